	.target	sm_103a

	.elftype	@"ET_EXEC"


//--------------------- .note.nv.tkinfo           --------------------------
	.section	.note.nv.tkinfo,"",@"SHT_NOTE"
	.sectionflags	@"SHF_NOTE_NV_TKINFO"
	.tkinfo
        /*0018*/ 	.word	0x00000002
        /*0030*/ 	.string	""
        /*0030*/ 	.string	"ptxas"
        /*0030*/ 	.string	"Cuda compilation tools, release 13.0, V13.0.88"
        /*0030*/ 	.string	"Build cuda_13.0.r13.0/compiler.36424714_0"
        /*0030*/ 	.string	"-arch sm_103a -m 64 "



//--------------------- .note.nv.cuinfo           --------------------------
	.section	.note.nv.cuinfo,"",@"SHT_NOTE"
	.sectionflags	@"SHF_NOTE_NV_CUINFO"
        /*0018*/ 	.short	0x0002
        /*001a*/ 	.short	0x0067
        /*001c*/ 	.short	0x0082
	.zero		2


//--------------------- .nv.info                  --------------------------
	.section	.nv.info,"",@"SHT_CUDA_INFO"
	.align	4


	//----- nvinfo : EIATTR_REGCOUNT
	.align		4
        /*0000*/ 	.byte	0x04, 0x2f
        /*0002*/ 	.short	(.L_10 - .L_9)
	.align		4
.L_9:
        /*0004*/ 	.word	index@(_ZN10layer_norm31ln_parallel_residual_fwd_kernelINS_13Kernel_traitsIfffffjLj1024ELj1ELj4ELj1ELj16ENS_18Kernel_traits_baseILj1024EfffffjLj128EEEEELb1ELb1ELb1EEEvNS_9FwdParamsE)
        /*0008*/ 	.word	0x000000a7


	//----- nvinfo : EIATTR_FRAME_SIZE
	.align		4
.L_10:
        /*000c*/ 	.byte	0x04, 0x11
        /*000e*/ 	.short	(.L_12 - .L_11)
	.align		4
.L_11:
        /*0010*/ 	.word	index@(_ZN10layer_norm31ln_parallel_residual_fwd_kernelINS_13Kernel_traitsIfffffjLj1024ELj1ELj4ELj1ELj16ENS_18Kernel_traits_baseILj1024EfffffjLj128EEEEELb1ELb1ELb1EEEvNS_9FwdParamsE)
        /*0014*/ 	.word	0x00000000


	//----- nvinfo : EIATTR_REGCOUNT
	.align		4
.L_12:
        /*0018*/ 	.byte	0x04, 0x2f
        /*001a*/ 	.short	(.L_14 - .L_13)
	.align		4
.L_13:
        /*001c*/ 	.word	index@(_ZN10layer_norm31ln_parallel_residual_fwd_kernelINS_13Kernel_traitsIfffffjLj1024ELj1ELj4ELj1ELj16ENS_18Kernel_traits_baseILj1024EfffffjLj128EEEEELb1ELb1ELb0EEEvNS_9FwdParamsE)
        /*0020*/ 	.word	0x00000094


	//----- nvinfo : EIATTR_FRAME_SIZE
	.align		4
.L_14:
        /*0024*/ 	.byte	0x04, 0x11
        /*0026*/ 	.short	(.L_16 - .L_15)
	.align		4
.L_15:
        /*0028*/ 	.word	index@(_ZN10layer_norm31ln_parallel_residual_fwd_kernelINS_13Kernel_traitsIfffffjLj1024ELj1ELj4ELj1ELj16ENS_18Kernel_traits_baseILj1024EfffffjLj128EEEEELb1ELb1ELb0EEEvNS_9FwdParamsE)
        /*002c*/ 	.word	0x00000000


	//----- nvinfo : EIATTR_REGCOUNT
	.align		4
.L_16:
        /*0030*/ 	.byte	0x04, 0x2f
        /*0032*/ 	.short	(.L_18 - .L_17)
	.align		4
.L_17:
        /*0034*/ 	.word	index@(_ZN10layer_norm31ln_parallel_residual_fwd_kernelINS_13Kernel_traitsIfffffjLj1024ELj1ELj4ELj1ELj16ENS_18Kernel_traits_baseILj1024EfffffjLj128EEEEELb1ELb0ELb1EEEvNS_9FwdParamsE)
        /*0038*/ 	.word	0x000000f8


	//----- nvinfo : EIATTR_FRAME_SIZE
	.align		4
.L_18:
        /*003c*/ 	.byte	0x04, 0x11
        /*003e*/ 	.short	(.L_20 - .L_19)
	.align		4
.L_19:
        /*0040*/ 	.word	index@(_ZN10layer_norm31ln_parallel_residual_fwd_kernelINS_13Kernel_traitsIfffffjLj1024ELj1ELj4ELj1ELj16ENS_18Kernel_traits_baseILj1024EfffffjLj128EEEEELb1ELb0ELb1EEEvNS_9FwdParamsE)
        /*0044*/ 	.word	0x00000000


	//----- nvinfo : EIATTR_REGCOUNT
	.align		4
.L_20:
        /*0048*/ 	.byte	0x04, 0x2f
        /*004a*/ 	.short	(.L_22 - .L_21)
	.align		4
.L_21:
        /*004c*/ 	.word	index@(_ZN10layer_norm31ln_parallel_residual_fwd_kernelINS_13Kernel_traitsIfffffjLj1024ELj1ELj4ELj1ELj16ENS_18Kernel_traits_baseILj1024EfffffjLj128EEEEELb1ELb0ELb0EEEvNS_9FwdParamsE)
        /*0050*/ 	.word	0x000000cf


	//----- nvinfo : EIATTR_FRAME_SIZE
	.align		4
.L_22:
        /*0054*/ 	.byte	0x04, 0x11
        /*0056*/ 	.short	(.L_24 - .L_23)
	.align		4
.L_23:
        /*0058*/ 	.word	index@(_ZN10layer_norm31ln_parallel_residual_fwd_kernelINS_13Kernel_traitsIfffffjLj1024ELj1ELj4ELj1ELj16ENS_18Kernel_traits_baseILj1024EfffffjLj128EEEEELb1ELb0ELb0EEEvNS_9FwdParamsE)
        /*005c*/ 	.word	0x00000000


	//----- nvinfo : EIATTR_REGCOUNT
	.align		4
.L_24:
        /*0060*/ 	.byte	0x04, 0x2f
        /*0062*/ 	.short	(.L_26 - .L_25)
	.align		4
.L_25:
        /*0064*/ 	.word	index@(_ZN10layer_norm31ln_parallel_residual_fwd_kernelINS_13Kernel_traitsIfffffjLj1024ELj1ELj4ELj1ELj16ENS_18Kernel_traits_baseILj1024EfffffjLj128EEEEELb0ELb1ELb1EEEvNS_9FwdParamsE)
        /*0068*/ 	.word	0x00000080


	//----- nvinfo : EIATTR_FRAME_SIZE
	.align		4
.L_26:
        /*006c*/ 	.byte	0x04, 0x11
        /*006e*/ 	.short	(.L_28 - .L_27)
	.align		4
.L_27:
        /*0070*/ 	.word	index@(_ZN10layer_norm31ln_parallel_residual_fwd_kernelINS_13Kernel_traitsIfffffjLj1024ELj1ELj4ELj1ELj16ENS_18Kernel_traits_baseILj1024EfffffjLj128EEEEELb0ELb1ELb1EEEvNS_9FwdParamsE)
        /*0074*/ 	.word	0x00000000


	//----- nvinfo : EIATTR_REGCOUNT
	.align		4
.L_28:
        /*0078*/ 	.byte	0x04, 0x2f
        /*007a*/ 	.short	(.L_30 - .L_29)
	.align		4
.L_29:
        /*007c*/ 	.word	index@(_ZN10layer_norm31ln_parallel_residual_fwd_kernelINS_13Kernel_traitsIfffffjLj1024ELj1ELj4ELj1ELj16ENS_18Kernel_traits_baseILj1024EfffffjLj128EEEEELb0ELb1ELb0EEEvNS_9FwdParamsE)
        /*0080*/ 	.word	0x00000080


	//----- nvinfo : EIATTR_FRAME_SIZE
	.align		4
.L_30:
        /*0084*/ 	.byte	0x04, 0x11
        /*0086*/ 	.short	(.L_32 - .L_31)
	.align		4
.L_31:
        /*0088*/ 	.word	index@(_ZN10layer_norm31ln_parallel_residual_fwd_kernelINS_13Kernel_traitsIfffffjLj1024ELj1ELj4ELj1ELj16ENS_18Kernel_traits_baseILj1024EfffffjLj128EEEEELb0ELb1ELb0EEEvNS_9FwdParamsE)
        /*008c*/ 	.word	0x00000000


	//----- nvinfo : EIATTR_REGCOUNT
	.align		4
.L_32:
        /*0090*/ 	.byte	0x04, 0x2f
        /*0092*/ 	.short	(.L_34 - .L_33)
	.align		4
.L_33:
        /*0094*/ 	.word	index@(_ZN10layer_norm31ln_parallel_residual_fwd_kernelINS_13Kernel_traitsIfffffjLj1024ELj1ELj4ELj1ELj16ENS_18Kernel_traits_baseILj1024EfffffjLj128EEEEELb0ELb0ELb1EEEvNS_9FwdParamsE)
        /*0098*/ 	.word	0x000000e2


	//----- nvinfo : EIATTR_FRAME_SIZE
	.align		4
.L_34:
        /*009c*/ 	.byte	0x04, 0x11
        /*009e*/ 	.short	(.L_36 - .L_35)
	.align		4
.L_35:
        /*00a0*/ 	.word	index@(_ZN10layer_norm31ln_parallel_residual_fwd_kernelINS_13Kernel_traitsIfffffjLj1024ELj1ELj4ELj1ELj16ENS_18Kernel_traits_baseILj1024EfffffjLj128EEEEELb0ELb0ELb1EEEvNS_9FwdParamsE)
        /*00a4*/ 	.word	0x00000000


	//----- nvinfo : EIATTR_REGCOUNT
	.align		4
.L_36:
        /*00a8*/ 	.byte	0x04, 0x2f
        /*00aa*/ 	.short	(.L_38 - .L_37)
	.align		4
.L_37:
        /*00ac*/ 	.word	index@(_ZN10layer_norm31ln_parallel_residual_fwd_kernelINS_13Kernel_traitsIfffffjLj1024ELj1ELj4ELj1ELj16ENS_18Kernel_traits_baseILj1024EfffffjLj128EEEEELb0ELb0ELb0EEEvNS_9FwdParamsE)
        /*00b0*/ 	.word	0x000000c2


	//----- nvinfo : EIATTR_FRAME_SIZE
	.align		4
.L_38:
        /*00b4*/ 	.byte	0x04, 0x11
        /*00b6*/ 	.short	(.L_40 - .L_39)
	.align		4
.L_39:
        /*00b8*/ 	.word	index@(_ZN10layer_norm31ln_parallel_residual_fwd_kernelINS_13Kernel_traitsIfffffjLj1024ELj1ELj4ELj1ELj16ENS_18Kernel_traits_baseILj1024EfffffjLj128EEEEELb0ELb0ELb0EEEvNS_9FwdParamsE)
        /*00bc*/ 	.word	0x00000000


	//----- nvinfo : EIATTR_REGCOUNT
	.align		4
.L_40:
        /*00c0*/ 	.byte	0x04, 0x2f
        /*00c2*/ 	.short	(.L_42 - .L_41)
	.align		4
.L_41:
        /*00c4*/ 	.word	index@(_ZN10layer_norm31ln_parallel_residual_fwd_kernelINS_13Kernel_traitsI6__halfffffjLj1024ELj1ELj4ELj1ELj16ENS_18Kernel_traits_baseILj1024ES2_ffffjLj128EEEEELb1ELb1ELb1EEEvNS_9FwdParamsE)
        /*00c8*/ 	.word	0x000000a7


	//----- nvinfo : EIATTR_FRAME_SIZE
	.align		4
.L_42:
        /*00cc*/ 	.byte	0x04, 0x11
        /*00ce*/ 	.short	(.L_44 - .L_43)
	.align		4
.L_43:
        /*00d0*/ 	.word	index@(_ZN10layer_norm31ln_parallel_residual_fwd_kernelINS_13Kernel_traitsI6__halfffffjLj1024ELj1ELj4ELj1ELj16ENS_18Kernel_traits_baseILj1024ES2_ffffjLj128EEEEELb1ELb1ELb1EEEvNS_9FwdParamsE)
        /*00d4*/ 	.word	0x00000000


	//----- nvinfo : EIATTR_REGCOUNT
	.align		4
.L_44:
        /*00d8*/ 	.byte	0x04, 0x2f
        /*00da*/ 	.short	(.L_46 - .L_45)
	.align		4
.L_45:
        /*00dc*/ 	.word	index@(_ZN10layer_norm31ln_parallel_residual_fwd_kernelINS_13Kernel_traitsI6__halfffffjLj1024ELj1ELj4ELj1ELj16ENS_18Kernel_traits_baseILj1024ES2_ffffjLj128EEEEELb1ELb1ELb0EEEvNS_9FwdParamsE)
        /*00e0*/ 	.word	0x0000007e


	//----- nvinfo : EIATTR_FRAME_SIZE
	.align		4
.L_46:
        /*00e4*/ 	.byte	0x04, 0x11
        /*00e6*/ 	.short	(.L_48 - .L_47)
	.align		4
.L_47:
        /*00e8*/ 	.word	index@(_ZN10layer_norm31ln_parallel_residual_fwd_kernelINS_13Kernel_traitsI6__halfffffjLj1024ELj1ELj4ELj1ELj16ENS_18Kernel_traits_baseILj1024ES2_ffffjLj128EEEEELb1ELb1ELb0EEEvNS_9FwdParamsE)
        /*00ec*/ 	.word	0x00000000


	//----- nvinfo : EIATTR_REGCOUNT
	.align		4
.L_48:
        /*00f0*/ 	.byte	0x04, 0x2f
        /*00f2*/ 	.short	(.L_50 - .L_49)
	.align		4
.L_49:
        /*00f4*/ 	.word	index@(_ZN10layer_norm31ln_parallel_residual_fwd_kernelINS_13Kernel_traitsI6__halfffffjLj1024ELj1ELj4ELj1ELj16ENS_18Kernel_traits_baseILj1024ES2_ffffjLj128EEEEELb1ELb0ELb1EEEvNS_9FwdParamsE)
        /*00f8*/ 	.word	0x000000d7


	//----- nvinfo : EIATTR_FRAME_SIZE
	.align		4
.L_50:
        /*00fc*/ 	.byte	0x04, 0x11
        /*00fe*/ 	.short	(.L_52 - .L_51)
	.align		4
.L_51:
        /*0100*/ 	.word	index@(_ZN10layer_norm31ln_parallel_residual_fwd_kernelINS_13Kernel_traitsI6__halfffffjLj1024ELj1ELj4ELj1ELj16ENS_18Kernel_traits_baseILj1024ES2_ffffjLj128EEEEELb1ELb0ELb1EEEvNS_9FwdParamsE)
        /*0104*/ 	.word	0x00000000


	//----- nvinfo : EIATTR_REGCOUNT
	.align		4
.L_52:
        /*0108*/ 	.byte	0x04, 0x2f
        /*010a*/ 	.short	(.L_54 - .L_53)
	.align		4
.L_53:
        /*010c*/ 	.word	index@(_ZN10layer_norm31ln_parallel_residual_fwd_kernelINS_13Kernel_traitsI6__halfffffjLj1024ELj1ELj4ELj1ELj16ENS_18Kernel_traits_baseILj1024ES2_ffffjLj128EEEEELb1ELb0ELb0EEEvNS_9FwdParamsE)
        /*0110*/ 	.word	0x000000a8


	//----- nvinfo : EIATTR_FRAME_SIZE
	.align		4
.L_54:
        /*0114*/ 	.byte	0x04, 0x11
        /*0116*/ 	.short	(.L_56 - .L_55)
	.align		4
.L_55:
        /*0118*/ 	.word	index@(_ZN10layer_norm31ln_parallel_residual_fwd_kernelINS_13Kernel_traitsI6__halfffffjLj1024ELj1ELj4ELj1ELj16ENS_18Kernel_traits_baseILj1024ES2_ffffjLj128EEEEELb1ELb0ELb0EEEvNS_9FwdParamsE)
        /*011c*/ 	.word	0x00000000


	//----- nvinfo : EIATTR_REGCOUNT
	.align		4
.L_56:
        /*0120*/ 	.byte	0x04, 0x2f
        /*0122*/ 	.short	(.L_58 - .L_57)
	.align		4
.L_57:
        /*0124*/ 	.word	index@(_ZN10layer_norm31ln_parallel_residual_fwd_kernelINS_13Kernel_traitsI6__halfffffjLj1024ELj1ELj4ELj1ELj16ENS_18Kernel_traits_baseILj1024ES2_ffffjLj128EEEEELb0ELb1ELb1EEEvNS_9FwdParamsE)
        /*0128*/ 	.word	0x00000080


	//----- nvinfo : EIATTR_FRAME_SIZE
	.align		4
.L_58:
        /*012c*/ 	.byte	0x04, 0x11
        /*012e*/ 	.short	(.L_60 - .L_59)
	.align		4
.L_59:
        /*0130*/ 	.word	index@(_ZN10layer_norm31ln_parallel_residual_fwd_kernelINS_13Kernel_traitsI6__halfffffjLj1024ELj1ELj4ELj1ELj16ENS_18Kernel_traits_baseILj1024ES2_ffffjLj128EEEEELb0ELb1ELb1EEEvNS_9FwdParamsE)
        /*0134*/ 	.word	0x00000000


	//----- nvinfo : EIATTR_REGCOUNT
	.align		4
.L_60:
        /*0138*/ 	.byte	0x04, 0x2f
        /*013a*/ 	.short	(.L_62 - .L_61)
	.align		4
.L_61:
        /*013c*/ 	.word	index@(_ZN10layer_norm31ln_parallel_residual_fwd_kernelINS_13Kernel_traitsI6__halfffffjLj1024ELj1ELj4ELj1ELj16ENS_18Kernel_traits_baseILj1024ES2_ffffjLj128EEEEELb0ELb1ELb0EEEvNS_9FwdParamsE)
        /*0140*/ 	.word	0x00000075


	//----- nvinfo : EIATTR_FRAME_SIZE
	.align		4
.L_62:
        /*0144*/ 	.byte	0x04, 0x11
        /*0146*/ 	.short	(.L_64 - .L_63)
	.align		4
.L_63:
        /*0148*/ 	.word	index@(_ZN10layer_norm31ln_parallel_residual_fwd_kernelINS_13Kernel_traitsI6__halfffffjLj1024ELj1ELj4ELj1ELj16ENS_18Kernel_traits_baseILj1024ES2_ffffjLj128EEEEELb0ELb1ELb0EEEvNS_9FwdParamsE)
        /*014c*/ 	.word	0x00000000


	//----- nvinfo : EIATTR_REGCOUNT
	.align		4
.L_64:
        /*0150*/ 	.byte	0x04, 0x2f
        /*0152*/ 	.short	(.L_66 - .L_65)
	.align		4
.L_65:
        /*0154*/ 	.word	index@(_ZN10layer_norm31ln_parallel_residual_fwd_kernelINS_13Kernel_traitsI6__halfffffjLj1024ELj1ELj4ELj1ELj16ENS_18Kernel_traits_baseILj1024ES2_ffffjLj128EEEEELb0ELb0ELb1EEEvNS_9FwdParamsE)
        /*0158*/ 	.word	0x000000a4


	//----- nvinfo : EIATTR_FRAME_SIZE
	.align		4
.L_66:
        /*015c*/ 	.byte	0x04, 0x11
        /*015e*/ 	.short	(.L_68 - .L_67)
	.align		4
.L_67:
        /*0160*/ 	.word	index@(_ZN10layer_norm31ln_parallel_residual_fwd_kernelINS_13Kernel_traitsI6__halfffffjLj1024ELj1ELj4ELj1ELj16ENS_18Kernel_traits_baseILj1024ES2_ffffjLj128EEEEELb0ELb0ELb1EEEvNS_9FwdParamsE)
        /*0164*/ 	.word	0x00000000


	//----- nvinfo : EIATTR_REGCOUNT
	.align		4
.L_68:
        /*0168*/ 	.byte	0x04, 0x2f
        /*016a*/ 	.short	(.L_70 - .L_69)
	.align		4
.L_69:
        /*016c*/ 	.word	index@(_ZN10layer_norm31ln_parallel_residual_fwd_kernelINS_13Kernel_traitsI6__halfffffjLj1024ELj1ELj4ELj1ELj16ENS_18Kernel_traits_baseILj1024ES2_ffffjLj128EEEEELb0ELb0ELb0EEEvNS_9FwdParamsE)
        /*0170*/ 	.word	0x0000009a


	//----- nvinfo : EIATTR_FRAME_SIZE
	.align		4
.L_70:
        /*0174*/ 	.byte	0x04, 0x11
        /*0176*/ 	.short	(.L_72 - .L_71)
	.align		4
.L_71:
        /*0178*/ 	.word	index@(_ZN10layer_norm31ln_parallel_residual_fwd_kernelINS_13Kernel_traitsI6__halfffffjLj1024ELj1ELj4ELj1ELj16ENS_18Kernel_traits_baseILj1024ES2_ffffjLj128EEEEELb0ELb0ELb0EEEvNS_9FwdParamsE)
        /*017c*/ 	.word	0x00000000


	//----- nvinfo : EIATTR_REGCOUNT
	.align		4
.L_72:
        /*0180*/ 	.byte	0x04, 0x2f
        /*0182*/ 	.short	(.L_74 - .L_73)
	.align		4
.L_73:
        /*0184*/ 	.word	index@(_ZN10layer_norm31ln_parallel_residual_fwd_kernelINS_13Kernel_traitsIf6__halffS2_fjLj1024ELj1ELj4ELj1ELj16ENS_18Kernel_traits_baseILj1024EfS2_fS2_fjLj128EEEEELb1ELb1ELb1EEEvNS_9FwdParamsE)
        /*0188*/ 	.word	0x000000a7


	//----- nvinfo : EIATTR_FRAME_SIZE
	.align		4
.L_74:
        /*018c*/ 	.byte	0x04, 0x11
        /*018e*/ 	.short	(.L_76 - .L_75)
	.align		4
.L_75:
        /*0190*/ 	.word	index@(_ZN10layer_norm31ln_parallel_residual_fwd_kernelINS_13Kernel_traitsIf6__halffS2_fjLj1024ELj1ELj4ELj1ELj16ENS_18Kernel_traits_baseILj1024EfS2_fS2_fjLj128EEEEELb1ELb1ELb1EEEvNS_9FwdParamsE)
        /*0194*/ 	.word	0x00000000


	//----- nvinfo : EIATTR_REGCOUNT
	.align		4
.L_76:
        /*0198*/ 	.byte	0x04, 0x2f
        /*019a*/ 	.short	(.L_78 - .L_77)
	.align		4
.L_77:
        /*019c*/ 	.word	index@(_ZN10layer_norm31ln_parallel_residual_fwd_kernelINS_13Kernel_traitsIf6__halffS2_fjLj1024ELj1ELj4ELj1ELj16ENS_18Kernel_traits_baseILj1024EfS2_fS2_fjLj128EEEEELb1ELb1ELb0EEEvNS_9FwdParamsE)
        /*01a0*/ 	.word	0x00000099


	//----- nvinfo : EIATTR_FRAME_SIZE
	.align		4
.L_78:
        /*01a4*/ 	.byte	0x04, 0x11
        /*01a6*/ 	.short	(.L_80 - .L_79)
	.align		4
.L_79:
        /*01a8*/ 	.word	index@(_ZN10layer_norm31ln_parallel_residual_fwd_kernelINS_13Kernel_traitsIf6__halffS2_fjLj1024ELj1ELj4ELj1ELj16ENS_18Kernel_traits_baseILj1024EfS2_fS2_fjLj128EEEEELb1ELb1ELb0EEEvNS_9FwdParamsE)
        /*01ac*/ 	.word	0x00000000


	//----- nvinfo : EIATTR_REGCOUNT
	.align		4
.L_80:
        /*01b0*/ 	.byte	0x04, 0x2f
        /*01b2*/ 	.short	(.L_82 - .L_81)
	.align		4
.L_81:
        /*01b4*/ 	.word	index@(_ZN10layer_norm31ln_parallel_residual_fwd_kernelINS_13Kernel_traitsIf6__halffS2_fjLj1024ELj1ELj4ELj1ELj16ENS_18Kernel_traits_baseILj1024EfS2_fS2_fjLj128EEEEELb1ELb0ELb1EEEvNS_9FwdParamsE)
        /*01b8*/ 	.word	0x000000f9


	//----- nvinfo : EIATTR_FRAME_SIZE
	.align		4
.L_82:
        /*01bc*/ 	.byte	0x04, 0x11
        /*01be*/ 	.short	(.L_84 - .L_83)
	.align		4
.L_83:
        /*01c0*/ 	.word	index@(_ZN10layer_norm31ln_parallel_residual_fwd_kernelINS_13Kernel_traitsIf6__halffS2_fjLj1024ELj1ELj4ELj1ELj16ENS_18Kernel_traits_baseILj1024EfS2_fS2_fjLj128EEEEELb1ELb0ELb1EEEvNS_9FwdParamsE)
        /*01c4*/ 	.word	0x00000000


	//----- nvinfo : EIATTR_REGCOUNT
	.align		4
.L_84:
        /*01c8*/ 	.byte	0x04, 0x2f
        /*01ca*/ 	.short	(.L_86 - .L_85)
	.align		4
.L_85:
        /*01cc*/ 	.word	index@(_ZN10layer_norm31ln_parallel_residual_fwd_kernelINS_13Kernel_traitsIf6__halffS2_fjLj1024ELj1ELj4ELj1ELj16ENS_18Kernel_traits_baseILj1024EfS2_fS2_fjLj128EEEEELb1ELb0ELb0EEEvNS_9FwdParamsE)
        /*01d0*/ 	.word	0x000000de


	//----- nvinfo : EIATTR_FRAME_SIZE
	.align		4
.L_86:
        /*01d4*/ 	.byte	0x04, 0x11
        /*01d6*/ 	.short	(.L_88 - .L_87)
	.align		4
.L_87:
        /*01d8*/ 	.word	index@(_ZN10layer_norm31ln_parallel_residual_fwd_kernelINS_13Kernel_traitsIf6__halffS2_fjLj1024ELj1ELj4ELj1ELj16ENS_18Kernel_traits_baseILj1024EfS2_fS2_fjLj128EEEEELb1ELb0ELb0EEEvNS_9FwdParamsE)
        /*01dc*/ 	.word	0x00000000


	//----- nvinfo : EIATTR_REGCOUNT
	.align		4
.L_88:
        /*01e0*/ 	.byte	0x04, 0x2f
        /*01e2*/ 	.short	(.L_90 - .L_89)
	.align		4
.L_89:
        /*01e4*/ 	.word	index@(_ZN10layer_norm31ln_parallel_residual_fwd_kernelINS_13Kernel_traitsIf6__halffS2_fjLj1024ELj1ELj4ELj1ELj16ENS_18Kernel_traits_baseILj1024EfS2_fS2_fjLj128EEEEELb0ELb1ELb1EEEvNS_9FwdParamsE)
        /*01e8*/ 	.word	0x00000082


	//----- nvinfo : EIATTR_FRAME_SIZE
	.align		4
.L_90:
        /*01ec*/ 	.byte	0x04, 0x11
        /*01ee*/ 	.short	(.L_92 - .L_91)
	.align		4
.L_91:
        /*01f0*/ 	.word	index@(_ZN10layer_norm31ln_parallel_residual_fwd_kernelINS_13Kernel_traitsIf6__halffS2_fjLj1024ELj1ELj4ELj1ELj16ENS_18Kernel_traits_baseILj1024EfS2_fS2_fjLj128EEEEELb0ELb1ELb1EEEvNS_9FwdParamsE)
        /*01f4*/ 	.word	0x00000000


	//----- nvinfo : EIATTR_REGCOUNT
	.align		4
.L_92:
        /*01f8*/ 	.byte	0x04, 0x2f
        /*01fa*/ 	.short	(.L_94 - .L_93)
	.align		4
.L_93:
        /*01fc*/ 	.word	index@(_ZN10layer_norm31ln_parallel_residual_fwd_kernelINS_13Kernel_traitsIf6__halffS2_fjLj1024ELj1ELj4ELj1ELj16ENS_18Kernel_traits_baseILj1024EfS2_fS2_fjLj128EEEEELb0ELb1ELb0EEEvNS_9FwdParamsE)
        /*0200*/ 	.word	0x00000080


	//----- nvinfo : EIATTR_FRAME_SIZE
	.align		4
.L_94:
        /*0204*/ 	.byte	0x04, 0x11
        /*0206*/ 	.short	(.L_96 - .L_95)
	.align		4
.L_95:
        /*0208*/ 	.word	index@(_ZN10layer_norm31ln_parallel_residual_fwd_kernelINS_13Kernel_traitsIf6__halffS2_fjLj1024ELj1ELj4ELj1ELj16ENS_18Kernel_traits_baseILj1024EfS2_fS2_fjLj128EEEEELb0ELb1ELb0EEEvNS_9FwdParamsE)
        /*020c*/ 	.word	0x00000000


	//----- nvinfo : EIATTR_REGCOUNT
	.align		4
.L_96:
        /*0210*/ 	.byte	0x04, 0x2f
        /*0212*/ 	.short	(.L_98 - .L_97)
	.align		4
.L_97:
        /*0214*/ 	.word	index@(_ZN10layer_norm31ln_parallel_residual_fwd_kernelINS_13Kernel_traitsIf6__halffS2_fjLj1024ELj1ELj4ELj1ELj16ENS_18Kernel_traits_baseILj1024EfS2_fS2_fjLj128EEEEELb0ELb0ELb1EEEvNS_9FwdParamsE)
        /*0218*/ 	.word	0x000000eb


	//----- nvinfo : EIATTR_FRAME_SIZE
	.align		4
.L_98:
        /*021c*/ 	.byte	0x04, 0x11
        /*021e*/ 	.short	(.L_100 - .L_99)
	.align		4
.L_99:
        /*0220*/ 	.word	index@(_ZN10layer_norm31ln_parallel_residual_fwd_kernelINS_13Kernel_traitsIf6__halffS2_fjLj1024ELj1ELj4ELj1ELj16ENS_18Kernel_traits_baseILj1024EfS2_fS2_fjLj128EEEEELb0ELb0ELb1EEEvNS_9FwdParamsE)
        /*0224*/ 	.word	0x00000000


	//----- nvinfo : EIATTR_REGCOUNT
	.align		4
.L_100:
        /*0228*/ 	.byte	0x04, 0x2f
        /*022a*/ 	.short	(.L_102 - .L_101)
	.align		4
.L_101:
        /*022c*/ 	.word	index@(_ZN10layer_norm31ln_parallel_residual_fwd_kernelINS_13Kernel_traitsIf6__halffS2_fjLj1024ELj1ELj4ELj1ELj16ENS_18Kernel_traits_baseILj1024EfS2_fS2_fjLj128EEEEELb0ELb0ELb0EEEvNS_9FwdParamsE)
        /*0230*/ 	.word	0x000000ca


	//----- nvinfo : EIATTR_FRAME_SIZE
	.align		4
.L_102:
        /*0234*/ 	.byte	0x04, 0x11
        /*0236*/ 	.short	(.L_104 - .L_103)
	.align		4
.L_103:
        /*0238*/ 	.word	index@(_ZN10layer_norm31ln_parallel_residual_fwd_kernelINS_13Kernel_traitsIf6__halffS2_fjLj1024ELj1ELj4ELj1ELj16ENS_18Kernel_traits_baseILj1024EfS2_fS2_fjLj128EEEEELb0ELb0ELb0EEEvNS_9FwdParamsE)
        /*023c*/ 	.word	0x00000000


	//----- nvinfo : EIATTR_REGCOUNT
	.align		4
.L_104:
        /*0240*/ 	.byte	0x04, 0x2f
        /*0242*/ 	.short	(.L_106 - .L_105)
	.align		4
.L_105:
        /*0244*/ 	.word	index@(_ZN10layer_norm31ln_parallel_residual_fwd_kernelINS_13Kernel_traitsI6__halfS2_fS2_fjLj1024ELj1ELj4ELj1ELj16ENS_18Kernel_traits_baseILj1024ES2_S2_fS2_fjLj128EEEEELb1ELb1ELb1EEEvNS_9FwdParamsE)
        /*0248*/ 	.word	0x00000080


	//----- nvinfo : EIATTR_FRAME_SIZE
	.align		4
.L_106:
        /*024c*/ 	.byte	0x04, 0x11
        /*024e*/ 	.short	(.L_108 - .L_107)
	.align		4
.L_107:
        /*0250*/ 	.word	index@(_ZN10layer_norm31ln_parallel_residual_fwd_kernelINS_13Kernel_traitsI6__halfS2_fS2_fjLj1024ELj1ELj4ELj1ELj16ENS_18Kernel_traits_baseILj1024ES2_S2_fS2_fjLj128EEEEELb1ELb1ELb1EEEvNS_9FwdParamsE)
        /*0254*/ 	.word	0x00000000


	//----- nvinfo : EIATTR_REGCOUNT
	.align		4
.L_108:
        /*0258*/ 	.byte	0x04, 0x2f
        /*025a*/ 	.short	(.L_110 - .L_109)
	.align		4
.L_109:
        /*025c*/ 	.word	index@(_ZN10layer_norm31ln_parallel_residual_fwd_kernelINS_13Kernel_traitsI6__halfS2_fS2_fjLj1024ELj1ELj4ELj1ELj16ENS_18Kernel_traits_baseILj1024ES2_S2_fS2_fjLj128EEEEELb1ELb1ELb0EEEvNS_9FwdParamsE)
        /*0260*/ 	.word	0x00000077


	//----- nvinfo : EIATTR_FRAME_SIZE
	.align		4
.L_110:
        /*0264*/ 	.byte	0x04, 0x11
        /*0266*/ 	.short	(.L_112 - .L_111)
	.align		4
.L_111:
        /*0268*/ 	.word	index@(_ZN10layer_norm31ln_parallel_residual_fwd_kernelINS_13Kernel_traitsI6__halfS2_fS2_fjLj1024ELj1ELj4ELj1ELj16ENS_18Kernel_traits_baseILj1024ES2_S2_fS2_fjLj128EEEEELb1ELb1ELb0EEEvNS_9FwdParamsE)
        /*026c*/ 	.word	0x00000000


	//----- nvinfo : EIATTR_REGCOUNT
	.align		4
.L_112:
        /*0270*/ 	.byte	0x04, 0x2f
        /*0272*/ 	.short	(.L_114 - .L_113)
	.align		4
.L_113:
        /*0274*/ 	.word	index@(_ZN10layer_norm31ln_parallel_residual_fwd_kernelINS_13Kernel_traitsI6__halfS2_fS2_fjLj1024ELj1ELj4ELj1ELj16ENS_18Kernel_traits_baseILj1024ES2_S2_fS2_fjLj128EEEEELb1ELb0ELb1EEEvNS_9FwdParamsE)
        /*0278*/ 	.word	0x000000a2


	//----- nvinfo : EIATTR_FRAME_SIZE
	.align		4
.L_114:
        /*027c*/ 	.byte	0x04, 0x11
        /*027e*/ 	.short	(.L_116 - .L_115)
	.align		4
.L_115:
        /*0280*/ 	.word	index@(_ZN10layer_norm31ln_parallel_residual_fwd_kernelINS_13Kernel_traitsI6__halfS2_fS2_fjLj1024ELj1ELj4ELj1ELj16ENS_18Kernel_traits_baseILj1024ES2_S2_fS2_fjLj128EEEEELb1ELb0ELb1EEEvNS_9FwdParamsE)
        /*0284*/ 	.word	0x00000000


	//----- nvinfo : EIATTR_REGCOUNT
	.align		4
.L_116:
        /*0288*/ 	.byte	0x04, 0x2f
        /*028a*/ 	.short	(.L_118 - .L_117)
	.align		4
.L_117:
        /*028c*/ 	.word	index@(_ZN10layer_norm31ln_parallel_residual_fwd_kernelINS_13Kernel_traitsI6__halfS2_fS2_fjLj1024ELj1ELj4ELj1ELj16ENS_18Kernel_traits_baseILj1024ES2_S2_fS2_fjLj128EEEEELb1ELb0ELb0EEEvNS_9FwdParamsE)
        /*0290*/ 	.word	0x0000009f


	//----- nvinfo : EIATTR_FRAME_SIZE
	.align		4
.L_118:
        /*0294*/ 	.byte	0x04, 0x11
        /*0296*/ 	.short	(.L_120 - .L_119)
	.align		4
.L_119:
        /*0298*/ 	.word	index@(_ZN10layer_norm31ln_parallel_residual_fwd_kernelINS_13Kernel_traitsI6__halfS2_fS2_fjLj1024ELj1ELj4ELj1ELj16ENS_18Kernel_traits_baseILj1024ES2_S2_fS2_fjLj128EEEEELb1ELb0ELb0EEEvNS_9FwdParamsE)
        /*029c*/ 	.word	0x00000000


	//----- nvinfo : EIATTR_REGCOUNT
	.align		4
.L_120:
        /*02a0*/ 	.byte	0x04, 0x2f
        /*02a2*/ 	.short	(.L_122 - .L_121)
	.align		4
.L_121:
        /*02a4*/ 	.word	index@(_ZN10layer_norm31ln_parallel_residual_fwd_kernelINS_13Kernel_traitsI6__halfS2_fS2_fjLj1024ELj1ELj4ELj1ELj16ENS_18Kernel_traits_baseILj1024ES2_S2_fS2_fjLj128EEEEELb0ELb1ELb1EEEvNS_9FwdParamsE)
        /*02a8*/ 	.word	0x00000060


	//----- nvinfo : EIATTR_FRAME_SIZE
	.align		4
.L_122:
        /*02ac*/ 	.byte	0x04, 0x11
        /*02ae*/ 	.short	(.L_124 - .L_123)
	.align		4
.L_123:
        /*02b0*/ 	.word	index@(_ZN10layer_norm31ln_parallel_residual_fwd_kernelINS_13Kernel_traitsI6__halfS2_fS2_fjLj1024ELj1ELj4ELj1ELj16ENS_18Kernel_traits_baseILj1024ES2_S2_fS2_fjLj128EEEEELb0ELb1ELb1EEEvNS_9FwdParamsE)
        /*02b4*/ 	.word	0x00000008


	//----- nvinfo : EIATTR_REGCOUNT
	.align		4
.L_124:
        /*02b8*/ 	.byte	0x04, 0x2f
        /*02ba*/ 	.short	(.L_126 - .L_125)
	.align		4
.L_125:
        /*02bc*/ 	.word	index@(_ZN10layer_norm31ln_parallel_residual_fwd_kernelINS_13Kernel_traitsI6__halfS2_fS2_fjLj1024ELj1ELj4ELj1ELj16ENS_18Kernel_traits_baseILj1024ES2_S2_fS2_fjLj128EEEEELb0ELb1ELb0EEEvNS_9FwdParamsE)
        /*02c0*/ 	.word	0x0000005f


	//----- nvinfo : EIATTR_FRAME_SIZE
	.align		4
.L_126:
        /*02c4*/ 	.byte	0x04, 0x11
        /*02c6*/ 	.short	(.L_128 - .L_127)
	.align		4
.L_127:
        /*02c8*/ 	.word	index@(_ZN10layer_norm31ln_parallel_residual_fwd_kernelINS_13Kernel_traitsI6__halfS2_fS2_fjLj1024ELj1ELj4ELj1ELj16ENS_18Kernel_traits_baseILj1024ES2_S2_fS2_fjLj128EEEEELb0ELb1ELb0EEEvNS_9FwdParamsE)
        /*02cc*/ 	.word	0x00000000


	//----- nvinfo : EIATTR_REGCOUNT
	.align		4
.L_128:
        /*02d0*/ 	.byte	0x04, 0x2f
        /*02d2*/ 	.short	(.L_130 - .L_129)
	.align		4
.L_129:
        /*02d4*/ 	.word	index@(_ZN10layer_norm31ln_parallel_residual_fwd_kernelINS_13Kernel_traitsI6__halfS2_fS2_fjLj1024ELj1ELj4ELj1ELj16ENS_18Kernel_traits_baseILj1024ES2_S2_fS2_fjLj128EEEEELb0ELb0ELb1EEEvNS_9FwdParamsE)
        /*02d8*/ 	.word	0x000000a6


	//----- nvinfo : EIATTR_FRAME_SIZE
	.align		4
.L_130:
        /*02dc*/ 	.byte	0x04, 0x11
        /*02de*/ 	.short	(.L_132 - .L_131)
	.align		4
.L_131:
        /*02e0*/ 	.word	index@(_ZN10layer_norm31ln_parallel_residual_fwd_kernelINS_13Kernel_traitsI6__halfS2_fS2_fjLj1024ELj1ELj4ELj1ELj16ENS_18Kernel_traits_baseILj1024ES2_S2_fS2_fjLj128EEEEELb0ELb0ELb1EEEvNS_9FwdParamsE)
        /*02e4*/ 	.word	0x00000000


	//----- nvinfo : EIATTR_REGCOUNT
	.align		4
.L_132:
        /*02e8*/ 	.byte	0x04, 0x2f
        /*02ea*/ 	.short	(.L_134 - .L_133)
	.align		4
.L_133:
        /*02ec*/ 	.word	index@(_ZN10layer_norm31ln_parallel_residual_fwd_kernelINS_13Kernel_traitsI6__halfS2_fS2_fjLj1024ELj1ELj4ELj1ELj16ENS_18Kernel_traits_baseILj1024ES2_S2_fS2_fjLj128EEEEELb0ELb0ELb0EEEvNS_9FwdParamsE)
        /*02f0*/ 	.word	0x00000093


	//----- nvinfo : EIATTR_FRAME_SIZE
	.align		4
.L_134:
        /*02f4*/ 	.byte	0x04, 0x11
        /*02f6*/ 	.short	(.L_136 - .L_135)
	.align		4
.L_135:
        /*02f8*/ 	.word	index@(_ZN10layer_norm31ln_parallel_residual_fwd_kernelINS_13Kernel_traitsI6__halfS2_fS2_fjLj1024ELj1ELj4ELj1ELj16ENS_18Kernel_traits_baseILj1024ES2_S2_fS2_fjLj128EEEEELb0ELb0ELb0EEEvNS_9FwdParamsE)
        /*02fc*/ 	.word	0x00000000


	//----- nvinfo : EIATTR_REGCOUNT
	.align		4
.L_136:
        /*0300*/ 	.byte	0x04, 0x2f
        /*0302*/ 	.short	(.L_138 - .L_137)
	.align		4
.L_137:
        /*0304*/ 	.word	index@(_ZN10layer_norm31ln_parallel_residual_fwd_kernelINS_13Kernel_traitsIf6__halfS2_S2_fjLj1024ELj1ELj4ELj1ELj16ENS_18Kernel_traits_baseILj1024EfS2_S2_S2_fjLj128EEEEELb1ELb1ELb1EEEvNS_9FwdParamsE)
        /*0308*/ 	.word	0x000000a7


	//----- nvinfo : EIATTR_FRAME_SIZE
	.align		4
.L_138:
        /*030c*/ 	.byte	0x04, 0x11
        /*030e*/ 	.short	(.L_140 - .L_139)
	.align		4
.L_139:
        /*0310*/ 	.word	index@(_ZN10layer_norm31ln_parallel_residual_fwd_kernelINS_13Kernel_traitsIf6__halfS2_S2_fjLj1024ELj1ELj4ELj1ELj16ENS_18Kernel_traits_baseILj1024EfS2_S2_S2_fjLj128EEEEELb1ELb1ELb1EEEvNS_9FwdParamsE)
        /*0314*/ 	.word	0x00000000


	//----- nvinfo : EIATTR_REGCOUNT
	.align		4
.L_140:
        /*0318*/ 	.byte	0x04, 0x2f
        /*031a*/ 	.short	(.L_142 - .L_141)
	.align		4
.L_141:
        /*031c*/ 	.word	index@(_ZN10layer_norm31ln_parallel_residual_fwd_kernelINS_13Kernel_traitsIf6__halfS2_S2_fjLj1024ELj1ELj4ELj1ELj16ENS_18Kernel_traits_baseILj1024EfS2_S2_S2_fjLj128EEEEELb1ELb1ELb0EEEvNS_9FwdParamsE)
        /*0320*/ 	.word	0x00000095


	//----- nvinfo : EIATTR_FRAME_SIZE
	.align		4
.L_142:
        /*0324*/ 	.byte	0x04, 0x11
        /*0326*/ 	.short	(.L_144 - .L_143)
	.align		4
.L_143:
        /*0328*/ 	.word	index@(_ZN10layer_norm31ln_parallel_residual_fwd_kernelINS_13Kernel_traitsIf6__halfS2_S2_fjLj1024ELj1ELj4ELj1ELj16ENS_18Kernel_traits_baseILj1024EfS2_S2_S2_fjLj128EEEEELb1ELb1ELb0EEEvNS_9FwdParamsE)
        /*032c*/ 	.word	0x00000000


	//----- nvinfo : EIATTR_REGCOUNT
	.align		4
.L_144:
        /*0330*/ 	.byte	0x04, 0x2f
        /*0332*/ 	.short	(.L_146 - .L_145)
	.align		4
.L_145:
        /*0334*/ 	.word	index@(_ZN10layer_norm31ln_parallel_residual_fwd_kernelINS_13Kernel_traitsIf6__halfS2_S2_fjLj1024ELj1ELj4ELj1ELj16ENS_18Kernel_traits_baseILj1024EfS2_S2_S2_fjLj128EEEEELb1ELb0ELb1EEEvNS_9FwdParamsE)
        /*0338*/ 	.word	0x000000f9


	//----- nvinfo : EIATTR_FRAME_SIZE
	.align		4
.L_146:
        /*033c*/ 	.byte	0x04, 0x11
        /*033e*/ 	.short	(.L_148 - .L_147)
	.align		4
.L_147:
        /*0340*/ 	.word	index@(_ZN10layer_norm31ln_parallel_residual_fwd_kernelINS_13Kernel_traitsIf6__halfS2_S2_fjLj1024ELj1ELj4ELj1ELj16ENS_18Kernel_traits_baseILj1024EfS2_S2_S2_fjLj128EEEEELb1ELb0ELb1EEEvNS_9FwdParamsE)
        /*0344*/ 	.word	0x00000000


	//----- nvinfo : EIATTR_REGCOUNT
	.align		4
.L_148:
        /*0348*/ 	.byte	0x04, 0x2f
        /*034a*/ 	.short	(.L_150 - .L_149)
	.align		4
.L_149:
        /*034c*/ 	.word	index@(_ZN10layer_norm31ln_parallel_residual_fwd_kernelINS_13Kernel_traitsIf6__halfS2_S2_fjLj1024ELj1ELj4ELj1ELj16ENS_18Kernel_traits_baseILj1024EfS2_S2_S2_fjLj128EEEEELb1ELb0ELb0EEEvNS_9FwdParamsE)
        /*0350*/ 	.word	0x000000d7


	//----- nvinfo : EIATTR_FRAME_SIZE
	.align		4
.L_150:
        /*0354*/ 	.byte	0x04, 0x11
        /*0356*/ 	.short	(.L_152 - .L_151)
	.align		4
.L_151:
        /*0358*/ 	.word	index@(_ZN10layer_norm31ln_parallel_residual_fwd_kernelINS_13Kernel_traitsIf6__halfS2_S2_fjLj1024ELj1ELj4ELj1ELj16ENS_18Kernel_traits_baseILj1024EfS2_S2_S2_fjLj128EEEEELb1ELb0ELb0EEEvNS_9FwdParamsE)
        /*035c*/ 	.word	0x00000000


	//----- nvinfo : EIATTR_REGCOUNT
	.align		4
.L_152:
        /*0360*/ 	.byte	0x04, 0x2f
        /*0362*/ 	.short	(.L_154 - .L_153)
	.align		4
.L_153:
        /*0364*/ 	.word	index@(_ZN10layer_norm31ln_parallel_residual_fwd_kernelINS_13Kernel_traitsIf6__halfS2_S2_fjLj1024ELj1ELj4ELj1ELj16ENS_18Kernel_traits_baseILj1024EfS2_S2_S2_fjLj128EEEEELb0ELb1ELb1EEEvNS_9FwdParamsE)
        /*0368*/ 	.word	0x00000080


	//----- nvinfo : EIATTR_FRAME_SIZE
	.align		4
.L_154:
        /*036c*/ 	.byte	0x04, 0x11
        /*036e*/ 	.short	(.L_156 - .L_155)
	.align		4
.L_155:
        /*0370*/ 	.word	index@(_ZN10layer_norm31ln_parallel_residual_fwd_kernelINS_13Kernel_traitsIf6__halfS2_S2_fjLj1024ELj1ELj4ELj1ELj16ENS_18Kernel_traits_baseILj1024EfS2_S2_S2_fjLj128EEEEELb0ELb1ELb1EEEvNS_9FwdParamsE)
        /*0374*/ 	.word	0x00000000


	//----- nvinfo : EIATTR_REGCOUNT
	.align		4
.L_156:
        /*0378*/ 	.byte	0x04, 0x2f
        /*037a*/ 	.short	(.L_158 - .L_157)
	.align		4
.L_157:
        /*037c*/ 	.word	index@(_ZN10layer_norm31ln_parallel_residual_fwd_kernelINS_13Kernel_traitsIf6__halfS2_S2_fjLj1024ELj1ELj4ELj1ELj16ENS_18Kernel_traits_baseILj1024EfS2_S2_S2_fjLj128EEEEELb0ELb1ELb0EEEvNS_9FwdParamsE)
        /*0380*/ 	.word	0x00000080


	//----- nvinfo : EIATTR_FRAME_SIZE
	.align		4
.L_158:
        /*0384*/ 	.byte	0x04, 0x11
        /*0386*/ 	.short	(.L_160 - .L_159)
	.align		4
.L_159:
        /*0388*/ 	.word	index@(_ZN10layer_norm31ln_parallel_residual_fwd_kernelINS_13Kernel_traitsIf6__halfS2_S2_fjLj1024ELj1ELj4ELj1ELj16ENS_18Kernel_traits_baseILj1024EfS2_S2_S2_fjLj128EEEEELb0ELb1ELb0EEEvNS_9FwdParamsE)
        /*038c*/ 	.word	0x00000000


	//----- nvinfo : EIATTR_REGCOUNT
	.align		4
.L_160:
        /*0390*/ 	.byte	0x04, 0x2f
        /*0392*/ 	.short	(.L_162 - .L_161)
	.align		4
.L_161:
        /*0394*/ 	.word	index@(_ZN10layer_norm31ln_parallel_residual_fwd_kernelINS_13Kernel_traitsIf6__halfS2_S2_fjLj1024ELj1ELj4ELj1ELj16ENS_18Kernel_traits_baseILj1024EfS2_S2_S2_fjLj128EEEEELb0ELb0ELb1EEEvNS_9FwdParamsE)
        /*0398*/ 	.word	0x000000e5


	//----- nvinfo : EIATTR_FRAME_SIZE
	.align		4
.L_162:
        /*039c*/ 	.byte	0x04, 0x11
        /*039e*/ 	.short	(.L_164 - .L_163)
	.align		4
.L_163:
        /*03a0*/ 	.word	index@(_ZN10layer_norm31ln_parallel_residual_fwd_kernelINS_13Kernel_traitsIf6__halfS2_S2_fjLj1024ELj1ELj4ELj1ELj16ENS_18Kernel_traits_baseILj1024EfS2_S2_S2_fjLj128EEEEELb0ELb0ELb1EEEvNS_9FwdParamsE)
        /*03a4*/ 	.word	0x00000000


	//----- nvinfo : EIATTR_REGCOUNT
	.align		4
.L_164:
        /*03a8*/ 	.byte	0x04, 0x2f
        /*03aa*/ 	.short	(.L_166 - .L_165)
	.align		4
.L_165:
        /*03ac*/ 	.word	index@(_ZN10layer_norm31ln_parallel_residual_fwd_kernelINS_13Kernel_traitsIf6__halfS2_S2_fjLj1024ELj1ELj4ELj1ELj16ENS_18Kernel_traits_baseILj1024EfS2_S2_S2_fjLj128EEEEELb0ELb0ELb0EEEvNS_9FwdParamsE)
        /*03b0*/ 	.word	0x000000c9


	//----- nvinfo : EIATTR_FRAME_SIZE
	.align		4
.L_166:
        /*03b4*/ 	.byte	0x04, 0x11
        /*03b6*/ 	.short	(.L_168 - .L_167)
	.align		4
.L_167:
        /*03b8*/ 	.word	index@(_ZN10layer_norm31ln_parallel_residual_fwd_kernelINS_13Kernel_traitsIf6__halfS2_S2_fjLj1024ELj1ELj4ELj1ELj16ENS_18Kernel_traits_baseILj1024EfS2_S2_S2_fjLj128EEEEELb0ELb0ELb0EEEvNS_9FwdParamsE)
        /*03bc*/ 	.word	0x00000000


	//----- nvinfo : EIATTR_REGCOUNT
	.align		4
.L_168:
        /*03c0*/ 	.byte	0x04, 0x2f
        /*03c2*/ 	.short	(.L_170 - .L_169)
	.align		4
.L_169:
        /*03c4*/ 	.word	index@(_ZN10layer_norm31ln_parallel_residual_fwd_kernelINS_13Kernel_traitsIf13__nv_bfloat16fS2_fjLj1024ELj1ELj4ELj1ELj16ENS_18Kernel_traits_baseILj1024EfS2_fS2_fjLj128EEEEELb1ELb1ELb1EEEvNS_9FwdParamsE)
        /*03c8*/ 	.word	0x000000a7


	//----- nvinfo : EIATTR_FRAME_SIZE
	.align		4
.L_170:
        /*03cc*/ 	.byte	0x04, 0x11
        /*03ce*/ 	.short	(.L_172 - .L_171)
	.align		4
.L_171:
        /*03d0*/ 	.word	index@(_ZN10layer_norm31ln_parallel_residual_fwd_kernelINS_13Kernel_traitsIf13__nv_bfloat16fS2_fjLj1024ELj1ELj4ELj1ELj16ENS_18Kernel_traits_baseILj1024EfS2_fS2_fjLj128EEEEELb1ELb1ELb1EEEvNS_9FwdParamsE)
        /*03d4*/ 	.word	0x00000000


	//----- nvinfo : EIATTR_REGCOUNT
	.align		4
.L_172:
        /*03d8*/ 	.byte	0x04, 0x2f
        /*03da*/ 	.short	(.L_174 - .L_173)
	.align		4
.L_173:
        /*03dc*/ 	.word	index@(_ZN10layer_norm31ln_parallel_residual_fwd_kernelINS_13Kernel_traitsIf13__nv_bfloat16fS2_fjLj1024ELj1ELj4ELj1ELj16ENS_18Kernel_traits_baseILj1024EfS2_fS2_fjLj128EEEEELb1ELb1ELb0EEEvNS_9FwdParamsE)
        /*03e0*/ 	.word	0x00000099


	//----- nvinfo : EIATTR_FRAME_SIZE
	.align		4
.L_174:
        /*03e4*/ 	.byte	0x04, 0x11
        /*03e6*/ 	.short	(.L_176 - .L_175)
	.align		4
.L_175:
        /*03e8*/ 	.word	index@(_ZN10layer_norm31ln_parallel_residual_fwd_kernelINS_13Kernel_traitsIf13__nv_bfloat16fS2_fjLj1024ELj1ELj4ELj1ELj16ENS_18Kernel_traits_baseILj1024EfS2_fS2_fjLj128EEEEELb1ELb1ELb0EEEvNS_9FwdParamsE)
        /*03ec*/ 	.word	0x00000000


	//----- nvinfo : EIATTR_REGCOUNT
	.align		4
.L_176:
        /*03f0*/ 	.byte	0x04, 0x2f
        /*03f2*/ 	.short	(.L_178 - .L_177)
	.align		4
.L_177:
        /*03f4*/ 	.word	index@(_ZN10layer_norm31ln_parallel_residual_fwd_kernelINS_13Kernel_traitsIf13__nv_bfloat16fS2_fjLj1024ELj1ELj4ELj1ELj16ENS_18Kernel_traits_baseILj1024EfS2_fS2_fjLj128EEEEELb1ELb0ELb1EEEvNS_9FwdParamsE)
        /*03f8*/ 	.word	0x000000f9


	//----- nvinfo : EIATTR_FRAME_SIZE
	.align		4
.L_178:
        /*03fc*/ 	.byte	0x04, 0x11
        /*03fe*/ 	.short	(.L_180 - .L_179)
	.align		4
.L_179:
        /*0400*/ 	.word	index@(_ZN10layer_norm31ln_parallel_residual_fwd_kernelINS_13Kernel_traitsIf13__nv_bfloat16fS2_fjLj1024ELj1ELj4ELj1ELj16ENS_18Kernel_traits_baseILj1024EfS2_fS2_fjLj128EEEEELb1ELb0ELb1EEEvNS_9FwdParamsE)
        /*0404*/ 	.word	0x00000000


	//----- nvinfo : EIATTR_REGCOUNT
	.align		4
.L_180:
        /*0408*/ 	.byte	0x04, 0x2f
        /*040a*/ 	.short	(.L_182 - .L_181)
	.align		4
.L_181:
        /*040c*/ 	.word	index@(_ZN10layer_norm31ln_parallel_residual_fwd_kernelINS_13Kernel_traitsIf13__nv_bfloat16fS2_fjLj1024ELj1ELj4ELj1ELj16ENS_18Kernel_traits_baseILj1024EfS2_fS2_fjLj128EEEEELb1ELb0ELb0EEEvNS_9FwdParamsE)
        /*0410*/ 	.word	0x000000de


	//----- nvinfo : EIATTR_FRAME_SIZE
	.align		4
.L_182:
        /*0414*/ 	.byte	0x04, 0x11
        /*0416*/ 	.short	(.L_184 - .L_183)
	.align		4
.L_183:
        /*0418*/ 	.word	index@(_ZN10layer_norm31ln_parallel_residual_fwd_kernelINS_13Kernel_traitsIf13__nv_bfloat16fS2_fjLj1024ELj1ELj4ELj1ELj16ENS_18Kernel_traits_baseILj1024EfS2_fS2_fjLj128EEEEELb1ELb0ELb0EEEvNS_9FwdParamsE)
        /*041c*/ 	.word	0x00000000


	//----- nvinfo : EIATTR_REGCOUNT
	.align		4
.L_184:
        /*0420*/ 	.byte	0x04, 0x2f
        /*0422*/ 	.short	(.L_186 - .L_185)
	.align		4
.L_185:
        /*0424*/ 	.word	index@(_ZN10layer_norm31ln_parallel_residual_fwd_kernelINS_13Kernel_traitsIf13__nv_bfloat16fS2_fjLj1024ELj1ELj4ELj1ELj16ENS_18Kernel_traits_baseILj1024EfS2_fS2_fjLj128EEEEELb0ELb1ELb1EEEvNS_9FwdParamsE)
        /*0428*/ 	.word	0x00000080


	//----- nvinfo : EIATTR_FRAME_SIZE
	.align		4
.L_186:
        /*042c*/ 	.byte	0x04, 0x11
        /*042e*/ 	.short	(.L_188 - .L_187)
	.align		4
.L_187:
        /*0430*/ 	.word	index@(_ZN10layer_norm31ln_parallel_residual_fwd_kernelINS_13Kernel_traitsIf13__nv_bfloat16fS2_fjLj1024ELj1ELj4ELj1ELj16ENS_18Kernel_traits_baseILj1024EfS2_fS2_fjLj128EEEEELb0ELb1ELb1EEEvNS_9FwdParamsE)
        /*0434*/ 	.word	0x00000000


	//----- nvinfo : EIATTR_REGCOUNT
	.align		4
.L_188:
        /*0438*/ 	.byte	0x04, 0x2f
        /*043a*/ 	.short	(.L_190 - .L_189)
	.align		4
.L_189:
        /*043c*/ 	.word	index@(_ZN10layer_norm31ln_parallel_residual_fwd_kernelINS_13Kernel_traitsIf13__nv_bfloat16fS2_fjLj1024ELj1ELj4ELj1ELj16ENS_18Kernel_traits_baseILj1024EfS2_fS2_fjLj128EEEEELb0ELb1ELb0EEEvNS_9FwdParamsE)
        /*0440*/ 	.word	0x00000080


	//----- nvinfo : EIATTR_FRAME_SIZE
	.align		4
.L_190:
        /*0444*/ 	.byte	0x04, 0x11
        /*0446*/ 	.short	(.L_192 - .L_191)
	.align		4
.L_191:
        /*0448*/ 	.word	index@(_ZN10layer_norm31ln_parallel_residual_fwd_kernelINS_13Kernel_traitsIf13__nv_bfloat16fS2_fjLj1024ELj1ELj4ELj1ELj16ENS_18Kernel_traits_baseILj1024EfS2_fS2_fjLj128EEEEELb0ELb1ELb0EEEvNS_9FwdParamsE)
        /*044c*/ 	.word	0x00000000


	//----- nvinfo : EIATTR_REGCOUNT
	.align		4
.L_192:
        /*0450*/ 	.byte	0x04, 0x2f
        /*0452*/ 	.short	(.L_194 - .L_193)
	.align		4
.L_193:
        /*0454*/ 	.word	index@(_ZN10layer_norm31ln_parallel_residual_fwd_kernelINS_13Kernel_traitsIf13__nv_bfloat16fS2_fjLj1024ELj1ELj4ELj1ELj16ENS_18Kernel_traits_baseILj1024EfS2_fS2_fjLj128EEEEELb0ELb0ELb1EEEvNS_9FwdParamsE)
        /*0458*/ 	.word	0x000000eb


	//----- nvinfo : EIATTR_FRAME_SIZE
	.align		4
.L_194:
        /*045c*/ 	.byte	0x04, 0x11
        /*045e*/ 	.short	(.L_196 - .L_195)
	.align		4
.L_195:
        /*0460*/ 	.word	index@(_ZN10layer_norm31ln_parallel_residual_fwd_kernelINS_13Kernel_traitsIf13__nv_bfloat16fS2_fjLj1024ELj1ELj4ELj1ELj16ENS_18Kernel_traits_baseILj1024EfS2_fS2_fjLj128EEEEELb0ELb0ELb1EEEvNS_9FwdParamsE)
        /*0464*/ 	.word	0x00000000


	//----- nvinfo : EIATTR_REGCOUNT
	.align		4
.L_196:
        /*0468*/ 	.byte	0x04, 0x2f
        /*046a*/ 	.short	(.L_198 - .L_197)
	.align		4
.L_197:
        /*046c*/ 	.word	index@(_ZN10layer_norm31ln_parallel_residual_fwd_kernelINS_13Kernel_traitsIf13__nv_bfloat16fS2_fjLj1024ELj1ELj4ELj1ELj16ENS_18Kernel_traits_baseILj1024EfS2_fS2_fjLj128EEEEELb0ELb0ELb0EEEvNS_9FwdParamsE)
        /*0470*/ 	.word	0x000000ca


	//----- nvinfo : EIATTR_FRAME_SIZE
	.align		4
.L_198:
        /*0474*/ 	.byte	0x04, 0x11
        /*0476*/ 	.short	(.L_200 - .L_199)
	.align		4
.L_199:
        /*0478*/ 	.word	index@(_ZN10layer_norm31ln_parallel_residual_fwd_kernelINS_13Kernel_traitsIf13__nv_bfloat16fS2_fjLj1024ELj1ELj4ELj1ELj16ENS_18Kernel_traits_baseILj1024EfS2_fS2_fjLj128EEEEELb0ELb0ELb0EEEvNS_9FwdParamsE)
        /*047c*/ 	.word	0x00000000


	//----- nvinfo : EIATTR_REGCOUNT
	.align		4
.L_200:
        /*0480*/ 	.byte	0x04, 0x2f
        /*0482*/ 	.short	(.L_202 - .L_201)
	.align		4
.L_201:
        /*0484*/ 	.word	index@(_ZN10layer_norm31ln_parallel_residual_fwd_kernelINS_13Kernel_traitsI13__nv_bfloat16S2_fS2_fjLj1024ELj1ELj4ELj1ELj16ENS_18Kernel_traits_baseILj1024ES2_S2_fS2_fjLj128EEEEELb1ELb1ELb1EEEvNS_9FwdParamsE)
        /*0488*/ 	.word	0x000000a7


	//----- nvinfo : EIATTR_FRAME_SIZE
	.align		4
.L_202:
        /*048c*/ 	.byte	0x04, 0x11
        /*048e*/ 	.short	(.L_204 - .L_203)
	.align		4
.L_203:
        /*0490*/ 	.word	index@(_ZN10layer_norm31ln_parallel_residual_fwd_kernelINS_13Kernel_traitsI13__nv_bfloat16S2_fS2_fjLj1024ELj1ELj4ELj1ELj16ENS_18Kernel_traits_baseILj1024ES2_S2_fS2_fjLj128EEEEELb1ELb1ELb1EEEvNS_9FwdParamsE)
        /*0494*/ 	.word	0x00000000


	//----- nvinfo : EIATTR_REGCOUNT
	.align		4
.L_204:
        /*0498*/ 	.byte	0x04, 0x2f
        /*049a*/ 	.short	(.L_206 - .L_205)
	.align		4
.L_205:
        /*049c*/ 	.word	index@(_ZN10layer_norm31ln_parallel_residual_fwd_kernelINS_13Kernel_traitsI13__nv_bfloat16S2_fS2_fjLj1024ELj1ELj4ELj1ELj16ENS_18Kernel_traits_baseILj1024ES2_S2_fS2_fjLj128EEEEELb1ELb1ELb0EEEvNS_9FwdParamsE)
        /*04a0*/ 	.word	0x0000009a


	//----- nvinfo : EIATTR_FRAME_SIZE
	.align		4
.L_206:
        /*04a4*/ 	.byte	0x04, 0x11
        /*04a6*/ 	.short	(.L_208 - .L_207)
	.align		4
.L_207:
        /*04a8*/ 	.word	index@(_ZN10layer_norm31ln_parallel_residual_fwd_kernelINS_13Kernel_traitsI13__nv_bfloat16S2_fS2_fjLj1024ELj1ELj4ELj1ELj16ENS_18Kernel_traits_baseILj1024ES2_S2_fS2_fjLj128EEEEELb1ELb1ELb0EEEvNS_9FwdParamsE)
        /*04ac*/ 	.word	0x00000000


	//----- nvinfo : EIATTR_REGCOUNT
	.align		4
.L_208:
        /*04b0*/ 	.byte	0x04, 0x2f
        /*04b2*/ 	.short	(.L_210 - .L_209)
	.align		4
.L_209:
        /*04b4*/ 	.word	index@(_ZN10layer_norm31ln_parallel_residual_fwd_kernelINS_13Kernel_traitsI13__nv_bfloat16S2_fS2_fjLj1024ELj1ELj4ELj1ELj16ENS_18Kernel_traits_baseILj1024ES2_S2_fS2_fjLj128EEEEELb1ELb0ELb1EEEvNS_9FwdParamsE)
        /*04b8*/ 	.word	0x000000f8


	//----- nvinfo : EIATTR_FRAME_SIZE
	.align		4
.L_210:
        /*04bc*/ 	.byte	0x04, 0x11
        /*04be*/ 	.short	(.L_212 - .L_211)
	.align		4
.L_211:
        /*04c0*/ 	.word	index@(_ZN10layer_norm31ln_parallel_residual_fwd_kernelINS_13Kernel_traitsI13__nv_bfloat16S2_fS2_fjLj1024ELj1ELj4ELj1ELj16ENS_18Kernel_traits_baseILj1024ES2_S2_fS2_fjLj128EEEEELb1ELb0ELb1EEEvNS_9FwdParamsE)
        /*04c4*/ 	.word	0x00000000


	//----- nvinfo : EIATTR_REGCOUNT
	.align		4
.L_212:
        /*04c8*/ 	.byte	0x04, 0x2f
        /*04ca*/ 	.short	(.L_214 - .L_213)
	.align		4
.L_213:
        /*04cc*/ 	.word	index@(_ZN10layer_norm31ln_parallel_residual_fwd_kernelINS_13Kernel_traitsI13__nv_bfloat16S2_fS2_fjLj1024ELj1ELj4ELj1ELj16ENS_18Kernel_traits_baseILj1024ES2_S2_fS2_fjLj128EEEEELb1ELb0ELb0EEEvNS_9FwdParamsE)
        /*04d0*/ 	.word	0x000000e6


	//----- nvinfo : EIATTR_FRAME_SIZE
	.align		4
.L_214:
        /*04d4*/ 	.byte	0x04, 0x11
        /*04d6*/ 	.short	(.L_216 - .L_215)
	.align		4
.L_215:
        /*04d8*/ 	.word	index@(_ZN10layer_norm31ln_parallel_residual_fwd_kernelINS_13Kernel_traitsI13__nv_bfloat16S2_fS2_fjLj1024ELj1ELj4ELj1ELj16ENS_18Kernel_traits_baseILj1024ES2_S2_fS2_fjLj128EEEEELb1ELb0ELb0EEEvNS_9FwdParamsE)
        /*04dc*/ 	.word	0x00000000


	//----- nvinfo : EIATTR_REGCOUNT
	.align		4
.L_216:
        /*04e0*/ 	.byte	0x04, 0x2f
        /*04e2*/ 	.short	(.L_218 - .L_217)
	.align		4
.L_217:
        /*04e4*/ 	.word	index@(_ZN10layer_norm31ln_parallel_residual_fwd_kernelINS_13Kernel_traitsI13__nv_bfloat16S2_fS2_fjLj1024ELj1ELj4ELj1ELj16ENS_18Kernel_traits_baseILj1024ES2_S2_fS2_fjLj128EEEEELb0ELb1ELb1EEEvNS_9FwdParamsE)
        /*04e8*/ 	.word	0x00000080


	//----- nvinfo : EIATTR_FRAME_SIZE
	.align		4
.L_218:
        /*04ec*/ 	.byte	0x04, 0x11
        /*04ee*/ 	.short	(.L_220 - .L_219)
	.align		4
.L_219:
        /*04f0*/ 	.word	index@(_ZN10layer_norm31ln_parallel_residual_fwd_kernelINS_13Kernel_traitsI13__nv_bfloat16S2_fS2_fjLj1024ELj1ELj4ELj1ELj16ENS_18Kernel_traits_baseILj1024ES2_S2_fS2_fjLj128EEEEELb0ELb1ELb1EEEvNS_9FwdParamsE)
        /*04f4*/ 	.word	0x00000000


	//----- nvinfo : EIATTR_REGCOUNT
	.align		4
.L_220:
        /*04f8*/ 	.byte	0x04, 0x2f
        /*04fa*/ 	.short	(.L_222 - .L_221)
	.align		4
.L_221:
        /*04fc*/ 	.word	index@(_ZN10layer_norm31ln_parallel_residual_fwd_kernelINS_13Kernel_traitsI13__nv_bfloat16S2_fS2_fjLj1024ELj1ELj4ELj1ELj16ENS_18Kernel_traits_baseILj1024ES2_S2_fS2_fjLj128EEEEELb0ELb1ELb0EEEvNS_9FwdParamsE)
        /*0500*/ 	.word	0x0000007e


	//----- nvinfo : EIATTR_FRAME_SIZE
	.align		4
.L_222:
        /*0504*/ 	.byte	0x04, 0x11
        /*0506*/ 	.short	(.L_224 - .L_223)
	.align		4
.L_223:
        /*0508*/ 	.word	index@(_ZN10layer_norm31ln_parallel_residual_fwd_kernelINS_13Kernel_traitsI13__nv_bfloat16S2_fS2_fjLj1024ELj1ELj4ELj1ELj16ENS_18Kernel_traits_baseILj1024ES2_S2_fS2_fjLj128EEEEELb0ELb1ELb0EEEvNS_9FwdParamsE)
        /*050c*/ 	.word	0x00000000


	//----- nvinfo : EIATTR_REGCOUNT
	.align		4
.L_224:
        /*0510*/ 	.byte	0x04, 0x2f
        /*0512*/ 	.short	(.L_226 - .L_225)
	.align		4
.L_225:
        /*0514*/ 	.word	index@(_ZN10layer_norm31ln_parallel_residual_fwd_kernelINS_13Kernel_traitsI13__nv_bfloat16S2_fS2_fjLj1024ELj1ELj4ELj1ELj16ENS_18Kernel_traits_baseILj1024ES2_S2_fS2_fjLj128EEEEELb0ELb0ELb1EEEvNS_9FwdParamsE)
        /*0518*/ 	.word	0x000000ec


	//----- nvinfo : EIATTR_FRAME_SIZE
	.align		4
.L_226:
        /*051c*/ 	.byte	0x04, 0x11
        /*051e*/ 	.short	(.L_228 - .L_227)
	.align		4
.L_227:
        /*0520*/ 	.word	index@(_ZN10layer_norm31ln_parallel_residual_fwd_kernelINS_13Kernel_traitsI13__nv_bfloat16S2_fS2_fjLj1024ELj1ELj4ELj1ELj16ENS_18Kernel_traits_baseILj1024ES2_S2_fS2_fjLj128EEEEELb0ELb0ELb1EEEvNS_9FwdParamsE)
        /*0524*/ 	.word	0x00000000


	//----- nvinfo : EIATTR_REGCOUNT
	.align		4
.L_228:
        /*0528*/ 	.byte	0x04, 0x2f
        /*052a*/ 	.short	(.L_230 - .L_229)
	.align		4
.L_229:
        /*052c*/ 	.word	index@(_ZN10layer_norm31ln_parallel_residual_fwd_kernelINS_13Kernel_traitsI13__nv_bfloat16S2_fS2_fjLj1024ELj1ELj4ELj1ELj16ENS_18Kernel_traits_baseILj1024ES2_S2_fS2_fjLj128EEEEELb0ELb0ELb0EEEvNS_9FwdParamsE)
        /*0530*/ 	.word	0x000000d4


	//----- nvinfo : EIATTR_FRAME_SIZE
	.align		4
.L_230:
        /*0534*/ 	.byte	0x04, 0x11
        /*0536*/ 	.short	(.L_232 - .L_231)
	.align		4
.L_231:
        /*0538*/ 	.word	index@(_ZN10layer_norm31ln_parallel_residual_fwd_kernelINS_13Kernel_traitsI13__nv_bfloat16S2_fS2_fjLj1024ELj1ELj4ELj1ELj16ENS_18Kernel_traits_baseILj1024ES2_S2_fS2_fjLj128EEEEELb0ELb0ELb0EEEvNS_9FwdParamsE)
        /*053c*/ 	.word	0x00000000


	//----- nvinfo : EIATTR_REGCOUNT
	.align		4
.L_232:
        /*0540*/ 	.byte	0x04, 0x2f
        /*0542*/ 	.short	(.L_234 - .L_233)
	.align		4
.L_233:
        /*0544*/ 	.word	index@(_ZN10layer_norm31ln_parallel_residual_fwd_kernelINS_13Kernel_traitsIf13__nv_bfloat16S2_S2_fjLj1024ELj1ELj4ELj1ELj16ENS_18Kernel_traits_baseILj1024EfS2_S2_S2_fjLj128EEEEELb1ELb1ELb1EEEvNS_9FwdParamsE)
        /*0548*/ 	.word	0x000000a7


	//----- nvinfo : EIATTR_FRAME_SIZE
	.align		4
.L_234:
        /*054c*/ 	.byte	0x04, 0x11
        /*054e*/ 	.short	(.L_236 - .L_235)
	.align		4
.L_235:
        /*0550*/ 	.word	index@(_ZN10layer_norm31ln_parallel_residual_fwd_kernelINS_13Kernel_traitsIf13__nv_bfloat16S2_S2_fjLj1024ELj1ELj4ELj1ELj16ENS_18Kernel_traits_baseILj1024EfS2_S2_S2_fjLj128EEEEELb1ELb1ELb1EEEvNS_9FwdParamsE)
        /*0554*/ 	.word	0x00000000


	//----- nvinfo : EIATTR_REGCOUNT
	.align		4
.L_236:
        /*0558*/ 	.byte	0x04, 0x2f
        /*055a*/ 	.short	(.L_238 - .L_237)
	.align		4
.L_237:
        /*055c*/ 	.word	index@(_ZN10layer_norm31ln_parallel_residual_fwd_kernelINS_13Kernel_traitsIf13__nv_bfloat16S2_S2_fjLj1024ELj1ELj4ELj1ELj16ENS_18Kernel_traits_baseILj1024EfS2_S2_S2_fjLj128EEEEELb1ELb1ELb0EEEvNS_9FwdParamsE)
        /*0560*/ 	.word	0x00000095


	//----- nvinfo : EIATTR_FRAME_SIZE
	.align		4
.L_238:
        /*0564*/ 	.byte	0x04, 0x11
        /*0566*/ 	.short	(.L_240 - .L_239)
	.align		4
.L_239:
        /*0568*/ 	.word	index@(_ZN10layer_norm31ln_parallel_residual_fwd_kernelINS_13Kernel_traitsIf13__nv_bfloat16S2_S2_fjLj1024ELj1ELj4ELj1ELj16ENS_18Kernel_traits_baseILj1024EfS2_S2_S2_fjLj128EEEEELb1ELb1ELb0EEEvNS_9FwdParamsE)
        /*056c*/ 	.word	0x00000000


	//----- nvinfo : EIATTR_REGCOUNT
	.align		4
.L_240:
        /*0570*/ 	.byte	0x04, 0x2f
        /*0572*/ 	.short	(.L_242 - .L_241)
	.align		4
.L_241:
        /*0574*/ 	.word	index@(_ZN10layer_norm31ln_parallel_residual_fwd_kernelINS_13Kernel_traitsIf13__nv_bfloat16S2_S2_fjLj1024ELj1ELj4ELj1ELj16ENS_18Kernel_traits_baseILj1024EfS2_S2_S2_fjLj128EEEEELb1ELb0ELb1EEEvNS_9FwdParamsE)
        /*0578*/ 	.word	0x000000fb


	//----- nvinfo : EIATTR_FRAME_SIZE
	.align		4
.L_242:
        /*057c*/ 	.byte	0x04, 0x11
        /*057e*/ 	.short	(.L_244 - .L_243)
	.align		4
.L_243:
        /*0580*/ 	.word	index@(_ZN10layer_norm31ln_parallel_residual_fwd_kernelINS_13Kernel_traitsIf13__nv_bfloat16S2_S2_fjLj1024ELj1ELj4ELj1ELj16ENS_18Kernel_traits_baseILj1024EfS2_S2_S2_fjLj128EEEEELb1ELb0ELb1EEEvNS_9FwdParamsE)
        /*0584*/ 	.word	0x00000000


	//----- nvinfo : EIATTR_REGCOUNT
	.align		4
.L_244:
        /*0588*/ 	.byte	0x04, 0x2f
        /*058a*/ 	.short	(.L_246 - .L_245)
	.align		4
.L_245:
        /*058c*/ 	.word	index@(_ZN10layer_norm31ln_parallel_residual_fwd_kernelINS_13Kernel_traitsIf13__nv_bfloat16S2_S2_fjLj1024ELj1ELj4ELj1ELj16ENS_18Kernel_traits_baseILj1024EfS2_S2_S2_fjLj128EEEEELb1ELb0ELb0EEEvNS_9FwdParamsE)
        /*0590*/ 	.word	0x000000d7


	//----- nvinfo : EIATTR_FRAME_SIZE
	.align		4
.L_246:
        /*0594*/ 	.byte	0x04, 0x11
        /*0596*/ 	.short	(.L_248 - .L_247)
	.align		4
.L_247:
        /*0598*/ 	.word	index@(_ZN10layer_norm31ln_parallel_residual_fwd_kernelINS_13Kernel_traitsIf13__nv_bfloat16S2_S2_fjLj1024ELj1ELj4ELj1ELj16ENS_18Kernel_traits_baseILj1024EfS2_S2_S2_fjLj128EEEEELb1ELb0ELb0EEEvNS_9FwdParamsE)
        /*059c*/ 	.word	0x00000000


	//----- nvinfo : EIATTR_REGCOUNT
	.align		4
.L_248:
        /*05a0*/ 	.byte	0x04, 0x2f
        /*05a2*/ 	.short	(.L_250 - .L_249)
	.align		4
.L_249:
        /*05a4*/ 	.word	index@(_ZN10layer_norm31ln_parallel_residual_fwd_kernelINS_13Kernel_traitsIf13__nv_bfloat16S2_S2_fjLj1024ELj1ELj4ELj1ELj16ENS_18Kernel_traits_baseILj1024EfS2_S2_S2_fjLj128EEEEELb0ELb1ELb1EEEvNS_9FwdParamsE)
        /*05a8*/ 	.word	0x00000080


	//----- nvinfo : EIATTR_FRAME_SIZE
	.align		4
.L_250:
        /*05ac*/ 	.byte	0x04, 0x11
        /*05ae*/ 	.short	(.L_252 - .L_251)
	.align		4
.L_251:
        /*05b0*/ 	.word	index@(_ZN10layer_norm31ln_parallel_residual_fwd_kernelINS_13Kernel_traitsIf13__nv_bfloat16S2_S2_fjLj1024ELj1ELj4ELj1ELj16ENS_18Kernel_traits_baseILj1024EfS2_S2_S2_fjLj128EEEEELb0ELb1ELb1EEEvNS_9FwdParamsE)
        /*05b4*/ 	.word	0x00000000


	//----- nvinfo : EIATTR_REGCOUNT
	.align		4
.L_252:
        /*05b8*/ 	.byte	0x04, 0x2f
        /*05ba*/ 	.short	(.L_254 - .L_253)
	.align		4
.L_253:
        /*05bc*/ 	.word	index@(_ZN10layer_norm31ln_parallel_residual_fwd_kernelINS_13Kernel_traitsIf13__nv_bfloat16S2_S2_fjLj1024ELj1ELj4ELj1ELj16ENS_18Kernel_traits_baseILj1024EfS2_S2_S2_fjLj128EEEEELb0ELb1ELb0EEEvNS_9FwdParamsE)
        /*05c0*/ 	.word	0x00000080


	//----- nvinfo : EIATTR_FRAME_SIZE
	.align		4
.L_254:
        /*05c4*/ 	.byte	0x04, 0x11
        /*05c6*/ 	.short	(.L_256 - .L_255)
	.align		4
.L_255:
        /*05c8*/ 	.word	index@(_ZN10layer_norm31ln_parallel_residual_fwd_kernelINS_13Kernel_traitsIf13__nv_bfloat16S2_S2_fjLj1024ELj1ELj4ELj1ELj16ENS_18Kernel_traits_baseILj1024EfS2_S2_S2_fjLj128EEEEELb0ELb1ELb0EEEvNS_9FwdParamsE)
        /*05cc*/ 	.word	0x00000000


	//----- nvinfo : EIATTR_REGCOUNT
	.align		4
.L_256:
        /*05d0*/ 	.byte	0x04, 0x2f
        /*05d2*/ 	.short	(.L_258 - .L_257)
	.align		4
.L_257:
        /*05d4*/ 	.word	index@(_ZN10layer_norm31ln_parallel_residual_fwd_kernelINS_13Kernel_traitsIf13__nv_bfloat16S2_S2_fjLj1024ELj1ELj4ELj1ELj16ENS_18Kernel_traits_baseILj1024EfS2_S2_S2_fjLj128EEEEELb0ELb0ELb1EEEvNS_9FwdParamsE)
        /*05d8*/ 	.word	0x000000e9


	//----- nvinfo : EIATTR_FRAME_SIZE
	.align		4
.L_258:
        /*05dc*/ 	.byte	0x04, 0x11
        /*05de*/ 	.short	(.L_260 - .L_259)
	.align		4
.L_259:
        /*05e0*/ 	.word	index@(_ZN10layer_norm31ln_parallel_residual_fwd_kernelINS_13Kernel_traitsIf13__nv_bfloat16S2_S2_fjLj1024ELj1ELj4ELj1ELj16ENS_18Kernel_traits_baseILj1024EfS2_S2_S2_fjLj128EEEEELb0ELb0ELb1EEEvNS_9FwdParamsE)
        /*05e4*/ 	.word	0x00000000


	//----- nvinfo : EIATTR_REGCOUNT
	.align		4
.L_260:
        /*05e8*/ 	.byte	0x04, 0x2f
        /*05ea*/ 	.short	(.L_262 - .L_261)
	.align		4
.L_261:
        /*05ec*/ 	.word	index@(_ZN10layer_norm31ln_parallel_residual_fwd_kernelINS_13Kernel_traitsIf13__nv_bfloat16S2_S2_fjLj1024ELj1ELj4ELj1ELj16ENS_18Kernel_traits_baseILj1024EfS2_S2_S2_fjLj128EEEEELb0ELb0ELb0EEEvNS_9FwdParamsE)
        /*05f0*/ 	.word	0x000000c9


	//----- nvinfo : EIATTR_FRAME_SIZE
	.align		4
.L_262:
        /*05f4*/ 	.byte	0x04, 0x11
        /*05f6*/ 	.short	(.L_264 - .L_263)
	.align		4
.L_263:
        /*05f8*/ 	.word	index@(_ZN10layer_norm31ln_parallel_residual_fwd_kernelINS_13Kernel_traitsIf13__nv_bfloat16S2_S2_fjLj1024ELj1ELj4ELj1ELj16ENS_18Kernel_traits_baseILj1024EfS2_S2_S2_fjLj128EEEEELb0ELb0ELb0EEEvNS_9FwdParamsE)
        /*05fc*/ 	.word	0x00000000


	//----- nvinfo : EIATTR_REGCOUNT
	.align		4
.L_264:
        /*0600*/ 	.byte	0x04, 0x2f
        /*0602*/ 	.short	(.L_266 - .L_265)
	.align		4
.L_265:
        /*0604*/ 	.word	index@(_ZN10layer_norm31ln_parallel_residual_fwd_kernelINS_13Kernel_traitsI6__halfS2_S2_S2_fjLj1024ELj1ELj4ELj1ELj16ENS_18Kernel_traits_baseILj1024ES2_S2_S2_S2_fjLj128EEEEELb1ELb1ELb1EEEvNS_9FwdParamsE)
        /*0608*/ 	.word	0x00000080


	//----- nvinfo : EIATTR_FRAME_SIZE
	.align		4
.L_266:
        /*060c*/ 	.byte	0x04, 0x11
        /*060e*/ 	.short	(.L_268 - .L_267)
	.align		4
.L_267:
        /*0610*/ 	.word	index@(_ZN10layer_norm31ln_parallel_residual_fwd_kernelINS_13Kernel_traitsI6__halfS2_S2_S2_fjLj1024ELj1ELj4ELj1ELj16ENS_18Kernel_traits_baseILj1024ES2_S2_S2_S2_fjLj128EEEEELb1ELb1ELb1EEEvNS_9FwdParamsE)
        /*0614*/ 	.word	0x00000000


	//----- nvinfo : EIATTR_REGCOUNT
	.align		4
.L_268:
        /*0618*/ 	.byte	0x04, 0x2f
        /*061a*/ 	.short	(.L_270 - .L_269)
	.align		4
.L_269:
        /*061c*/ 	.word	index@(_ZN10layer_norm31ln_parallel_residual_fwd_kernelINS_13Kernel_traitsI6__halfS2_S2_S2_fjLj1024ELj1ELj4ELj1ELj16ENS_18Kernel_traits_baseILj1024ES2_S2_S2_S2_fjLj128EEEEELb1ELb1ELb0EEEvNS_9FwdParamsE)
        /*0620*/ 	.word	0x00000075


	//----- nvinfo : EIATTR_FRAME_SIZE
	.align		4
.L_270:
        /*0624*/ 	.byte	0x04, 0x11
        /*0626*/ 	.short	(.L_272 - .L_271)
	.align		4
.L_271:
        /*0628*/ 	.word	index@(_ZN10layer_norm31ln_parallel_residual_fwd_kernelINS_13Kernel_traitsI6__halfS2_S2_S2_fjLj1024ELj1ELj4ELj1ELj16ENS_18Kernel_traits_baseILj1024ES2_S2_S2_S2_fjLj128EEEEELb1ELb1ELb0EEEvNS_9FwdParamsE)
        /*062c*/ 	.word	0x00000000


	//----- nvinfo : EIATTR_REGCOUNT
	.align		4
.L_272:
        /*0630*/ 	.byte	0x04, 0x2f
        /*0632*/ 	.short	(.L_274 - .L_273)
	.align		4
.L_273:
        /*0634*/ 	.word	index@(_ZN10layer_norm31ln_parallel_residual_fwd_kernelINS_13Kernel_traitsI6__halfS2_S2_S2_fjLj1024ELj1ELj4ELj1ELj16ENS_18Kernel_traits_baseILj1024ES2_S2_S2_S2_fjLj128EEEEELb1ELb0ELb1EEEvNS_9FwdParamsE)
        /*0638*/ 	.word	0x000000a7


	//----- nvinfo : EIATTR_FRAME_SIZE
	.align		4
.L_274:
        /*063c*/ 	.byte	0x04, 0x11
        /*063e*/ 	.short	(.L_276 - .L_275)
	.align		4
.L_275:
        /*0640*/ 	.word	index@(_ZN10layer_norm31ln_parallel_residual_fwd_kernelINS_13Kernel_traitsI6__halfS2_S2_S2_fjLj1024ELj1ELj4ELj1ELj16ENS_18Kernel_traits_baseILj1024ES2_S2_S2_S2_fjLj128EEEEELb1ELb0ELb1EEEvNS_9FwdParamsE)
        /*0644*/ 	.word	0x00000000


	//----- nvinfo : EIATTR_REGCOUNT
	.align		4
.L_276:
        /*0648*/ 	.byte	0x04, 0x2f
        /*064a*/ 	.short	(.L_278 - .L_277)
	.align		4
.L_277:
        /*064c*/ 	.word	index@(_ZN10layer_norm31ln_parallel_residual_fwd_kernelINS_13Kernel_traitsI6__halfS2_S2_S2_fjLj1024ELj1ELj4ELj1ELj16ENS_18Kernel_traits_baseILj1024ES2_S2_S2_S2_fjLj128EEEEELb1ELb0ELb0EEEvNS_9FwdParamsE)
        /*0650*/ 	.word	0x0000009d


	//----- nvinfo : EIATTR_FRAME_SIZE
	.align		4
.L_278:
        /*0654*/ 	.byte	0x04, 0x11
        /*0656*/ 	.short	(.L_280 - .L_279)
	.align		4
.L_279:
        /*0658*/ 	.word	index@(_ZN10layer_norm31ln_parallel_residual_fwd_kernelINS_13Kernel_traitsI6__halfS2_S2_S2_fjLj1024ELj1ELj4ELj1ELj16ENS_18Kernel_traits_baseILj1024ES2_S2_S2_S2_fjLj128EEEEELb1ELb0ELb0EEEvNS_9FwdParamsE)
        /*065c*/ 	.word	0x00000000


	//----- nvinfo : EIATTR_REGCOUNT
	.align		4
.L_280:
        /*0660*/ 	.byte	0x04, 0x2f
        /*0662*/ 	.short	(.L_282 - .L_281)
	.align		4
.L_281:
        /*0664*/ 	.word	index@(_ZN10layer_norm31ln_parallel_residual_fwd_kernelINS_13Kernel_traitsI6__halfS2_S2_S2_fjLj1024ELj1ELj4ELj1ELj16ENS_18Kernel_traits_baseILj1024ES2_S2_S2_S2_fjLj128EEEEELb0ELb1ELb1EEEvNS_9FwdParamsE)
        /*0668*/ 	.word	0x00000066


	//----- nvinfo : EIATTR_FRAME_SIZE
	.align		4
.L_282:
        /*066c*/ 	.byte	0x04, 0x11
        /*066e*/ 	.short	(.L_284 - .L_283)
	.align		4
.L_283:
        /*0670*/ 	.word	index@(_ZN10layer_norm31ln_parallel_residual_fwd_kernelINS_13Kernel_traitsI6__halfS2_S2_S2_fjLj1024ELj1ELj4ELj1ELj16ENS_18Kernel_traits_baseILj1024ES2_S2_S2_S2_fjLj128EEEEELb0ELb1ELb1EEEvNS_9FwdParamsE)
        /*0674*/ 	.word	0x00000000


	//----- nvinfo : EIATTR_REGCOUNT
	.align		4
.L_284:
        /*0678*/ 	.byte	0x04, 0x2f
        /*067a*/ 	.short	(.L_286 - .L_285)
	.align		4
.L_285:
        /*067c*/ 	.word	index@(_ZN10layer_norm31ln_parallel_residual_fwd_kernelINS_13Kernel_traitsI6__halfS2_S2_S2_fjLj1024ELj1ELj4ELj1ELj16ENS_18Kernel_traits_baseILj1024ES2_S2_S2_S2_fjLj128EEEEELb0ELb1ELb0EEEvNS_9FwdParamsE)
        /*0680*/ 	.word	0x00000060


	//----- nvinfo : EIATTR_FRAME_SIZE
	.align		4
.L_286:
        /*0684*/ 	.byte	0x04, 0x11
        /*0686*/ 	.short	(.L_288 - .L_287)
	.align		4
.L_287:
        /*0688*/ 	.word	index@(_ZN10layer_norm31ln_parallel_residual_fwd_kernelINS_13Kernel_traitsI6__halfS2_S2_S2_fjLj1024ELj1ELj4ELj1ELj16ENS_18Kernel_traits_baseILj1024ES2_S2_S2_S2_fjLj128EEEEELb0ELb1ELb0EEEvNS_9FwdParamsE)
        /*068c*/ 	.word	0x00000000


	//----- nvinfo : EIATTR_REGCOUNT
	.align		4
.L_288:
        /*0690*/ 	.byte	0x04, 0x2f
        /*0692*/ 	.short	(.L_290 - .L_289)
	.align		4
.L_289:
        /*0694*/ 	.word	index@(_ZN10layer_norm31ln_parallel_residual_fwd_kernelINS_13Kernel_traitsI6__halfS2_S2_S2_fjLj1024ELj1ELj4ELj1ELj16ENS_18Kernel_traits_baseILj1024ES2_S2_S2_S2_fjLj128EEEEELb0ELb0ELb1EEEvNS_9FwdParamsE)
        /*0698*/ 	.word	0x000000a2


	//----- nvinfo : EIATTR_FRAME_SIZE
	.align		4
.L_290:
        /*069c*/ 	.byte	0x04, 0x11
        /*069e*/ 	.short	(.L_292 - .L_291)
	.align		4
.L_291:
        /*06a0*/ 	.word	index@(_ZN10layer_norm31ln_parallel_residual_fwd_kernelINS_13Kernel_traitsI6__halfS2_S2_S2_fjLj1024ELj1ELj4ELj1ELj16ENS_18Kernel_traits_baseILj1024ES2_S2_S2_S2_fjLj128EEEEELb0ELb0ELb1EEEvNS_9FwdParamsE)
        /*06a4*/ 	.word	0x00000000


	//----- nvinfo : EIATTR_REGCOUNT
	.align		4
.L_292:
        /*06a8*/ 	.byte	0x04, 0x2f
        /*06aa*/ 	.short	(.L_294 - .L_293)
	.align		4
.L_293:
        /*06ac*/ 	.word	index@(_ZN10layer_norm31ln_parallel_residual_fwd_kernelINS_13Kernel_traitsI6__halfS2_S2_S2_fjLj1024ELj1ELj4ELj1ELj16ENS_18Kernel_traits_baseILj1024ES2_S2_S2_S2_fjLj128EEEEELb0ELb0ELb0EEEvNS_9FwdParamsE)
        /*06b0*/ 	.word	0x00000093


	//----- nvinfo : EIATTR_FRAME_SIZE
	.align		4
.L_294:
        /*06b4*/ 	.byte	0x04, 0x11
        /*06b6*/ 	.short	(.L_296 - .L_295)
	.align		4
.L_295:
        /*06b8*/ 	.word	index@(_ZN10layer_norm31ln_parallel_residual_fwd_kernelINS_13Kernel_traitsI6__halfS2_S2_S2_fjLj1024ELj1ELj4ELj1ELj16ENS_18Kernel_traits_baseILj1024ES2_S2_S2_S2_fjLj128EEEEELb0ELb0ELb0EEEvNS_9FwdParamsE)
        /*06bc*/ 	.word	0x00000000


	//----- nvinfo : EIATTR_REGCOUNT
	.align		4
.L_296:
        /*06c0*/ 	.byte	0x04, 0x2f
        /*06c2*/ 	.short	(.L_298 - .L_297)
	.align		4
.L_297:
        /*06c4*/ 	.word	index@(_ZN10layer_norm31ln_parallel_residual_fwd_kernelINS_13Kernel_traitsI13__nv_bfloat16S2_S2_S2_fjLj1024ELj1ELj4ELj1ELj16ENS_18Kernel_traits_baseILj1024ES2_S2_S2_S2_fjLj128EEEEELb1ELb1ELb1EEEvNS_9FwdParamsE)
        /*06c8*/ 	.word	0x000000a5


	//----- nvinfo : EIATTR_FRAME_SIZE
	.align		4
.L_298:
        /*06cc*/ 	.byte	0x04, 0x11
        /*06ce*/ 	.short	(.L_300 - .L_299)
	.align		4
.L_299:
        /*06d0*/ 	.word	index@(_ZN10layer_norm31ln_parallel_residual_fwd_kernelINS_13Kernel_traitsI13__nv_bfloat16S2_S2_S2_fjLj1024ELj1ELj4ELj1ELj16ENS_18Kernel_traits_baseILj1024ES2_S2_S2_S2_fjLj128EEEEELb1ELb1ELb1EEEvNS_9FwdParamsE)
        /*06d4*/ 	.word	0x00000000


	//----- nvinfo : EIATTR_REGCOUNT
	.align		4
.L_300:
        /*06d8*/ 	.byte	0x04, 0x2f
        /*06da*/ 	.short	(.L_302 - .L_301)
	.align		4
.L_301:
        /*06dc*/ 	.word	index@(_ZN10layer_norm31ln_parallel_residual_fwd_kernelINS_13Kernel_traitsI13__nv_bfloat16S2_S2_S2_fjLj1024ELj1ELj4ELj1ELj16ENS_18Kernel_traits_baseILj1024ES2_S2_S2_S2_fjLj128EEEEELb1ELb1ELb0EEEvNS_9FwdParamsE)
        /*06e0*/ 	.word	0x00000092


	//----- nvinfo : EIATTR_FRAME_SIZE
	.align		4
.L_302:
        /*06e4*/ 	.byte	0x04, 0x11
        /*06e6*/ 	.short	(.L_304 - .L_303)
	.align		4
.L_303:
        /*06e8*/ 	.word	index@(_ZN10layer_norm31ln_parallel_residual_fwd_kernelINS_13Kernel_traitsI13__nv_bfloat16S2_S2_S2_fjLj1024ELj1ELj4ELj1ELj16ENS_18Kernel_traits_baseILj1024ES2_S2_S2_S2_fjLj128EEEEELb1ELb1ELb0EEEvNS_9FwdParamsE)
        /*06ec*/ 	.word	0x00000000


	//----- nvinfo : EIATTR_REGCOUNT
	.align		4
.L_304:
        /*06f0*/ 	.byte	0x04, 0x2f
        /*06f2*/ 	.short	(.L_306 - .L_305)
	.align		4
.L_305:
        /*06f4*/ 	.word	index@(_ZN10layer_norm31ln_parallel_residual_fwd_kernelINS_13Kernel_traitsI13__nv_bfloat16S2_S2_S2_fjLj1024ELj1ELj4ELj1ELj16ENS_18Kernel_traits_baseILj1024ES2_S2_S2_S2_fjLj128EEEEELb1ELb0ELb1EEEvNS_9FwdParamsE)
        /*06f8*/ 	.word	0x000000f4


	//----- nvinfo : EIATTR_FRAME_SIZE
	.align		4
.L_306:
        /*06fc*/ 	.byte	0x04, 0x11
        /*06fe*/ 	.short	(.L_308 - .L_307)
	.align		4
.L_307:
        /*0700*/ 	.word	index@(_ZN10layer_norm31ln_parallel_residual_fwd_kernelINS_13Kernel_traitsI13__nv_bfloat16S2_S2_S2_fjLj1024ELj1ELj4ELj1ELj16ENS_18Kernel_traits_baseILj1024ES2_S2_S2_S2_fjLj128EEEEELb1ELb0ELb1EEEvNS_9FwdParamsE)
        /*0704*/ 	.word	0x00000000


	//----- nvinfo : EIATTR_REGCOUNT
	.align		4
.L_308:
        /*0708*/ 	.byte	0x04, 0x2f
        /*070a*/ 	.short	(.L_310 - .L_309)
	.align		4
.L_309:
        /*070c*/ 	.word	index@(_ZN10layer_norm31ln_parallel_residual_fwd_kernelINS_13Kernel_traitsI13__nv_bfloat16S2_S2_S2_fjLj1024ELj1ELj4ELj1ELj16ENS_18Kernel_traits_baseILj1024ES2_S2_S2_S2_fjLj128EEEEELb1ELb0ELb0EEEvNS_9FwdParamsE)
        /*0710*/ 	.word	0x000000e0


	//----- nvinfo : EIATTR_FRAME_SIZE
	.align		4
.L_310:
        /*0714*/ 	.byte	0x04, 0x11
        /*0716*/ 	.short	(.L_312 - .L_311)
	.align		4
.L_311:
        /*0718*/ 	.word	index@(_ZN10layer_norm31ln_parallel_residual_fwd_kernelINS_13Kernel_traitsI13__nv_bfloat16S2_S2_S2_fjLj1024ELj1ELj4ELj1ELj16ENS_18Kernel_traits_baseILj1024ES2_S2_S2_S2_fjLj128EEEEELb1ELb0ELb0EEEvNS_9FwdParamsE)
        /*071c*/ 	.word	0x00000000


	//----- nvinfo : EIATTR_REGCOUNT
	.align		4
.L_312:
        /*0720*/ 	.byte	0x04, 0x2f
        /*0722*/ 	.short	(.L_314 - .L_313)
	.align		4
.L_313:
        /*0724*/ 	.word	index@(_ZN10layer_norm31ln_parallel_residual_fwd_kernelINS_13Kernel_traitsI13__nv_bfloat16S2_S2_S2_fjLj1024ELj1ELj4ELj1ELj16ENS_18Kernel_traits_baseILj1024ES2_S2_S2_S2_fjLj128EEEEELb0ELb1ELb1EEEvNS_9FwdParamsE)
        /*0728*/ 	.word	0x00000080


	//----- nvinfo : EIATTR_FRAME_SIZE
	.align		4
.L_314:
        /*072c*/ 	.byte	0x04, 0x11
        /*072e*/ 	.short	(.L_316 - .L_315)
	.align		4
.L_315:
        /*0730*/ 	.word	index@(_ZN10layer_norm31ln_parallel_residual_fwd_kernelINS_13Kernel_traitsI13__nv_bfloat16S2_S2_S2_fjLj1024ELj1ELj4ELj1ELj16ENS_18Kernel_traits_baseILj1024ES2_S2_S2_S2_fjLj128EEEEELb0ELb1ELb1EEEvNS_9FwdParamsE)
        /*0734*/ 	.word	0x00000000


	//----- nvinfo : EIATTR_REGCOUNT
	.align		4
.L_316:
        /*0738*/ 	.byte	0x04, 0x2f
        /*073a*/ 	.short	(.L_318 - .L_317)
	.align		4
.L_317:
        /*073c*/ 	.word	index@(_ZN10layer_norm31ln_parallel_residual_fwd_kernelINS_13Kernel_traitsI13__nv_bfloat16S2_S2_S2_fjLj1024ELj1ELj4ELj1ELj16ENS_18Kernel_traits_baseILj1024ES2_S2_S2_S2_fjLj128EEEEELb0ELb1ELb0EEEvNS_9FwdParamsE)
        /*0740*/ 	.word	0x0000007e


	//----- nvinfo : EIATTR_FRAME_SIZE
	.align		4
.L_318:
        /*0744*/ 	.byte	0x04, 0x11
        /*0746*/ 	.short	(.L_320 - .L_319)
	.align		4
.L_319:
        /*0748*/ 	.word	index@(_ZN10layer_norm31ln_parallel_residual_fwd_kernelINS_13Kernel_traitsI13__nv_bfloat16S2_S2_S2_fjLj1024ELj1ELj4ELj1ELj16ENS_18Kernel_traits_baseILj1024ES2_S2_S2_S2_fjLj128EEEEELb0ELb1ELb0EEEvNS_9FwdParamsE)
        /*074c*/ 	.word	0x00000000


	//----- nvinfo : EIATTR_REGCOUNT
	.align		4
.L_320:
        /*0750*/ 	.byte	0x04, 0x2f
        /*0752*/ 	.short	(.L_322 - .L_321)
	.align		4
.L_321:
        /*0754*/ 	.word	index@(_ZN10layer_norm31ln_parallel_residual_fwd_kernelINS_13Kernel_traitsI13__nv_bfloat16S2_S2_S2_fjLj1024ELj1ELj4ELj1ELj16ENS_18Kernel_traits_baseILj1024ES2_S2_S2_S2_fjLj128EEEEELb0ELb0ELb1EEEvNS_9FwdParamsE)
        /*0758*/ 	.word	0x000000ec


	//----- nvinfo : EIATTR_FRAME_SIZE
	.align		4
.L_322:
        /*075c*/ 	.byte	0x04, 0x11
        /*075e*/ 	.short	(.L_324 - .L_323)
	.align		4
.L_323:
        /*0760*/ 	.word	index@(_ZN10layer_norm31ln_parallel_residual_fwd_kernelINS_13Kernel_traitsI13__nv_bfloat16S2_S2_S2_fjLj1024ELj1ELj4ELj1ELj16ENS_18Kernel_traits_baseILj1024ES2_S2_S2_S2_fjLj128EEEEELb0ELb0ELb1EEEvNS_9FwdParamsE)
        /*0764*/ 	.word	0x00000000


	//----- nvinfo : EIATTR_REGCOUNT
	.align		4
.L_324:
        /*0768*/ 	.byte	0x04, 0x2f
        /*076a*/ 	.short	(.L_326 - .L_325)
	.align		4
.L_325:
        /*076c*/ 	.word	index@(_ZN10layer_norm31ln_parallel_residual_fwd_kernelINS_13Kernel_traitsI13__nv_bfloat16S2_S2_S2_fjLj1024ELj1ELj4ELj1ELj16ENS_18Kernel_traits_baseILj1024ES2_S2_S2_S2_fjLj128EEEEELb0ELb0ELb0EEEvNS_9FwdParamsE)
        /*0770*/ 	.word	0x000000d4


	//----- nvinfo : EIATTR_FRAME_SIZE
	.align		4
.L_326:
        /*0774*/ 	.byte	0x04, 0x11
        /*0776*/ 	.short	(.L_328 - .L_327)
	.align		4
.L_327:
        /*0778*/ 	.word	index@(_ZN10layer_norm31ln_parallel_residual_fwd_kernelINS_13Kernel_traitsI13__nv_bfloat16S2_S2_S2_fjLj1024ELj1ELj4ELj1ELj16ENS_18Kernel_traits_baseILj1024ES2_S2_S2_S2_fjLj128EEEEELb0ELb0ELb0EEEvNS_9FwdParamsE)
        /*077c*/ 	.word	0x00000000


	//----- nvinfo : EIATTR_MIN_STACK_SIZE
	.align		4
.L_328:
        /*0780*/ 	.byte	0x04, 0x12
        /*0782*/ 	.short	(.L_330 - .L_329)
	.align		4
.L_329:
        /*0784*/ 	.word	index@(_ZN10layer_norm31ln_parallel_residual_fwd_kernelINS_13Kernel_traitsI13__nv_bfloat16S2_S2_S2_fjLj1024ELj1ELj4ELj1ELj16ENS_18Kernel_traits_baseILj1024ES2_S2_S2_S2_fjLj128EEEEELb0ELb0ELb0EEEvNS_9FwdParamsE)
        /*0788*/ 	.word	0x00000000


	//----- nvinfo : EIATTR_MIN_STACK_SIZE
	.align		4
.L_330:
        /*078c*/ 	.byte	0x04, 0x12
        /*078e*/ 	.short	(.L_332 - .L_331)
	.align		4
.L_331:
        /*0790*/ 	.word	index@(_ZN10layer_norm31ln_parallel_residual_fwd_kernelINS_13Kernel_traitsI13__nv_bfloat16S2_S2_S2_fjLj1024ELj1ELj4ELj1ELj16ENS_18Kernel_traits_baseILj1024ES2_S2_S2_S2_fjLj128EEEEELb0ELb0ELb1EEEvNS_9FwdParamsE)
        /*0794*/ 	.word	0x00000000


	//----- nvinfo : EIATTR_MIN_STACK_SIZE
	.align		4
.L_332:
        /*0798*/ 	.byte	0x04, 0x12
        /*079a*/ 	.short	(.L_334 - .L_333)
	.align		4
.L_333:
        /*079c*/ 	.word	index@(_ZN10layer_norm31ln_parallel_residual_fwd_kernelINS_13Kernel_traitsI13__nv_bfloat16S2_S2_S2_fjLj1024ELj1ELj4ELj1ELj16ENS_18Kernel_traits_baseILj1024ES2_S2_S2_S2_fjLj128EEEEELb0ELb1ELb0EEEvNS_9FwdParamsE)
        /*07a0*/ 	.word	0x00000000


	//----- nvinfo : EIATTR_MIN_STACK_SIZE
	.align		4
.L_334:
        /*07a4*/ 	.byte	0x04, 0x12
        /*07a6*/ 	.short	(.L_336 - .L_335)
	.align		4
.L_335:
        /*07a8*/ 	.word	index@(_ZN10layer_norm31ln_parallel_residual_fwd_kernelINS_13Kernel_traitsI13__nv_bfloat16S2_S2_S2_fjLj1024ELj1ELj4ELj1ELj16ENS_18Kernel_traits_baseILj1024ES2_S2_S2_S2_fjLj128EEEEELb0ELb1ELb1EEEvNS_9FwdParamsE)
        /*07ac*/ 	.word	0x00000000


	//----- nvinfo : EIATTR_MIN_STACK_SIZE
	.align		4
.L_336:
        /*07b0*/ 	.byte	0x04, 0x12
        /*07b2*/ 	.short	(.L_338 - .L_337)
	.align		4
.L_337:
        /*07b4*/ 	.word	index@(_ZN10layer_norm31ln_parallel_residual_fwd_kernelINS_13Kernel_traitsI13__nv_bfloat16S2_S2_S2_fjLj1024ELj1ELj4ELj1ELj16ENS_18Kernel_traits_baseILj1024ES2_S2_S2_S2_fjLj128EEEEELb1ELb0ELb0EEEvNS_9FwdParamsE)
        /*07b8*/ 	.word	0x00000000


	//----- nvinfo : EIATTR_MIN_STACK_SIZE
	.align		4
.L_338:
        /*07bc*/ 	.byte	0x04, 0x12
        /*07be*/ 	.short	(.L_340 - .L_339)
	.align		4
.L_339:
        /*07c0*/ 	.word	index@(_ZN10layer_norm31ln_parallel_residual_fwd_kernelINS_13Kernel_traitsI13__nv_bfloat16S2_S2_S2_fjLj1024ELj1ELj4ELj1ELj16ENS_18Kernel_traits_baseILj1024ES2_S2_S2_S2_fjLj128EEEEELb1ELb0ELb1EEEvNS_9FwdParamsE)
        /*07c4*/ 	.word	0x00000000


	//----- nvinfo : EIATTR_MIN_STACK_SIZE
	.align		4
.L_340:
        /*07c8*/ 	.byte	0x04, 0x12
        /*07ca*/ 	.short	(.L_342 - .L_341)
	.align		4
.L_341:
        /*07cc*/ 	.word	index@(_ZN10layer_norm31ln_parallel_residual_fwd_kernelINS_13Kernel_traitsI13__nv_bfloat16S2_S2_S2_fjLj1024ELj1ELj4ELj1ELj16ENS_18Kernel_traits_baseILj1024ES2_S2_S2_S2_fjLj128EEEEELb1ELb1ELb0EEEvNS_9FwdParamsE)
        /*07d0*/ 	.word	0x00000000


	//----- nvinfo : EIATTR_MIN_STACK_SIZE
	.align		4
.L_342:
        /*07d4*/ 	.byte	0x04, 0x12
        /*07d6*/ 	.short	(.L_344 - .L_343)
	.align		4
.L_343:
        /*07d8*/ 	.word	index@(_ZN10layer_norm31ln_parallel_residual_fwd_kernelINS_13Kernel_traitsI13__nv_bfloat16S2_S2_S2_fjLj1024ELj1ELj4ELj1ELj16ENS_18Kernel_traits_baseILj1024ES2_S2_S2_S2_fjLj128EEEEELb1ELb1ELb1EEEvNS_9FwdParamsE)
        /*07dc*/ 	.word	0x00000000


	//----- nvinfo : EIATTR_MIN_STACK_SIZE
	.align		4
.L_344:
        /*07e0*/ 	.byte	0x04, 0x12
        /*07e2*/ 	.short	(.L_346 - .L_345)
	.align		4
.L_345:
        /*07e4*/ 	.word	index@(_ZN10layer_norm31ln_parallel_residual_fwd_kernelINS_13Kernel_traitsI6__halfS2_S2_S2_fjLj1024ELj1ELj4ELj1ELj16ENS_18Kernel_traits_baseILj1024ES2_S2_S2_S2_fjLj128EEEEELb0ELb0ELb0EEEvNS_9FwdParamsE)
        /*07e8*/ 	.word	0x00000000


	//----- nvinfo : EIATTR_MIN_STACK_SIZE
	.align		4
.L_346:
        /*07ec*/ 	.byte	0x04, 0x12
        /*07ee*/ 	.short	(.L_348 - .L_347)
	.align		4
.L_347:
        /*07f0*/ 	.word	index@(_ZN10layer_norm31ln_parallel_residual_fwd_kernelINS_13Kernel_traitsI6__halfS2_S2_S2_fjLj1024ELj1ELj4ELj1ELj16ENS_18Kernel_traits_baseILj1024ES2_S2_S2_S2_fjLj128EEEEELb0ELb0ELb1EEEvNS_9FwdParamsE)
        /*07f4*/ 	.word	0x00000000


	//----- nvinfo : EIATTR_MIN_STACK_SIZE
	.align		4
.L_348:
        /*07f8*/ 	.byte	0x04, 0x12
        /*07fa*/ 	.short	(.L_350 - .L_349)
	.align		4
.L_349:
        /*07fc*/ 	.word	index@(_ZN10layer_norm31ln_parallel_residual_fwd_kernelINS_13Kernel_traitsI6__halfS2_S2_S2_fjLj1024ELj1ELj4ELj1ELj16ENS_18Kernel_traits_baseILj1024ES2_S2_S2_S2_fjLj128EEEEELb0ELb1ELb0EEEvNS_9FwdParamsE)
        /*0800*/ 	.word	0x00000000


	//----- nvinfo : EIATTR_MIN_STACK_SIZE
	.align		4
.L_350:
        /*0804*/ 	.byte	0x04, 0x12
        /*0806*/ 	.short	(.L_352 - .L_351)
	.align		4
.L_351:
        /*0808*/ 	.word	index@(_ZN10layer_norm31ln_parallel_residual_fwd_kernelINS_13Kernel_traitsI6__halfS2_S2_S2_fjLj1024ELj1ELj4ELj1ELj16ENS_18Kernel_traits_baseILj1024ES2_S2_S2_S2_fjLj128EEEEELb0ELb1ELb1EEEvNS_9FwdParamsE)
        /*080c*/ 	.word	0x00000000


	//----- nvinfo : EIATTR_MIN_STACK_SIZE
	.align		4
.L_352:
        /*0810*/ 	.byte	0x04, 0x12
        /*0812*/ 	.short	(.L_354 - .L_353)
	.align		4
.L_353:
        /*0814*/ 	.word	index@(_ZN10layer_norm31ln_parallel_residual_fwd_kernelINS_13Kernel_traitsI6__halfS2_S2_S2_fjLj1024ELj1ELj4ELj1ELj16ENS_18Kernel_traits_baseILj1024ES2_S2_S2_S2_fjLj128EEEEELb1ELb0ELb0EEEvNS_9FwdParamsE)
        /*0818*/ 	.word	0x00000000


	//----- nvinfo : EIATTR_MIN_STACK_SIZE
	.align		4
.L_354:
        /*081c*/ 	.byte	0x04, 0x12
        /*081e*/ 	.short	(.L_356 - .L_355)
	.align		4
.L_355:
        /*0820*/ 	.word	index@(_ZN10layer_norm31ln_parallel_residual_fwd_kernelINS_13Kernel_traitsI6__halfS2_S2_S2_fjLj1024ELj1ELj4ELj1ELj16ENS_18Kernel_traits_baseILj1024ES2_S2_S2_S2_fjLj128EEEEELb1ELb0ELb1EEEvNS_9FwdParamsE)
        /*0824*/ 	.word	0x00000000


	//----- nvinfo : EIATTR_MIN_STACK_SIZE
	.align		4
.L_356:
        /*0828*/ 	.byte	0x04, 0x12
        /*082a*/ 	.short	(.L_358 - .L_357)
	.align		4
.L_357:
        /*082c*/ 	.word	index@(_ZN10layer_norm31ln_parallel_residual_fwd_kernelINS_13Kernel_traitsI6__halfS2_S2_S2_fjLj1024ELj1ELj4ELj1ELj16ENS_18Kernel_traits_baseILj1024ES2_S2_S2_S2_fjLj128EEEEELb1ELb1ELb0EEEvNS_9FwdParamsE)
        /*0830*/ 	.word	0x00000000


	//----- nvinfo : EIATTR_MIN_STACK_SIZE
	.align		4
.L_358:
        /*0834*/ 	.byte	0x04, 0x12
        /*0836*/ 	.short	(.L_360 - .L_359)
	.align		4
.L_359:
        /*0838*/ 	.word	index@(_ZN10layer_norm31ln_parallel_residual_fwd_kernelINS_13Kernel_traitsI6__halfS2_S2_S2_fjLj1024ELj1ELj4ELj1ELj16ENS_18Kernel_traits_baseILj1024ES2_S2_S2_S2_fjLj128EEEEELb1ELb1ELb1EEEvNS_9FwdParamsE)
        /*083c*/ 	.word	0x00000000


	//----- nvinfo : EIATTR_MIN_STACK_SIZE
	.align		4
.L_360:
        /*0840*/ 	.byte	0x04, 0x12
        /*0842*/ 	.short	(.L_362 - .L_361)
	.align		4
.L_361:
        /*0844*/ 	.word	index@(_ZN10layer_norm31ln_parallel_residual_fwd_kernelINS_13Kernel_traitsIf13__nv_bfloat16S2_S2_fjLj1024ELj1ELj4ELj1ELj16ENS_18Kernel_traits_baseILj1024EfS2_S2_S2_fjLj128EEEEELb0ELb0ELb0EEEvNS_9FwdParamsE)
        /*0848*/ 	.word	0x00000000


	//----- nvinfo : EIATTR_MIN_STACK_SIZE
	.align		4
.L_362:
        /*084c*/ 	.byte	0x04, 0x12
        /*084e*/ 	.short	(.L_364 - .L_363)
	.align		4
.L_363:
        /*0850*/ 	.word	index@(_ZN10layer_norm31ln_parallel_residual_fwd_kernelINS_13Kernel_traitsIf13__nv_bfloat16S2_S2_fjLj1024ELj1ELj4ELj1ELj16ENS_18Kernel_traits_baseILj1024EfS2_S2_S2_fjLj128EEEEELb0ELb0ELb1EEEvNS_9FwdParamsE)
        /*0854*/ 	.word	0x00000000


	//----- nvinfo : EIATTR_MIN_STACK_SIZE
	.align		4
.L_364:
        /*0858*/ 	.byte	0x04, 0x12
        /*085a*/ 	.short	(.L_366 - .L_365)
	.align		4
.L_365:
        /*085c*/ 	.word	index@(_ZN10layer_norm31ln_parallel_residual_fwd_kernelINS_13Kernel_traitsIf13__nv_bfloat16S2_S2_fjLj1024ELj1ELj4ELj1ELj16ENS_18Kernel_traits_baseILj1024EfS2_S2_S2_fjLj128EEEEELb0ELb1ELb0EEEvNS_9FwdParamsE)
        /*0860*/ 	.word	0x00000000


	//----- nvinfo : EIATTR_MIN_STACK_SIZE
	.align		4
.L_366:
        /*0864*/ 	.byte	0x04, 0x12
        /*0866*/ 	.short	(.L_368 - .L_367)
	.align		4
.L_367:
        /*0868*/ 	.word	index@(_ZN10layer_norm31ln_parallel_residual_fwd_kernelINS_13Kernel_traitsIf13__nv_bfloat16S2_S2_fjLj1024ELj1ELj4ELj1ELj16ENS_18Kernel_traits_baseILj1024EfS2_S2_S2_fjLj128EEEEELb0ELb1ELb1EEEvNS_9FwdParamsE)
        /*086c*/ 	.word	0x00000000


	//----- nvinfo : EIATTR_MIN_STACK_SIZE
	.align		4
.L_368:
        /*0870*/ 	.byte	0x04, 0x12
        /*0872*/ 	.short	(.L_370 - .L_369)
	.align		4
.L_369:
        /*0874*/ 	.word	index@(_ZN10layer_norm31ln_parallel_residual_fwd_kernelINS_13Kernel_traitsIf13__nv_bfloat16S2_S2_fjLj1024ELj1ELj4ELj1ELj16ENS_18Kernel_traits_baseILj1024EfS2_S2_S2_fjLj128EEEEELb1ELb0ELb0EEEvNS_9FwdParamsE)
        /*0878*/ 	.word	0x00000000


	//----- nvinfo : EIATTR_MIN_STACK_SIZE
	.align		4
.L_370:
        /*087c*/ 	.byte	0x04, 0x12
        /*087e*/ 	.short	(.L_372 - .L_371)
	.align		4
.L_371:
        /*0880*/ 	.word	index@(_ZN10layer_norm31ln_parallel_residual_fwd_kernelINS_13Kernel_traitsIf13__nv_bfloat16S2_S2_fjLj1024ELj1ELj4ELj1ELj16ENS_18Kernel_traits_baseILj1024EfS2_S2_S2_fjLj128EEEEELb1ELb0ELb1EEEvNS_9FwdParamsE)
        /*0884*/ 	.word	0x00000000


	//----- nvinfo : EIATTR_MIN_STACK_SIZE
	.align		4
.L_372:
        /*0888*/ 	.byte	0x04, 0x12
        /*088a*/ 	.short	(.L_374 - .L_373)
	.align		4
.L_373:
        /*088c*/ 	.word	index@(_ZN10layer_norm31ln_parallel_residual_fwd_kernelINS_13Kernel_traitsIf13__nv_bfloat16S2_S2_fjLj1024ELj1ELj4ELj1ELj16ENS_18Kernel_traits_baseILj1024EfS2_S2_S2_fjLj128EEEEELb1ELb1ELb0EEEvNS_9FwdParamsE)
        /*0890*/ 	.word	0x00000000


	//----- nvinfo : EIATTR_MIN_STACK_SIZE
	.align		4
.L_374:
        /*0894*/ 	.byte	0x04, 0x12
        /*0896*/ 	.short	(.L_376 - .L_375)
	.align		4
.L_375:
        /*0898*/ 	.word	index@(_ZN10layer_norm31ln_parallel_residual_fwd_kernelINS_13Kernel_traitsIf13__nv_bfloat16S2_S2_fjLj1024ELj1ELj4ELj1ELj16ENS_18Kernel_traits_baseILj1024EfS2_S2_S2_fjLj128EEEEELb1ELb1ELb1EEEvNS_9FwdParamsE)
        /*089c*/ 	.word	0x00000000


	//----- nvinfo : EIATTR_MIN_STACK_SIZE
	.align		4
.L_376:
        /*08a0*/ 	.byte	0x04, 0x12
        /*08a2*/ 	.short	(.L_378 - .L_377)
	.align		4
.L_377:
        /*08a4*/ 	.word	index@(_ZN10layer_norm31ln_parallel_residual_fwd_kernelINS_13Kernel_traitsI13__nv_bfloat16S2_fS2_fjLj1024ELj1ELj4ELj1ELj16ENS_18Kernel_traits_baseILj1024ES2_S2_fS2_fjLj128EEEEELb0ELb0ELb0EEEvNS_9FwdParamsE)
        /*08a8*/ 	.word	0x00000000


	//----- nvinfo : EIATTR_MIN_STACK_SIZE
	.align		4
.L_378:
        /*08ac*/ 	.byte	0x04, 0x12
        /*08ae*/ 	.short	(.L_380 - .L_379)
	.align		4
.L_379:
        /*08b0*/ 	.word	index@(_ZN10layer_norm31ln_parallel_residual_fwd_kernelINS_13Kernel_traitsI13__nv_bfloat16S2_fS2_fjLj1024ELj1ELj4ELj1ELj16ENS_18Kernel_traits_baseILj1024ES2_S2_fS2_fjLj128EEEEELb0ELb0ELb1EEEvNS_9FwdParamsE)
        /*08b4*/ 	.word	0x00000000


	//----- nvinfo : EIATTR_MIN_STACK_SIZE
	.align		4
.L_380:
        /*08b8*/ 	.byte	0x04, 0x12
        /*08ba*/ 	.short	(.L_382 - .L_381)
	.align		4
.L_381:
        /*08bc*/ 	.word	index@(_ZN10layer_norm31ln_parallel_residual_fwd_kernelINS_13Kernel_traitsI13__nv_bfloat16S2_fS2_fjLj1024ELj1ELj4ELj1ELj16ENS_18Kernel_traits_baseILj1024ES2_S2_fS2_fjLj128EEEEELb0ELb1ELb0EEEvNS_9FwdParamsE)
        /*08c0*/ 	.word	0x00000000


	//----- nvinfo : EIATTR_MIN_STACK_SIZE
	.align		4
.L_382:
        /*08c4*/ 	.byte	0x04, 0x12
        /*08c6*/ 	.short	(.L_384 - .L_383)
	.align		4
.L_383:
        /*08c8*/ 	.word	index@(_ZN10layer_norm31ln_parallel_residual_fwd_kernelINS_13Kernel_traitsI13__nv_bfloat16S2_fS2_fjLj1024ELj1ELj4ELj1ELj16ENS_18Kernel_traits_baseILj1024ES2_S2_fS2_fjLj128EEEEELb0ELb1ELb1EEEvNS_9FwdParamsE)
        /*08cc*/ 	.word	0x00000000


	//----- nvinfo : EIATTR_MIN_STACK_SIZE
	.align		4
.L_384:
        /*08d0*/ 	.byte	0x04, 0x12
        /*08d2*/ 	.short	(.L_386 - .L_385)
	.align		4
.L_385:
        /*08d4*/ 	.word	index@(_ZN10layer_norm31ln_parallel_residual_fwd_kernelINS_13Kernel_traitsI13__nv_bfloat16S2_fS2_fjLj1024ELj1ELj4ELj1ELj16ENS_18Kernel_traits_baseILj1024ES2_S2_fS2_fjLj128EEEEELb1ELb0ELb0EEEvNS_9FwdParamsE)
        /*08d8*/ 	.word	0x00000000


	//----- nvinfo : EIATTR_MIN_STACK_SIZE
	.align		4
.L_386:
        /*08dc*/ 	.byte	0x04, 0x12
        /*08de*/ 	.short	(.L_388 - .L_387)
	.align		4
.L_387:
        /*08e0*/ 	.word	index@(_ZN10layer_norm31ln_parallel_residual_fwd_kernelINS_13Kernel_traitsI13__nv_bfloat16S2_fS2_fjLj1024ELj1ELj4ELj1ELj16ENS_18Kernel_traits_baseILj1024ES2_S2_fS2_fjLj128EEEEELb1ELb0ELb1EEEvNS_9FwdParamsE)
        /*08e4*/ 	.word	0x00000000


	//----- nvinfo : EIATTR_MIN_STACK_SIZE
	.align		4
.L_388:
        /*08e8*/ 	.byte	0x04, 0x12
        /*08ea*/ 	.short	(.L_390 - .L_389)
	.align		4
.L_389:
        /*08ec*/ 	.word	index@(_ZN10layer_norm31ln_parallel_residual_fwd_kernelINS_13Kernel_traitsI13__nv_bfloat16S2_fS2_fjLj1024ELj1ELj4ELj1ELj16ENS_18Kernel_traits_baseILj1024ES2_S2_fS2_fjLj128EEEEELb1ELb1ELb0EEEvNS_9FwdParamsE)
        /*08f0*/ 	.word	0x00000000


	//----- nvinfo : EIATTR_MIN_STACK_SIZE
	.align		4
.L_390:
        /*08f4*/ 	.byte	0x04, 0x12
        /*08f6*/ 	.short	(.L_392 - .L_391)
	.align		4
.L_391:
        /*08f8*/ 	.word	index@(_ZN10layer_norm31ln_parallel_residual_fwd_kernelINS_13Kernel_traitsI13__nv_bfloat16S2_fS2_fjLj1024ELj1ELj4ELj1ELj16ENS_18Kernel_traits_baseILj1024ES2_S2_fS2_fjLj128EEEEELb1ELb1ELb1EEEvNS_9FwdParamsE)
        /*08fc*/ 	.word	0x00000000


	//----- nvinfo : EIATTR_MIN_STACK_SIZE
	.align		4
.L_392:
        /*0900*/ 	.byte	0x04, 0x12
        /*0902*/ 	.short	(.L_394 - .L_393)
	.align		4
.L_393:
        /*0904*/ 	.word	index@(_ZN10layer_norm31ln_parallel_residual_fwd_kernelINS_13Kernel_traitsIf13__nv_bfloat16fS2_fjLj1024ELj1ELj4ELj1ELj16ENS_18Kernel_traits_baseILj1024EfS2_fS2_fjLj128EEEEELb0ELb0ELb0EEEvNS_9FwdParamsE)
        /*0908*/ 	.word	0x00000000


	//----- nvinfo : EIATTR_MIN_STACK_SIZE
	.align		4
.L_394:
        /*090c*/ 	.byte	0x04, 0x12
        /*090e*/ 	.short	(.L_396 - .L_395)
	.align		4
.L_395:
        /*0910*/ 	.word	index@(_ZN10layer_norm31ln_parallel_residual_fwd_kernelINS_13Kernel_traitsIf13__nv_bfloat16fS2_fjLj1024ELj1ELj4ELj1ELj16ENS_18Kernel_traits_baseILj1024EfS2_fS2_fjLj128EEEEELb0ELb0ELb1EEEvNS_9FwdParamsE)
        /*0914*/ 	.word	0x00000000


	//----- nvinfo : EIATTR_MIN_STACK_SIZE
	.align		4
.L_396:
        /*0918*/ 	.byte	0x04, 0x12
        /*091a*/ 	.short	(.L_398 - .L_397)
	.align		4
.L_397:
        /*091c*/ 	.word	index@(_ZN10layer_norm31ln_parallel_residual_fwd_kernelINS_13Kernel_traitsIf13__nv_bfloat16fS2_fjLj1024ELj1ELj4ELj1ELj16ENS_18Kernel_traits_baseILj1024EfS2_fS2_fjLj128EEEEELb0ELb1ELb0EEEvNS_9FwdParamsE)
        /*0920*/ 	.word	0x00000000


	//----- nvinfo : EIATTR_MIN_STACK_SIZE
	.align		4
.L_398:
        /*0924*/ 	.byte	0x04, 0x12
        /*0926*/ 	.short	(.L_400 - .L_399)
	.align		4
.L_399:
        /*0928*/ 	.word	index@(_ZN10layer_norm31ln_parallel_residual_fwd_kernelINS_13Kernel_traitsIf13__nv_bfloat16fS2_fjLj1024ELj1ELj4ELj1ELj16ENS_18Kernel_traits_baseILj1024EfS2_fS2_fjLj128EEEEELb0ELb1ELb1EEEvNS_9FwdParamsE)
        /*092c*/ 	.word	0x00000000


	//----- nvinfo : EIATTR_MIN_STACK_SIZE
	.align		4
.L_400:
        /*0930*/ 	.byte	0x04, 0x12
        /*0932*/ 	.short	(.L_402 - .L_401)
	.align		4
.L_401:
        /*0934*/ 	.word	index@(_ZN10layer_norm31ln_parallel_residual_fwd_kernelINS_13Kernel_traitsIf13__nv_bfloat16fS2_fjLj1024ELj1ELj4ELj1ELj16ENS_18Kernel_traits_baseILj1024EfS2_fS2_fjLj128EEEEELb1ELb0ELb0EEEvNS_9FwdParamsE)
        /*0938*/ 	.word	0x00000000


	//----- nvinfo : EIATTR_MIN_STACK_SIZE
	.align		4
.L_402:
        /*093c*/ 	.byte	0x04, 0x12
        /*093e*/ 	.short	(.L_404 - .L_403)
	.align		4
.L_403:
        /*0940*/ 	.word	index@(_ZN10layer_norm31ln_parallel_residual_fwd_kernelINS_13Kernel_traitsIf13__nv_bfloat16fS2_fjLj1024ELj1ELj4ELj1ELj16ENS_18Kernel_traits_baseILj1024EfS2_fS2_fjLj128EEEEELb1ELb0ELb1EEEvNS_9FwdParamsE)
        /*0944*/ 	.word	0x00000000


	//----- nvinfo : EIATTR_MIN_STACK_SIZE
	.align		4
.L_404:
        /*0948*/ 	.byte	0x04, 0x12
        /*094a*/ 	.short	(.L_406 - .L_405)
	.align		4
.L_405:
        /*094c*/ 	.word	index@(_ZN10layer_norm31ln_parallel_residual_fwd_kernelINS_13Kernel_traitsIf13__nv_bfloat16fS2_fjLj1024ELj1ELj4ELj1ELj16ENS_18Kernel_traits_baseILj1024EfS2_fS2_fjLj128EEEEELb1ELb1ELb0EEEvNS_9FwdParamsE)
        /*0950*/ 	.word	0x00000000


	//----- nvinfo : EIATTR_MIN_STACK_SIZE
	.align		4
.L_406:
        /*0954*/ 	.byte	0x04, 0x12
        /*0956*/ 	.short	(.L_408 - .L_407)
	.align		4
.L_407:
        /*0958*/ 	.word	index@(_ZN10layer_norm31ln_parallel_residual_fwd_kernelINS_13Kernel_traitsIf13__nv_bfloat16fS2_fjLj1024ELj1ELj4ELj1ELj16ENS_18Kernel_traits_baseILj1024EfS2_fS2_fjLj128EEEEELb1ELb1ELb1EEEvNS_9FwdParamsE)
        /*095c*/ 	.word	0x00000000


	//----- nvinfo : EIATTR_MIN_STACK_SIZE
	.align		4
.L_408:
        /*0960*/ 	.byte	0x04, 0x12
        /*0962*/ 	.short	(.L_410 - .L_409)
	.align		4
.L_409:
        /*0964*/ 	.word	index@(_ZN10layer_norm31ln_parallel_residual_fwd_kernelINS_13Kernel_traitsIf6__halfS2_S2_fjLj1024ELj1ELj4ELj1ELj16ENS_18Kernel_traits_baseILj1024EfS2_S2_S2_fjLj128EEEEELb0ELb0ELb0EEEvNS_9FwdParamsE)
        /*0968*/ 	.word	0x00000000


	//----- nvinfo : EIATTR_MIN_STACK_SIZE
	.align		4
.L_410:
        /*096c*/ 	.byte	0x04, 0x12
        /*096e*/ 	.short	(.L_412 - .L_411)
	.align		4
.L_411:
        /*0970*/ 	.word	index@(_ZN10layer_norm31ln_parallel_residual_fwd_kernelINS_13Kernel_traitsIf6__halfS2_S2_fjLj1024ELj1ELj4ELj1ELj16ENS_18Kernel_traits_baseILj1024EfS2_S2_S2_fjLj128EEEEELb0ELb0ELb1EEEvNS_9FwdParamsE)
        /*0974*/ 	.word	0x00000000


	//----- nvinfo : EIATTR_MIN_STACK_SIZE
	.align		4
.L_412:
        /*0978*/ 	.byte	0x04, 0x12
        /*097a*/ 	.short	(.L_414 - .L_413)
	.align		4
.L_413:
        /*097c*/ 	.word	index@(_ZN10layer_norm31ln_parallel_residual_fwd_kernelINS_13Kernel_traitsIf6__halfS2_S2_fjLj1024ELj1ELj4ELj1ELj16ENS_18Kernel_traits_baseILj1024EfS2_S2_S2_fjLj128EEEEELb0ELb1ELb0EEEvNS_9FwdParamsE)
        /*0980*/ 	.word	0x00000000


	//----- nvinfo : EIATTR_MIN_STACK_SIZE
	.align		4
.L_414:
        /*0984*/ 	.byte	0x04, 0x12
        /*0986*/ 	.short	(.L_416 - .L_415)
	.align		4
.L_415:
        /*0988*/ 	.word	index@(_ZN10layer_norm31ln_parallel_residual_fwd_kernelINS_13Kernel_traitsIf6__halfS2_S2_fjLj1024ELj1ELj4ELj1ELj16ENS_18Kernel_traits_baseILj1024EfS2_S2_S2_fjLj128EEEEELb0ELb1ELb1EEEvNS_9FwdParamsE)
        /*098c*/ 	.word	0x00000000


	//----- nvinfo : EIATTR_MIN_STACK_SIZE
	.align		4
.L_416:
        /*0990*/ 	.byte	0x04, 0x12
        /*0992*/ 	.short	(.L_418 - .L_417)
	.align		4
.L_417:
        /*0994*/ 	.word	index@(_ZN10layer_norm31ln_parallel_residual_fwd_kernelINS_13Kernel_traitsIf6__halfS2_S2_fjLj1024ELj1ELj4ELj1ELj16ENS_18Kernel_traits_baseILj1024EfS2_S2_S2_fjLj128EEEEELb1ELb0ELb0EEEvNS_9FwdParamsE)
        /*0998*/ 	.word	0x00000000


	//----- nvinfo : EIATTR_MIN_STACK_SIZE
	.align		4
.L_418:
        /*099c*/ 	.byte	0x04, 0x12
        /*099e*/ 	.short	(.L_420 - .L_419)
	.align		4
.L_419:
        /*09a0*/ 	.word	index@(_ZN10layer_norm31ln_parallel_residual_fwd_kernelINS_13Kernel_traitsIf6__halfS2_S2_fjLj1024ELj1ELj4ELj1ELj16ENS_18Kernel_traits_baseILj1024EfS2_S2_S2_fjLj128EEEEELb1ELb0ELb1EEEvNS_9FwdParamsE)
        /*09a4*/ 	.word	0x00000000


	//----- nvinfo : EIATTR_MIN_STACK_SIZE
	.align		4
.L_420:
        /*09a8*/ 	.byte	0x04, 0x12
        /*09aa*/ 	.short	(.L_422 - .L_421)
	.align		4
.L_421:
        /*09ac*/ 	.word	index@(_ZN10layer_norm31ln_parallel_residual_fwd_kernelINS_13Kernel_traitsIf6__halfS2_S2_fjLj1024ELj1ELj4ELj1ELj16ENS_18Kernel_traits_baseILj1024EfS2_S2_S2_fjLj128EEEEELb1ELb1ELb0EEEvNS_9FwdParamsE)
        /*09b0*/ 	.word	0x00000000


	//----- nvinfo : EIATTR_MIN_STACK_SIZE
	.align		4
.L_422:
        /*09b4*/ 	.byte	0x04, 0x12
        /*09b6*/ 	.short	(.L_424 - .L_423)
	.align		4
.L_423:
        /*09b8*/ 	.word	index@(_ZN10layer_norm31ln_parallel_residual_fwd_kernelINS_13Kernel_traitsIf6__halfS2_S2_fjLj1024ELj1ELj4ELj1ELj16ENS_18Kernel_traits_baseILj1024EfS2_S2_S2_fjLj128EEEEELb1ELb1ELb1EEEvNS_9FwdParamsE)
        /*09bc*/ 	.word	0x00000000


	//----- nvinfo : EIATTR_MIN_STACK_SIZE
	.align		4
.L_424:
        /*09c0*/ 	.byte	0x04, 0x12
        /*09c2*/ 	.short	(.L_426 - .L_425)
	.align		4
.L_425:
        /*09c4*/ 	.word	index@(_ZN10layer_norm31ln_parallel_residual_fwd_kernelINS_13Kernel_traitsI6__halfS2_fS2_fjLj1024ELj1ELj4ELj1ELj16ENS_18Kernel_traits_baseILj1024ES2_S2_fS2_fjLj128EEEEELb0ELb0ELb0EEEvNS_9FwdParamsE)
        /*09c8*/ 	.word	0x00000000


	//----- nvinfo : EIATTR_MIN_STACK_SIZE
	.align		4
.L_426:
        /*09cc*/ 	.byte	0x04, 0x12
        /*09ce*/ 	.short	(.L_428 - .L_427)
	.align		4
.L_427:
        /*09d0*/ 	.word	index@(_ZN10layer_norm31ln_parallel_residual_fwd_kernelINS_13Kernel_traitsI6__halfS2_fS2_fjLj1024ELj1ELj4ELj1ELj16ENS_18Kernel_traits_baseILj1024ES2_S2_fS2_fjLj128EEEEELb0ELb0ELb1EEEvNS_9FwdParamsE)
        /*09d4*/ 	.word	0x00000000


	//----- nvinfo : EIATTR_MIN_STACK_SIZE
	.align		4
.L_428:
        /*09d8*/ 	.byte	0x04, 0x12
        /*09da*/ 	.short	(.L_430 - .L_429)
	.align		4
.L_429:
        /*09dc*/ 	.word	index@(_ZN10layer_norm31ln_parallel_residual_fwd_kernelINS_13Kernel_traitsI6__halfS2_fS2_fjLj1024ELj1ELj4ELj1ELj16ENS_18Kernel_traits_baseILj1024ES2_S2_fS2_fjLj128EEEEELb0ELb1ELb0EEEvNS_9FwdParamsE)
        /*09e0*/ 	.word	0x00000000


	//----- nvinfo : EIATTR_MIN_STACK_SIZE
	.align		4
.L_430:
        /*09e4*/ 	.byte	0x04, 0x12
        /*09e6*/ 	.short	(.L_432 - .L_431)
	.align		4
.L_431:
        /*09e8*/ 	.word	index@(_ZN10layer_norm31ln_parallel_residual_fwd_kernelINS_13Kernel_traitsI6__halfS2_fS2_fjLj1024ELj1ELj4ELj1ELj16ENS_18Kernel_traits_baseILj1024ES2_S2_fS2_fjLj128EEEEELb0ELb1ELb1EEEvNS_9FwdParamsE)
        /*09ec*/ 	.word	0x00000008


	//----- nvinfo : EIATTR_MIN_STACK_SIZE
	.align		4
.L_432:
        /*09f0*/ 	.byte	0x04, 0x12
        /*09f2*/ 	.short	(.L_434 - .L_433)
	.align		4
.L_433:
        /*09f4*/ 	.word	index@(_ZN10layer_norm31ln_parallel_residual_fwd_kernelINS_13Kernel_traitsI6__halfS2_fS2_fjLj1024ELj1ELj4ELj1ELj16ENS_18Kernel_traits_baseILj1024ES2_S2_fS2_fjLj128EEEEELb1ELb0ELb0EEEvNS_9FwdParamsE)
        /*09f8*/ 	.word	0x00000000


	//----- nvinfo : EIATTR_MIN_STACK_SIZE
	.align		4
.L_434:
        /*09fc*/ 	.byte	0x04, 0x12
        /*09fe*/ 	.short	(.L_436 - .L_435)
	.align		4
.L_435:
        /*0a00*/ 	.word	index@(_ZN10layer_norm31ln_parallel_residual_fwd_kernelINS_13Kernel_traitsI6__halfS2_fS2_fjLj1024ELj1ELj4ELj1ELj16ENS_18Kernel_traits_baseILj1024ES2_S2_fS2_fjLj128EEEEELb1ELb0ELb1EEEvNS_9FwdParamsE)
        /*0a04*/ 	.word	0x00000000


	//----- nvinfo : EIATTR_MIN_STACK_SIZE
	.align		4
.L_436:
        /*0a08*/ 	.byte	0x04, 0x12
        /*0a0a*/ 	.short	(.L_438 - .L_437)
	.align		4
.L_437:
        /*0a0c*/ 	.word	index@(_ZN10layer_norm31ln_parallel_residual_fwd_kernelINS_13Kernel_traitsI6__halfS2_fS2_fjLj1024ELj1ELj4ELj1ELj16ENS_18Kernel_traits_baseILj1024ES2_S2_fS2_fjLj128EEEEELb1ELb1ELb0EEEvNS_9FwdParamsE)
        /*0a10*/ 	.word	0x00000000


	//----- nvinfo : EIATTR_MIN_STACK_SIZE
	.align		4
.L_438:
        /*0a14*/ 	.byte	0x04, 0x12
        /*0a16*/ 	.short	(.L_440 - .L_439)
	.align		4
.L_439:
        /*0a18*/ 	.word	index@(_ZN10layer_norm31ln_parallel_residual_fwd_kernelINS_13Kernel_traitsI6__halfS2_fS2_fjLj1024ELj1ELj4ELj1ELj16ENS_18Kernel_traits_baseILj1024ES2_S2_fS2_fjLj128EEEEELb1ELb1ELb1EEEvNS_9FwdParamsE)
        /*0a1c*/ 	.word	0x00000000


	//----- nvinfo : EIATTR_MIN_STACK_SIZE
	.align		4
.L_440:
        /*0a20*/ 	.byte	0x04, 0x12
        /*0a22*/ 	.short	(.L_442 - .L_441)
	.align		4
.L_441:
        /*0a24*/ 	.word	index@(_ZN10layer_norm31ln_parallel_residual_fwd_kernelINS_13Kernel_traitsIf6__halffS2_fjLj1024ELj1ELj4ELj1ELj16ENS_18Kernel_traits_baseILj1024EfS2_fS2_fjLj128EEEEELb0ELb0ELb0EEEvNS_9FwdParamsE)
        /*0a28*/ 	.word	0x00000000


	//----- nvinfo : EIATTR_MIN_STACK_SIZE
	.align		4
.L_442:
        /*0a2c*/ 	.byte	0x04, 0x12
        /*0a2e*/ 	.short	(.L_444 - .L_443)
	.align		4
.L_443:
        /*0a30*/ 	.word	index@(_ZN10layer_norm31ln_parallel_residual_fwd_kernelINS_13Kernel_traitsIf6__halffS2_fjLj1024ELj1ELj4ELj1ELj16ENS_18Kernel_traits_baseILj1024EfS2_fS2_fjLj128EEEEELb0ELb0ELb1EEEvNS_9FwdParamsE)
        /*0a34*/ 	.word	0x00000000


	//----- nvinfo : EIATTR_MIN_STACK_SIZE
	.align		4
.L_444:
        /*0a38*/ 	.byte	0x04, 0x12
        /*0a3a*/ 	.short	(.L_446 - .L_445)
	.align		4
.L_445:
        /*0a3c*/ 	.word	index@(_ZN10layer_norm31ln_parallel_residual_fwd_kernelINS_13Kernel_traitsIf6__halffS2_fjLj1024ELj1ELj4ELj1ELj16ENS_18Kernel_traits_baseILj1024EfS2_fS2_fjLj128EEEEELb0ELb1ELb0EEEvNS_9FwdParamsE)
        /*0a40*/ 	.word	0x00000000


	//----- nvinfo : EIATTR_MIN_STACK_SIZE
	.align		4
.L_446:
        /*0a44*/ 	.byte	0x04, 0x12
        /*0a46*/ 	.short	(.L_448 - .L_447)
	.align		4
.L_447:
        /*0a48*/ 	.word	index@(_ZN10layer_norm31ln_parallel_residual_fwd_kernelINS_13Kernel_traitsIf6__halffS2_fjLj1024ELj1ELj4ELj1ELj16ENS_18Kernel_traits_baseILj1024EfS2_fS2_fjLj128EEEEELb0ELb1ELb1EEEvNS_9FwdParamsE)
        /*0a4c*/ 	.word	0x00000000


	//----- nvinfo : EIATTR_MIN_STACK_SIZE
	.align		4
.L_448:
        /*0a50*/ 	.byte	0x04, 0x12
        /*0a52*/ 	.short	(.L_450 - .L_449)
	.align		4
.L_449:
        /*0a54*/ 	.word	index@(_ZN10layer_norm31ln_parallel_residual_fwd_kernelINS_13Kernel_traitsIf6__halffS2_fjLj1024ELj1ELj4ELj1ELj16ENS_18Kernel_traits_baseILj1024EfS2_fS2_fjLj128EEEEELb1ELb0ELb0EEEvNS_9FwdParamsE)
        /*0a58*/ 	.word	0x00000000


	//----- nvinfo : EIATTR_MIN_STACK_SIZE
	.align		4
.L_450:
        /*0a5c*/ 	.byte	0x04, 0x12
        /*0a5e*/ 	.short	(.L_452 - .L_451)
	.align		4
.L_451:
        /*0a60*/ 	.word	index@(_ZN10layer_norm31ln_parallel_residual_fwd_kernelINS_13Kernel_traitsIf6__halffS2_fjLj1024ELj1ELj4ELj1ELj16ENS_18Kernel_traits_baseILj1024EfS2_fS2_fjLj128EEEEELb1ELb0ELb1EEEvNS_9FwdParamsE)
        /*0a64*/ 	.word	0x00000000


	//----- nvinfo : EIATTR_MIN_STACK_SIZE
	.align		4
.L_452:
        /*0a68*/ 	.byte	0x04, 0x12
        /*0a6a*/ 	.short	(.L_454 - .L_453)
	.align		4
.L_453:
        /*0a6c*/ 	.word	index@(_ZN10layer_norm31ln_parallel_residual_fwd_kernelINS_13Kernel_traitsIf6__halffS2_fjLj1024ELj1ELj4ELj1ELj16ENS_18Kernel_traits_baseILj1024EfS2_fS2_fjLj128EEEEELb1ELb1ELb0EEEvNS_9FwdParamsE)
        /*0a70*/ 	.word	0x00000000


	//----- nvinfo : EIATTR_MIN_STACK_SIZE
	.align		4
.L_454:
        /*0a74*/ 	.byte	0x04, 0x12
        /*0a76*/ 	.short	(.L_456 - .L_455)
	.align		4
.L_455:
        /*0a78*/ 	.word	index@(_ZN10layer_norm31ln_parallel_residual_fwd_kernelINS_13Kernel_traitsIf6__halffS2_fjLj1024ELj1ELj4ELj1ELj16ENS_18Kernel_traits_baseILj1024EfS2_fS2_fjLj128EEEEELb1ELb1ELb1EEEvNS_9FwdParamsE)
        /*0a7c*/ 	.word	0x00000000


	//----- nvinfo : EIATTR_MIN_STACK_SIZE
	.align		4
.L_456:
        /*0a80*/ 	.byte	0x04, 0x12
        /*0a82*/ 	.short	(.L_458 - .L_457)
	.align		4
.L_457:
        /*0a84*/ 	.word	index@(_ZN10layer_norm31ln_parallel_residual_fwd_kernelINS_13Kernel_traitsI6__halfffffjLj1024ELj1ELj4ELj1ELj16ENS_18Kernel_traits_baseILj1024ES2_ffffjLj128EEEEELb0ELb0ELb0EEEvNS_9FwdParamsE)
        /*0a88*/ 	.word	0x00000000


	//----- nvinfo : EIATTR_MIN_STACK_SIZE
	.align		4
.L_458:
        /*0a8c*/ 	.byte	0x04, 0x12
        /*0a8e*/ 	.short	(.L_460 - .L_459)
	.align		4
.L_459:
        /*0a90*/ 	.word	index@(_ZN10layer_norm31ln_parallel_residual_fwd_kernelINS_13Kernel_traitsI6__halfffffjLj1024ELj1ELj4ELj1ELj16ENS_18Kernel_traits_baseILj1024ES2_ffffjLj128EEEEELb0ELb0ELb1EEEvNS_9FwdParamsE)
        /*0a94*/ 	.word	0x00000000


	//----- nvinfo : EIATTR_MIN_STACK_SIZE
	.align		4
.L_460:
        /*0a98*/ 	.byte	0x04, 0x12
        /*0a9a*/ 	.short	(.L_462 - .L_461)
	.align		4
.L_461:
        /*0a9c*/ 	.word	index@(_ZN10layer_norm31ln_parallel_residual_fwd_kernelINS_13Kernel_traitsI6__halfffffjLj1024ELj1ELj4ELj1ELj16ENS_18Kernel_traits_baseILj1024ES2_ffffjLj128EEEEELb0ELb1ELb0EEEvNS_9FwdParamsE)
        /*0aa0*/ 	.word	0x00000000


	//----- nvinfo : EIATTR_MIN_STACK_SIZE
	.align		4
.L_462:
        /*0aa4*/ 	.byte	0x04, 0x12
        /*0aa6*/ 	.short	(.L_464 - .L_463)
	.align		4
.L_463:
        /*0aa8*/ 	.word	index@(_ZN10layer_norm31ln_parallel_residual_fwd_kernelINS_13Kernel_traitsI6__halfffffjLj1024ELj1ELj4ELj1ELj16ENS_18Kernel_traits_baseILj1024ES2_ffffjLj128EEEEELb0ELb1ELb1EEEvNS_9FwdParamsE)
        /*0aac*/ 	.word	0x00000000


	//----- nvinfo : EIATTR_MIN_STACK_SIZE
	.align		4
.L_464:
        /*0ab0*/ 	.byte	0x04, 0x12
        /*0ab2*/ 	.short	(.L_466 - .L_465)
	.align		4
.L_465:
        /*0ab4*/ 	.word	index@(_ZN10layer_norm31ln_parallel_residual_fwd_kernelINS_13Kernel_traitsI6__halfffffjLj1024ELj1ELj4ELj1ELj16ENS_18Kernel_traits_baseILj1024ES2_ffffjLj128EEEEELb1ELb0ELb0EEEvNS_9FwdParamsE)
        /*0ab8*/ 	.word	0x00000000


	//----- nvinfo : EIATTR_MIN_STACK_SIZE
	.align		4
.L_466:
        /*0abc*/ 	.byte	0x04, 0x12
        /*0abe*/ 	.short	(.L_468 - .L_467)
	.align		4
.L_467:
        /*0ac0*/ 	.word	index@(_ZN10layer_norm31ln_parallel_residual_fwd_kernelINS_13Kernel_traitsI6__halfffffjLj1024ELj1ELj4ELj1ELj16ENS_18Kernel_traits_baseILj1024ES2_ffffjLj128EEEEELb1ELb0ELb1EEEvNS_9FwdParamsE)
        /*0ac4*/ 	.word	0x00000000


	//----- nvinfo : EIATTR_MIN_STACK_SIZE
	.align		4
.L_468:
        /*0ac8*/ 	.byte	0x04, 0x12
        /*0aca*/ 	.short	(.L_470 - .L_469)
	.align		4
.L_469:
        /*0acc*/ 	.word	index@(_ZN10layer_norm31ln_parallel_residual_fwd_kernelINS_13Kernel_traitsI6__halfffffjLj1024ELj1ELj4ELj1ELj16ENS_18Kernel_traits_baseILj1024ES2_ffffjLj128EEEEELb1ELb1ELb0EEEvNS_9FwdParamsE)
        /*0ad0*/ 	.word	0x00000000


	//----- nvinfo : EIATTR_MIN_STACK_SIZE
	.align		4
.L_470:
        /*0ad4*/ 	.byte	0x04, 0x12
        /*0ad6*/ 	.short	(.L_472 - .L_471)
	.align		4
.L_471:
        /*0ad8*/ 	.word	index@(_ZN10layer_norm31ln_parallel_residual_fwd_kernelINS_13Kernel_traitsI6__halfffffjLj1024ELj1ELj4ELj1ELj16ENS_18Kernel_traits_baseILj1024ES2_ffffjLj128EEEEELb1ELb1ELb1EEEvNS_9FwdParamsE)
        /*0adc*/ 	.word	0x00000000


	//----- nvinfo : EIATTR_MIN_STACK_SIZE
	.align		4
.L_472:
        /*0ae0*/ 	.byte	0x04, 0x12
        /*0ae2*/ 	.short	(.L_474 - .L_473)
	.align		4
.L_473:
        /*0ae4*/ 	.word	index@(_ZN10layer_norm31ln_parallel_residual_fwd_kernelINS_13Kernel_traitsIfffffjLj1024ELj1ELj4ELj1ELj16ENS_18Kernel_traits_baseILj1024EfffffjLj128EEEEELb0ELb0ELb0EEEvNS_9FwdParamsE)
        /*0ae8*/ 	.word	0x00000000


	//----- nvinfo : EIATTR_MIN_STACK_SIZE
	.align		4
.L_474:
        /*0aec*/ 	.byte	0x04, 0x12
        /*0aee*/ 	.short	(.L_476 - .L_475)
	.align		4
.L_475:
        /*0af0*/ 	.word	index@(_ZN10layer_norm31ln_parallel_residual_fwd_kernelINS_13Kernel_traitsIfffffjLj1024ELj1ELj4ELj1ELj16ENS_18Kernel_traits_baseILj1024EfffffjLj128EEEEELb0ELb0ELb1EEEvNS_9FwdParamsE)
        /*0af4*/ 	.word	0x00000000


	//----- nvinfo : EIATTR_MIN_STACK_SIZE
	.align		4
.L_476:
        /*0af8*/ 	.byte	0x04, 0x12
        /*0afa*/ 	.short	(.L_478 - .L_477)
	.align		4
.L_477:
        /*0afc*/ 	.word	index@(_ZN10layer_norm31ln_parallel_residual_fwd_kernelINS_13Kernel_traitsIfffffjLj1024ELj1ELj4ELj1ELj16ENS_18Kernel_traits_baseILj1024EfffffjLj128EEEEELb0ELb1ELb0EEEvNS_9FwdParamsE)
        /*0b00*/ 	.word	0x00000000


	//----- nvinfo : EIATTR_MIN_STACK_SIZE
	.align		4
.L_478:
        /*0b04*/ 	.byte	0x04, 0x12
        /*0b06*/ 	.short	(.L_480 - .L_479)
	.align		4
.L_479:
        /*0b08*/ 	.word	index@(_ZN10layer_norm31ln_parallel_residual_fwd_kernelINS_13Kernel_traitsIfffffjLj1024ELj1ELj4ELj1ELj16ENS_18Kernel_traits_baseILj1024EfffffjLj128EEEEELb0ELb1ELb1EEEvNS_9FwdParamsE)
        /*0b0c*/ 	.word	0x00000000


	//----- nvinfo : EIATTR_MIN_STACK_SIZE
	.align		4
.L_480:
        /*0b10*/ 	.byte	0x04, 0x12
        /*0b12*/ 	.short	(.L_482 - .L_481)
	.align		4
.L_481:
        /*0b14*/ 	.word	index@(_ZN10layer_norm31ln_parallel_residual_fwd_kernelINS_13Kernel_traitsIfffffjLj1024ELj1ELj4ELj1ELj16ENS_18Kernel_traits_baseILj1024EfffffjLj128EEEEELb1ELb0ELb0EEEvNS_9FwdParamsE)
        /*0b18*/ 	.word	0x00000000


	//----- nvinfo : EIATTR_MIN_STACK_SIZE
	.align		4
.L_482:
        /*0b1c*/ 	.byte	0x04, 0x12
        /*0b1e*/ 	.short	(.L_484 - .L_483)
	.align		4
.L_483:
        /*0b20*/ 	.word	index@(_ZN10layer_norm31ln_parallel_residual_fwd_kernelINS_13Kernel_traitsIfffffjLj1024ELj1ELj4ELj1ELj16ENS_18Kernel_traits_baseILj1024EfffffjLj128EEEEELb1ELb0ELb1EEEvNS_9FwdParamsE)
        /*0b24*/ 	.word	0x00000000


	//----- nvinfo : EIATTR_MIN_STACK_SIZE
	.align		4
.L_484:
        /*0b28*/ 	.byte	0x04, 0x12
        /*0b2a*/ 	.short	(.L_486 - .L_485)
	.align		4
.L_485:
        /*0b2c*/ 	.word	index@(_ZN10layer_norm31ln_parallel_residual_fwd_kernelINS_13Kernel_traitsIfffffjLj1024ELj1ELj4ELj1ELj16ENS_18Kernel_traits_baseILj1024EfffffjLj128EEEEELb1ELb1ELb0EEEvNS_9FwdParamsE)
        /*0b30*/ 	.word	0x00000000


	//----- nvinfo : EIATTR_MIN_STACK_SIZE
	.align		4
.L_486:
        /*0b34*/ 	.byte	0x04, 0x12
        /*0b36*/ 	.short	(.L_488 - .L_487)
	.align		4
.L_487:
        /*0b38*/ 	.word	index@(_ZN10layer_norm31ln_parallel_residual_fwd_kernelINS_13Kernel_traitsIfffffjLj1024ELj1ELj4ELj1ELj16ENS_18Kernel_traits_baseILj1024EfffffjLj128EEEEELb1ELb1ELb1EEEvNS_9FwdParamsE)
        /*0b3c*/ 	.word	0x00000000
.L_488:


//--------------------- .nv.compat                --------------------------
	.section	.nv.compat,"",@"SHT_CUDA_COMPAT_INFO"
	.align	4
        /*0000*/ 	.byte	0x02, 0x09, 0x01, 0x00, 0x02, 0x02, 0x01, 0x00, 0x02, 0x05, 0x05, 0x00, 0x03, 0x07, 0x01, 0x01
        /*0010*/ 	.byte	0x02, 0x03, 0x00, 0x00, 0x02, 0x06, 0x01, 0x00, 0x04, 0x0b, 0x08, 0x00, 0x00, 0x00, 0x00, 0x00
        /*0020*/ 	.byte	0x00, 0x00, 0x00, 0x00


//--------------------- .nv.info._ZN10layer_norm31ln_parallel_residual_fwd_kernelINS_13Kernel_traitsI13__nv_bfloat16S2_S2_S2_fjLj1024ELj1ELj4ELj1ELj16ENS_18Kernel_traits_baseILj1024ES2_S2_S2_S2_fjLj128EEEEELb0ELb0ELb0EEEvNS_9FwdParamsE --------------------------
	.section	.nv.info._ZN10layer_norm31ln_parallel_residual_fwd_kernelINS_13Kernel_traitsI13__nv_bfloat16S2_S2_S2_fjLj1024ELj1ELj4ELj1ELj16ENS_18Kernel_traits_baseILj1024ES2_S2_S2_S2_fjLj128EEEEELb0ELb0ELb0EEEvNS_9FwdParamsE,"",@"SHT_CUDA_INFO"
	.sectionflags	@""
	.align	4


	//----- nvinfo : EIATTR_CUDA_API_VERSION
	.align		4
        /*0000*/ 	.byte	0x04, 0x37
        /*0002*/ 	.short	(.L_490 - .L_489)
.L_489:
        /*0004*/ 	.word	0x00000082


	//----- nvinfo : EIATTR_KPARAM_INFO
	.align		4
.L_490:
        /*0008*/ 	.byte	0x04, 0x17
        /*000a*/ 	.short	(.L_492 - .L_491)
.L_491:
        /*000c*/ 	.word	0x00000000
        /*0010*/ 	.short	0x0000
        /*0012*/ 	.short	0x0000
        /*0014*/ 	.byte	0x00, 0xf0, 0xa1, 0x03


	//----- nvinfo : EIATTR_SPARSE_MMA_MASK
	.align		4
.L_492:
        /*0018*/ 	.byte	0x03, 0x50
        /*001a*/ 	.short	0x0000


	//----- nvinfo : EIATTR_MAXREG_COUNT
	.align		4
        /*001c*/ 	.byte	0x03, 0x1b
        /*001e*/ 	.short	0x00ff


	//----- nvinfo : EIATTR_MERCURY_ISA_VERSION
	.align		4
        /*0020*/ 	.byte	0x03, 0x5f
        /*0022*/ 	.short	0x0101


	//----- nvinfo : EIATTR_COOP_GROUP_MASK_REGIDS
	.align		4
        /*0024*/ 	.byte	0x04, 0x29
        /*0026*/ 	.short	(.L_494 - .L_493)


	//   ....[0]....
.L_493:
        /*0028*/ 	.word	0xffffffff


	//   ....[1]....
        /*002c*/ 	.word	0xffffffff


	//   ....[2]....
        /*0030*/ 	.word	0xffffffff


	//   ....[3]....
        /*0034*/ 	.word	0xffffffff


	//   ....[4]....
        /*0038*/ 	.word	0xffffffff


	//   ....[5]....
        /*003c*/ 	.word	0xffffffff


	//   ....[6]....
        /*0040*/ 	.word	0xffffffff


	//   ....[7]....
        /*0044*/ 	.word	0xffffffff


	//   ....[8]....
        /*0048*/ 	.word	0xffffffff


	//   ....[9]....
        /*004c*/ 	.word	0xffffffff


	//   ....[10]....
        /*0050*/ 	.word	0x050000a7


	//   ....[11]....
        /*0054*/ 	.word	0x050000a7


	//   ....[12]....
        /*0058*/ 	.word	0x050000a7


	//   ....[13]....
        /*005c*/ 	.word	0x050000a7


	//   ....[14]....
        /*0060*/ 	.word	0x050000a7


	//   ....[15]....
        /*0064*/ 	.word	0x050000a7


	//   ....[16]....
        /*0068*/ 	.word	0x050000a7


	//   ....[17]....
        /*006c*/ 	.word	0x050000a7


	//   ....[18]....
        /*0070*/ 	.word	0x050000a7


	//   ....[19]....
        /*0074*/ 	.word	0x050000a7


	//----- nvinfo : EIATTR_COOP_GROUP_INSTR_OFFSETS
	.align		4
.L_494:
        /*0078*/ 	.byte	0x04, 0x28
        /*007a*/ 	.short	(.L_496 - .L_495)


	//   ....[0]....
.L_495:
        /*007c*/ 	.word	0x00004320


	//   ....[1]....
        /*0080*/ 	.word	0x00004350


	//   ....[2]....
        /*0084*/ 	.word	0x00004370


	//   ....[3]....
        /*0088*/ 	.word	0x00004390


	//   ....[4]....
        /*008c*/ 	.word	0x000043b0


	//   ....[5]....
        /*0090*/ 	.word	0x000047f0


	//   ....[6]....
        /*0094*/ 	.word	0x00004810


	//   ....[7]....
        /*0098*/ 	.word	0x00004830


	//   ....[8]....
        /*009c*/ 	.word	0x00004850


	//   ....[9]....
        /*00a0*/ 	.word	0x00004870


	//   ....[10]....
        /*00a4*/ 	.word	0x00005eb0


	//   ....[11]....
        /*00a8*/ 	.word	0x00005f60


	//   ....[12]....
        /*00ac*/ 	.word	0x00005fd0


	//   ....[13]....
        /*00b0*/ 	.word	0x00006040


	//   ....[14]....
        /*00b4*/ 	.word	0x000060b0


	//   ....[15]....
        /*00b8*/ 	.word	0x00006540


	//   ....[16]....
        /*00bc*/ 	.word	0x000065b0


	//   ....[17]....
        /*00c0*/ 	.word	0x00006620


	//   ....[18]....
        /*00c4*/ 	.word	0x00006690


	//   ....[19]....
        /*00c8*/ 	.word	0x00006700


	//----- nvinfo : EIATTR_VRC_CTA_INIT_COUNT
	.align		4
.L_496:
        /*00cc*/ 	.byte	0x02, 0x4a
	.zero		1
	.zero		1


	//----- nvinfo : EIATTR_EXIT_INSTR_OFFSETS
	.align		4
        /*00d0*/ 	.byte	0x04, 0x1c
        /*00d2*/ 	.short	(.L_498 - .L_497)


	//   ....[0]....
.L_497:
        /*00d4*/ 	.word	0x000010f0


	//   ....[1]....
        /*00d8*/ 	.word	0x00005e40


	//----- nvinfo : EIATTR_MAX_THREADS
	.align		4
.L_498:
        /*00dc*/ 	.byte	0x04, 0x05
        /*00de*/ 	.short	(.L_500 - .L_499)
.L_499:
        /*00e0*/ 	.word	0x00000080
        /*00e4*/ 	.word	0x00000001
        /*00e8*/ 	.word	0x00000001


	//----- nvinfo : EIATTR_CRS_STACK_SIZE
	.align		4
.L_500:
        /*00ec*/ 	.byte	0x04, 0x1e
        /*00ee*/ 	.short	(.L_502 - .L_501)
.L_501:
        /*00f0*/ 	.word	0x00000000


	//----- nvinfo : EIATTR_CBANK_PARAM_SIZE
	.align		4
.L_502:
        /*00f4*/ 	.byte	0x03, 0x19
        /*00f6*/ 	.short	0x00e8


	//----- nvinfo : EIATTR_PARAM_CBANK
	.align		4
        /*00f8*/ 	.byte	0x04, 0x0a
        /*00fa*/ 	.short	(.L_504 - .L_503)
	.align		4
.L_503:
        /*00fc*/ 	.word	index@(.nv.constant0._ZN10layer_norm31ln_parallel_residual_fwd_kernelINS_13Kernel_traitsI13__nv_bfloat16S2_S2_S2_fjLj1024ELj1ELj4ELj1ELj16ENS_18Kernel_traits_baseILj1024ES2_S2_S2_S2_fjLj128EEEEELb0ELb0ELb0EEEvNS_9FwdParamsE)
        /*0100*/ 	.short	0x0380
        /*0102*/ 	.short	0x00e8


	//----- nvinfo : EIATTR_SW_WAR
	.align		4
.L_504:
        /*0104*/ 	.byte	0x04, 0x36
        /*0106*/ 	.short	(.L_506 - .L_505)
.L_505:
        /*0108*/ 	.word	0x00000008
.L_506:


//--------------------- .nv.info._ZN10layer_norm31ln_parallel_residual_fwd_kernelINS_13Kernel_traitsI13__nv_bfloat16S2_S2_S2_fjLj1024ELj1ELj4ELj1ELj16ENS_18Kernel_traits_baseILj1024ES2_S2_S2_S2_fjLj128EEEEELb0ELb0ELb1EEEvNS_9FwdParamsE --------------------------
	.section	.nv.info._ZN10layer_norm31ln_parallel_residual_fwd_kernelINS_13Kernel_traitsI13__nv_bfloat16S2_S2_S2_fjLj1024ELj1ELj4ELj1ELj16ENS_18Kernel_traits_baseILj1024ES2_S2_S2_S2_fjLj128EEEEELb0ELb0ELb1EEEvNS_9FwdParamsE,"",@"SHT_CUDA_INFO"
	.sectionflags	@""
	.align	4


	//----- nvinfo : EIATTR_CUDA_API_VERSION
	.align		4
        /*0000*/ 	.byte	0x04, 0x37
        /*0002*/ 	.short	(.L_508 - .L_507)
.L_507:
        /*0004*/ 	.word	0x00000082


	//----- nvinfo : EIATTR_KPARAM_INFO
	.align		4
.L_508:
        /*0008*/ 	.byte	0x04, 0x17
        /*000a*/ 	.short	(.L_510 - .L_509)
.L_509:
        /*000c*/ 	.word	0x00000000
        /*0010*/ 	.short	0x0000
        /*0012*/ 	.short	0x0000
        /*0014*/ 	.byte	0x00, 0xf0, 0xa1, 0x03


	//----- nvinfo : EIATTR_SPARSE_MMA_MASK
	.align		4
.L_510:
        /*0018*/ 	.byte	0x03, 0x50
        /*001a*/ 	.short	0x0000


	//----- nvinfo : EIATTR_MAXREG_COUNT
	.align		4
        /*001c*/ 	.byte	0x03, 0x1b
        /*001e*/ 	.short	0x00ff


	//----- nvinfo : EIATTR_MERCURY_ISA_VERSION
	.align		4
        /*0020*/ 	.byte	0x03, 0x5f
        /*0022*/ 	.short	0x0101


	//----- nvinfo : EIATTR_COOP_GROUP_MASK_REGIDS
	.align		4
        /*0024*/ 	.byte	0x04, 0x29
        /*0026*/ 	.short	(.L_512 - .L_511)


	//   ....[0]....
.L_511:
        /*0028*/ 	.word	0xffffffff


	//   ....[1]....
        /*002c*/ 	.word	0xffffffff


	//   ....[2]....
        /*0030*/ 	.word	0xffffffff


	//   ....[3]....
        /*0034*/ 	.word	0xffffffff


	//   ....[4]....
        /*0038*/ 	.word	0xffffffff


	//   ....[5]....
        /*003c*/ 	.word	0xffffffff


	//   ....[6]....
        /*0040*/ 	.word	0xffffffff


	//   ....[7]....
        /*0044*/ 	.word	0xffffffff


	//   ....[8]....
        /*0048*/ 	.word	0xffffffff


	//   ....[9]....
        /*004c*/ 	.word	0xffffffff


	//   ....[10]....
        /*0050*/ 	.word	0x05000072


	//   ....[11]....
        /*0054*/ 	.word	0x05000072


	//   ....[12]....
        /*0058*/ 	.word	0x05000072


	//   ....[13]....
        /*005c*/ 	.word	0x05000072


	//   ....[14]....
        /*0060*/ 	.word	0x05000072


	//   ....[15]....
        /*0064*/ 	.word	0x05000072


	//   ....[16]....
        /*0068*/ 	.word	0x05000072


	//   ....[17]....
        /*006c*/ 	.word	0x05000072


	//   ....[18]....
        /*0070*/ 	.word	0x05000072


	//   ....[19]....
        /*0074*/ 	.word	0x05000072


	//----- nvinfo : EIATTR_COOP_GROUP_INSTR_OFFSETS
	.align		4
.L_512:
        /*0078*/ 	.byte	0x04, 0x28
        /*007a*/ 	.short	(.L_514 - .L_513)


	//   ....[0]....
.L_513:
        /*007c*/ 	.word	0x00003780


	//   ....[1]....
        /*0080*/ 	.word	0x000037a0


	//   ....[2]....
        /*0084*/ 	.word	0x000037c0


	//   ....[3]....
        /*0088*/ 	.word	0x000037e0


	//   ....[4]....
        /*008c*/ 	.word	0x00003810


	//   ....[5]....
        /*0090*/ 	.word	0x00003c40


	//   ....[6]....
        /*0094*/ 	.word	0x00003c60


	//   ....[7]....
        /*0098*/ 	.word	0x00003c80


	//   ....[8]....
        /*009c*/ 	.word	0x00003ca0


	//   ....[9]....
        /*00a0*/ 	.word	0x00003cc0


	//   ....[10]....
        /*00a4*/ 	.word	0x00005180


	//   ....[11]....
        /*00a8*/ 	.word	0x00005220


	//   ....[12]....
        /*00ac*/ 	.word	0x00005290


	//   ....[13]....
        /*00b0*/ 	.word	0x00005300


	//   ....[14]....
        /*00b4*/ 	.word	0x00005380


	//   ....[15]....
        /*00b8*/ 	.word	0x00005800


	//   ....[16]....
        /*00bc*/ 	.word	0x00005870


	//   ....[17]....
        /*00c0*/ 	.word	0x000058e0


	//   ....[18]....
        /*00c4*/ 	.word	0x00005950


	//   ....[19]....
        /*00c8*/ 	.word	0x000059c0


	//----- nvinfo : EIATTR_VRC_CTA_INIT_COUNT
	.align		4
.L_514:
        /*00cc*/ 	.byte	0x02, 0x4a
	.zero		1
	.zero		1


	//----- nvinfo : EIATTR_EXIT_INSTR_OFFSETS
	.align		4
        /*00d0*/ 	.byte	0x04, 0x1c
        /*00d2*/ 	.short	(.L_516 - .L_515)


	//   ....[0]....
.L_515:
        /*00d4*/ 	.word	0x00000850


	//   ....[1]....
        /*00d8*/ 	.word	0x00005110


	//----- nvinfo : EIATTR_MAX_THREADS
	.align		4
.L_516:
        /*00dc*/ 	.byte	0x04, 0x05
        /*00de*/ 	.short	(.L_518 - .L_517)
.L_517:
        /*00e0*/ 	.word	0x00000080
        /*00e4*/ 	.word	0x00000001
        /*00e8*/ 	.word	0x00000001


	//----- nvinfo : EIATTR_CRS_STACK_SIZE
	.align		4
.L_518:
        /*00ec*/ 	.byte	0x04, 0x1e
        /*00ee*/ 	.short	(.L_520 - .L_519)
.L_519:
        /*00f0*/ 	.word	0x00000000


	//----- nvinfo : EIATTR_CBANK_PARAM_SIZE
	.align		4
.L_520:
        /*00f4*/ 	.byte	0x03, 0x19
        /*00f6*/ 	.short	0x00e8


	//----- nvinfo : EIATTR_PARAM_CBANK
	.align		4
        /*00f8*/ 	.byte	0x04, 0x0a
        /*00fa*/ 	.short	(.L_522 - .L_521)
	.align		4
.L_521:
        /*00fc*/ 	.word	index@(.nv.constant0._ZN10layer_norm31ln_parallel_residual_fwd_kernelINS_13Kernel_traitsI13__nv_bfloat16S2_S2_S2_fjLj1024ELj1ELj4ELj1ELj16ENS_18Kernel_traits_baseILj1024ES2_S2_S2_S2_fjLj128EEEEELb0ELb0ELb1EEEvNS_9FwdParamsE)
        /*0100*/ 	.short	0x0380
        /*0102*/ 	.short	0x00e8


	//----- nvinfo : EIATTR_SW_WAR
	.align		4
.L_522:
        /*0104*/ 	.byte	0x04, 0x36
        /*0106*/ 	.short	(.L_524 - .L_523)
.L_523:
        /*0108*/ 	.word	0x00000008
.L_524:


//--------------------- .nv.info._ZN10layer_norm31ln_parallel_residual_fwd_kernelINS_13Kernel_traitsI13__nv_bfloat16S2_S2_S2_fjLj1024ELj1ELj4ELj1ELj16ENS_18Kernel_traits_baseILj1024ES2_S2_S2_S2_fjLj128EEEEELb0ELb1ELb0EEEvNS_9FwdParamsE --------------------------
	.section	.nv.info._ZN10layer_norm31ln_parallel_residual_fwd_kernelINS_13Kernel_traitsI13__nv_bfloat16S2_S2_S2_fjLj1024ELj1ELj4ELj1ELj16ENS_18Kernel_traits_baseILj1024ES2_S2_S2_S2_fjLj128EEEEELb0ELb1ELb0EEEvNS_9FwdParamsE,"",@"SHT_CUDA_INFO"
	.sectionflags	@""
	.align	4


	//----- nvinfo : EIATTR_CUDA_API_VERSION
	.align		4
        /*0000*/ 	.byte	0x04, 0x37
        /*0002*/ 	.short	(.L_526 - .L_525)
.L_525:
        /*0004*/ 	.word	0x00000082


	//----- nvinfo : EIATTR_KPARAM_INFO
	.align		4
.L_526:
        /*0008*/ 	.byte	0x04, 0x17
        /*000a*/ 	.short	(.L_528 - .L_527)
.L_527:
        /*000c*/ 	.word	0x00000000
        /*0010*/ 	.short	0x0000
        /*0012*/ 	.short	0x0000
        /*0014*/ 	.byte	0x00, 0xf0, 0xa1, 0x03


	//----- nvinfo : EIATTR_SPARSE_MMA_MASK
	.align		4
.L_528:
        /*0018*/ 	.byte	0x03, 0x50
        /*001a*/ 	.short	0x0000


	//----- nvinfo : EIATTR_MAXREG_COUNT
	.align		4
        /*001c*/ 	.byte	0x03, 0x1b
        /*001e*/ 	.short	0x00ff


	//----- nvinfo : EIATTR_MERCURY_ISA_VERSION
	.align		4
        /*0020*/ 	.byte	0x03, 0x5f
        /*0022*/ 	.short	0x0101


	//----- nvinfo : EIATTR_COOP_GROUP_MASK_REGIDS
	.align		4
        /*0024*/ 	.byte	0x04, 0x29
        /*0026*/ 	.short	(.L_530 - .L_529)


	//   ....[0]....
.L_529:
        /*0028*/ 	.word	0xffffffff


	//   ....[1]....
        /*002c*/ 	.word	0xffffffff


	//   ....[2]....
        /*0030*/ 	.word	0xffffffff


	//   ....[3]....
        /*0034*/ 	.word	0xffffffff


	//   ....[4]....
        /*0038*/ 	.word	0xffffffff


	//   ....[5]....
        /*003c*/ 	.word	0xffffffff


	//   ....[6]....
        /*0040*/ 	.word	0xffffffff


	//   ....[7]....
        /*0044*/ 	.word	0xffffffff


	//   ....[8]....
        /*0048*/ 	.word	0xffffffff


	//   ....[9]....
        /*004c*/ 	.word	0xffffffff


	//   ....[10]....
        /*0050*/ 	.word	0x05000076


	//   ....[11]....
        /*0054*/ 	.word	0x05000076


	//   ....[12]....
        /*0058*/ 	.word	0x05000076


	//   ....[13]....
        /*005c*/ 	.word	0x05000076


	//   ....[14]....
        /*0060*/ 	.word	0x05000076


	//   ....[15]....
        /*0064*/ 	.word	0x05000076


	//   ....[16]....
        /*0068*/ 	.word	0x05000076


	//   ....[17]....
        /*006c*/ 	.word	0x05000076


	//   ....[18]....
        /*0070*/ 	.word	0x05000076


	//   ....[19]....
        /*0074*/ 	.word	0x05000076


	//----- nvinfo : EIATTR_COOP_GROUP_INSTR_OFFSETS
	.align		4
.L_530:
        /*0078*/ 	.byte	0x04, 0x28
        /*007a*/ 	.short	(.L_532 - .L_531)


	//   ....[0]....
.L_531:
        /*007c*/ 	.word	0x00003630


	//   ....[1]....
        /*0080*/ 	.word	0x00003660


	//   ....[2]....
        /*0084*/ 	.word	0x00003680


	//   ....[3]....
        /*0088*/ 	.word	0x000036a0


	//   ....[4]....
        /*008c*/ 	.word	0x000036c0


	//   ....[5]....
        /*0090*/ 	.word	0x00003b00


	//   ....[6]....
        /*0094*/ 	.word	0x00003b20


	//   ....[7]....
        /*0098*/ 	.word	0x00003b40


	//   ....[8]....
        /*009c*/ 	.word	0x00003b60


	//   ....[9]....
        /*00a0*/ 	.word	0x00003b80


	//   ....[10]....
        /*00a4*/ 	.word	0x00004a30


	//   ....[11]....
        /*00a8*/ 	.word	0x00004ae0


	//   ....[12]....
        /*00ac*/ 	.word	0x00004b50


	//   ....[13]....
        /*00b0*/ 	.word	0x00004bc0


	//   ....[14]....
        /*00b4*/ 	.word	0x00004c30


	//   ....[15]....
        /*00b8*/ 	.word	0x000050c0


	//   ....[16]....
        /*00bc*/ 	.word	0x00005130


	//   ....[17]....
        /*00c0*/ 	.word	0x000051a0


	//   ....[18]....
        /*00c4*/ 	.word	0x00005210


	//   ....[19]....
        /*00c8*/ 	.word	0x00005280


	//----- nvinfo : EIATTR_VRC_CTA_INIT_COUNT
	.align		4
.L_532:
        /*00cc*/ 	.byte	0x02, 0x4a
	.zero		1
	.zero		1


	//----- nvinfo : EIATTR_EXIT_INSTR_OFFSETS
	.align		4
        /*00d0*/ 	.byte	0x04, 0x1c
        /*00d2*/ 	.short	(.L_534 - .L_533)


	//   ....[0]....
.L_533:
        /*00d4*/ 	.word	0x00000590


	//   ....[1]....
        /*00d8*/ 	.word	0x000049c0


	//----- nvinfo : EIATTR_MAX_THREADS
	.align		4
.L_534:
        /*00dc*/ 	.byte	0x04, 0x05
        /*00de*/ 	.short	(.L_536 - .L_535)
.L_535:
        /*00e0*/ 	.word	0x00000080
        /*00e4*/ 	.word	0x00000001
        /*00e8*/ 	.word	0x00000001


	//----- nvinfo : EIATTR_CRS_STACK_SIZE
	.align		4
.L_536:
        /*00ec*/ 	.byte	0x04, 0x1e
        /*00ee*/ 	.short	(.L_538 - .L_537)
.L_537:
        /*00f0*/ 	.word	0x00000000


	//----- nvinfo : EIATTR_CBANK_PARAM_SIZE
	.align		4
.L_538:
        /*00f4*/ 	.byte	0x03, 0x19
        /*00f6*/ 	.short	0x00e8


	//----- nvinfo : EIATTR_PARAM_CBANK
	.align		4
        /*00f8*/ 	.byte	0x04, 0x0a
        /*00fa*/ 	.short	(.L_540 - .L_539)
	.align		4
.L_539:
        /*00fc*/ 	.word	index@(.nv.constant0._ZN10layer_norm31ln_parallel_residual_fwd_kernelINS_13Kernel_traitsI13__nv_bfloat16S2_S2_S2_fjLj1024ELj1ELj4ELj1ELj16ENS_18Kernel_traits_baseILj1024ES2_S2_S2_S2_fjLj128EEEEELb0ELb1ELb0EEEvNS_9FwdParamsE)
        /*0100*/ 	.short	0x0380
        /*0102*/ 	.short	0x00e8


	//----- nvinfo : EIATTR_SW_WAR
	.align		4
.L_540:
        /*0104*/ 	.byte	0x04, 0x36
        /*0106*/ 	.short	(.L_542 - .L_541)
.L_541:
        /*0108*/ 	.word	0x00000008
.L_542:


//--------------------- .nv.info._ZN10layer_norm31ln_parallel_residual_fwd_kernelINS_13Kernel_traitsI13__nv_bfloat16S2_S2_S2_fjLj1024ELj1ELj4ELj1ELj16ENS_18Kernel_traits_baseILj1024ES2_S2_S2_S2_fjLj128EEEEELb0ELb1ELb1EEEvNS_9FwdParamsE --------------------------
	.section	.nv.info._ZN10layer_norm31ln_parallel_residual_fwd_kernelINS_13Kernel_traitsI13__nv_bfloat16S2_S2_S2_fjLj1024ELj1ELj4ELj1ELj16ENS_18Kernel_traits_baseILj1024ES2_S2_S2_S2_fjLj128EEEEELb0ELb1ELb1EEEvNS_9FwdParamsE,"",@"SHT_CUDA_INFO"
	.sectionflags	@""
	.align	4


	//----- nvinfo : EIATTR_CUDA_API_VERSION
	.align		4
        /*0000*/ 	.byte	0x04, 0x37
        /*0002*/ 	.short	(.L_544 - .L_543)
.L_543:
        /*0004*/ 	.word	0x00000082


	//----- nvinfo : EIATTR_KPARAM_INFO
	.align		4
.L_544:
        /*0008*/ 	.byte	0x04, 0x17
        /*000a*/ 	.short	(.L_546 - .L_545)
.L_545:
        /*000c*/ 	.word	0x00000000
        /*0010*/ 	.short	0x0000
        /*0012*/ 	.short	0x0000
        /*0014*/ 	.byte	0x00, 0xf0, 0xa1, 0x03


	//----- nvinfo : EIATTR_SPARSE_MMA_MASK
	.align		4
.L_546:
        /*0018*/ 	.byte	0x03, 0x50
        /*001a*/ 	.short	0x0000


	//----- nvinfo : EIATTR_MAXREG_COUNT
	.align		4
        /*001c*/ 	.byte	0x03, 0x1b
        /*001e*/ 	.short	0x00ff


	//----- nvinfo : EIATTR_MERCURY_ISA_VERSION
	.align		4
        /*0020*/ 	.byte	0x03, 0x5f
        /*0022*/ 	.short	0x0101


	//----- nvinfo : EIATTR_COOP_GROUP_MASK_REGIDS
	.align		4
        /*0024*/ 	.byte	0x04, 0x29
        /*0026*/ 	.short	(.L_548 - .L_547)


	//   ....[0]....
.L_547:
        /*0028*/ 	.word	0xffffffff


	//   ....[1]....
        /*002c*/ 	.word	0xffffffff


	//   ....[2]....
        /*0030*/ 	.word	0xffffffff


	//   ....[3]....
        /*0034*/ 	.word	0xffffffff


	//   ....[4]....
        /*0038*/ 	.word	0xffffffff


	//   ....[5]....
        /*003c*/ 	.word	0xffffffff


	//   ....[6]....
        /*0040*/ 	.word	0xffffffff


	//   ....[7]....
        /*0044*/ 	.word	0xffffffff


	//   ....[8]....
        /*0048*/ 	.word	0xffffffff


	//   ....[9]....
        /*004c*/ 	.word	0xffffffff


	//   ....[10]....
        /*0050*/ 	.word	0x0500005c


	//   ....[11]....
        /*0054*/ 	.word	0x0500005c


	//   ....[12]....
        /*0058*/ 	.word	0x0500005c


	//   ....[13]....
        /*005c*/ 	.word	0x0500005c


	//   ....[14]....
        /*0060*/ 	.word	0x0500005c


	//   ....[15]....
        /*0064*/ 	.word	0x0500005c


	//   ....[16]....
        /*0068*/ 	.word	0x0500005c


	//   ....[17]....
        /*006c*/ 	.word	0x0500005c


	//   ....[18]....
        /*0070*/ 	.word	0x0500005c


	//   ....[19]....
        /*0074*/ 	.word	0x0500005c


	//----- nvinfo : EIATTR_COOP_GROUP_INSTR_OFFSETS
	.align		4
.L_548:
        /*0078*/ 	.byte	0x04, 0x28
        /*007a*/ 	.short	(.L_550 - .L_549)


	//   ....[0]....
.L_549:
        /*007c*/ 	.word	0x00003120


	//   ....[1]....
        /*0080*/ 	.word	0x00003150


	//   ....[2]....
        /*0084*/ 	.word	0x00003170


	//   ....[3]....
        /*0088*/ 	.word	0x00003190


	//   ....[4]....
        /*008c*/ 	.word	0x000031b0


	//   ....[5]....
        /*0090*/ 	.word	0x000035e0


	//   ....[6]....
        /*0094*/ 	.word	0x00003600


	//   ....[7]....
        /*0098*/ 	.word	0x00003620


	//   ....[8]....
        /*009c*/ 	.word	0x00003640


	//   ....[9]....
        /*00a0*/ 	.word	0x00003660


	//   ....[10]....
        /*00a4*/ 	.word	0x00004390


	//   ....[11]....
        /*00a8*/ 	.word	0x00004420


	//   ....[12]....
        /*00ac*/ 	.word	0x00004480


	//   ....[13]....
        /*00b0*/ 	.word	0x000044e0


	//   ....[14]....
        /*00b4*/ 	.word	0x00004540


	//   ....[15]....
        /*00b8*/ 	.word	0x000049b0


	//   ....[16]....
        /*00bc*/ 	.word	0x00004a10


	//   ....[17]....
        /*00c0*/ 	.word	0x00004a70


	//   ....[18]....
        /*00c4*/ 	.word	0x00004ad0


	//   ....[19]....
        /*00c8*/ 	.word	0x00004b30


	//----- nvinfo : EIATTR_VRC_CTA_INIT_COUNT
	.align		4
.L_550:
        /*00cc*/ 	.byte	0x02, 0x4a
	.zero		1
	.zero		1


	//----- nvinfo : EIATTR_EXIT_INSTR_OFFSETS
	.align		4
        /*00d0*/ 	.byte	0x04, 0x1c
        /*00d2*/ 	.short	(.L_552 - .L_551)


	//   ....[0]....
.L_551:
        /*00d4*/ 	.word	0x000003a0


	//   ....[1]....
        /*00d8*/ 	.word	0x00004320


	//----- nvinfo : EIATTR_MAX_THREADS
	.align		4
.L_552:
        /*00dc*/ 	.byte	0x04, 0x05
        /*00de*/ 	.short	(.L_554 - .L_553)
.L_553:
        /*00e0*/ 	.word	0x00000080
        /*00e4*/ 	.word	0x00000001
        /*00e8*/ 	.word	0x00000001


	//----- nvinfo : EIATTR_CRS_STACK_SIZE
	.align		4
.L_554:
        /*00ec*/ 	.byte	0x04, 0x1e
        /*00ee*/ 	.short	(.L_556 - .L_555)
.L_555:
        /*00f0*/ 	.word	0x00000000


	//----- nvinfo : EIATTR_CBANK_PARAM_SIZE
	.align		4
.L_556:
        /*00f4*/ 	.byte	0x03, 0x19
        /*00f6*/ 	.short	0x00e8


	//----- nvinfo : EIATTR_PARAM_CBANK
	.align		4
        /*00f8*/ 	.byte	0x04, 0x0a
        /*00fa*/ 	.short	(.L_558 - .L_557)
	.align		4
.L_557:
        /*00fc*/ 	.word	index@(.nv.constant0._ZN10layer_norm31ln_parallel_residual_fwd_kernelINS_13Kernel_traitsI13__nv_bfloat16S2_S2_S2_fjLj1024ELj1ELj4ELj1ELj16ENS_18Kernel_traits_baseILj1024ES2_S2_S2_S2_fjLj128EEEEELb0ELb1ELb1EEEvNS_9FwdParamsE)
        /*0100*/ 	.short	0x0380
        /*0102*/ 	.short	0x00e8


	//----- nvinfo : EIATTR_SW_WAR
	.align		4
.L_558:
        /*0104*/ 	.byte	0x04, 0x36
        /*0106*/ 	.short	(.L_560 - .L_559)
.L_559:
        /*0108*/ 	.word	0x00000008
.L_560:


//--------------------- .nv.info._ZN10layer_norm31ln_parallel_residual_fwd_kernelINS_13Kernel_traitsI13__nv_bfloat16S2_S2_S2_fjLj1024ELj1ELj4ELj1ELj16ENS_18Kernel_traits_baseILj1024ES2_S2_S2_S2_fjLj128EEEEELb1ELb0ELb0EEEvNS_9FwdParamsE --------------------------
	.section	.nv.info._ZN10layer_norm31ln_parallel_residual_fwd_kernelINS_13Kernel_traitsI13__nv_bfloat16S2_S2_S2_fjLj1024ELj1ELj4ELj1ELj16ENS_18Kernel_traits_baseILj1024ES2_S2_S2_S2_fjLj128EEEEELb1ELb0ELb0EEEvNS_9FwdParamsE,"",@"SHT_CUDA_INFO"
	.sectionflags	@""
	.align	4


	//----- nvinfo : EIATTR_CUDA_API_VERSION
	.align		4
        /*0000*/ 	.byte	0x04, 0x37
        /*0002*/ 	.short	(.L_562 - .L_561)
.L_561:
        /*0004*/ 	.word	0x00000082


	//----- nvinfo : EIATTR_KPARAM_INFO
	.align		4
.L_562:
        /*0008*/ 	.byte	0x04, 0x17
        /*000a*/ 	.short	(.L_564 - .L_563)
.L_563:
        /*000c*/ 	.word	0x00000000
        /*0010*/ 	.short	0x0000
        /*0012*/ 	.short	0x0000
        /*0014*/ 	.byte	0x00, 0xf0, 0xa1, 0x03


	//----- nvinfo : EIATTR_SPARSE_MMA_MASK
	.align		4
.L_564:
        /*0018*/ 	.byte	0x03, 0x50
        /*001a*/ 	.short	0x0000


	//----- nvinfo : EIATTR_MAXREG_COUNT
	.align		4
        /*001c*/ 	.byte	0x03, 0x1b
        /*001e*/ 	.short	0x00ff


	//----- nvinfo : EIATTR_MERCURY_ISA_VERSION
	.align		4
        /*0020*/ 	.byte	0x03, 0x5f
        /*0022*/ 	.short	0x0101


	//----- nvinfo : EIATTR_COOP_GROUP_MASK_REGIDS
	.align		4
        /*0024*/ 	.byte	0x04, 0x29
        /*0026*/ 	.short	(.L_566 - .L_565)


	//   ....[0]....
.L_565:
        /*0028*/ 	.word	0xffffffff


	//   ....[1]....
        /*002c*/ 	.word	0xffffffff


	//   ....[2]....
        /*0030*/ 	.word	0xffffffff


	//   ....[3]....
        /*0034*/ 	.word	0xffffffff


	//   ....[4]....
        /*0038*/ 	.word	0xffffffff


	//   ....[5]....
        /*003c*/ 	.word	0xffffffff


	//   ....[6]....
        /*0040*/ 	.word	0xffffffff


	//   ....[7]....
        /*0044*/ 	.word	0xffffffff


	//   ....[8]....
        /*0048*/ 	.word	0xffffffff


	//   ....[9]....
        /*004c*/ 	.word	0xffffffff


	//   ....[10]....
        /*0050*/ 	.word	0x050000c5


	//   ....[11]....
        /*0054*/ 	.word	0x050000c5


	//   ....[12]....
        /*0058*/ 	.word	0x050000c5


	//   ....[13]....
        /*005c*/ 	.word	0x050000c5


	//   ....[14]....
        /*0060*/ 	.word	0x050000c5


	//   ....[15]....
        /*0064*/ 	.word	0x050000c5


	//   ....[16]....
        /*0068*/ 	.word	0x050000c5


	//   ....[17]....
        /*006c*/ 	.word	0x050000c5


	//   ....[18]....
        /*0070*/ 	.word	0x050000c5


	//   ....[19]....
        /*0074*/ 	.word	0x050000c5


	//----- nvinfo : EIATTR_COOP_GROUP_INSTR_OFFSETS
	.align		4
.L_566:
        /*0078*/ 	.byte	0x04, 0x28
        /*007a*/ 	.short	(.L_568 - .L_567)


	//   ....[0]....
.L_567:
        /*007c*/ 	.word	0x000220d0


	//   ....[1]....
        /*0080*/ 	.word	0x000220f0


	//   ....[2]....
        /*0084*/ 	.word	0x00022110


	//   ....[3]....
        /*0088*/ 	.word	0x00022130


	//   ....[4]....
        /*008c*/ 	.word	0x00022160


	//   ....[5]....
        /*0090*/ 	.word	0x000225a0


	//   ....[6]....
        /*0094*/ 	.word	0x000225c0


	//   ....[7]....
        /*0098*/ 	.word	0x000225e0


	//   ....[8]....
        /*009c*/ 	.word	0x00022600


	//   ....[9]....
        /*00a0*/ 	.word	0x00022620


	//   ....[10]....
        /*00a4*/ 	.word	0x00023c70


	//   ....[11]....
        /*00a8*/ 	.word	0x00023d10


	//   ....[12]....
        /*00ac*/ 	.word	0x00023d80


	//   ....[13]....
        /*00b0*/ 	.word	0x00023df0


	//   ....[14]....
        /*00b4*/ 	.word	0x00023e70


	//   ....[15]....
        /*00b8*/ 	.word	0x00024300


	//   ....[16]....
        /*00bc*/ 	.word	0x00024370


	//   ....[17]....
        /*00c0*/ 	.word	0x000243e0


	//   ....[18]....
        /*00c4*/ 	.word	0x00024450


	//   ....[19]....
        /*00c8*/ 	.word	0x000244c0


	//----- nvinfo : EIATTR_VRC_CTA_INIT_COUNT
	.align		4
.L_568:
        /*00cc*/ 	.byte	0x02, 0x4a
	.zero		1
	.zero		1


	//----- nvinfo : EIATTR_EXIT_INSTR_OFFSETS
	.align		4
        /*00d0*/ 	.byte	0x04, 0x1c
        /*00d2*/ 	.short	(.L_570 - .L_569)


	//   ....[0]....
.L_569:
        /*00d4*/ 	.word	0x00001320


	//   ....[1]....
        /*00d8*/ 	.word	0x00023c00


	//----- nvinfo : EIATTR_MAX_THREADS
	.align		4
.L_570:
        /*00dc*/ 	.byte	0x04, 0x05
        /*00de*/ 	.short	(.L_572 - .L_571)
.L_571:
        /*00e0*/ 	.word	0x00000080
        /*00e4*/ 	.word	0x00000001
        /*00e8*/ 	.word	0x00000001


	//----- nvinfo : EIATTR_CRS_STACK_SIZE
	.align		4
.L_572:
        /*00ec*/ 	.byte	0x04, 0x1e
        /*00ee*/ 	.short	(.L_574 - .L_573)
.L_573:
        /*00f0*/ 	.word	0x00000000


	//----- nvinfo : EIATTR_CBANK_PARAM_SIZE
	.align		4
.L_574:
        /*00f4*/ 	.byte	0x03, 0x19
        /*00f6*/ 	.short	0x00e8


	//----- nvinfo : EIATTR_PARAM_CBANK
	.align		4
        /*00f8*/ 	.byte	0x04, 0x0a
        /*00fa*/ 	.short	(.L_576 - .L_575)
	.align		4
.L_575:
        /*00fc*/ 	.word	index@(.nv.constant0._ZN10layer_norm31ln_parallel_residual_fwd_kernelINS_13Kernel_traitsI13__nv_bfloat16S2_S2_S2_fjLj1024ELj1ELj4ELj1ELj16ENS_18Kernel_traits_baseILj1024ES2_S2_S2_S2_fjLj128EEEEELb1ELb0ELb0EEEvNS_9FwdParamsE)
        /*0100*/ 	.short	0x0380
        /*0102*/ 	.short	0x00e8


	//----- nvinfo : EIATTR_SW_WAR
	.align		4
.L_576:
        /*0104*/ 	.byte	0x04, 0x36
        /*0106*/ 	.short	(.L_578 - .L_577)
.L_577:
        /*0108*/ 	.word	0x00000008
.L_578:


//--------------------- .nv.info._ZN10layer_norm31ln_parallel_residual_fwd_kernelINS_13Kernel_traitsI13__nv_bfloat16S2_S2_S2_fjLj1024ELj1ELj4ELj1ELj16ENS_18Kernel_traits_baseILj1024ES2_S2_S2_S2_fjLj128EEEEELb1ELb0ELb1EEEvNS_9FwdParamsE --------------------------
	.section	.nv.info._ZN10layer_norm31ln_parallel_residual_fwd_kernelINS_13Kernel_traitsI13__nv_bfloat16S2_S2_S2_fjLj1024ELj1ELj4ELj1ELj16ENS_18Kernel_traits_baseILj1024ES2_S2_S2_S2_fjLj128EEEEELb1ELb0ELb1EEEvNS_9FwdParamsE,"",@"SHT_CUDA_INFO"
	.sectionflags	@""
	.align	4


	//----- nvinfo : EIATTR_CUDA_API_VERSION
	.align		4
        /*0000*/ 	.byte	0x04, 0x37
        /*0002*/ 	.short	(.L_580 - .L_579)
.L_579:
        /*0004*/ 	.word	0x00000082


	//----- nvinfo : EIATTR_KPARAM_INFO
	.align		4
.L_580:
        /*0008*/ 	.byte	0x04, 0x17
        /*000a*/ 	.short	(.L_582 - .L_581)
.L_581:
        /*000c*/ 	.word	0x00000000
        /*0010*/ 	.short	0x0000
        /*0012*/ 	.short	0x0000
        /*0014*/ 	.byte	0x00, 0xf0, 0xa1, 0x03


	//----- nvinfo : EIATTR_SPARSE_MMA_MASK
	.align		4
.L_582:
        /*0018*/ 	.byte	0x03, 0x50
        /*001a*/ 	.short	0x0000


	//----- nvinfo : EIATTR_MAXREG_COUNT
	.align		4
        /*001c*/ 	.byte	0x03, 0x1b
        /*001e*/ 	.short	0x00ff


	//----- nvinfo : EIATTR_MERCURY_ISA_VERSION
	.align		4
        /*0020*/ 	.byte	0x03, 0x5f
        /*0022*/ 	.short	0x0101


	//----- nvinfo : EIATTR_COOP_GROUP_MASK_REGIDS
	.align		4
        /*0024*/ 	.byte	0x04, 0x29
        /*0026*/ 	.short	(.L_584 - .L_583)


	//   ....[0]....
.L_583:
        /*0028*/ 	.word	0xffffffff


	//   ....[1]....
        /*002c*/ 	.word	0xffffffff


	//   ....[2]....
        /*0030*/ 	.word	0xffffffff


	//   ....[3]....
        /*0034*/ 	.word	0xffffffff


	//   ....[4]....
        /*0038*/ 	.word	0xffffffff


	//   ....[5]....
        /*003c*/ 	.word	0xffffffff


	//   ....[6]....
        /*0040*/ 	.word	0xffffffff


	//   ....[7]....
        /*0044*/ 	.word	0xffffffff


	//   ....[8]....
        /*0048*/ 	.word	0xffffffff


	//   ....[9]....
        /*004c*/ 	.word	0xffffffff


	//   ....[10]....
        /*0050*/ 	.word	0x05000076


	//   ....[11]....
        /*0054*/ 	.word	0x05000076


	//   ....[12]....
        /*0058*/ 	.word	0x05000076


	//   ....[13]....
        /*005c*/ 	.word	0x05000076


	//   ....[14]....
        /*0060*/ 	.word	0x05000076


	//   ....[15]....
        /*0064*/ 	.word	0x05000076


	//   ....[16]....
        /*0068*/ 	.word	0x05000076


	//   ....[17]....
        /*006c*/ 	.word	0x05000076


	//   ....[18]....
        /*0070*/ 	.word	0x05000076


	//   ....[19]....
        /*0074*/ 	.word	0x05000076


	//----- nvinfo : EIATTR_COOP_GROUP_INSTR_OFFSETS
	.align		4
.L_584:
        /*0078*/ 	.byte	0x04, 0x28
        /*007a*/ 	.short	(.L_586 - .L_585)


	//   ....[0]....
.L_585:
        /*007c*/ 	.word	0x00021230


	//   ....[1]....
        /*0080*/ 	.word	0x00021250


	//   ....[2]....
        /*0084*/ 	.word	0x00021270


	//   ....[3]....
        /*0088*/ 	.word	0x00021290


	//   ....[4]....
        /*008c*/ 	.word	0x000212c0


	//   ....[5]....
        /*0090*/ 	.word	0x000216f0


	//   ....[6]....
        /*0094*/ 	.word	0x00021710


	//   ....[7]....
        /*0098*/ 	.word	0x00021730


	//   ....[8]....
        /*009c*/ 	.word	0x00021750


	//   ....[9]....
        /*00a0*/ 	.word	0x00021770


	//   ....[10]....
        /*00a4*/ 	.word	0x00022c40


	//   ....[11]....
        /*00a8*/ 	.word	0x00022ce0


	//   ....[12]....
        /*00ac*/ 	.word	0x00022d50


	//   ....[13]....
        /*00b0*/ 	.word	0x00022dc0


	//   ....[14]....
        /*00b4*/ 	.word	0x00022e40


	//   ....[15]....
        /*00b8*/ 	.word	0x000232c0


	//   ....[16]....
        /*00bc*/ 	.word	0x00023330


	//   ....[17]....
        /*00c0*/ 	.word	0x000233a0


	//   ....[18]....
        /*00c4*/ 	.word	0x00023410


	//   ....[19]....
        /*00c8*/ 	.word	0x00023480


	//----- nvinfo : EIATTR_VRC_CTA_INIT_COUNT
	.align		4
.L_586:
        /*00cc*/ 	.byte	0x02, 0x4a
	.zero		1
	.zero		1


	//----- nvinfo : EIATTR_EXIT_INSTR_OFFSETS
	.align		4
        /*00d0*/ 	.byte	0x04, 0x1c
        /*00d2*/ 	.short	(.L_588 - .L_587)


	//   ....[0]....
.L_587:
        /*00d4*/ 	.word	0x00000a70


	//   ....[1]....
        /*00d8*/ 	.word	0x00022be0


	//----- nvinfo : EIATTR_MAX_THREADS
	.align		4
.L_588:
        /*00dc*/ 	.byte	0x04, 0x05
        /*00de*/ 	.short	(.L_590 - .L_589)
.L_589:
        /*00e0*/ 	.word	0x00000080
        /*00e4*/ 	.word	0x00000001
        /*00e8*/ 	.word	0x00000001


	//----- nvinfo : EIATTR_CRS_STACK_SIZE
	.align		4
.L_590:
        /*00ec*/ 	.byte	0x04, 0x1e
        /*00ee*/ 	.short	(.L_592 - .L_591)
.L_591:
        /*00f0*/ 	.word	0x00000000


	//----- nvinfo : EIATTR_CBANK_PARAM_SIZE
	.align		4
.L_592:
        /*00f4*/ 	.byte	0x03, 0x19
        /*00f6*/ 	.short	0x00e8


	//----- nvinfo : EIATTR_PARAM_CBANK
	.align		4
        /*00f8*/ 	.byte	0x04, 0x0a
        /*00fa*/ 	.short	(.L_594 - .L_593)
	.align		4
.L_593:
        /*00fc*/ 	.word	index@(.nv.constant0._ZN10layer_norm31ln_parallel_residual_fwd_kernelINS_13Kernel_traitsI13__nv_bfloat16S2_S2_S2_fjLj1024ELj1ELj4ELj1ELj16ENS_18Kernel_traits_baseILj1024ES2_S2_S2_S2_fjLj128EEEEELb1ELb0ELb1EEEvNS_9FwdParamsE)
        /*0100*/ 	.short	0x0380
        /*0102*/ 	.short	0x00e8


	//----- nvinfo : EIATTR_SW_WAR
	.align		4
.L_594:
        /*0104*/ 	.byte	0x04, 0x36
        /*0106*/ 	.short	(.L_596 - .L_595)
.L_595:
        /*0108*/ 	.word	0x00000008
.L_596:


//--------------------- .nv.info._ZN10layer_norm31ln_parallel_residual_fwd_kernelINS_13Kernel_traitsI13__nv_bfloat16S2_S2_S2_fjLj1024ELj1ELj4ELj1ELj16ENS_18Kernel_traits_baseILj1024ES2_S2_S2_S2_fjLj128EEEEELb1ELb1ELb0EEEvNS_9FwdParamsE --------------------------
	.section	.nv.info._ZN10layer_norm31ln_parallel_residual_fwd_kernelINS_13Kernel_traitsI13__nv_bfloat16S2_S2_S2_fjLj1024ELj1ELj4ELj1ELj16ENS_18Kernel_traits_baseILj1024ES2_S2_S2_S2_fjLj128EEEEELb1ELb1ELb0EEEvNS_9FwdParamsE,"",@"SHT_CUDA_INFO"
	.sectionflags	@""
	.align	4


	//----- nvinfo : EIATTR_CUDA_API_VERSION
	.align		4
        /*0000*/ 	.byte	0x04, 0x37
        /*0002*/ 	.short	(.L_598 - .L_597)
.L_597:
        /*0004*/ 	.word	0x00000082


	//----- nvinfo : EIATTR_KPARAM_INFO
	.align		4
.L_598:
        /*0008*/ 	.byte	0x04, 0x17
        /*000a*/ 	.short	(.L_600 - .L_599)
.L_599:
        /*000c*/ 	.word	0x00000000
        /*0010*/ 	.short	0x0000
        /*0012*/ 	.short	0x0000
        /*0014*/ 	.byte	0x00, 0xf0, 0xa1, 0x03


	//----- nvinfo : EIATTR_SPARSE_MMA_MASK
	.align		4
.L_600:
        /*0018*/ 	.byte	0x03, 0x50
        /*001a*/ 	.short	0x0000


	//----- nvinfo : EIATTR_MAXREG_COUNT
	.align		4
        /*001c*/ 	.byte	0x03, 0x1b
        /*001e*/ 	.short	0x00ff


	//----- nvinfo : EIATTR_MERCURY_ISA_VERSION
	.align		4
        /*0020*/ 	.byte	0x03, 0x5f
        /*0022*/ 	.short	0x0101


	//----- nvinfo : EIATTR_COOP_GROUP_MASK_REGIDS
	.align		4
        /*0024*/ 	.byte	0x04, 0x29
        /*0026*/ 	.short	(.L_602 - .L_601)


	//   ....[0]....
.L_601:
        /*0028*/ 	.word	0xffffffff


	//   ....[1]....
        /*002c*/ 	.word	0xffffffff


	//   ....[2]....
        /*0030*/ 	.word	0xffffffff


	//   ....[3]....
        /*0034*/ 	.word	0xffffffff


	//   ....[4]....
        /*0038*/ 	.word	0xffffffff


	//   ....[5]....
        /*003c*/ 	.word	0xffffffff


	//   ....[6]....
        /*0040*/ 	.word	0xffffffff


	//   ....[7]....
        /*0044*/ 	.word	0xffffffff


	//   ....[8]....
        /*0048*/ 	.word	0xffffffff


	//   ....[9]....
        /*004c*/ 	.word	0xffffffff


	//   ....[10]....
        /*0050*/ 	.word	0x05000080


	//   ....[11]....
        /*0054*/ 	.word	0x05000080


	//   ....[12]....
        /*0058*/ 	.word	0x05000080


	//   ....[13]....
        /*005c*/ 	.word	0x05000080


	//   ....[14]....
        /*0060*/ 	.word	0x05000080


	//   ....[15]....
        /*0064*/ 	.word	0x05000080


	//   ....[16]....
        /*0068*/ 	.word	0x05000080


	//   ....[17]....
        /*006c*/ 	.word	0x05000080


	//   ....[18]....
        /*0070*/ 	.word	0x05000080


	//   ....[19]....
        /*0074*/ 	.word	0x05000080


	//----- nvinfo : EIATTR_COOP_GROUP_INSTR_OFFSETS
	.align		4
.L_602:
        /*0078*/ 	.byte	0x04, 0x28
        /*007a*/ 	.short	(.L_604 - .L_603)


	//   ....[0]....
.L_603:
        /*007c*/ 	.word	0x000213b0


	//   ....[1]....
        /*0080*/ 	.word	0x000213e0


	//   ....[2]....
        /*0084*/ 	.word	0x00021400


	//   ....[3]....
        /*0088*/ 	.word	0x00021420


	//   ....[4]....
        /*008c*/ 	.word	0x00021440


	//   ....[5]....
        /*0090*/ 	.word	0x00021880


	//   ....[6]....
        /*0094*/ 	.word	0x000218a0


	//   ....[7]....
        /*0098*/ 	.word	0x000218c0


	//   ....[8]....
        /*009c*/ 	.word	0x000218e0


	//   ....[9]....
        /*00a0*/ 	.word	0x00021900


	//   ....[10]....
        /*00a4*/ 	.word	0x000227f0


	//   ....[11]....
        /*00a8*/ 	.word	0x000228a0


	//   ....[12]....
        /*00ac*/ 	.word	0x00022910


	//   ....[13]....
        /*00b0*/ 	.word	0x00022980


	//   ....[14]....
        /*00b4*/ 	.word	0x000229f0


	//   ....[15]....
        /*00b8*/ 	.word	0x00022e80


	//   ....[16]....
        /*00bc*/ 	.word	0x00022ef0


	//   ....[17]....
        /*00c0*/ 	.word	0x00022f60


	//   ....[18]....
        /*00c4*/ 	.word	0x00022fd0


	//   ....[19]....
        /*00c8*/ 	.word	0x00023040


	//----- nvinfo : EIATTR_VRC_CTA_INIT_COUNT
	.align		4
.L_604:
        /*00cc*/ 	.byte	0x02, 0x4a
	.zero		1
	.zero		1


	//----- nvinfo : EIATTR_EXIT_INSTR_OFFSETS
	.align		4
        /*00d0*/ 	.byte	0x04, 0x1c
        /*00d2*/ 	.short	(.L_606 - .L_605)


	//   ....[0]....
.L_605:
        /*00d4*/ 	.word	0x000007c0


	//   ....[1]....
        /*00d8*/ 	.word	0x00022780


	//----- nvinfo : EIATTR_MAX_THREADS
	.align		4
.L_606:
        /*00dc*/ 	.byte	0x04, 0x05
        /*00de*/ 	.short	(.L_608 - .L_607)
.L_607:
        /*00e0*/ 	.word	0x00000080
        /*00e4*/ 	.word	0x00000001
        /*00e8*/ 	.word	0x00000001


	//----- nvinfo : EIATTR_CRS_STACK_SIZE
	.align		4
.L_608:
        /*00ec*/ 	.byte	0x04, 0x1e
        /*00ee*/ 	.short	(.L_610 - .L_609)
.L_609:
        /*00f0*/ 	.word	0x00000000


	//----- nvinfo : EIATTR_CBANK_PARAM_SIZE
	.align		4
.L_610:
        /*00f4*/ 	.byte	0x03, 0x19
        /*00f6*/ 	.short	0x00e8


	//----- nvinfo : EIATTR_PARAM_CBANK
	.align		4
        /*00f8*/ 	.byte	0x04, 0x0a
        /*00fa*/ 	.short	(.L_612 - .L_611)
	.align		4
.L_611:
        /*00fc*/ 	.word	index@(.nv.constant0._ZN10layer_norm31ln_parallel_residual_fwd_kernelINS_13Kernel_traitsI13__nv_bfloat16S2_S2_S2_fjLj1024ELj1ELj4ELj1ELj16ENS_18Kernel_traits_baseILj1024ES2_S2_S2_S2_fjLj128EEEEELb1ELb1ELb0EEEvNS_9FwdParamsE)
        /*0100*/ 	.short	0x0380
        /*0102*/ 	.short	0x00e8


	//----- nvinfo : EIATTR_SW_WAR
	.align		4
.L_612:
        /*0104*/ 	.byte	0x04, 0x36
        /*0106*/ 	.short	(.L_614 - .L_613)
.L_613:
        /*0108*/ 	.word	0x00000008
.L_614:


//--------------------- .nv.info._ZN10layer_norm31ln_parallel_residual_fwd_kernelINS_13Kernel_traitsI13__nv_bfloat16S2_S2_S2_fjLj1024ELj1ELj4ELj1ELj16ENS_18Kernel_traits_baseILj1024ES2_S2_S2_S2_fjLj128EEEEELb1ELb1ELb1EEEvNS_9FwdParamsE --------------------------
	.section	.nv.info._ZN10layer_norm31ln_parallel_residual_fwd_kernelINS_13Kernel_traitsI13__nv_bfloat16S2_S2_S2_fjLj1024ELj1ELj4ELj1ELj16ENS_18Kernel_traits_baseILj1024ES2_S2_S2_S2_fjLj128EEEEELb1ELb1ELb1EEEvNS_9FwdParamsE,"",@"SHT_CUDA_INFO"
	.sectionflags	@""
	.align	4


	//----- nvinfo : EIATTR_CUDA_API_VERSION
	.align		4
        /*0000*/ 	.byte	0x04, 0x37
        /*0002*/ 	.short	(.L_616 - .L_615)
.L_615:
        /*0004*/ 	.word	0x00000082


	//----- nvinfo : EIATTR_KPARAM_INFO
	.align		4
.L_616:
        /*0008*/ 	.byte	0x04, 0x17
        /*000a*/ 	.short	(.L_618 - .L_617)
.L_617:
        /*000c*/ 	.word	0x00000000
        /*0010*/ 	.short	0x0000
        /*0012*/ 	.short	0x0000
        /*0014*/ 	.byte	0x00, 0xf0, 0xa1, 0x03


	//----- nvinfo : EIATTR_SPARSE_MMA_MASK
	.align		4
.L_618:
        /*0018*/ 	.byte	0x03, 0x50
        /*001a*/ 	.short	0x0000


	//----- nvinfo : EIATTR_MAXREG_COUNT
	.align		4
        /*001c*/ 	.byte	0x03, 0x1b
        /*001e*/ 	.short	0x00ff


	//----- nvinfo : EIATTR_MERCURY_ISA_VERSION
	.align		4
        /*0020*/ 	.byte	0x03, 0x5f
        /*0022*/ 	.short	0x0101


	//----- nvinfo : EIATTR_COOP_GROUP_MASK_REGIDS
	.align		4
        /*0024*/ 	.byte	0x04, 0x29
        /*0026*/ 	.short	(.L_620 - .L_619)


	//   ....[0]....
.L_619:
        /*0028*/ 	.word	0xffffffff


	//   ....[1]....
        /*002c*/ 	.word	0xffffffff


	//   ....[2]....
        /*0030*/ 	.word	0xffffffff


	//   ....[3]....
        /*0034*/ 	.word	0xffffffff


	//   ....[4]....
        /*0038*/ 	.word	0xffffffff


	//   ....[5]....
        /*003c*/ 	.word	0xffffffff


	//   ....[6]....
        /*0040*/ 	.word	0xffffffff


	//   ....[7]....
        /*0044*/ 	.word	0xffffffff


	//   ....[8]....
        /*0048*/ 	.word	0xffffffff


	//   ....[9]....
        /*004c*/ 	.word	0xffffffff


	//   ....[10]....
        /*0050*/ 	.word	0x05000067


	//   ....[11]....
        /*0054*/ 	.word	0x05000067


	//   ....[12]....
        /*0058*/ 	.word	0x05000067


	//   ....[13]....
        /*005c*/ 	.word	0x05000067


	//   ....[14]....
        /*0060*/ 	.word	0x05000067


	//   ....[15]....
        /*0064*/ 	.word	0x05000067


	//   ....[16]....
        /*0068*/ 	.word	0x05000067


	//   ....[17]....
        /*006c*/ 	.word	0x05000067


	//   ....[18]....
        /*0070*/ 	.word	0x05000067


	//   ....[19]....
        /*0074*/ 	.word	0x05000067


	//----- nvinfo : EIATTR_COOP_GROUP_INSTR_OFFSETS
	.align		4
.L_620:
        /*0078*/ 	.byte	0x04, 0x28
        /*007a*/ 	.short	(.L_622 - .L_621)


	//   ....[0]....
.L_621:
        /*007c*/ 	.word	0x00020620


	//   ....[1]....
        /*0080*/ 	.word	0x00020650


	//   ....[2]....
        /*0084*/ 	.word	0x00020670


	//   ....[3]....
        /*0088*/ 	.word	0x00020690


	//   ....[4]....
        /*008c*/ 	.word	0x000206b0


	//   ....[5]....
        /*0090*/ 	.word	0x00020ae0


	//   ....[6]....
        /*0094*/ 	.word	0x00020b00


	//   ....[7]....
        /*0098*/ 	.word	0x00020b20


	//   ....[8]....
        /*009c*/ 	.word	0x00020b40


	//   ....[9]....
        /*00a0*/ 	.word	0x00020b60


	//   ....[10]....
        /*00a4*/ 	.word	0x00021890


	//   ....[11]....
        /*00a8*/ 	.word	0x00021940


	//   ....[12]....
        /*00ac*/ 	.word	0x000219b0


	//   ....[13]....
        /*00b0*/ 	.word	0x00021a20


	//   ....[14]....
        /*00b4*/ 	.word	0x00021a90


	//   ....[15]....
        /*00b8*/ 	.word	0x00021f00


	//   ....[16]....
        /*00bc*/ 	.word	0x00021f70


	//   ....[17]....
        /*00c0*/ 	.word	0x00021fe0


	//   ....[18]....
        /*00c4*/ 	.word	0x00022050


	//   ....[19]....
        /*00c8*/ 	.word	0x000220c0


	//----- nvinfo : EIATTR_VRC_CTA_INIT_COUNT
	.align		4
.L_622:
        /*00cc*/ 	.byte	0x02, 0x4a
	.zero		1
	.zero		1


	//----- nvinfo : EIATTR_EXIT_INSTR_OFFSETS
	.align		4
        /*00d0*/ 	.byte	0x04, 0x1c
        /*00d2*/ 	.short	(.L_624 - .L_623)


	//   ....[0]....
.L_623:
        /*00d4*/ 	.word	0x000002b0


	//   ....[1]....
        /*00d8*/ 	.word	0x00021830


	//----- nvinfo : EIATTR_MAX_THREADS
	.align		4
.L_624:
        /*00dc*/ 	.byte	0x04, 0x05
        /*00de*/ 	.short	(.L_626 - .L_625)
.L_625:
        /*00e0*/ 	.word	0x00000080
        /*00e4*/ 	.word	0x00000001
        /*00e8*/ 	.word	0x00000001


	//----- nvinfo : EIATTR_CRS_STACK_SIZE
	.align		4
.L_626:
        /*00ec*/ 	.byte	0x04, 0x1e
        /*00ee*/ 	.short	(.L_628 - .L_627)
.L_627:
        /*00f0*/ 	.word	0x00000000


	//----- nvinfo : EIATTR_CBANK_PARAM_SIZE
	.align		4
.L_628:
        /*00f4*/ 	.byte	0x03, 0x19
        /*00f6*/ 	.short	0x00e8


	//----- nvinfo : EIATTR_PARAM_CBANK
	.align		4
        /*00f8*/ 	.byte	0x04, 0x0a
        /*00fa*/ 	.short	(.L_630 - .L_629)
	.align		4
.L_629:
        /*00fc*/ 	.word	index@(.nv.constant0._ZN10layer_norm31ln_parallel_residual_fwd_kernelINS_13Kernel_traitsI13__nv_bfloat16S2_S2_S2_fjLj1024ELj1ELj4ELj1ELj16ENS_18Kernel_traits_baseILj1024ES2_S2_S2_S2_fjLj128EEEEELb1ELb1ELb1EEEvNS_9FwdParamsE)
        /*0100*/ 	.short	0x0380
        /*0102*/ 	.short	0x00e8


	//----- nvinfo : EIATTR_SW_WAR
	.align		4
.L_630:
        /*0104*/ 	.byte	0x04, 0x36
        /*0106*/ 	.short	(.L_632 - .L_631)
.L_631:
        /*0108*/ 	.word	0x00000008
.L_632:


//--------------------- .nv.info._ZN10layer_norm31ln_parallel_residual_fwd_kernelINS_13Kernel_traitsI6__halfS2_S2_S2_fjLj1024ELj1ELj4ELj1ELj16ENS_18Kernel_traits_baseILj1024ES2_S2_S2_S2_fjLj128EEEEELb0ELb0ELb0EEEvNS_9FwdParamsE --------------------------
	.section	.nv.info._ZN10layer_norm31ln_parallel_residual_fwd_kernelINS_13Kernel_traitsI6__halfS2_S2_S2_fjLj1024ELj1ELj4ELj1ELj16ENS_18Kernel_traits_baseILj1024ES2_S2_S2_S2_fjLj128EEEEELb0ELb0ELb0EEEvNS_9FwdParamsE,"",@"SHT_CUDA_INFO"
	.sectionflags	@""
	.align	4


	//----- nvinfo : EIATTR_CUDA_API_VERSION
	.align		4
        /*0000*/ 	.byte	0x04, 0x37
        /*0002*/ 	.short	(.L_634 - .L_633)
.L_633:
        /*0004*/ 	.word	0x00000082


	//----- nvinfo : EIATTR_KPARAM_INFO
	.align		4
.L_634:
        /*0008*/ 	.byte	0x04, 0x17
        /*000a*/ 	.short	(.L_636 - .L_635)
.L_635:
        /*000c*/ 	.word	0x00000000
        /*0010*/ 	.short	0x0000
        /*0012*/ 	.short	0x0000
        /*0014*/ 	.byte	0x00, 0xf0, 0xa1, 0x03


	//----- nvinfo : EIATTR_SPARSE_MMA_MASK
	.align		4
.L_636:
        /*0018*/ 	.byte	0x03, 0x50
        /*001a*/ 	.short	0x0000


	//----- nvinfo : EIATTR_MAXREG_COUNT
	.align		4
        /*001c*/ 	.byte	0x03, 0x1b
        /*001e*/ 	.short	0x00ff


	//----- nvinfo : EIATTR_MERCURY_ISA_VERSION
	.align		4
        /*0020*/ 	.byte	0x03, 0x5f
        /*0022*/ 	.short	0x0101


	//----- nvinfo : EIATTR_COOP_GROUP_MASK_REGIDS
	.align		4
        /*0024*/ 	.byte	0x04, 0x29
        /*0026*/ 	.short	(.L_638 - .L_637)


	//   ....[0]....
.L_637:
        /*0028*/ 	.word	0xffffffff


	//   ....[1]....
        /*002c*/ 	.word	0xffffffff


	//   ....[2]....
        /*0030*/ 	.word	0xffffffff


	//   ....[3]....
        /*0034*/ 	.word	0xffffffff


	//   ....[4]....
        /*0038*/ 	.word	0xffffffff


	//   ....[5]....
        /*003c*/ 	.word	0xffffffff


	//   ....[6]....
        /*0040*/ 	.word	0xffffffff


	//   ....[7]....
        /*0044*/ 	.word	0xffffffff


	//   ....[8]....
        /*0048*/ 	.word	0xffffffff


	//   ....[9]....
        /*004c*/ 	.word	0xffffffff


	//   ....[10]....
        /*0050*/ 	.word	0x0500007b


	//   ....[11]....
        /*0054*/ 	.word	0x0500007b


	//   ....[12]....
        /*0058*/ 	.word	0x0500007b


	//   ....[13]....
        /*005c*/ 	.word	0x0500007b


	//   ....[14]....
        /*0060*/ 	.word	0x0500007b


	//   ....[15]....
        /*0064*/ 	.word	0x0500007b


	//   ....[16]....
        /*0068*/ 	.word	0x0500007b


	//   ....[17]....
        /*006c*/ 	.word	0x0500007b


	//   ....[18]....
        /*0070*/ 	.word	0x0500007b


	//   ....[19]....
        /*0074*/ 	.word	0x0500007b


	//----- nvinfo : EIATTR_COOP_GROUP_INSTR_OFFSETS
	.align		4
.L_638:
        /*0078*/ 	.byte	0x04, 0x28
        /*007a*/ 	.short	(.L_640 - .L_639)


	//   ....[0]....
.L_639:
        /*007c*/ 	.word	0x00003720


	//   ....[1]....
        /*0080*/ 	.word	0x00003740


	//   ....[2]....
        /*0084*/ 	.word	0x00003760


	//   ....[3]....
        /*0088*/ 	.word	0x00003790


	//   ....[4]....
        /*008c*/ 	.word	0x000037b0


	//   ....[5]....
        /*0090*/ 	.word	0x00003bf0


	//   ....[6]....
        /*0094*/ 	.word	0x00003c10


	//   ....[7]....
        /*0098*/ 	.word	0x00003c30


	//   ....[8]....
        /*009c*/ 	.word	0x00003c50


	//   ....[9]....
        /*00a0*/ 	.word	0x00003c70


	//   ....[10]....
        /*00a4*/ 	.word	0x000052b0


	//   ....[11]....
        /*00a8*/ 	.word	0x00005350


	//   ....[12]....
        /*00ac*/ 	.word	0x000053c0


	//   ....[13]....
        /*00b0*/ 	.word	0x00005440


	//   ....[14]....
        /*00b4*/ 	.word	0x000054b0


	//   ....[15]....
        /*00b8*/ 	.word	0x00005930


	//   ....[16]....
        /*00bc*/ 	.word	0x000059a0


	//   ....[17]....
        /*00c0*/ 	.word	0x00005a10


	//   ....[18]....
        /*00c4*/ 	.word	0x00005a80


	//   ....[19]....
        /*00c8*/ 	.word	0x00005af0


	//----- nvinfo : EIATTR_VRC_CTA_INIT_COUNT
	.align		4
.L_640:
        /*00cc*/ 	.byte	0x02, 0x4a
	.zero		1
	.zero		1


	//----- nvinfo : EIATTR_EXIT_INSTR_OFFSETS
	.align		4
        /*00d0*/ 	.byte	0x04, 0x1c
        /*00d2*/ 	.short	(.L_642 - .L_641)


	//   ....[0]....
.L_641:
        /*00d4*/ 	.word	0x00001140


	//   ....[1]....
        /*00d8*/ 	.word	0x00005240


	//----- nvinfo : EIATTR_MAX_THREADS
	.align		4
.L_642:
        /*00dc*/ 	.byte	0x04, 0x05
        /*00de*/ 	.short	(.L_644 - .L_643)
.L_643:
        /*00e0*/ 	.word	0x00000080
        /*00e4*/ 	.word	0x00000001
        /*00e8*/ 	.word	0x00000001


	//----- nvinfo : EIATTR_CRS_STACK_SIZE
	.align		4
.L_644:
        /*00ec*/ 	.byte	0x04, 0x1e
        /*00ee*/ 	.short	(.L_646 - .L_645)
.L_645:
        /*00f0*/ 	.word	0x00000000


	//----- nvinfo : EIATTR_CBANK_PARAM_SIZE
	.align		4
.L_646:
        /*00f4*/ 	.byte	0x03, 0x19
        /*00f6*/ 	.short	0x00e8


	//----- nvinfo : EIATTR_PARAM_CBANK
	.align		4
        /*00f8*/ 	.byte	0x04, 0x0a
        /*00fa*/ 	.short	(.L_648 - .L_647)
	.align		4
.L_647:
        /*00fc*/ 	.word	index@(.nv.constant0._ZN10layer_norm31ln_parallel_residual_fwd_kernelINS_13Kernel_traitsI6__halfS2_S2_S2_fjLj1024ELj1ELj4ELj1ELj16ENS_18Kernel_traits_baseILj1024ES2_S2_S2_S2_fjLj128EEEEELb0ELb0ELb0EEEvNS_9FwdParamsE)
        /*0100*/ 	.short	0x0380
        /*0102*/ 	.short	0x00e8


	//----- nvinfo : EIATTR_SW_WAR
	.align		4
.L_648:
        /*0104*/ 	.byte	0x04, 0x36
        /*0106*/ 	.short	(.L_650 - .L_649)
.L_649:
        /*0108*/ 	.word	0x00000008
.L_650:


//--------------------- .nv.info._ZN10layer_norm31ln_parallel_residual_fwd_kernelINS_13Kernel_traitsI6__halfS2_S2_S2_fjLj1024ELj1ELj4ELj1ELj16ENS_18Kernel_traits_baseILj1024ES2_S2_S2_S2_fjLj128EEEEELb0ELb0ELb1EEEvNS_9FwdParamsE --------------------------
	.section	.nv.info._ZN10layer_norm31ln_parallel_residual_fwd_kernelINS_13Kernel_traitsI6__halfS2_S2_S2_fjLj1024ELj1ELj4ELj1ELj16ENS_18Kernel_traits_baseILj1024ES2_S2_S2_S2_fjLj128EEEEELb0ELb0ELb1EEEvNS_9FwdParamsE,"",@"SHT_CUDA_INFO"
	.sectionflags	@""
	.align	4


	//----- nvinfo : EIATTR_CUDA_API_VERSION
	.align		4
        /*0000*/ 	.byte	0x04, 0x37
        /*0002*/ 	.short	(.L_652 - .L_651)
.L_651:
        /*0004*/ 	.word	0x00000082


	//----- nvinfo : EIATTR_KPARAM_INFO
	.align		4
.L_652:
        /*0008*/ 	.byte	0x04, 0x17
        /*000a*/ 	.short	(.L_654 - .L_653)
.L_653:
        /*000c*/ 	.word	0x00000000
        /*0010*/ 	.short	0x0000
        /*0012*/ 	.short	0x0000
        /*0014*/ 	.byte	0x00, 0xf0, 0xa1, 0x03


	//----- nvinfo : EIATTR_SPARSE_MMA_MASK
	.align		4
.L_654:
        /*0018*/ 	.byte	0x03, 0x50
        /*001a*/ 	.short	0x0000


	//----- nvinfo : EIATTR_MAXREG_COUNT
	.align		4
        /*001c*/ 	.byte	0x03, 0x1b
        /*001e*/ 	.short	0x00ff


	//----- nvinfo : EIATTR_MERCURY_ISA_VERSION
	.align		4
        /*0020*/ 	.byte	0x03, 0x5f
        /*0022*/ 	.short	0x0101


	//----- nvinfo : EIATTR_COOP_GROUP_MASK_REGIDS
	.align		4
        /*0024*/ 	.byte	0x04, 0x29
        /*0026*/ 	.short	(.L_656 - .L_655)


	//   ....[0]....
.L_655:
        /*0028*/ 	.word	0xffffffff


	//   ....[1]....
        /*002c*/ 	.word	0xffffffff


	//   ....[2]....
        /*0030*/ 	.word	0xffffffff


	//   ....[3]....
        /*0034*/ 	.word	0xffffffff


	//   ....[4]....
        /*0038*/ 	.word	0xffffffff


	//   ....[5]....
        /*003c*/ 	.word	0xffffffff


	//   ....[6]....
        /*0040*/ 	.word	0xffffffff


	//   ....[7]....
        /*0044*/ 	.word	0xffffffff


	//   ....[8]....
        /*0048*/ 	.word	0xffffffff


	//   ....[9]....
        /*004c*/ 	.word	0xffffffff


	//   ....[10]....
        /*0050*/ 	.word	0x0500007a


	//   ....[11]....
        /*0054*/ 	.word	0x0500007a


	//   ....[12]....
        /*0058*/ 	.word	0x0500007a


	//   ....[13]....
        /*005c*/ 	.word	0x0500007a


	//   ....[14]....
        /*0060*/ 	.word	0x0500007a


	//   ....[15]....
        /*0064*/ 	.word	0x0500007a


	//   ....[16]....
        /*0068*/ 	.word	0x0500007a


	//   ....[17]....
        /*006c*/ 	.word	0x0500007a


	//   ....[18]....
        /*0070*/ 	.word	0x0500007a


	//   ....[19]....
        /*0074*/ 	.word	0x0500007a


	//----- nvinfo : EIATTR_COOP_GROUP_INSTR_OFFSETS
	.align		4
.L_656:
        /*0078*/ 	.byte	0x04, 0x28
        /*007a*/ 	.short	(.L_658 - .L_657)


	//   ....[0]....
.L_657:
        /*007c*/ 	.word	0x00002b80


	//   ....[1]....
        /*0080*/ 	.word	0x00002ba0


	//   ....[2]....
        /*0084*/ 	.word	0x00002bc0


	//   ....[3]....
        /*0088*/ 	.word	0x00002be0


	//   ....[4]....
        /*008c*/ 	.word	0x00002c10


	//   ....[5]....
        /*0090*/ 	.word	0x00003040


	//   ....[6]....
        /*0094*/ 	.word	0x00003060


	//   ....[7]....
        /*0098*/ 	.word	0x00003080


	//   ....[8]....
        /*009c*/ 	.word	0x000030a0


	//   ....[9]....
        /*00a0*/ 	.word	0x000030c0


	//   ....[10]....
        /*00a4*/ 	.word	0x00004580


	//   ....[11]....
        /*00a8*/ 	.word	0x00004620


	//   ....[12]....
        /*00ac*/ 	.word	0x00004690


	//   ....[13]....
        /*00b0*/ 	.word	0x00004700


	//   ....[14]....
        /*00b4*/ 	.word	0x00004780


	//   ....[15]....
        /*00b8*/ 	.word	0x00004bf0


	//   ....[16]....
        /*00bc*/ 	.word	0x00004c60


	//   ....[17]....
        /*00c0*/ 	.word	0x00004cd0


	//   ....[18]....
        /*00c4*/ 	.word	0x00004d40


	//   ....[19]....
        /*00c8*/ 	.word	0x00004db0


	//----- nvinfo : EIATTR_VRC_CTA_INIT_COUNT
	.align		4
.L_658:
        /*00cc*/ 	.byte	0x02, 0x4a
	.zero		1
	.zero		1


	//----- nvinfo : EIATTR_EXIT_INSTR_OFFSETS
	.align		4
        /*00d0*/ 	.byte	0x04, 0x1c
        /*00d2*/ 	.short	(.L_660 - .L_659)


	//   ....[0]....
.L_659:
        /*00d4*/ 	.word	0x00000850


	//   ....[1]....
        /*00d8*/ 	.word	0x00004510


	//----- nvinfo : EIATTR_MAX_THREADS
	.align		4
.L_660:
        /*00dc*/ 	.byte	0x04, 0x05
        /*00de*/ 	.short	(.L_662 - .L_661)
.L_661:
        /*00e0*/ 	.word	0x00000080
        /*00e4*/ 	.word	0x00000001
        /*00e8*/ 	.word	0x00000001


	//----- nvinfo : EIATTR_CRS_STACK_SIZE
	.align		4
.L_662:
        /*00ec*/ 	.byte	0x04, 0x1e
        /*00ee*/ 	.short	(.L_664 - .L_663)
.L_663:
        /*00f0*/ 	.word	0x00000000


	//----- nvinfo : EIATTR_CBANK_PARAM_SIZE
	.align		4
.L_664:
        /*00f4*/ 	.byte	0x03, 0x19
        /*00f6*/ 	.short	0x00e8


	//----- nvinfo : EIATTR_PARAM_CBANK
	.align		4
        /*00f8*/ 	.byte	0x04, 0x0a
        /*00fa*/ 	.short	(.L_666 - .L_665)
	.align		4
.L_665:
        /*00fc*/ 	.word	index@(.nv.constant0._ZN10layer_norm31ln_parallel_residual_fwd_kernelINS_13Kernel_traitsI6__halfS2_S2_S2_fjLj1024ELj1ELj4ELj1ELj16ENS_18Kernel_traits_baseILj1024ES2_S2_S2_S2_fjLj128EEEEELb0ELb0ELb1EEEvNS_9FwdParamsE)
        /*0100*/ 	.short	0x0380
        /*0102*/ 	.short	0x00e8


	//----- nvinfo : EIATTR_SW_WAR
	.align		4
.L_666:
        /*0104*/ 	.byte	0x04, 0x36
        /*0106*/ 	.short	(.L_668 - .L_667)
.L_667:
        /*0108*/ 	.word	0x00000008
.L_668:


//--------------------- .nv.info._ZN10layer_norm31ln_parallel_residual_fwd_kernelINS_13Kernel_traitsI6__halfS2_S2_S2_fjLj1024ELj1ELj4ELj1ELj16ENS_18Kernel_traits_baseILj1024ES2_S2_S2_S2_fjLj128EEEEELb0ELb1ELb0EEEvNS_9FwdParamsE --------------------------
	.section	.nv.info._ZN10layer_norm31ln_parallel_residual_fwd_kernelINS_13Kernel_traitsI6__halfS2_S2_S2_fjLj1024ELj1ELj4ELj1ELj16ENS_18Kernel_traits_baseILj1024ES2_S2_S2_S2_fjLj128EEEEELb0ELb1ELb0EEEvNS_9FwdParamsE,"",@"SHT_CUDA_INFO"
	.sectionflags	@""
	.align	4


	//----- nvinfo : EIATTR_CUDA_API_VERSION
	.align		4
        /*0000*/ 	.byte	0x04, 0x37
        /*0002*/ 	.short	(.L_670 - .L_669)
.L_669:
        /*0004*/ 	.word	0x00000082


	//----- nvinfo : EIATTR_KPARAM_INFO
	.align		4
.L_670:
        /*0008*/ 	.byte	0x04, 0x17
        /*000a*/ 	.short	(.L_672 - .L_671)
.L_671:
        /*000c*/ 	.word	0x00000000
        /*0010*/ 	.short	0x0000
        /*0012*/ 	.short	0x0000
        /*0014*/ 	.byte	0x00, 0xf0, 0xa1, 0x03


	//----- nvinfo : EIATTR_SPARSE_MMA_MASK
	.align		4
.L_672:
        /*0018*/ 	.byte	0x03, 0x50
        /*001a*/ 	.short	0x0000


	//----- nvinfo : EIATTR_MAXREG_COUNT
	.align		4
        /*001c*/ 	.byte	0x03, 0x1b
        /*001e*/ 	.short	0x00ff


	//----- nvinfo : EIATTR_MERCURY_ISA_VERSION
	.align		4
        /*0020*/ 	.byte	0x03, 0x5f
        /*0022*/ 	.short	0x0101


	//----- nvinfo : EIATTR_COOP_GROUP_MASK_REGIDS
	.align		4
        /*0024*/ 	.byte	0x04, 0x29
        /*0026*/ 	.short	(.L_674 - .L_673)


	//   ....[0]....
.L_673:
        /*0028*/ 	.word	0xffffffff


	//   ....[1]....
        /*002c*/ 	.word	0xffffffff


	//   ....[2]....
        /*0030*/ 	.word	0xffffffff


	//   ....[3]....
        /*0034*/ 	.word	0xffffffff


	//   ....[4]....
        /*0038*/ 	.word	0xffffffff


	//   ....[5]....
        /*003c*/ 	.word	0xffffffff


	//   ....[6]....
        /*0040*/ 	.word	0xffffffff


	//   ....[7]....
        /*0044*/ 	.word	0xffffffff


	//   ....[8]....
        /*0048*/ 	.word	0xffffffff


	//   ....[9]....
        /*004c*/ 	.word	0xffffffff


	//   ....[10]....
        /*0050*/ 	.word	0x0500003b


	//   ....[11]....
        /*0054*/ 	.word	0x0500003b


	//   ....[12]....
        /*0058*/ 	.word	0x0500003b


	//   ....[13]....
        /*005c*/ 	.word	0x0500003b


	//   ....[14]....
        /*0060*/ 	.word	0x0500003b


	//   ....[15]....
        /*0064*/ 	.word	0x0500003b


	//   ....[16]....
        /*0068*/ 	.word	0x0500003b


	//   ....[17]....
        /*006c*/ 	.word	0x0500003b


	//   ....[18]....
        /*0070*/ 	.word	0x0500003b


	//   ....[19]....
        /*0074*/ 	.word	0x0500003b


	//----- nvinfo : EIATTR_COOP_GROUP_INSTR_OFFSETS
	.align		4
.L_674:
        /*0078*/ 	.byte	0x04, 0x28
        /*007a*/ 	.short	(.L_676 - .L_675)


	//   ....[0]....
.L_675:
        /*007c*/ 	.word	0x00002c70


	//   ....[1]....
        /*0080*/ 	.word	0x00002ca0


	//   ....[2]....
        /*0084*/ 	.word	0x00002cc0


	//   ....[3]....
        /*0088*/ 	.word	0x00002ce0


	//   ....[4]....
        /*008c*/ 	.word	0x00002d00


	//   ....[5]....
        /*0090*/ 	.word	0x00003140


	//   ....[6]....
        /*0094*/ 	.word	0x00003160


	//   ....[7]....
        /*0098*/ 	.word	0x00003180


	//   ....[8]....
        /*009c*/ 	.word	0x000031a0


	//   ....[9]....
        /*00a0*/ 	.word	0x000031c0


	//   ....[10]....
        /*00a4*/ 	.word	0x00004030


	//   ....[11]....
        /*00a8*/ 	.word	0x000040d0


	//   ....[12]....
        /*00ac*/ 	.word	0x00004130


	//   ....[13]....
        /*00b0*/ 	.word	0x00004190


	//   ....[14]....
        /*00b4*/ 	.word	0x000041e0


	//   ....[15]....
        /*00b8*/ 	.word	0x00004670


	//   ....[16]....
        /*00bc*/ 	.word	0x000046d0


	//   ....[17]....
        /*00c0*/ 	.word	0x00004730


	//   ....[18]....
        /*00c4*/ 	.word	0x00004790


	//   ....[19]....
        /*00c8*/ 	.word	0x000047f0


	//----- nvinfo : EIATTR_VRC_CTA_INIT_COUNT
	.align		4
.L_676:
        /*00cc*/ 	.byte	0x02, 0x4a
	.zero		1
	.zero		1


	//----- nvinfo : EIATTR_EXIT_INSTR_OFFSETS
	.align		4
        /*00d0*/ 	.byte	0x04, 0x1c
        /*00d2*/ 	.short	(.L_678 - .L_677)


	//   ....[0]....
.L_677:
        /*00d4*/ 	.word	0x000005e0


	//   ....[1]....
        /*00d8*/ 	.word	0x00003fc0


	//----- nvinfo : EIATTR_MAX_THREADS
	.align		4
.L_678:
        /*00dc*/ 	.byte	0x04, 0x05
        /*00de*/ 	.short	(.L_680 - .L_679)
.L_679:
        /*00e0*/ 	.word	0x00000080
        /*00e4*/ 	.word	0x00000001
        /*00e8*/ 	.word	0x00000001


	//----- nvinfo : EIATTR_CRS_STACK_SIZE
	.align		4
.L_680:
        /*00ec*/ 	.byte	0x04, 0x1e
        /*00ee*/ 	.short	(.L_682 - .L_681)
.L_681:
        /*00f0*/ 	.word	0x00000000


	//----- nvinfo : EIATTR_CBANK_PARAM_SIZE
	.align		4
.L_682:
        /*00f4*/ 	.byte	0x03, 0x19
        /*00f6*/ 	.short	0x00e8


	//----- nvinfo : EIATTR_PARAM_CBANK
	.align		4
        /*00f8*/ 	.byte	0x04, 0x0a
        /*00fa*/ 	.short	(.L_684 - .L_683)
	.align		4
.L_683:
        /*00fc*/ 	.word	index@(.nv.constant0._ZN10layer_norm31ln_parallel_residual_fwd_kernelINS_13Kernel_traitsI6__halfS2_S2_S2_fjLj1024ELj1ELj4ELj1ELj16ENS_18Kernel_traits_baseILj1024ES2_S2_S2_S2_fjLj128EEEEELb0ELb1ELb0EEEvNS_9FwdParamsE)
        /*0100*/ 	.short	0x0380
        /*0102*/ 	.short	0x00e8


	//----- nvinfo : EIATTR_SW_WAR
	.align		4
.L_684:
        /*0104*/ 	.byte	0x04, 0x36
        /*0106*/ 	.short	(.L_686 - .L_685)
.L_685:
        /*0108*/ 	.word	0x00000008
.L_686:


//--------------------- .nv.info._ZN10layer_norm31ln_parallel_residual_fwd_kernelINS_13Kernel_traitsI6__halfS2_S2_S2_fjLj1024ELj1ELj4ELj1ELj16ENS_18Kernel_traits_baseILj1024ES2_S2_S2_S2_fjLj128EEEEELb0ELb1ELb1EEEvNS_9FwdParamsE --------------------------
	.section	.nv.info._ZN10layer_norm31ln_parallel_residual_fwd_kernelINS_13Kernel_traitsI6__halfS2_S2_S2_fjLj1024ELj1ELj4ELj1ELj16ENS_18Kernel_traits_baseILj1024ES2_S2_S2_S2_fjLj128EEEEELb0ELb1ELb1EEEvNS_9FwdParamsE,"",@"SHT_CUDA_INFO"
	.sectionflags	@""
	.align	4


	//----- nvinfo : EIATTR_CUDA_API_VERSION
	.align		4
        /*0000*/ 	.byte	0x04, 0x37
        /*0002*/ 	.short	(.L_688 - .L_687)
.L_687:
        /*0004*/ 	.word	0x00000082


	//----- nvinfo : EIATTR_KPARAM_INFO
	.align		4
.L_688:
        /*0008*/ 	.byte	0x04, 0x17
        /*000a*/ 	.short	(.L_690 - .L_689)
.L_689:
        /*000c*/ 	.word	0x00000000
        /*0010*/ 	.short	0x0000
        /*0012*/ 	.short	0x0000
        /*0014*/ 	.byte	0x00, 0xf0, 0xa1, 0x03


	//----- nvinfo : EIATTR_SPARSE_MMA_MASK
	.align		4
.L_690:
        /*0018*/ 	.byte	0x03, 0x50
        /*001a*/ 	.short	0x0000


	//----- nvinfo : EIATTR_MAXREG_COUNT
	.align		4
        /*001c*/ 	.byte	0x03, 0x1b
        /*001e*/ 	.short	0x00ff


	//----- nvinfo : EIATTR_MERCURY_ISA_VERSION
	.align		4
        /*0020*/ 	.byte	0x03, 0x5f
        /*0022*/ 	.short	0x0101


	//----- nvinfo : EIATTR_COOP_GROUP_MASK_REGIDS
	.align		4
        /*0024*/ 	.byte	0x04, 0x29
        /*0026*/ 	.short	(.L_692 - .L_691)


	//   ....[0]....
.L_691:
        /*0028*/ 	.word	0xffffffff


	//   ....[1]....
        /*002c*/ 	.word	0xffffffff


	//   ....[2]....
        /*0030*/ 	.word	0xffffffff


	//   ....[3]....
        /*0034*/ 	.word	0xffffffff


	//   ....[4]....
        /*0038*/ 	.word	0xffffffff


	//   ....[5]....
        /*003c*/ 	.word	0xffffffff


	//   ....[6]....
        /*0040*/ 	.word	0xffffffff


	//   ....[7]....
        /*0044*/ 	.word	0xffffffff


	//   ....[8]....
        /*0048*/ 	.word	0xffffffff


	//   ....[9]....
        /*004c*/ 	.word	0xffffffff


	//   ....[10]....
        /*0050*/ 	.word	0x05000055


	//   ....[11]....
        /*0054*/ 	.word	0x05000055


	//   ....[12]....
        /*0058*/ 	.word	0x05000055


	//   ....[13]....
        /*005c*/ 	.word	0x05000055


	//   ....[14]....
        /*0060*/ 	.word	0x05000055


	//   ....[15]....
        /*0064*/ 	.word	0x05000055


	//   ....[16]....
        /*0068*/ 	.word	0x05000055


	//   ....[17]....
        /*006c*/ 	.word	0x05000055


	//   ....[18]....
        /*0070*/ 	.word	0x05000055


	//   ....[19]....
        /*0074*/ 	.word	0x05000055


	//----- nvinfo : EIATTR_COOP_GROUP_INSTR_OFFSETS
	.align		4
.L_692:
        /*0078*/ 	.byte	0x04, 0x28
        /*007a*/ 	.short	(.L_694 - .L_693)


	//   ....[0]....
.L_693:
        /*007c*/ 	.word	0x00002750


	//   ....[1]....
        /*0080*/ 	.word	0x00002780


	//   ....[2]....
        /*0084*/ 	.word	0x000027a0


	//   ....[3]....
        /*0088*/ 	.word	0x000027c0


	//   ....[4]....
        /*008c*/ 	.word	0x000027e0


	//   ....[5]....
        /*0090*/ 	.word	0x00002c10


	//   ....[6]....
        /*0094*/ 	.word	0x00002c30


	//   ....[7]....
        /*0098*/ 	.word	0x00002c50


	//   ....[8]....
        /*009c*/ 	.word	0x00002c70


	//   ....[9]....
        /*00a0*/ 	.word	0x00002c90


	//   ....[10]....
        /*00a4*/ 	.word	0x000039c0


	//   ....[11]....
        /*00a8*/ 	.word	0x00003a50


	//   ....[12]....
        /*00ac*/ 	.word	0x00003ab0


	//   ....[13]....
        /*00b0*/ 	.word	0x00003b10


	//   ....[14]....
        /*00b4*/ 	.word	0x00003b70


	//   ....[15]....
        /*00b8*/ 	.word	0x00003ff0


	//   ....[16]....
        /*00bc*/ 	.word	0x00004040


	//   ....[17]....
        /*00c0*/ 	.word	0x000040a0


	//   ....[18]....
        /*00c4*/ 	.word	0x00004100


	//   ....[19]....
        /*00c8*/ 	.word	0x00004160


	//----- nvinfo : EIATTR_VRC_CTA_INIT_COUNT
	.align		4
.L_694:
        /*00cc*/ 	.byte	0x02, 0x4a
	.zero		1
	.zero		1


	//----- nvinfo : EIATTR_EXIT_INSTR_OFFSETS
	.align		4
        /*00d0*/ 	.byte	0x04, 0x1c
        /*00d2*/ 	.short	(.L_696 - .L_695)


	//   ....[0]....
.L_695:
        /*00d4*/ 	.word	0x00000380


	//   ....[1]....
        /*00d8*/ 	.word	0x00003950


	//----- nvinfo : EIATTR_MAX_THREADS
	.align		4
.L_696:
        /*00dc*/ 	.byte	0x04, 0x05
        /*00de*/ 	.short	(.L_698 - .L_697)
.L_697:
        /*00e0*/ 	.word	0x00000080
        /*00e4*/ 	.word	0x00000001
        /*00e8*/ 	.word	0x00000001


	//----- nvinfo : EIATTR_CRS_STACK_SIZE
	.align		4
.L_698:
        /*00ec*/ 	.byte	0x04, 0x1e
        /*00ee*/ 	.short	(.L_700 - .L_699)
.L_699:
        /*00f0*/ 	.word	0x00000000


	//----- nvinfo : EIATTR_CBANK_PARAM_SIZE
	.align		4
.L_700:
        /*00f4*/ 	.byte	0x03, 0x19
        /*00f6*/ 	.short	0x00e8


	//----- nvinfo : EIATTR_PARAM_CBANK
	.align		4
        /*00f8*/ 	.byte	0x04, 0x0a
        /*00fa*/ 	.short	(.L_702 - .L_701)
	.align		4
.L_701:
        /*00fc*/ 	.word	index@(.nv.constant0._ZN10layer_norm31ln_parallel_residual_fwd_kernelINS_13Kernel_traitsI6__halfS2_S2_S2_fjLj1024ELj1ELj4ELj1ELj16ENS_18Kernel_traits_baseILj1024ES2_S2_S2_S2_fjLj128EEEEELb0ELb1ELb1EEEvNS_9FwdParamsE)
        /*0100*/ 	.short	0x0380
        /*0102*/ 	.short	0x00e8


	//----- nvinfo : EIATTR_SW_WAR
	.align		4
.L_702:
        /*0104*/ 	.byte	0x04, 0x36
        /*0106*/ 	.short	(.L_704 - .L_703)
.L_703:
        /*0108*/ 	.word	0x00000008
.L_704:


//--------------------- .nv.info._ZN10layer_norm31ln_parallel_residual_fwd_kernelINS_13Kernel_traitsI6__halfS2_S2_S2_fjLj1024ELj1ELj4ELj1ELj16ENS_18Kernel_traits_baseILj1024ES2_S2_S2_S2_fjLj128EEEEELb1ELb0ELb0EEEvNS_9FwdParamsE --------------------------
	.section	.nv.info._ZN10layer_norm31ln_parallel_residual_fwd_kernelINS_13Kernel_traitsI6__halfS2_S2_S2_fjLj1024ELj1ELj4ELj1ELj16ENS_18Kernel_traits_baseILj1024ES2_S2_S2_S2_fjLj128EEEEELb1ELb0ELb0EEEvNS_9FwdParamsE,"",@"SHT_CUDA_INFO"
	.sectionflags	@""
	.align	4


	//----- nvinfo : EIATTR_CUDA_API_VERSION
	.align		4
        /*0000*/ 	.byte	0x04, 0x37
        /*0002*/ 	.short	(.L_706 - .L_705)
.L_705:
        /*0004*/ 	.word	0x00000082


	//----- nvinfo : EIATTR_KPARAM_INFO
	.align		4
.L_706:
        /*0008*/ 	.byte	0x04, 0x17
        /*000a*/ 	.short	(.L_708 - .L_707)
.L_707:
        /*000c*/ 	.word	0x00000000
        /*0010*/ 	.short	0x0000
        /*0012*/ 	.short	0x0000
        /*0014*/ 	.byte	0x00, 0xf0, 0xa1, 0x03


	//----- nvinfo : EIATTR_SPARSE_MMA_MASK
	.align		4
.L_708:
        /*0018*/ 	.byte	0x03, 0x50
        /*001a*/ 	.short	0x0000


	//----- nvinfo : EIATTR_MAXREG_COUNT
	.align		4
        /*001c*/ 	.byte	0x03, 0x1b
        /*001e*/ 	.short	0x00ff


	//----- nvinfo : EIATTR_MERCURY_ISA_VERSION
	.align		4
        /*0020*/ 	.byte	0x03, 0x5f
        /*0022*/ 	.short	0x0101


	//----- nvinfo : EIATTR_COOP_GROUP_MASK_REGIDS
	.align		4
        /*0024*/ 	.byte	0x04, 0x29
        /*0026*/ 	.short	(.L_710 - .L_709)


	//   ....[0]....
.L_709:
        /*0028*/ 	.word	0xffffffff


	//   ....[1]....
        /*002c*/ 	.word	0xffffffff


	//   ....[2]....
        /*0030*/ 	.word	0xffffffff


	//   ....[3]....
        /*0034*/ 	.word	0xffffffff


	//   ....[4]....
        /*0038*/ 	.word	0xffffffff


	//   ....[5]....
        /*003c*/ 	.word	0xffffffff


	//   ....[6]....
        /*0040*/ 	.word	0xffffffff


	//   ....[7]....
        /*0044*/ 	.word	0xffffffff


	//   ....[8]....
        /*0048*/ 	.word	0xffffffff


	//   ....[9]....
        /*004c*/ 	.word	0xffffffff


	//   ....[10]....
        /*0050*/ 	.word	0x05000087


	//   ....[11]....
        /*0054*/ 	.word	0x05000087


	//   ....[12]....
        /*0058*/ 	.word	0x05000087


	//   ....[13]....
        /*005c*/ 	.word	0x05000087


	//   ....[14]....
        /*0060*/ 	.word	0x05000087


	//   ....[15]....
        /*0064*/ 	.word	0x05000087


	//   ....[16]....
        /*0068*/ 	.word	0x05000087


	//   ....[17]....
        /*006c*/ 	.word	0x05000087


	//   ....[18]....
        /*0070*/ 	.word	0x05000087


	//   ....[19]....
        /*0074*/ 	.word	0x05000087


	//----- nvinfo : EIATTR_COOP_GROUP_INSTR_OFFSETS
	.align		4
.L_710:
        /*0078*/ 	.byte	0x04, 0x28
        /*007a*/ 	.short	(.L_712 - .L_711)


	//   ....[0]....
.L_711:
        /*007c*/ 	.word	0x000218e0


	//   ....[1]....
        /*0080*/ 	.word	0x00021910


	//   ....[2]....
        /*0084*/ 	.word	0x00021930


	//   ....[3]....
        /*0088*/ 	.word	0x00021950


	//   ....[4]....
        /*008c*/ 	.word	0x00021970


	//   ....[5]....
        /*0090*/ 	.word	0x00021db0


	//   ....[6]....
        /*0094*/ 	.word	0x00021dd0


	//   ....[7]....
        /*0098*/ 	.word	0x00021df0


	//   ....[8]....
        /*009c*/ 	.word	0x00021e10


	//   ....[9]....
        /*00a0*/ 	.word	0x00021e30


	//   ....[10]....
        /*00a4*/ 	.word	0x00023480


	//   ....[11]....
        /*00a8*/ 	.word	0x00023530


	//   ....[12]....
        /*00ac*/ 	.word	0x000235a0


	//   ....[13]....
        /*00b0*/ 	.word	0x00023610


	//   ....[14]....
        /*00b4*/ 	.word	0x00023680


	//   ....[15]....
        /*00b8*/ 	.word	0x00023b10


	//   ....[16]....
        /*00bc*/ 	.word	0x00023b80


	//   ....[17]....
        /*00c0*/ 	.word	0x00023bf0


	//   ....[18]....
        /*00c4*/ 	.word	0x00023c60


	//   ....[19]....
        /*00c8*/ 	.word	0x00023cd0


	//----- nvinfo : EIATTR_VRC_CTA_INIT_COUNT
	.align		4
.L_712:
        /*00cc*/ 	.byte	0x02, 0x4a
	.zero		1
	.zero		1


	//----- nvinfo : EIATTR_EXIT_INSTR_OFFSETS
	.align		4
        /*00d0*/ 	.byte	0x04, 0x1c
        /*00d2*/ 	.short	(.L_714 - .L_713)


	//   ....[0]....
.L_713:
        /*00d4*/ 	.word	0x00001320


	//   ....[1]....
        /*00d8*/ 	.word	0x00023410


	//----- nvinfo : EIATTR_MAX_THREADS
	.align		4
.L_714:
        /*00dc*/ 	.byte	0x04, 0x05
        /*00de*/ 	.short	(.L_716 - .L_715)
.L_715:
        /*00e0*/ 	.word	0x00000080
        /*00e4*/ 	.word	0x00000001
        /*00e8*/ 	.word	0x00000001


	//----- nvinfo : EIATTR_CRS_STACK_SIZE
	.align		4
.L_716:
        /*00ec*/ 	.byte	0x04, 0x1e
        /*00ee*/ 	.short	(.L_718 - .L_717)
.L_717:
        /*00f0*/ 	.word	0x00000000


	//----- nvinfo : EIATTR_CBANK_PARAM_SIZE
	.align		4
.L_718:
        /*00f4*/ 	.byte	0x03, 0x19
        /*00f6*/ 	.short	0x00e8


	//----- nvinfo : EIATTR_PARAM_CBANK
	.align		4
        /*00f8*/ 	.byte	0x04, 0x0a
        /*00fa*/ 	.short	(.L_720 - .L_719)
	.align		4
.L_719:
        /*00fc*/ 	.word	index@(.nv.constant0._ZN10layer_norm31ln_parallel_residual_fwd_kernelINS_13Kernel_traitsI6__halfS2_S2_S2_fjLj1024ELj1ELj4ELj1ELj16ENS_18Kernel_traits_baseILj1024ES2_S2_S2_S2_fjLj128EEEEELb1ELb0ELb0EEEvNS_9FwdParamsE)
        /*0100*/ 	.short	0x0380
        /*0102*/ 	.short	0x00e8


	//----- nvinfo : EIATTR_SW_WAR
	.align		4
.L_720:
        /*0104*/ 	.byte	0x04, 0x36
        /*0106*/ 	.short	(.L_722 - .L_721)
.L_721:
        /*0108*/ 	.word	0x00000008
.L_722:


//--------------------- .nv.info._ZN10layer_norm31ln_parallel_residual_fwd_kernelINS_13Kernel_traitsI6__halfS2_S2_S2_fjLj1024ELj1ELj4ELj1ELj16ENS_18Kernel_traits_baseILj1024ES2_S2_S2_S2_fjLj128EEEEELb1ELb0ELb1EEEvNS_9FwdParamsE --------------------------
	.section	.nv.info._ZN10layer_norm31ln_parallel_residual_fwd_kernelINS_13Kernel_traitsI6__halfS2_S2_S2_fjLj1024ELj1ELj4ELj1ELj16ENS_18Kernel_traits_baseILj1024ES2_S2_S2_S2_fjLj128EEEEELb1ELb0ELb1EEEvNS_9FwdParamsE,"",@"SHT_CUDA_INFO"
	.sectionflags	@""
	.align	4


	//----- nvinfo : EIATTR_CUDA_API_VERSION
	.align		4
        /*0000*/ 	.byte	0x04, 0x37
        /*0002*/ 	.short	(.L_724 - .L_723)
.L_723:
        /*0004*/ 	.word	0x00000082


	//----- nvinfo : EIATTR_KPARAM_INFO
	.align		4
.L_724:
        /*0008*/ 	.byte	0x04, 0x17
        /*000a*/ 	.short	(.L_726 - .L_725)
.L_725:
        /*000c*/ 	.word	0x00000000
        /*0010*/ 	.short	0x0000
        /*0012*/ 	.short	0x0000
        /*0014*/ 	.byte	0x00, 0xf0, 0xa1, 0x03


	//----- nvinfo : EIATTR_SPARSE_MMA_MASK
	.align		4
.L_726:
        /*0018*/ 	.byte	0x03, 0x50
        /*001a*/ 	.short	0x0000


	//----- nvinfo : EIATTR_MAXREG_COUNT
	.align		4
        /*001c*/ 	.byte	0x03, 0x1b
        /*001e*/ 	.short	0x00ff


	//----- nvinfo : EIATTR_MERCURY_ISA_VERSION
	.align		4
        /*0020*/ 	.byte	0x03, 0x5f
        /*0022*/ 	.short	0x0101


	//----- nvinfo : EIATTR_COOP_GROUP_MASK_REGIDS
	.align		4
        /*0024*/ 	.byte	0x04, 0x29
        /*0026*/ 	.short	(.L_728 - .L_727)


	//   ....[0]....
.L_727:
        /*0028*/ 	.word	0xffffffff


	//   ....[1]....
        /*002c*/ 	.word	0xffffffff


	//   ....[2]....
        /*0030*/ 	.word	0xffffffff


	//   ....[3]....
        /*0034*/ 	.word	0xffffffff


	//   ....[4]....
        /*0038*/ 	.word	0xffffffff


	//   ....[5]....
        /*003c*/ 	.word	0xffffffff


	//   ....[6]....
        /*0040*/ 	.word	0xffffffff


	//   ....[7]....
        /*0044*/ 	.word	0xffffffff


	//   ....[8]....
        /*0048*/ 	.word	0xffffffff


	//   ....[9]....
        /*004c*/ 	.word	0xffffffff


	//   ....[10]....
        /*0050*/ 	.word	0x05000062


	//   ....[11]....
        /*0054*/ 	.word	0x05000062


	//   ....[12]....
        /*0058*/ 	.word	0x05000062


	//   ....[13]....
        /*005c*/ 	.word	0x05000062


	//   ....[14]....
        /*0060*/ 	.word	0x05000062


	//   ....[15]....
        /*0064*/ 	.word	0x05000062


	//   ....[16]....
        /*0068*/ 	.word	0x05000062


	//   ....[17]....
        /*006c*/ 	.word	0x05000062


	//   ....[18]....
        /*0070*/ 	.word	0x05000062


	//   ....[19]....
        /*0074*/ 	.word	0x05000062


	//----- nvinfo : EIATTR_COOP_GROUP_INSTR_OFFSETS
	.align		4
.L_728:
        /*0078*/ 	.byte	0x04, 0x28
        /*007a*/ 	.short	(.L_730 - .L_729)


	//   ....[0]....
.L_729:
        /*007c*/ 	.word	0x000208e0


	//   ....[1]....
        /*0080*/ 	.word	0x00020900


	//   ....[2]....
        /*0084*/ 	.word	0x00020920


	//   ....[3]....
        /*0088*/ 	.word	0x00020940


	//   ....[4]....
        /*008c*/ 	.word	0x00020970


	//   ....[5]....
        /*0090*/ 	.word	0x00020da0


	//   ....[6]....
        /*0094*/ 	.word	0x00020dc0


	//   ....[7]....
        /*0098*/ 	.word	0x00020de0


	//   ....[8]....
        /*009c*/ 	.word	0x00020e00


	//   ....[9]....
        /*00a0*/ 	.word	0x00020e20


	//   ....[10]....
        /*00a4*/ 	.word	0x00022300


	//   ....[11]....
        /*00a8*/ 	.word	0x000223a0


	//   ....[12]....
        /*00ac*/ 	.word	0x00022410


	//   ....[13]....
        /*00b0*/ 	.word	0x00022480


	//   ....[14]....
        /*00b4*/ 	.word	0x00022500


	//   ....[15]....
        /*00b8*/ 	.word	0x00022980


	//   ....[16]....
        /*00bc*/ 	.word	0x000229f0


	//   ....[17]....
        /*00c0*/ 	.word	0x00022a60


	//   ....[18]....
        /*00c4*/ 	.word	0x00022ad0


	//   ....[19]....
        /*00c8*/ 	.word	0x00022b40


	//----- nvinfo : EIATTR_VRC_CTA_INIT_COUNT
	.align		4
.L_730:
        /*00cc*/ 	.byte	0x02, 0x4a
	.zero		1
	.zero		1


	//----- nvinfo : EIATTR_EXIT_INSTR_OFFSETS
	.align		4
        /*00d0*/ 	.byte	0x04, 0x1c
        /*00d2*/ 	.short	(.L_732 - .L_731)


	//   ....[0]....
.L_731:
        /*00d4*/ 	.word	0x00000a50


	//   ....[1]....
        /*00d8*/ 	.word	0x00022290


	//----- nvinfo : EIATTR_MAX_THREADS
	.align		4
.L_732:
        /*00dc*/ 	.byte	0x04, 0x05
        /*00de*/ 	.short	(.L_734 - .L_733)
.L_733:
        /*00e0*/ 	.word	0x00000080
        /*00e4*/ 	.word	0x00000001
        /*00e8*/ 	.word	0x00000001


	//----- nvinfo : EIATTR_CRS_STACK_SIZE
	.align		4
.L_734:
        /*00ec*/ 	.byte	0x04, 0x1e
        /*00ee*/ 	.short	(.L_736 - .L_735)
.L_735:
        /*00f0*/ 	.word	0x00000000


	//----- nvinfo : EIATTR_CBANK_PARAM_SIZE
	.align		4
.L_736:
        /*00f4*/ 	.byte	0x03, 0x19
        /*00f6*/ 	.short	0x00e8


	//----- nvinfo : EIATTR_PARAM_CBANK
	.align		4
        /*00f8*/ 	.byte	0x04, 0x0a
        /*00fa*/ 	.short	(.L_738 - .L_737)
	.align		4
.L_737:
        /*00fc*/ 	.word	index@(.nv.constant0._ZN10layer_norm31ln_parallel_residual_fwd_kernelINS_13Kernel_traitsI6__halfS2_S2_S2_fjLj1024ELj1ELj4ELj1ELj16ENS_18Kernel_traits_baseILj1024ES2_S2_S2_S2_fjLj128EEEEELb1ELb0ELb1EEEvNS_9FwdParamsE)
        /*0100*/ 	.short	0x0380
        /*0102*/ 	.short	0x00e8


	//----- nvinfo : EIATTR_SW_WAR
	.align		4
.L_738:
        /*0104*/ 	.byte	0x04, 0x36
        /*0106*/ 	.short	(.L_740 - .L_739)
.L_739:
        /*0108*/ 	.word	0x00000008
.L_740:


//--------------------- .nv.info._ZN10layer_norm31ln_parallel_residual_fwd_kernelINS_13Kernel_traitsI6__halfS2_S2_S2_fjLj1024ELj1ELj4ELj1ELj16ENS_18Kernel_traits_baseILj1024ES2_S2_S2_S2_fjLj128EEEEELb1ELb1ELb0EEEvNS_9FwdParamsE --------------------------
	.section	.nv.info._ZN10layer_norm31ln_parallel_residual_fwd_kernelINS_13Kernel_traitsI6__halfS2_S2_S2_fjLj1024ELj1ELj4ELj1ELj16ENS_18Kernel_traits_baseILj1024ES2_S2_S2_S2_fjLj128EEEEELb1ELb1ELb0EEEvNS_9FwdParamsE,"",@"SHT_CUDA_INFO"
	.sectionflags	@""
	.align	4


	//----- nvinfo : EIATTR_CUDA_API_VERSION
	.align		4
        /*0000*/ 	.byte	0x04, 0x37
        /*0002*/ 	.short	(.L_742 - .L_741)
.L_741:
        /*0004*/ 	.word	0x00000082


	//----- nvinfo : EIATTR_KPARAM_INFO
	.align		4
.L_742:
        /*0008*/ 	.byte	0x04, 0x17
        /*000a*/ 	.short	(.L_744 - .L_743)
.L_743:
        /*000c*/ 	.word	0x00000000
        /*0010*/ 	.short	0x0000
        /*0012*/ 	.short	0x0000
        /*0014*/ 	.byte	0x00, 0xf0, 0xa1, 0x03


	//----- nvinfo : EIATTR_SPARSE_MMA_MASK
	.align		4
.L_744:
        /*0018*/ 	.byte	0x03, 0x50
        /*001a*/ 	.short	0x0000


	//----- nvinfo : EIATTR_MAXREG_COUNT
	.align		4
        /*001c*/ 	.byte	0x03, 0x1b
        /*001e*/ 	.short	0x00ff


	//----- nvinfo : EIATTR_MERCURY_ISA_VERSION
	.align		4
        /*0020*/ 	.byte	0x03, 0x5f
        /*0022*/ 	.short	0x0101


	//----- nvinfo : EIATTR_COOP_GROUP_MASK_REGIDS
	.align		4
        /*0024*/ 	.byte	0x04, 0x29
        /*0026*/ 	.short	(.L_746 - .L_745)


	//   ....[0]....
.L_745:
        /*0028*/ 	.word	0xffffffff


	//   ....[1]....
        /*002c*/ 	.word	0xffffffff


	//   ....[2]....
        /*0030*/ 	.word	0xffffffff


	//   ....[3]....
        /*0034*/ 	.word	0xffffffff


	//   ....[4]....
        /*0038*/ 	.word	0xffffffff


	//   ....[5]....
        /*003c*/ 	.word	0xffffffff


	//   ....[6]....
        /*0040*/ 	.word	0xffffffff


	//   ....[7]....
        /*0044*/ 	.word	0xffffffff


	//   ....[8]....
        /*0048*/ 	.word	0xffffffff


	//   ....[9]....
        /*004c*/ 	.word	0xffffffff


	//   ....[10]....
        /*0050*/ 	.word	0x05000066


	//   ....[11]....
        /*0054*/ 	.word	0x05000066


	//   ....[12]....
        /*0058*/ 	.word	0x05000066


	//   ....[13]....
        /*005c*/ 	.word	0x05000066


	//   ....[14]....
        /*0060*/ 	.word	0x05000066


	//   ....[15]....
        /*0064*/ 	.word	0x05000066


	//   ....[16]....
        /*0068*/ 	.word	0x05000066


	//   ....[17]....
        /*006c*/ 	.word	0x05000066


	//   ....[18]....
        /*0070*/ 	.word	0x05000066


	//   ....[19]....
        /*0074*/ 	.word	0x05000066


	//----- nvinfo : EIATTR_COOP_GROUP_INSTR_OFFSETS
	.align		4
.L_746:
        /*0078*/ 	.byte	0x04, 0x28
        /*007a*/ 	.short	(.L_748 - .L_747)


	//   ....[0]....
.L_747:
        /*007c*/ 	.word	0x000204c0


	//   ....[1]....
        /*0080*/ 	.word	0x000204f0


	//   ....[2]....
        /*0084*/ 	.word	0x00020510


	//   ....[3]....
        /*0088*/ 	.word	0x00020530


	//   ....[4]....
        /*008c*/ 	.word	0x00020550


	//   ....[5]....
        /*0090*/ 	.word	0x00020990


	//   ....[6]....
        /*0094*/ 	.word	0x000209b0


	//   ....[7]....
        /*0098*/ 	.word	0x000209d0


	//   ....[8]....
        /*009c*/ 	.word	0x000209f0


	//   ....[9]....
        /*00a0*/ 	.word	0x00020a10


	//   ....[10]....
        /*00a4*/ 	.word	0x00021890


	//   ....[11]....
        /*00a8*/ 	.word	0x00021940


	//   ....[12]....
        /*00ac*/ 	.word	0x000219b0


	//   ....[13]....
        /*00b0*/ 	.word	0x00021a20


	//   ....[14]....
        /*00b4*/ 	.word	0x00021a90


	//   ....[15]....
        /*00b8*/ 	.word	0x00021f20


	//   ....[16]....
        /*00bc*/ 	.word	0x00021f90


	//   ....[17]....
        /*00c0*/ 	.word	0x00022000


	//   ....[18]....
        /*00c4*/ 	.word	0x00022070


	//   ....[19]....
        /*00c8*/ 	.word	0x000220e0


	//----- nvinfo : EIATTR_VRC_CTA_INIT_COUNT
	.align		4
.L_748:
        /*00cc*/ 	.byte	0x02, 0x4a
	.zero		1
	.zero		1


	//----- nvinfo : EIATTR_EXIT_INSTR_OFFSETS
	.align		4
        /*00d0*/ 	.byte	0x04, 0x1c
        /*00d2*/ 	.short	(.L_750 - .L_749)


	//   ....[0]....
.L_749:
        /*00d4*/ 	.word	0x000007c0


	//   ....[1]....
        /*00d8*/ 	.word	0x00021820


	//----- nvinfo : EIATTR_MAX_THREADS
	.align		4
.L_750:
        /*00dc*/ 	.byte	0x04, 0x05
        /*00de*/ 	.short	(.L_752 - .L_751)
.L_751:
        /*00e0*/ 	.word	0x00000080
        /*00e4*/ 	.word	0x00000001
        /*00e8*/ 	.word	0x00000001


	//----- nvinfo : EIATTR_CRS_STACK_SIZE
	.align		4
.L_752:
        /*00ec*/ 	.byte	0x04, 0x1e
        /*00ee*/ 	.short	(.L_754 - .L_753)
.L_753:
        /*00f0*/ 	.word	0x00000000


	//----- nvinfo : EIATTR_CBANK_PARAM_SIZE
	.align		4
.L_754:
        /*00f4*/ 	.byte	0x03, 0x19
        /*00f6*/ 	.short	0x00e8


	//----- nvinfo : EIATTR_PARAM_CBANK
	.align		4
        /*00f8*/ 	.byte	0x04, 0x0a
        /*00fa*/ 	.short	(.L_756 - .L_755)
	.align		4
.L_755:
        /*00fc*/ 	.word	index@(.nv.constant0._ZN10layer_norm31ln_parallel_residual_fwd_kernelINS_13Kernel_traitsI6__halfS2_S2_S2_fjLj1024ELj1ELj4ELj1ELj16ENS_18Kernel_traits_baseILj1024ES2_S2_S2_S2_fjLj128EEEEELb1ELb1ELb0EEEvNS_9FwdParamsE)
        /*0100*/ 	.short	0x0380
        /*0102*/ 	.short	0x00e8


	//----- nvinfo : EIATTR_SW_WAR
	.align		4
.L_756:
        /*0104*/ 	.byte	0x04, 0x36
        /*0106*/ 	.short	(.L_758 - .L_757)
.L_757:
        /*0108*/ 	.word	0x00000008
.L_758:


//--------------------- .nv.info._ZN10layer_norm31ln_parallel_residual_fwd_kernelINS_13Kernel_traitsI6__halfS2_S2_S2_fjLj1024ELj1ELj4ELj1ELj16ENS_18Kernel_traits_baseILj1024ES2_S2_S2_S2_fjLj128EEEEELb1ELb1ELb1EEEvNS_9FwdParamsE --------------------------
	.section	.nv.info._ZN10layer_norm31ln_parallel_residual_fwd_kernelINS_13Kernel_traitsI6__halfS2_S2_S2_fjLj1024ELj1ELj4ELj1ELj16ENS_18Kernel_traits_baseILj1024ES2_S2_S2_S2_fjLj128EEEEELb1ELb1ELb1EEEvNS_9FwdParamsE,"",@"SHT_CUDA_INFO"
	.sectionflags	@""
	.align	4


	//----- nvinfo : EIATTR_CUDA_API_VERSION
	.align		4
        /*0000*/ 	.byte	0x04, 0x37
        /*0002*/ 	.short	(.L_760 - .L_759)
.L_759:
        /*0004*/ 	.word	0x00000082


	//----- nvinfo : EIATTR_KPARAM_INFO
	.align		4
.L_760:
        /*0008*/ 	.byte	0x04, 0x17
        /*000a*/ 	.short	(.L_762 - .L_761)
.L_761:
        /*000c*/ 	.word	0x00000000
        /*0010*/ 	.short	0x0000
        /*0012*/ 	.short	0x0000
        /*0014*/ 	.byte	0x00, 0xf0, 0xa1, 0x03


	//----- nvinfo : EIATTR_SPARSE_MMA_MASK
	.align		4
.L_762:
        /*0018*/ 	.byte	0x03, 0x50
        /*001a*/ 	.short	0x0000


	//----- nvinfo : EIATTR_MAXREG_COUNT
	.align		4
        /*001c*/ 	.byte	0x03, 0x1b
        /*001e*/ 	.short	0x00ff


	//----- nvinfo : EIATTR_MERCURY_ISA_VERSION
	.align		4
        /*0020*/ 	.byte	0x03, 0x5f
        /*0022*/ 	.short	0x0101


	//----- nvinfo : EIATTR_COOP_GROUP_MASK_REGIDS
	.align		4
        /*0024*/ 	.byte	0x04, 0x29
        /*0026*/ 	.short	(.L_764 - .L_763)


	//   ....[0]....
.L_763:
        /*0028*/ 	.word	0xffffffff


	//   ....[1]....
        /*002c*/ 	.word	0xffffffff


	//   ....[2]....
        /*0030*/ 	.word	0xffffffff


	//   ....[3]....
        /*0034*/ 	.word	0xffffffff


	//   ....[4]....
        /*0038*/ 	.word	0xffffffff


	//   ....[5]....
        /*003c*/ 	.word	0xffffffff


	//   ....[6]....
        /*0040*/ 	.word	0xffffffff


	//   ....[7]....
        /*0044*/ 	.word	0xffffffff


	//   ....[8]....
        /*0048*/ 	.word	0xffffffff


	//   ....[9]....
        /*004c*/ 	.word	0xffffffff


	//   ....[10]....
        /*0050*/ 	.word	0x05000038


	//   ....[11]....
        /*0054*/ 	.word	0x05000038


	//   ....[12]....
        /*0058*/ 	.word	0x05000038


	//   ....[13]....
        /*005c*/ 	.word	0x05000038


	//   ....[14]....
        /*0060*/ 	.word	0x05000038


	//   ....[15]....
        /*0064*/ 	.word	0x05000038


	//   ....[16]....
        /*0068*/ 	.word	0x05000038


	//   ....[17]....
        /*006c*/ 	.word	0x05000038


	//   ....[18]....
        /*0070*/ 	.word	0x05000038


	//   ....[19]....
        /*0074*/ 	.word	0x05000038


	//----- nvinfo : EIATTR_COOP_GROUP_INSTR_OFFSETS
	.align		4
.L_764:
        /*0078*/ 	.byte	0x04, 0x28
        /*007a*/ 	.short	(.L_766 - .L_765)


	//   ....[0]....
.L_765:
        /*007c*/ 	.word	0x0001ffa0


	//   ....[1]....
        /*0080*/ 	.word	0x0001ffc0


	//   ....[2]....
        /*0084*/ 	.word	0x0001ffe0


	//   ....[3]....
        /*0088*/ 	.word	0x00020000


	//   ....[4]....
        /*008c*/ 	.word	0x00020030


	//   ....[5]....
        /*0090*/ 	.word	0x00020460


	//   ....[6]....
        /*0094*/ 	.word	0x00020480


	//   ....[7]....
        /*0098*/ 	.word	0x000204a0


	//   ....[8]....
        /*009c*/ 	.word	0x000204c0


	//   ....[9]....
        /*00a0*/ 	.word	0x000204e0


	//   ....[10]....
        /*00a4*/ 	.word	0x00021220


	//   ....[11]....
        /*00a8*/ 	.word	0x000212c0


	//   ....[12]....
        /*00ac*/ 	.word	0x00021330


	//   ....[13]....
        /*00b0*/ 	.word	0x000213a0


	//   ....[14]....
        /*00b4*/ 	.word	0x00021420


	//   ....[15]....
        /*00b8*/ 	.word	0x000218a0


	//   ....[16]....
        /*00bc*/ 	.word	0x00021910


	//   ....[17]....
        /*00c0*/ 	.word	0x00021980


	//   ....[18]....
        /*00c4*/ 	.word	0x000219f0


	//   ....[19]....
        /*00c8*/ 	.word	0x00021a60


	//----- nvinfo : EIATTR_VRC_CTA_INIT_COUNT
	.align		4
.L_766:
        /*00cc*/ 	.byte	0x02, 0x4a
	.zero		1
	.zero		1


	//----- nvinfo : EIATTR_EXIT_INSTR_OFFSETS
	.align		4
        /*00d0*/ 	.byte	0x04, 0x1c
        /*00d2*/ 	.short	(.L_768 - .L_767)


	//   ....[0]....
.L_767:
        /*00d4*/ 	.word	0x00000290


	//   ....[1]....
        /*00d8*/ 	.word	0x000211b0


	//----- nvinfo : EIATTR_MAX_THREADS
	.align		4
.L_768:
        /*00dc*/ 	.byte	0x04, 0x05
        /*00de*/ 	.short	(.L_770 - .L_769)
.L_769:
        /*00e0*/ 	.word	0x00000080
        /*00e4*/ 	.word	0x00000001
        /*00e8*/ 	.word	0x00000001


	//----- nvinfo : EIATTR_CRS_STACK_SIZE
	.align		4
.L_770:
        /*00ec*/ 	.byte	0x04, 0x1e
        /*00ee*/ 	.short	(.L_772 - .L_771)
.L_771:
        /*00f0*/ 	.word	0x00000000


	//----- nvinfo : EIATTR_CBANK_PARAM_SIZE
	.align		4
.L_772:
        /*00f4*/ 	.byte	0x03, 0x19
        /*00f6*/ 	.short	0x00e8


	//----- nvinfo : EIATTR_PARAM_CBANK
	.align		4
        /*00f8*/ 	.byte	0x04, 0x0a
        /*00fa*/ 	.short	(.L_774 - .L_773)
	.align		4
.L_773:
        /*00fc*/ 	.word	index@(.nv.constant0._ZN10layer_norm31ln_parallel_residual_fwd_kernelINS_13Kernel_traitsI6__halfS2_S2_S2_fjLj1024ELj1ELj4ELj1ELj16ENS_18Kernel_traits_baseILj1024ES2_S2_S2_S2_fjLj128EEEEELb1ELb1ELb1EEEvNS_9FwdParamsE)
        /*0100*/ 	.short	0x0380
        /*0102*/ 	.short	0x00e8


	//----- nvinfo : EIATTR_SW_WAR
	.align		4
.L_774:
        /*0104*/ 	.byte	0x04, 0x36
        /*0106*/ 	.short	(.L_776 - .L_775)
.L_775:
        /*0108*/ 	.word	0x00000008
.L_776:


//--------------------- .nv.info._ZN10layer_norm31ln_parallel_residual_fwd_kernelINS_13Kernel_traitsIf13__nv_bfloat16S2_S2_fjLj1024ELj1ELj4ELj1ELj16ENS_18Kernel_traits_baseILj1024EfS2_S2_S2_fjLj128EEEEELb0ELb0ELb0EEEvNS_9FwdParamsE --------------------------
	.section	.nv.info._ZN10layer_norm31ln_parallel_residual_fwd_kernelINS_13Kernel_traitsIf13__nv_bfloat16S2_S2_fjLj1024ELj1ELj4ELj1ELj16ENS_18Kernel_traits_baseILj1024EfS2_S2_S2_fjLj128EEEEELb0ELb0ELb0EEEvNS_9FwdParamsE,"",@"SHT_CUDA_INFO"
	.sectionflags	@""
	.align	4


	//----- nvinfo : EIATTR_CUDA_API_VERSION
	.align		4
        /*0000*/ 	.byte	0x04, 0x37
        /*0002*/ 	.short	(.L_778 - .L_777)
.L_777:
        /*0004*/ 	.word	0x00000082


	//----- nvinfo : EIATTR_KPARAM_INFO
	.align		4
.L_778:
        /*0008*/ 	.byte	0x04, 0x17
        /*000a*/ 	.short	(.L_780 - .L_779)
.L_779:
        /*000c*/ 	.word	0x00000000
        /*0010*/ 	.short	0x0000
        /*0012*/ 	.short	0x0000
        /*0014*/ 	.byte	0x00, 0xf0, 0xa1, 0x03


	//----- nvinfo : EIATTR_SPARSE_MMA_MASK
	.align		4
.L_780:
        /*0018*/ 	.byte	0x03, 0x50
        /*001a*/ 	.short	0x0000


	//----- nvinfo : EIATTR_MAXREG_COUNT
	.align		4
        /*001c*/ 	.byte	0x03, 0x1b
        /*001e*/ 	.short	0x00ff


	//----- nvinfo : EIATTR_MERCURY_ISA_VERSION
	.align		4
        /*0020*/ 	.byte	0x03, 0x5f
        /*0022*/ 	.short	0x0101


	//----- nvinfo : EIATTR_COOP_GROUP_MASK_REGIDS
	.align		4
        /*0024*/ 	.byte	0x04, 0x29
        /*0026*/ 	.short	(.L_782 - .L_781)


	//   ....[0]....
.L_781:
        /*0028*/ 	.word	0xffffffff


	//   ....[1]....
        /*002c*/ 	.word	0xffffffff


	//   ....[2]....
        /*0030*/ 	.word	0xffffffff


	//   ....[3]....
        /*0034*/ 	.word	0xffffffff


	//   ....[4]....
        /*0038*/ 	.word	0xffffffff


	//   ....[5]....
        /*003c*/ 	.word	0xffffffff


	//   ....[6]....
        /*0040*/ 	.word	0xffffffff


	//   ....[7]....
        /*0044*/ 	.word	0xffffffff


	//   ....[8]....
        /*0048*/ 	.word	0xffffffff


	//   ....[9]....
        /*004c*/ 	.word	0xffffffff


	//   ....[10]....
        /*0050*/ 	.word	0x050000b9


	//   ....[11]....
        /*0054*/ 	.word	0x050000b9


	//   ....[12]....
        /*0058*/ 	.word	0x050000b9


	//   ....[13]....
        /*005c*/ 	.word	0x050000b9


	//   ....[14]....
        /*0060*/ 	.word	0x050000b9


	//   ....[15]....
        /*0064*/ 	.word	0x050000b9


	//   ....[16]....
        /*0068*/ 	.word	0x050000b9


	//   ....[17]....
        /*006c*/ 	.word	0x050000b9


	//   ....[18]....
        /*0070*/ 	.word	0x050000b9


	//   ....[19]....
        /*0074*/ 	.word	0x050000b9


	//----- nvinfo : EIATTR_COOP_GROUP_INSTR_OFFSETS
	.align		4
.L_782:
        /*0078*/ 	.byte	0x04, 0x28
        /*007a*/ 	.short	(.L_784 - .L_783)


	//   ....[0]....
.L_783:
        /*007c*/ 	.word	0x00004580


	//   ....[1]....
        /*0080*/ 	.word	0x000045a0


	//   ....[2]....
        /*0084*/ 	.word	0x000045c0


	//   ....[3]....
        /*0088*/ 	.word	0x000045e0


	//   ....[4]....
        /*008c*/ 	.word	0x00004610


	//   ....[5]....
        /*0090*/ 	.word	0x00004a50


	//   ....[6]....
        /*0094*/ 	.word	0x00004a70


	//   ....[7]....
        /*0098*/ 	.word	0x00004a90


	//   ....[8]....
        /*009c*/ 	.word	0x00004ab0


	//   ....[9]....
        /*00a0*/ 	.word	0x00004ad0


	//   ....[10]....
        /*00a4*/ 	.word	0x00005910


	//   ....[11]....
        /*00a8*/ 	.word	0x000059b0


	//   ....[12]....
        /*00ac*/ 	.word	0x00005a20


	//   ....[13]....
        /*00b0*/ 	.word	0x00005a90


	//   ....[14]....
        /*00b4*/ 	.word	0x00005b10


	//   ....[15]....
        /*00b8*/ 	.word	0x00005fa0


	//   ....[16]....
        /*00bc*/ 	.word	0x00006010


	//   ....[17]....
        /*00c0*/ 	.word	0x00006080


	//   ....[18]....
        /*00c4*/ 	.word	0x000060f0


	//   ....[19]....
        /*00c8*/ 	.word	0x00006160


	//----- nvinfo : EIATTR_VRC_CTA_INIT_COUNT
	.align		4
.L_784:
        /*00cc*/ 	.byte	0x02, 0x4a
	.zero		1
	.zero		1


	//----- nvinfo : EIATTR_EXIT_INSTR_OFFSETS
	.align		4
        /*00d0*/ 	.byte	0x04, 0x1c
        /*00d2*/ 	.short	(.L_786 - .L_785)


	//   ....[0]....
.L_785:
        /*00d4*/ 	.word	0x000017a0


	//   ....[1]....
        /*00d8*/ 	.word	0x000058a0


	//----- nvinfo : EIATTR_MAX_THREADS
	.align		4
.L_786:
        /*00dc*/ 	.byte	0x04, 0x05
        /*00de*/ 	.short	(.L_788 - .L_787)
.L_787:
        /*00e0*/ 	.word	0x00000080
        /*00e4*/ 	.word	0x00000001
        /*00e8*/ 	.word	0x00000001


	//----- nvinfo : EIATTR_CRS_STACK_SIZE
	.align		4
.L_788:
        /*00ec*/ 	.byte	0x04, 0x1e
        /*00ee*/ 	.short	(.L_790 - .L_789)
.L_789:
        /*00f0*/ 	.word	0x00000000


	//----- nvinfo : EIATTR_CBANK_PARAM_SIZE
	.align		4
.L_790:
        /*00f4*/ 	.byte	0x03, 0x19
        /*00f6*/ 	.short	0x00e8


	//----- nvinfo : EIATTR_PARAM_CBANK
	.align		4
        /*00f8*/ 	.byte	0x04, 0x0a
        /*00fa*/ 	.short	(.L_792 - .L_791)
	.align		4
.L_791:
        /*00fc*/ 	.word	index@(.nv.constant0._ZN10layer_norm31ln_parallel_residual_fwd_kernelINS_13Kernel_traitsIf13__nv_bfloat16S2_S2_fjLj1024ELj1ELj4ELj1ELj16ENS_18Kernel_traits_baseILj1024EfS2_S2_S2_fjLj128EEEEELb0ELb0ELb0EEEvNS_9FwdParamsE)
        /*0100*/ 	.short	0x0380
        /*0102*/ 	.short	0x00e8


	//----- nvinfo : EIATTR_SW_WAR
	.align		4
.L_792:
        /*0104*/ 	.byte	0x04, 0x36
        /*0106*/ 	.short	(.L_794 - .L_793)
.L_793:
        /*0108*/ 	.word	0x00000008
.L_794:


//--------------------- .nv.info._ZN10layer_norm31ln_parallel_residual_fwd_kernelINS_13Kernel_traitsIf13__nv_bfloat16S2_S2_fjLj1024ELj1ELj4ELj1ELj16ENS_18Kernel_traits_baseILj1024EfS2_S2_S2_fjLj128EEEEELb0ELb0ELb1EEEvNS_9FwdParamsE --------------------------
	.section	.nv.info._ZN10layer_norm31ln_parallel_residual_fwd_kernelINS_13Kernel_traitsIf13__nv_bfloat16S2_S2_fjLj1024ELj1ELj4ELj1ELj16ENS_18Kernel_traits_baseILj1024EfS2_S2_S2_fjLj128EEEEELb0ELb0ELb1EEEvNS_9FwdParamsE,"",@"SHT_CUDA_INFO"
	.sectionflags	@""
	.align	4


	//----- nvinfo : EIATTR_CUDA_API_VERSION
	.align		4
        /*0000*/ 	.byte	0x04, 0x37
        /*0002*/ 	.short	(.L_796 - .L_795)
.L_795:
        /*0004*/ 	.word	0x00000082


	//----- nvinfo : EIATTR_KPARAM_INFO
	.align		4
.L_796:
        /*0008*/ 	.byte	0x04, 0x17
        /*000a*/ 	.short	(.L_798 - .L_797)
.L_797:
        /*000c*/ 	.word	0x00000000
        /*0010*/ 	.short	0x0000
        /*0012*/ 	.short	0x0000
        /*0014*/ 	.byte	0x00, 0xf0, 0xa1, 0x03


	//----- nvinfo : EIATTR_SPARSE_MMA_MASK
	.align		4
.L_798:
        /*0018*/ 	.byte	0x03, 0x50
        /*001a*/ 	.short	0x0000


	//----- nvinfo : EIATTR_MAXREG_COUNT
	.align		4
        /*001c*/ 	.byte	0x03, 0x1b
        /*001e*/ 	.short	0x00ff


	//----- nvinfo : EIATTR_MERCURY_ISA_VERSION
	.align		4
        /*0020*/ 	.byte	0x03, 0x5f
        /*0022*/ 	.short	0x0101


	//----- nvinfo : EIATTR_COOP_GROUP_MASK_REGIDS
	.align		4
        /*0024*/ 	.byte	0x04, 0x29
        /*0026*/ 	.short	(.L_800 - .L_799)


	//   ....[0]....
.L_799:
        /*0028*/ 	.word	0xffffffff


	//   ....[1]....
        /*002c*/ 	.word	0xffffffff


	//   ....[2]....
        /*0030*/ 	.word	0xffffffff


	//   ....[3]....
        /*0034*/ 	.word	0xffffffff


	//   ....[4]....
        /*0038*/ 	.word	0xffffffff


	//   ....[5]....
        /*003c*/ 	.word	0xffffffff


	//   ....[6]....
        /*0040*/ 	.word	0xffffffff


	//   ....[7]....
        /*0044*/ 	.word	0xffffffff


	//   ....[8]....
        /*0048*/ 	.word	0xffffffff


	//   ....[9]....
        /*004c*/ 	.word	0xffffffff


	//   ....[10]....
        /*0050*/ 	.word	0x050000bc


	//   ....[11]....
        /*0054*/ 	.word	0x050000bc


	//   ....[12]....
        /*0058*/ 	.word	0x050000bc


	//   ....[13]....
        /*005c*/ 	.word	0x050000bc


	//   ....[14]....
        /*0060*/ 	.word	0x050000bc


	//   ....[15]....
        /*0064*/ 	.word	0x050000bc


	//   ....[16]....
        /*0068*/ 	.word	0x050000bc


	//   ....[17]....
        /*006c*/ 	.word	0x050000bc


	//   ....[18]....
        /*0070*/ 	.word	0x050000bc


	//   ....[19]....
        /*0074*/ 	.word	0x050000bc


	//----- nvinfo : EIATTR_COOP_GROUP_INSTR_OFFSETS
	.align		4
.L_800:
        /*0078*/ 	.byte	0x04, 0x28
        /*007a*/ 	.short	(.L_802 - .L_801)


	//   ....[0]....
.L_801:
        /*007c*/ 	.word	0x00003780


	//   ....[1]....
        /*0080*/ 	.word	0x000037a0


	//   ....[2]....
        /*0084*/ 	.word	0x000037c0


	//   ....[3]....
        /*0088*/ 	.word	0x000037f0


	//   ....[4]....
        /*008c*/ 	.word	0x00003810


	//   ....[5]....
        /*0090*/ 	.word	0x00003c40


	//   ....[6]....
        /*0094*/ 	.word	0x00003c60


	//   ....[7]....
        /*0098*/ 	.word	0x00003c80


	//   ....[8]....
        /*009c*/ 	.word	0x00003ca0


	//   ....[9]....
        /*00a0*/ 	.word	0x00003cc0


	//   ....[10]....
        /*00a4*/ 	.word	0x00004980


	//   ....[11]....
        /*00a8*/ 	.word	0x00004a20


	//   ....[12]....
        /*00ac*/ 	.word	0x00004a90


	//   ....[13]....
        /*00b0*/ 	.word	0x00004b10


	//   ....[14]....
        /*00b4*/ 	.word	0x00004b80


	//   ....[15]....
        /*00b8*/ 	.word	0x00004ff0


	//   ....[16]....
        /*00bc*/ 	.word	0x00005060


	//   ....[17]....
        /*00c0*/ 	.word	0x000050d0


	//   ....[18]....
        /*00c4*/ 	.word	0x00005140


	//   ....[19]....
        /*00c8*/ 	.word	0x000051b0


	//----- nvinfo : EIATTR_VRC_CTA_INIT_COUNT
	.align		4
.L_802:
        /*00cc*/ 	.byte	0x02, 0x4a
	.zero		1
	.zero		1


	//----- nvinfo : EIATTR_EXIT_INSTR_OFFSETS
	.align		4
        /*00d0*/ 	.byte	0x04, 0x1c
        /*00d2*/ 	.short	(.L_804 - .L_803)


	//   ....[0]....
.L_803:
        /*00d4*/ 	.word	0x00000c50


	//   ....[1]....
        /*00d8*/ 	.word	0x00004910


	//----- nvinfo : EIATTR_MAX_THREADS
	.align		4
.L_804:
        /*00dc*/ 	.byte	0x04, 0x05
        /*00de*/ 	.short	(.L_806 - .L_805)
.L_805:
        /*00e0*/ 	.word	0x00000080
        /*00e4*/ 	.word	0x00000001
        /*00e8*/ 	.word	0x00000001


	//----- nvinfo : EIATTR_CRS_STACK_SIZE
	.align		4
.L_806:
        /*00ec*/ 	.byte	0x04, 0x1e
        /*00ee*/ 	.short	(.L_808 - .L_807)
.L_807:
        /*00f0*/ 	.word	0x00000000


	//----- nvinfo : EIATTR_CBANK_PARAM_SIZE
	.align		4
.L_808:
        /*00f4*/ 	.byte	0x03, 0x19
        /*00f6*/ 	.short	0x00e8


	//----- nvinfo : EIATTR_PARAM_CBANK
	.align		4
        /*00f8*/ 	.byte	0x04, 0x0a
        /*00fa*/ 	.short	(.L_810 - .L_809)
	.align		4
.L_809:
        /*00fc*/ 	.word	index@(.nv.constant0._ZN10layer_norm31ln_parallel_residual_fwd_kernelINS_13Kernel_traitsIf13__nv_bfloat16S2_S2_fjLj1024ELj1ELj4ELj1ELj16ENS_18Kernel_traits_baseILj1024EfS2_S2_S2_fjLj128EEEEELb0ELb0ELb1EEEvNS_9FwdParamsE)
        /*0100*/ 	.short	0x0380
        /*0102*/ 	.short	0x00e8


	//----- nvinfo : EIATTR_SW_WAR
	.align		4
.L_810:
        /*0104*/ 	.byte	0x04, 0x36
        /*0106*/ 	.short	(.L_812 - .L_811)
.L_811:
        /*0108*/ 	.word	0x00000008
.L_812:


//--------------------- .nv.info._ZN10layer_norm31ln_parallel_residual_fwd_kernelINS_13Kernel_traitsIf13__nv_bfloat16S2_S2_fjLj1024ELj1ELj4ELj1ELj16ENS_18Kernel_traits_baseILj1024EfS2_S2_S2_fjLj128EEEEELb0ELb1ELb0EEEvNS_9FwdParamsE --------------------------
	.section	.nv.info._ZN10layer_norm31ln_parallel_residual_fwd_kernelINS_13Kernel_traitsIf13__nv_bfloat16S2_S2_fjLj1024ELj1ELj4ELj1ELj16ENS_18Kernel_traits_baseILj1024EfS2_S2_S2_fjLj128EEEEELb0ELb1ELb0EEEvNS_9FwdParamsE,"",@"SHT_CUDA_INFO"
	.sectionflags	@""
	.align	4


	//----- nvinfo : EIATTR_CUDA_API_VERSION
	.align		4
        /*0000*/ 	.byte	0x04, 0x37
        /*0002*/ 	.short	(.L_814 - .L_813)
.L_813:
        /*0004*/ 	.word	0x00000082


	//----- nvinfo : EIATTR_KPARAM_INFO
	.align		4
.L_814:
        /*0008*/ 	.byte	0x04, 0x17
        /*000a*/ 	.short	(.L_816 - .L_815)
.L_815:
        /*000c*/ 	.word	0x00000000
        /*0010*/ 	.short	0x0000
        /*0012*/ 	.short	0x0000
        /*0014*/ 	.byte	0x00, 0xf0, 0xa1, 0x03


	//----- nvinfo : EIATTR_SPARSE_MMA_MASK
	.align		4
.L_816:
        /*0018*/ 	.byte	0x03, 0x50
        /*001a*/ 	.short	0x0000


	//----- nvinfo : EIATTR_MAXREG_COUNT
	.align		4
        /*001c*/ 	.byte	0x03, 0x1b
        /*001e*/ 	.short	0x00ff


	//----- nvinfo : EIATTR_MERCURY_ISA_VERSION
	.align		4
        /*0020*/ 	.byte	0x03, 0x5f
        /*0022*/ 	.short	0x0101


	//----- nvinfo : EIATTR_COOP_GROUP_MASK_REGIDS
	.align		4
        /*0024*/ 	.byte	0x04, 0x29
        /*0026*/ 	.short	(.L_818 - .L_817)


	//   ....[0]....
.L_817:
        /*0028*/ 	.word	0xffffffff


	//   ....[1]....
        /*002c*/ 	.word	0xffffffff


	//   ....[2]....
        /*0030*/ 	.word	0xffffffff


	//   ....[3]....
        /*0034*/ 	.word	0xffffffff


	//   ....[4]....
        /*0038*/ 	.word	0xffffffff


	//   ....[5]....
        /*003c*/ 	.word	0xffffffff


	//   ....[6]....
        /*0040*/ 	.word	0xffffffff


	//   ....[7]....
        /*0044*/ 	.word	0xffffffff


	//   ....[8]....
        /*0048*/ 	.word	0xffffffff


	//   ....[9]....
        /*004c*/ 	.word	0xffffffff


	//   ....[10]....
        /*0050*/ 	.word	0x0500005b


	//   ....[11]....
        /*0054*/ 	.word	0x0500005b


	//   ....[12]....
        /*0058*/ 	.word	0x0500005b


	//   ....[13]....
        /*005c*/ 	.word	0x0500005b


	//   ....[14]....
        /*0060*/ 	.word	0x0500005b


	//   ....[15]....
        /*0064*/ 	.word	0x0500005b


	//   ....[16]....
        /*0068*/ 	.word	0x0500005b


	//   ....[17]....
        /*006c*/ 	.word	0x0500005b


	//   ....[18]....
        /*0070*/ 	.word	0x0500005b


	//   ....[19]....
        /*0074*/ 	.word	0x0500005b


	//----- nvinfo : EIATTR_COOP_GROUP_INSTR_OFFSETS
	.align		4
.L_818:
        /*0078*/ 	.byte	0x04, 0x28
        /*007a*/ 	.short	(.L_820 - .L_819)


	//   ....[0]....
.L_819:
        /*007c*/ 	.word	0x00003580


	//   ....[1]....
        /*0080*/ 	.word	0x000035b0


	//   ....[2]....
        /*0084*/ 	.word	0x000035d0


	//   ....[3]....
        /*0088*/ 	.word	0x000035f0


	//   ....[4]....
        /*008c*/ 	.word	0x00003610


	//   ....[5]....
        /*0090*/ 	.word	0x00003a50


	//   ....[6]....
        /*0094*/ 	.word	0x00003a70


	//   ....[7]....
        /*0098*/ 	.word	0x00003a90


	//   ....[8]....
        /*009c*/ 	.word	0x00003ab0


	//   ....[9]....
        /*00a0*/ 	.word	0x00003ad0


	//   ....[10]....
        /*00a4*/ 	.word	0x00004540


	//   ....[11]....
        /*00a8*/ 	.word	0x000045d0


	//   ....[12]....
        /*00ac*/ 	.word	0x00004630


	//   ....[13]....
        /*00b0*/ 	.word	0x00004690


	//   ....[14]....
        /*00b4*/ 	.word	0x000046f0


	//   ....[15]....
        /*00b8*/ 	.word	0x00004b80


	//   ....[16]....
        /*00bc*/ 	.word	0x00004be0


	//   ....[17]....
        /*00c0*/ 	.word	0x00004c30


	//   ....[18]....
        /*00c4*/ 	.word	0x00004c90


	//   ....[19]....
        /*00c8*/ 	.word	0x00004cf0


	//----- nvinfo : EIATTR_VRC_CTA_INIT_COUNT
	.align		4
.L_820:
        /*00cc*/ 	.byte	0x02, 0x4a
	.zero		1
	.zero		1


	//----- nvinfo : EIATTR_EXIT_INSTR_OFFSETS
	.align		4
        /*00d0*/ 	.byte	0x04, 0x1c
        /*00d2*/ 	.short	(.L_822 - .L_821)


	//   ....[0]....
.L_821:
        /*00d4*/ 	.word	0x000006f0


	//   ....[1]....
        /*00d8*/ 	.word	0x000044d0


	//----- nvinfo : EIATTR_MAX_THREADS
	.align		4
.L_822:
        /*00dc*/ 	.byte	0x04, 0x05
        /*00de*/ 	.short	(.L_824 - .L_823)
.L_823:
        /*00e0*/ 	.word	0x00000080
        /*00e4*/ 	.word	0x00000001
        /*00e8*/ 	.word	0x00000001


	//----- nvinfo : EIATTR_CRS_STACK_SIZE
	.align		4
.L_824:
        /*00ec*/ 	.byte	0x04, 0x1e
        /*00ee*/ 	.short	(.L_826 - .L_825)
.L_825:
        /*00f0*/ 	.word	0x00000000


	//----- nvinfo : EIATTR_CBANK_PARAM_SIZE
	.align		4
.L_826:
        /*00f4*/ 	.byte	0x03, 0x19
        /*00f6*/ 	.short	0x00e8


	//----- nvinfo : EIATTR_PARAM_CBANK
	.align		4
        /*00f8*/ 	.byte	0x04, 0x0a
        /*00fa*/ 	.short	(.L_828 - .L_827)
	.align		4
.L_827:
        /*00fc*/ 	.word	index@(.nv.constant0._ZN10layer_norm31ln_parallel_residual_fwd_kernelINS_13Kernel_traitsIf13__nv_bfloat16S2_S2_fjLj1024ELj1ELj4ELj1ELj16ENS_18Kernel_traits_baseILj1024EfS2_S2_S2_fjLj128EEEEELb0ELb1ELb0EEEvNS_9FwdParamsE)
        /*0100*/ 	.short	0x0380
        /*0102*/ 	.short	0x00e8


	//----- nvinfo : EIATTR_SW_WAR
	.align		4
.L_828:
        /*0104*/ 	.byte	0x04, 0x36
        /*0106*/ 	.short	(.L_830 - .L_829)
.L_829:
        /*0108*/ 	.word	0x00000008
.L_830:


//--------------------- .nv.info._ZN10layer_norm31ln_parallel_residual_fwd_kernelINS_13Kernel_traitsIf13__nv_bfloat16S2_S2_fjLj1024ELj1ELj4ELj1ELj16ENS_18Kernel_traits_baseILj1024EfS2_S2_S2_fjLj128EEEEELb0ELb1ELb1EEEvNS_9FwdParamsE --------------------------
	.section	.nv.info._ZN10layer_norm31ln_parallel_residual_fwd_kernelINS_13Kernel_traitsIf13__nv_bfloat16S2_S2_fjLj1024ELj1ELj4ELj1ELj16ENS_18Kernel_traits_baseILj1024EfS2_S2_S2_fjLj128EEEEELb0ELb1ELb1EEEvNS_9FwdParamsE,"",@"SHT_CUDA_INFO"
	.sectionflags	@""
	.align	4


	//----- nvinfo : EIATTR_CUDA_API_VERSION
	.align		4
        /*0000*/ 	.byte	0x04, 0x37
        /*0002*/ 	.short	(.L_832 - .L_831)
.L_831:
        /*0004*/ 	.word	0x00000082


	//----- nvinfo : EIATTR_KPARAM_INFO
	.align		4
.L_832:
        /*0008*/ 	.byte	0x04, 0x17
        /*000a*/ 	.short	(.L_834 - .L_833)
.L_833:
        /*000c*/ 	.word	0x00000000
        /*0010*/ 	.short	0x0000
        /*0012*/ 	.short	0x0000
        /*0014*/ 	.byte	0x00, 0xf0, 0xa1, 0x03


	//----- nvinfo : EIATTR_SPARSE_MMA_MASK
	.align		4
.L_834:
        /*0018*/ 	.byte	0x03, 0x50
        /*001a*/ 	.short	0x0000


	//----- nvinfo : EIATTR_MAXREG_COUNT
	.align		4
        /*001c*/ 	.byte	0x03, 0x1b
        /*001e*/ 	.short	0x00ff


	//----- nvinfo : EIATTR_MERCURY_ISA_VERSION
	.align		4
        /*0020*/ 	.byte	0x03, 0x5f
        /*0022*/ 	.short	0x0101


	//----- nvinfo : EIATTR_COOP_GROUP_MASK_REGIDS
	.align		4
        /*0024*/ 	.byte	0x04, 0x29
        /*0026*/ 	.short	(.L_836 - .L_835)


	//   ....[0]....
.L_835:
        /*0028*/ 	.word	0xffffffff


	//   ....[1]....
        /*002c*/ 	.word	0xffffffff


	//   ....[2]....
        /*0030*/ 	.word	0xffffffff


	//   ....[3]....
        /*0034*/ 	.word	0xffffffff


	//   ....[4]....
        /*0038*/ 	.word	0xffffffff


	//   ....[5]....
        /*003c*/ 	.word	0xffffffff


	//   ....[6]....
        /*0040*/ 	.word	0xffffffff


	//   ....[7]....
        /*0044*/ 	.word	0xffffffff


	//   ....[8]....
        /*0048*/ 	.word	0xffffffff


	//   ....[9]....
        /*004c*/ 	.word	0xffffffff


	//   ....[10]....
        /*0050*/ 	.word	0x05000070


	//   ....[11]....
        /*0054*/ 	.word	0x05000070


	//   ....[12]....
        /*0058*/ 	.word	0x05000070


	//   ....[13]....
        /*005c*/ 	.word	0x05000070


	//   ....[14]....
        /*0060*/ 	.word	0x05000070


	//   ....[15]....
        /*0064*/ 	.word	0x05000070


	//   ....[16]....
        /*0068*/ 	.word	0x05000070


	//   ....[17]....
        /*006c*/ 	.word	0x05000070


	//   ....[18]....
        /*0070*/ 	.word	0x05000070


	//   ....[19]....
        /*0074*/ 	.word	0x05000070


	//----- nvinfo : EIATTR_COOP_GROUP_INSTR_OFFSETS
	.align		4
.L_836:
        /*0078*/ 	.byte	0x04, 0x28
        /*007a*/ 	.short	(.L_838 - .L_837)


	//   ....[0]....
.L_837:
        /*007c*/ 	.word	0x00002ec0


	//   ....[1]....
        /*0080*/ 	.word	0x00002ef0


	//   ....[2]....
        /*0084*/ 	.word	0x00002f10


	//   ....[3]....
        /*0088*/ 	.word	0x00002f30


	//   ....[4]....
        /*008c*/ 	.word	0x00002f50


	//   ....[5]....
        /*0090*/ 	.word	0x00003380


	//   ....[6]....
        /*0094*/ 	.word	0x000033a0


	//   ....[7]....
        /*0098*/ 	.word	0x000033c0


	//   ....[8]....
        /*009c*/ 	.word	0x000033e0


	//   ....[9]....
        /*00a0*/ 	.word	0x00003400


	//   ....[10]....
        /*00a4*/ 	.word	0x00003d30


	//   ....[11]....
        /*00a8*/ 	.word	0x00003dc0


	//   ....[12]....
        /*00ac*/ 	.word	0x00003e20


	//   ....[13]....
        /*00b0*/ 	.word	0x00003e80


	//   ....[14]....
        /*00b4*/ 	.word	0x00003ee0


	//   ....[15]....
        /*00b8*/ 	.word	0x00004350


	//   ....[16]....
        /*00bc*/ 	.word	0x000043b0


	//   ....[17]....
        /*00c0*/ 	.word	0x00004410


	//   ....[18]....
        /*00c4*/ 	.word	0x00004470


	//   ....[19]....
        /*00c8*/ 	.word	0x000044d0


	//----- nvinfo : EIATTR_VRC_CTA_INIT_COUNT
	.align		4
.L_838:
        /*00cc*/ 	.byte	0x02, 0x4a
	.zero		1
	.zero		1


	//----- nvinfo : EIATTR_EXIT_INSTR_OFFSETS
	.align		4
        /*00d0*/ 	.byte	0x04, 0x1c
        /*00d2*/ 	.short	(.L_840 - .L_839)


	//   ....[0]....
.L_839:
        /*00d4*/ 	.word	0x00000410


	//   ....[1]....
        /*00d8*/ 	.word	0x00003cc0


	//----- nvinfo : EIATTR_MAX_THREADS
	.align		4
.L_840:
        /*00dc*/ 	.byte	0x04, 0x05
        /*00de*/ 	.short	(.L_842 - .L_841)
.L_841:
        /*00e0*/ 	.word	0x00000080
        /*00e4*/ 	.word	0x00000001
        /*00e8*/ 	.word	0x00000001


	//----- nvinfo : EIATTR_CRS_STACK_SIZE
	.align		4
.L_842:
        /*00ec*/ 	.byte	0x04, 0x1e
        /*00ee*/ 	.short	(.L_844 - .L_843)
.L_843:
        /*00f0*/ 	.word	0x00000000


	//----- nvinfo : EIATTR_CBANK_PARAM_SIZE
	.align		4
.L_844:
        /*00f4*/ 	.byte	0x03, 0x19
        /*00f6*/ 	.short	0x00e8


	//----- nvinfo : EIATTR_PARAM_CBANK
	.align		4
        /*00f8*/ 	.byte	0x04, 0x0a
        /*00fa*/ 	.short	(.L_846 - .L_845)
	.align		4
.L_845:
        /*00fc*/ 	.word	index@(.nv.constant0._ZN10layer_norm31ln_parallel_residual_fwd_kernelINS_13Kernel_traitsIf13__nv_bfloat16S2_S2_fjLj1024ELj1ELj4ELj1ELj16ENS_18Kernel_traits_baseILj1024EfS2_S2_S2_fjLj128EEEEELb0ELb1ELb1EEEvNS_9FwdParamsE)
        /*0100*/ 	.short	0x0380
        /*0102*/ 	.short	0x00e8


	//----- nvinfo : EIATTR_SW_WAR
	.align		4
.L_846:
        /*0104*/ 	.byte	0x04, 0x36
        /*0106*/ 	.short	(.L_848 - .L_847)
.L_847:
        /*0108*/ 	.word	0x00000008
.L_848:


//--------------------- .nv.info._ZN10layer_norm31ln_parallel_residual_fwd_kernelINS_13Kernel_traitsIf13__nv_bfloat16S2_S2_fjLj1024ELj1ELj4ELj1ELj16ENS_18Kernel_traits_baseILj1024EfS2_S2_S2_fjLj128EEEEELb1ELb0ELb0EEEvNS_9FwdParamsE --------------------------
	.section	.nv.info._ZN10layer_norm31ln_parallel_residual_fwd_kernelINS_13Kernel_traitsIf13__nv_bfloat16S2_S2_fjLj1024ELj1ELj4ELj1ELj16ENS_18Kernel_traits_baseILj1024EfS2_S2_S2_fjLj128EEEEELb1ELb0ELb0EEEvNS_9FwdParamsE,"",@"SHT_CUDA_INFO"
	.sectionflags	@""
	.align	4


	//----- nvinfo : EIATTR_CUDA_API_VERSION
	.align		4
        /*0000*/ 	.byte	0x04, 0x37
        /*0002*/ 	.short	(.L_850 - .L_849)
.L_849:
        /*0004*/ 	.word	0x00000082


	//----- nvinfo : EIATTR_KPARAM_INFO
	.align		4
.L_850:
        /*0008*/ 	.byte	0x04, 0x17
        /*000a*/ 	.short	(.L_852 - .L_851)
.L_851:
        /*000c*/ 	.word	0x00000000
        /*0010*/ 	.short	0x0000
        /*0012*/ 	.short	0x0000
        /*0014*/ 	.byte	0x00, 0xf0, 0xa1, 0x03


	//----- nvinfo : EIATTR_SPARSE_MMA_MASK
	.align		4
.L_852:
        /*0018*/ 	.byte	0x03, 0x50
        /*001a*/ 	.short	0x0000


	//----- nvinfo : EIATTR_MAXREG_COUNT
	.align		4
        /*001c*/ 	.byte	0x03, 0x1b
        /*001e*/ 	.short	0x00ff


	//----- nvinfo : EIATTR_MERCURY_ISA_VERSION
	.align		4
        /*0020*/ 	.byte	0x03, 0x5f
        /*0022*/ 	.short	0x0101


	//----- nvinfo : EIATTR_COOP_GROUP_MASK_REGIDS
	.align		4
        /*0024*/ 	.byte	0x04, 0x29
        /*0026*/ 	.short	(.L_854 - .L_853)


	//   ....[0]....
.L_853:
        /*0028*/ 	.word	0xffffffff


	//   ....[1]....
        /*002c*/ 	.word	0xffffffff


	//   ....[2]....
        /*0030*/ 	.word	0xffffffff


	//   ....[3]....
        /*0034*/ 	.word	0xffffffff


	//   ....[4]....
        /*0038*/ 	.word	0xffffffff


	//   ....[5]....
        /*003c*/ 	.word	0xffffffff


	//   ....[6]....
        /*0040*/ 	.word	0xffffffff


	//   ....[7]....
        /*0044*/ 	.word	0xffffffff


	//   ....[8]....
        /*0048*/ 	.word	0xffffffff


	//   ....[9]....
        /*004c*/ 	.word	0xffffffff


	//   ....[10]....
        /*0050*/ 	.word	0x050000c7


	//   ....[11]....
        /*0054*/ 	.word	0x050000c7


	//   ....[12]....
        /*0058*/ 	.word	0x050000c7


	//   ....[13]....
        /*005c*/ 	.word	0x050000c7


	//   ....[14]....
        /*0060*/ 	.word	0x050000c7


	//   ....[15]....
        /*0064*/ 	.word	0x050000c7


	//   ....[16]....
        /*0068*/ 	.word	0x050000c7


	//   ....[17]....
        /*006c*/ 	.word	0x050000c7


	//   ....[18]....
        /*0070*/ 	.word	0x050000c7


	//   ....[19]....
        /*0074*/ 	.word	0x050000c7


	//----- nvinfo : EIATTR_COOP_GROUP_INSTR_OFFSETS
	.align		4
.L_854:
        /*0078*/ 	.byte	0x04, 0x28
        /*007a*/ 	.short	(.L_856 - .L_855)


	//   ....[0]....
.L_855:
        /*007c*/ 	.word	0x00022330


	//   ....[1]....
        /*0080*/ 	.word	0x00022360


	//   ....[2]....
        /*0084*/ 	.word	0x00022380


	//   ....[3]....
        /*0088*/ 	.word	0x000223a0


	//   ....[4]....
        /*008c*/ 	.word	0x000223c0


	//   ....[5]....
        /*0090*/ 	.word	0x00022800


	//   ....[6]....
        /*0094*/ 	.word	0x00022820


	//   ....[7]....
        /*0098*/ 	.word	0x00022840


	//   ....[8]....
        /*009c*/ 	.word	0x00022860


	//   ....[9]....
        /*00a0*/ 	.word	0x00022880


	//   ....[10]....
        /*00a4*/ 	.word	0x000236d0


	//   ....[11]....
        /*00a8*/ 	.word	0x00023780


	//   ....[12]....
        /*00ac*/ 	.word	0x000237f0


	//   ....[13]....
        /*00b0*/ 	.word	0x00023860


	//   ....[14]....
        /*00b4*/ 	.word	0x000238d0


	//   ....[15]....
        /*00b8*/ 	.word	0x00023d60


	//   ....[16]....
        /*00bc*/ 	.word	0x00023dd0


	//   ....[17]....
        /*00c0*/ 	.word	0x00023e40


	//   ....[18]....
        /*00c4*/ 	.word	0x00023eb0


	//   ....[19]....
        /*00c8*/ 	.word	0x00023f20


	//----- nvinfo : EIATTR_VRC_CTA_INIT_COUNT
	.align		4
.L_856:
        /*00cc*/ 	.byte	0x02, 0x4a
	.zero		1
	.zero		1


	//----- nvinfo : EIATTR_EXIT_INSTR_OFFSETS
	.align		4
        /*00d0*/ 	.byte	0x04, 0x1c
        /*00d2*/ 	.short	(.L_858 - .L_857)


	//   ....[0]....
.L_857:
        /*00d4*/ 	.word	0x000019a0


	//   ....[1]....
        /*00d8*/ 	.word	0x00023660


	//----- nvinfo : EIATTR_MAX_THREADS
	.align		4
.L_858:
        /*00dc*/ 	.byte	0x04, 0x05
        /*00de*/ 	.short	(.L_860 - .L_859)
.L_859:
        /*00e0*/ 	.word	0x00000080
        /*00e4*/ 	.word	0x00000001
        /*00e8*/ 	.word	0x00000001


	//----- nvinfo : EIATTR_CRS_STACK_SIZE
	.align		4
.L_860:
        /*00ec*/ 	.byte	0x04, 0x1e
        /*00ee*/ 	.short	(.L_862 - .L_861)
.L_861:
        /*00f0*/ 	.word	0x00000000


	//----- nvinfo : EIATTR_CBANK_PARAM_SIZE
	.align		4
.L_862:
        /*00f4*/ 	.byte	0x03, 0x19
        /*00f6*/ 	.short	0x00e8


	//----- nvinfo : EIATTR_PARAM_CBANK
	.align		4
        /*00f8*/ 	.byte	0x04, 0x0a
        /*00fa*/ 	.short	(.L_864 - .L_863)
	.align		4
.L_863:
        /*00fc*/ 	.word	index@(.nv.constant0._ZN10layer_norm31ln_parallel_residual_fwd_kernelINS_13Kernel_traitsIf13__nv_bfloat16S2_S2_fjLj1024ELj1ELj4ELj1ELj16ENS_18Kernel_traits_baseILj1024EfS2_S2_S2_fjLj128EEEEELb1ELb0ELb0EEEvNS_9FwdParamsE)
        /*0100*/ 	.short	0x0380
        /*0102*/ 	.short	0x00e8


	//----- nvinfo : EIATTR_SW_WAR
	.align		4
.L_864:
        /*0104*/ 	.byte	0x04, 0x36
        /*0106*/ 	.short	(.L_866 - .L_865)
.L_865:
        /*0108*/ 	.word	0x00000008
.L_866:


//--------------------- .nv.info._ZN10layer_norm31ln_parallel_residual_fwd_kernelINS_13Kernel_traitsIf13__nv_bfloat16S2_S2_fjLj1024ELj1ELj4ELj1ELj16ENS_18Kernel_traits_baseILj1024EfS2_S2_S2_fjLj128EEEEELb1ELb0ELb1EEEvNS_9FwdParamsE --------------------------
	.section	.nv.info._ZN10layer_norm31ln_parallel_residual_fwd_kernelINS_13Kernel_traitsIf13__nv_bfloat16S2_S2_fjLj1024ELj1ELj4ELj1ELj16ENS_18Kernel_traits_baseILj1024EfS2_S2_S2_fjLj128EEEEELb1ELb0ELb1EEEvNS_9FwdParamsE,"",@"SHT_CUDA_INFO"
	.sectionflags	@""
	.align	4


	//----- nvinfo : EIATTR_CUDA_API_VERSION
	.align		4
        /*0000*/ 	.byte	0x04, 0x37
        /*0002*/ 	.short	(.L_868 - .L_867)
.L_867:
        /*0004*/ 	.word	0x00000082


	//----- nvinfo : EIATTR_KPARAM_INFO
	.align		4
.L_868:
        /*0008*/ 	.byte	0x04, 0x17
        /*000a*/ 	.short	(.L_870 - .L_869)
.L_869:
        /*000c*/ 	.word	0x00000000
        /*0010*/ 	.short	0x0000
        /*0012*/ 	.short	0x0000
        /*0014*/ 	.byte	0x00, 0xf0, 0xa1, 0x03


	//----- nvinfo : EIATTR_SPARSE_MMA_MASK
	.align		4
.L_870:
        /*0018*/ 	.byte	0x03, 0x50
        /*001a*/ 	.short	0x0000


	//----- nvinfo : EIATTR_MAXREG_COUNT
	.align		4
        /*001c*/ 	.byte	0x03, 0x1b
        /*001e*/ 	.short	0x00ff


	//----- nvinfo : EIATTR_MERCURY_ISA_VERSION
	.align		4
        /*0020*/ 	.byte	0x03, 0x5f
        /*0022*/ 	.short	0x0101


	//----- nvinfo : EIATTR_COOP_GROUP_MASK_REGIDS
	.align		4
        /*0024*/ 	.byte	0x04, 0x29
        /*0026*/ 	.short	(.L_872 - .L_871)


	//   ....[0]....
.L_871:
        /*0028*/ 	.word	0xffffffff


	//   ....[1]....
        /*002c*/ 	.word	0xffffffff


	//   ....[2]....
        /*0030*/ 	.word	0xffffffff


	//   ....[3]....
        /*0034*/ 	.word	0xffffffff


	//   ....[4]....
        /*0038*/ 	.word	0xffffffff


	//   ....[5]....
        /*003c*/ 	.word	0xffffffff


	//   ....[6]....
        /*0040*/ 	.word	0xffffffff


	//   ....[7]....
        /*0044*/ 	.word	0xffffffff


	//   ....[8]....
        /*0048*/ 	.word	0xffffffff


	//   ....[9]....
        /*004c*/ 	.word	0xffffffff


	//   ....[10]....
        /*0050*/ 	.word	0x050000b8


	//   ....[11]....
        /*0054*/ 	.word	0x050000b8


	//   ....[12]....
        /*0058*/ 	.word	0x050000b8


	//   ....[13]....
        /*005c*/ 	.word	0x050000b8


	//   ....[14]....
        /*0060*/ 	.word	0x050000b8


	//   ....[15]....
        /*0064*/ 	.word	0x050000b8


	//   ....[16]....
        /*0068*/ 	.word	0x050000b8


	//   ....[17]....
        /*006c*/ 	.word	0x050000b8


	//   ....[18]....
        /*0070*/ 	.word	0x050000b8


	//   ....[19]....
        /*0074*/ 	.word	0x050000b8


	//----- nvinfo : EIATTR_COOP_GROUP_INSTR_OFFSETS
	.align		4
.L_872:
        /*0078*/ 	.byte	0x04, 0x28
        /*007a*/ 	.short	(.L_874 - .L_873)


	//   ....[0]....
.L_873:
        /*007c*/ 	.word	0x00020da0


	//   ....[1]....
        /*0080*/ 	.word	0x00020dc0


	//   ....[2]....
        /*0084*/ 	.word	0x00020de0


	//   ....[3]....
        /*0088*/ 	.word	0x00020e10


	//   ....[4]....
        /*008c*/ 	.word	0x00020e30


	//   ....[5]....
        /*0090*/ 	.word	0x00021260


	//   ....[6]....
        /*0094*/ 	.word	0x00021280


	//   ....[7]....
        /*0098*/ 	.word	0x000212a0


	//   ....[8]....
        /*009c*/ 	.word	0x000212c0


	//   ....[9]....
        /*00a0*/ 	.word	0x000212e0


	//   ....[10]....
        /*00a4*/ 	.word	0x00021fb0


	//   ....[11]....
        /*00a8*/ 	.word	0x00022050


	//   ....[12]....
        /*00ac*/ 	.word	0x000220c0


	//   ....[13]....
        /*00b0*/ 	.word	0x00022140


	//   ....[14]....
        /*00b4*/ 	.word	0x000221b0


	//   ....[15]....
        /*00b8*/ 	.word	0x00022630


	//   ....[16]....
        /*00bc*/ 	.word	0x000226a0


	//   ....[17]....
        /*00c0*/ 	.word	0x00022710


	//   ....[18]....
        /*00c4*/ 	.word	0x00022780


	//   ....[19]....
        /*00c8*/ 	.word	0x000227f0


	//----- nvinfo : EIATTR_VRC_CTA_INIT_COUNT
	.align		4
.L_874:
        /*00cc*/ 	.byte	0x02, 0x4a
	.zero		1
	.zero		1


	//----- nvinfo : EIATTR_EXIT_INSTR_OFFSETS
	.align		4
        /*00d0*/ 	.byte	0x04, 0x1c
        /*00d2*/ 	.short	(.L_876 - .L_875)


	//   ....[0]....
.L_875:
        /*00d4*/ 	.word	0x00000e70


	//   ....[1]....
        /*00d8*/ 	.word	0x00021f50


	//----- nvinfo : EIATTR_MAX_THREADS
	.align		4
.L_876:
        /*00dc*/ 	.byte	0x04, 0x05
        /*00de*/ 	.short	(.L_878 - .L_877)
.L_877:
        /*00e0*/ 	.word	0x00000080
        /*00e4*/ 	.word	0x00000001
        /*00e8*/ 	.word	0x00000001


	//----- nvinfo : EIATTR_CRS_STACK_SIZE
	.align		4
.L_878:
        /*00ec*/ 	.byte	0x04, 0x1e
        /*00ee*/ 	.short	(.L_880 - .L_879)
.L_879:
        /*00f0*/ 	.word	0x00000000


	//----- nvinfo : EIATTR_CBANK_PARAM_SIZE
	.align		4
.L_880:
        /*00f4*/ 	.byte	0x03, 0x19
        /*00f6*/ 	.short	0x00e8


	//----- nvinfo : EIATTR_PARAM_CBANK
	.align		4
        /*00f8*/ 	.byte	0x04, 0x0a
        /*00fa*/ 	.short	(.L_882 - .L_881)
	.align		4
.L_881:
        /*00fc*/ 	.word	index@(.nv.constant0._ZN10layer_norm31ln_parallel_residual_fwd_kernelINS_13Kernel_traitsIf13__nv_bfloat16S2_S2_fjLj1024ELj1ELj4ELj1ELj16ENS_18Kernel_traits_baseILj1024EfS2_S2_S2_fjLj128EEEEELb1ELb0ELb1EEEvNS_9FwdParamsE)
        /*0100*/ 	.short	0x0380
        /*0102*/ 	.short	0x00e8


	//----- nvinfo : EIATTR_SW_WAR
	.align		4
.L_882:
        /*0104*/ 	.byte	0x04, 0x36
        /*0106*/ 	.short	(.L_884 - .L_883)
.L_883:
        /*0108*/ 	.word	0x00000008
.L_884:


//--------------------- .nv.info._ZN10layer_norm31ln_parallel_residual_fwd_kernelINS_13Kernel_traitsIf13__nv_bfloat16S2_S2_fjLj1024ELj1ELj4ELj1ELj16ENS_18Kernel_traits_baseILj1024EfS2_S2_S2_fjLj128EEEEELb1ELb1ELb0EEEvNS_9FwdParamsE --------------------------
	.section	.nv.info._ZN10layer_norm31ln_parallel_residual_fwd_kernelINS_13Kernel_traitsIf13__nv_bfloat16S2_S2_fjLj1024ELj1ELj4ELj1ELj16ENS_18Kernel_traits_baseILj1024EfS2_S2_S2_fjLj128EEEEELb1ELb1ELb0EEEvNS_9FwdParamsE,"",@"SHT_CUDA_INFO"
	.sectionflags	@""
	.align	4


	//----- nvinfo : EIATTR_CUDA_API_VERSION
	.align		4
        /*0000*/ 	.byte	0x04, 0x37
        /*0002*/ 	.short	(.L_886 - .L_885)
.L_885:
        /*0004*/ 	.word	0x00000082


	//----- nvinfo : EIATTR_KPARAM_INFO
	.align		4
.L_886:
        /*0008*/ 	.byte	0x04, 0x17
        /*000a*/ 	.short	(.L_888 - .L_887)
.L_887:
        /*000c*/ 	.word	0x00000000
        /*0010*/ 	.short	0x0000
        /*0012*/ 	.short	0x0000
        /*0014*/ 	.byte	0x00, 0xf0, 0xa1, 0x03


	//----- nvinfo : EIATTR_SPARSE_MMA_MASK
	.align		4
.L_888:
        /*0018*/ 	.byte	0x03, 0x50
        /*001a*/ 	.short	0x0000


	//----- nvinfo : EIATTR_MAXREG_COUNT
	.align		4
        /*001c*/ 	.byte	0x03, 0x1b
        /*001e*/ 	.short	0x00ff


	//----- nvinfo : EIATTR_MERCURY_ISA_VERSION
	.align		4
        /*0020*/ 	.byte	0x03, 0x5f
        /*0022*/ 	.short	0x0101


	//----- nvinfo : EIATTR_COOP_GROUP_MASK_REGIDS
	.align		4
        /*0024*/ 	.byte	0x04, 0x29
        /*0026*/ 	.short	(.L_890 - .L_889)


	//   ....[0]....
.L_889:
        /*0028*/ 	.word	0xffffffff


	//   ....[1]....
        /*002c*/ 	.word	0xffffffff


	//   ....[2]....
        /*0030*/ 	.word	0xffffffff


	//   ....[3]....
        /*0034*/ 	.word	0xffffffff


	//   ....[4]....
        /*0038*/ 	.word	0xffffffff


	//   ....[5]....
        /*003c*/ 	.word	0xffffffff


	//   ....[6]....
        /*0040*/ 	.word	0xffffffff


	//   ....[7]....
        /*0044*/ 	.word	0xffffffff


	//   ....[8]....
        /*0048*/ 	.word	0xffffffff


	//   ....[9]....
        /*004c*/ 	.word	0xffffffff


	//   ....[10]....
        /*0050*/ 	.word	0x05000087


	//   ....[11]....
        /*0054*/ 	.word	0x05000087


	//   ....[12]....
        /*0058*/ 	.word	0x05000087


	//   ....[13]....
        /*005c*/ 	.word	0x05000087


	//   ....[14]....
        /*0060*/ 	.word	0x05000087


	//   ....[15]....
        /*0064*/ 	.word	0x05000087


	//   ....[16]....
        /*0068*/ 	.word	0x05000087


	//   ....[17]....
        /*006c*/ 	.word	0x05000087


	//   ....[18]....
        /*0070*/ 	.word	0x05000087


	//   ....[19]....
        /*0074*/ 	.word	0x05000087


	//----- nvinfo : EIATTR_COOP_GROUP_INSTR_OFFSETS
	.align		4
.L_890:
        /*0078*/ 	.byte	0x04, 0x28
        /*007a*/ 	.short	(.L_892 - .L_891)


	//   ....[0]....
.L_891:
        /*007c*/ 	.word	0x00021380


	//   ....[1]....
        /*0080*/ 	.word	0x000213b0


	//   ....[2]....
        /*0084*/ 	.word	0x000213d0


	//   ....[3]....
        /*0088*/ 	.word	0x000213f0


	//   ....[4]....
        /*008c*/ 	.word	0x00021410


	//   ....[5]....
        /*0090*/ 	.word	0x00021850


	//   ....[6]....
        /*0094*/ 	.word	0x00021870


	//   ....[7]....
        /*0098*/ 	.word	0x00021890


	//   ....[8]....
        /*009c*/ 	.word	0x000218b0


	//   ....[9]....
        /*00a0*/ 	.word	0x000218d0


	//   ....[10]....
        /*00a4*/ 	.word	0x00022350


	//   ....[11]....
        /*00a8*/ 	.word	0x00022400


	//   ....[12]....
        /*00ac*/ 	.word	0x00022470


	//   ....[13]....
        /*00b0*/ 	.word	0x000224e0


	//   ....[14]....
        /*00b4*/ 	.word	0x00022550


	//   ....[15]....
        /*00b8*/ 	.word	0x000229e0


	//   ....[16]....
        /*00bc*/ 	.word	0x00022a50


	//   ....[17]....
        /*00c0*/ 	.word	0x00022ac0


	//   ....[18]....
        /*00c4*/ 	.word	0x00022b30


	//   ....[19]....
        /*00c8*/ 	.word	0x00022ba0


	//----- nvinfo : EIATTR_VRC_CTA_INIT_COUNT
	.align		4
.L_892:
        /*00cc*/ 	.byte	0x02, 0x4a
	.zero		1
	.zero		1


	//----- nvinfo : EIATTR_EXIT_INSTR_OFFSETS
	.align		4
        /*00d0*/ 	.byte	0x04, 0x1c
        /*00d2*/ 	.short	(.L_894 - .L_893)


	//   ....[0]....
.L_893:
        /*00d4*/ 	.word	0x000008b0


	//   ....[1]....
        /*00d8*/ 	.word	0x000222e0


	//----- nvinfo : EIATTR_MAX_THREADS
	.align		4
.L_894:
        /*00dc*/ 	.byte	0x04, 0x05
        /*00de*/ 	.short	(.L_896 - .L_895)
.L_895:
        /*00e0*/ 	.word	0x00000080
        /*00e4*/ 	.word	0x00000001
        /*00e8*/ 	.word	0x00000001


	//----- nvinfo : EIATTR_CRS_STACK_SIZE
	.align		4
.L_896:
        /*00ec*/ 	.byte	0x04, 0x1e
        /*00ee*/ 	.short	(.L_898 - .L_897)
.L_897:
        /*00f0*/ 	.word	0x00000000


	//----- nvinfo : EIATTR_CBANK_PARAM_SIZE
	.align		4
.L_898:
        /*00f4*/ 	.byte	0x03, 0x19
        /*00f6*/ 	.short	0x00e8


	//----- nvinfo : EIATTR_PARAM_CBANK
	.align		4
        /*00f8*/ 	.byte	0x04, 0x0a
        /*00fa*/ 	.short	(.L_900 - .L_899)
	.align		4
.L_899:
        /*00fc*/ 	.word	index@(.nv.constant0._ZN10layer_norm31ln_parallel_residual_fwd_kernelINS_13Kernel_traitsIf13__nv_bfloat16S2_S2_fjLj1024ELj1ELj4ELj1ELj16ENS_18Kernel_traits_baseILj1024EfS2_S2_S2_fjLj128EEEEELb1ELb1ELb0EEEvNS_9FwdParamsE)
        /*0100*/ 	.short	0x0380
        /*0102*/ 	.short	0x00e8


	//----- nvinfo : EIATTR_SW_WAR
	.align		4
.L_900:
        /*0104*/ 	.byte	0x04, 0x36
        /*0106*/ 	.short	(.L_902 - .L_901)
.L_901:
        /*0108*/ 	.word	0x00000008
.L_902:


//--------------------- .nv.info._ZN10layer_norm31ln_parallel_residual_fwd_kernelINS_13Kernel_traitsIf13__nv_bfloat16S2_S2_fjLj1024ELj1ELj4ELj1ELj16ENS_18Kernel_traits_baseILj1024EfS2_S2_S2_fjLj128EEEEELb1ELb1ELb1EEEvNS_9FwdParamsE --------------------------
	.section	.nv.info._ZN10layer_norm31ln_parallel_residual_fwd_kernelINS_13Kernel_traitsIf13__nv_bfloat16S2_S2_fjLj1024ELj1ELj4ELj1ELj16ENS_18Kernel_traits_baseILj1024EfS2_S2_S2_fjLj128EEEEELb1ELb1ELb1EEEvNS_9FwdParamsE,"",@"SHT_CUDA_INFO"
	.sectionflags	@""
	.align	4


	//----- nvinfo : EIATTR_CUDA_API_VERSION
	.align		4
        /*0000*/ 	.byte	0x04, 0x37
        /*0002*/ 	.short	(.L_904 - .L_903)
.L_903:
        /*0004*/ 	.word	0x00000082


	//----- nvinfo : EIATTR_KPARAM_INFO
	.align		4
.L_904:
        /*0008*/ 	.byte	0x04, 0x17
        /*000a*/ 	.short	(.L_906 - .L_905)
.L_905:
        /*000c*/ 	.word	0x00000000
        /*0010*/ 	.short	0x0000
        /*0012*/ 	.short	0x0000
        /*0014*/ 	.byte	0x00, 0xf0, 0xa1, 0x03


	//----- nvinfo : EIATTR_SPARSE_MMA_MASK
	.align		4
.L_906:
        /*0018*/ 	.byte	0x03, 0x50
        /*001a*/ 	.short	0x0000


	//----- nvinfo : EIATTR_MAXREG_COUNT
	.align		4
        /*001c*/ 	.byte	0x03, 0x1b
        /*001e*/ 	.short	0x00ff


	//----- nvinfo : EIATTR_MERCURY_ISA_VERSION
	.align		4
        /*0020*/ 	.byte	0x03, 0x5f
        /*0022*/ 	.short	0x0101


	//----- nvinfo : EIATTR_COOP_GROUP_MASK_REGIDS
	.align		4
        /*0024*/ 	.byte	0x04, 0x29
        /*0026*/ 	.short	(.L_908 - .L_907)


	//   ....[0]....
.L_907:
        /*0028*/ 	.word	0xffffffff


	//   ....[1]....
        /*002c*/ 	.word	0xffffffff


	//   ....[2]....
        /*0030*/ 	.word	0xffffffff


	//   ....[3]....
        /*0034*/ 	.word	0xffffffff


	//   ....[4]....
        /*0038*/ 	.word	0xffffffff


	//   ....[5]....
        /*003c*/ 	.word	0xffffffff


	//   ....[6]....
        /*0040*/ 	.word	0xffffffff


	//   ....[7]....
        /*0044*/ 	.word	0xffffffff


	//   ....[8]....
        /*0048*/ 	.word	0xffffffff


	//   ....[9]....
        /*004c*/ 	.word	0xffffffff


	//   ....[10]....
        /*0050*/ 	.word	0x0500006e


	//   ....[11]....
        /*0054*/ 	.word	0x0500006e


	//   ....[12]....
        /*0058*/ 	.word	0x0500006e


	//   ....[13]....
        /*005c*/ 	.word	0x0500006e


	//   ....[14]....
        /*0060*/ 	.word	0x0500006e


	//   ....[15]....
        /*0064*/ 	.word	0x0500006e


	//   ....[16]....
        /*0068*/ 	.word	0x0500006e


	//   ....[17]....
        /*006c*/ 	.word	0x0500006e


	//   ....[18]....
        /*0070*/ 	.word	0x0500006e


	//   ....[19]....
        /*0074*/ 	.word	0x0500006e


	//----- nvinfo : EIATTR_COOP_GROUP_INSTR_OFFSETS
	.align		4
.L_908:
        /*0078*/ 	.byte	0x04, 0x28
        /*007a*/ 	.short	(.L_910 - .L_909)


	//   ....[0]....
.L_909:
        /*007c*/ 	.word	0x000209e0


	//   ....[1]....
        /*0080*/ 	.word	0x00020a00


	//   ....[2]....
        /*0084*/ 	.word	0x00020a20


	//   ....[3]....
        /*0088*/ 	.word	0x00020a40


	//   ....[4]....
        /*008c*/ 	.word	0x00020a70


	//   ....[5]....
        /*0090*/ 	.word	0x00020ea0


	//   ....[6]....
        /*0094*/ 	.word	0x00020ec0


	//   ....[7]....
        /*0098*/ 	.word	0x00020ee0


	//   ....[8]....
        /*009c*/ 	.word	0x00020f00


	//   ....[9]....
        /*00a0*/ 	.word	0x00020f20


	//   ....[10]....
        /*00a4*/ 	.word	0x00021860


	//   ....[11]....
        /*00a8*/ 	.word	0x00021900


	//   ....[12]....
        /*00ac*/ 	.word	0x00021970


	//   ....[13]....
        /*00b0*/ 	.word	0x000219e0


	//   ....[14]....
        /*00b4*/ 	.word	0x00021a60


	//   ....[15]....
        /*00b8*/ 	.word	0x00021ee0


	//   ....[16]....
        /*00bc*/ 	.word	0x00021f50


	//   ....[17]....
        /*00c0*/ 	.word	0x00021fc0


	//   ....[18]....
        /*00c4*/ 	.word	0x00022030


	//   ....[19]....
        /*00c8*/ 	.word	0x000220a0


	//----- nvinfo : EIATTR_VRC_CTA_INIT_COUNT
	.align		4
.L_910:
        /*00cc*/ 	.byte	0x02, 0x4a
	.zero		1
	.zero		1


	//----- nvinfo : EIATTR_EXIT_INSTR_OFFSETS
	.align		4
        /*00d0*/ 	.byte	0x04, 0x1c
        /*00d2*/ 	.short	(.L_912 - .L_911)


	//   ....[0]....
.L_911:
        /*00d4*/ 	.word	0x00000630


	//   ....[1]....
        /*00d8*/ 	.word	0x000217f0


	//----- nvinfo : EIATTR_MAX_THREADS
	.align		4
.L_912:
        /*00dc*/ 	.byte	0x04, 0x05
        /*00de*/ 	.short	(.L_914 - .L_913)
.L_913:
        /*00e0*/ 	.word	0x00000080
        /*00e4*/ 	.word	0x00000001
        /*00e8*/ 	.word	0x00000001


	//----- nvinfo : EIATTR_CRS_STACK_SIZE
	.align		4
.L_914:
        /*00ec*/ 	.byte	0x04, 0x1e
        /*00ee*/ 	.short	(.L_916 - .L_915)
.L_915:
        /*00f0*/ 	.word	0x00000000


	//----- nvinfo : EIATTR_CBANK_PARAM_SIZE
	.align		4
.L_916:
        /*00f4*/ 	.byte	0x03, 0x19
        /*00f6*/ 	.short	0x00e8


	//----- nvinfo : EIATTR_PARAM_CBANK
	.align		4
        /*00f8*/ 	.byte	0x04, 0x0a
        /*00fa*/ 	.short	(.L_918 - .L_917)
	.align		4
.L_917:
        /*00fc*/ 	.word	index@(.nv.constant0._ZN10layer_norm31ln_parallel_residual_fwd_kernelINS_13Kernel_traitsIf13__nv_bfloat16S2_S2_fjLj1024ELj1ELj4ELj1ELj16ENS_18Kernel_traits_baseILj1024EfS2_S2_S2_fjLj128EEEEELb1ELb1ELb1EEEvNS_9FwdParamsE)
        /*0100*/ 	.short	0x0380
        /*0102*/ 	.short	0x00e8


	//----- nvinfo : EIATTR_SW_WAR
	.align		4
.L_918:
        /*0104*/ 	.byte	0x04, 0x36
        /*0106*/ 	.short	(.L_920 - .L_919)
.L_919:
        /*0108*/ 	.word	0x00000008
.L_920:


//--------------------- .nv.info._ZN10layer_norm31ln_parallel_residual_fwd_kernelINS_13Kernel_traitsI13__nv_bfloat16S2_fS2_fjLj1024ELj1ELj4ELj1ELj16ENS_18Kernel_traits_baseILj1024ES2_S2_fS2_fjLj128EEEEELb0ELb0ELb0EEEvNS_9FwdParamsE --------------------------
	.section	.nv.info._ZN10layer_norm31ln_parallel_residual_fwd_kernelINS_13Kernel_traitsI13__nv_bfloat16S2_fS2_fjLj1024ELj1ELj4ELj1ELj16ENS_18Kernel_traits_baseILj1024ES2_S2_fS2_fjLj128EEEEELb0ELb0ELb0EEEvNS_9FwdParamsE,"",@"SHT_CUDA_INFO"
	.sectionflags	@""
	.align	4


	//----- nvinfo : EIATTR_CUDA_API_VERSION
	.align		4
        /*0000*/ 	.byte	0x04, 0x37
        /*0002*/ 	.short	(.L_922 - .L_921)
.L_921:
        /*0004*/ 	.word	0x00000082


	//----- nvinfo : EIATTR_KPARAM_INFO
	.align		4
.L_922:
        /*0008*/ 	.byte	0x04, 0x17
        /*000a*/ 	.short	(.L_924 - .L_923)
.L_923:
        /*000c*/ 	.word	0x00000000
        /*0010*/ 	.short	0x0000
        /*0012*/ 	.short	0x0000
        /*0014*/ 	.byte	0x00, 0xf0, 0xa1, 0x03


	//----- nvinfo : EIATTR_SPARSE_MMA_MASK
	.align		4
.L_924:
        /*0018*/ 	.byte	0x03, 0x50
        /*001a*/ 	.short	0x0000


	//----- nvinfo : EIATTR_MAXREG_COUNT
	.align		4
        /*001c*/ 	.byte	0x03, 0x1b
        /*001e*/ 	.short	0x00ff


	//----- nvinfo : EIATTR_MERCURY_ISA_VERSION
	.align		4
        /*0020*/ 	.byte	0x03, 0x5f
        /*0022*/ 	.short	0x0101


	//----- nvinfo : EIATTR_COOP_GROUP_MASK_REGIDS
	.align		4
        /*0024*/ 	.byte	0x04, 0x29
        /*0026*/ 	.short	(.L_926 - .L_925)


	//   ....[0]....
.L_925:
        /*0028*/ 	.word	0xffffffff


	//   ....[1]....
        /*002c*/ 	.word	0xffffffff


	//   ....[2]....
        /*0030*/ 	.word	0xffffffff


	//   ....[3]....
        /*0034*/ 	.word	0xffffffff


	//   ....[4]....
        /*0038*/ 	.word	0xffffffff


	//   ....[5]....
        /*003c*/ 	.word	0xffffffff


	//   ....[6]....
        /*0040*/ 	.word	0xffffffff


	//   ....[7]....
        /*0044*/ 	.word	0xffffffff


	//   ....[8]....
        /*0048*/ 	.word	0xffffffff


	//   ....[9]....
        /*004c*/ 	.word	0xffffffff


	//   ....[10]....
        /*0050*/ 	.word	0x0500006e


	//   ....[11]....
        /*0054*/ 	.word	0x0500006e


	//   ....[12]....
        /*0058*/ 	.word	0x0500006e


	//   ....[13]....
        /*005c*/ 	.word	0x0500006e


	//   ....[14]....
        /*0060*/ 	.word	0x0500006e


	//   ....[15]....
        /*0064*/ 	.word	0x0500006e


	//   ....[16]....
        /*0068*/ 	.word	0x0500006e


	//   ....[17]....
        /*006c*/ 	.word	0x0500006e


	//   ....[18]....
        /*0070*/ 	.word	0x0500006e


	//   ....[19]....
        /*0074*/ 	.word	0x0500006e


	//----- nvinfo : EIATTR_COOP_GROUP_INSTR_OFFSETS
	.align		4
.L_926:
        /*0078*/ 	.byte	0x04, 0x28
        /*007a*/ 	.short	(.L_928 - .L_927)


	//   ....[0]....
.L_927:
        /*007c*/ 	.word	0x00003990


	//   ....[1]....
        /*0080*/ 	.word	0x000039c0


	//   ....[2]....
        /*0084*/ 	.word	0x000039e0


	//   ....[3]....
        /*0088*/ 	.word	0x00003a00


	//   ....[4]....
        /*008c*/ 	.word	0x00003a20


	//   ....[5]....
        /*0090*/ 	.word	0x00003e60


	//   ....[6]....
        /*0094*/ 	.word	0x00003e80


	//   ....[7]....
        /*0098*/ 	.word	0x00003ea0


	//   ....[8]....
        /*009c*/ 	.word	0x00003ec0


	//   ....[9]....
        /*00a0*/ 	.word	0x00003ee0


	//   ....[10]....
        /*00a4*/ 	.word	0x00005510


	//   ....[11]....
        /*00a8*/ 	.word	0x000055c0


	//   ....[12]....
        /*00ac*/ 	.word	0x00005630


	//   ....[13]....
        /*00b0*/ 	.word	0x000056a0


	//   ....[14]....
        /*00b4*/ 	.word	0x00005710


	//   ....[15]....
        /*00b8*/ 	.word	0x00005ba0


	//   ....[16]....
        /*00bc*/ 	.word	0x00005c10


	//   ....[17]....
        /*00c0*/ 	.word	0x00005c80


	//   ....[18]....
        /*00c4*/ 	.word	0x00005cf0


	//   ....[19]....
        /*00c8*/ 	.word	0x00005d60


	//----- nvinfo : EIATTR_VRC_CTA_INIT_COUNT
	.align		4
.L_928:
        /*00cc*/ 	.byte	0x02, 0x4a
	.zero		1
	.zero		1


	//----- nvinfo : EIATTR_EXIT_INSTR_OFFSETS
	.align		4
        /*00d0*/ 	.byte	0x04, 0x1c
        /*00d2*/ 	.short	(.L_930 - .L_929)


	//   ....[0]....
.L_929:
        /*00d4*/ 	.word	0x000010b0


	//   ....[1]....
        /*00d8*/ 	.word	0x000054a0


	//----- nvinfo : EIATTR_MAX_THREADS
	.align		4
.L_930:
        /*00dc*/ 	.byte	0x04, 0x05
        /*00de*/ 	.short	(.L_932 - .L_931)
.L_931:
        /*00e0*/ 	.word	0x00000080
        /*00e4*/ 	.word	0x00000001
        /*00e8*/ 	.word	0x00000001


	//----- nvinfo : EIATTR_CRS_STACK_SIZE
	.align		4
.L_932:
        /*00ec*/ 	.byte	0x04, 0x1e
        /*00ee*/ 	.short	(.L_934 - .L_933)
.L_933:
        /*00f0*/ 	.word	0x00000000


	//----- nvinfo : EIATTR_CBANK_PARAM_SIZE
	.align		4
.L_934:
        /*00f4*/ 	.byte	0x03, 0x19
        /*00f6*/ 	.short	0x00e8


	//----- nvinfo : EIATTR_PARAM_CBANK
	.align		4
        /*00f8*/ 	.byte	0x04, 0x0a
        /*00fa*/ 	.short	(.L_936 - .L_935)
	.align		4
.L_935:
        /*00fc*/ 	.word	index@(.nv.constant0._ZN10layer_norm31ln_parallel_residual_fwd_kernelINS_13Kernel_traitsI13__nv_bfloat16S2_fS2_fjLj1024ELj1ELj4ELj1ELj16ENS_18Kernel_traits_baseILj1024ES2_S2_fS2_fjLj128EEEEELb0ELb0ELb0EEEvNS_9FwdParamsE)
        /*0100*/ 	.short	0x0380
        /*0102*/ 	.short	0x00e8


	//----- nvinfo : EIATTR_SW_WAR
	.align		4
.L_936:
        /*0104*/ 	.byte	0x04, 0x36
        /*0106*/ 	.short	(.L_938 - .L_937)
.L_937:
        /*0108*/ 	.word	0x00000008
.L_938:


//--------------------- .nv.info._ZN10layer_norm31ln_parallel_residual_fwd_kernelINS_13Kernel_traitsI13__nv_bfloat16S2_fS2_fjLj1024ELj1ELj4ELj1ELj16ENS_18Kernel_traits_baseILj1024ES2_S2_fS2_fjLj128EEEEELb0ELb0ELb1EEEvNS_9FwdParamsE --------------------------
	.section	.nv.info._ZN10layer_norm31ln_parallel_residual_fwd_kernelINS_13Kernel_traitsI13__nv_bfloat16S2_fS2_fjLj1024ELj1ELj4ELj1ELj16ENS_18Kernel_traits_baseILj1024ES2_S2_fS2_fjLj128EEEEELb0ELb0ELb1EEEvNS_9FwdParamsE,"",@"SHT_CUDA_INFO"
	.sectionflags	@""
	.align	4


	//----- nvinfo : EIATTR_CUDA_API_VERSION
	.align		4
        /*0000*/ 	.byte	0x04, 0x37
        /*0002*/ 	.short	(.L_940 - .L_939)
.L_939:
        /*0004*/ 	.word	0x00000082


	//----- nvinfo : EIATTR_KPARAM_INFO
	.align		4
.L_940:
        /*0008*/ 	.byte	0x04, 0x17
        /*000a*/ 	.short	(.L_942 - .L_941)
.L_941:
        /*000c*/ 	.word	0x00000000
        /*0010*/ 	.short	0x0000
        /*0012*/ 	.short	0x0000
        /*0014*/ 	.byte	0x00, 0xf0, 0xa1, 0x03


	//----- nvinfo : EIATTR_SPARSE_MMA_MASK
	.align		4
.L_942:
        /*0018*/ 	.byte	0x03, 0x50
        /*001a*/ 	.short	0x0000


	//----- nvinfo : EIATTR_MAXREG_COUNT
	.align		4
        /*001c*/ 	.byte	0x03, 0x1b
        /*001e*/ 	.short	0x00ff


	//----- nvinfo : EIATTR_MERCURY_ISA_VERSION
	.align		4
        /*0020*/ 	.byte	0x03, 0x5f
        /*0022*/ 	.short	0x0101


	//----- nvinfo : EIATTR_COOP_GROUP_MASK_REGIDS
	.align		4
        /*0024*/ 	.byte	0x04, 0x29
        /*0026*/ 	.short	(.L_944 - .L_943)


	//   ....[0]....
.L_943:
        /*0028*/ 	.word	0xffffffff


	//   ....[1]....
        /*002c*/ 	.word	0xffffffff


	//   ....[2]....
        /*0030*/ 	.word	0xffffffff


	//   ....[3]....
        /*0034*/ 	.word	0xffffffff


	//   ....[4]....
        /*0038*/ 	.word	0xffffffff


	//   ....[5]....
        /*003c*/ 	.word	0xffffffff


	//   ....[6]....
        /*0040*/ 	.word	0xffffffff


	//   ....[7]....
        /*0044*/ 	.word	0xffffffff


	//   ....[8]....
        /*0048*/ 	.word	0xffffffff


	//   ....[9]....
        /*004c*/ 	.word	0xffffffff


	//   ....[10]....
        /*0050*/ 	.word	0x050000b6


	//   ....[11]....
        /*0054*/ 	.word	0x050000b6


	//   ....[12]....
        /*0058*/ 	.word	0x050000b6


	//   ....[13]....
        /*005c*/ 	.word	0x050000b6


	//   ....[14]....
        /*0060*/ 	.word	0x050000b6


	//   ....[15]....
        /*0064*/ 	.word	0x050000b6


	//   ....[16]....
        /*0068*/ 	.word	0x050000b6


	//   ....[17]....
        /*006c*/ 	.word	0x050000b6


	//   ....[18]....
        /*0070*/ 	.word	0x050000b6


	//   ....[19]....
        /*0074*/ 	.word	0x050000b6


	//----- nvinfo : EIATTR_COOP_GROUP_INSTR_OFFSETS
	.align		4
.L_944:
        /*0078*/ 	.byte	0x04, 0x28
        /*007a*/ 	.short	(.L_946 - .L_945)


	//   ....[0]....
.L_945:
        /*007c*/ 	.word	0x00002eb0


	//   ....[1]....
        /*0080*/ 	.word	0x00002ed0


	//   ....[2]....
        /*0084*/ 	.word	0x00002ef0


	//   ....[3]....
        /*0088*/ 	.word	0x00002f10


	//   ....[4]....
        /*008c*/ 	.word	0x00002f40


	//   ....[5]....
        /*0090*/ 	.word	0x00003370


	//   ....[6]....
        /*0094*/ 	.word	0x00003390


	//   ....[7]....
        /*0098*/ 	.word	0x000033b0


	//   ....[8]....
        /*009c*/ 	.word	0x000033d0


	//   ....[9]....
        /*00a0*/ 	.word	0x000033f0


	//   ....[10]....
        /*00a4*/ 	.word	0x000048b0


	//   ....[11]....
        /*00a8*/ 	.word	0x00004950


	//   ....[12]....
        /*00ac*/ 	.word	0x000049c0


	//   ....[13]....
        /*00b0*/ 	.word	0x00004a30


	//   ....[14]....
        /*00b4*/ 	.word	0x00004ab0


	//   ....[15]....
        /*00b8*/ 	.word	0x00004f20


	//   ....[16]....
        /*00bc*/ 	.word	0x00004f90


	//   ....[17]....
        /*00c0*/ 	.word	0x00005000


	//   ....[18]....
        /*00c4*/ 	.word	0x00005070


	//   ....[19]....
        /*00c8*/ 	.word	0x000050e0


	//----- nvinfo : EIATTR_VRC_CTA_INIT_COUNT
	.align		4
.L_946:
        /*00cc*/ 	.byte	0x02, 0x4a
	.zero		1
	.zero		1


	//----- nvinfo : EIATTR_EXIT_INSTR_OFFSETS
	.align		4
        /*00d0*/ 	.byte	0x04, 0x1c
        /*00d2*/ 	.short	(.L_948 - .L_947)


	//   ....[0]....
.L_947:
        /*00d4*/ 	.word	0x00000810


	//   ....[1]....
        /*00d8*/ 	.word	0x00004840


	//----- nvinfo : EIATTR_MAX_THREADS
	.align		4
.L_948:
        /*00dc*/ 	.byte	0x04, 0x05
        /*00de*/ 	.short	(.L_950 - .L_949)
.L_949:
        /*00e0*/ 	.word	0x00000080
        /*00e4*/ 	.word	0x00000001
        /*00e8*/ 	.word	0x00000001


	//----- nvinfo : EIATTR_CRS_STACK_SIZE
	.align		4
.L_950:
        /*00ec*/ 	.byte	0x04, 0x1e
        /*00ee*/ 	.short	(.L_952 - .L_951)
.L_951:
        /*00f0*/ 	.word	0x00000000


	//----- nvinfo : EIATTR_CBANK_PARAM_SIZE
	.align		4
.L_952:
        /*00f4*/ 	.byte	0x03, 0x19
        /*00f6*/ 	.short	0x00e8


	//----- nvinfo : EIATTR_PARAM_CBANK
	.align		4
        /*00f8*/ 	.byte	0x04, 0x0a
        /*00fa*/ 	.short	(.L_954 - .L_953)
	.align		4
.L_953:
        /*00fc*/ 	.word	index@(.nv.constant0._ZN10layer_norm31ln_parallel_residual_fwd_kernelINS_13Kernel_traitsI13__nv_bfloat16S2_fS2_fjLj1024ELj1ELj4ELj1ELj16ENS_18Kernel_traits_baseILj1024ES2_S2_fS2_fjLj128EEEEELb0ELb0ELb1EEEvNS_9FwdParamsE)
        /*0100*/ 	.short	0x0380
        /*0102*/ 	.short	0x00e8


	//----- nvinfo : EIATTR_SW_WAR
	.align		4
.L_954:
        /*0104*/ 	.byte	0x04, 0x36
        /*0106*/ 	.short	(.L_956 - .L_955)
.L_955:
        /*0108*/ 	.word	0x00000008
.L_956:


//--------------------- .nv.info._ZN10layer_norm31ln_parallel_residual_fwd_kernelINS_13Kernel_traitsI13__nv_bfloat16S2_fS2_fjLj1024ELj1ELj4ELj1ELj16ENS_18Kernel_traits_baseILj1024ES2_S2_fS2_fjLj128EEEEELb0ELb1ELb0EEEvNS_9FwdParamsE --------------------------
	.section	.nv.info._ZN10layer_norm31ln_parallel_residual_fwd_kernelINS_13Kernel_traitsI13__nv_bfloat16S2_fS2_fjLj1024ELj1ELj4ELj1ELj16ENS_18Kernel_traits_baseILj1024ES2_S2_fS2_fjLj128EEEEELb0ELb1ELb0EEEvNS_9FwdParamsE,"",@"SHT_CUDA_INFO"
	.sectionflags	@""
	.align	4


	//----- nvinfo : EIATTR_CUDA_API_VERSION
	.align		4
        /*0000*/ 	.byte	0x04, 0x37
        /*0002*/ 	.short	(.L_958 - .L_957)
.L_957:
        /*0004*/ 	.word	0x00000082


	//----- nvinfo : EIATTR_KPARAM_INFO
	.align		4
.L_958:
        /*0008*/ 	.byte	0x04, 0x17
        /*000a*/ 	.short	(.L_960 - .L_959)
.L_959:
        /*000c*/ 	.word	0x00000000
        /*0010*/ 	.short	0x0000
        /*0012*/ 	.short	0x0000
        /*0014*/ 	.byte	0x00, 0xf0, 0xa1, 0x03


	//----- nvinfo : EIATTR_SPARSE_MMA_MASK
	.align		4
.L_960:
        /*0018*/ 	.byte	0x03, 0x50
        /*001a*/ 	.short	0x0000


	//----- nvinfo : EIATTR_MAXREG_COUNT
	.align		4
        /*001c*/ 	.byte	0x03, 0x1b
        /*001e*/ 	.short	0x00ff


	//----- nvinfo : EIATTR_MERCURY_ISA_VERSION
	.align		4
        /*0020*/ 	.byte	0x03, 0x5f
        /*0022*/ 	.short	0x0101


	//----- nvinfo : EIATTR_COOP_GROUP_MASK_REGIDS
	.align		4
        /*0024*/ 	.byte	0x04, 0x29
        /*0026*/ 	.short	(.L_962 - .L_961)


	//   ....[0]....
.L_961:
        /*0028*/ 	.word	0xffffffff


	//   ....[1]....
        /*002c*/ 	.word	0xffffffff


	//   ....[2]....
        /*0030*/ 	.word	0xffffffff


	//   ....[3]....
        /*0034*/ 	.word	0xffffffff


	//   ....[4]....
        /*0038*/ 	.word	0xffffffff


	//   ....[5]....
        /*003c*/ 	.word	0xffffffff


	//   ....[6]....
        /*0040*/ 	.word	0xffffffff


	//   ....[7]....
        /*0044*/ 	.word	0xffffffff


	//   ....[8]....
        /*0048*/ 	.word	0xffffffff


	//   ....[9]....
        /*004c*/ 	.word	0xffffffff


	//   ....[10]....
        /*0050*/ 	.word	0x05000076


	//   ....[11]....
        /*0054*/ 	.word	0x05000076


	//   ....[12]....
        /*0058*/ 	.word	0x05000076


	//   ....[13]....
        /*005c*/ 	.word	0x05000076


	//   ....[14]....
        /*0060*/ 	.word	0x05000076


	//   ....[15]....
        /*0064*/ 	.word	0x05000076


	//   ....[16]....
        /*0068*/ 	.word	0x05000076


	//   ....[17]....
        /*006c*/ 	.word	0x05000076


	//   ....[18]....
        /*0070*/ 	.word	0x05000076


	//   ....[19]....
        /*0074*/ 	.word	0x05000076


	//----- nvinfo : EIATTR_COOP_GROUP_INSTR_OFFSETS
	.align		4
.L_962:
        /*0078*/ 	.byte	0x04, 0x28
        /*007a*/ 	.short	(.L_964 - .L_963)


	//   ....[0]....
.L_963:
        /*007c*/ 	.word	0x00002c00


	//   ....[1]....
        /*0080*/ 	.word	0x00002c30


	//   ....[2]....
        /*0084*/ 	.word	0x00002c50


	//   ....[3]....
        /*0088*/ 	.word	0x00002c70


	//   ....[4]....
        /*008c*/ 	.word	0x00002c90


	//   ....[5]....
        /*0090*/ 	.word	0x000030d0


	//   ....[6]....
        /*0094*/ 	.word	0x000030f0


	//   ....[7]....
        /*0098*/ 	.word	0x00003110


	//   ....[8]....
        /*009c*/ 	.word	0x00003130


	//   ....[9]....
        /*00a0*/ 	.word	0x00003150


	//   ....[10]....
        /*00a4*/ 	.word	0x00003ff0


	//   ....[11]....
        /*00a8*/ 	.word	0x000040a0


	//   ....[12]....
        /*00ac*/ 	.word	0x00004110


	//   ....[13]....
        /*00b0*/ 	.word	0x00004180


	//   ....[14]....
        /*00b4*/ 	.word	0x000041f0


	//   ....[15]....
        /*00b8*/ 	.word	0x00004680


	//   ....[16]....
        /*00bc*/ 	.word	0x000046f0


	//   ....[17]....
        /*00c0*/ 	.word	0x00004760


	//   ....[18]....
        /*00c4*/ 	.word	0x000047d0


	//   ....[19]....
        /*00c8*/ 	.word	0x00004840


	//----- nvinfo : EIATTR_VRC_CTA_INIT_COUNT
	.align		4
.L_964:
        /*00cc*/ 	.byte	0x02, 0x4a
	.zero		1
	.zero		1


	//----- nvinfo : EIATTR_EXIT_INSTR_OFFSETS
	.align		4
        /*00d0*/ 	.byte	0x04, 0x1c
        /*00d2*/ 	.short	(.L_966 - .L_965)


	//   ....[0]....
.L_965:
        /*00d4*/ 	.word	0x00000560


	//   ....[1]....
        /*00d8*/ 	.word	0x00003f80


	//----- nvinfo : EIATTR_MAX_THREADS
	.align		4
.L_966:
        /*00dc*/ 	.byte	0x04, 0x05
        /*00de*/ 	.short	(.L_968 - .L_967)
.L_967:
        /*00e0*/ 	.word	0x00000080
        /*00e4*/ 	.word	0x00000001
        /*00e8*/ 	.word	0x00000001


	//----- nvinfo : EIATTR_CRS_STACK_SIZE
	.align		4
.L_968:
        /*00ec*/ 	.byte	0x04, 0x1e
        /*00ee*/ 	.short	(.L_970 - .L_969)
.L_969:
        /*00f0*/ 	.word	0x00000000


	//----- nvinfo : EIATTR_CBANK_PARAM_SIZE
	.align		4
.L_970:
        /*00f4*/ 	.byte	0x03, 0x19
        /*00f6*/ 	.short	0x00e8


	//----- nvinfo : EIATTR_PARAM_CBANK
	.align		4
        /*00f8*/ 	.byte	0x04, 0x0a
        /*00fa*/ 	.short	(.L_972 - .L_971)
	.align		4
.L_971:
        /*00fc*/ 	.word	index@(.nv.constant0._ZN10layer_norm31ln_parallel_residual_fwd_kernelINS_13Kernel_traitsI13__nv_bfloat16S2_fS2_fjLj1024ELj1ELj4ELj1ELj16ENS_18Kernel_traits_baseILj1024ES2_S2_fS2_fjLj128EEEEELb0ELb1ELb0EEEvNS_9FwdParamsE)
        /*0100*/ 	.short	0x0380
        /*0102*/ 	.short	0x00e8


	//----- nvinfo : EIATTR_SW_WAR
	.align		4
.L_972:
        /*0104*/ 	.byte	0x04, 0x36
        /*0106*/ 	.short	(.L_974 - .L_973)
.L_973:
        /*0108*/ 	.word	0x00000008
.L_974:


//--------------------- .nv.info._ZN10layer_norm31ln_parallel_residual_fwd_kernelINS_13Kernel_traitsI13__nv_bfloat16S2_fS2_fjLj1024ELj1ELj4ELj1ELj16ENS_18Kernel_traits_baseILj1024ES2_S2_fS2_fjLj128EEEEELb0ELb1ELb1EEEvNS_9FwdParamsE --------------------------
	.section	.nv.info._ZN10layer_norm31ln_parallel_residual_fwd_kernelINS_13Kernel_traitsI13__nv_bfloat16S2_fS2_fjLj1024ELj1ELj4ELj1ELj16ENS_18Kernel_traits_baseILj1024ES2_S2_fS2_fjLj128EEEEELb0ELb1ELb1EEEvNS_9FwdParamsE,"",@"SHT_CUDA_INFO"
	.sectionflags	@""
	.align	4


	//----- nvinfo : EIATTR_CUDA_API_VERSION
	.align		4
        /*0000*/ 	.byte	0x04, 0x37
        /*0002*/ 	.short	(.L_976 - .L_975)
.L_975:
        /*0004*/ 	.word	0x00000082


	//----- nvinfo : EIATTR_KPARAM_INFO
	.align		4
.L_976:
        /*0008*/ 	.byte	0x04, 0x17
        /*000a*/ 	.short	(.L_978 - .L_977)
.L_977:
        /*000c*/ 	.word	0x00000000
        /*0010*/ 	.short	0x0000
        /*0012*/ 	.short	0x0000
        /*0014*/ 	.byte	0x00, 0xf0, 0xa1, 0x03


	//----- nvinfo : EIATTR_SPARSE_MMA_MASK
	.align		4
.L_978:
        /*0018*/ 	.byte	0x03, 0x50
        /*001a*/ 	.short	0x0000


	//----- nvinfo : EIATTR_MAXREG_COUNT
	.align		4
        /*001c*/ 	.byte	0x03, 0x1b
        /*001e*/ 	.short	0x00ff


	//----- nvinfo : EIATTR_MERCURY_ISA_VERSION
	.align		4
        /*0020*/ 	.byte	0x03, 0x5f
        /*0022*/ 	.short	0x0101


	//----- nvinfo : EIATTR_COOP_GROUP_MASK_REGIDS
	.align		4
        /*0024*/ 	.byte	0x04, 0x29
        /*0026*/ 	.short	(.L_980 - .L_979)


	//   ....[0]....
.L_979:
        /*0028*/ 	.word	0xffffffff


	//   ....[1]....
        /*002c*/ 	.word	0xffffffff


	//   ....[2]....
        /*0030*/ 	.word	0xffffffff


	//   ....[3]....
        /*0034*/ 	.word	0xffffffff


	//   ....[4]....
        /*0038*/ 	.word	0xffffffff


	//   ....[5]....
        /*003c*/ 	.word	0xffffffff


	//   ....[6]....
        /*0040*/ 	.word	0xffffffff


	//   ....[7]....
        /*0044*/ 	.word	0xffffffff


	//   ....[8]....
        /*0048*/ 	.word	0xffffffff


	//   ....[9]....
        /*004c*/ 	.word	0xffffffff


	//   ....[10]....
        /*0050*/ 	.word	0x05000047


	//   ....[11]....
        /*0054*/ 	.word	0x05000047


	//   ....[12]....
        /*0058*/ 	.word	0x05000047


	//   ....[13]....
        /*005c*/ 	.word	0x05000047


	//   ....[14]....
        /*0060*/ 	.word	0x05000047


	//   ....[15]....
        /*0064*/ 	.word	0x05000047


	//   ....[16]....
        /*0068*/ 	.word	0x05000047


	//   ....[17]....
        /*006c*/ 	.word	0x05000047


	//   ....[18]....
        /*0070*/ 	.word	0x05000047


	//   ....[19]....
        /*0074*/ 	.word	0x05000047


	//----- nvinfo : EIATTR_COOP_GROUP_INSTR_OFFSETS
	.align		4
.L_980:
        /*0078*/ 	.byte	0x04, 0x28
        /*007a*/ 	.short	(.L_982 - .L_981)


	//   ....[0]....
.L_981:
        /*007c*/ 	.word	0x00002830


	//   ....[1]....
        /*0080*/ 	.word	0x00002860


	//   ....[2]....
        /*0084*/ 	.word	0x00002880


	//   ....[3]....
        /*0088*/ 	.word	0x000028a0


	//   ....[4]....
        /*008c*/ 	.word	0x000028c0


	//   ....[5]....
        /*0090*/ 	.word	0x00002cf0


	//   ....[6]....
        /*0094*/ 	.word	0x00002d10


	//   ....[7]....
        /*0098*/ 	.word	0x00002d30


	//   ....[8]....
        /*009c*/ 	.word	0x00002d50


	//   ....[9]....
        /*00a0*/ 	.word	0x00002d70


	//   ....[10]....
        /*00a4*/ 	.word	0x00003aa0


	//   ....[11]....
        /*00a8*/ 	.word	0x00003b40


	//   ....[12]....
        /*00ac*/ 	.word	0x00003b90


	//   ....[13]....
        /*00b0*/ 	.word	0x00003bf0


	//   ....[14]....
        /*00b4*/ 	.word	0x00003c50


	//   ....[15]....
        /*00b8*/ 	.word	0x000040d0


	//   ....[16]....
        /*00bc*/ 	.word	0x00004120


	//   ....[17]....
        /*00c0*/ 	.word	0x00004180


	//   ....[18]....
        /*00c4*/ 	.word	0x000041e0


	//   ....[19]....
        /*00c8*/ 	.word	0x00004240


	//----- nvinfo : EIATTR_VRC_CTA_INIT_COUNT
	.align		4
.L_982:
        /*00cc*/ 	.byte	0x02, 0x4a
	.zero		1
	.zero		1


	//----- nvinfo : EIATTR_EXIT_INSTR_OFFSETS
	.align		4
        /*00d0*/ 	.byte	0x04, 0x1c
        /*00d2*/ 	.short	(.L_984 - .L_983)


	//   ....[0]....
.L_983:
        /*00d4*/ 	.word	0x00000250


	//   ....[1]....
        /*00d8*/ 	.word	0x00003a30


	//----- nvinfo : EIATTR_MAX_THREADS
	.align		4
.L_984:
        /*00dc*/ 	.byte	0x04, 0x05
        /*00de*/ 	.short	(.L_986 - .L_985)
.L_985:
        /*00e0*/ 	.word	0x00000080
        /*00e4*/ 	.word	0x00000001
        /*00e8*/ 	.word	0x00000001


	//----- nvinfo : EIATTR_CRS_STACK_SIZE
	.align		4
.L_986:
        /*00ec*/ 	.byte	0x04, 0x1e
        /*00ee*/ 	.short	(.L_988 - .L_987)
.L_987:
        /*00f0*/ 	.word	0x00000000


	//----- nvinfo : EIATTR_CBANK_PARAM_SIZE
	.align		4
.L_988:
        /*00f4*/ 	.byte	0x03, 0x19
        /*00f6*/ 	.short	0x00e8


	//----- nvinfo : EIATTR_PARAM_CBANK
	.align		4
        /*00f8*/ 	.byte	0x04, 0x0a
        /*00fa*/ 	.short	(.L_990 - .L_989)
	.align		4
.L_989:
        /*00fc*/ 	.word	index@(.nv.constant0._ZN10layer_norm31ln_parallel_residual_fwd_kernelINS_13Kernel_traitsI13__nv_bfloat16S2_fS2_fjLj1024ELj1ELj4ELj1ELj16ENS_18Kernel_traits_baseILj1024ES2_S2_fS2_fjLj128EEEEELb0ELb1ELb1EEEvNS_9FwdParamsE)
        /*0100*/ 	.short	0x0380
        /*0102*/ 	.short	0x00e8


	//----- nvinfo : EIATTR_SW_WAR
	.align		4
.L_990:
        /*0104*/ 	.byte	0x04, 0x36
        /*0106*/ 	.short	(.L_992 - .L_991)
.L_991:
        /*0108*/ 	.word	0x00000008
.L_992:


//--------------------- .nv.info._ZN10layer_norm31ln_parallel_residual_fwd_kernelINS_13Kernel_traitsI13__nv_bfloat16S2_fS2_fjLj1024ELj1ELj4ELj1ELj16ENS_18Kernel_traits_baseILj1024ES2_S2_fS2_fjLj128EEEEELb1ELb0ELb0EEEvNS_9FwdParamsE --------------------------
	.section	.nv.info._ZN10layer_norm31ln_parallel_residual_fwd_kernelINS_13Kernel_traitsI13__nv_bfloat16S2_fS2_fjLj1024ELj1ELj4ELj1ELj16ENS_18Kernel_traits_baseILj1024ES2_S2_fS2_fjLj128EEEEELb1ELb0ELb0EEEvNS_9FwdParamsE,"",@"SHT_CUDA_INFO"
	.sectionflags	@""
	.align	4


	//----- nvinfo : EIATTR_CUDA_API_VERSION
	.align		4
        /*0000*/ 	.byte	0x04, 0x37
        /*0002*/ 	.short	(.L_994 - .L_993)
.L_993:
        /*0004*/ 	.word	0x00000082


	//----- nvinfo : EIATTR_KPARAM_INFO
	.align		4
.L_994:
        /*0008*/ 	.byte	0x04, 0x17
        /*000a*/ 	.short	(.L_996 - .L_995)
.L_995:
        /*000c*/ 	.word	0x00000000
        /*0010*/ 	.short	0x0000
        /*0012*/ 	.short	0x0000
        /*0014*/ 	.byte	0x00, 0xf0, 0xa1, 0x03


	//----- nvinfo : EIATTR_SPARSE_MMA_MASK
	.align		4
.L_996:
        /*0018*/ 	.byte	0x03, 0x50
        /*001a*/ 	.short	0x0000


	//----- nvinfo : EIATTR_MAXREG_COUNT
	.align		4
        /*001c*/ 	.byte	0x03, 0x1b
        /*001e*/ 	.short	0x00ff


	//----- nvinfo : EIATTR_MERCURY_ISA_VERSION
	.align		4
        /*0020*/ 	.byte	0x03, 0x5f
        /*0022*/ 	.short	0x0101


	//----- nvinfo : EIATTR_COOP_GROUP_MASK_REGIDS
	.align		4
        /*0024*/ 	.byte	0x04, 0x29
        /*0026*/ 	.short	(.L_998 - .L_997)


	//   ....[0]....
.L_997:
        /*0028*/ 	.word	0xffffffff


	//   ....[1]....
        /*002c*/ 	.word	0xffffffff


	//   ....[2]....
        /*0030*/ 	.word	0xffffffff


	//   ....[3]....
        /*0034*/ 	.word	0xffffffff


	//   ....[4]....
        /*0038*/ 	.word	0xffffffff


	//   ....[5]....
        /*003c*/ 	.word	0xffffffff


	//   ....[6]....
        /*0040*/ 	.word	0xffffffff


	//   ....[7]....
        /*0044*/ 	.word	0xffffffff


	//   ....[8]....
        /*0048*/ 	.word	0xffffffff


	//   ....[9]....
        /*004c*/ 	.word	0xffffffff


	//   ....[10]....
        /*0050*/ 	.word	0x050000b6


	//   ....[11]....
        /*0054*/ 	.word	0x050000b6


	//   ....[12]....
        /*0058*/ 	.word	0x050000b6


	//   ....[13]....
        /*005c*/ 	.word	0x050000b6


	//   ....[14]....
        /*0060*/ 	.word	0x050000b6


	//   ....[15]....
        /*0064*/ 	.word	0x050000b6


	//   ....[16]....
        /*0068*/ 	.word	0x050000b6


	//   ....[17]....
        /*006c*/ 	.word	0x050000b6


	//   ....[18]....
        /*0070*/ 	.word	0x050000b6


	//   ....[19]....
        /*0074*/ 	.word	0x050000b6


	//----- nvinfo : EIATTR_COOP_GROUP_INSTR_OFFSETS
	.align		4
.L_998:
        /*0078*/ 	.byte	0x04, 0x28
        /*007a*/ 	.short	(.L_1000 - .L_999)


	//   ....[0]....
.L_999:
        /*007c*/ 	.word	0x000211a0


	//   ....[1]....
        /*0080*/ 	.word	0x000211d0


	//   ....[2]....
        /*0084*/ 	.word	0x000211f0


	//   ....[3]....
        /*0088*/ 	.word	0x00021210


	//   ....[4]....
        /*008c*/ 	.word	0x00021230


	//   ....[5]....
        /*0090*/ 	.word	0x00021670


	//   ....[6]....
        /*0094*/ 	.word	0x00021690


	//   ....[7]....
        /*0098*/ 	.word	0x000216b0


	//   ....[8]....
        /*009c*/ 	.word	0x000216d0


	//   ....[9]....
        /*00a0*/ 	.word	0x000216f0


	//   ....[10]....
        /*00a4*/ 	.word	0x00022d50


	//   ....[11]....
        /*00a8*/ 	.word	0x00022e00


	//   ....[12]....
        /*00ac*/ 	.word	0x00022e70


	//   ....[13]....
        /*00b0*/ 	.word	0x00022ee0


	//   ....[14]....
        /*00b4*/ 	.word	0x00022f50


	//   ....[15]....
        /*00b8*/ 	.word	0x000233e0


	//   ....[16]....
        /*00bc*/ 	.word	0x00023450


	//   ....[17]....
        /*00c0*/ 	.word	0x000234c0


	//   ....[18]....
        /*00c4*/ 	.word	0x00023530


	//   ....[19]....
        /*00c8*/ 	.word	0x000235a0


	//----- nvinfo : EIATTR_VRC_CTA_INIT_COUNT
	.align		4
.L_1000:
        /*00cc*/ 	.byte	0x02, 0x4a
	.zero		1
	.zero		1


	//----- nvinfo : EIATTR_EXIT_INSTR_OFFSETS
	.align		4
        /*00d0*/ 	.byte	0x04, 0x1c
        /*00d2*/ 	.short	(.L_1002 - .L_1001)


	//   ....[0]....
.L_1001:
        /*00d4*/ 	.word	0x00001320


	//   ....[1]....
        /*00d8*/ 	.word	0x00022ce0


	//----- nvinfo : EIATTR_MAX_THREADS
	.align		4
.L_1002:
        /*00dc*/ 	.byte	0x04, 0x05
        /*00de*/ 	.short	(.L_1004 - .L_1003)
.L_1003:
        /*00e0*/ 	.word	0x00000080
        /*00e4*/ 	.word	0x00000001
        /*00e8*/ 	.word	0x00000001


	//----- nvinfo : EIATTR_CRS_STACK_SIZE
	.align		4
.L_1004:
        /*00ec*/ 	.byte	0x04, 0x1e
        /*00ee*/ 	.short	(.L_1006 - .L_1005)
.L_1005:
        /*00f0*/ 	.word	0x00000000


	//----- nvinfo : EIATTR_CBANK_PARAM_SIZE
	.align		4
.L_1006:
        /*00f4*/ 	.byte	0x03, 0x19
        /*00f6*/ 	.short	0x00e8


	//----- nvinfo : EIATTR_PARAM_CBANK
	.align		4
        /*00f8*/ 	.byte	0x04, 0x0a
        /*00fa*/ 	.short	(.L_1008 - .L_1007)
	.align		4
.L_1007:
        /*00fc*/ 	.word	index@(.nv.constant0._ZN10layer_norm31ln_parallel_residual_fwd_kernelINS_13Kernel_traitsI13__nv_bfloat16S2_fS2_fjLj1024ELj1ELj4ELj1ELj16ENS_18Kernel_traits_baseILj1024ES2_S2_fS2_fjLj128EEEEELb1ELb0ELb0EEEvNS_9FwdParamsE)
        /*0100*/ 	.short	0x0380
        /*0102*/ 	.short	0x00e8


	//----- nvinfo : EIATTR_SW_WAR
	.align		4
.L_1008:
        /*0104*/ 	.byte	0x04, 0x36
        /*0106*/ 	.short	(.L_1010 - .L_1009)
.L_1009:
        /*0108*/ 	.word	0x00000008
.L_1010:


//--------------------- .nv.info._ZN10layer_norm31ln_parallel_residual_fwd_kernelINS_13Kernel_traitsI13__nv_bfloat16S2_fS2_fjLj1024ELj1ELj4ELj1ELj16ENS_18Kernel_traits_baseILj1024ES2_S2_fS2_fjLj128EEEEELb1ELb0ELb1EEEvNS_9FwdParamsE --------------------------
	.section	.nv.info._ZN10layer_norm31ln_parallel_residual_fwd_kernelINS_13Kernel_traitsI13__nv_bfloat16S2_fS2_fjLj1024ELj1ELj4ELj1ELj16ENS_18Kernel_traits_baseILj1024ES2_S2_fS2_fjLj128EEEEELb1ELb0ELb1EEEvNS_9FwdParamsE,"",@"SHT_CUDA_INFO"
	.sectionflags	@""
	.align	4


	//----- nvinfo : EIATTR_CUDA_API_VERSION
	.align		4
        /*0000*/ 	.byte	0x04, 0x37
        /*0002*/ 	.short	(.L_1012 - .L_1011)
.L_1011:
        /*0004*/ 	.word	0x00000082


	//----- nvinfo : EIATTR_KPARAM_INFO
	.align		4
.L_1012:
        /*0008*/ 	.byte	0x04, 0x17
        /*000a*/ 	.short	(.L_1014 - .L_1013)
.L_1013:
        /*000c*/ 	.word	0x00000000
        /*0010*/ 	.short	0x0000
        /*0012*/ 	.short	0x0000
        /*0014*/ 	.byte	0x00, 0xf0, 0xa1, 0x03


	//----- nvinfo : EIATTR_SPARSE_MMA_MASK
	.align		4
.L_1014:
        /*0018*/ 	.byte	0x03, 0x50
        /*001a*/ 	.short	0x0000


	//----- nvinfo : EIATTR_MAXREG_COUNT
	.align		4
        /*001c*/ 	.byte	0x03, 0x1b
        /*001e*/ 	.short	0x00ff


	//----- nvinfo : EIATTR_MERCURY_ISA_VERSION
	.align		4
        /*0020*/ 	.byte	0x03, 0x5f
        /*0022*/ 	.short	0x0101


	//----- nvinfo : EIATTR_COOP_GROUP_MASK_REGIDS
	.align		4
        /*0024*/ 	.byte	0x04, 0x29
        /*0026*/ 	.short	(.L_1016 - .L_1015)


	//   ....[0]....
.L_1015:
        /*0028*/ 	.word	0xffffffff


	//   ....[1]....
        /*002c*/ 	.word	0xffffffff


	//   ....[2]....
        /*0030*/ 	.word	0xffffffff


	//   ....[3]....
        /*0034*/ 	.word	0xffffffff


	//   ....[4]....
        /*0038*/ 	.word	0xffffffff


	//   ....[5]....
        /*003c*/ 	.word	0xffffffff


	//   ....[6]....
        /*0040*/ 	.word	0xffffffff


	//   ....[7]....
        /*0044*/ 	.word	0xffffffff


	//   ....[8]....
        /*0048*/ 	.word	0xffffffff


	//   ....[9]....
        /*004c*/ 	.word	0xffffffff


	//   ....[10]....
        /*0050*/ 	.word	0x050000ce


	//   ....[11]....
        /*0054*/ 	.word	0x050000ce


	//   ....[12]....
        /*0058*/ 	.word	0x050000ce


	//   ....[13]....
        /*005c*/ 	.word	0x050000ce


	//   ....[14]....
        /*0060*/ 	.word	0x050000ce


	//   ....[15]....
        /*0064*/ 	.word	0x050000ce


	//   ....[16]....
        /*0068*/ 	.word	0x050000ce


	//   ....[17]....
        /*006c*/ 	.word	0x050000ce


	//   ....[18]....
        /*0070*/ 	.word	0x050000ce


	//   ....[19]....
        /*0074*/ 	.word	0x050000ce


	//----- nvinfo : EIATTR_COOP_GROUP_INSTR_OFFSETS
	.align		4
.L_1016:
        /*0078*/ 	.byte	0x04, 0x28
        /*007a*/ 	.short	(.L_1018 - .L_1017)


	//   ....[0]....
.L_1017:
        /*007c*/ 	.word	0x00026f20


	//   ....[1]....
        /*0080*/ 	.word	0x00026f40


	//   ....[2]....
        /*0084*/ 	.word	0x00026f60


	//   ....[3]....
        /*0088*/ 	.word	0x00026f80


	//   ....[4]....
        /*008c*/ 	.word	0x00026fb0


	//   ....[5]....
        /*0090*/ 	.word	0x000273e0


	//   ....[6]....
        /*0094*/ 	.word	0x00027400


	//   ....[7]....
        /*0098*/ 	.word	0x00027420


	//   ....[8]....
        /*009c*/ 	.word	0x00027440


	//   ....[9]....
        /*00a0*/ 	.word	0x00027460


	//   ....[10]....
        /*00a4*/ 	.word	0x00028920


	//   ....[11]....
        /*00a8*/ 	.word	0x000289c0


	//   ....[12]....
        /*00ac*/ 	.word	0x00028a30


	//   ....[13]....
        /*00b0*/ 	.word	0x00028aa0


	//   ....[14]....
        /*00b4*/ 	.word	0x00028b20


	//   ....[15]....
        /*00b8*/ 	.word	0x00028fa0


	//   ....[16]....
        /*00bc*/ 	.word	0x00029010


	//   ....[17]....
        /*00c0*/ 	.word	0x00029080


	//   ....[18]....
        /*00c4*/ 	.word	0x000290f0


	//   ....[19]....
        /*00c8*/ 	.word	0x00029160


	//----- nvinfo : EIATTR_VRC_CTA_INIT_COUNT
	.align		4
.L_1018:
        /*00cc*/ 	.byte	0x02, 0x4a
	.zero		1
	.zero		1


	//----- nvinfo : EIATTR_EXIT_INSTR_OFFSETS
	.align		4
        /*00d0*/ 	.byte	0x04, 0x1c
        /*00d2*/ 	.short	(.L_1020 - .L_1019)


	//   ....[0]....
.L_1019:
        /*00d4*/ 	.word	0x00000910


	//   ....[1]....
        /*00d8*/ 	.word	0x000288b0


	//----- nvinfo : EIATTR_MAX_THREADS
	.align		4
.L_1020:
        /*00dc*/ 	.byte	0x04, 0x05
        /*00de*/ 	.short	(.L_1022 - .L_1021)
.L_1021:
        /*00e0*/ 	.word	0x00000080
        /*00e4*/ 	.word	0x00000001
        /*00e8*/ 	.word	0x00000001


	//----- nvinfo : EIATTR_CRS_STACK_SIZE
	.align		4
.L_1022:
        /*00ec*/ 	.byte	0x04, 0x1e
        /*00ee*/ 	.short	(.L_1024 - .L_1023)
.L_1023:
        /*00f0*/ 	.word	0x00000000


	//----- nvinfo : EIATTR_CBANK_PARAM_SIZE
	.align		4
.L_1024:
        /*00f4*/ 	.byte	0x03, 0x19
        /*00f6*/ 	.short	0x00e8


	//----- nvinfo : EIATTR_PARAM_CBANK
	.align		4
        /*00f8*/ 	.byte	0x04, 0x0a
        /*00fa*/ 	.short	(.L_1026 - .L_1025)
	.align		4
.L_1025:
        /*00fc*/ 	.word	index@(.nv.constant0._ZN10layer_norm31ln_parallel_residual_fwd_kernelINS_13Kernel_traitsI13__nv_bfloat16S2_fS2_fjLj1024ELj1ELj4ELj1ELj16ENS_18Kernel_traits_baseILj1024ES2_S2_fS2_fjLj128EEEEELb1ELb0ELb1EEEvNS_9FwdParamsE)
        /*0100*/ 	.short	0x0380
        /*0102*/ 	.short	0x00e8


	//----- nvinfo : EIATTR_SW_WAR
	.align		4
.L_1026:
        /*0104*/ 	.byte	0x04, 0x36
        /*0106*/ 	.short	(.L_1028 - .L_1027)
.L_1027:
        /*0108*/ 	.word	0x00000008
.L_1028:


//--------------------- .nv.info._ZN10layer_norm31ln_parallel_residual_fwd_kernelINS_13Kernel_traitsI13__nv_bfloat16S2_fS2_fjLj1024ELj1ELj4ELj1ELj16ENS_18Kernel_traits_baseILj1024ES2_S2_fS2_fjLj128EEEEELb1ELb1ELb0EEEvNS_9FwdParamsE --------------------------
	.section	.nv.info._ZN10layer_norm31ln_parallel_residual_fwd_kernelINS_13Kernel_traitsI13__nv_bfloat16S2_fS2_fjLj1024ELj1ELj4ELj1ELj16ENS_18Kernel_traits_baseILj1024ES2_S2_fS2_fjLj128EEEEELb1ELb1ELb0EEEvNS_9FwdParamsE,"",@"SHT_CUDA_INFO"
	.sectionflags	@""
	.align	4


	//----- nvinfo : EIATTR_CUDA_API_VERSION
	.align		4
        /*0000*/ 	.byte	0x04, 0x37
        /*0002*/ 	.short	(.L_1030 - .L_1029)
.L_1029:
        /*0004*/ 	.word	0x00000082


	//----- nvinfo : EIATTR_KPARAM_INFO
	.align		4
.L_1030:
        /*0008*/ 	.byte	0x04, 0x17
        /*000a*/ 	.short	(.L_1032 - .L_1031)
.L_1031:
        /*000c*/ 	.word	0x00000000
        /*0010*/ 	.short	0x0000
        /*0012*/ 	.short	0x0000
        /*0014*/ 	.byte	0x00, 0xf0, 0xa1, 0x03


	//----- nvinfo : EIATTR_SPARSE_MMA_MASK
	.align		4
.L_1032:
        /*0018*/ 	.byte	0x03, 0x50
        /*001a*/ 	.short	0x0000


	//----- nvinfo : EIATTR_MAXREG_COUNT
	.align		4
        /*001c*/ 	.byte	0x03, 0x1b
        /*001e*/ 	.short	0x00ff


	//----- nvinfo : EIATTR_MERCURY_ISA_VERSION
	.align		4
        /*0020*/ 	.byte	0x03, 0x5f
        /*0022*/ 	.short	0x0101


	//----- nvinfo : EIATTR_COOP_GROUP_MASK_REGIDS
	.align		4
        /*0024*/ 	.byte	0x04, 0x29
        /*0026*/ 	.short	(.L_1034 - .L_1033)


	//   ....[0]....
.L_1033:
        /*0028*/ 	.word	0xffffffff


	//   ....[1]....
        /*002c*/ 	.word	0xffffffff


	//   ....[2]....
        /*0030*/ 	.word	0xffffffff


	//   ....[3]....
        /*0034*/ 	.word	0xffffffff


	//   ....[4]....
        /*0038*/ 	.word	0xffffffff


	//   ....[5]....
        /*003c*/ 	.word	0xffffffff


	//   ....[6]....
        /*0040*/ 	.word	0xffffffff


	//   ....[7]....
        /*0044*/ 	.word	0xffffffff


	//   ....[8]....
        /*0048*/ 	.word	0xffffffff


	//   ....[9]....
        /*004c*/ 	.word	0xffffffff


	//   ....[10]....
        /*0050*/ 	.word	0x05000088


	//   ....[11]....
        /*0054*/ 	.word	0x05000088


	//   ....[12]....
        /*0058*/ 	.word	0x05000088


	//   ....[13]....
        /*005c*/ 	.word	0x05000088


	//   ....[14]....
        /*0060*/ 	.word	0x05000088


	//   ....[15]....
        /*0064*/ 	.word	0x05000088


	//   ....[16]....
        /*0068*/ 	.word	0x05000088


	//   ....[17]....
        /*006c*/ 	.word	0x05000088


	//   ....[18]....
        /*0070*/ 	.word	0x05000088


	//   ....[19]....
        /*0074*/ 	.word	0x05000088


	//----- nvinfo : EIATTR_COOP_GROUP_INSTR_OFFSETS
	.align		4
.L_1034:
        /*0078*/ 	.byte	0x04, 0x28
        /*007a*/ 	.short	(.L_1036 - .L_1035)


	//   ....[0]....
.L_1035:
        /*007c*/ 	.word	0x0001fe00


	//   ....[1]....
        /*0080*/ 	.word	0x0001fe20


	//   ....[2]....
        /*0084*/ 	.word	0x0001fe40


	//   ....[3]....
        /*0088*/ 	.word	0x0001fe60


	//   ....[4]....
        /*008c*/ 	.word	0x0001fe90


	//   ....[5]....
        /*0090*/ 	.word	0x000202d0


	//   ....[6]....
        /*0094*/ 	.word	0x000202f0


	//   ....[7]....
        /*0098*/ 	.word	0x00020310


	//   ....[8]....
        /*009c*/ 	.word	0x00020330


	//   ....[9]....
        /*00a0*/ 	.word	0x00020350


	//   ....[10]....
        /*00a4*/ 	.word	0x00021220


	//   ....[11]....
        /*00a8*/ 	.word	0x000212c0


	//   ....[12]....
        /*00ac*/ 	.word	0x00021330


	//   ....[13]....
        /*00b0*/ 	.word	0x000213a0


	//   ....[14]....
        /*00b4*/ 	.word	0x00021420


	//   ....[15]....
        /*00b8*/ 	.word	0x000218b0


	//   ....[16]....
        /*00bc*/ 	.word	0x00021920


	//   ....[17]....
        /*00c0*/ 	.word	0x00021990


	//   ....[18]....
        /*00c4*/ 	.word	0x00021a00


	//   ....[19]....
        /*00c8*/ 	.word	0x00021a70


	//----- nvinfo : EIATTR_VRC_CTA_INIT_COUNT
	.align		4
.L_1036:
        /*00cc*/ 	.byte	0x02, 0x4a
	.zero		1
	.zero		1


	//----- nvinfo : EIATTR_EXIT_INSTR_OFFSETS
	.align		4
        /*00d0*/ 	.byte	0x04, 0x1c
        /*00d2*/ 	.short	(.L_1038 - .L_1037)


	//   ....[0]....
.L_1037:
        /*00d4*/ 	.word	0x000007c0


	//   ....[1]....
        /*00d8*/ 	.word	0x000211b0


	//----- nvinfo : EIATTR_MAX_THREADS
	.align		4
.L_1038:
        /*00dc*/ 	.byte	0x04, 0x05
        /*00de*/ 	.short	(.L_1040 - .L_1039)
.L_1039:
        /*00e0*/ 	.word	0x00000080
        /*00e4*/ 	.word	0x00000001
        /*00e8*/ 	.word	0x00000001


	//----- nvinfo : EIATTR_CRS_STACK_SIZE
	.align		4
.L_1040:
        /*00ec*/ 	.byte	0x04, 0x1e
        /*00ee*/ 	.short	(.L_1042 - .L_1041)
.L_1041:
        /*00f0*/ 	.word	0x00000000


	//----- nvinfo : EIATTR_CBANK_PARAM_SIZE
	.align		4
.L_1042:
        /*00f4*/ 	.byte	0x03, 0x19
        /*00f6*/ 	.short	0x00e8


	//----- nvinfo : EIATTR_PARAM_CBANK
	.align		4
        /*00f8*/ 	.byte	0x04, 0x0a
        /*00fa*/ 	.short	(.L_1044 - .L_1043)
	.align		4
.L_1043:
        /*00fc*/ 	.word	index@(.nv.constant0._ZN10layer_norm31ln_parallel_residual_fwd_kernelINS_13Kernel_traitsI13__nv_bfloat16S2_fS2_fjLj1024ELj1ELj4ELj1ELj16ENS_18Kernel_traits_baseILj1024ES2_S2_fS2_fjLj128EEEEELb1ELb1ELb0EEEvNS_9FwdParamsE)
        /*0100*/ 	.short	0x0380
        /*0102*/ 	.short	0x00e8


	//----- nvinfo : EIATTR_SW_WAR
	.align		4
.L_1044:
        /*0104*/ 	.byte	0x04, 0x36
        /*0106*/ 	.short	(.L_1046 - .L_1045)
.L_1045:
        /*0108*/ 	.word	0x00000008
.L_1046:


//--------------------- .nv.info._ZN10layer_norm31ln_parallel_residual_fwd_kernelINS_13Kernel_traitsI13__nv_bfloat16S2_fS2_fjLj1024ELj1ELj4ELj1ELj16ENS_18Kernel_traits_baseILj1024ES2_S2_fS2_fjLj128EEEEELb1ELb1ELb1EEEvNS_9FwdParamsE --------------------------
	.section	.nv.info._ZN10layer_norm31ln_parallel_residual_fwd_kernelINS_13Kernel_traitsI13__nv_bfloat16S2_fS2_fjLj1024ELj1ELj4ELj1ELj16ENS_18Kernel_traits_baseILj1024ES2_S2_fS2_fjLj128EEEEELb1ELb1ELb1EEEvNS_9FwdParamsE,"",@"SHT_CUDA_INFO"
	.sectionflags	@""
	.align	4


	//----- nvinfo : EIATTR_CUDA_API_VERSION
	.align		4
        /*0000*/ 	.byte	0x04, 0x37
        /*0002*/ 	.short	(.L_1048 - .L_1047)
.L_1047:
        /*0004*/ 	.word	0x00000082


	//----- nvinfo : EIATTR_KPARAM_INFO
	.align		4
.L_1048:
        /*0008*/ 	.byte	0x04, 0x17
        /*000a*/ 	.short	(.L_1050 - .L_1049)
.L_1049:
        /*000c*/ 	.word	0x00000000
        /*0010*/ 	.short	0x0000
        /*0012*/ 	.short	0x0000
        /*0014*/ 	.byte	0x00, 0xf0, 0xa1, 0x03


	//----- nvinfo : EIATTR_SPARSE_MMA_MASK
	.align		4
.L_1050:
        /*0018*/ 	.byte	0x03, 0x50
        /*001a*/ 	.short	0x0000


	//----- nvinfo : EIATTR_MAXREG_COUNT
	.align		4
        /*001c*/ 	.byte	0x03, 0x1b
        /*001e*/ 	.short	0x00ff


	//----- nvinfo : EIATTR_MERCURY_ISA_VERSION
	.align		4
        /*0020*/ 	.byte	0x03, 0x5f
        /*0022*/ 	.short	0x0101


	//----- nvinfo : EIATTR_COOP_GROUP_MASK_REGIDS
	.align		4
        /*0024*/ 	.byte	0x04, 0x29
        /*0026*/ 	.short	(.L_1052 - .L_1051)


	//   ....[0]....
.L_1051:
        /*0028*/ 	.word	0xffffffff


	//   ....[1]....
        /*002c*/ 	.word	0xffffffff


	//   ....[2]....
        /*0030*/ 	.word	0xffffffff


	//   ....[3]....
        /*0034*/ 	.word	0xffffffff


	//   ....[4]....
        /*0038*/ 	.word	0xffffffff


	//   ....[5]....
        /*003c*/ 	.word	0xffffffff


	//   ....[6]....
        /*0040*/ 	.word	0xffffffff


	//   ....[7]....
        /*0044*/ 	.word	0xffffffff


	//   ....[8]....
        /*0048*/ 	.word	0xffffffff


	//   ....[9]....
        /*004c*/ 	.word	0xffffffff


	//   ....[10]....
        /*0050*/ 	.word	0x0500008d


	//   ....[11]....
        /*0054*/ 	.word	0x0500008d


	//   ....[12]....
        /*0058*/ 	.word	0x0500008d


	//   ....[13]....
        /*005c*/ 	.word	0x0500008d


	//   ....[14]....
        /*0060*/ 	.word	0x0500008d


	//   ....[15]....
        /*0064*/ 	.word	0x0500008d


	//   ....[16]....
        /*0068*/ 	.word	0x0500008d


	//   ....[17]....
        /*006c*/ 	.word	0x0500008d


	//   ....[18]....
        /*0070*/ 	.word	0x0500008d


	//   ....[19]....
        /*0074*/ 	.word	0x0500008d


	//----- nvinfo : EIATTR_COOP_GROUP_INSTR_OFFSETS
	.align		4
.L_1052:
        /*0078*/ 	.byte	0x04, 0x28
        /*007a*/ 	.short	(.L_1054 - .L_1053)


	//   ....[0]....
.L_1053:
        /*007c*/ 	.word	0x0001fc90


	//   ....[1]....
        /*0080*/ 	.word	0x0001fcb0


	//   ....[2]....
        /*0084*/ 	.word	0x0001fcd0


	//   ....[3]....
        /*0088*/ 	.word	0x0001fcf0


	//   ....[4]....
        /*008c*/ 	.word	0x0001fd20


	//   ....[5]....
        /*0090*/ 	.word	0x00020150


	//   ....[6]....
        /*0094*/ 	.word	0x00020170


	//   ....[7]....
        /*0098*/ 	.word	0x00020190


	//   ....[8]....
        /*009c*/ 	.word	0x000201b0


	//   ....[9]....
        /*00a0*/ 	.word	0x000201d0


	//   ....[10]....
        /*00a4*/ 	.word	0x00020f00


	//   ....[11]....
        /*00a8*/ 	.word	0x00020fa0


	//   ....[12]....
        /*00ac*/ 	.word	0x00021010


	//   ....[13]....
        /*00b0*/ 	.word	0x00021080


	//   ....[14]....
        /*00b4*/ 	.word	0x00021100


	//   ....[15]....
        /*00b8*/ 	.word	0x00021580


	//   ....[16]....
        /*00bc*/ 	.word	0x000215f0


	//   ....[17]....
        /*00c0*/ 	.word	0x00021660


	//   ....[18]....
        /*00c4*/ 	.word	0x000216d0


	//   ....[19]....
        /*00c8*/ 	.word	0x00021740


	//----- nvinfo : EIATTR_VRC_CTA_INIT_COUNT
	.align		4
.L_1054:
        /*00cc*/ 	.byte	0x02, 0x4a
	.zero		1
	.zero		1


	//----- nvinfo : EIATTR_EXIT_INSTR_OFFSETS
	.align		4
        /*00d0*/ 	.byte	0x04, 0x1c
        /*00d2*/ 	.short	(.L_1056 - .L_1055)


	//   ....[0]....
.L_1055:
        /*00d4*/ 	.word	0x000002b0


	//   ....[1]....
        /*00d8*/ 	.word	0x00020ea0


	//----- nvinfo : EIATTR_MAX_THREADS
	.align		4
.L_1056:
        /*00dc*/ 	.byte	0x04, 0x05
        /*00de*/ 	.short	(.L_1058 - .L_1057)
.L_1057:
        /*00e0*/ 	.word	0x00000080
        /*00e4*/ 	.word	0x00000001
        /*00e8*/ 	.word	0x00000001


	//----- nvinfo : EIATTR_CRS_STACK_SIZE
	.align		4
.L_1058:
        /*00ec*/ 	.byte	0x04, 0x1e
        /*00ee*/ 	.short	(.L_1060 - .L_1059)
.L_1059:
        /*00f0*/ 	.word	0x00000000


	//----- nvinfo : EIATTR_CBANK_PARAM_SIZE
	.align		4
.L_1060:
        /*00f4*/ 	.byte	0x03, 0x19
        /*00f6*/ 	.short	0x00e8


	//----- nvinfo : EIATTR_PARAM_CBANK
	.align		4
        /*00f8*/ 	.byte	0x04, 0x0a
        /*00fa*/ 	.short	(.L_1062 - .L_1061)
	.align		4
.L_1061:
        /*00fc*/ 	.word	index@(.nv.constant0._ZN10layer_norm31ln_parallel_residual_fwd_kernelINS_13Kernel_traitsI13__nv_bfloat16S2_fS2_fjLj1024ELj1ELj4ELj1ELj16ENS_18Kernel_traits_baseILj1024ES2_S2_fS2_fjLj128EEEEELb1ELb1ELb1EEEvNS_9FwdParamsE)
        /*0100*/ 	.short	0x0380
        /*0102*/ 	.short	0x00e8


	//----- nvinfo : EIATTR_SW_WAR
	.align		4
.L_1062:
        /*0104*/ 	.byte	0x04, 0x36
        /*0106*/ 	.short	(.L_1064 - .L_1063)
.L_1063:
        /*0108*/ 	.word	0x00000008
.L_1064:


//--------------------- .nv.info._ZN10layer_norm31ln_parallel_residual_fwd_kernelINS_13Kernel_traitsIf13__nv_bfloat16fS2_fjLj1024ELj1ELj4ELj1ELj16ENS_18Kernel_traits_baseILj1024EfS2_fS2_fjLj128EEEEELb0ELb0ELb0EEEvNS_9FwdParamsE --------------------------
	.section	.nv.info._ZN10layer_norm31ln_parallel_residual_fwd_kernelINS_13Kernel_traitsIf13__nv_bfloat16fS2_fjLj1024ELj1ELj4ELj1ELj16ENS_18Kernel_traits_baseILj1024EfS2_fS2_fjLj128EEEEELb0ELb0ELb0EEEvNS_9FwdParamsE,"",@"SHT_CUDA_INFO"
	.sectionflags	@""
	.align	4


	//----- nvinfo : EIATTR_CUDA_API_VERSION
	.align		4
        /*0000*/ 	.byte	0x04, 0x37
        /*0002*/ 	.short	(.L_1066 - .L_1065)
.L_1065:
        /*0004*/ 	.word	0x00000082


	//----- nvinfo : EIATTR_KPARAM_INFO
	.align		4
.L_1066:
        /*0008*/ 	.byte	0x04, 0x17
        /*000a*/ 	.short	(.L_1068 - .L_1067)
.L_1067:
        /*000c*/ 	.word	0x00000000
        /*0010*/ 	.short	0x0000
        /*0012*/ 	.short	0x0000
        /*0014*/ 	.byte	0x00, 0xf0, 0xa1, 0x03


	//----- nvinfo : EIATTR_SPARSE_MMA_MASK
	.align		4
.L_1068:
        /*0018*/ 	.byte	0x03, 0x50
        /*001a*/ 	.short	0x0000


	//----- nvinfo : EIATTR_MAXREG_COUNT
	.align		4
        /*001c*/ 	.byte	0x03, 0x1b
        /*001e*/ 	.short	0x00ff


	//----- nvinfo : EIATTR_MERCURY_ISA_VERSION
	.align		4
        /*0020*/ 	.byte	0x03, 0x5f
        /*0022*/ 	.short	0x0101


	//----- nvinfo : EIATTR_COOP_GROUP_MASK_REGIDS
	.align		4
        /*0024*/ 	.byte	0x04, 0x29
        /*0026*/ 	.short	(.L_1070 - .L_1069)


	//   ....[0]....
.L_1069:
        /*0028*/ 	.word	0xffffffff


	//   ....[1]....
        /*002c*/ 	.word	0xffffffff


	//   ....[2]....
        /*0030*/ 	.word	0xffffffff


	//   ....[3]....
        /*0034*/ 	.word	0xffffffff


	//   ....[4]....
        /*0038*/ 	.word	0xffffffff


	//   ....[5]....
        /*003c*/ 	.word	0xffffffff


	//   ....[6]....
        /*0040*/ 	.word	0xffffffff


	//   ....[7]....
        /*0044*/ 	.word	0xffffffff


	//   ....[8]....
        /*0048*/ 	.word	0xffffffff


	//   ....[9]....
        /*004c*/ 	.word	0xffffffff


	//   ....[10]....
        /*0050*/ 	.word	0x050000b7


	//   ....[11]....
        /*0054*/ 	.word	0x050000b7


	//   ....[12]....
        /*0058*/ 	.word	0x050000b7


	//   ....[13]....
        /*005c*/ 	.word	0x050000b7


	//   ....[14]....
        /*0060*/ 	.word	0x050000b7


	//   ....[15]....
        /*0064*/ 	.word	0x050000b7


	//   ....[16]....
        /*0068*/ 	.word	0x050000b7


	//   ....[17]....
        /*006c*/ 	.word	0x050000b7


	//   ....[18]....
        /*0070*/ 	.word	0x050000b7


	//   ....[19]....
        /*0074*/ 	.word	0x050000b7


	//----- nvinfo : EIATTR_COOP_GROUP_INSTR_OFFSETS
	.align		4
.L_1070:
        /*0078*/ 	.byte	0x04, 0x28
        /*007a*/ 	.short	(.L_1072 - .L_1071)


	//   ....[0]....
.L_1071:
        /*007c*/ 	.word	0x00003bf0


	//   ....[1]....
        /*0080*/ 	.word	0x00003c10


	//   ....[2]....
        /*0084*/ 	.word	0x00003c30


	//   ....[3]....
        /*0088*/ 	.word	0x00003c60


	//   ....[4]....
        /*008c*/ 	.word	0x00003c80


	//   ....[5]....
        /*0090*/ 	.word	0x000040c0


	//   ....[6]....
        /*0094*/ 	.word	0x000040e0


	//   ....[7]....
        /*0098*/ 	.word	0x00004100


	//   ....[8]....
        /*009c*/ 	.word	0x00004120


	//   ....[9]....
        /*00a0*/ 	.word	0x00004140


	//   ....[10]....
        /*00a4*/ 	.word	0x00004f70


	//   ....[11]....
        /*00a8*/ 	.word	0x00005010


	//   ....[12]....
        /*00ac*/ 	.word	0x00005080


	//   ....[13]....
        /*00b0*/ 	.word	0x00005100


	//   ....[14]....
        /*00b4*/ 	.word	0x00005170


	//   ....[15]....
        /*00b8*/ 	.word	0x000055f0


	//   ....[16]....
        /*00bc*/ 	.word	0x00005660


	//   ....[17]....
        /*00c0*/ 	.word	0x000056d0


	//   ....[18]....
        /*00c4*/ 	.word	0x00005740


	//   ....[19]....
        /*00c8*/ 	.word	0x000057b0


	//----- nvinfo : EIATTR_VRC_CTA_INIT_COUNT
	.align		4
.L_1072:
        /*00cc*/ 	.byte	0x02, 0x4a
	.zero		1
	.zero		1


	//----- nvinfo : EIATTR_EXIT_INSTR_OFFSETS
	.align		4
        /*00d0*/ 	.byte	0x04, 0x1c
        /*00d2*/ 	.short	(.L_1074 - .L_1073)


	//   ....[0]....
.L_1073:
        /*00d4*/ 	.word	0x00001760


	//   ....[1]....
        /*00d8*/ 	.word	0x00004f00


	//----- nvinfo : EIATTR_MAX_THREADS
	.align		4
.L_1074:
        /*00dc*/ 	.byte	0x04, 0x05
        /*00de*/ 	.short	(.L_1076 - .L_1075)
.L_1075:
        /*00e0*/ 	.word	0x00000080
        /*00e4*/ 	.word	0x00000001
        /*00e8*/ 	.word	0x00000001


	//----- nvinfo : EIATTR_CRS_STACK_SIZE
	.align		4
.L_1076:
        /*00ec*/ 	.byte	0x04, 0x1e
        /*00ee*/ 	.short	(.L_1078 - .L_1077)
.L_1077:
        /*00f0*/ 	.word	0x00000000


	//----- nvinfo : EIATTR_CBANK_PARAM_SIZE
	.align		4
.L_1078:
        /*00f4*/ 	.byte	0x03, 0x19
        /*00f6*/ 	.short	0x00e8


	//----- nvinfo : EIATTR_PARAM_CBANK
	.align		4
        /*00f8*/ 	.byte	0x04, 0x0a
        /*00fa*/ 	.short	(.L_1080 - .L_1079)
	.align		4
.L_1079:
        /*00fc*/ 	.word	index@(.nv.constant0._ZN10layer_norm31ln_parallel_residual_fwd_kernelINS_13Kernel_traitsIf13__nv_bfloat16fS2_fjLj1024ELj1ELj4ELj1ELj16ENS_18Kernel_traits_baseILj1024EfS2_fS2_fjLj128EEEEELb0ELb0ELb0EEEvNS_9FwdParamsE)
        /*0100*/ 	.short	0x0380
        /*0102*/ 	.short	0x00e8


	//----- nvinfo : EIATTR_SW_WAR
	.align		4
.L_1080:
        /*0104*/ 	.byte	0x04, 0x36
        /*0106*/ 	.short	(.L_1082 - .L_1081)
.L_1081:
        /*0108*/ 	.word	0x00000008
.L_1082:


//--------------------- .nv.info._ZN10layer_norm31ln_parallel_residual_fwd_kernelINS_13Kernel_traitsIf13__nv_bfloat16fS2_fjLj1024ELj1ELj4ELj1ELj16ENS_18Kernel_traits_baseILj1024EfS2_fS2_fjLj128EEEEELb0ELb0ELb1EEEvNS_9FwdParamsE --------------------------
	.section	.nv.info._ZN10layer_norm31ln_parallel_residual_fwd_kernelINS_13Kernel_traitsIf13__nv_bfloat16fS2_fjLj1024ELj1ELj4ELj1ELj16ENS_18Kernel_traits_baseILj1024EfS2_fS2_fjLj128EEEEELb0ELb0ELb1EEEvNS_9FwdParamsE,"",@"SHT_CUDA_INFO"
	.sectionflags	@""
	.align	4


	//----- nvinfo : EIATTR_CUDA_API_VERSION
	.align		4
        /*0000*/ 	.byte	0x04, 0x37
        /*0002*/ 	.short	(.L_1084 - .L_1083)
.L_1083:
        /*0004*/ 	.word	0x00000082


	//----- nvinfo : EIATTR_KPARAM_INFO
	.align		4
.L_1084:
        /*0008*/ 	.byte	0x04, 0x17
        /*000a*/ 	.short	(.L_1086 - .L_1085)
.L_1085:
        /*000c*/ 	.word	0x00000000
        /*0010*/ 	.short	0x0000
        /*0012*/ 	.short	0x0000
        /*0014*/ 	.byte	0x00, 0xf0, 0xa1, 0x03


	//----- nvinfo : EIATTR_SPARSE_MMA_MASK
	.align		4
.L_1086:
        /*0018*/ 	.byte	0x03, 0x50
        /*001a*/ 	.short	0x0000


	//----- nvinfo : EIATTR_MAXREG_COUNT
	.align		4
        /*001c*/ 	.byte	0x03, 0x1b
        /*001e*/ 	.short	0x00ff


	//----- nvinfo : EIATTR_MERCURY_ISA_VERSION
	.align		4
        /*0020*/ 	.byte	0x03, 0x5f
        /*0022*/ 	.short	0x0101


	//----- nvinfo : EIATTR_COOP_GROUP_MASK_REGIDS
	.align		4
        /*0024*/ 	.byte	0x04, 0x29
        /*0026*/ 	.short	(.L_1088 - .L_1087)


	//   ....[0]....
.L_1087:
        /*0028*/ 	.word	0xffffffff


	//   ....[1]....
        /*002c*/ 	.word	0xffffffff


	//   ....[2]....
        /*0030*/ 	.word	0xffffffff


	//   ....[3]....
        /*0034*/ 	.word	0xffffffff


	//   ....[4]....
        /*0038*/ 	.word	0xffffffff


	//   ....[5]....
        /*003c*/ 	.word	0xffffffff


	//   ....[6]....
        /*0040*/ 	.word	0xffffffff


	//   ....[7]....
        /*0044*/ 	.word	0xffffffff


	//   ....[8]....
        /*0048*/ 	.word	0xffffffff


	//   ....[9]....
        /*004c*/ 	.word	0xffffffff


	//   ....[10]....
        /*0050*/ 	.word	0x050000ba


	//   ....[11]....
        /*0054*/ 	.word	0x050000ba


	//   ....[12]....
        /*0058*/ 	.word	0x050000ba


	//   ....[13]....
        /*005c*/ 	.word	0x050000ba


	//   ....[14]....
        /*0060*/ 	.word	0x050000ba


	//   ....[15]....
        /*0064*/ 	.word	0x050000ba


	//   ....[16]....
        /*0068*/ 	.word	0x050000ba


	//   ....[17]....
        /*006c*/ 	.word	0x050000ba


	//   ....[18]....
        /*0070*/ 	.word	0x050000ba


	//   ....[19]....
        /*0074*/ 	.word	0x050000ba


	//----- nvinfo : EIATTR_COOP_GROUP_INSTR_OFFSETS
	.align		4
.L_1088:
        /*0078*/ 	.byte	0x04, 0x28
        /*007a*/ 	.short	(.L_1090 - .L_1089)


	//   ....[0]....
.L_1089:
        /*007c*/ 	.word	0x00002eb0


	//   ....[1]....
        /*0080*/ 	.word	0x00002ed0


	//   ....[2]....
        /*0084*/ 	.word	0x00002ef0


	//   ....[3]....
        /*0088*/ 	.word	0x00002f10


	//   ....[4]....
        /*008c*/ 	.word	0x00002f40


	//   ....[5]....
        /*0090*/ 	.word	0x00003370


	//   ....[6]....
        /*0094*/ 	.word	0x00003390


	//   ....[7]....
        /*0098*/ 	.word	0x000033b0


	//   ....[8]....
        /*009c*/ 	.word	0x000033d0


	//   ....[9]....
        /*00a0*/ 	.word	0x000033f0


	//   ....[10]....
        /*00a4*/ 	.word	0x000040b0


	//   ....[11]....
        /*00a8*/ 	.word	0x00004150


	//   ....[12]....
        /*00ac*/ 	.word	0x000041c0


	//   ....[13]....
        /*00b0*/ 	.word	0x00004230


	//   ....[14]....
        /*00b4*/ 	.word	0x000042b0


	//   ....[15]....
        /*00b8*/ 	.word	0x00004730


	//   ....[16]....
        /*00bc*/ 	.word	0x000047a0


	//   ....[17]....
        /*00c0*/ 	.word	0x00004810


	//   ....[18]....
        /*00c4*/ 	.word	0x00004880


	//   ....[19]....
        /*00c8*/ 	.word	0x000048f0


	//----- nvinfo : EIATTR_VRC_CTA_INIT_COUNT
	.align		4
.L_1090:
        /*00cc*/ 	.byte	0x02, 0x4a
	.zero		1
	.zero		1


	//----- nvinfo : EIATTR_EXIT_INSTR_OFFSETS
	.align		4
        /*00d0*/ 	.byte	0x04, 0x1c
        /*00d2*/ 	.short	(.L_1092 - .L_1091)


	//   ....[0]....
.L_1091:
        /*00d4*/ 	.word	0x00000c10


	//   ....[1]....
        /*00d8*/ 	.word	0x00004040


	//----- nvinfo : EIATTR_MAX_THREADS
	.align		4
.L_1092:
        /*00dc*/ 	.byte	0x04, 0x05
        /*00de*/ 	.short	(.L_1094 - .L_1093)
.L_1093:
        /*00e0*/ 	.word	0x00000080
        /*00e4*/ 	.word	0x00000001
        /*00e8*/ 	.word	0x00000001


	//----- nvinfo : EIATTR_CRS_STACK_SIZE
	.align		4
.L_1094:
        /*00ec*/ 	.byte	0x04, 0x1e
        /*00ee*/ 	.short	(.L_1096 - .L_1095)
.L_1095:
        /*00f0*/ 	.word	0x00000000


	//----- nvinfo : EIATTR_CBANK_PARAM_SIZE
	.align		4
.L_1096:
        /*00f4*/ 	.byte	0x03, 0x19
        /*00f6*/ 	.short	0x00e8


	//----- nvinfo : EIATTR_PARAM_CBANK
	.align		4
        /*00f8*/ 	.byte	0x04, 0x0a
        /*00fa*/ 	.short	(.L_1098 - .L_1097)
	.align		4
.L_1097:
        /*00fc*/ 	.word	index@(.nv.constant0._ZN10layer_norm31ln_parallel_residual_fwd_kernelINS_13Kernel_traitsIf13__nv_bfloat16fS2_fjLj1024ELj1ELj4ELj1ELj16ENS_18Kernel_traits_baseILj1024EfS2_fS2_fjLj128EEEEELb0ELb0ELb1EEEvNS_9FwdParamsE)
        /*0100*/ 	.short	0x0380
        /*0102*/ 	.short	0x00e8


	//----- nvinfo : EIATTR_SW_WAR
	.align		4
.L_1098:
        /*0104*/ 	.byte	0x04, 0x36
        /*0106*/ 	.short	(.L_1100 - .L_1099)
.L_1099:
        /*0108*/ 	.word	0x00000008
.L_1100:


//--------------------- .nv.info._ZN10layer_norm31ln_parallel_residual_fwd_kernelINS_13Kernel_traitsIf13__nv_bfloat16fS2_fjLj1024ELj1ELj4ELj1ELj16ENS_18Kernel_traits_baseILj1024EfS2_fS2_fjLj128EEEEELb0ELb1ELb0EEEvNS_9FwdParamsE --------------------------
	.section	.nv.info._ZN10layer_norm31ln_parallel_residual_fwd_kernelINS_13Kernel_traitsIf13__nv_bfloat16fS2_fjLj1024ELj1ELj4ELj1ELj16ENS_18Kernel_traits_baseILj1024EfS2_fS2_fjLj128EEEEELb0ELb1ELb0EEEvNS_9FwdParamsE,"",@"SHT_CUDA_INFO"
	.sectionflags	@""
	.align	4


	//----- nvinfo : EIATTR_CUDA_API_VERSION
	.align		4
        /*0000*/ 	.byte	0x04, 0x37
        /*0002*/ 	.short	(.L_1102 - .L_1101)
.L_1101:
        /*0004*/ 	.word	0x00000082


	//----- nvinfo : EIATTR_KPARAM_INFO
	.align		4
.L_1102:
        /*0008*/ 	.byte	0x04, 0x17
        /*000a*/ 	.short	(.L_1104 - .L_1103)
.L_1103:
        /*000c*/ 	.word	0x00000000
        /*0010*/ 	.short	0x0000
        /*0012*/ 	.short	0x0000
        /*0014*/ 	.byte	0x00, 0xf0, 0xa1, 0x03


	//----- nvinfo : EIATTR_SPARSE_MMA_MASK
	.align		4
.L_1104:
        /*0018*/ 	.byte	0x03, 0x50
        /*001a*/ 	.short	0x0000


	//----- nvinfo : EIATTR_MAXREG_COUNT
	.align		4
        /*001c*/ 	.byte	0x03, 0x1b
        /*001e*/ 	.short	0x00ff


	//----- nvinfo : EIATTR_MERCURY_ISA_VERSION
	.align		4
        /*0020*/ 	.byte	0x03, 0x5f
        /*0022*/ 	.short	0x0101


	//----- nvinfo : EIATTR_COOP_GROUP_MASK_REGIDS
	.align		4
        /*0024*/ 	.byte	0x04, 0x29
        /*0026*/ 	.short	(.L_1106 - .L_1105)


	//   ....[0]....
.L_1105:
        /*0028*/ 	.word	0xffffffff


	//   ....[1]....
        /*002c*/ 	.word	0xffffffff


	//   ....[2]....
        /*0030*/ 	.word	0xffffffff


	//   ....[3]....
        /*0034*/ 	.word	0xffffffff


	//   ....[4]....
        /*0038*/ 	.word	0xffffffff


	//   ....[5]....
        /*003c*/ 	.word	0xffffffff


	//   ....[6]....
        /*0040*/ 	.word	0xffffffff


	//   ....[7]....
        /*0044*/ 	.word	0xffffffff


	//   ....[8]....
        /*0048*/ 	.word	0xffffffff


	//   ....[9]....
        /*004c*/ 	.word	0xffffffff


	//   ....[10]....
        /*0050*/ 	.word	0x05000073


	//   ....[11]....
        /*0054*/ 	.word	0x05000073


	//   ....[12]....
        /*0058*/ 	.word	0x05000073


	//   ....[13]....
        /*005c*/ 	.word	0x05000073


	//   ....[14]....
        /*0060*/ 	.word	0x05000073


	//   ....[15]....
        /*0064*/ 	.word	0x05000073


	//   ....[16]....
        /*0068*/ 	.word	0x05000073


	//   ....[17]....
        /*006c*/ 	.word	0x05000073


	//   ....[18]....
        /*0070*/ 	.word	0x05000073


	//   ....[19]....
        /*0074*/ 	.word	0x05000073


	//----- nvinfo : EIATTR_COOP_GROUP_INSTR_OFFSETS
	.align		4
.L_1106:
        /*0078*/ 	.byte	0x04, 0x28
        /*007a*/ 	.short	(.L_1108 - .L_1107)


	//   ....[0]....
.L_1107:
        /*007c*/ 	.word	0x00002b40


	//   ....[1]....
        /*0080*/ 	.word	0x00002b70


	//   ....[2]....
        /*0084*/ 	.word	0x00002b90


	//   ....[3]....
        /*0088*/ 	.word	0x00002bb0


	//   ....[4]....
        /*008c*/ 	.word	0x00002bd0


	//   ....[5]....
        /*0090*/ 	.word	0x00003010


	//   ....[6]....
        /*0094*/ 	.word	0x00003030


	//   ....[7]....
        /*0098*/ 	.word	0x00003050


	//   ....[8]....
        /*009c*/ 	.word	0x00003070


	//   ....[9]....
        /*00a0*/ 	.word	0x00003090


	//   ....[10]....
        /*00a4*/ 	.word	0x00003b00


	//   ....[11]....
        /*00a8*/ 	.word	0x00003bb0


	//   ....[12]....
        /*00ac*/ 	.word	0x00003c20


	//   ....[13]....
        /*00b0*/ 	.word	0x00003c90


	//   ....[14]....
        /*00b4*/ 	.word	0x00003d00


	//   ....[15]....
        /*00b8*/ 	.word	0x000041a0


	//   ....[16]....
        /*00bc*/ 	.word	0x00004210


	//   ....[17]....
        /*00c0*/ 	.word	0x00004280


	//   ....[18]....
        /*00c4*/ 	.word	0x000042f0


	//   ....[19]....
        /*00c8*/ 	.word	0x00004360


	//----- nvinfo : EIATTR_VRC_CTA_INIT_COUNT
	.align		4
.L_1108:
        /*00cc*/ 	.byte	0x02, 0x4a
	.zero		1
	.zero		1


	//----- nvinfo : EIATTR_EXIT_INSTR_OFFSETS
	.align		4
        /*00d0*/ 	.byte	0x04, 0x1c
        /*00d2*/ 	.short	(.L_1110 - .L_1109)


	//   ....[0]....
.L_1109:
        /*00d4*/ 	.word	0x000006c0


	//   ....[1]....
        /*00d8*/ 	.word	0x00003a90


	//----- nvinfo : EIATTR_MAX_THREADS
	.align		4
.L_1110:
        /*00dc*/ 	.byte	0x04, 0x05
        /*00de*/ 	.short	(.L_1112 - .L_1111)
.L_1111:
        /*00e0*/ 	.word	0x00000080
        /*00e4*/ 	.word	0x00000001
        /*00e8*/ 	.word	0x00000001


	//----- nvinfo : EIATTR_CRS_STACK_SIZE
	.align		4
.L_1112:
        /*00ec*/ 	.byte	0x04, 0x1e
        /*00ee*/ 	.short	(.L_1114 - .L_1113)
.L_1113:
        /*00f0*/ 	.word	0x00000000


	//----- nvinfo : EIATTR_CBANK_PARAM_SIZE
	.align		4
.L_1114:
        /*00f4*/ 	.byte	0x03, 0x19
        /*00f6*/ 	.short	0x00e8


	//----- nvinfo : EIATTR_PARAM_CBANK
	.align		4
        /*00f8*/ 	.byte	0x04, 0x0a
        /*00fa*/ 	.short	(.L_1116 - .L_1115)
	.align		4
.L_1115:
        /*00fc*/ 	.word	index@(.nv.constant0._ZN10layer_norm31ln_parallel_residual_fwd_kernelINS_13Kernel_traitsIf13__nv_bfloat16fS2_fjLj1024ELj1ELj4ELj1ELj16ENS_18Kernel_traits_baseILj1024EfS2_fS2_fjLj128EEEEELb0ELb1ELb0EEEvNS_9FwdParamsE)
        /*0100*/ 	.short	0x0380
        /*0102*/ 	.short	0x00e8


	//----- nvinfo : EIATTR_SW_WAR
	.align		4
.L_1116:
        /*0104*/ 	.byte	0x04, 0x36
        /*0106*/ 	.short	(.L_1118 - .L_1117)
.L_1117:
        /*0108*/ 	.word	0x00000008
.L_1118:


//--------------------- .nv.info._ZN10layer_norm31ln_parallel_residual_fwd_kernelINS_13Kernel_traitsIf13__nv_bfloat16fS2_fjLj1024ELj1ELj4ELj1ELj16ENS_18Kernel_traits_baseILj1024EfS2_fS2_fjLj128EEEEELb0ELb1ELb1EEEvNS_9FwdParamsE --------------------------
	.section	.nv.info._ZN10layer_norm31ln_parallel_residual_fwd_kernelINS_13Kernel_traitsIf13__nv_bfloat16fS2_fjLj1024ELj1ELj4ELj1ELj16ENS_18Kernel_traits_baseILj1024EfS2_fS2_fjLj128EEEEELb0ELb1ELb1EEEvNS_9FwdParamsE,"",@"SHT_CUDA_INFO"
	.sectionflags	@""
	.align	4


	//----- nvinfo : EIATTR_CUDA_API_VERSION
	.align		4
        /*0000*/ 	.byte	0x04, 0x37
        /*0002*/ 	.short	(.L_1120 - .L_1119)
.L_1119:
        /*0004*/ 	.word	0x00000082


	//----- nvinfo : EIATTR_KPARAM_INFO
	.align		4
.L_1120:
        /*0008*/ 	.byte	0x04, 0x17
        /*000a*/ 	.short	(.L_1122 - .L_1121)
.L_1121:
        /*000c*/ 	.word	0x00000000
        /*0010*/ 	.short	0x0000
        /*0012*/ 	.short	0x0000
        /*0014*/ 	.byte	0x00, 0xf0, 0xa1, 0x03


	//----- nvinfo : EIATTR_SPARSE_MMA_MASK
	.align		4
.L_1122:
        /*0018*/ 	.byte	0x03, 0x50
        /*001a*/ 	.short	0x0000


	//----- nvinfo : EIATTR_MAXREG_COUNT
	.align		4
        /*001c*/ 	.byte	0x03, 0x1b
        /*001e*/ 	.short	0x00ff


	//----- nvinfo : EIATTR_MERCURY_ISA_VERSION
	.align		4
        /*0020*/ 	.byte	0x03, 0x5f
        /*0022*/ 	.short	0x0101


	//----- nvinfo : EIATTR_COOP_GROUP_MASK_REGIDS
	.align		4
        /*0024*/ 	.byte	0x04, 0x29
        /*0026*/ 	.short	(.L_1124 - .L_1123)


	//   ....[0]....
.L_1123:
        /*0028*/ 	.word	0xffffffff


	//   ....[1]....
        /*002c*/ 	.word	0xffffffff


	//   ....[2]....
        /*0030*/ 	.word	0xffffffff


	//   ....[3]....
        /*0034*/ 	.word	0xffffffff


	//   ....[4]....
        /*0038*/ 	.word	0xffffffff


	//   ....[5]....
        /*003c*/ 	.word	0xffffffff


	//   ....[6]....
        /*0040*/ 	.word	0xffffffff


	//   ....[7]....
        /*0044*/ 	.word	0xffffffff


	//   ....[8]....
        /*0048*/ 	.word	0xffffffff


	//   ....[9]....
        /*004c*/ 	.word	0xffffffff


	//   ....[10]....
        /*0050*/ 	.word	0x05000069


	//   ....[11]....
        /*0054*/ 	.word	0x05000069


	//   ....[12]....
        /*0058*/ 	.word	0x05000069


	//   ....[13]....
        /*005c*/ 	.word	0x05000069


	//   ....[14]....
        /*0060*/ 	.word	0x05000069


	//   ....[15]....
        /*0064*/ 	.word	0x05000069


	//   ....[16]....
        /*0068*/ 	.word	0x05000069


	//   ....[17]....
        /*006c*/ 	.word	0x05000069


	//   ....[18]....
        /*0070*/ 	.word	0x05000069


	//   ....[19]....
        /*0074*/ 	.word	0x05000069


	//----- nvinfo : EIATTR_COOP_GROUP_INSTR_OFFSETS
	.align		4
.L_1124:
        /*0078*/ 	.byte	0x04, 0x28
        /*007a*/ 	.short	(.L_1126 - .L_1125)


	//   ....[0]....
.L_1125:
        /*007c*/ 	.word	0x000025f0


	//   ....[1]....
        /*0080*/ 	.word	0x00002620


	//   ....[2]....
        /*0084*/ 	.word	0x00002640


	//   ....[3]....
        /*0088*/ 	.word	0x00002660


	//   ....[4]....
        /*008c*/ 	.word	0x00002680


	//   ....[5]....
        /*0090*/ 	.word	0x00002ab0


	//   ....[6]....
        /*0094*/ 	.word	0x00002ad0


	//   ....[7]....
        /*0098*/ 	.word	0x00002af0


	//   ....[8]....
        /*009c*/ 	.word	0x00002b10


	//   ....[9]....
        /*00a0*/ 	.word	0x00002b30


	//   ....[10]....
        /*00a4*/ 	.word	0x00003460


	//   ....[11]....
        /*00a8*/ 	.word	0x000034f0


	//   ....[12]....
        /*00ac*/ 	.word	0x00003550


	//   ....[13]....
        /*00b0*/ 	.word	0x000035b0


	//   ....[14]....
        /*00b4*/ 	.word	0x00003610


	//   ....[15]....
        /*00b8*/ 	.word	0x00003a90


	//   ....[16]....
        /*00bc*/ 	.word	0x00003ae0


	//   ....[17]....
        /*00c0*/ 	.word	0x00003b40


	//   ....[18]....
        /*00c4*/ 	.word	0x00003ba0


	//   ....[19]....
        /*00c8*/ 	.word	0x00003c00


	//----- nvinfo : EIATTR_VRC_CTA_INIT_COUNT
	.align		4
.L_1126:
        /*00cc*/ 	.byte	0x02, 0x4a
	.zero		1
	.zero		1


	//----- nvinfo : EIATTR_EXIT_INSTR_OFFSETS
	.align		4
        /*00d0*/ 	.byte	0x04, 0x1c
        /*00d2*/ 	.short	(.L_1128 - .L_1127)


	//   ....[0]....
.L_1127:
        /*00d4*/ 	.word	0x000003d0


	//   ....[1]....
        /*00d8*/ 	.word	0x000033f0


	//----- nvinfo : EIATTR_MAX_THREADS
	.align		4
.L_1128:
        /*00dc*/ 	.byte	0x04, 0x05
        /*00de*/ 	.short	(.L_1130 - .L_1129)
.L_1129:
        /*00e0*/ 	.word	0x00000080
        /*00e4*/ 	.word	0x00000001
        /*00e8*/ 	.word	0x00000001


	//----- nvinfo : EIATTR_CRS_STACK_SIZE
	.align		4
.L_1130:
        /*00ec*/ 	.byte	0x04, 0x1e
        /*00ee*/ 	.short	(.L_1132 - .L_1131)
.L_1131:
        /*00f0*/ 	.word	0x00000000


	//----- nvinfo : EIATTR_CBANK_PARAM_SIZE
	.align		4
.L_1132:
        /*00f4*/ 	.byte	0x03, 0x19
        /*00f6*/ 	.short	0x00e8


	//----- nvinfo : EIATTR_PARAM_CBANK
	.align		4
        /*00f8*/ 	.byte	0x04, 0x0a
        /*00fa*/ 	.short	(.L_1134 - .L_1133)
	.align		4
.L_1133:
        /*00fc*/ 	.word	index@(.nv.constant0._ZN10layer_norm31ln_parallel_residual_fwd_kernelINS_13Kernel_traitsIf13__nv_bfloat16fS2_fjLj1024ELj1ELj4ELj1ELj16ENS_18Kernel_traits_baseILj1024EfS2_fS2_fjLj128EEEEELb0ELb1ELb1EEEvNS_9FwdParamsE)
        /*0100*/ 	.short	0x0380
        /*0102*/ 	.short	0x00e8


	//----- nvinfo : EIATTR_SW_WAR
	.align		4
.L_1134:
        /*0104*/ 	.byte	0x04, 0x36
        /*0106*/ 	.short	(.L_1136 - .L_1135)
.L_1135:
        /*0108*/ 	.word	0x00000008
.L_1136:


//--------------------- .nv.info._ZN10layer_norm31ln_parallel_residual_fwd_kernelINS_13Kernel_traitsIf13__nv_bfloat16fS2_fjLj1024ELj1ELj4ELj1ELj16ENS_18Kernel_traits_baseILj1024EfS2_fS2_fjLj128EEEEELb1ELb0ELb0EEEvNS_9FwdParamsE --------------------------
	.section	.nv.info._ZN10layer_norm31ln_parallel_residual_fwd_kernelINS_13Kernel_traitsIf13__nv_bfloat16fS2_fjLj1024ELj1ELj4ELj1ELj16ENS_18Kernel_traits_baseILj1024EfS2_fS2_fjLj128EEEEELb1ELb0ELb0EEEvNS_9FwdParamsE,"",@"SHT_CUDA_INFO"
	.sectionflags	@""
	.align	4


	//----- nvinfo : EIATTR_CUDA_API_VERSION
	.align		4
        /*0000*/ 	.byte	0x04, 0x37
        /*0002*/ 	.short	(.L_1138 - .L_1137)
.L_1137:
        /*0004*/ 	.word	0x00000082


	//----- nvinfo : EIATTR_KPARAM_INFO
	.align		4
.L_1138:
        /*0008*/ 	.byte	0x04, 0x17
        /*000a*/ 	.short	(.L_1140 - .L_1139)
.L_1139:
        /*000c*/ 	.word	0x00000000
        /*0010*/ 	.short	0x0000
        /*0012*/ 	.short	0x0000
        /*0014*/ 	.byte	0x00, 0xf0, 0xa1, 0x03


	//----- nvinfo : EIATTR_SPARSE_MMA_MASK
	.align		4
.L_1140:
        /*0018*/ 	.byte	0x03, 0x50
        /*001a*/ 	.short	0x0000


	//----- nvinfo : EIATTR_MAXREG_COUNT
	.align		4
        /*001c*/ 	.byte	0x03, 0x1b
        /*001e*/ 	.short	0x00ff


	//----- nvinfo : EIATTR_MERCURY_ISA_VERSION
	.align		4
        /*0020*/ 	.byte	0x03, 0x5f
        /*0022*/ 	.short	0x0101


	//----- nvinfo : EIATTR_COOP_GROUP_MASK_REGIDS
	.align		4
        /*0024*/ 	.byte	0x04, 0x29
        /*0026*/ 	.short	(.L_1142 - .L_1141)


	//   ....[0]....
.L_1141:
        /*0028*/ 	.word	0xffffffff


	//   ....[1]....
        /*002c*/ 	.word	0xffffffff


	//   ....[2]....
        /*0030*/ 	.word	0xffffffff


	//   ....[3]....
        /*0034*/ 	.word	0xffffffff


	//   ....[4]....
        /*0038*/ 	.word	0xffffffff


	//   ....[5]....
        /*003c*/ 	.word	0xffffffff


	//   ....[6]....
        /*0040*/ 	.word	0xffffffff


	//   ....[7]....
        /*0044*/ 	.word	0xffffffff


	//   ....[8]....
        /*0048*/ 	.word	0xffffffff


	//   ....[9]....
        /*004c*/ 	.word	0xffffffff


	//   ....[10]....
        /*0050*/ 	.word	0x050000cc


	//   ....[11]....
        /*0054*/ 	.word	0x050000cc


	//   ....[12]....
        /*0058*/ 	.word	0x050000cc


	//   ....[13]....
        /*005c*/ 	.word	0x050000cc


	//   ....[14]....
        /*0060*/ 	.word	0x050000cc


	//   ....[15]....
        /*0064*/ 	.word	0x050000cc


	//   ....[16]....
        /*0068*/ 	.word	0x050000cc


	//   ....[17]....
        /*006c*/ 	.word	0x050000cc


	//   ....[18]....
        /*0070*/ 	.word	0x050000cc


	//   ....[19]....
        /*0074*/ 	.word	0x050000cc


	//----- nvinfo : EIATTR_COOP_GROUP_INSTR_OFFSETS
	.align		4
.L_1142:
        /*0078*/ 	.byte	0x04, 0x28
        /*007a*/ 	.short	(.L_1144 - .L_1143)


	//   ....[0]....
.L_1143:
        /*007c*/ 	.word	0x00020e10


	//   ....[1]....
        /*0080*/ 	.word	0x00020e30


	//   ....[2]....
        /*0084*/ 	.word	0x00020e50


	//   ....[3]....
        /*0088*/ 	.word	0x00020e80


	//   ....[4]....
        /*008c*/ 	.word	0x00020ea0


	//   ....[5]....
        /*0090*/ 	.word	0x000212e0


	//   ....[6]....
        /*0094*/ 	.word	0x00021300


	//   ....[7]....
        /*0098*/ 	.word	0x00021320


	//   ....[8]....
        /*009c*/ 	.word	0x00021340


	//   ....[9]....
        /*00a0*/ 	.word	0x00021360


	//   ....[10]....
        /*00a4*/ 	.word	0x000221c0


	//   ....[11]....
        /*00a8*/ 	.word	0x00022260


	//   ....[12]....
        /*00ac*/ 	.word	0x000222d0


	//   ....[13]....
        /*00b0*/ 	.word	0x00022350


	//   ....[14]....
        /*00b4*/ 	.word	0x000223c0


	//   ....[15]....
        /*00b8*/ 	.word	0x00022840


	//   ....[16]....
        /*00bc*/ 	.word	0x000228b0


	//   ....[17]....
        /*00c0*/ 	.word	0x00022920


	//   ....[18]....
        /*00c4*/ 	.word	0x00022990


	//   ....[19]....
        /*00c8*/ 	.word	0x00022a00


	//----- nvinfo : EIATTR_VRC_CTA_INIT_COUNT
	.align		4
.L_1144:
        /*00cc*/ 	.byte	0x02, 0x4a
	.zero		1
	.zero		1


	//----- nvinfo : EIATTR_EXIT_INSTR_OFFSETS
	.align		4
        /*00d0*/ 	.byte	0x04, 0x1c
        /*00d2*/ 	.short	(.L_1146 - .L_1145)


	//   ....[0]....
.L_1145:
        /*00d4*/ 	.word	0x000019a0


	//   ....[1]....
        /*00d8*/ 	.word	0x00022150


	//----- nvinfo : EIATTR_MAX_THREADS
	.align		4
.L_1146:
        /*00dc*/ 	.byte	0x04, 0x05
        /*00de*/ 	.short	(.L_1148 - .L_1147)
.L_1147:
        /*00e0*/ 	.word	0x00000080
        /*00e4*/ 	.word	0x00000001
        /*00e8*/ 	.word	0x00000001


	//----- nvinfo : EIATTR_CRS_STACK_SIZE
	.align		4
.L_1148:
        /*00ec*/ 	.byte	0x04, 0x1e
        /*00ee*/ 	.short	(.L_1150 - .L_1149)
.L_1149:
        /*00f0*/ 	.word	0x00000000


	//----- nvinfo : EIATTR_CBANK_PARAM_SIZE
	.align		4
.L_1150:
        /*00f4*/ 	.byte	0x03, 0x19
        /*00f6*/ 	.short	0x00e8


	//----- nvinfo : EIATTR_PARAM_CBANK
	.align		4
        /*00f8*/ 	.byte	0x04, 0x0a
        /*00fa*/ 	.short	(.L_1152 - .L_1151)
	.align		4
.L_1151:
        /*00fc*/ 	.word	index@(.nv.constant0._ZN10layer_norm31ln_parallel_residual_fwd_kernelINS_13Kernel_traitsIf13__nv_bfloat16fS2_fjLj1024ELj1ELj4ELj1ELj16ENS_18Kernel_traits_baseILj1024EfS2_fS2_fjLj128EEEEELb1ELb0ELb0EEEvNS_9FwdParamsE)
        /*0100*/ 	.short	0x0380
        /*0102*/ 	.short	0x00e8


	//----- nvinfo : EIATTR_SW_WAR
	.align		4
.L_1152:
        /*0104*/ 	.byte	0x04, 0x36
        /*0106*/ 	.short	(.L_1154 - .L_1153)
.L_1153:
        /*0108*/ 	.word	0x00000008
.L_1154:


//--------------------- .nv.info._ZN10layer_norm31ln_parallel_residual_fwd_kernelINS_13Kernel_traitsIf13__nv_bfloat16fS2_fjLj1024ELj1ELj4ELj1ELj16ENS_18Kernel_traits_baseILj1024EfS2_fS2_fjLj128EEEEELb1ELb0ELb1EEEvNS_9FwdParamsE --------------------------
	.section	.nv.info._ZN10layer_norm31ln_parallel_residual_fwd_kernelINS_13Kernel_traitsIf13__nv_bfloat16fS2_fjLj1024ELj1ELj4ELj1ELj16ENS_18Kernel_traits_baseILj1024EfS2_fS2_fjLj128EEEEELb1ELb0ELb1EEEvNS_9FwdParamsE,"",@"SHT_CUDA_INFO"
	.sectionflags	@""
	.align	4


	//----- nvinfo : EIATTR_CUDA_API_VERSION
	.align		4
        /*0000*/ 	.byte	0x04, 0x37
        /*0002*/ 	.short	(.L_1156 - .L_1155)
.L_1155:
        /*0004*/ 	.word	0x00000082


	//----- nvinfo : EIATTR_KPARAM_INFO
	.align		4
.L_1156:
        /*0008*/ 	.byte	0x04, 0x17
        /*000a*/ 	.short	(.L_1158 - .L_1157)
.L_1157:
        /*000c*/ 	.word	0x00000000
        /*0010*/ 	.short	0x0000
        /*0012*/ 	.short	0x0000
        /*0014*/ 	.byte	0x00, 0xf0, 0xa1, 0x03


	//----- nvinfo : EIATTR_SPARSE_MMA_MASK
	.align		4
.L_1158:
        /*0018*/ 	.byte	0x03, 0x50
        /*001a*/ 	.short	0x0000


	//----- nvinfo : EIATTR_MAXREG_COUNT
	.align		4
        /*001c*/ 	.byte	0x03, 0x1b
        /*001e*/ 	.short	0x00ff


	//----- nvinfo : EIATTR_MERCURY_ISA_VERSION
	.align		4
        /*0020*/ 	.byte	0x03, 0x5f
        /*0022*/ 	.short	0x0101


	//----- nvinfo : EIATTR_COOP_GROUP_MASK_REGIDS
	.align		4
        /*0024*/ 	.byte	0x04, 0x29
        /*0026*/ 	.short	(.L_1160 - .L_1159)


	//   ....[0]....
.L_1159:
        /*0028*/ 	.word	0xffffffff


	//   ....[1]....
        /*002c*/ 	.word	0xffffffff


	//   ....[2]....
        /*0030*/ 	.word	0xffffffff


	//   ....[3]....
        /*0034*/ 	.word	0xffffffff


	//   ....[4]....
        /*0038*/ 	.word	0xffffffff


	//   ....[5]....
        /*003c*/ 	.word	0xffffffff


	//   ....[6]....
        /*0040*/ 	.word	0xffffffff


	//   ....[7]....
        /*0044*/ 	.word	0xffffffff


	//   ....[8]....
        /*0048*/ 	.word	0xffffffff


	//   ....[9]....
        /*004c*/ 	.word	0xffffffff


	//   ....[10]....
        /*0050*/ 	.word	0x050000d0


	//   ....[11]....
        /*0054*/ 	.word	0x050000d0


	//   ....[12]....
        /*0058*/ 	.word	0x050000d0


	//   ....[13]....
        /*005c*/ 	.word	0x050000d0


	//   ....[14]....
        /*0060*/ 	.word	0x050000d0


	//   ....[15]....
        /*0064*/ 	.word	0x050000d0


	//   ....[16]....
        /*0068*/ 	.word	0x050000d0


	//   ....[17]....
        /*006c*/ 	.word	0x050000d0


	//   ....[18]....
        /*0070*/ 	.word	0x050000d0


	//   ....[19]....
        /*0074*/ 	.word	0x050000d0


	//----- nvinfo : EIATTR_COOP_GROUP_INSTR_OFFSETS
	.align		4
.L_1160:
        /*0078*/ 	.byte	0x04, 0x28
        /*007a*/ 	.short	(.L_1162 - .L_1161)


	//   ....[0]....
.L_1161:
        /*007c*/ 	.word	0x00027090


	//   ....[1]....
        /*0080*/ 	.word	0x000270b0


	//   ....[2]....
        /*0084*/ 	.word	0x000270d0


	//   ....[3]....
        /*0088*/ 	.word	0x00027100


	//   ....[4]....
        /*008c*/ 	.word	0x00027120


	//   ....[5]....
        /*0090*/ 	.word	0x00027550


	//   ....[6]....
        /*0094*/ 	.word	0x00027570


	//   ....[7]....
        /*0098*/ 	.word	0x00027590


	//   ....[8]....
        /*009c*/ 	.word	0x000275b0


	//   ....[9]....
        /*00a0*/ 	.word	0x000275d0


	//   ....[10]....
        /*00a4*/ 	.word	0x00028290


	//   ....[11]....
        /*00a8*/ 	.word	0x00028330


	//   ....[12]....
        /*00ac*/ 	.word	0x000283a0


	//   ....[13]....
        /*00b0*/ 	.word	0x00028420


	//   ....[14]....
        /*00b4*/ 	.word	0x00028490


	//   ....[15]....
        /*00b8*/ 	.word	0x00028900


	//   ....[16]....
        /*00bc*/ 	.word	0x00028970


	//   ....[17]....
        /*00c0*/ 	.word	0x000289e0


	//   ....[18]....
        /*00c4*/ 	.word	0x00028a50


	//   ....[19]....
        /*00c8*/ 	.word	0x00028ac0


	//----- nvinfo : EIATTR_VRC_CTA_INIT_COUNT
	.align		4
.L_1162:
        /*00cc*/ 	.byte	0x02, 0x4a
	.zero		1
	.zero		1


	//----- nvinfo : EIATTR_EXIT_INSTR_OFFSETS
	.align		4
        /*00d0*/ 	.byte	0x04, 0x1c
        /*00d2*/ 	.short	(.L_1164 - .L_1163)


	//   ....[0]....
.L_1163:
        /*00d4*/ 	.word	0x00000d40


	//   ....[1]....
        /*00d8*/ 	.word	0x00028220


	//----- nvinfo : EIATTR_MAX_THREADS
	.align		4
.L_1164:
        /*00dc*/ 	.byte	0x04, 0x05
        /*00de*/ 	.short	(.L_1166 - .L_1165)
.L_1165:
        /*00e0*/ 	.word	0x00000080
        /*00e4*/ 	.word	0x00000001
        /*00e8*/ 	.word	0x00000001


	//----- nvinfo : EIATTR_CRS_STACK_SIZE
	.align		4
.L_1166:
        /*00ec*/ 	.byte	0x04, 0x1e
        /*00ee*/ 	.short	(.L_1168 - .L_1167)
.L_1167:
        /*00f0*/ 	.word	0x00000000


	//----- nvinfo : EIATTR_CBANK_PARAM_SIZE
	.align		4
.L_1168:
        /*00f4*/ 	.byte	0x03, 0x19
        /*00f6*/ 	.short	0x00e8


	//----- nvinfo : EIATTR_PARAM_CBANK
	.align		4
        /*00f8*/ 	.byte	0x04, 0x0a
        /*00fa*/ 	.short	(.L_1170 - .L_1169)
	.align		4
.L_1169:
        /*00fc*/ 	.word	index@(.nv.constant0._ZN10layer_norm31ln_parallel_residual_fwd_kernelINS_13Kernel_traitsIf13__nv_bfloat16fS2_fjLj1024ELj1ELj4ELj1ELj16ENS_18Kernel_traits_baseILj1024EfS2_fS2_fjLj128EEEEELb1ELb0ELb1EEEvNS_9FwdParamsE)
        /*0100*/ 	.short	0x0380
        /*0102*/ 	.short	0x00e8


	//----- nvinfo : EIATTR_SW_WAR
	.align		4
.L_1170:
        /*0104*/ 	.byte	0x04, 0x36
        /*0106*/ 	.short	(.L_1172 - .L_1171)
.L_1171:
        /*0108*/ 	.word	0x00000008
.L_1172:


//--------------------- .nv.info._ZN10layer_norm31ln_parallel_residual_fwd_kernelINS_13Kernel_traitsIf13__nv_bfloat16fS2_fjLj1024ELj1ELj4ELj1ELj16ENS_18Kernel_traits_baseILj1024EfS2_fS2_fjLj128EEEEELb1ELb1ELb0EEEvNS_9FwdParamsE --------------------------
	.section	.nv.info._ZN10layer_norm31ln_parallel_residual_fwd_kernelINS_13Kernel_traitsIf13__nv_bfloat16fS2_fjLj1024ELj1ELj4ELj1ELj16ENS_18Kernel_traits_baseILj1024EfS2_fS2_fjLj128EEEEELb1ELb1ELb0EEEvNS_9FwdParamsE,"",@"SHT_CUDA_INFO"
	.sectionflags	@""
	.align	4


	//----- nvinfo : EIATTR_CUDA_API_VERSION
	.align		4
        /*0000*/ 	.byte	0x04, 0x37
        /*0002*/ 	.short	(.L_1174 - .L_1173)
.L_1173:
        /*0004*/ 	.word	0x00000082


	//----- nvinfo : EIATTR_KPARAM_INFO
	.align		4
.L_1174:
        /*0008*/ 	.byte	0x04, 0x17
        /*000a*/ 	.short	(.L_1176 - .L_1175)
.L_1175:
        /*000c*/ 	.word	0x00000000
        /*0010*/ 	.short	0x0000
        /*0012*/ 	.short	0x0000
        /*0014*/ 	.byte	0x00, 0xf0, 0xa1, 0x03


	//----- nvinfo : EIATTR_SPARSE_MMA_MASK
	.align		4
.L_1176:
        /*0018*/ 	.byte	0x03, 0x50
        /*001a*/ 	.short	0x0000


	//----- nvinfo : EIATTR_MAXREG_COUNT
	.align		4
        /*001c*/ 	.byte	0x03, 0x1b
        /*001e*/ 	.short	0x00ff


	//----- nvinfo : EIATTR_MERCURY_ISA_VERSION
	.align		4
        /*0020*/ 	.byte	0x03, 0x5f
        /*0022*/ 	.short	0x0101


	//----- nvinfo : EIATTR_COOP_GROUP_MASK_REGIDS
	.align		4
        /*0024*/ 	.byte	0x04, 0x29
        /*0026*/ 	.short	(.L_1178 - .L_1177)


	//   ....[0]....
.L_1177:
        /*0028*/ 	.word	0xffffffff


	//   ....[1]....
        /*002c*/ 	.word	0xffffffff


	//   ....[2]....
        /*0030*/ 	.word	0xffffffff


	//   ....[3]....
        /*0034*/ 	.word	0xffffffff


	//   ....[4]....
        /*0038*/ 	.word	0xffffffff


	//   ....[5]....
        /*003c*/ 	.word	0xffffffff


	//   ....[6]....
        /*0040*/ 	.word	0xffffffff


	//   ....[7]....
        /*0044*/ 	.word	0xffffffff


	//   ....[8]....
        /*0048*/ 	.word	0xffffffff


	//   ....[9]....
        /*004c*/ 	.word	0xffffffff


	//   ....[10]....
        /*0050*/ 	.word	0x0500008c


	//   ....[11]....
        /*0054*/ 	.word	0x0500008c


	//   ....[12]....
        /*0058*/ 	.word	0x0500008c


	//   ....[13]....
        /*005c*/ 	.word	0x0500008c


	//   ....[14]....
        /*0060*/ 	.word	0x0500008c


	//   ....[15]....
        /*0064*/ 	.word	0x0500008c


	//   ....[16]....
        /*0068*/ 	.word	0x0500008c


	//   ....[17]....
        /*006c*/ 	.word	0x0500008c


	//   ....[18]....
        /*0070*/ 	.word	0x0500008c


	//   ....[19]....
        /*0074*/ 	.word	0x0500008c


	//----- nvinfo : EIATTR_COOP_GROUP_INSTR_OFFSETS
	.align		4
.L_1178:
        /*0078*/ 	.byte	0x04, 0x28
        /*007a*/ 	.short	(.L_1180 - .L_1179)


	//   ....[0]....
.L_1179:
        /*007c*/ 	.word	0x00020300


	//   ....[1]....
        /*0080*/ 	.word	0x00020330


	//   ....[2]....
        /*0084*/ 	.word	0x00020350


	//   ....[3]....
        /*0088*/ 	.word	0x00020370


	//   ....[4]....
        /*008c*/ 	.word	0x00020390


	//   ....[5]....
        /*0090*/ 	.word	0x000207d0


	//   ....[6]....
        /*0094*/ 	.word	0x000207f0


	//   ....[7]....
        /*0098*/ 	.word	0x00020810


	//   ....[8]....
        /*009c*/ 	.word	0x00020830


	//   ....[9]....
        /*00a0*/ 	.word	0x00020850


	//   ....[10]....
        /*00a4*/ 	.word	0x000212e0


	//   ....[11]....
        /*00a8*/ 	.word	0x00021390


	//   ....[12]....
        /*00ac*/ 	.word	0x00021400


	//   ....[13]....
        /*00b0*/ 	.word	0x00021470


	//   ....[14]....
        /*00b4*/ 	.word	0x000214e0


	//   ....[15]....
        /*00b8*/ 	.word	0x00021970


	//   ....[16]....
        /*00bc*/ 	.word	0x000219e0


	//   ....[17]....
        /*00c0*/ 	.word	0x00021a50


	//   ....[18]....
        /*00c4*/ 	.word	0x00021ac0


	//   ....[19]....
        /*00c8*/ 	.word	0x00021b30


	//----- nvinfo : EIATTR_VRC_CTA_INIT_COUNT
	.align		4
.L_1180:
        /*00cc*/ 	.byte	0x02, 0x4a
	.zero		1
	.zero		1


	//----- nvinfo : EIATTR_EXIT_INSTR_OFFSETS
	.align		4
        /*00d0*/ 	.byte	0x04, 0x1c
        /*00d2*/ 	.short	(.L_1182 - .L_1181)


	//   ....[0]....
.L_1181:
        /*00d4*/ 	.word	0x000008b0


	//   ....[1]....
        /*00d8*/ 	.word	0x00021270


	//----- nvinfo : EIATTR_MAX_THREADS
	.align		4
.L_1182:
        /*00dc*/ 	.byte	0x04, 0x05
        /*00de*/ 	.short	(.L_1184 - .L_1183)
.L_1183:
        /*00e0*/ 	.word	0x00000080
        /*00e4*/ 	.word	0x00000001
        /*00e8*/ 	.word	0x00000001


	//----- nvinfo : EIATTR_CRS_STACK_SIZE
	.align		4
.L_1184:
        /*00ec*/ 	.byte	0x04, 0x1e
        /*00ee*/ 	.short	(.L_1186 - .L_1185)
.L_1185:
        /*00f0*/ 	.word	0x00000000


	//----- nvinfo : EIATTR_CBANK_PARAM_SIZE
	.align		4
.L_1186:
        /*00f4*/ 	.byte	0x03, 0x19
        /*00f6*/ 	.short	0x00e8


	//----- nvinfo : EIATTR_PARAM_CBANK
	.align		4
        /*00f8*/ 	.byte	0x04, 0x0a
        /*00fa*/ 	.short	(.L_1188 - .L_1187)
	.align		4
.L_1187:
        /*00fc*/ 	.word	index@(.nv.constant0._ZN10layer_norm31ln_parallel_residual_fwd_kernelINS_13Kernel_traitsIf13__nv_bfloat16fS2_fjLj1024ELj1ELj4ELj1ELj16ENS_18Kernel_traits_baseILj1024EfS2_fS2_fjLj128EEEEELb1ELb1ELb0EEEvNS_9FwdParamsE)
        /*0100*/ 	.short	0x0380
        /*0102*/ 	.short	0x00e8


	//----- nvinfo : EIATTR_SW_WAR
	.align		4
.L_1188:
        /*0104*/ 	.byte	0x04, 0x36
        /*0106*/ 	.short	(.L_1190 - .L_1189)
.L_1189:
        /*0108*/ 	.word	0x00000008
.L_1190:


//--------------------- .nv.info._ZN10layer_norm31ln_parallel_residual_fwd_kernelINS_13Kernel_traitsIf13__nv_bfloat16fS2_fjLj1024ELj1ELj4ELj1ELj16ENS_18Kernel_traits_baseILj1024EfS2_fS2_fjLj128EEEEELb1ELb1ELb1EEEvNS_9FwdParamsE --------------------------
	.section	.nv.info._ZN10layer_norm31ln_parallel_residual_fwd_kernelINS_13Kernel_traitsIf13__nv_bfloat16fS2_fjLj1024ELj1ELj4ELj1ELj16ENS_18Kernel_traits_baseILj1024EfS2_fS2_fjLj128EEEEELb1ELb1ELb1EEEvNS_9FwdParamsE,"",@"SHT_CUDA_INFO"
	.sectionflags	@""
	.align	4


	//----- nvinfo : EIATTR_CUDA_API_VERSION
	.align		4
        /*0000*/ 	.byte	0x04, 0x37
        /*0002*/ 	.short	(.L_1192 - .L_1191)
.L_1191:
        /*0004*/ 	.word	0x00000082


	//----- nvinfo : EIATTR_KPARAM_INFO
	.align		4
.L_1192:
        /*0008*/ 	.byte	0x04, 0x17
        /*000a*/ 	.short	(.L_1194 - .L_1193)
.L_1193:
        /*000c*/ 	.word	0x00000000
        /*0010*/ 	.short	0x0000
        /*0012*/ 	.short	0x0000
        /*0014*/ 	.byte	0x00, 0xf0, 0xa1, 0x03


	//----- nvinfo : EIATTR_SPARSE_MMA_MASK
	.align		4
.L_1194:
        /*0018*/ 	.byte	0x03, 0x50
        /*001a*/ 	.short	0x0000


	//----- nvinfo : EIATTR_MAXREG_COUNT
	.align		4
        /*001c*/ 	.byte	0x03, 0x1b
        /*001e*/ 	.short	0x00ff


	//----- nvinfo : EIATTR_MERCURY_ISA_VERSION
	.align		4
        /*0020*/ 	.byte	0x03, 0x5f
        /*0022*/ 	.short	0x0101


	//----- nvinfo : EIATTR_COOP_GROUP_MASK_REGIDS
	.align		4
        /*0024*/ 	.byte	0x04, 0x29
        /*0026*/ 	.short	(.L_1196 - .L_1195)


	//   ....[0]....
.L_1195:
        /*0028*/ 	.word	0xffffffff


	//   ....[1]....
        /*002c*/ 	.word	0xffffffff


	//   ....[2]....
        /*0030*/ 	.word	0xffffffff


	//   ....[3]....
        /*0034*/ 	.word	0xffffffff


	//   ....[4]....
        /*0038*/ 	.word	0xffffffff


	//   ....[5]....
        /*003c*/ 	.word	0xffffffff


	//   ....[6]....
        /*0040*/ 	.word	0xffffffff


	//   ....[7]....
        /*0044*/ 	.word	0xffffffff


	//   ....[8]....
        /*0048*/ 	.word	0xffffffff


	//   ....[9]....
        /*004c*/ 	.word	0xffffffff


	//   ....[10]....
        /*0050*/ 	.word	0x0500008c


	//   ....[11]....
        /*0054*/ 	.word	0x0500008c


	//   ....[12]....
        /*0058*/ 	.word	0x0500008c


	//   ....[13]....
        /*005c*/ 	.word	0x0500008c


	//   ....[14]....
        /*0060*/ 	.word	0x0500008c


	//   ....[15]....
        /*0064*/ 	.word	0x0500008c


	//   ....[16]....
        /*0068*/ 	.word	0x0500008c


	//   ....[17]....
        /*006c*/ 	.word	0x0500008c


	//   ....[18]....
        /*0070*/ 	.word	0x0500008c


	//   ....[19]....
        /*0074*/ 	.word	0x0500008c


	//----- nvinfo : EIATTR_COOP_GROUP_INSTR_OFFSETS
	.align		4
.L_1196:
        /*0078*/ 	.byte	0x04, 0x28
        /*007a*/ 	.short	(.L_1198 - .L_1197)


	//   ....[0]....
.L_1197:
        /*007c*/ 	.word	0x0001fab0


	//   ....[1]....
        /*0080*/ 	.word	0x0001fad0


	//   ....[2]....
        /*0084*/ 	.word	0x0001fb00


	//   ....[3]....
        /*0088*/ 	.word	0x0001fb20


	//   ....[4]....
        /*008c*/ 	.word	0x0001fb40


	//   ....[5]....
        /*0090*/ 	.word	0x0001ff70


	//   ....[6]....
        /*0094*/ 	.word	0x0001ff90


	//   ....[7]....
        /*0098*/ 	.word	0x0001ffb0


	//   ....[8]....
        /*009c*/ 	.word	0x0001ffd0


	//   ....[9]....
        /*00a0*/ 	.word	0x0001fff0


	//   ....[10]....
        /*00a4*/ 	.word	0x00020930


	//   ....[11]....
        /*00a8*/ 	.word	0x000209d0


	//   ....[12]....
        /*00ac*/ 	.word	0x00020a50


	//   ....[13]....
        /*00b0*/ 	.word	0x00020ac0


	//   ....[14]....
        /*00b4*/ 	.word	0x00020b30


	//   ....[15]....
        /*00b8*/ 	.word	0x00020fa0


	//   ....[16]....
        /*00bc*/ 	.word	0x00021010


	//   ....[17]....
        /*00c0*/ 	.word	0x00021080


	//   ....[18]....
        /*00c4*/ 	.word	0x000210f0


	//   ....[19]....
        /*00c8*/ 	.word	0x00021160


	//----- nvinfo : EIATTR_VRC_CTA_INIT_COUNT
	.align		4
.L_1198:
        /*00cc*/ 	.byte	0x02, 0x4a
	.zero		1
	.zero		1


	//----- nvinfo : EIATTR_EXIT_INSTR_OFFSETS
	.align		4
        /*00d0*/ 	.byte	0x04, 0x1c
        /*00d2*/ 	.short	(.L_1200 - .L_1199)


	//   ....[0]....
.L_1199:
        /*00d4*/ 	.word	0x00000630


	//   ....[1]....
        /*00d8*/ 	.word	0x000208c0


	//----- nvinfo : EIATTR_MAX_THREADS
	.align		4
.L_1200:
        /*00dc*/ 	.byte	0x04, 0x05
        /*00de*/ 	.short	(.L_1202 - .L_1201)
.L_1201:
        /*00e0*/ 	.word	0x00000080
        /*00e4*/ 	.word	0x00000001
        /*00e8*/ 	.word	0x00000001


	//----- nvinfo : EIATTR_CRS_STACK_SIZE
	.align		4
.L_1202:
        /*00ec*/ 	.byte	0x04, 0x1e
        /*00ee*/ 	.short	(.L_1204 - .L_1203)
.L_1203:
        /*00f0*/ 	.word	0x00000000


	//----- nvinfo : EIATTR_CBANK_PARAM_SIZE
	.align		4
.L_1204:
        /*00f4*/ 	.byte	0x03, 0x19
        /*00f6*/ 	.short	0x00e8


	//----- nvinfo : EIATTR_PARAM_CBANK
	.align		4
        /*00f8*/ 	.byte	0x04, 0x0a
        /*00fa*/ 	.short	(.L_1206 - .L_1205)
	.align		4
.L_1205:
        /*00fc*/ 	.word	index@(.nv.constant0._ZN10layer_norm31ln_parallel_residual_fwd_kernelINS_13Kernel_traitsIf13__nv_bfloat16fS2_fjLj1024ELj1ELj4ELj1ELj16ENS_18Kernel_traits_baseILj1024EfS2_fS2_fjLj128EEEEELb1ELb1ELb1EEEvNS_9FwdParamsE)
        /*0100*/ 	.short	0x0380
        /*0102*/ 	.short	0x00e8


	//----- nvinfo : EIATTR_SW_WAR
	.align		4
.L_1206:
        /*0104*/ 	.byte	0x04, 0x36
        /*0106*/ 	.short	(.L_1208 - .L_1207)
.L_1207:
        /*0108*/ 	.word	0x00000008
.L_1208:


//--------------------- .nv.info._ZN10layer_norm31ln_parallel_residual_fwd_kernelINS_13Kernel_traitsIf6__halfS2_S2_fjLj1024ELj1ELj4ELj1ELj16ENS_18Kernel_traits_baseILj1024EfS2_S2_S2_fjLj128EEEEELb0ELb0ELb0EEEvNS_9FwdParamsE --------------------------
	.section	.nv.info._ZN10layer_norm31ln_parallel_residual_fwd_kernelINS_13Kernel_traitsIf6__halfS2_S2_fjLj1024ELj1ELj4ELj1ELj16ENS_18Kernel_traits_baseILj1024EfS2_S2_S2_fjLj128EEEEELb0ELb0ELb0EEEvNS_9FwdParamsE,"",@"SHT_CUDA_INFO"
	.sectionflags	@""
	.align	4


	//----- nvinfo : EIATTR_CUDA_API_VERSION
	.align		4
        /*0000*/ 	.byte	0x04, 0x37
        /*0002*/ 	.short	(.L_1210 - .L_1209)
.L_1209:
        /*0004*/ 	.word	0x00000082


	//----- nvinfo : EIATTR_KPARAM_INFO
	.align		4
.L_1210:
        /*0008*/ 	.byte	0x04, 0x17
        /*000a*/ 	.short	(.L_1212 - .L_1211)
.L_1211:
        /*000c*/ 	.word	0x00000000
        /*0010*/ 	.short	0x0000
        /*0012*/ 	.short	0x0000
        /*0014*/ 	.byte	0x00, 0xf0, 0xa1, 0x03


	//----- nvinfo : EIATTR_SPARSE_MMA_MASK
	.align		4
.L_1212:
        /*0018*/ 	.byte	0x03, 0x50
        /*001a*/ 	.short	0x0000


	//----- nvinfo : EIATTR_MAXREG_COUNT
	.align		4
        /*001c*/ 	.byte	0x03, 0x1b
        /*001e*/ 	.short	0x00ff


	//----- nvinfo : EIATTR_MERCURY_ISA_VERSION
	.align		4
        /*0020*/ 	.byte	0x03, 0x5f
        /*0022*/ 	.short	0x0101


	//----- nvinfo : EIATTR_COOP_GROUP_MASK_REGIDS
	.align		4
        /*0024*/ 	.byte	0x04, 0x29
        /*0026*/ 	.short	(.L_1214 - .L_1213)


	//   ....[0]....
.L_1213:
        /*0028*/ 	.word	0xffffffff


	//   ....[1]....
        /*002c*/ 	.word	0xffffffff


	//   ....[2]....
        /*0030*/ 	.word	0xffffffff


	//   ....[3]....
        /*0034*/ 	.word	0xffffffff


	//   ....[4]....
        /*0038*/ 	.word	0xffffffff


	//   ....[5]....
        /*003c*/ 	.word	0xffffffff


	//   ....[6]....
        /*0040*/ 	.word	0xffffffff


	//   ....[7]....
        /*0044*/ 	.word	0xffffffff


	//   ....[8]....
        /*0048*/ 	.word	0xffffffff


	//   ....[9]....
        /*004c*/ 	.word	0xffffffff


	//   ....[10]....
        /*0050*/ 	.word	0x050000b9


	//   ....[11]....
        /*0054*/ 	.word	0x050000b9


	//   ....[12]....
        /*0058*/ 	.word	0x050000b9


	//   ....[13]....
        /*005c*/ 	.word	0x050000b9


	//   ....[14]....
        /*0060*/ 	.word	0x050000b9


	//   ....[15]....
        /*0064*/ 	.word	0x050000b9


	//   ....[16]....
        /*0068*/ 	.word	0x050000b9


	//   ....[17]....
        /*006c*/ 	.word	0x050000b9


	//   ....[18]....
        /*0070*/ 	.word	0x050000b9


	//   ....[19]....
        /*0074*/ 	.word	0x050000b9


	//----- nvinfo : EIATTR_COOP_GROUP_INSTR_OFFSETS
	.align		4
.L_1214:
        /*0078*/ 	.byte	0x04, 0x28
        /*007a*/ 	.short	(.L_1216 - .L_1215)


	//   ....[0]....
.L_1215:
        /*007c*/ 	.word	0x00003d80


	//   ....[1]....
        /*0080*/ 	.word	0x00003da0


	//   ....[2]....
        /*0084*/ 	.word	0x00003dc0


	//   ....[3]....
        /*0088*/ 	.word	0x00003de0


	//   ....[4]....
        /*008c*/ 	.word	0x00003e10


	//   ....[5]....
        /*0090*/ 	.word	0x00004250


	//   ....[6]....
        /*0094*/ 	.word	0x00004270


	//   ....[7]....
        /*0098*/ 	.word	0x00004290


	//   ....[8]....
        /*009c*/ 	.word	0x000042b0


	//   ....[9]....
        /*00a0*/ 	.word	0x000042d0


	//   ....[10]....
        /*00a4*/ 	.word	0x00005110


	//   ....[11]....
        /*00a8*/ 	.word	0x000051b0


	//   ....[12]....
        /*00ac*/ 	.word	0x00005220


	//   ....[13]....
        /*00b0*/ 	.word	0x00005290


	//   ....[14]....
        /*00b4*/ 	.word	0x00005310


	//   ....[15]....
        /*00b8*/ 	.word	0x000057a0


	//   ....[16]....
        /*00bc*/ 	.word	0x00005810


	//   ....[17]....
        /*00c0*/ 	.word	0x00005880


	//   ....[18]....
        /*00c4*/ 	.word	0x000058f0


	//   ....[19]....
        /*00c8*/ 	.word	0x00005960


	//----- nvinfo : EIATTR_VRC_CTA_INIT_COUNT
	.align		4
.L_1216:
        /*00cc*/ 	.byte	0x02, 0x4a
	.zero		1
	.zero		1


	//----- nvinfo : EIATTR_EXIT_INSTR_OFFSETS
	.align		4
        /*00d0*/ 	.byte	0x04, 0x1c
        /*00d2*/ 	.short	(.L_1218 - .L_1217)


	//   ....[0]....
.L_1217:
        /*00d4*/ 	.word	0x000017a0


	//   ....[1]....
        /*00d8*/ 	.word	0x000050a0


	//----- nvinfo : EIATTR_MAX_THREADS
	.align		4
.L_1218:
        /*00dc*/ 	.byte	0x04, 0x05
        /*00de*/ 	.short	(.L_1220 - .L_1219)
.L_1219:
        /*00e0*/ 	.word	0x00000080
        /*00e4*/ 	.word	0x00000001
        /*00e8*/ 	.word	0x00000001


	//----- nvinfo : EIATTR_CRS_STACK_SIZE
	.align		4
.L_1220:
        /*00ec*/ 	.byte	0x04, 0x1e
        /*00ee*/ 	.short	(.L_1222 - .L_1221)
.L_1221:
        /*00f0*/ 	.word	0x00000000


	//----- nvinfo : EIATTR_CBANK_PARAM_SIZE
	.align		4
.L_1222:
        /*00f4*/ 	.byte	0x03, 0x19
        /*00f6*/ 	.short	0x00e8


	//----- nvinfo : EIATTR_PARAM_CBANK
	.align		4
        /*00f8*/ 	.byte	0x04, 0x0a
        /*00fa*/ 	.short	(.L_1224 - .L_1223)
	.align		4
.L_1223:
        /*00fc*/ 	.word	index@(.nv.constant0._ZN10layer_norm31ln_parallel_residual_fwd_kernelINS_13Kernel_traitsIf6__halfS2_S2_fjLj1024ELj1ELj4ELj1ELj16ENS_18Kernel_traits_baseILj1024EfS2_S2_S2_fjLj128EEEEELb0ELb0ELb0EEEvNS_9FwdParamsE)
        /*0100*/ 	.short	0x0380
        /*0102*/ 	.short	0x00e8


	//----- nvinfo : EIATTR_SW_WAR
	.align		4
.L_1224:
        /*0104*/ 	.byte	0x04, 0x36
        /*0106*/ 	.short	(.L_1226 - .L_1225)
.L_1225:
        /*0108*/ 	.word	0x00000008
.L_1226:


//--------------------- .nv.info._ZN10layer_norm31ln_parallel_residual_fwd_kernelINS_13Kernel_traitsIf6__halfS2_S2_fjLj1024ELj1ELj4ELj1ELj16ENS_18Kernel_traits_baseILj1024EfS2_S2_S2_fjLj128EEEEELb0ELb0ELb1EEEvNS_9FwdParamsE --------------------------
	.section	.nv.info._ZN10layer_norm31ln_parallel_residual_fwd_kernelINS_13Kernel_traitsIf6__halfS2_S2_fjLj1024ELj1ELj4ELj1ELj16ENS_18Kernel_traits_baseILj1024EfS2_S2_S2_fjLj128EEEEELb0ELb0ELb1EEEvNS_9FwdParamsE,"",@"SHT_CUDA_INFO"
	.sectionflags	@""
	.align	4


	//----- nvinfo : EIATTR_CUDA_API_VERSION
	.align		4
        /*0000*/ 	.byte	0x04, 0x37
        /*0002*/ 	.short	(.L_1228 - .L_1227)
.L_1227:
        /*0004*/ 	.word	0x00000082


	//----- nvinfo : EIATTR_KPARAM_INFO
	.align		4
.L_1228:
        /*0008*/ 	.byte	0x04, 0x17
        /*000a*/ 	.short	(.L_1230 - .L_1229)
.L_1229:
        /*000c*/ 	.word	0x00000000
        /*0010*/ 	.short	0x0000
        /*0012*/ 	.short	0x0000
        /*0014*/ 	.byte	0x00, 0xf0, 0xa1, 0x03


	//----- nvinfo : EIATTR_SPARSE_MMA_MASK
	.align		4
.L_1230:
        /*0018*/ 	.byte	0x03, 0x50
        /*001a*/ 	.short	0x0000


	//----- nvinfo : EIATTR_MAXREG_COUNT
	.align		4
        /*001c*/ 	.byte	0x03, 0x1b
        /*001e*/ 	.short	0x00ff


	//----- nvinfo : EIATTR_MERCURY_ISA_VERSION
	.align		4
        /*0020*/ 	.byte	0x03, 0x5f
        /*0022*/ 	.short	0x0101


	//----- nvinfo : EIATTR_COOP_GROUP_MASK_REGIDS
	.align		4
        /*0024*/ 	.byte	0x04, 0x29
        /*0026*/ 	.short	(.L_1232 - .L_1231)


	//   ....[0]....
.L_1231:
        /*0028*/ 	.word	0xffffffff


	//   ....[1]....
        /*002c*/ 	.word	0xffffffff


	//   ....[2]....
        /*0030*/ 	.word	0xffffffff


	//   ....[3]....
        /*0034*/ 	.word	0xffffffff


	//   ....[4]....
        /*0038*/ 	.word	0xffffffff


	//   ....[5]....
        /*003c*/ 	.word	0xffffffff


	//   ....[6]....
        /*0040*/ 	.word	0xffffffff


	//   ....[7]....
        /*0044*/ 	.word	0xffffffff


	//   ....[8]....
        /*0048*/ 	.word	0xffffffff


	//   ....[9]....
        /*004c*/ 	.word	0xffffffff


	//   ....[10]....
        /*0050*/ 	.word	0x050000ba


	//   ....[11]....
        /*0054*/ 	.word	0x050000ba


	//   ....[12]....
        /*0058*/ 	.word	0x050000ba


	//   ....[13]....
        /*005c*/ 	.word	0x050000ba


	//   ....[14]....
        /*0060*/ 	.word	0x050000ba


	//   ....[15]....
        /*0064*/ 	.word	0x050000ba


	//   ....[16]....
        /*0068*/ 	.word	0x050000ba


	//   ....[17]....
        /*006c*/ 	.word	0x050000ba


	//   ....[18]....
        /*0070*/ 	.word	0x050000ba


	//   ....[19]....
        /*0074*/ 	.word	0x050000ba


	//----- nvinfo : EIATTR_COOP_GROUP_INSTR_OFFSETS
	.align		4
.L_1232:
        /*0078*/ 	.byte	0x04, 0x28
        /*007a*/ 	.short	(.L_1234 - .L_1233)


	//   ....[0]....
.L_1233:
        /*007c*/ 	.word	0x00002f80


	//   ....[1]....
        /*0080*/ 	.word	0x00002fa0


	//   ....[2]....
        /*0084*/ 	.word	0x00002fc0


	//   ....[3]....
        /*0088*/ 	.word	0x00002fe0


	//   ....[4]....
        /*008c*/ 	.word	0x00003010


	//   ....[5]....
        /*0090*/ 	.word	0x00003440


	//   ....[6]....
        /*0094*/ 	.word	0x00003460


	//   ....[7]....
        /*0098*/ 	.word	0x00003480


	//   ....[8]....
        /*009c*/ 	.word	0x000034a0


	//   ....[9]....
        /*00a0*/ 	.word	0x000034c0


	//   ....[10]....
        /*00a4*/ 	.word	0x00004180


	//   ....[11]....
        /*00a8*/ 	.word	0x00004220


	//   ....[12]....
        /*00ac*/ 	.word	0x00004290


	//   ....[13]....
        /*00b0*/ 	.word	0x00004300


	//   ....[14]....
        /*00b4*/ 	.word	0x00004380


	//   ....[15]....
        /*00b8*/ 	.word	0x00004800


	//   ....[16]....
        /*00bc*/ 	.word	0x00004870


	//   ....[17]....
        /*00c0*/ 	.word	0x000048e0


	//   ....[18]....
        /*00c4*/ 	.word	0x00004950


	//   ....[19]....
        /*00c8*/ 	.word	0x000049c0


	//----- nvinfo : EIATTR_VRC_CTA_INIT_COUNT
	.align		4
.L_1234:
        /*00cc*/ 	.byte	0x02, 0x4a
	.zero		1
	.zero		1


	//----- nvinfo : EIATTR_EXIT_INSTR_OFFSETS
	.align		4
        /*00d0*/ 	.byte	0x04, 0x1c
        /*00d2*/ 	.short	(.L_1236 - .L_1235)


	//   ....[0]....
.L_1235:
        /*00d4*/ 	.word	0x00000c50


	//   ....[1]....
        /*00d8*/ 	.word	0x00004110


	//----- nvinfo : EIATTR_MAX_THREADS
	.align		4
.L_1236:
        /*00dc*/ 	.byte	0x04, 0x05
        /*00de*/ 	.short	(.L_1238 - .L_1237)
.L_1237:
        /*00e0*/ 	.word	0x00000080
        /*00e4*/ 	.word	0x00000001
        /*00e8*/ 	.word	0x00000001


	//----- nvinfo : EIATTR_CRS_STACK_SIZE
	.align		4
.L_1238:
        /*00ec*/ 	.byte	0x04, 0x1e
        /*00ee*/ 	.short	(.L_1240 - .L_1239)
.L_1239:
        /*00f0*/ 	.word	0x00000000


	//----- nvinfo : EIATTR_CBANK_PARAM_SIZE
	.align		4
.L_1240:
        /*00f4*/ 	.byte	0x03, 0x19
        /*00f6*/ 	.short	0x00e8


	//----- nvinfo : EIATTR_PARAM_CBANK
	.align		4
        /*00f8*/ 	.byte	0x04, 0x0a
        /*00fa*/ 	.short	(.L_1242 - .L_1241)
	.align		4
.L_1241:
        /*00fc*/ 	.word	index@(.nv.constant0._ZN10layer_norm31ln_parallel_residual_fwd_kernelINS_13Kernel_traitsIf6__halfS2_S2_fjLj1024ELj1ELj4ELj1ELj16ENS_18Kernel_traits_baseILj1024EfS2_S2_S2_fjLj128EEEEELb0ELb0ELb1EEEvNS_9FwdParamsE)
        /*0100*/ 	.short	0x0380
        /*0102*/ 	.short	0x00e8


	//----- nvinfo : EIATTR_SW_WAR
	.align		4
.L_1242:
        /*0104*/ 	.byte	0x04, 0x36
        /*0106*/ 	.short	(.L_1244 - .L_1243)
.L_1243:
        /*0108*/ 	.word	0x00000008
.L_1244:


//--------------------- .nv.info._ZN10layer_norm31ln_parallel_residual_fwd_kernelINS_13Kernel_traitsIf6__halfS2_S2_fjLj1024ELj1ELj4ELj1ELj16ENS_18Kernel_traits_baseILj1024EfS2_S2_S2_fjLj128EEEEELb0ELb1ELb0EEEvNS_9FwdParamsE --------------------------
	.section	.nv.info._ZN10layer_norm31ln_parallel_residual_fwd_kernelINS_13Kernel_traitsIf6__halfS2_S2_fjLj1024ELj1ELj4ELj1ELj16ENS_18Kernel_traits_baseILj1024EfS2_S2_S2_fjLj128EEEEELb0ELb1ELb0EEEvNS_9FwdParamsE,"",@"SHT_CUDA_INFO"
	.sectionflags	@""
	.align	4


	//----- nvinfo : EIATTR_CUDA_API_VERSION
	.align		4
        /*0000*/ 	.byte	0x04, 0x37
        /*0002*/ 	.short	(.L_1246 - .L_1245)
.L_1245:
        /*0004*/ 	.word	0x00000082


	//----- nvinfo : EIATTR_KPARAM_INFO
	.align		4
.L_1246:
        /*0008*/ 	.byte	0x04, 0x17
        /*000a*/ 	.short	(.L_1248 - .L_1247)
.L_1247:
        /*000c*/ 	.word	0x00000000
        /*0010*/ 	.short	0x0000
        /*0012*/ 	.short	0x0000
        /*0014*/ 	.byte	0x00, 0xf0, 0xa1, 0x03


	//----- nvinfo : EIATTR_SPARSE_MMA_MASK
	.align		4
.L_1248:
        /*0018*/ 	.byte	0x03, 0x50
        /*001a*/ 	.short	0x0000


	//----- nvinfo : EIATTR_MAXREG_COUNT
	.align		4
        /*001c*/ 	.byte	0x03, 0x1b
        /*001e*/ 	.short	0x00ff


	//----- nvinfo : EIATTR_MERCURY_ISA_VERSION
	.align		4
        /*0020*/ 	.byte	0x03, 0x5f
        /*0022*/ 	.short	0x0101


	//----- nvinfo : EIATTR_COOP_GROUP_MASK_REGIDS
	.align		4
        /*0024*/ 	.byte	0x04, 0x29
        /*0026*/ 	.short	(.L_1250 - .L_1249)


	//   ....[0]....
.L_1249:
        /*0028*/ 	.word	0xffffffff


	//   ....[1]....
        /*002c*/ 	.word	0xffffffff


	//   ....[2]....
        /*0030*/ 	.word	0xffffffff


	//   ....[3]....
        /*0034*/ 	.word	0xffffffff


	//   ....[4]....
        /*0038*/ 	.word	0xffffffff


	//   ....[5]....
        /*003c*/ 	.word	0xffffffff


	//   ....[6]....
        /*0040*/ 	.word	0xffffffff


	//   ....[7]....
        /*0044*/ 	.word	0xffffffff


	//   ....[8]....
        /*0048*/ 	.word	0xffffffff


	//   ....[9]....
        /*004c*/ 	.word	0xffffffff


	//   ....[10]....
        /*0050*/ 	.word	0x0500005b


	//   ....[11]....
        /*0054*/ 	.word	0x0500005b


	//   ....[12]....
        /*0058*/ 	.word	0x0500005b


	//   ....[13]....
        /*005c*/ 	.word	0x0500005b


	//   ....[14]....
        /*0060*/ 	.word	0x0500005b


	//   ....[15]....
        /*0064*/ 	.word	0x0500005b


	//   ....[16]....
        /*0068*/ 	.word	0x0500005b


	//   ....[17]....
        /*006c*/ 	.word	0x0500005b


	//   ....[18]....
        /*0070*/ 	.word	0x0500005b


	//   ....[19]....
        /*0074*/ 	.word	0x0500005b


	//----- nvinfo : EIATTR_COOP_GROUP_INSTR_OFFSETS
	.align		4
.L_1250:
        /*0078*/ 	.byte	0x04, 0x28
        /*007a*/ 	.short	(.L_1252 - .L_1251)


	//   ....[0]....
.L_1251:
        /*007c*/ 	.word	0x00002d80


	//   ....[1]....
        /*0080*/ 	.word	0x00002db0


	//   ....[2]....
        /*0084*/ 	.word	0x00002dd0


	//   ....[3]....
        /*0088*/ 	.word	0x00002df0


	//   ....[4]....
        /*008c*/ 	.word	0x00002e10


	//   ....[5]....
        /*0090*/ 	.word	0x00003250


	//   ....[6]....
        /*0094*/ 	.word	0x00003270


	//   ....[7]....
        /*0098*/ 	.word	0x00003290


	//   ....[8]....
        /*009c*/ 	.word	0x000032b0


	//   ....[9]....
        /*00a0*/ 	.word	0x000032d0


	//   ....[10]....
        /*00a4*/ 	.word	0x00003d40


	//   ....[11]....
        /*00a8*/ 	.word	0x00003de0


	//   ....[12]....
        /*00ac*/ 	.word	0x00003e40


	//   ....[13]....
        /*00b0*/ 	.word	0x00003ea0


	//   ....[14]....
        /*00b4*/ 	.word	0x00003ef0


	//   ....[15]....
        /*00b8*/ 	.word	0x00004380


	//   ....[16]....
        /*00bc*/ 	.word	0x000043e0


	//   ....[17]....
        /*00c0*/ 	.word	0x00004440


	//   ....[18]....
        /*00c4*/ 	.word	0x000044a0


	//   ....[19]....
        /*00c8*/ 	.word	0x00004500


	//----- nvinfo : EIATTR_VRC_CTA_INIT_COUNT
	.align		4
.L_1252:
        /*00cc*/ 	.byte	0x02, 0x4a
	.zero		1
	.zero		1


	//----- nvinfo : EIATTR_EXIT_INSTR_OFFSETS
	.align		4
        /*00d0*/ 	.byte	0x04, 0x1c
        /*00d2*/ 	.short	(.L_1254 - .L_1253)


	//   ....[0]....
.L_1253:
        /*00d4*/ 	.word	0x000006f0


	//   ....[1]....
        /*00d8*/ 	.word	0x00003cd0


	//----- nvinfo : EIATTR_MAX_THREADS
	.align		4
.L_1254:
        /*00dc*/ 	.byte	0x04, 0x05
        /*00de*/ 	.short	(.L_1256 - .L_1255)
.L_1255:
        /*00e0*/ 	.word	0x00000080
        /*00e4*/ 	.word	0x00000001
        /*00e8*/ 	.word	0x00000001


	//----- nvinfo : EIATTR_CRS_STACK_SIZE
	.align		4
.L_1256:
        /*00ec*/ 	.byte	0x04, 0x1e
        /*00ee*/ 	.short	(.L_1258 - .L_1257)
.L_1257:
        /*00f0*/ 	.word	0x00000000


	//----- nvinfo : EIATTR_CBANK_PARAM_SIZE
	.align		4
.L_1258:
        /*00f4*/ 	.byte	0x03, 0x19
        /*00f6*/ 	.short	0x00e8


	//----- nvinfo : EIATTR_PARAM_CBANK
	.align		4
        /*00f8*/ 	.byte	0x04, 0x0a
        /*00fa*/ 	.short	(.L_1260 - .L_1259)
	.align		4
.L_1259:
        /*00fc*/ 	.word	index@(.nv.constant0._ZN10layer_norm31ln_parallel_residual_fwd_kernelINS_13Kernel_traitsIf6__halfS2_S2_fjLj1024ELj1ELj4ELj1ELj16ENS_18Kernel_traits_baseILj1024EfS2_S2_S2_fjLj128EEEEELb0ELb1ELb0EEEvNS_9FwdParamsE)
        /*0100*/ 	.short	0x0380
        /*0102*/ 	.short	0x00e8


	//----- nvinfo : EIATTR_SW_WAR
	.align		4
.L_1260:
        /*0104*/ 	.byte	0x04, 0x36
        /*0106*/ 	.short	(.L_1262 - .L_1261)
.L_1261:
        /*0108*/ 	.word	0x00000008
.L_1262:


//--------------------- .nv.info._ZN10layer_norm31ln_parallel_residual_fwd_kernelINS_13Kernel_traitsIf6__halfS2_S2_fjLj1024ELj1ELj4ELj1ELj16ENS_18Kernel_traits_baseILj1024EfS2_S2_S2_fjLj128EEEEELb0ELb1ELb1EEEvNS_9FwdParamsE --------------------------
	.section	.nv.info._ZN10layer_norm31ln_parallel_residual_fwd_kernelINS_13Kernel_traitsIf6__halfS2_S2_fjLj1024ELj1ELj4ELj1ELj16ENS_18Kernel_traits_baseILj1024EfS2_S2_S2_fjLj128EEEEELb0ELb1ELb1EEEvNS_9FwdParamsE,"",@"SHT_CUDA_INFO"
	.sectionflags	@""
	.align	4


	//----- nvinfo : EIATTR_CUDA_API_VERSION
	.align		4
        /*0000*/ 	.byte	0x04, 0x37
        /*0002*/ 	.short	(.L_1264 - .L_1263)
.L_1263:
        /*0004*/ 	.word	0x00000082


	//----- nvinfo : EIATTR_KPARAM_INFO
	.align		4
.L_1264:
        /*0008*/ 	.byte	0x04, 0x17
        /*000a*/ 	.short	(.L_1266 - .L_1265)
.L_1265:
        /*000c*/ 	.word	0x00000000
        /*0010*/ 	.short	0x0000
        /*0012*/ 	.short	0x0000
        /*0014*/ 	.byte	0x00, 0xf0, 0xa1, 0x03


	//----- nvinfo : EIATTR_SPARSE_MMA_MASK
	.align		4
.L_1266:
        /*0018*/ 	.byte	0x03, 0x50
        /*001a*/ 	.short	0x0000


	//----- nvinfo : EIATTR_MAXREG_COUNT
	.align		4
        /*001c*/ 	.byte	0x03, 0x1b
        /*001e*/ 	.short	0x00ff


	//----- nvinfo : EIATTR_MERCURY_ISA_VERSION
	.align		4
        /*0020*/ 	.byte	0x03, 0x5f
        /*0022*/ 	.short	0x0101


	//----- nvinfo : EIATTR_COOP_GROUP_MASK_REGIDS
	.align		4
        /*0024*/ 	.byte	0x04, 0x29
        /*0026*/ 	.short	(.L_1268 - .L_1267)


	//   ....[0]....
.L_1267:
        /*0028*/ 	.word	0xffffffff


	//   ....[1]....
        /*002c*/ 	.word	0xffffffff


	//   ....[2]....
        /*0030*/ 	.word	0xffffffff


	//   ....[3]....
        /*0034*/ 	.word	0xffffffff


	//   ....[4]....
        /*0038*/ 	.word	0xffffffff


	//   ....[5]....
        /*003c*/ 	.word	0xffffffff


	//   ....[6]....
        /*0040*/ 	.word	0xffffffff


	//   ....[7]....
        /*0044*/ 	.word	0xffffffff


	//   ....[8]....
        /*0048*/ 	.word	0xffffffff


	//   ....[9]....
        /*004c*/ 	.word	0xffffffff


	//   ....[10]....
        /*0050*/ 	.word	0x05000075


	//   ....[11]....
        /*0054*/ 	.word	0x05000075


	//   ....[12]....
        /*0058*/ 	.word	0x05000075


	//   ....[13]....
        /*005c*/ 	.word	0x05000075


	//   ....[14]....
        /*0060*/ 	.word	0x05000075


	//   ....[15]....
        /*0064*/ 	.word	0x05000075


	//   ....[16]....
        /*0068*/ 	.word	0x05000075


	//   ....[17]....
        /*006c*/ 	.word	0x05000075


	//   ....[18]....
        /*0070*/ 	.word	0x05000075


	//   ....[19]....
        /*0074*/ 	.word	0x05000075


	//----- nvinfo : EIATTR_COOP_GROUP_INSTR_OFFSETS
	.align		4
.L_1268:
        /*0078*/ 	.byte	0x04, 0x28
        /*007a*/ 	.short	(.L_1270 - .L_1269)


	//   ....[0]....
.L_1269:
        /*007c*/ 	.word	0x00002710


	//   ....[1]....
        /*0080*/ 	.word	0x00002740


	//   ....[2]....
        /*0084*/ 	.word	0x00002760


	//   ....[3]....
        /*0088*/ 	.word	0x00002780


	//   ....[4]....
        /*008c*/ 	.word	0x000027a0


	//   ....[5]....
        /*0090*/ 	.word	0x00002bd0


	//   ....[6]....
        /*0094*/ 	.word	0x00002bf0


	//   ....[7]....
        /*0098*/ 	.word	0x00002c10


	//   ....[8]....
        /*009c*/ 	.word	0x00002c30


	//   ....[9]....
        /*00a0*/ 	.word	0x00002c50


	//   ....[10]....
        /*00a4*/ 	.word	0x00003580


	//   ....[11]....
        /*00a8*/ 	.word	0x00003610


	//   ....[12]....
        /*00ac*/ 	.word	0x00003670


	//   ....[13]....
        /*00b0*/ 	.word	0x000036d0


	//   ....[14]....
        /*00b4*/ 	.word	0x00003730


	//   ....[15]....
        /*00b8*/ 	.word	0x00003bb0


	//   ....[16]....
        /*00bc*/ 	.word	0x00003c00


	//   ....[17]....
        /*00c0*/ 	.word	0x00003c60


	//   ....[18]....
        /*00c4*/ 	.word	0x00003cc0


	//   ....[19]....
        /*00c8*/ 	.word	0x00003d20


	//----- nvinfo : EIATTR_VRC_CTA_INIT_COUNT
	.align		4
.L_1270:
        /*00cc*/ 	.byte	0x02, 0x4a
	.zero		1
	.zero		1


	//----- nvinfo : EIATTR_EXIT_INSTR_OFFSETS
	.align		4
        /*00d0*/ 	.byte	0x04, 0x1c
        /*00d2*/ 	.short	(.L_1272 - .L_1271)


	//   ....[0]....
.L_1271:
        /*00d4*/ 	.word	0x00000410


	//   ....[1]....
        /*00d8*/ 	.word	0x00003510


	//----- nvinfo : EIATTR_MAX_THREADS
	.align		4
.L_1272:
        /*00dc*/ 	.byte	0x04, 0x05
        /*00de*/ 	.short	(.L_1274 - .L_1273)
.L_1273:
        /*00e0*/ 	.word	0x00000080
        /*00e4*/ 	.word	0x00000001
        /*00e8*/ 	.word	0x00000001


	//----- nvinfo : EIATTR_CRS_STACK_SIZE
	.align		4
.L_1274:
        /*00ec*/ 	.byte	0x04, 0x1e
        /*00ee*/ 	.short	(.L_1276 - .L_1275)
.L_1275:
        /*00f0*/ 	.word	0x00000000


	//----- nvinfo : EIATTR_CBANK_PARAM_SIZE
	.align		4
.L_1276:
        /*00f4*/ 	.byte	0x03, 0x19
        /*00f6*/ 	.short	0x00e8


	//----- nvinfo : EIATTR_PARAM_CBANK
	.align		4
        /*00f8*/ 	.byte	0x04, 0x0a
        /*00fa*/ 	.short	(.L_1278 - .L_1277)
	.align		4
.L_1277:
        /*00fc*/ 	.word	index@(.nv.constant0._ZN10layer_norm31ln_parallel_residual_fwd_kernelINS_13Kernel_traitsIf6__halfS2_S2_fjLj1024ELj1ELj4ELj1ELj16ENS_18Kernel_traits_baseILj1024EfS2_S2_S2_fjLj128EEEEELb0ELb1ELb1EEEvNS_9FwdParamsE)
        /*0100*/ 	.short	0x0380
        /*0102*/ 	.short	0x00e8


	//----- nvinfo : EIATTR_SW_WAR
	.align		4
.L_1278:
        /*0104*/ 	.byte	0x04, 0x36
        /*0106*/ 	.short	(.L_1280 - .L_1279)
.L_1279:
        /*0108*/ 	.word	0x00000008
.L_1280:


//--------------------- .nv.info._ZN10layer_norm31ln_parallel_residual_fwd_kernelINS_13Kernel_traitsIf6__halfS2_S2_fjLj1024ELj1ELj4ELj1ELj16ENS_18Kernel_traits_baseILj1024EfS2_S2_S2_fjLj128EEEEELb1ELb0ELb0EEEvNS_9FwdParamsE --------------------------
	.section	.nv.info._ZN10layer_norm31ln_parallel_residual_fwd_kernelINS_13Kernel_traitsIf6__halfS2_S2_fjLj1024ELj1ELj4ELj1ELj16ENS_18Kernel_traits_baseILj1024EfS2_S2_S2_fjLj128EEEEELb1ELb0ELb0EEEvNS_9FwdParamsE,"",@"SHT_CUDA_INFO"
	.sectionflags	@""
	.align	4


	//----- nvinfo : EIATTR_CUDA_API_VERSION
	.align		4
        /*0000*/ 	.byte	0x04, 0x37
        /*0002*/ 	.short	(.L_1282 - .L_1281)
.L_1281:
        /*0004*/ 	.word	0x00000082


	//----- nvinfo : EIATTR_KPARAM_INFO
	.align		4
.L_1282:
        /*0008*/ 	.byte	0x04, 0x17
        /*000a*/ 	.short	(.L_1284 - .L_1283)
.L_1283:
        /*000c*/ 	.word	0x00000000
        /*0010*/ 	.short	0x0000
        /*0012*/ 	.short	0x0000
        /*0014*/ 	.byte	0x00, 0xf0, 0xa1, 0x03


	//----- nvinfo : EIATTR_SPARSE_MMA_MASK
	.align		4
.L_1284:
        /*0018*/ 	.byte	0x03, 0x50
        /*001a*/ 	.short	0x0000


	//----- nvinfo : EIATTR_MAXREG_COUNT
	.align		4
        /*001c*/ 	.byte	0x03, 0x1b
        /*001e*/ 	.short	0x00ff


	//----- nvinfo : EIATTR_MERCURY_ISA_VERSION
	.align		4
        /*0020*/ 	.byte	0x03, 0x5f
        /*0022*/ 	.short	0x0101


	//----- nvinfo : EIATTR_COOP_GROUP_MASK_REGIDS
	.align		4
        /*0024*/ 	.byte	0x04, 0x29
        /*0026*/ 	.short	(.L_1286 - .L_1285)


	//   ....[0]....
.L_1285:
        /*0028*/ 	.word	0xffffffff


	//   ....[1]....
        /*002c*/ 	.word	0xffffffff


	//   ....[2]....
        /*0030*/ 	.word	0xffffffff


	//   ....[3]....
        /*0034*/ 	.word	0xffffffff


	//   ....[4]....
        /*0038*/ 	.word	0xffffffff


	//   ....[5]....
        /*003c*/ 	.word	0xffffffff


	//   ....[6]....
        /*0040*/ 	.word	0xffffffff


	//   ....[7]....
        /*0044*/ 	.word	0xffffffff


	//   ....[8]....
        /*0048*/ 	.word	0xffffffff


	//   ....[9]....
        /*004c*/ 	.word	0xffffffff


	//   ....[10]....
        /*0050*/ 	.word	0x050000c7


	//   ....[11]....
        /*0054*/ 	.word	0x050000c7


	//   ....[12]....
        /*0058*/ 	.word	0x050000c7


	//   ....[13]....
        /*005c*/ 	.word	0x050000c7


	//   ....[14]....
        /*0060*/ 	.word	0x050000c7


	//   ....[15]....
        /*0064*/ 	.word	0x050000c7


	//   ....[16]....
        /*0068*/ 	.word	0x050000c7


	//   ....[17]....
        /*006c*/ 	.word	0x050000c7


	//   ....[18]....
        /*0070*/ 	.word	0x050000c7


	//   ....[19]....
        /*0074*/ 	.word	0x050000c7


	//----- nvinfo : EIATTR_COOP_GROUP_INSTR_OFFSETS
	.align		4
.L_1286:
        /*0078*/ 	.byte	0x04, 0x28
        /*007a*/ 	.short	(.L_1288 - .L_1287)


	//   ....[0]....
.L_1287:
        /*007c*/ 	.word	0x00021ed0


	//   ....[1]....
        /*0080*/ 	.word	0x00021f00


	//   ....[2]....
        /*0084*/ 	.word	0x00021f20


	//   ....[3]....
        /*0088*/ 	.word	0x00021f40


	//   ....[4]....
        /*008c*/ 	.word	0x00021f60


	//   ....[5]....
        /*0090*/ 	.word	0x000223a0


	//   ....[6]....
        /*0094*/ 	.word	0x000223c0


	//   ....[7]....
        /*0098*/ 	.word	0x000223e0


	//   ....[8]....
        /*009c*/ 	.word	0x00022400


	//   ....[9]....
        /*00a0*/ 	.word	0x00022420


	//   ....[10]....
        /*00a4*/ 	.word	0x00023270


	//   ....[11]....
        /*00a8*/ 	.word	0x00023320


	//   ....[12]....
        /*00ac*/ 	.word	0x00023390


	//   ....[13]....
        /*00b0*/ 	.word	0x00023400


	//   ....[14]....
        /*00b4*/ 	.word	0x00023470


	//   ....[15]....
        /*00b8*/ 	.word	0x00023900


	//   ....[16]....
        /*00bc*/ 	.word	0x00023970


	//   ....[17]....
        /*00c0*/ 	.word	0x000239e0


	//   ....[18]....
        /*00c4*/ 	.word	0x00023a50


	//   ....[19]....
        /*00c8*/ 	.word	0x00023ac0


	//----- nvinfo : EIATTR_VRC_CTA_INIT_COUNT
	.align		4
.L_1288:
        /*00cc*/ 	.byte	0x02, 0x4a
	.zero		1
	.zero		1


	//----- nvinfo : EIATTR_EXIT_INSTR_OFFSETS
	.align		4
        /*00d0*/ 	.byte	0x04, 0x1c
        /*00d2*/ 	.short	(.L_1290 - .L_1289)


	//   ....[0]....
.L_1289:
        /*00d4*/ 	.word	0x000019a0


	//   ....[1]....
        /*00d8*/ 	.word	0x00023200


	//----- nvinfo : EIATTR_MAX_THREADS
	.align		4
.L_1290:
        /*00dc*/ 	.byte	0x04, 0x05
        /*00de*/ 	.short	(.L_1292 - .L_1291)
.L_1291:
        /*00e0*/ 	.word	0x00000080
        /*00e4*/ 	.word	0x00000001
        /*00e8*/ 	.word	0x00000001


	//----- nvinfo : EIATTR_CRS_STACK_SIZE
	.align		4
.L_1292:
        /*00ec*/ 	.byte	0x04, 0x1e
        /*00ee*/ 	.short	(.L_1294 - .L_1293)
.L_1293:
        /*00f0*/ 	.word	0x00000000


	//----- nvinfo : EIATTR_CBANK_PARAM_SIZE
	.align		4
.L_1294:
        /*00f4*/ 	.byte	0x03, 0x19
        /*00f6*/ 	.short	0x00e8


	//----- nvinfo : EIATTR_PARAM_CBANK
	.align		4
        /*00f8*/ 	.byte	0x04, 0x0a
        /*00fa*/ 	.short	(.L_1296 - .L_1295)
	.align		4
.L_1295:
        /*00fc*/ 	.word	index@(.nv.constant0._ZN10layer_norm31ln_parallel_residual_fwd_kernelINS_13Kernel_traitsIf6__halfS2_S2_fjLj1024ELj1ELj4ELj1ELj16ENS_18Kernel_traits_baseILj1024EfS2_S2_S2_fjLj128EEEEELb1ELb0ELb0EEEvNS_9FwdParamsE)
        /*0100*/ 	.short	0x0380
        /*0102*/ 	.short	0x00e8


	//----- nvinfo : EIATTR_SW_WAR
	.align		4
.L_1296:
        /*0104*/ 	.byte	0x04, 0x36
        /*0106*/ 	.short	(.L_1298 - .L_1297)
.L_1297:
        /*0108*/ 	.word	0x00000008
.L_1298:


//--------------------- .nv.info._ZN10layer_norm31ln_parallel_residual_fwd_kernelINS_13Kernel_traitsIf6__halfS2_S2_fjLj1024ELj1ELj4ELj1ELj16ENS_18Kernel_traits_baseILj1024EfS2_S2_S2_fjLj128EEEEELb1ELb0ELb1EEEvNS_9FwdParamsE --------------------------
	.section	.nv.info._ZN10layer_norm31ln_parallel_residual_fwd_kernelINS_13Kernel_traitsIf6__halfS2_S2_fjLj1024ELj1ELj4ELj1ELj16ENS_18Kernel_traits_baseILj1024EfS2_S2_S2_fjLj128EEEEELb1ELb0ELb1EEEvNS_9FwdParamsE,"",@"SHT_CUDA_INFO"
	.sectionflags	@""
	.align	4


	//----- nvinfo : EIATTR_CUDA_API_VERSION
	.align		4
        /*0000*/ 	.byte	0x04, 0x37
        /*0002*/ 	.short	(.L_1300 - .L_1299)
.L_1299:
        /*0004*/ 	.word	0x00000082


	//----- nvinfo : EIATTR_KPARAM_INFO
	.align		4
.L_1300:
        /*0008*/ 	.byte	0x04, 0x17
        /*000a*/ 	.short	(.L_1302 - .L_1301)
.L_1301:
        /*000c*/ 	.word	0x00000000
        /*0010*/ 	.short	0x0000
        /*0012*/ 	.short	0x0000
        /*0014*/ 	.byte	0x00, 0xf0, 0xa1, 0x03


	//----- nvinfo : EIATTR_SPARSE_MMA_MASK
	.align		4
.L_1302:
        /*0018*/ 	.byte	0x03, 0x50
        /*001a*/ 	.short	0x0000


	//----- nvinfo : EIATTR_MAXREG_COUNT
	.align		4
        /*001c*/ 	.byte	0x03, 0x1b
        /*001e*/ 	.short	0x00ff


	//----- nvinfo : EIATTR_MERCURY_ISA_VERSION
	.align		4
        /*0020*/ 	.byte	0x03, 0x5f
        /*0022*/ 	.short	0x0101


	//----- nvinfo : EIATTR_COOP_GROUP_MASK_REGIDS
	.align		4
        /*0024*/ 	.byte	0x04, 0x29
        /*0026*/ 	.short	(.L_1304 - .L_1303)


	//   ....[0]....
.L_1303:
        /*0028*/ 	.word	0xffffffff


	//   ....[1]....
        /*002c*/ 	.word	0xffffffff


	//   ....[2]....
        /*0030*/ 	.word	0xffffffff


	//   ....[3]....
        /*0034*/ 	.word	0xffffffff


	//   ....[4]....
        /*0038*/ 	.word	0xffffffff


	//   ....[5]....
        /*003c*/ 	.word	0xffffffff


	//   ....[6]....
        /*0040*/ 	.word	0xffffffff


	//   ....[7]....
        /*0044*/ 	.word	0xffffffff


	//   ....[8]....
        /*0048*/ 	.word	0xffffffff


	//   ....[9]....
        /*004c*/ 	.word	0xffffffff


	//   ....[10]....
        /*0050*/ 	.word	0x050000b8


	//   ....[11]....
        /*0054*/ 	.word	0x050000b8


	//   ....[12]....
        /*0058*/ 	.word	0x050000b8


	//   ....[13]....
        /*005c*/ 	.word	0x050000b8


	//   ....[14]....
        /*0060*/ 	.word	0x050000b8


	//   ....[15]....
        /*0064*/ 	.word	0x050000b8


	//   ....[16]....
        /*0068*/ 	.word	0x050000b8


	//   ....[17]....
        /*006c*/ 	.word	0x050000b8


	//   ....[18]....
        /*0070*/ 	.word	0x050000b8


	//   ....[19]....
        /*0074*/ 	.word	0x050000b8


	//----- nvinfo : EIATTR_COOP_GROUP_INSTR_OFFSETS
	.align		4
.L_1304:
        /*0078*/ 	.byte	0x04, 0x28
        /*007a*/ 	.short	(.L_1306 - .L_1305)


	//   ....[0]....
.L_1305:
        /*007c*/ 	.word	0x00020970


	//   ....[1]....
        /*0080*/ 	.word	0x00020990


	//   ....[2]....
        /*0084*/ 	.word	0x000209b0


	//   ....[3]....
        /*0088*/ 	.word	0x000209e0


	//   ....[4]....
        /*008c*/ 	.word	0x00020a00


	//   ....[5]....
        /*0090*/ 	.word	0x00020e30


	//   ....[6]....
        /*0094*/ 	.word	0x00020e50


	//   ....[7]....
        /*0098*/ 	.word	0x00020e70


	//   ....[8]....
        /*009c*/ 	.word	0x00020e90


	//   ....[9]....
        /*00a0*/ 	.word	0x00020eb0


	//   ....[10]....
        /*00a4*/ 	.word	0x00021b80


	//   ....[11]....
        /*00a8*/ 	.word	0x00021c20


	//   ....[12]....
        /*00ac*/ 	.word	0x00021c90


	//   ....[13]....
        /*00b0*/ 	.word	0x00021d10


	//   ....[14]....
        /*00b4*/ 	.word	0x00021d80


	//   ....[15]....
        /*00b8*/ 	.word	0x000221f0


	//   ....[16]....
        /*00bc*/ 	.word	0x00022260


	//   ....[17]....
        /*00c0*/ 	.word	0x000222d0


	//   ....[18]....
        /*00c4*/ 	.word	0x00022340


	//   ....[19]....
        /*00c8*/ 	.word	0x000223b0


	//----- nvinfo : EIATTR_VRC_CTA_INIT_COUNT
	.align		4
.L_1306:
        /*00cc*/ 	.byte	0x02, 0x4a
	.zero		1
	.zero		1


	//----- nvinfo : EIATTR_EXIT_INSTR_OFFSETS
	.align		4
        /*00d0*/ 	.byte	0x04, 0x1c
        /*00d2*/ 	.short	(.L_1308 - .L_1307)


	//   ....[0]....
.L_1307:
        /*00d4*/ 	.word	0x00000e70


	//   ....[1]....
        /*00d8*/ 	.word	0x00021b20


	//----- nvinfo : EIATTR_MAX_THREADS
	.align		4
.L_1308:
        /*00dc*/ 	.byte	0x04, 0x05
        /*00de*/ 	.short	(.L_1310 - .L_1309)
.L_1309:
        /*00e0*/ 	.word	0x00000080
        /*00e4*/ 	.word	0x00000001
        /*00e8*/ 	.word	0x00000001


	//----- nvinfo : EIATTR_CRS_STACK_SIZE
	.align		4
.L_1310:
        /*00ec*/ 	.byte	0x04, 0x1e
        /*00ee*/ 	.short	(.L_1312 - .L_1311)
.L_1311:
        /*00f0*/ 	.word	0x00000000


	//----- nvinfo : EIATTR_CBANK_PARAM_SIZE
	.align		4
.L_1312:
        /*00f4*/ 	.byte	0x03, 0x19
        /*00f6*/ 	.short	0x00e8


	//----- nvinfo : EIATTR_PARAM_CBANK
	.align		4
        /*00f8*/ 	.byte	0x04, 0x0a
        /*00fa*/ 	.short	(.L_1314 - .L_1313)
	.align		4
.L_1313:
        /*00fc*/ 	.word	index@(.nv.constant0._ZN10layer_norm31ln_parallel_residual_fwd_kernelINS_13Kernel_traitsIf6__halfS2_S2_fjLj1024ELj1ELj4ELj1ELj16ENS_18Kernel_traits_baseILj1024EfS2_S2_S2_fjLj128EEEEELb1ELb0ELb1EEEvNS_9FwdParamsE)
        /*0100*/ 	.short	0x0380
        /*0102*/ 	.short	0x00e8


	//----- nvinfo : EIATTR_SW_WAR
	.align		4
.L_1314:
        /*0104*/ 	.byte	0x04, 0x36
        /*0106*/ 	.short	(.L_1316 - .L_1315)
.L_1315:
        /*0108*/ 	.word	0x00000008
.L_1316:


//--------------------- .nv.info._ZN10layer_norm31ln_parallel_residual_fwd_kernelINS_13Kernel_traitsIf6__halfS2_S2_fjLj1024ELj1ELj4ELj1ELj16ENS_18Kernel_traits_baseILj1024EfS2_S2_S2_fjLj128EEEEELb1ELb1ELb0EEEvNS_9FwdParamsE --------------------------
	.section	.nv.info._ZN10layer_norm31ln_parallel_residual_fwd_kernelINS_13Kernel_traitsIf6__halfS2_S2_fjLj1024ELj1ELj4ELj1ELj16ENS_18Kernel_traits_baseILj1024EfS2_S2_S2_fjLj128EEEEELb1ELb1ELb0EEEvNS_9FwdParamsE,"",@"SHT_CUDA_INFO"
	.sectionflags	@""
	.align	4


	//----- nvinfo : EIATTR_CUDA_API_VERSION
	.align		4
        /*0000*/ 	.byte	0x04, 0x37
        /*0002*/ 	.short	(.L_1318 - .L_1317)
.L_1317:
        /*0004*/ 	.word	0x00000082


	//----- nvinfo : EIATTR_KPARAM_INFO
	.align		4
.L_1318:
        /*0008*/ 	.byte	0x04, 0x17
        /*000a*/ 	.short	(.L_1320 - .L_1319)
.L_1319:
        /*000c*/ 	.word	0x00000000
        /*0010*/ 	.short	0x0000
        /*0012*/ 	.short	0x0000
        /*0014*/ 	.byte	0x00, 0xf0, 0xa1, 0x03


	//----- nvinfo : EIATTR_SPARSE_MMA_MASK
	.align		4
.L_1320:
        /*0018*/ 	.byte	0x03, 0x50
        /*001a*/ 	.short	0x0000


	//----- nvinfo : EIATTR_MAXREG_COUNT
	.align		4
        /*001c*/ 	.byte	0x03, 0x1b
        /*001e*/ 	.short	0x00ff


	//----- nvinfo : EIATTR_MERCURY_ISA_VERSION
	.align		4
        /*0020*/ 	.byte	0x03, 0x5f
        /*0022*/ 	.short	0x0101


	//----- nvinfo : EIATTR_COOP_GROUP_MASK_REGIDS
	.align		4
        /*0024*/ 	.byte	0x04, 0x29
        /*0026*/ 	.short	(.L_1322 - .L_1321)


	//   ....[0]....
.L_1321:
        /*0028*/ 	.word	0xffffffff


	//   ....[1]....
        /*002c*/ 	.word	0xffffffff


	//   ....[2]....
        /*0030*/ 	.word	0xffffffff


	//   ....[3]....
        /*0034*/ 	.word	0xffffffff


	//   ....[4]....
        /*0038*/ 	.word	0xffffffff


	//   ....[5]....
        /*003c*/ 	.word	0xffffffff


	//   ....[6]....
        /*0040*/ 	.word	0xffffffff


	//   ....[7]....
        /*0044*/ 	.word	0xffffffff


	//   ....[8]....
        /*0048*/ 	.word	0xffffffff


	//   ....[9]....
        /*004c*/ 	.word	0xffffffff


	//   ....[10]....
        /*0050*/ 	.word	0x05000087


	//   ....[11]....
        /*0054*/ 	.word	0x05000087


	//   ....[12]....
        /*0058*/ 	.word	0x05000087


	//   ....[13]....
        /*005c*/ 	.word	0x05000087


	//   ....[14]....
        /*0060*/ 	.word	0x05000087


	//   ....[15]....
        /*0064*/ 	.word	0x05000087


	//   ....[16]....
        /*0068*/ 	.word	0x05000087


	//   ....[17]....
        /*006c*/ 	.word	0x05000087


	//   ....[18]....
        /*0070*/ 	.word	0x05000087


	//   ....[19]....
        /*0074*/ 	.word	0x05000087


	//----- nvinfo : EIATTR_COOP_GROUP_INSTR_OFFSETS
	.align		4
.L_1322:
        /*0078*/ 	.byte	0x04, 0x28
        /*007a*/ 	.short	(.L_1324 - .L_1323)


	//   ....[0]....
.L_1323:
        /*007c*/ 	.word	0x00020e60


	//   ....[1]....
        /*0080*/ 	.word	0x00020e90


	//   ....[2]....
        /*0084*/ 	.word	0x00020eb0


	//   ....[3]....
        /*0088*/ 	.word	0x00020ed0


	//   ....[4]....
        /*008c*/ 	.word	0x00020ef0


	//   ....[5]....
        /*0090*/ 	.word	0x00021330


	//   ....[6]....
        /*0094*/ 	.word	0x00021350


	//   ....[7]....
        /*0098*/ 	.word	0x00021370


	//   ....[8]....
        /*009c*/ 	.word	0x00021390


	//   ....[9]....
        /*00a0*/ 	.word	0x000213b0


	//   ....[10]....
        /*00a4*/ 	.word	0x00021e30


	//   ....[11]....
        /*00a8*/ 	.word	0x00021ee0


	//   ....[12]....
        /*00ac*/ 	.word	0x00021f50


	//   ....[13]....
        /*00b0*/ 	.word	0x00021fc0


	//   ....[14]....
        /*00b4*/ 	.word	0x00022030


	//   ....[15]....
        /*00b8*/ 	.word	0x000224c0


	//   ....[16]....
        /*00bc*/ 	.word	0x00022530


	//   ....[17]....
        /*00c0*/ 	.word	0x000225a0


	//   ....[18]....
        /*00c4*/ 	.word	0x00022610


	//   ....[19]....
        /*00c8*/ 	.word	0x00022680


	//----- nvinfo : EIATTR_VRC_CTA_INIT_COUNT
	.align		4
.L_1324:
        /*00cc*/ 	.byte	0x02, 0x4a
	.zero		1
	.zero		1


	//----- nvinfo : EIATTR_EXIT_INSTR_OFFSETS
	.align		4
        /*00d0*/ 	.byte	0x04, 0x1c
        /*00d2*/ 	.short	(.L_1326 - .L_1325)


	//   ....[0]....
.L_1325:
        /*00d4*/ 	.word	0x000008b0


	//   ....[1]....
        /*00d8*/ 	.word	0x00021dc0


	//----- nvinfo : EIATTR_MAX_THREADS
	.align		4
.L_1326:
        /*00dc*/ 	.byte	0x04, 0x05
        /*00de*/ 	.short	(.L_1328 - .L_1327)
.L_1327:
        /*00e0*/ 	.word	0x00000080
        /*00e4*/ 	.word	0x00000001
        /*00e8*/ 	.word	0x00000001


	//----- nvinfo : EIATTR_CRS_STACK_SIZE
	.align		4
.L_1328:
        /*00ec*/ 	.byte	0x04, 0x1e
        /*00ee*/ 	.short	(.L_1330 - .L_1329)
.L_1329:
        /*00f0*/ 	.word	0x00000000


	//----- nvinfo : EIATTR_CBANK_PARAM_SIZE
	.align		4
.L_1330:
        /*00f4*/ 	.byte	0x03, 0x19
        /*00f6*/ 	.short	0x00e8


	//----- nvinfo : EIATTR_PARAM_CBANK
	.align		4
        /*00f8*/ 	.byte	0x04, 0x0a
        /*00fa*/ 	.short	(.L_1332 - .L_1331)
	.align		4
.L_1331:
        /*00fc*/ 	.word	index@(.nv.constant0._ZN10layer_norm31ln_parallel_residual_fwd_kernelINS_13Kernel_traitsIf6__halfS2_S2_fjLj1024ELj1ELj4ELj1ELj16ENS_18Kernel_traits_baseILj1024EfS2_S2_S2_fjLj128EEEEELb1ELb1ELb0EEEvNS_9FwdParamsE)
        /*0100*/ 	.short	0x0380
        /*0102*/ 	.short	0x00e8


	//----- nvinfo : EIATTR_SW_WAR
	.align		4
.L_1332:
        /*0104*/ 	.byte	0x04, 0x36
        /*0106*/ 	.short	(.L_1334 - .L_1333)
.L_1333:
        /*0108*/ 	.word	0x00000008
.L_1334:


//--------------------- .nv.info._ZN10layer_norm31ln_parallel_residual_fwd_kernelINS_13Kernel_traitsIf6__halfS2_S2_fjLj1024ELj1ELj4ELj1ELj16ENS_18Kernel_traits_baseILj1024EfS2_S2_S2_fjLj128EEEEELb1ELb1ELb1EEEvNS_9FwdParamsE --------------------------
	.section	.nv.info._ZN10layer_norm31ln_parallel_residual_fwd_kernelINS_13Kernel_traitsIf6__halfS2_S2_fjLj1024ELj1ELj4ELj1ELj16ENS_18Kernel_traits_baseILj1024EfS2_S2_S2_fjLj128EEEEELb1ELb1ELb1EEEvNS_9FwdParamsE,"",@"SHT_CUDA_INFO"
	.sectionflags	@""
	.align	4


	//----- nvinfo : EIATTR_CUDA_API_VERSION
	.align		4
        /*0000*/ 	.byte	0x04, 0x37
        /*0002*/ 	.short	(.L_1336 - .L_1335)
.L_1335:
        /*0004*/ 	.word	0x00000082


	//----- nvinfo : EIATTR_KPARAM_INFO
	.align		4
.L_1336:
        /*0008*/ 	.byte	0x04, 0x17
        /*000a*/ 	.short	(.L_1338 - .L_1337)
.L_1337:
        /*000c*/ 	.word	0x00000000
        /*0010*/ 	.short	0x0000
        /*0012*/ 	.short	0x0000
        /*0014*/ 	.byte	0x00, 0xf0, 0xa1, 0x03


	//----- nvinfo : EIATTR_SPARSE_MMA_MASK
	.align		4
.L_1338:
        /*0018*/ 	.byte	0x03, 0x50
        /*001a*/ 	.short	0x0000


	//----- nvinfo : EIATTR_MAXREG_COUNT
	.align		4
        /*001c*/ 	.byte	0x03, 0x1b
        /*001e*/ 	.short	0x00ff


	//----- nvinfo : EIATTR_MERCURY_ISA_VERSION
	.align		4
        /*0020*/ 	.byte	0x03, 0x5f
        /*0022*/ 	.short	0x0101


	//----- nvinfo : EIATTR_COOP_GROUP_MASK_REGIDS
	.align		4
        /*0024*/ 	.byte	0x04, 0x29
        /*0026*/ 	.short	(.L_1340 - .L_1339)


	//   ....[0]....
.L_1339:
        /*0028*/ 	.word	0xffffffff


	//   ....[1]....
        /*002c*/ 	.word	0xffffffff


	//   ....[2]....
        /*0030*/ 	.word	0xffffffff


	//   ....[3]....
        /*0034*/ 	.word	0xffffffff


	//   ....[4]....
        /*0038*/ 	.word	0xffffffff


	//   ....[5]....
        /*003c*/ 	.word	0xffffffff


	//   ....[6]....
        /*0040*/ 	.word	0xffffffff


	//   ....[7]....
        /*0044*/ 	.word	0xffffffff


	//   ....[8]....
        /*0048*/ 	.word	0xffffffff


	//   ....[9]....
        /*004c*/ 	.word	0xffffffff


	//   ....[10]....
        /*0050*/ 	.word	0x0500006e


	//   ....[11]....
        /*0054*/ 	.word	0x0500006e


	//   ....[12]....
        /*0058*/ 	.word	0x0500006e


	//   ....[13]....
        /*005c*/ 	.word	0x0500006e


	//   ....[14]....
        /*0060*/ 	.word	0x0500006e


	//   ....[15]....
        /*0064*/ 	.word	0x0500006e


	//   ....[16]....
        /*0068*/ 	.word	0x0500006e


	//   ....[17]....
        /*006c*/ 	.word	0x0500006e


	//   ....[18]....
        /*0070*/ 	.word	0x0500006e


	//   ....[19]....
        /*0074*/ 	.word	0x0500006e


	//----- nvinfo : EIATTR_COOP_GROUP_INSTR_OFFSETS
	.align		4
.L_1340:
        /*0078*/ 	.byte	0x04, 0x28
        /*007a*/ 	.short	(.L_1342 - .L_1341)


	//   ....[0]....
.L_1341:
        /*007c*/ 	.word	0x00020450


	//   ....[1]....
        /*0080*/ 	.word	0x00020470


	//   ....[2]....
        /*0084*/ 	.word	0x00020490


	//   ....[3]....
        /*0088*/ 	.word	0x000204b0


	//   ....[4]....
        /*008c*/ 	.word	0x000204e0


	//   ....[5]....
        /*0090*/ 	.word	0x00020910


	//   ....[6]....
        /*0094*/ 	.word	0x00020930


	//   ....[7]....
        /*0098*/ 	.word	0x00020950


	//   ....[8]....
        /*009c*/ 	.word	0x00020970


	//   ....[9]....
        /*00a0*/ 	.word	0x00020990


	//   ....[10]....
        /*00a4*/ 	.word	0x000212d0


	//   ....[11]....
        /*00a8*/ 	.word	0x00021370


	//   ....[12]....
        /*00ac*/ 	.word	0x000213e0


	//   ....[13]....
        /*00b0*/ 	.word	0x00021450


	//   ....[14]....
        /*00b4*/ 	.word	0x000214d0


	//   ....[15]....
        /*00b8*/ 	.word	0x00021950


	//   ....[16]....
        /*00bc*/ 	.word	0x000219c0


	//   ....[17]....
        /*00c0*/ 	.word	0x00021a30


	//   ....[18]....
        /*00c4*/ 	.word	0x00021aa0


	//   ....[19]....
        /*00c8*/ 	.word	0x00021b10


	//----- nvinfo : EIATTR_VRC_CTA_INIT_COUNT
	.align		4
.L_1342:
        /*00cc*/ 	.byte	0x02, 0x4a
	.zero		1
	.zero		1


	//----- nvinfo : EIATTR_EXIT_INSTR_OFFSETS
	.align		4
        /*00d0*/ 	.byte	0x04, 0x1c
        /*00d2*/ 	.short	(.L_1344 - .L_1343)


	//   ....[0]....
.L_1343:
        /*00d4*/ 	.word	0x00000630


	//   ....[1]....
        /*00d8*/ 	.word	0x00021260


	//----- nvinfo : EIATTR_MAX_THREADS
	.align		4
.L_1344:
        /*00dc*/ 	.byte	0x04, 0x05
        /*00de*/ 	.short	(.L_1346 - .L_1345)
.L_1345:
        /*00e0*/ 	.word	0x00000080
        /*00e4*/ 	.word	0x00000001
        /*00e8*/ 	.word	0x00000001


	//----- nvinfo : EIATTR_CRS_STACK_SIZE
	.align		4
.L_1346:
        /*00ec*/ 	.byte	0x04, 0x1e
        /*00ee*/ 	.short	(.L_1348 - .L_1347)
.L_1347:
        /*00f0*/ 	.word	0x00000000


	//----- nvinfo : EIATTR_CBANK_PARAM_SIZE
	.align		4
.L_1348:
        /*00f4*/ 	.byte	0x03, 0x19
        /*00f6*/ 	.short	0x00e8


	//----- nvinfo : EIATTR_PARAM_CBANK
	.align		4
        /*00f8*/ 	.byte	0x04, 0x0a
        /*00fa*/ 	.short	(.L_1350 - .L_1349)
	.align		4
.L_1349:
        /*00fc*/ 	.word	index@(.nv.constant0._ZN10layer_norm31ln_parallel_residual_fwd_kernelINS_13Kernel_traitsIf6__halfS2_S2_fjLj1024ELj1ELj4ELj1ELj16ENS_18Kernel_traits_baseILj1024EfS2_S2_S2_fjLj128EEEEELb1ELb1ELb1EEEvNS_9FwdParamsE)
        /*0100*/ 	.short	0x0380
        /*0102*/ 	.short	0x00e8


	//----- nvinfo : EIATTR_SW_WAR
	.align		4
.L_1350:
        /*0104*/ 	.byte	0x04, 0x36
        /*0106*/ 	.short	(.L_1352 - .L_1351)
.L_1351:
        /*0108*/ 	.word	0x00000008
.L_1352:


//--------------------- .nv.info._ZN10layer_norm31ln_parallel_residual_fwd_kernelINS_13Kernel_traitsI6__halfS2_fS2_fjLj1024ELj1ELj4ELj1ELj16ENS_18Kernel_traits_baseILj1024ES2_S2_fS2_fjLj128EEEEELb0ELb0ELb0EEEvNS_9FwdParamsE --------------------------
	.section	.nv.info._ZN10layer_norm31ln_parallel_residual_fwd_kernelINS_13Kernel_traitsI6__halfS2_fS2_fjLj1024ELj1ELj4ELj1ELj16ENS_18Kernel_traits_baseILj1024ES2_S2_fS2_fjLj128EEEEELb0ELb0ELb0EEEvNS_9FwdParamsE,"",@"SHT_CUDA_INFO"
	.sectionflags	@""
	.align	4


	//----- nvinfo : EIATTR_CUDA_API_VERSION
	.align		4
        /*0000*/ 	.byte	0x04, 0x37
        /*0002*/ 	.short	(.L_1354 - .L_1353)
.L_1353:
        /*0004*/ 	.word	0x00000082


	//----- nvinfo : EIATTR_KPARAM_INFO
	.align		4
.L_1354:
        /*0008*/ 	.byte	0x04, 0x17
        /*000a*/ 	.short	(.L_1356 - .L_1355)
.L_1355:
        /*000c*/ 	.word	0x00000000
        /*0010*/ 	.short	0x0000
        /*0012*/ 	.short	0x0000
        /*0014*/ 	.byte	0x00, 0xf0, 0xa1, 0x03


	//----- nvinfo : EIATTR_SPARSE_MMA_MASK
	.align		4
.L_1356:
        /*0018*/ 	.byte	0x03, 0x50
        /*001a*/ 	.short	0x0000


	//----- nvinfo : EIATTR_MAXREG_COUNT
	.align		4
        /*001c*/ 	.byte	0x03, 0x1b
        /*001e*/ 	.short	0x00ff


	//----- nvinfo : EIATTR_MERCURY_ISA_VERSION
	.align		4
        /*0020*/ 	.byte	0x03, 0x5f
        /*0022*/ 	.short	0x0101


	//----- nvinfo : EIATTR_COOP_GROUP_MASK_REGIDS
	.align		4
        /*0024*/ 	.byte	0x04, 0x29
        /*0026*/ 	.short	(.L_1358 - .L_1357)


	//   ....[0]....
.L_1357:
        /*0028*/ 	.word	0xffffffff


	//   ....[1]....
        /*002c*/ 	.word	0xffffffff


	//   ....[2]....
        /*0030*/ 	.word	0xffffffff


	//   ....[3]....
        /*0034*/ 	.word	0xffffffff


	//   ....[4]....
        /*0038*/ 	.word	0xffffffff


	//   ....[5]....
        /*003c*/ 	.word	0xffffffff


	//   ....[6]....
        /*0040*/ 	.word	0xffffffff


	//   ....[7]....
        /*0044*/ 	.word	0xffffffff


	//   ....[8]....
        /*0048*/ 	.word	0xffffffff


	//   ....[9]....
        /*004c*/ 	.word	0xffffffff


	//   ....[10]....
        /*0050*/ 	.word	0x0500007b


	//   ....[11]....
        /*0054*/ 	.word	0x0500007b


	//   ....[12]....
        /*0058*/ 	.word	0x0500007b


	//   ....[13]....
        /*005c*/ 	.word	0x0500007b


	//   ....[14]....
        /*0060*/ 	.word	0x0500007b


	//   ....[15]....
        /*0064*/ 	.word	0x0500007b


	//   ....[16]....
        /*0068*/ 	.word	0x0500007b


	//   ....[17]....
        /*006c*/ 	.word	0x0500007b


	//   ....[18]....
        /*0070*/ 	.word	0x0500007b


	//   ....[19]....
        /*0074*/ 	.word	0x0500007b


	//----- nvinfo : EIATTR_COOP_GROUP_INSTR_OFFSETS
	.align		4
.L_1358:
        /*0078*/ 	.byte	0x04, 0x28
        /*007a*/ 	.short	(.L_1360 - .L_1359)


	//   ....[0]....
.L_1359:
        /*007c*/ 	.word	0x00002f90


	//   ....[1]....
        /*0080*/ 	.word	0x00002fb0


	//   ....[2]....
        /*0084*/ 	.word	0x00002fd0


	//   ....[3]....
        /*0088*/ 	.word	0x00003000


	//   ....[4]....
        /*008c*/ 	.word	0x00003020


	//   ....[5]....
        /*0090*/ 	.word	0x00003460


	//   ....[6]....
        /*0094*/ 	.word	0x00003480


	//   ....[7]....
        /*0098*/ 	.word	0x000034a0


	//   ....[8]....
        /*009c*/ 	.word	0x000034c0


	//   ....[9]....
        /*00a0*/ 	.word	0x000034e0


	//   ....[10]....
        /*00a4*/ 	.word	0x00004b10


	//   ....[11]....
        /*00a8*/ 	.word	0x00004bb0


	//   ....[12]....
        /*00ac*/ 	.word	0x00004c20


	//   ....[13]....
        /*00b0*/ 	.word	0x00004ca0


	//   ....[14]....
        /*00b4*/ 	.word	0x00004d10


	//   ....[15]....
        /*00b8*/ 	.word	0x00005190


	//   ....[16]....
        /*00bc*/ 	.word	0x00005200


	//   ....[17]....
        /*00c0*/ 	.word	0x00005270


	//   ....[18]....
        /*00c4*/ 	.word	0x000052e0


	//   ....[19]....
        /*00c8*/ 	.word	0x00005350


	//----- nvinfo : EIATTR_VRC_CTA_INIT_COUNT
	.align		4
.L_1360:
        /*00cc*/ 	.byte	0x02, 0x4a
	.zero		1
	.zero		1


	//----- nvinfo : EIATTR_EXIT_INSTR_OFFSETS
	.align		4
        /*00d0*/ 	.byte	0x04, 0x1c
        /*00d2*/ 	.short	(.L_1362 - .L_1361)


	//   ....[0]....
.L_1361:
        /*00d4*/ 	.word	0x00001100


	//   ....[1]....
        /*00d8*/ 	.word	0x00004aa0


	//----- nvinfo : EIATTR_MAX_THREADS
	.align		4
.L_1362:
        /*00dc*/ 	.byte	0x04, 0x05
        /*00de*/ 	.short	(.L_1364 - .L_1363)
.L_1363:
        /*00e0*/ 	.word	0x00000080
        /*00e4*/ 	.word	0x00000001
        /*00e8*/ 	.word	0x00000001


	//----- nvinfo : EIATTR_CRS_STACK_SIZE
	.align		4
.L_1364:
        /*00ec*/ 	.byte	0x04, 0x1e
        /*00ee*/ 	.short	(.L_1366 - .L_1365)
.L_1365:
        /*00f0*/ 	.word	0x00000000


	//----- nvinfo : EIATTR_CBANK_PARAM_SIZE
	.align		4
.L_1366:
        /*00f4*/ 	.byte	0x03, 0x19
        /*00f6*/ 	.short	0x00e8


	//----- nvinfo : EIATTR_PARAM_CBANK
	.align		4
        /*00f8*/ 	.byte	0x04, 0x0a
        /*00fa*/ 	.short	(.L_1368 - .L_1367)
	.align		4
.L_1367:
        /*00fc*/ 	.word	index@(.nv.constant0._ZN10layer_norm31ln_parallel_residual_fwd_kernelINS_13Kernel_traitsI6__halfS2_fS2_fjLj1024ELj1ELj4ELj1ELj16ENS_18Kernel_traits_baseILj1024ES2_S2_fS2_fjLj128EEEEELb0ELb0ELb0EEEvNS_9FwdParamsE)
        /*0100*/ 	.short	0x0380
        /*0102*/ 	.short	0x00e8


	//----- nvinfo : EIATTR_SW_WAR
	.align		4
.L_1368:
        /*0104*/ 	.byte	0x04, 0x36
        /*0106*/ 	.short	(.L_1370 - .L_1369)
.L_1369:
        /*0108*/ 	.word	0x00000008
.L_1370:


//--------------------- .nv.info._ZN10layer_norm31ln_parallel_residual_fwd_kernelINS_13Kernel_traitsI6__halfS2_fS2_fjLj1024ELj1ELj4ELj1ELj16ENS_18Kernel_traits_baseILj1024ES2_S2_fS2_fjLj128EEEEELb0ELb0ELb1EEEvNS_9FwdParamsE --------------------------
	.section	.nv.info._ZN10layer_norm31ln_parallel_residual_fwd_kernelINS_13Kernel_traitsI6__halfS2_fS2_fjLj1024ELj1ELj4ELj1ELj16ENS_18Kernel_traits_baseILj1024ES2_S2_fS2_fjLj128EEEEELb0ELb0ELb1EEEvNS_9FwdParamsE,"",@"SHT_CUDA_INFO"
	.sectionflags	@""
	.align	4


	//----- nvinfo : EIATTR_CUDA_API_VERSION
	.align		4
        /*0000*/ 	.byte	0x04, 0x37
        /*0002*/ 	.short	(.L_1372 - .L_1371)
.L_1371:
        /*0004*/ 	.word	0x00000082


	//----- nvinfo : EIATTR_KPARAM_INFO
	.align		4
.L_1372:
        /*0008*/ 	.byte	0x04, 0x17
        /*000a*/ 	.short	(.L_1374 - .L_1373)
.L_1373:
        /*000c*/ 	.word	0x00000000
        /*0010*/ 	.short	0x0000
        /*0012*/ 	.short	0x0000
        /*0014*/ 	.byte	0x00, 0xf0, 0xa1, 0x03


	//----- nvinfo : EIATTR_SPARSE_MMA_MASK
	.align		4
.L_1374:
        /*0018*/ 	.byte	0x03, 0x50
        /*001a*/ 	.short	0x0000


	//----- nvinfo : EIATTR_MAXREG_COUNT
	.align		4
        /*001c*/ 	.byte	0x03, 0x1b
        /*001e*/ 	.short	0x00ff


	//----- nvinfo : EIATTR_MERCURY_ISA_VERSION
	.align		4
        /*0020*/ 	.byte	0x03, 0x5f
        /*0022*/ 	.short	0x0101


	//----- nvinfo : EIATTR_COOP_GROUP_MASK_REGIDS
	.align		4
        /*0024*/ 	.byte	0x04, 0x29
        /*0026*/ 	.short	(.L_1376 - .L_1375)


	//   ....[0]....
.L_1375:
        /*0028*/ 	.word	0xffffffff


	//   ....[1]....
        /*002c*/ 	.word	0xffffffff


	//   ....[2]....
        /*0030*/ 	.word	0xffffffff


	//   ....[3]....
        /*0034*/ 	.word	0xffffffff


	//   ....[4]....
        /*0038*/ 	.word	0xffffffff


	//   ....[5]....
        /*003c*/ 	.word	0xffffffff


	//   ....[6]....
        /*0040*/ 	.word	0xffffffff


	//   ....[7]....
        /*0044*/ 	.word	0xffffffff


	//   ....[8]....
        /*0048*/ 	.word	0xffffffff


	//   ....[9]....
        /*004c*/ 	.word	0xffffffff


	//   ....[10]....
        /*0050*/ 	.word	0x0500005c


	//   ....[11]....
        /*0054*/ 	.word	0x0500005c


	//   ....[12]....
        /*0058*/ 	.word	0x0500005c


	//   ....[13]....
        /*005c*/ 	.word	0x0500005c


	//   ....[14]....
        /*0060*/ 	.word	0x0500005c


	//   ....[15]....
        /*0064*/ 	.word	0x0500005c


	//   ....[16]....
        /*0068*/ 	.word	0x0500005c


	//   ....[17]....
        /*006c*/ 	.word	0x0500005c


	//   ....[18]....
        /*0070*/ 	.word	0x0500005c


	//   ....[19]....
        /*0074*/ 	.word	0x0500005c


	//----- nvinfo : EIATTR_COOP_GROUP_INSTR_OFFSETS
	.align		4
.L_1376:
        /*0078*/ 	.byte	0x04, 0x28
        /*007a*/ 	.short	(.L_1378 - .L_1377)


	//   ....[0]....
.L_1377:
        /*007c*/ 	.word	0x000024b0


	//   ....[1]....
        /*0080*/ 	.word	0x000024d0


	//   ....[2]....
        /*0084*/ 	.word	0x000024f0


	//   ....[3]....
        /*0088*/ 	.word	0x00002510


	//   ....[4]....
        /*008c*/ 	.word	0x00002540


	//   ....[5]....
        /*0090*/ 	.word	0x00002970


	//   ....[6]....
        /*0094*/ 	.word	0x00002990


	//   ....[7]....
        /*0098*/ 	.word	0x000029b0


	//   ....[8]....
        /*009c*/ 	.word	0x000029d0


	//   ....[9]....
        /*00a0*/ 	.word	0x000029f0


	//   ....[10]....
        /*00a4*/ 	.word	0x00003eb0


	//   ....[11]....
        /*00a8*/ 	.word	0x00003f50


	//   ....[12]....
        /*00ac*/ 	.word	0x00003fc0


	//   ....[13]....
        /*00b0*/ 	.word	0x00004030


	//   ....[14]....
        /*00b4*/ 	.word	0x000040b0


	//   ....[15]....
        /*00b8*/ 	.word	0x00004530


	//   ....[16]....
        /*00bc*/ 	.word	0x000045a0


	//   ....[17]....
        /*00c0*/ 	.word	0x00004610


	//   ....[18]....
        /*00c4*/ 	.word	0x00004680


	//   ....[19]....
        /*00c8*/ 	.word	0x000046f0


	//----- nvinfo : EIATTR_VRC_CTA_INIT_COUNT
	.align		4
.L_1378:
        /*00cc*/ 	.byte	0x02, 0x4a
	.zero		1
	.zero		1


	//----- nvinfo : EIATTR_EXIT_INSTR_OFFSETS
	.align		4
        /*00d0*/ 	.byte	0x04, 0x1c
        /*00d2*/ 	.short	(.L_1380 - .L_1379)


	//   ....[0]....
.L_1379:
        /*00d4*/ 	.word	0x00000810


	//   ....[1]....
        /*00d8*/ 	.word	0x00003e40


	//----- nvinfo : EIATTR_MAX_THREADS
	.align		4
.L_1380:
        /*00dc*/ 	.byte	0x04, 0x05
        /*00de*/ 	.short	(.L_1382 - .L_1381)
.L_1381:
        /*00e0*/ 	.word	0x00000080
        /*00e4*/ 	.word	0x00000001
        /*00e8*/ 	.word	0x00000001


	//----- nvinfo : EIATTR_CRS_STACK_SIZE
	.align		4
.L_1382:
        /*00ec*/ 	.byte	0x04, 0x1e
        /*00ee*/ 	.short	(.L_1384 - .L_1383)
.L_1383:
        /*00f0*/ 	.word	0x00000000


	//----- nvinfo : EIATTR_CBANK_PARAM_SIZE
	.align		4
.L_1384:
        /*00f4*/ 	.byte	0x03, 0x19
        /*00f6*/ 	.short	0x00e8


	//----- nvinfo : EIATTR_PARAM_CBANK
	.align		4
        /*00f8*/ 	.byte	0x04, 0x0a
        /*00fa*/ 	.short	(.L_1386 - .L_1385)
	.align		4
.L_1385:
        /*00fc*/ 	.word	index@(.nv.constant0._ZN10layer_norm31ln_parallel_residual_fwd_kernelINS_13Kernel_traitsI6__halfS2_fS2_fjLj1024ELj1ELj4ELj1ELj16ENS_18Kernel_traits_baseILj1024ES2_S2_fS2_fjLj128EEEEELb0ELb0ELb1EEEvNS_9FwdParamsE)
        /*0100*/ 	.short	0x0380
        /*0102*/ 	.short	0x00e8


	//----- nvinfo : EIATTR_SW_WAR
	.align		4
.L_1386:
        /*0104*/ 	.byte	0x04, 0x36
        /*0106*/ 	.short	(.L_1388 - .L_1387)
.L_1387:
        /*0108*/ 	.word	0x00000008
.L_1388:


//--------------------- .nv.info._ZN10layer_norm31ln_parallel_residual_fwd_kernelINS_13Kernel_traitsI6__halfS2_fS2_fjLj1024ELj1ELj4ELj1ELj16ENS_18Kernel_traits_baseILj1024ES2_S2_fS2_fjLj128EEEEELb0ELb1ELb0EEEvNS_9FwdParamsE --------------------------
	.section	.nv.info._ZN10layer_norm31ln_parallel_residual_fwd_kernelINS_13Kernel_traitsI6__halfS2_fS2_fjLj1024ELj1ELj4ELj1ELj16ENS_18Kernel_traits_baseILj1024ES2_S2_fS2_fjLj128EEEEELb0ELb1ELb0EEEvNS_9FwdParamsE,"",@"SHT_CUDA_INFO"
	.sectionflags	@""
	.align	4


	//----- nvinfo : EIATTR_CUDA_API_VERSION
	.align		4
        /*0000*/ 	.byte	0x04, 0x37
        /*0002*/ 	.short	(.L_1390 - .L_1389)
.L_1389:
        /*0004*/ 	.word	0x00000082


	//----- nvinfo : EIATTR_KPARAM_INFO
	.align		4
.L_1390:
        /*0008*/ 	.byte	0x04, 0x17
        /*000a*/ 	.short	(.L_1392 - .L_1391)
.L_1391:
        /*000c*/ 	.word	0x00000000
        /*0010*/ 	.short	0x0000
        /*0012*/ 	.short	0x0000
        /*0014*/ 	.byte	0x00, 0xf0, 0xa1, 0x03


	//----- nvinfo : EIATTR_SPARSE_MMA_MASK
	.align		4
.L_1392:
        /*0018*/ 	.byte	0x03, 0x50
        /*001a*/ 	.short	0x0000


	//----- nvinfo : EIATTR_MAXREG_COUNT
	.align		4
        /*001c*/ 	.byte	0x03, 0x1b
        /*001e*/ 	.short	0x00ff


	//----- nvinfo : EIATTR_MERCURY_ISA_VERSION
	.align		4
        /*0020*/ 	.byte	0x03, 0x5f
        /*0022*/ 	.short	0x0101


	//----- nvinfo : EIATTR_COOP_GROUP_MASK_REGIDS
	.align		4
        /*0024*/ 	.byte	0x04, 0x29
        /*0026*/ 	.short	(.L_1394 - .L_1393)


	//   ....[0]....
.L_1393:
        /*0028*/ 	.word	0xffffffff


	//   ....[1]....
        /*002c*/ 	.word	0xffffffff


	//   ....[2]....
        /*0030*/ 	.word	0xffffffff


	//   ....[3]....
        /*0034*/ 	.word	0xffffffff


	//   ....[4]....
        /*0038*/ 	.word	0xffffffff


	//   ....[5]....
        /*003c*/ 	.word	0xffffffff


	//   ....[6]....
        /*0040*/ 	.word	0xffffffff


	//   ....[7]....
        /*0044*/ 	.word	0xffffffff


	//   ....[8]....
        /*0048*/ 	.word	0xffffffff


	//   ....[9]....
        /*004c*/ 	.word	0xffffffff


	//   ....[10]....
        /*0050*/ 	.word	0x05000053


	//   ....[11]....
        /*0054*/ 	.word	0x05000053


	//   ....[12]....
        /*0058*/ 	.word	0x05000053


	//   ....[13]....
        /*005c*/ 	.word	0x05000053


	//   ....[14]....
        /*0060*/ 	.word	0x05000053


	//   ....[15]....
        /*0064*/ 	.word	0x05000053


	//   ....[16]....
        /*0068*/ 	.word	0x05000053


	//   ....[17]....
        /*006c*/ 	.word	0x05000053


	//   ....[18]....
        /*0070*/ 	.word	0x05000053


	//   ....[19]....
        /*0074*/ 	.word	0x05000053


	//----- nvinfo : EIATTR_COOP_GROUP_INSTR_OFFSETS
	.align		4
.L_1394:
        /*0078*/ 	.byte	0x04, 0x28
        /*007a*/ 	.short	(.L_1396 - .L_1395)


	//   ....[0]....
.L_1395:
        /*007c*/ 	.word	0x00002430


	//   ....[1]....
        /*0080*/ 	.word	0x00002460


	//   ....[2]....
        /*0084*/ 	.word	0x00002480


	//   ....[3]....
        /*0088*/ 	.word	0x000024a0


	//   ....[4]....
        /*008c*/ 	.word	0x000024c0


	//   ....[5]....
        /*0090*/ 	.word	0x00002900


	//   ....[6]....
        /*0094*/ 	.word	0x00002920


	//   ....[7]....
        /*0098*/ 	.word	0x00002940


	//   ....[8]....
        /*009c*/ 	.word	0x00002960


	//   ....[9]....
        /*00a0*/ 	.word	0x00002980


	//   ....[10]....
        /*00a4*/ 	.word	0x000037f0


	//   ....[11]....
        /*00a8*/ 	.word	0x000038a0


	//   ....[12]....
        /*00ac*/ 	.word	0x00003910


	//   ....[13]....
        /*00b0*/ 	.word	0x00003980


	//   ....[14]....
        /*00b4*/ 	.word	0x000039f0


	//   ....[15]....
        /*00b8*/ 	.word	0x00003e90


	//   ....[16]....
        /*00bc*/ 	.word	0x00003f00


	//   ....[17]....
        /*00c0*/ 	.word	0x00003f70


	//   ....[18]....
        /*00c4*/ 	.word	0x00003fe0


	//   ....[19]....
        /*00c8*/ 	.word	0x00004050


	//----- nvinfo : EIATTR_VRC_CTA_INIT_COUNT
	.align		4
.L_1396:
        /*00cc*/ 	.byte	0x02, 0x4a
	.zero		1
	.zero		1


	//----- nvinfo : EIATTR_EXIT_INSTR_OFFSETS
	.align		4
        /*00d0*/ 	.byte	0x04, 0x1c
        /*00d2*/ 	.short	(.L_1398 - .L_1397)


	//   ....[0]....
.L_1397:
        /*00d4*/ 	.word	0x000005b0


	//   ....[1]....
        /*00d8*/ 	.word	0x00003780


	//----- nvinfo : EIATTR_MAX_THREADS
	.align		4
.L_1398:
        /*00dc*/ 	.byte	0x04, 0x05
        /*00de*/ 	.short	(.L_1400 - .L_1399)
.L_1399:
        /*00e0*/ 	.word	0x00000080
        /*00e4*/ 	.word	0x00000001
        /*00e8*/ 	.word	0x00000001


	//----- nvinfo : EIATTR_CRS_STACK_SIZE
	.align		4
.L_1400:
        /*00ec*/ 	.byte	0x04, 0x1e
        /*00ee*/ 	.short	(.L_1402 - .L_1401)
.L_1401:
        /*00f0*/ 	.word	0x00000000


	//----- nvinfo : EIATTR_CBANK_PARAM_SIZE
	.align		4
.L_1402:
        /*00f4*/ 	.byte	0x03, 0x19
        /*00f6*/ 	.short	0x00e8


	//----- nvinfo : EIATTR_PARAM_CBANK
	.align		4
        /*00f8*/ 	.byte	0x04, 0x0a
        /*00fa*/ 	.short	(.L_1404 - .L_1403)
	.align		4
.L_1403:
        /*00fc*/ 	.word	index@(.nv.constant0._ZN10layer_norm31ln_parallel_residual_fwd_kernelINS_13Kernel_traitsI6__halfS2_fS2_fjLj1024ELj1ELj4ELj1ELj16ENS_18Kernel_traits_baseILj1024ES2_S2_fS2_fjLj128EEEEELb0ELb1ELb0EEEvNS_9FwdParamsE)
        /*0100*/ 	.short	0x0380
        /*0102*/ 	.short	0x00e8


	//----- nvinfo : EIATTR_SW_WAR
	.align		4
.L_1404:
        /*0104*/ 	.byte	0x04, 0x36
        /*0106*/ 	.short	(.L_1406 - .L_1405)
.L_1405:
        /*0108*/ 	.word	0x00000008
.L_1406:


//--------------------- .nv.info._ZN10layer_norm31ln_parallel_residual_fwd_kernelINS_13Kernel_traitsI6__halfS2_fS2_fjLj1024ELj1ELj4ELj1ELj16ENS_18Kernel_traits_baseILj1024ES2_S2_fS2_fjLj128EEEEELb0ELb1ELb1EEEvNS_9FwdParamsE --------------------------
	.section	.nv.info._ZN10layer_norm31ln_parallel_residual_fwd_kernelINS_13Kernel_traitsI6__halfS2_fS2_fjLj1024ELj1ELj4ELj1ELj16ENS_18Kernel_traits_baseILj1024ES2_S2_fS2_fjLj128EEEEELb0ELb1ELb1EEEvNS_9FwdParamsE,"",@"SHT_CUDA_INFO"
	.sectionflags	@""
	.align	4


	//----- nvinfo : EIATTR_CUDA_API_VERSION
	.align		4
        /*0000*/ 	.byte	0x04, 0x37
        /*0002*/ 	.short	(.L_1408 - .L_1407)
.L_1407:
        /*0004*/ 	.word	0x00000082


	//----- nvinfo : EIATTR_KPARAM_INFO
	.align		4
.L_1408:
        /*0008*/ 	.byte	0x04, 0x17
        /*000a*/ 	.short	(.L_1410 - .L_1409)
.L_1409:
        /*000c*/ 	.word	0x00000000
        /*0010*/ 	.short	0x0000
        /*0012*/ 	.short	0x0000
        /*0014*/ 	.byte	0x00, 0xf0, 0xa1, 0x03


	//----- nvinfo : EIATTR_SPARSE_MMA_MASK
	.align		4
.L_1410:
        /*0018*/ 	.byte	0x03, 0x50
        /*001a*/ 	.short	0x0000


	//----- nvinfo : EIATTR_MAXREG_COUNT
	.align		4
        /*001c*/ 	.byte	0x03, 0x1b
        /*001e*/ 	.short	0x00ff


	//----- nvinfo : EIATTR_ANNOTATIONS
	.align		4
        /*0020*/ 	.byte	0x04, 0x55
        /*0022*/ 	.short	(.L_1412 - .L_1411)


	//   ....[0]....
.L_1411:
        /*0024*/ 	.word	0x00000001
        /*0028*/ 	.byte	0xe0, 0x01, 0x00, 0x00, 0x01, 0x00, 0x00, 0x00, 0x00, 0x26, 0x00, 0x00


	//----- nvinfo : EIATTR_MERCURY_ISA_VERSION
	.align		4
.L_1412:
        /*0034*/ 	.byte	0x03, 0x5f
        /*0036*/ 	.short	0x0101


	//----- nvinfo : EIATTR_COOP_GROUP_MASK_REGIDS
	.align		4
        /*0038*/ 	.byte	0x04, 0x29
        /*003a*/ 	.short	(.L_1414 - .L_1413)


	//   ....[0]....
.L_1413:
        /*003c*/ 	.word	0xffffffff


	//   ....[1]....
        /*0040*/ 	.word	0xffffffff


	//   ....[2]....
        /*0044*/ 	.word	0xffffffff


	//   ....[3]....
        /*0048*/ 	.word	0xffffffff


	//   ....[4]....
        /*004c*/ 	.word	0xffffffff


	//   ....[5]....
        /*0050*/ 	.word	0xffffffff


	//   ....[6]....
        /*0054*/ 	.word	0xffffffff


	//   ....[7]....
        /*0058*/ 	.word	0xffffffff


	//   ....[8]....
        /*005c*/ 	.word	0xffffffff


	//   ....[9]....
        /*0060*/ 	.word	0xffffffff


	//   ....[10]....
        /*0064*/ 	.word	0x05000049


	//   ....[11]....
        /*0068*/ 	.word	0x05000049


	//   ....[12]....
        /*006c*/ 	.word	0x05000049


	//   ....[13]....
        /*0070*/ 	.word	0x05000049


	//   ....[14]....
        /*0074*/ 	.word	0x05000049


	//   ....[15]....
        /*0078*/ 	.word	0x05000049


	//   ....[16]....
        /*007c*/ 	.word	0x05000049


	//   ....[17]....
        /*0080*/ 	.word	0x05000049


	//   ....[18]....
        /*0084*/ 	.word	0x05000049


	//   ....[19]....
        /*0088*/ 	.word	0x05000049


	//----- nvinfo : EIATTR_COOP_GROUP_INSTR_OFFSETS
	.align		4
.L_1414:
        /*008c*/ 	.byte	0x04, 0x28
        /*008e*/ 	.short	(.L_1416 - .L_1415)


	//   ....[0]....
.L_1415:
        /*0090*/ 	.word	0x000020b0


	//   ....[1]....
        /*0094*/ 	.word	0x000020e0


	//   ....[2]....
        /*0098*/ 	.word	0x00002100


	//   ....[3]....
        /*009c*/ 	.word	0x00002120


	//   ....[4]....
        /*00a0*/ 	.word	0x00002140


	//   ....[5]....
        /*00a4*/ 	.word	0x00002570


	//   ....[6]....
        /*00a8*/ 	.word	0x00002590


	//   ....[7]....
        /*00ac*/ 	.word	0x000025b0


	//   ....[8]....
        /*00b0*/ 	.word	0x000025d0


	//   ....[9]....
        /*00b4*/ 	.word	0x000025f0


	//   ....[10]....
        /*00b8*/ 	.word	0x00003330


	//   ....[11]....
        /*00bc*/ 	.word	0x000033c0


	//   ....[12]....
        /*00c0*/ 	.word	0x00003420


	//   ....[13]....
        /*00c4*/ 	.word	0x00003480


	//   ....[14]....
        /*00c8*/ 	.word	0x000034e0


	//   ....[15]....
        /*00cc*/ 	.word	0x00003950


	//   ....[16]....
        /*00d0*/ 	.word	0x000039b0


	//   ....[17]....
        /*00d4*/ 	.word	0x00003a10


	//   ....[18]....
        /*00d8*/ 	.word	0x00003a70


	//   ....[19]....
        /*00dc*/ 	.word	0x00003ad0


	//----- nvinfo : EIATTR_VRC_CTA_INIT_COUNT
	.align		4
.L_1416:
        /*00e0*/ 	.byte	0x02, 0x4a
	.zero		1
	.zero		1


	//----- nvinfo : EIATTR_EXIT_INSTR_OFFSETS
	.align		4
        /*00e4*/ 	.byte	0x04, 0x1c
        /*00e6*/ 	.short	(.L_1418 - .L_1417)


	//   ....[0]....
.L_1417:
        /*00e8*/ 	.word	0x000002a0


	//   ....[1]....
        /*00ec*/ 	.word	0x000032c0


	//----- nvinfo : EIATTR_MAX_THREADS
	.align		4
.L_1418:
        /*00f0*/ 	.byte	0x04, 0x05
        /*00f2*/ 	.short	(.L_1420 - .L_1419)
.L_1419:
        /*00f4*/ 	.word	0x00000080
        /*00f8*/ 	.word	0x00000001
        /*00fc*/ 	.word	0x00000001


	//----- nvinfo : EIATTR_CRS_STACK_SIZE
	.align		4
.L_1420:
        /*0100*/ 	.byte	0x04, 0x1e
        /*0102*/ 	.short	(.L_1422 - .L_1421)
.L_1421:
        /*0104*/ 	.word	0x00000000


	//----- nvinfo : EIATTR_CBANK_PARAM_SIZE
	.align		4
.L_1422:
        /*0108*/ 	.byte	0x03, 0x19
        /*010a*/ 	.short	0x00e8


	//----- nvinfo : EIATTR_PARAM_CBANK
	.align		4
        /*010c*/ 	.byte	0x04, 0x0a
        /*010e*/ 	.short	(.L_1424 - .L_1423)
	.align		4
.L_1423:
        /*0110*/ 	.word	index@(.nv.constant0._ZN10layer_norm31ln_parallel_residual_fwd_kernelINS_13Kernel_traitsI6__halfS2_fS2_fjLj1024ELj1ELj4ELj1ELj16ENS_18Kernel_traits_baseILj1024ES2_S2_fS2_fjLj128EEEEELb0ELb1ELb1EEEvNS_9FwdParamsE)
        /*0114*/ 	.short	0x0380
        /*0116*/ 	.short	0x00e8


	//----- nvinfo : EIATTR_SW_WAR
	.align		4
.L_1424:
        /*0118*/ 	.byte	0x04, 0x36
        /*011a*/ 	.short	(.L_1426 - .L_1425)
.L_1425:
        /*011c*/ 	.word	0x00000008
.L_1426:


//--------------------- .nv.info._ZN10layer_norm31ln_parallel_residual_fwd_kernelINS_13Kernel_traitsI6__halfS2_fS2_fjLj1024ELj1ELj4ELj1ELj16ENS_18Kernel_traits_baseILj1024ES2_S2_fS2_fjLj128EEEEELb1ELb0ELb0EEEvNS_9FwdParamsE --------------------------
	.section	.nv.info._ZN10layer_norm31ln_parallel_residual_fwd_kernelINS_13Kernel_traitsI6__halfS2_fS2_fjLj1024ELj1ELj4ELj1ELj16ENS_18Kernel_traits_baseILj1024ES2_S2_fS2_fjLj128EEEEELb1ELb0ELb0EEEvNS_9FwdParamsE,"",@"SHT_CUDA_INFO"
	.sectionflags	@""
	.align	4


	//----- nvinfo : EIATTR_CUDA_API_VERSION
	.align		4
        /*0000*/ 	.byte	0x04, 0x37
        /*0002*/ 	.short	(.L_1428 - .L_1427)
.L_1427:
        /*0004*/ 	.word	0x00000082


	//----- nvinfo : EIATTR_KPARAM_INFO
	.align		4
.L_1428:
        /*0008*/ 	.byte	0x04, 0x17
        /*000a*/ 	.short	(.L_1430 - .L_1429)
.L_1429:
        /*000c*/ 	.word	0x00000000
        /*0010*/ 	.short	0x0000
        /*0012*/ 	.short	0x0000
        /*0014*/ 	.byte	0x00, 0xf0, 0xa1, 0x03


	//----- nvinfo : EIATTR_SPARSE_MMA_MASK
	.align		4
.L_1430:
        /*0018*/ 	.byte	0x03, 0x50
        /*001a*/ 	.short	0x0000


	//----- nvinfo : EIATTR_MAXREG_COUNT
	.align		4
        /*001c*/ 	.byte	0x03, 0x1b
        /*001e*/ 	.short	0x00ff


	//----- nvinfo : EIATTR_MERCURY_ISA_VERSION
	.align		4
        /*0020*/ 	.byte	0x03, 0x5f
        /*0022*/ 	.short	0x0101


	//----- nvinfo : EIATTR_COOP_GROUP_MASK_REGIDS
	.align		4
        /*0024*/ 	.byte	0x04, 0x29
        /*0026*/ 	.short	(.L_1432 - .L_1431)


	//   ....[0]....
.L_1431:
        /*0028*/ 	.word	0xffffffff


	//   ....[1]....
        /*002c*/ 	.word	0xffffffff


	//   ....[2]....
        /*0030*/ 	.word	0xffffffff


	//   ....[3]....
        /*0034*/ 	.word	0xffffffff


	//   ....[4]....
        /*0038*/ 	.word	0xffffffff


	//   ....[5]....
        /*003c*/ 	.word	0xffffffff


	//   ....[6]....
        /*0040*/ 	.word	0xffffffff


	//   ....[7]....
        /*0044*/ 	.word	0xffffffff


	//   ....[8]....
        /*0048*/ 	.word	0xffffffff


	//   ....[9]....
        /*004c*/ 	.word	0xffffffff


	//   ....[10]....
        /*0050*/ 	.word	0x0500008b


	//   ....[11]....
        /*0054*/ 	.word	0x0500008b


	//   ....[12]....
        /*0058*/ 	.word	0x0500008b


	//   ....[13]....
        /*005c*/ 	.word	0x0500008b


	//   ....[14]....
        /*0060*/ 	.word	0x0500008b


	//   ....[15]....
        /*0064*/ 	.word	0x0500008b


	//   ....[16]....
        /*0068*/ 	.word	0x0500008b


	//   ....[17]....
        /*006c*/ 	.word	0x0500008b


	//   ....[18]....
        /*0070*/ 	.word	0x0500008b


	//   ....[19]....
        /*0074*/ 	.word	0x0500008b


	//----- nvinfo : EIATTR_COOP_GROUP_INSTR_OFFSETS
	.align		4
.L_1432:
        /*0078*/ 	.byte	0x04, 0x28
        /*007a*/ 	.short	(.L_1434 - .L_1433)


	//   ....[0]....
.L_1433:
        /*007c*/ 	.word	0x00020a80


	//   ....[1]....
        /*0080*/ 	.word	0x00020ab0


	//   ....[2]....
        /*0084*/ 	.word	0x00020ad0


	//   ....[3]....
        /*0088*/ 	.word	0x00020af0


	//   ....[4]....
        /*008c*/ 	.word	0x00020b10


	//   ....[5]....
        /*0090*/ 	.word	0x00020f50


	//   ....[6]....
        /*0094*/ 	.word	0x00020f70


	//   ....[7]....
        /*0098*/ 	.word	0x00020f90


	//   ....[8]....
        /*009c*/ 	.word	0x00020fb0


	//   ....[9]....
        /*00a0*/ 	.word	0x00020fd0


	//   ....[10]....
        /*00a4*/ 	.word	0x00022630


	//   ....[11]....
        /*00a8*/ 	.word	0x000226e0


	//   ....[12]....
        /*00ac*/ 	.word	0x00022750


	//   ....[13]....
        /*00b0*/ 	.word	0x000227c0


	//   ....[14]....
        /*00b4*/ 	.word	0x00022830


	//   ....[15]....
        /*00b8*/ 	.word	0x00022cb0


	//   ....[16]....
        /*00bc*/ 	.word	0x00022d20


	//   ....[17]....
        /*00c0*/ 	.word	0x00022d90


	//   ....[18]....
        /*00c4*/ 	.word	0x00022e00


	//   ....[19]....
        /*00c8*/ 	.word	0x00022e70


	//----- nvinfo : EIATTR_VRC_CTA_INIT_COUNT
	.align		4
.L_1434:
        /*00cc*/ 	.byte	0x02, 0x4a
	.zero		1
	.zero		1


	//----- nvinfo : EIATTR_EXIT_INSTR_OFFSETS
	.align		4
        /*00d0*/ 	.byte	0x04, 0x1c
        /*00d2*/ 	.short	(.L_1436 - .L_1435)


	//   ....[0]....
.L_1435:
        /*00d4*/ 	.word	0x00001320


	//   ....[1]....
        /*00d8*/ 	.word	0x000225c0


	//----- nvinfo : EIATTR_MAX_THREADS
	.align		4
.L_1436:
        /*00dc*/ 	.byte	0x04, 0x05
        /*00de*/ 	.short	(.L_1438 - .L_1437)
.L_1437:
        /*00e0*/ 	.word	0x00000080
        /*00e4*/ 	.word	0x00000001
        /*00e8*/ 	.word	0x00000001


	//----- nvinfo : EIATTR_CRS_STACK_SIZE
	.align		4
.L_1438:
        /*00ec*/ 	.byte	0x04, 0x1e
        /*00ee*/ 	.short	(.L_1440 - .L_1439)
.L_1439:
        /*00f0*/ 	.word	0x00000000


	//----- nvinfo : EIATTR_CBANK_PARAM_SIZE
	.align		4
.L_1440:
        /*00f4*/ 	.byte	0x03, 0x19
        /*00f6*/ 	.short	0x00e8


	//----- nvinfo : EIATTR_PARAM_CBANK
	.align		4
        /*00f8*/ 	.byte	0x04, 0x0a
        /*00fa*/ 	.short	(.L_1442 - .L_1441)
	.align		4
.L_1441:
        /*00fc*/ 	.word	index@(.nv.constant0._ZN10layer_norm31ln_parallel_residual_fwd_kernelINS_13Kernel_traitsI6__halfS2_fS2_fjLj1024ELj1ELj4ELj1ELj16ENS_18Kernel_traits_baseILj1024ES2_S2_fS2_fjLj128EEEEELb1ELb0ELb0EEEvNS_9FwdParamsE)
        /*0100*/ 	.short	0x0380
        /*0102*/ 	.short	0x00e8


	//----- nvinfo : EIATTR_SW_WAR
	.align		4
.L_1442:
        /*0104*/ 	.byte	0x04, 0x36
        /*0106*/ 	.short	(.L_1444 - .L_1443)
.L_1443:
        /*0108*/ 	.word	0x00000008
.L_1444:


//--------------------- .nv.info._ZN10layer_norm31ln_parallel_residual_fwd_kernelINS_13Kernel_traitsI6__halfS2_fS2_fjLj1024ELj1ELj4ELj1ELj16ENS_18Kernel_traits_baseILj1024ES2_S2_fS2_fjLj128EEEEELb1ELb0ELb1EEEvNS_9FwdParamsE --------------------------
	.section	.nv.info._ZN10layer_norm31ln_parallel_residual_fwd_kernelINS_13Kernel_traitsI6__halfS2_fS2_fjLj1024ELj1ELj4ELj1ELj16ENS_18Kernel_traits_baseILj1024ES2_S2_fS2_fjLj128EEEEELb1ELb0ELb1EEEvNS_9FwdParamsE,"",@"SHT_CUDA_INFO"
	.sectionflags	@""
	.align	4


	//----- nvinfo : EIATTR_CUDA_API_VERSION
	.align		4
        /*0000*/ 	.byte	0x04, 0x37
        /*0002*/ 	.short	(.L_1446 - .L_1445)
.L_1445:
        /*0004*/ 	.word	0x00000082


	//----- nvinfo : EIATTR_KPARAM_INFO
	.align		4
.L_1446:
        /*0008*/ 	.byte	0x04, 0x17
        /*000a*/ 	.short	(.L_1448 - .L_1447)
.L_1447:
        /*000c*/ 	.word	0x00000000
        /*0010*/ 	.short	0x0000
        /*0012*/ 	.short	0x0000
        /*0014*/ 	.byte	0x00, 0xf0, 0xa1, 0x03


	//----- nvinfo : EIATTR_SPARSE_MMA_MASK
	.align		4
.L_1448:
        /*0018*/ 	.byte	0x03, 0x50
        /*001a*/ 	.short	0x0000


	//----- nvinfo : EIATTR_MAXREG_COUNT
	.align		4
        /*001c*/ 	.byte	0x03, 0x1b
        /*001e*/ 	.short	0x00ff


	//----- nvinfo : EIATTR_MERCURY_ISA_VERSION
	.align		4
        /*0020*/ 	.byte	0x03, 0x5f
        /*0022*/ 	.short	0x0101


	//----- nvinfo : EIATTR_COOP_GROUP_MASK_REGIDS
	.align		4
        /*0024*/ 	.byte	0x04, 0x29
        /*0026*/ 	.short	(.L_1450 - .L_1449)


	//   ....[0]....
.L_1449:
        /*0028*/ 	.word	0xffffffff


	//   ....[1]....
        /*002c*/ 	.word	0xffffffff


	//   ....[2]....
        /*0030*/ 	.word	0xffffffff


	//   ....[3]....
        /*0034*/ 	.word	0xffffffff


	//   ....[4]....
        /*0038*/ 	.word	0xffffffff


	//   ....[5]....
        /*003c*/ 	.word	0xffffffff


	//   ....[6]....
        /*0040*/ 	.word	0xffffffff


	//   ....[7]....
        /*0044*/ 	.word	0xffffffff


	//   ....[8]....
        /*0048*/ 	.word	0xffffffff


	//   ....[9]....
        /*004c*/ 	.word	0xffffffff


	//   ....[10]....
        /*0050*/ 	.word	0x0500008c


	//   ....[11]....
        /*0054*/ 	.word	0x0500008c


	//   ....[12]....
        /*0058*/ 	.word	0x0500008c


	//   ....[13]....
        /*005c*/ 	.word	0x0500008c


	//   ....[14]....
        /*0060*/ 	.word	0x0500008c


	//   ....[15]....
        /*0064*/ 	.word	0x0500008c


	//   ....[16]....
        /*0068*/ 	.word	0x0500008c


	//   ....[17]....
        /*006c*/ 	.word	0x0500008c


	//   ....[18]....
        /*0070*/ 	.word	0x0500008c


	//   ....[19]....
        /*0074*/ 	.word	0x0500008c


	//----- nvinfo : EIATTR_COOP_GROUP_INSTR_OFFSETS
	.align		4
.L_1450:
        /*0078*/ 	.byte	0x04, 0x28
        /*007a*/ 	.short	(.L_1452 - .L_1451)


	//   ....[0]....
.L_1451:
        /*007c*/ 	.word	0x00026770


	//   ....[1]....
        /*0080*/ 	.word	0x00026790


	//   ....[2]....
        /*0084*/ 	.word	0x000267b0


	//   ....[3]....
        /*0088*/ 	.word	0x000267d0


	//   ....[4]....
        /*008c*/ 	.word	0x00026800


	//   ....[5]....
        /*0090*/ 	.word	0x00026c30


	//   ....[6]....
        /*0094*/ 	.word	0x00026c50


	//   ....[7]....
        /*0098*/ 	.word	0x00026c70


	//   ....[8]....
        /*009c*/ 	.word	0x00026c90


	//   ....[9]....
        /*00a0*/ 	.word	0x00026cb0


	//   ....[10]....
        /*00a4*/ 	.word	0x00028170


	//   ....[11]....
        /*00a8*/ 	.word	0x00028210


	//   ....[12]....
        /*00ac*/ 	.word	0x00028280


	//   ....[13]....
        /*00b0*/ 	.word	0x000282f0


	//   ....[14]....
        /*00b4*/ 	.word	0x00028370


	//   ....[15]....
        /*00b8*/ 	.word	0x000287f0


	//   ....[16]....
        /*00bc*/ 	.word	0x00028860


	//   ....[17]....
        /*00c0*/ 	.word	0x000288d0


	//   ....[18]....
        /*00c4*/ 	.word	0x00028940


	//   ....[19]....
        /*00c8*/ 	.word	0x000289b0


	//----- nvinfo : EIATTR_VRC_CTA_INIT_COUNT
	.align		4
.L_1452:
        /*00cc*/ 	.byte	0x02, 0x4a
	.zero		1
	.zero		1


	//----- nvinfo : EIATTR_EXIT_INSTR_OFFSETS
	.align		4
        /*00d0*/ 	.byte	0x04, 0x1c
        /*00d2*/ 	.short	(.L_1454 - .L_1453)


	//   ....[0]....
.L_1453:
        /*00d4*/ 	.word	0x00000910


	//   ....[1]....
        /*00d8*/ 	.word	0x00028100


	//----- nvinfo : EIATTR_MAX_THREADS
	.align		4
.L_1454:
        /*00dc*/ 	.byte	0x04, 0x05
        /*00de*/ 	.short	(.L_1456 - .L_1455)
.L_1455:
        /*00e0*/ 	.word	0x00000080
        /*00e4*/ 	.word	0x00000001
        /*00e8*/ 	.word	0x00000001


	//----- nvinfo : EIATTR_CRS_STACK_SIZE
	.align		4
.L_1456:
        /*00ec*/ 	.byte	0x04, 0x1e
        /*00ee*/ 	.short	(.L_1458 - .L_1457)
.L_1457:
        /*00f0*/ 	.word	0x00000000


	//----- nvinfo : EIATTR_CBANK_PARAM_SIZE
	.align		4
.L_1458:
        /*00f4*/ 	.byte	0x03, 0x19
        /*00f6*/ 	.short	0x00e8


	//----- nvinfo : EIATTR_PARAM_CBANK
	.align		4
        /*00f8*/ 	.byte	0x04, 0x0a
        /*00fa*/ 	.short	(.L_1460 - .L_1459)
	.align		4
.L_1459:
        /*00fc*/ 	.word	index@(.nv.constant0._ZN10layer_norm31ln_parallel_residual_fwd_kernelINS_13Kernel_traitsI6__halfS2_fS2_fjLj1024ELj1ELj4ELj1ELj16ENS_18Kernel_traits_baseILj1024ES2_S2_fS2_fjLj128EEEEELb1ELb0ELb1EEEvNS_9FwdParamsE)
        /*0100*/ 	.short	0x0380
        /*0102*/ 	.short	0x00e8


	//----- nvinfo : EIATTR_SW_WAR
	.align		4
.L_1460:
        /*0104*/ 	.byte	0x04, 0x36
        /*0106*/ 	.short	(.L_1462 - .L_1461)
.L_1461:
        /*0108*/ 	.word	0x00000008
.L_1462:


//--------------------- .nv.info._ZN10layer_norm31ln_parallel_residual_fwd_kernelINS_13Kernel_traitsI6__halfS2_fS2_fjLj1024ELj1ELj4ELj1ELj16ENS_18Kernel_traits_baseILj1024ES2_S2_fS2_fjLj128EEEEELb1ELb1ELb0EEEvNS_9FwdParamsE --------------------------
	.section	.nv.info._ZN10layer_norm31ln_parallel_residual_fwd_kernelINS_13Kernel_traitsI6__halfS2_fS2_fjLj1024ELj1ELj4ELj1ELj16ENS_18Kernel_traits_baseILj1024ES2_S2_fS2_fjLj128EEEEELb1ELb1ELb0EEEvNS_9FwdParamsE,"",@"SHT_CUDA_INFO"
	.sectionflags	@""
	.align	4


	//----- nvinfo : EIATTR_CUDA_API_VERSION
	.align		4
        /*0000*/ 	.byte	0x04, 0x37
        /*0002*/ 	.short	(.L_1464 - .L_1463)
.L_1463:
        /*0004*/ 	.word	0x00000082


	//----- nvinfo : EIATTR_KPARAM_INFO
	.align		4
.L_1464:
        /*0008*/ 	.byte	0x04, 0x17
        /*000a*/ 	.short	(.L_1466 - .L_1465)
.L_1465:
        /*000c*/ 	.word	0x00000000
        /*0010*/ 	.short	0x0000
        /*0012*/ 	.short	0x0000
        /*0014*/ 	.byte	0x00, 0xf0, 0xa1, 0x03


	//----- nvinfo : EIATTR_SPARSE_MMA_MASK
	.align		4
.L_1466:
        /*0018*/ 	.byte	0x03, 0x50
        /*001a*/ 	.short	0x0000


	//----- nvinfo : EIATTR_MAXREG_COUNT
	.align		4
        /*001c*/ 	.byte	0x03, 0x1b
        /*001e*/ 	.short	0x00ff


	//----- nvinfo : EIATTR_MERCURY_ISA_VERSION
	.align		4
        /*0020*/ 	.byte	0x03, 0x5f
        /*0022*/ 	.short	0x0101


	//----- nvinfo : EIATTR_COOP_GROUP_MASK_REGIDS
	.align		4
        /*0024*/ 	.byte	0x04, 0x29
        /*0026*/ 	.short	(.L_1468 - .L_1467)


	//   ....[0]....
.L_1467:
        /*0028*/ 	.word	0xffffffff


	//   ....[1]....
        /*002c*/ 	.word	0xffffffff


	//   ....[2]....
        /*0030*/ 	.word	0xffffffff


	//   ....[3]....
        /*0034*/ 	.word	0xffffffff


	//   ....[4]....
        /*0038*/ 	.word	0xffffffff


	//   ....[5]....
        /*003c*/ 	.word	0xffffffff


	//   ....[6]....
        /*0040*/ 	.word	0xffffffff


	//   ....[7]....
        /*0044*/ 	.word	0xffffffff


	//   ....[8]....
        /*0048*/ 	.word	0xffffffff


	//   ....[9]....
        /*004c*/ 	.word	0xffffffff


	//   ....[10]....
        /*0050*/ 	.word	0x0500006a


	//   ....[11]....
        /*0054*/ 	.word	0x0500006a


	//   ....[12]....
        /*0058*/ 	.word	0x0500006a


	//   ....[13]....
        /*005c*/ 	.word	0x0500006a


	//   ....[14]....
        /*0060*/ 	.word	0x0500006a


	//   ....[15]....
        /*0064*/ 	.word	0x0500006a


	//   ....[16]....
        /*0068*/ 	.word	0x0500006a


	//   ....[17]....
        /*006c*/ 	.word	0x0500006a


	//   ....[18]....
        /*0070*/ 	.word	0x0500006a


	//   ....[19]....
        /*0074*/ 	.word	0x0500006a


	//----- nvinfo : EIATTR_COOP_GROUP_INSTR_OFFSETS
	.align		4
.L_1468:
        /*0078*/ 	.byte	0x04, 0x28
        /*007a*/ 	.short	(.L_1470 - .L_1469)


	//   ....[0]....
.L_1469:
        /*007c*/ 	.word	0x0001fc90


	//   ....[1]....
        /*0080*/ 	.word	0x0001fcc0


	//   ....[2]....
        /*0084*/ 	.word	0x0001fce0


	//   ....[3]....
        /*0088*/ 	.word	0x0001fd00


	//   ....[4]....
        /*008c*/ 	.word	0x0001fd20


	//   ....[5]....
        /*0090*/ 	.word	0x00020160


	//   ....[6]....
        /*0094*/ 	.word	0x00020180


	//   ....[7]....
        /*0098*/ 	.word	0x000201a0


	//   ....[8]....
        /*009c*/ 	.word	0x000201c0


	//   ....[9]....
        /*00a0*/ 	.word	0x000201e0


	//   ....[10]....
        /*00a4*/ 	.word	0x00021070


	//   ....[11]....
        /*00a8*/ 	.word	0x00021120


	//   ....[12]....
        /*00ac*/ 	.word	0x00021190


	//   ....[13]....
        /*00b0*/ 	.word	0x00021200


	//   ....[14]....
        /*00b4*/ 	.word	0x00021270


	//   ....[15]....
        /*00b8*/ 	.word	0x00021700


	//   ....[16]....
        /*00bc*/ 	.word	0x00021770


	//   ....[17]....
        /*00c0*/ 	.word	0x000217e0


	//   ....[18]....
        /*00c4*/ 	.word	0x00021850


	//   ....[19]....
        /*00c8*/ 	.word	0x000218c0


	//----- nvinfo : EIATTR_VRC_CTA_INIT_COUNT
	.align		4
.L_1470:
        /*00cc*/ 	.byte	0x02, 0x4a
	.zero		1
	.zero		1


	//----- nvinfo : EIATTR_EXIT_INSTR_OFFSETS
	.align		4
        /*00d0*/ 	.byte	0x04, 0x1c
        /*00d2*/ 	.short	(.L_1472 - .L_1471)


	//   ....[0]....
.L_1471:
        /*00d4*/ 	.word	0x000007b0


	//   ....[1]....
        /*00d8*/ 	.word	0x00021000


	//----- nvinfo : EIATTR_MAX_THREADS
	.align		4
.L_1472:
        /*00dc*/ 	.byte	0x04, 0x05
        /*00de*/ 	.short	(.L_1474 - .L_1473)
.L_1473:
        /*00e0*/ 	.word	0x00000080
        /*00e4*/ 	.word	0x00000001
        /*00e8*/ 	.word	0x00000001


	//----- nvinfo : EIATTR_CRS_STACK_SIZE
	.align		4
.L_1474:
        /*00ec*/ 	.byte	0x04, 0x1e
        /*00ee*/ 	.short	(.L_1476 - .L_1475)
.L_1475:
        /*00f0*/ 	.word	0x00000000


	//----- nvinfo : EIATTR_CBANK_PARAM_SIZE
	.align		4
.L_1476:
        /*00f4*/ 	.byte	0x03, 0x19
        /*00f6*/ 	.short	0x00e8


	//----- nvinfo : EIATTR_PARAM_CBANK
	.align		4
        /*00f8*/ 	.byte	0x04, 0x0a
        /*00fa*/ 	.short	(.L_1478 - .L_1477)
	.align		4
.L_1477:
        /*00fc*/ 	.word	index@(.nv.constant0._ZN10layer_norm31ln_parallel_residual_fwd_kernelINS_13Kernel_traitsI6__halfS2_fS2_fjLj1024ELj1ELj4ELj1ELj16ENS_18Kernel_traits_baseILj1024ES2_S2_fS2_fjLj128EEEEELb1ELb1ELb0EEEvNS_9FwdParamsE)
        /*0100*/ 	.short	0x0380
        /*0102*/ 	.short	0x00e8


	//----- nvinfo : EIATTR_SW_WAR
	.align		4
.L_1478:
        /*0104*/ 	.byte	0x04, 0x36
        /*0106*/ 	.short	(.L_1480 - .L_1479)
.L_1479:
        /*0108*/ 	.word	0x00000008
.L_1480:


//--------------------- .nv.info._ZN10layer_norm31ln_parallel_residual_fwd_kernelINS_13Kernel_traitsI6__halfS2_fS2_fjLj1024ELj1ELj4ELj1ELj16ENS_18Kernel_traits_baseILj1024ES2_S2_fS2_fjLj128EEEEELb1ELb1ELb1EEEvNS_9FwdParamsE --------------------------
	.section	.nv.info._ZN10layer_norm31ln_parallel_residual_fwd_kernelINS_13Kernel_traitsI6__halfS2_fS2_fjLj1024ELj1ELj4ELj1ELj16ENS_18Kernel_traits_baseILj1024ES2_S2_fS2_fjLj128EEEEELb1ELb1ELb1EEEvNS_9FwdParamsE,"",@"SHT_CUDA_INFO"
	.sectionflags	@""
	.align	4


	//----- nvinfo : EIATTR_CUDA_API_VERSION
	.align		4
        /*0000*/ 	.byte	0x04, 0x37
        /*0002*/ 	.short	(.L_1482 - .L_1481)
.L_1481:
        /*0004*/ 	.word	0x00000082


	//----- nvinfo : EIATTR_KPARAM_INFO
	.align		4
.L_1482:
        /*0008*/ 	.byte	0x04, 0x17
        /*000a*/ 	.short	(.L_1484 - .L_1483)
.L_1483:
        /*000c*/ 	.word	0x00000000
        /*0010*/ 	.short	0x0000
        /*0012*/ 	.short	0x0000
        /*0014*/ 	.byte	0x00, 0xf0, 0xa1, 0x03


	//----- nvinfo : EIATTR_SPARSE_MMA_MASK
	.align		4
.L_1484:
        /*0018*/ 	.byte	0x03, 0x50
        /*001a*/ 	.short	0x0000


	//----- nvinfo : EIATTR_MAXREG_COUNT
	.align		4
        /*001c*/ 	.byte	0x03, 0x1b
        /*001e*/ 	.short	0x00ff


	//----- nvinfo : EIATTR_MERCURY_ISA_VERSION
	.align		4
        /*0020*/ 	.byte	0x03, 0x5f
        /*0022*/ 	.short	0x0101


	//----- nvinfo : EIATTR_COOP_GROUP_MASK_REGIDS
	.align		4
        /*0024*/ 	.byte	0x04, 0x29
        /*0026*/ 	.short	(.L_1486 - .L_1485)


	//   ....[0]....
.L_1485:
        /*0028*/ 	.word	0xffffffff


	//   ....[1]....
        /*002c*/ 	.word	0xffffffff


	//   ....[2]....
        /*0030*/ 	.word	0xffffffff


	//   ....[3]....
        /*0034*/ 	.word	0xffffffff


	//   ....[4]....
        /*0038*/ 	.word	0xffffffff


	//   ....[5]....
        /*003c*/ 	.word	0xffffffff


	//   ....[6]....
        /*0040*/ 	.word	0xffffffff


	//   ....[7]....
        /*0044*/ 	.word	0xffffffff


	//   ....[8]....
        /*0048*/ 	.word	0xffffffff


	//   ....[9]....
        /*004c*/ 	.word	0xffffffff


	//   ....[10]....
        /*0050*/ 	.word	0x0500006b


	//   ....[11]....
        /*0054*/ 	.word	0x0500006b


	//   ....[12]....
        /*0058*/ 	.word	0x0500006b


	//   ....[13]....
        /*005c*/ 	.word	0x0500006b


	//   ....[14]....
        /*0060*/ 	.word	0x0500006b


	//   ....[15]....
        /*0064*/ 	.word	0x0500006b


	//   ....[16]....
        /*0068*/ 	.word	0x0500006b


	//   ....[17]....
        /*006c*/ 	.word	0x0500006b


	//   ....[18]....
        /*0070*/ 	.word	0x0500006b


	//   ....[19]....
        /*0074*/ 	.word	0x0500006b


	//----- nvinfo : EIATTR_COOP_GROUP_INSTR_OFFSETS
	.align		4
.L_1486:
        /*0078*/ 	.byte	0x04, 0x28
        /*007a*/ 	.short	(.L_1488 - .L_1487)


	//   ....[0]....
.L_1487:
        /*007c*/ 	.word	0x0001f660


	//   ....[1]....
        /*0080*/ 	.word	0x0001f690


	//   ....[2]....
        /*0084*/ 	.word	0x0001f6b0


	//   ....[3]....
        /*0088*/ 	.word	0x0001f6d0


	//   ....[4]....
        /*008c*/ 	.word	0x0001f6f0


	//   ....[5]....
        /*0090*/ 	.word	0x0001fb20


	//   ....[6]....
        /*0094*/ 	.word	0x0001fb40


	//   ....[7]....
        /*0098*/ 	.word	0x0001fb60


	//   ....[8]....
        /*009c*/ 	.word	0x0001fb80


	//   ....[9]....
        /*00a0*/ 	.word	0x0001fba0


	//   ....[10]....
        /*00a4*/ 	.word	0x000208e0


	//   ....[11]....
        /*00a8*/ 	.word	0x00020990


	//   ....[12]....
        /*00ac*/ 	.word	0x00020a00


	//   ....[13]....
        /*00b0*/ 	.word	0x00020a70


	//   ....[14]....
        /*00b4*/ 	.word	0x00020ae0


	//   ....[15]....
        /*00b8*/ 	.word	0x00020f60


	//   ....[16]....
        /*00bc*/ 	.word	0x00020fd0


	//   ....[17]....
        /*00c0*/ 	.word	0x00021040


	//   ....[18]....
        /*00c4*/ 	.word	0x000210b0


	//   ....[19]....
        /*00c8*/ 	.word	0x00021120


	//----- nvinfo : EIATTR_VRC_CTA_INIT_COUNT
	.align		4
.L_1488:
        /*00cc*/ 	.byte	0x02, 0x4a
	.zero		1
	.zero		1


	//----- nvinfo : EIATTR_EXIT_INSTR_OFFSETS
	.align		4
        /*00d0*/ 	.byte	0x04, 0x1c
        /*00d2*/ 	.short	(.L_1490 - .L_1489)


	//   ....[0]....
.L_1489:
        /*00d4*/ 	.word	0x000002b0


	//   ....[1]....
        /*00d8*/ 	.word	0x00020870


	//----- nvinfo : EIATTR_MAX_THREADS
	.align		4
.L_1490:
        /*00dc*/ 	.byte	0x04, 0x05
        /*00de*/ 	.short	(.L_1492 - .L_1491)
.L_1491:
        /*00e0*/ 	.word	0x00000080
        /*00e4*/ 	.word	0x00000001
        /*00e8*/ 	.word	0x00000001


	//----- nvinfo : EIATTR_CRS_STACK_SIZE
	.align		4
.L_1492:
        /*00ec*/ 	.byte	0x04, 0x1e
        /*00ee*/ 	.short	(.L_1494 - .L_1493)
.L_1493:
        /*00f0*/ 	.word	0x00000000


	//----- nvinfo : EIATTR_CBANK_PARAM_SIZE
	.align		4
.L_1494:
        /*00f4*/ 	.byte	0x03, 0x19
        /*00f6*/ 	.short	0x00e8


	//----- nvinfo : EIATTR_PARAM_CBANK
	.align		4
        /*00f8*/ 	.byte	0x04, 0x0a
        /*00fa*/ 	.short	(.L_1496 - .L_1495)
	.align		4
.L_1495:
        /*00fc*/ 	.word	index@(.nv.constant0._ZN10layer_norm31ln_parallel_residual_fwd_kernelINS_13Kernel_traitsI6__halfS2_fS2_fjLj1024ELj1ELj4ELj1ELj16ENS_18Kernel_traits_baseILj1024ES2_S2_fS2_fjLj128EEEEELb1ELb1ELb1EEEvNS_9FwdParamsE)
        /*0100*/ 	.short	0x0380
        /*0102*/ 	.short	0x00e8


	//----- nvinfo : EIATTR_SW_WAR
	.align		4
.L_1496:
        /*0104*/ 	.byte	0x04, 0x36
        /*0106*/ 	.short	(.L_1498 - .L_1497)
.L_1497:
        /*0108*/ 	.word	0x00000008
.L_1498:


//--------------------- .nv.info._ZN10layer_norm31ln_parallel_residual_fwd_kernelINS_13Kernel_traitsIf6__halffS2_fjLj1024ELj1ELj4ELj1ELj16ENS_18Kernel_traits_baseILj1024EfS2_fS2_fjLj128EEEEELb0ELb0ELb0EEEvNS_9FwdParamsE --------------------------
	.section	.nv.info._ZN10layer_norm31ln_parallel_residual_fwd_kernelINS_13Kernel_traitsIf6__halffS2_fjLj1024ELj1ELj4ELj1ELj16ENS_18Kernel_traits_baseILj1024EfS2_fS2_fjLj128EEEEELb0ELb0ELb0EEEvNS_9FwdParamsE,"",@"SHT_CUDA_INFO"
	.sectionflags	@""
	.align	4


	//----- nvinfo : EIATTR_CUDA_API_VERSION
	.align		4
        /*0000*/ 	.byte	0x04, 0x37
        /*0002*/ 	.short	(.L_1500 - .L_1499)
.L_1499:
        /*0004*/ 	.word	0x00000082


	//----- nvinfo : EIATTR_KPARAM_INFO
	.align		4
.L_1500:
        /*0008*/ 	.byte	0x04, 0x17
        /*000a*/ 	.short	(.L_1502 - .L_1501)
.L_1501:
        /*000c*/ 	.word	0x00000000
        /*0010*/ 	.short	0x0000
        /*0012*/ 	.short	0x0000
        /*0014*/ 	.byte	0x00, 0xf0, 0xa1, 0x03


	//----- nvinfo : EIATTR_SPARSE_MMA_MASK
	.align		4
.L_1502:
        /*0018*/ 	.byte	0x03, 0x50
        /*001a*/ 	.short	0x0000


	//----- nvinfo : EIATTR_MAXREG_COUNT
	.align		4
        /*001c*/ 	.byte	0x03, 0x1b
        /*001e*/ 	.short	0x00ff


	//----- nvinfo : EIATTR_MERCURY_ISA_VERSION
	.align		4
        /*0020*/ 	.byte	0x03, 0x5f
        /*0022*/ 	.short	0x0101


	//----- nvinfo : EIATTR_COOP_GROUP_MASK_REGIDS
	.align		4
        /*0024*/ 	.byte	0x04, 0x29
        /*0026*/ 	.short	(.L_1504 - .L_1503)


	//   ....[0]....
.L_1503:
        /*0028*/ 	.word	0xffffffff


	//   ....[1]....
        /*002c*/ 	.word	0xffffffff


	//   ....[2]....
        /*0030*/ 	.word	0xffffffff


	//   ....[3]....
        /*0034*/ 	.word	0xffffffff


	//   ....[4]....
        /*0038*/ 	.word	0xffffffff


	//   ....[5]....
        /*003c*/ 	.word	0xffffffff


	//   ....[6]....
        /*0040*/ 	.word	0xffffffff


	//   ....[7]....
        /*0044*/ 	.word	0xffffffff


	//   ....[8]....
        /*0048*/ 	.word	0xffffffff


	//   ....[9]....
        /*004c*/ 	.word	0xffffffff


	//   ....[10]....
        /*0050*/ 	.word	0x050000b7


	//   ....[11]....
        /*0054*/ 	.word	0x050000b7


	//   ....[12]....
        /*0058*/ 	.word	0x050000b7


	//   ....[13]....
        /*005c*/ 	.word	0x050000b7


	//   ....[14]....
        /*0060*/ 	.word	0x050000b7


	//   ....[15]....
        /*0064*/ 	.word	0x050000b7


	//   ....[16]....
        /*0068*/ 	.word	0x050000b7


	//   ....[17]....
        /*006c*/ 	.word	0x050000b7


	//   ....[18]....
        /*0070*/ 	.word	0x050000b7


	//   ....[19]....
        /*0074*/ 	.word	0x050000b7


	//----- nvinfo : EIATTR_COOP_GROUP_INSTR_OFFSETS
	.align		4
.L_1504:
        /*0078*/ 	.byte	0x04, 0x28
        /*007a*/ 	.short	(.L_1506 - .L_1505)


	//   ....[0]....
.L_1505:
        /*007c*/ 	.word	0x000035f0


	//   ....[1]....
        /*0080*/ 	.word	0x00003610


	//   ....[2]....
        /*0084*/ 	.word	0x00003630


	//   ....[3]....
        /*0088*/ 	.word	0x00003660


	//   ....[4]....
        /*008c*/ 	.word	0x00003680


	//   ....[5]....
        /*0090*/ 	.word	0x00003ac0


	//   ....[6]....
        /*0094*/ 	.word	0x00003ae0


	//   ....[7]....
        /*0098*/ 	.word	0x00003b00


	//   ....[8]....
        /*009c*/ 	.word	0x00003b20


	//   ....[9]....
        /*00a0*/ 	.word	0x00003b40


	//   ....[10]....
        /*00a4*/ 	.word	0x00004970


	//   ....[11]....
        /*00a8*/ 	.word	0x00004a10


	//   ....[12]....
        /*00ac*/ 	.word	0x00004a80


	//   ....[13]....
        /*00b0*/ 	.word	0x00004b00


	//   ....[14]....
        /*00b4*/ 	.word	0x00004b70


	//   ....[15]....
        /*00b8*/ 	.word	0x00004ff0


	//   ....[16]....
        /*00bc*/ 	.word	0x00005060


	//   ....[17]....
        /*00c0*/ 	.word	0x000050d0


	//   ....[18]....
        /*00c4*/ 	.word	0x00005140


	//   ....[19]....
        /*00c8*/ 	.word	0x000051b0


	//----- nvinfo : EIATTR_VRC_CTA_INIT_COUNT
	.align		4
.L_1506:
        /*00cc*/ 	.byte	0x02, 0x4a
	.zero		1
	.zero		1


	//----- nvinfo : EIATTR_EXIT_INSTR_OFFSETS
	.align		4
        /*00d0*/ 	.byte	0x04, 0x1c
        /*00d2*/ 	.short	(.L_1508 - .L_1507)


	//   ....[0]....
.L_1507:
        /*00d4*/ 	.word	0x00001760


	//   ....[1]....
        /*00d8*/ 	.word	0x00004900


	//----- nvinfo : EIATTR_MAX_THREADS
	.align		4
.L_1508:
        /*00dc*/ 	.byte	0x04, 0x05
        /*00de*/ 	.short	(.L_1510 - .L_1509)
.L_1509:
        /*00e0*/ 	.word	0x00000080
        /*00e4*/ 	.word	0x00000001
        /*00e8*/ 	.word	0x00000001


	//----- nvinfo : EIATTR_CRS_STACK_SIZE
	.align		4
.L_1510:
        /*00ec*/ 	.byte	0x04, 0x1e
        /*00ee*/ 	.short	(.L_1512 - .L_1511)
.L_1511:
        /*00f0*/ 	.word	0x00000000


	//----- nvinfo : EIATTR_CBANK_PARAM_SIZE
	.align		4
.L_1512:
        /*00f4*/ 	.byte	0x03, 0x19
        /*00f6*/ 	.short	0x00e8


	//----- nvinfo : EIATTR_PARAM_CBANK
	.align		4
        /*00f8*/ 	.byte	0x04, 0x0a
        /*00fa*/ 	.short	(.L_1514 - .L_1513)
	.align		4
.L_1513:
        /*00fc*/ 	.word	index@(.nv.constant0._ZN10layer_norm31ln_parallel_residual_fwd_kernelINS_13Kernel_traitsIf6__halffS2_fjLj1024ELj1ELj4ELj1ELj16ENS_18Kernel_traits_baseILj1024EfS2_fS2_fjLj128EEEEELb0ELb0ELb0EEEvNS_9FwdParamsE)
        /*0100*/ 	.short	0x0380
        /*0102*/ 	.short	0x00e8


	//----- nvinfo : EIATTR_SW_WAR
	.align		4
.L_1514:
        /*0104*/ 	.byte	0x04, 0x36
        /*0106*/ 	.short	(.L_1516 - .L_1515)
.L_1515:
        /*0108*/ 	.word	0x00000008
.L_1516:


//--------------------- .nv.info._ZN10layer_norm31ln_parallel_residual_fwd_kernelINS_13Kernel_traitsIf6__halffS2_fjLj1024ELj1ELj4ELj1ELj16ENS_18Kernel_traits_baseILj1024EfS2_fS2_fjLj128EEEEELb0ELb0ELb1EEEvNS_9FwdParamsE --------------------------
	.section	.nv.info._ZN10layer_norm31ln_parallel_residual_fwd_kernelINS_13Kernel_traitsIf6__halffS2_fjLj1024ELj1ELj4ELj1ELj16ENS_18Kernel_traits_baseILj1024EfS2_fS2_fjLj128EEEEELb0ELb0ELb1EEEvNS_9FwdParamsE,"",@"SHT_CUDA_INFO"
	.sectionflags	@""
	.align	4


	//----- nvinfo : EIATTR_CUDA_API_VERSION
	.align		4
        /*0000*/ 	.byte	0x04, 0x37
        /*0002*/ 	.short	(.L_1518 - .L_1517)
.L_1517:
        /*0004*/ 	.word	0x00000082


	//----- nvinfo : EIATTR_KPARAM_INFO
	.align		4
.L_1518:
        /*0008*/ 	.byte	0x04, 0x17
        /*000a*/ 	.short	(.L_1520 - .L_1519)
.L_1519:
        /*000c*/ 	.word	0x00000000
        /*0010*/ 	.short	0x0000
        /*0012*/ 	.short	0x0000
        /*0014*/ 	.byte	0x00, 0xf0, 0xa1, 0x03


	//----- nvinfo : EIATTR_SPARSE_MMA_MASK
	.align		4
.L_1520:
        /*0018*/ 	.byte	0x03, 0x50
        /*001a*/ 	.short	0x0000


	//----- nvinfo : EIATTR_MAXREG_COUNT
	.align		4
        /*001c*/ 	.byte	0x03, 0x1b
        /*001e*/ 	.short	0x00ff


	//----- nvinfo : EIATTR_MERCURY_ISA_VERSION
	.align		4
        /*0020*/ 	.byte	0x03, 0x5f
        /*0022*/ 	.short	0x0101


	//----- nvinfo : EIATTR_COOP_GROUP_MASK_REGIDS
	.align		4
        /*0024*/ 	.byte	0x04, 0x29
        /*0026*/ 	.short	(.L_1522 - .L_1521)


	//   ....[0]....
.L_1521:
        /*0028*/ 	.word	0xffffffff


	//   ....[1]....
        /*002c*/ 	.word	0xffffffff


	//   ....[2]....
        /*0030*/ 	.word	0xffffffff


	//   ....[3]....
        /*0034*/ 	.word	0xffffffff


	//   ....[4]....
        /*0038*/ 	.word	0xffffffff


	//   ....[5]....
        /*003c*/ 	.word	0xffffffff


	//   ....[6]....
        /*0040*/ 	.word	0xffffffff


	//   ....[7]....
        /*0044*/ 	.word	0xffffffff


	//   ....[8]....
        /*0048*/ 	.word	0xffffffff


	//   ....[9]....
        /*004c*/ 	.word	0xffffffff


	//   ....[10]....
        /*0050*/ 	.word	0x050000ba


	//   ....[11]....
        /*0054*/ 	.word	0x050000ba


	//   ....[12]....
        /*0058*/ 	.word	0x050000ba


	//   ....[13]....
        /*005c*/ 	.word	0x050000ba


	//   ....[14]....
        /*0060*/ 	.word	0x050000ba


	//   ....[15]....
        /*0064*/ 	.word	0x050000ba


	//   ....[16]....
        /*0068*/ 	.word	0x050000ba


	//   ....[17]....
        /*006c*/ 	.word	0x050000ba


	//   ....[18]....
        /*0070*/ 	.word	0x050000ba


	//   ....[19]....
        /*0074*/ 	.word	0x050000ba


	//----- nvinfo : EIATTR_COOP_GROUP_INSTR_OFFSETS
	.align		4
.L_1522:
        /*0078*/ 	.byte	0x04, 0x28
        /*007a*/ 	.short	(.L_1524 - .L_1523)


	//   ....[0]....
.L_1523:
        /*007c*/ 	.word	0x000028b0


	//   ....[1]....
        /*0080*/ 	.word	0x000028d0


	//   ....[2]....
        /*0084*/ 	.word	0x000028f0


	//   ....[3]....
        /*0088*/ 	.word	0x00002910


	//   ....[4]....
        /*008c*/ 	.word	0x00002940


	//   ....[5]....
        /*0090*/ 	.word	0x00002d70


	//   ....[6]....
        /*0094*/ 	.word	0x00002d90


	//   ....[7]....
        /*0098*/ 	.word	0x00002db0


	//   ....[8]....
        /*009c*/ 	.word	0x00002dd0


	//   ....[9]....
        /*00a0*/ 	.word	0x00002df0


	//   ....[10]....
        /*00a4*/ 	.word	0x00003ab0


	//   ....[11]....
        /*00a8*/ 	.word	0x00003b50


	//   ....[12]....
        /*00ac*/ 	.word	0x00003bc0


	//   ....[13]....
        /*00b0*/ 	.word	0x00003c30


	//   ....[14]....
        /*00b4*/ 	.word	0x00003cb0


	//   ....[15]....
        /*00b8*/ 	.word	0x00004130


	//   ....[16]....
        /*00bc*/ 	.word	0x000041a0


	//   ....[17]....
        /*00c0*/ 	.word	0x00004210


	//   ....[18]....
        /*00c4*/ 	.word	0x00004280


	//   ....[19]....
        /*00c8*/ 	.word	0x000042f0


	//----- nvinfo : EIATTR_VRC_CTA_INIT_COUNT
	.align		4
.L_1524:
        /*00cc*/ 	.byte	0x02, 0x4a
	.zero		1
	.zero		1


	//----- nvinfo : EIATTR_EXIT_INSTR_OFFSETS
	.align		4
        /*00d0*/ 	.byte	0x04, 0x1c
        /*00d2*/ 	.short	(.L_1526 - .L_1525)


	//   ....[0]....
.L_1525:
        /*00d4*/ 	.word	0x00000c10


	//   ....[1]....
        /*00d8*/ 	.word	0x00003a40


	//----- nvinfo : EIATTR_MAX_THREADS
	.align		4
.L_1526:
        /*00dc*/ 	.byte	0x04, 0x05
        /*00de*/ 	.short	(.L_1528 - .L_1527)
.L_1527:
        /*00e0*/ 	.word	0x00000080
        /*00e4*/ 	.word	0x00000001
        /*00e8*/ 	.word	0x00000001


	//----- nvinfo : EIATTR_CRS_STACK_SIZE
	.align		4
.L_1528:
        /*00ec*/ 	.byte	0x04, 0x1e
        /*00ee*/ 	.short	(.L_1530 - .L_1529)
.L_1529:
        /*00f0*/ 	.word	0x00000000


	//----- nvinfo : EIATTR_CBANK_PARAM_SIZE
	.align		4
.L_1530:
        /*00f4*/ 	.byte	0x03, 0x19
        /*00f6*/ 	.short	0x00e8


	//----- nvinfo : EIATTR_PARAM_CBANK
	.align		4
        /*00f8*/ 	.byte	0x04, 0x0a
        /*00fa*/ 	.short	(.L_1532 - .L_1531)
	.align		4
.L_1531:
        /*00fc*/ 	.word	index@(.nv.constant0._ZN10layer_norm31ln_parallel_residual_fwd_kernelINS_13Kernel_traitsIf6__halffS2_fjLj1024ELj1ELj4ELj1ELj16ENS_18Kernel_traits_baseILj1024EfS2_fS2_fjLj128EEEEELb0ELb0ELb1EEEvNS_9FwdParamsE)
        /*0100*/ 	.short	0x0380
        /*0102*/ 	.short	0x00e8


	//----- nvinfo : EIATTR_SW_WAR
	.align		4
.L_1532:
        /*0104*/ 	.byte	0x04, 0x36
        /*0106*/ 	.short	(.L_1534 - .L_1533)
.L_1533:
        /*0108*/ 	.word	0x00000008
.L_1534:


//--------------------- .nv.info._ZN10layer_norm31ln_parallel_residual_fwd_kernelINS_13Kernel_traitsIf6__halffS2_fjLj1024ELj1ELj4ELj1ELj16ENS_18Kernel_traits_baseILj1024EfS2_fS2_fjLj128EEEEELb0ELb1ELb0EEEvNS_9FwdParamsE --------------------------
	.section	.nv.info._ZN10layer_norm31ln_parallel_residual_fwd_kernelINS_13Kernel_traitsIf6__halffS2_fjLj1024ELj1ELj4ELj1ELj16ENS_18Kernel_traits_baseILj1024EfS2_fS2_fjLj128EEEEELb0ELb1ELb0EEEvNS_9FwdParamsE,"",@"SHT_CUDA_INFO"
	.sectionflags	@""
	.align	4


	//----- nvinfo : EIATTR_CUDA_API_VERSION
	.align		4
        /*0000*/ 	.byte	0x04, 0x37
        /*0002*/ 	.short	(.L_1536 - .L_1535)
.L_1535:
        /*0004*/ 	.word	0x00000082


	//----- nvinfo : EIATTR_KPARAM_INFO
	.align		4
.L_1536:
        /*0008*/ 	.byte	0x04, 0x17
        /*000a*/ 	.short	(.L_1538 - .L_1537)
.L_1537:
        /*000c*/ 	.word	0x00000000
        /*0010*/ 	.short	0x0000
        /*0012*/ 	.short	0x0000
        /*0014*/ 	.byte	0x00, 0xf0, 0xa1, 0x03


	//----- nvinfo : EIATTR_SPARSE_MMA_MASK
	.align		4
.L_1538:
        /*0018*/ 	.byte	0x03, 0x50
        /*001a*/ 	.short	0x0000


	//----- nvinfo : EIATTR_MAXREG_COUNT
	.align		4
        /*001c*/ 	.byte	0x03, 0x1b
        /*001e*/ 	.short	0x00ff


	//----- nvinfo : EIATTR_MERCURY_ISA_VERSION
	.align		4
        /*0020*/ 	.byte	0x03, 0x5f
        /*0022*/ 	.short	0x0101


	//----- nvinfo : EIATTR_COOP_GROUP_MASK_REGIDS
	.align		4
        /*0024*/ 	.byte	0x04, 0x29
        /*0026*/ 	.short	(.L_1540 - .L_1539)


	//   ....[0]....
.L_1539:
        /*0028*/ 	.word	0xffffffff


	//   ....[1]....
        /*002c*/ 	.word	0xffffffff


	//   ....[2]....
        /*0030*/ 	.word	0xffffffff


	//   ....[3]....
        /*0034*/ 	.word	0xffffffff


	//   ....[4]....
        /*0038*/ 	.word	0xffffffff


	//   ....[5]....
        /*003c*/ 	.word	0xffffffff


	//   ....[6]....
        /*0040*/ 	.word	0xffffffff


	//   ....[7]....
        /*0044*/ 	.word	0xffffffff


	//   ....[8]....
        /*0048*/ 	.word	0xffffffff


	//   ....[9]....
        /*004c*/ 	.word	0xffffffff


	//   ....[10]....
        /*0050*/ 	.word	0x05000073


	//   ....[11]....
        /*0054*/ 	.word	0x05000073


	//   ....[12]....
        /*0058*/ 	.word	0x05000073


	//   ....[13]....
        /*005c*/ 	.word	0x05000073


	//   ....[14]....
        /*0060*/ 	.word	0x05000073


	//   ....[15]....
        /*0064*/ 	.word	0x05000073


	//   ....[16]....
        /*0068*/ 	.word	0x05000073


	//   ....[17]....
        /*006c*/ 	.word	0x05000073


	//   ....[18]....
        /*0070*/ 	.word	0x05000073


	//   ....[19]....
        /*0074*/ 	.word	0x05000073


	//----- nvinfo : EIATTR_COOP_GROUP_INSTR_OFFSETS
	.align		4
.L_1540:
        /*0078*/ 	.byte	0x04, 0x28
        /*007a*/ 	.short	(.L_1542 - .L_1541)


	//   ....[0]....
.L_1541:
        /*007c*/ 	.word	0x00002540


	//   ....[1]....
        /*0080*/ 	.word	0x00002570


	//   ....[2]....
        /*0084*/ 	.word	0x00002590


	//   ....[3]....
        /*0088*/ 	.word	0x000025b0


	//   ....[4]....
        /*008c*/ 	.word	0x000025d0


	//   ....[5]....
        /*0090*/ 	.word	0x00002a10


	//   ....[6]....
        /*0094*/ 	.word	0x00002a30


	//   ....[7]....
        /*0098*/ 	.word	0x00002a50


	//   ....[8]....
        /*009c*/ 	.word	0x00002a70


	//   ....[9]....
        /*00a0*/ 	.word	0x00002a90


	//   ....[10]....
        /*00a4*/ 	.word	0x00003500


	//   ....[11]....
        /*00a8*/ 	.word	0x000035b0


	//   ....[12]....
        /*00ac*/ 	.word	0x00003620


	//   ....[13]....
        /*00b0*/ 	.word	0x00003690


	//   ....[14]....
        /*00b4*/ 	.word	0x00003700


	//   ....[15]....
        /*00b8*/ 	.word	0x00003ba0


	//   ....[16]....
        /*00bc*/ 	.word	0x00003c10


	//   ....[17]....
        /*00c0*/ 	.word	0x00003c80


	//   ....[18]....
        /*00c4*/ 	.word	0x00003cf0


	//   ....[19]....
        /*00c8*/ 	.word	0x00003d60


	//----- nvinfo : EIATTR_VRC_CTA_INIT_COUNT
	.align		4
.L_1542:
        /*00cc*/ 	.byte	0x02, 0x4a
	.zero		1
	.zero		1


	//----- nvinfo : EIATTR_EXIT_INSTR_OFFSETS
	.align		4
        /*00d0*/ 	.byte	0x04, 0x1c
        /*00d2*/ 	.short	(.L_1544 - .L_1543)


	//   ....[0]....
.L_1543:
        /*00d4*/ 	.word	0x000006c0


	//   ....[1]....
        /*00d8*/ 	.word	0x00003490


	//----- nvinfo : EIATTR_MAX_THREADS
	.align		4
.L_1544:
        /*00dc*/ 	.byte	0x04, 0x05
        /*00de*/ 	.short	(.L_1546 - .L_1545)
.L_1545:
        /*00e0*/ 	.word	0x00000080
        /*00e4*/ 	.word	0x00000001
        /*00e8*/ 	.word	0x00000001


	//----- nvinfo : EIATTR_CRS_STACK_SIZE
	.align		4
.L_1546:
        /*00ec*/ 	.byte	0x04, 0x1e
        /*00ee*/ 	.short	(.L_1548 - .L_1547)
.L_1547:
        /*00f0*/ 	.word	0x00000000


	//----- nvinfo : EIATTR_CBANK_PARAM_SIZE
	.align		4
.L_1548:
        /*00f4*/ 	.byte	0x03, 0x19
        /*00f6*/ 	.short	0x00e8


	//----- nvinfo : EIATTR_PARAM_CBANK
	.align		4
        /*00f8*/ 	.byte	0x04, 0x0a
        /*00fa*/ 	.short	(.L_1550 - .L_1549)
	.align		4
.L_1549:
        /*00fc*/ 	.word	index@(.nv.constant0._ZN10layer_norm31ln_parallel_residual_fwd_kernelINS_13Kernel_traitsIf6__halffS2_fjLj1024ELj1ELj4ELj1ELj16ENS_18Kernel_traits_baseILj1024EfS2_fS2_fjLj128EEEEELb0ELb1ELb0EEEvNS_9FwdParamsE)
        /*0100*/ 	.short	0x0380
        /*0102*/ 	.short	0x00e8


	//----- nvinfo : EIATTR_SW_WAR
	.align		4
.L_1550:
        /*0104*/ 	.byte	0x04, 0x36
        /*0106*/ 	.short	(.L_1552 - .L_1551)
.L_1551:
        /*0108*/ 	.word	0x00000008
.L_1552:


//--------------------- .nv.info._ZN10layer_norm31ln_parallel_residual_fwd_kernelINS_13Kernel_traitsIf6__halffS2_fjLj1024ELj1ELj4ELj1ELj16ENS_18Kernel_traits_baseILj1024EfS2_fS2_fjLj128EEEEELb0ELb1ELb1EEEvNS_9FwdParamsE --------------------------
	.section	.nv.info._ZN10layer_norm31ln_parallel_residual_fwd_kernelINS_13Kernel_traitsIf6__halffS2_fjLj1024ELj1ELj4ELj1ELj16ENS_18Kernel_traits_baseILj1024EfS2_fS2_fjLj128EEEEELb0ELb1ELb1EEEvNS_9FwdParamsE,"",@"SHT_CUDA_INFO"
	.sectionflags	@""
	.align	4


	//----- nvinfo : EIATTR_CUDA_API_VERSION
	.align		4
        /*0000*/ 	.byte	0x04, 0x37
        /*0002*/ 	.short	(.L_1554 - .L_1553)
.L_1553:
        /*0004*/ 	.word	0x00000082


	//----- nvinfo : EIATTR_KPARAM_INFO
	.align		4
.L_1554:
        /*0008*/ 	.byte	0x04, 0x17
        /*000a*/ 	.short	(.L_1556 - .L_1555)
.L_1555:
        /*000c*/ 	.word	0x00000000
        /*0010*/ 	.short	0x0000
        /*0012*/ 	.short	0x0000
        /*0014*/ 	.byte	0x00, 0xf0, 0xa1, 0x03


	//----- nvinfo : EIATTR_SPARSE_MMA_MASK
	.align		4
.L_1556:
        /*0018*/ 	.byte	0x03, 0x50
        /*001a*/ 	.short	0x0000


	//----- nvinfo : EIATTR_MAXREG_COUNT
	.align		4
        /*001c*/ 	.byte	0x03, 0x1b
        /*001e*/ 	.short	0x00ff


	//----- nvinfo : EIATTR_MERCURY_ISA_VERSION
	.align		4
        /*0020*/ 	.byte	0x03, 0x5f
        /*0022*/ 	.short	0x0101


	//----- nvinfo : EIATTR_COOP_GROUP_MASK_REGIDS
	.align		4
        /*0024*/ 	.byte	0x04, 0x29
        /*0026*/ 	.short	(.L_1558 - .L_1557)


	//   ....[0]....
.L_1557:
        /*0028*/ 	.word	0xffffffff


	//   ....[1]....
        /*002c*/ 	.word	0xffffffff


	//   ....[2]....
        /*0030*/ 	.word	0xffffffff


	//   ....[3]....
        /*0034*/ 	.word	0xffffffff


	//   ....[4]....
        /*0038*/ 	.word	0xffffffff


	//   ....[5]....
        /*003c*/ 	.word	0xffffffff


	//   ....[6]....
        /*0040*/ 	.word	0xffffffff


	//   ....[7]....
        /*0044*/ 	.word	0xffffffff


	//   ....[8]....
        /*0048*/ 	.word	0xffffffff


	//   ....[9]....
        /*004c*/ 	.word	0xffffffff


	//   ....[10]....
        /*0050*/ 	.word	0x05000074


	//   ....[11]....
        /*0054*/ 	.word	0x05000074


	//   ....[12]....
        /*0058*/ 	.word	0x05000074


	//   ....[13]....
        /*005c*/ 	.word	0x05000074


	//   ....[14]....
        /*0060*/ 	.word	0x05000074


	//   ....[15]....
        /*0064*/ 	.word	0x05000074


	//   ....[16]....
        /*0068*/ 	.word	0x05000074


	//   ....[17]....
        /*006c*/ 	.word	0x05000074


	//   ....[18]....
        /*0070*/ 	.word	0x05000074


	//   ....[19]....
        /*0074*/ 	.word	0x05000074


	//----- nvinfo : EIATTR_COOP_GROUP_INSTR_OFFSETS
	.align		4
.L_1558:
        /*0078*/ 	.byte	0x04, 0x28
        /*007a*/ 	.short	(.L_1560 - .L_1559)


	//   ....[0]....
.L_1559:
        /*007c*/ 	.word	0x00002030


	//   ....[1]....
        /*0080*/ 	.word	0x00002060


	//   ....[2]....
        /*0084*/ 	.word	0x00002080


	//   ....[3]....
        /*0088*/ 	.word	0x000020a0


	//   ....[4]....
        /*008c*/ 	.word	0x000020c0


	//   ....[5]....
        /*0090*/ 	.word	0x000024f0


	//   ....[6]....
        /*0094*/ 	.word	0x00002510


	//   ....[7]....
        /*0098*/ 	.word	0x00002530


	//   ....[8]....
        /*009c*/ 	.word	0x00002550


	//   ....[9]....
        /*00a0*/ 	.word	0x00002570


	//   ....[10]....
        /*00a4*/ 	.word	0x00002e90


	//   ....[11]....
        /*00a8*/ 	.word	0x00002f30


	//   ....[12]....
        /*00ac*/ 	.word	0x00002f90


	//   ....[13]....
        /*00b0*/ 	.word	0x00002ff0


	//   ....[14]....
        /*00b4*/ 	.word	0x00003050


	//   ....[15]....
        /*00b8*/ 	.word	0x000034c0


	//   ....[16]....
        /*00bc*/ 	.word	0x00003520


	//   ....[17]....
        /*00c0*/ 	.word	0x00003580


	//   ....[18]....
        /*00c4*/ 	.word	0x000035e0


	//   ....[19]....
        /*00c8*/ 	.word	0x00003640


	//----- nvinfo : EIATTR_VRC_CTA_INIT_COUNT
	.align		4
.L_1560:
        /*00cc*/ 	.byte	0x02, 0x4a
	.zero		1
	.zero		1


	//----- nvinfo : EIATTR_EXIT_INSTR_OFFSETS
	.align		4
        /*00d0*/ 	.byte	0x04, 0x1c
        /*00d2*/ 	.short	(.L_1562 - .L_1561)


	//   ....[0]....
.L_1561:
        /*00d4*/ 	.word	0x000003d0


	//   ....[1]....
        /*00d8*/ 	.word	0x00002e30


	//----- nvinfo : EIATTR_MAX_THREADS
	.align		4
.L_1562:
        /*00dc*/ 	.byte	0x04, 0x05
        /*00de*/ 	.short	(.L_1564 - .L_1563)
.L_1563:
        /*00e0*/ 	.word	0x00000080
        /*00e4*/ 	.word	0x00000001
        /*00e8*/ 	.word	0x00000001


	//----- nvinfo : EIATTR_CRS_STACK_SIZE
	.align		4
.L_1564:
        /*00ec*/ 	.byte	0x04, 0x1e
        /*00ee*/ 	.short	(.L_1566 - .L_1565)
.L_1565:
        /*00f0*/ 	.word	0x00000000


	//----- nvinfo : EIATTR_CBANK_PARAM_SIZE
	.align		4
.L_1566:
        /*00f4*/ 	.byte	0x03, 0x19
        /*00f6*/ 	.short	0x00e8


	//----- nvinfo : EIATTR_PARAM_CBANK
	.align		4
        /*00f8*/ 	.byte	0x04, 0x0a
        /*00fa*/ 	.short	(.L_1568 - .L_1567)
	.align		4
.L_1567:
        /*00fc*/ 	.word	index@(.nv.constant0._ZN10layer_norm31ln_parallel_residual_fwd_kernelINS_13Kernel_traitsIf6__halffS2_fjLj1024ELj1ELj4ELj1ELj16ENS_18Kernel_traits_baseILj1024EfS2_fS2_fjLj128EEEEELb0ELb1ELb1EEEvNS_9FwdParamsE)
        /*0100*/ 	.short	0x0380
        /*0102*/ 	.short	0x00e8


	//----- nvinfo : EIATTR_SW_WAR
	.align		4
.L_1568:
        /*0104*/ 	.byte	0x04, 0x36
        /*0106*/ 	.short	(.L_1570 - .L_1569)
.L_1569:
        /*0108*/ 	.word	0x00000008
.L_1570:


//--------------------- .nv.info._ZN10layer_norm31ln_parallel_residual_fwd_kernelINS_13Kernel_traitsIf6__halffS2_fjLj1024ELj1ELj4ELj1ELj16ENS_18Kernel_traits_baseILj1024EfS2_fS2_fjLj128EEEEELb1ELb0ELb0EEEvNS_9FwdParamsE --------------------------
	.section	.nv.info._ZN10layer_norm31ln_parallel_residual_fwd_kernelINS_13Kernel_traitsIf6__halffS2_fjLj1024ELj1ELj4ELj1ELj16ENS_18Kernel_traits_baseILj1024EfS2_fS2_fjLj128EEEEELb1ELb0ELb0EEEvNS_9FwdParamsE,"",@"SHT_CUDA_INFO"
	.sectionflags	@""
	.align	4


	//----- nvinfo : EIATTR_CUDA_API_VERSION
	.align		4
        /*0000*/ 	.byte	0x04, 0x37
        /*0002*/ 	.short	(.L_1572 - .L_1571)
.L_1571:
        /*0004*/ 	.word	0x00000082


	//----- nvinfo : EIATTR_KPARAM_INFO
	.align		4
.L_1572:
        /*0008*/ 	.byte	0x04, 0x17
        /*000a*/ 	.short	(.L_1574 - .L_1573)
.L_1573:
        /*000c*/ 	.word	0x00000000
        /*0010*/ 	.short	0x0000
        /*0012*/ 	.short	0x0000
        /*0014*/ 	.byte	0x00, 0xf0, 0xa1, 0x03


	//----- nvinfo : EIATTR_SPARSE_MMA_MASK
	.align		4
.L_1574:
        /*0018*/ 	.byte	0x03, 0x50
        /*001a*/ 	.short	0x0000


	//----- nvinfo : EIATTR_MAXREG_COUNT
	.align		4
        /*001c*/ 	.byte	0x03, 0x1b
        /*001e*/ 	.short	0x00ff


	//----- nvinfo : EIATTR_MERCURY_ISA_VERSION
	.align		4
        /*0020*/ 	.byte	0x03, 0x5f
        /*0022*/ 	.short	0x0101


	//----- nvinfo : EIATTR_COOP_GROUP_MASK_REGIDS
	.align		4
        /*0024*/ 	.byte	0x04, 0x29
        /*0026*/ 	.short	(.L_1576 - .L_1575)


	//   ....[0]....
.L_1575:
        /*0028*/ 	.word	0xffffffff


	//   ....[1]....
        /*002c*/ 	.word	0xffffffff


	//   ....[2]....
        /*0030*/ 	.word	0xffffffff


	//   ....[3]....
        /*0034*/ 	.word	0xffffffff


	//   ....[4]....
        /*0038*/ 	.word	0xffffffff


	//   ....[5]....
        /*003c*/ 	.word	0xffffffff


	//   ....[6]....
        /*0040*/ 	.word	0xffffffff


	//   ....[7]....
        /*0044*/ 	.word	0xffffffff


	//   ....[8]....
        /*0048*/ 	.word	0xffffffff


	//   ....[9]....
        /*004c*/ 	.word	0xffffffff


	//   ....[10]....
        /*0050*/ 	.word	0x050000cc


	//   ....[11]....
        /*0054*/ 	.word	0x050000cc


	//   ....[12]....
        /*0058*/ 	.word	0x050000cc


	//   ....[13]....
        /*005c*/ 	.word	0x050000cc


	//   ....[14]....
        /*0060*/ 	.word	0x050000cc


	//   ....[15]....
        /*0064*/ 	.word	0x050000cc


	//   ....[16]....
        /*0068*/ 	.word	0x050000cc


	//   ....[17]....
        /*006c*/ 	.word	0x050000cc


	//   ....[18]....
        /*0070*/ 	.word	0x050000cc


	//   ....[19]....
        /*0074*/ 	.word	0x050000cc


	//----- nvinfo : EIATTR_COOP_GROUP_INSTR_OFFSETS
	.align		4
.L_1576:
        /*0078*/ 	.byte	0x04, 0x28
        /*007a*/ 	.short	(.L_1578 - .L_1577)


	//   ....[0]....
.L_1577:
        /*007c*/ 	.word	0x00020ae0


	//   ....[1]....
        /*0080*/ 	.word	0x00020b00


	//   ....[2]....
        /*0084*/ 	.word	0x00020b20


	//   ....[3]....
        /*0088*/ 	.word	0x00020b50


	//   ....[4]....
        /*008c*/ 	.word	0x00020b70


	//   ....[5]....
        /*0090*/ 	.word	0x00020fb0


	//   ....[6]....
        /*0094*/ 	.word	0x00020fd0


	//   ....[7]....
        /*0098*/ 	.word	0x00020ff0


	//   ....[8]....
        /*009c*/ 	.word	0x00021010


	//   ....[9]....
        /*00a0*/ 	.word	0x00021030


	//   ....[10]....
        /*00a4*/ 	.word	0x00021e90


	//   ....[11]....
        /*00a8*/ 	.word	0x00021f30


	//   ....[12]....
        /*00ac*/ 	.word	0x00021fa0


	//   ....[13]....
        /*00b0*/ 	.word	0x00022020


	//   ....[14]....
        /*00b4*/ 	.word	0x00022090


	//   ....[15]....
        /*00b8*/ 	.word	0x00022510


	//   ....[16]....
        /*00bc*/ 	.word	0x00022580


	//   ....[17]....
        /*00c0*/ 	.word	0x000225f0


	//   ....[18]....
        /*00c4*/ 	.word	0x00022660


	//   ....[19]....
        /*00c8*/ 	.word	0x000226d0


	//----- nvinfo : EIATTR_VRC_CTA_INIT_COUNT
	.align		4
.L_1578:
        /*00cc*/ 	.byte	0x02, 0x4a
	.zero		1
	.zero		1


	//----- nvinfo : EIATTR_EXIT_INSTR_OFFSETS
	.align		4
        /*00d0*/ 	.byte	0x04, 0x1c
        /*00d2*/ 	.short	(.L_1580 - .L_1579)


	//   ....[0]....
.L_1579:
        /*00d4*/ 	.word	0x000019a0


	//   ....[1]....
        /*00d8*/ 	.word	0x00021e20


	//----- nvinfo : EIATTR_MAX_THREADS
	.align		4
.L_1580:
        /*00dc*/ 	.byte	0x04, 0x05
        /*00de*/ 	.short	(.L_1582 - .L_1581)
.L_1581:
        /*00e0*/ 	.word	0x00000080
        /*00e4*/ 	.word	0x00000001
        /*00e8*/ 	.word	0x00000001


	//----- nvinfo : EIATTR_CRS_STACK_SIZE
	.align		4
.L_1582:
        /*00ec*/ 	.byte	0x04, 0x1e
        /*00ee*/ 	.short	(.L_1584 - .L_1583)
.L_1583:
        /*00f0*/ 	.word	0x00000000


	//----- nvinfo : EIATTR_CBANK_PARAM_SIZE
	.align		4
.L_1584:
        /*00f4*/ 	.byte	0x03, 0x19
        /*00f6*/ 	.short	0x00e8


	//----- nvinfo : EIATTR_PARAM_CBANK
	.align		4
        /*00f8*/ 	.byte	0x04, 0x0a
        /*00fa*/ 	.short	(.L_1586 - .L_1585)
	.align		4
.L_1585:
        /*00fc*/ 	.word	index@(.nv.constant0._ZN10layer_norm31ln_parallel_residual_fwd_kernelINS_13Kernel_traitsIf6__halffS2_fjLj1024ELj1ELj4ELj1ELj16ENS_18Kernel_traits_baseILj1024EfS2_fS2_fjLj128EEEEELb1ELb0ELb0EEEvNS_9FwdParamsE)
        /*0100*/ 	.short	0x0380
        /*0102*/ 	.short	0x00e8


	//----- nvinfo : EIATTR_SW_WAR
	.align		4
.L_1586:
        /*0104*/ 	.byte	0x04, 0x36
        /*0106*/ 	.short	(.L_1588 - .L_1587)
.L_1587:
        /*0108*/ 	.word	0x00000008
.L_1588:


//--------------------- .nv.info._ZN10layer_norm31ln_parallel_residual_fwd_kernelINS_13Kernel_traitsIf6__halffS2_fjLj1024ELj1ELj4ELj1ELj16ENS_18Kernel_traits_baseILj1024EfS2_fS2_fjLj128EEEEELb1ELb0ELb1EEEvNS_9FwdParamsE --------------------------
	.section	.nv.info._ZN10layer_norm31ln_parallel_residual_fwd_kernelINS_13Kernel_traitsIf6__halffS2_fjLj1024ELj1ELj4ELj1ELj16ENS_18Kernel_traits_baseILj1024EfS2_fS2_fjLj128EEEEELb1ELb0ELb1EEEvNS_9FwdParamsE,"",@"SHT_CUDA_INFO"
	.sectionflags	@""
	.align	4


	//----- nvinfo : EIATTR_CUDA_API_VERSION
	.align		4
        /*0000*/ 	.byte	0x04, 0x37
        /*0002*/ 	.short	(.L_1590 - .L_1589)
.L_1589:
        /*0004*/ 	.word	0x00000082


	//----- nvinfo : EIATTR_KPARAM_INFO
	.align		4
.L_1590:
        /*0008*/ 	.byte	0x04, 0x17
        /*000a*/ 	.short	(.L_1592 - .L_1591)
.L_1591:
        /*000c*/ 	.word	0x00000000
        /*0010*/ 	.short	0x0000
        /*0012*/ 	.short	0x0000
        /*0014*/ 	.byte	0x00, 0xf0, 0xa1, 0x03


	//----- nvinfo : EIATTR_SPARSE_MMA_MASK
	.align		4
.L_1592:
        /*0018*/ 	.byte	0x03, 0x50
        /*001a*/ 	.short	0x0000


	//----- nvinfo : EIATTR_MAXREG_COUNT
	.align		4
        /*001c*/ 	.byte	0x03, 0x1b
        /*001e*/ 	.short	0x00ff


	//----- nvinfo : EIATTR_MERCURY_ISA_VERSION
	.align		4
        /*0020*/ 	.byte	0x03, 0x5f
        /*0022*/ 	.short	0x0101


	//----- nvinfo : EIATTR_COOP_GROUP_MASK_REGIDS
	.align		4
        /*0024*/ 	.byte	0x04, 0x29
        /*0026*/ 	.short	(.L_1594 - .L_1593)


	//   ....[0]....
.L_1593:
        /*0028*/ 	.word	0xffffffff


	//   ....[1]....
        /*002c*/ 	.word	0xffffffff


	//   ....[2]....
        /*0030*/ 	.word	0xffffffff


	//   ....[3]....
        /*0034*/ 	.word	0xffffffff


	//   ....[4]....
        /*0038*/ 	.word	0xffffffff


	//   ....[5]....
        /*003c*/ 	.word	0xffffffff


	//   ....[6]....
        /*0040*/ 	.word	0xffffffff


	//   ....[7]....
        /*0044*/ 	.word	0xffffffff


	//   ....[8]....
        /*0048*/ 	.word	0xffffffff


	//   ....[9]....
        /*004c*/ 	.word	0xffffffff


	//   ....[10]....
        /*0050*/ 	.word	0x050000d0


	//   ....[11]....
        /*0054*/ 	.word	0x050000d0


	//   ....[12]....
        /*0058*/ 	.word	0x050000d0


	//   ....[13]....
        /*005c*/ 	.word	0x050000d0


	//   ....[14]....
        /*0060*/ 	.word	0x050000d0


	//   ....[15]....
        /*0064*/ 	.word	0x050000d0


	//   ....[16]....
        /*0068*/ 	.word	0x050000d0


	//   ....[17]....
        /*006c*/ 	.word	0x050000d0


	//   ....[18]....
        /*0070*/ 	.word	0x050000d0


	//   ....[19]....
        /*0074*/ 	.word	0x050000d0


	//----- nvinfo : EIATTR_COOP_GROUP_INSTR_OFFSETS
	.align		4
.L_1594:
        /*0078*/ 	.byte	0x04, 0x28
        /*007a*/ 	.short	(.L_1596 - .L_1595)


	//   ....[0]....
.L_1595:
        /*007c*/ 	.word	0x00026d90


	//   ....[1]....
        /*0080*/ 	.word	0x00026db0


	//   ....[2]....
        /*0084*/ 	.word	0x00026dd0


	//   ....[3]....
        /*0088*/ 	.word	0x00026e00


	//   ....[4]....
        /*008c*/ 	.word	0x00026e20


	//   ....[5]....
        /*0090*/ 	.word	0x00027250


	//   ....[6]....
        /*0094*/ 	.word	0x00027270


	//   ....[7]....
        /*0098*/ 	.word	0x00027290


	//   ....[8]....
        /*009c*/ 	.word	0x000272b0


	//   ....[9]....
        /*00a0*/ 	.word	0x000272d0


	//   ....[10]....
        /*00a4*/ 	.word	0x00027f90


	//   ....[11]....
        /*00a8*/ 	.word	0x00028030


	//   ....[12]....
        /*00ac*/ 	.word	0x000280a0


	//   ....[13]....
        /*00b0*/ 	.word	0x00028120


	//   ....[14]....
        /*00b4*/ 	.word	0x00028190


	//   ....[15]....
        /*00b8*/ 	.word	0x00028600


	//   ....[16]....
        /*00bc*/ 	.word	0x00028670


	//   ....[17]....
        /*00c0*/ 	.word	0x000286e0


	//   ....[18]....
        /*00c4*/ 	.word	0x00028750


	//   ....[19]....
        /*00c8*/ 	.word	0x000287c0


	//----- nvinfo : EIATTR_VRC_CTA_INIT_COUNT
	.align		4
.L_1596:
        /*00cc*/ 	.byte	0x02, 0x4a
	.zero		1
	.zero		1


	//----- nvinfo : EIATTR_EXIT_INSTR_OFFSETS
	.align		4
        /*00d0*/ 	.byte	0x04, 0x1c
        /*00d2*/ 	.short	(.L_1598 - .L_1597)


	//   ....[0]....
.L_1597:
        /*00d4*/ 	.word	0x00000d40


	//   ....[1]....
        /*00d8*/ 	.word	0x00027f20


	//----- nvinfo : EIATTR_MAX_THREADS
	.align		4
.L_1598:
        /*00dc*/ 	.byte	0x04, 0x05
        /*00de*/ 	.short	(.L_1600 - .L_1599)
.L_1599:
        /*00e0*/ 	.word	0x00000080
        /*00e4*/ 	.word	0x00000001
        /*00e8*/ 	.word	0x00000001


	//----- nvinfo : EIATTR_CRS_STACK_SIZE
	.align		4
.L_1600:
        /*00ec*/ 	.byte	0x04, 0x1e
        /*00ee*/ 	.short	(.L_1602 - .L_1601)
.L_1601:
        /*00f0*/ 	.word	0x00000000


	//----- nvinfo : EIATTR_CBANK_PARAM_SIZE
	.align		4
.L_1602:
        /*00f4*/ 	.byte	0x03, 0x19
        /*00f6*/ 	.short	0x00e8


	//----- nvinfo : EIATTR_PARAM_CBANK
	.align		4
        /*00f8*/ 	.byte	0x04, 0x0a
        /*00fa*/ 	.short	(.L_1604 - .L_1603)
	.align		4
.L_1603:
        /*00fc*/ 	.word	index@(.nv.constant0._ZN10layer_norm31ln_parallel_residual_fwd_kernelINS_13Kernel_traitsIf6__halffS2_fjLj1024ELj1ELj4ELj1ELj16ENS_18Kernel_traits_baseILj1024EfS2_fS2_fjLj128EEEEELb1ELb0ELb1EEEvNS_9FwdParamsE)
        /*0100*/ 	.short	0x0380
        /*0102*/ 	.short	0x00e8


	//----- nvinfo : EIATTR_SW_WAR
	.align		4
.L_1604:
        /*0104*/ 	.byte	0x04, 0x36
        /*0106*/ 	.short	(.L_1606 - .L_1605)
.L_1605:
        /*0108*/ 	.word	0x00000008
.L_1606:


//--------------------- .nv.info._ZN10layer_norm31ln_parallel_residual_fwd_kernelINS_13Kernel_traitsIf6__halffS2_fjLj1024ELj1ELj4ELj1ELj16ENS_18Kernel_traits_baseILj1024EfS2_fS2_fjLj128EEEEELb1ELb1ELb0EEEvNS_9FwdParamsE --------------------------
	.section	.nv.info._ZN10layer_norm31ln_parallel_residual_fwd_kernelINS_13Kernel_traitsIf6__halffS2_fjLj1024ELj1ELj4ELj1ELj16ENS_18Kernel_traits_baseILj1024EfS2_fS2_fjLj128EEEEELb1ELb1ELb0EEEvNS_9FwdParamsE,"",@"SHT_CUDA_INFO"
	.sectionflags	@""
	.align	4


	//----- nvinfo : EIATTR_CUDA_API_VERSION
	.align		4
        /*0000*/ 	.byte	0x04, 0x37
        /*0002*/ 	.short	(.L_1608 - .L_1607)
.L_1607:
        /*0004*/ 	.word	0x00000082


	//----- nvinfo : EIATTR_KPARAM_INFO
	.align		4
.L_1608:
        /*0008*/ 	.byte	0x04, 0x17
        /*000a*/ 	.short	(.L_1610 - .L_1609)
.L_1609:
        /*000c*/ 	.word	0x00000000
        /*0010*/ 	.short	0x0000
        /*0012*/ 	.short	0x0000
        /*0014*/ 	.byte	0x00, 0xf0, 0xa1, 0x03


	//----- nvinfo : EIATTR_SPARSE_MMA_MASK
	.align		4
.L_1610:
        /*0018*/ 	.byte	0x03, 0x50
        /*001a*/ 	.short	0x0000


	//----- nvinfo : EIATTR_MAXREG_COUNT
	.align		4
        /*001c*/ 	.byte	0x03, 0x1b
        /*001e*/ 	.short	0x00ff


	//----- nvinfo : EIATTR_MERCURY_ISA_VERSION
	.align		4
        /*0020*/ 	.byte	0x03, 0x5f
        /*0022*/ 	.short	0x0101


	//----- nvinfo : EIATTR_COOP_GROUP_MASK_REGIDS
	.align		4
        /*0024*/ 	.byte	0x04, 0x29
        /*0026*/ 	.short	(.L_1612 - .L_1611)


	//   ....[0]....
.L_1611:
        /*0028*/ 	.word	0xffffffff


	//   ....[1]....
        /*002c*/ 	.word	0xffffffff


	//   ....[2]....
        /*0030*/ 	.word	0xffffffff


	//   ....[3]....
        /*0034*/ 	.word	0xffffffff


	//   ....[4]....
        /*0038*/ 	.word	0xffffffff


	//   ....[5]....
        /*003c*/ 	.word	0xffffffff


	//   ....[6]....
        /*0040*/ 	.word	0xffffffff


	//   ....[7]....
        /*0044*/ 	.word	0xffffffff


	//   ....[8]....
        /*0048*/ 	.word	0xffffffff


	//   ....[9]....
        /*004c*/ 	.word	0xffffffff


	//   ....[10]....
        /*0050*/ 	.word	0x0500008c


	//   ....[11]....
        /*0054*/ 	.word	0x0500008c


	//   ....[12]....
        /*0058*/ 	.word	0x0500008c


	//   ....[13]....
        /*005c*/ 	.word	0x0500008c


	//   ....[14]....
        /*0060*/ 	.word	0x0500008c


	//   ....[15]....
        /*0064*/ 	.word	0x0500008c


	//   ....[16]....
        /*0068*/ 	.word	0x0500008c


	//   ....[17]....
        /*006c*/ 	.word	0x0500008c


	//   ....[18]....
        /*0070*/ 	.word	0x0500008c


	//   ....[19]....
        /*0074*/ 	.word	0x0500008c


	//----- nvinfo : EIATTR_COOP_GROUP_INSTR_OFFSETS
	.align		4
.L_1612:
        /*0078*/ 	.byte	0x04, 0x28
        /*007a*/ 	.short	(.L_1614 - .L_1613)


	//   ....[0]....
.L_1613:
        /*007c*/ 	.word	0x00020000


	//   ....[1]....
        /*0080*/ 	.word	0x00020030


	//   ....[2]....
        /*0084*/ 	.word	0x00020050


	//   ....[3]....
        /*0088*/ 	.word	0x00020070


	//   ....[4]....
        /*008c*/ 	.word	0x00020090


	//   ....[5]....
        /*0090*/ 	.word	0x000204d0


	//   ....[6]....
        /*0094*/ 	.word	0x000204f0


	//   ....[7]....
        /*0098*/ 	.word	0x00020510


	//   ....[8]....
        /*009c*/ 	.word	0x00020530


	//   ....[9]....
        /*00a0*/ 	.word	0x00020550


	//   ....[10]....
        /*00a4*/ 	.word	0x00020fe0


	//   ....[11]....
        /*00a8*/ 	.word	0x00021090


	//   ....[12]....
        /*00ac*/ 	.word	0x00021100


	//   ....[13]....
        /*00b0*/ 	.word	0x00021170


	//   ....[14]....
        /*00b4*/ 	.word	0x000211e0


	//   ....[15]....
        /*00b8*/ 	.word	0x00021670


	//   ....[16]....
        /*00bc*/ 	.word	0x000216e0


	//   ....[17]....
        /*00c0*/ 	.word	0x00021750


	//   ....[18]....
        /*00c4*/ 	.word	0x000217c0


	//   ....[19]....
        /*00c8*/ 	.word	0x00021830


	//----- nvinfo : EIATTR_VRC_CTA_INIT_COUNT
	.align		4
.L_1614:
        /*00cc*/ 	.byte	0x02, 0x4a
	.zero		1
	.zero		1


	//----- nvinfo : EIATTR_EXIT_INSTR_OFFSETS
	.align		4
        /*00d0*/ 	.byte	0x04, 0x1c
        /*00d2*/ 	.short	(.L_1616 - .L_1615)


	//   ....[0]....
.L_1615:
        /*00d4*/ 	.word	0x000008b0


	//   ....[1]....
        /*00d8*/ 	.word	0x00020f70


	//----- nvinfo : EIATTR_MAX_THREADS
	.align		4
.L_1616:
        /*00dc*/ 	.byte	0x04, 0x05
        /*00de*/ 	.short	(.L_1618 - .L_1617)
.L_1617:
        /*00e0*/ 	.word	0x00000080
        /*00e4*/ 	.word	0x00000001
        /*00e8*/ 	.word	0x00000001


	//----- nvinfo : EIATTR_CRS_STACK_SIZE
	.align		4
.L_1618:
        /*00ec*/ 	.byte	0x04, 0x1e
        /*00ee*/ 	.short	(.L_1620 - .L_1619)
.L_1619:
        /*00f0*/ 	.word	0x00000000


	//----- nvinfo : EIATTR_CBANK_PARAM_SIZE
	.align		4
.L_1620:
        /*00f4*/ 	.byte	0x03, 0x19
        /*00f6*/ 	.short	0x00e8


	//----- nvinfo : EIATTR_PARAM_CBANK
	.align		4
        /*00f8*/ 	.byte	0x04, 0x0a
        /*00fa*/ 	.short	(.L_1622 - .L_1621)
	.align		4
.L_1621:
        /*00fc*/ 	.word	index@(.nv.constant0._ZN10layer_norm31ln_parallel_residual_fwd_kernelINS_13Kernel_traitsIf6__halffS2_fjLj1024ELj1ELj4ELj1ELj16ENS_18Kernel_traits_baseILj1024EfS2_fS2_fjLj128EEEEELb1ELb1ELb0EEEvNS_9FwdParamsE)
        /*0100*/ 	.short	0x0380
        /*0102*/ 	.short	0x00e8


	//----- nvinfo : EIATTR_SW_WAR
	.align		4
.L_1622:
        /*0104*/ 	.byte	0x04, 0x36
        /*0106*/ 	.short	(.L_1624 - .L_1623)
.L_1623:
        /*0108*/ 	.word	0x00000008
.L_1624:


//--------------------- .nv.info._ZN10layer_norm31ln_parallel_residual_fwd_kernelINS_13Kernel_traitsIf6__halffS2_fjLj1024ELj1ELj4ELj1ELj16ENS_18Kernel_traits_baseILj1024EfS2_fS2_fjLj128EEEEELb1ELb1ELb1EEEvNS_9FwdParamsE --------------------------
	.section	.nv.info._ZN10layer_norm31ln_parallel_residual_fwd_kernelINS_13Kernel_traitsIf6__halffS2_fjLj1024ELj1ELj4ELj1ELj16ENS_18Kernel_traits_baseILj1024EfS2_fS2_fjLj128EEEEELb1ELb1ELb1EEEvNS_9FwdParamsE,"",@"SHT_CUDA_INFO"
	.sectionflags	@""
	.align	4


	//----- nvinfo : EIATTR_CUDA_API_VERSION
	.align		4
        /*0000*/ 	.byte	0x04, 0x37
        /*0002*/ 	.short	(.L_1626 - .L_1625)
.L_1625:
        /*0004*/ 	.word	0x00000082


	//----- nvinfo : EIATTR_KPARAM_INFO
	.align		4
.L_1626:
        /*0008*/ 	.byte	0x04, 0x17
        /*000a*/ 	.short	(.L_1628 - .L_1627)
.L_1627:
        /*000c*/ 	.word	0x00000000
        /*0010*/ 	.short	0x0000
        /*0012*/ 	.short	0x0000
        /*0014*/ 	.byte	0x00, 0xf0, 0xa1, 0x03


	//----- nvinfo : EIATTR_SPARSE_MMA_MASK
	.align		4
.L_1628:
        /*0018*/ 	.byte	0x03, 0x50
        /*001a*/ 	.short	0x0000


	//----- nvinfo : EIATTR_MAXREG_COUNT
	.align		4
        /*001c*/ 	.byte	0x03, 0x1b
        /*001e*/ 	.short	0x00ff


	//----- nvinfo : EIATTR_MERCURY_ISA_VERSION
	.align		4
        /*0020*/ 	.byte	0x03, 0x5f
        /*0022*/ 	.short	0x0101


	//----- nvinfo : EIATTR_COOP_GROUP_MASK_REGIDS
	.align		4
        /*0024*/ 	.byte	0x04, 0x29
        /*0026*/ 	.short	(.L_1630 - .L_1629)


	//   ....[0]....
.L_1629:
        /*0028*/ 	.word	0xffffffff


	//   ....[1]....
        /*002c*/ 	.word	0xffffffff


	//   ....[2]....
        /*0030*/ 	.word	0xffffffff


	//   ....[3]....
        /*0034*/ 	.word	0xffffffff


	//   ....[4]....
        /*0038*/ 	.word	0xffffffff


	//   ....[5]....
        /*003c*/ 	.word	0xffffffff


	//   ....[6]....
        /*0040*/ 	.word	0xffffffff


	//   ....[7]....
        /*0044*/ 	.word	0xffffffff


	//   ....[8]....
        /*0048*/ 	.word	0xffffffff


	//   ....[9]....
        /*004c*/ 	.word	0xffffffff


	//   ....[10]....
        /*0050*/ 	.word	0x0500008a


	//   ....[11]....
        /*0054*/ 	.word	0x0500008a


	//   ....[12]....
        /*0058*/ 	.word	0x0500008a


	//   ....[13]....
        /*005c*/ 	.word	0x0500008a


	//   ....[14]....
        /*0060*/ 	.word	0x0500008a


	//   ....[15]....
        /*0064*/ 	.word	0x0500008a


	//   ....[16]....
        /*0068*/ 	.word	0x0500008a


	//   ....[17]....
        /*006c*/ 	.word	0x0500008a


	//   ....[18]....
        /*0070*/ 	.word	0x0500008a


	//   ....[19]....
        /*0074*/ 	.word	0x0500008a


	//----- nvinfo : EIATTR_COOP_GROUP_INSTR_OFFSETS
	.align		4
.L_1630:
        /*0078*/ 	.byte	0x04, 0x28
        /*007a*/ 	.short	(.L_1632 - .L_1631)


	//   ....[0]....
.L_1631:
        /*007c*/ 	.word	0x0001f7c0


	//   ....[1]....
        /*0080*/ 	.word	0x0001f7e0


	//   ....[2]....
        /*0084*/ 	.word	0x0001f800


	//   ....[3]....
        /*0088*/ 	.word	0x0001f830


	//   ....[4]....
        /*008c*/ 	.word	0x0001f850


	//   ....[5]....
        /*0090*/ 	.word	0x0001fc80


	//   ....[6]....
        /*0094*/ 	.word	0x0001fca0


	//   ....[7]....
        /*0098*/ 	.word	0x0001fcc0


	//   ....[8]....
        /*009c*/ 	.word	0x0001fce0


	//   ....[9]....
        /*00a0*/ 	.word	0x0001fd00


	//   ....[10]....
        /*00a4*/ 	.word	0x00020640


	//   ....[11]....
        /*00a8*/ 	.word	0x000206e0


	//   ....[12]....
        /*00ac*/ 	.word	0x00020750


	//   ....[13]....
        /*00b0*/ 	.word	0x000207d0


	//   ....[14]....
        /*00b4*/ 	.word	0x00020840


	//   ....[15]....
        /*00b8*/ 	.word	0x00020cc0


	//   ....[16]....
        /*00bc*/ 	.word	0x00020d30


	//   ....[17]....
        /*00c0*/ 	.word	0x00020da0


	//   ....[18]....
        /*00c4*/ 	.word	0x00020e10


	//   ....[19]....
        /*00c8*/ 	.word	0x00020e80


	//----- nvinfo : EIATTR_VRC_CTA_INIT_COUNT
	.align		4
.L_1632:
        /*00cc*/ 	.byte	0x02, 0x4a
	.zero		1
	.zero		1


	//----- nvinfo : EIATTR_EXIT_INSTR_OFFSETS
	.align		4
        /*00d0*/ 	.byte	0x04, 0x1c
        /*00d2*/ 	.short	(.L_1634 - .L_1633)


	//   ....[0]....
.L_1633:
        /*00d4*/ 	.word	0x00000630


	//   ....[1]....
        /*00d8*/ 	.word	0x000205d0


	//----- nvinfo : EIATTR_MAX_THREADS
	.align		4
.L_1634:
        /*00dc*/ 	.byte	0x04, 0x05
        /*00de*/ 	.short	(.L_1636 - .L_1635)
.L_1635:
        /*00e0*/ 	.word	0x00000080
        /*00e4*/ 	.word	0x00000001
        /*00e8*/ 	.word	0x00000001


	//----- nvinfo : EIATTR_CRS_STACK_SIZE
	.align		4
.L_1636:
        /*00ec*/ 	.byte	0x04, 0x1e
        /*00ee*/ 	.short	(.L_1638 - .L_1637)
.L_1637:
        /*00f0*/ 	.word	0x00000000


	//----- nvinfo : EIATTR_CBANK_PARAM_SIZE
	.align		4
.L_1638:
        /*00f4*/ 	.byte	0x03, 0x19
        /*00f6*/ 	.short	0x00e8


	//----- nvinfo : EIATTR_PARAM_CBANK
	.align		4
        /*00f8*/ 	.byte	0x04, 0x0a
        /*00fa*/ 	.short	(.L_1640 - .L_1639)
	.align		4
.L_1639:
        /*00fc*/ 	.word	index@(.nv.constant0._ZN10layer_norm31ln_parallel_residual_fwd_kernelINS_13Kernel_traitsIf6__halffS2_fjLj1024ELj1ELj4ELj1ELj16ENS_18Kernel_traits_baseILj1024EfS2_fS2_fjLj128EEEEELb1ELb1ELb1EEEvNS_9FwdParamsE)
        /*0100*/ 	.short	0x0380
        /*0102*/ 	.short	0x00e8


	//----- nvinfo : EIATTR_SW_WAR
	.align		4
.L_1640:
        /*0104*/ 	.byte	0x04, 0x36
        /*0106*/ 	.short	(.L_1642 - .L_1641)
.L_1641:
        /*0108*/ 	.word	0x00000008
.L_1642:


//--------------------- .nv.info._ZN10layer_norm31ln_parallel_residual_fwd_kernelINS_13Kernel_traitsI6__halfffffjLj1024ELj1ELj4ELj1ELj16ENS_18Kernel_traits_baseILj1024ES2_ffffjLj128EEEEELb0ELb0ELb0EEEvNS_9FwdParamsE --------------------------
	.section	.nv.info._ZN10layer_norm31ln_parallel_residual_fwd_kernelINS_13Kernel_traitsI6__halfffffjLj1024ELj1ELj4ELj1ELj16ENS_18Kernel_traits_baseILj1024ES2_ffffjLj128EEEEELb0ELb0ELb0EEEvNS_9FwdParamsE,"",@"SHT_CUDA_INFO"
	.sectionflags	@""
	.align	4


	//----- nvinfo : EIATTR_CUDA_API_VERSION
	.align		4
        /*0000*/ 	.byte	0x04, 0x37
        /*0002*/ 	.short	(.L_1644 - .L_1643)
.L_1643:
        /*0004*/ 	.word	0x00000082


	//----- nvinfo : EIATTR_KPARAM_INFO
	.align		4
.L_1644:
        /*0008*/ 	.byte	0x04, 0x17
        /*000a*/ 	.short	(.L_1646 - .L_1645)
.L_1645:
        /*000c*/ 	.word	0x00000000
        /*0010*/ 	.short	0x0000
        /*0012*/ 	.short	0x0000
        /*0014*/ 	.byte	0x00, 0xf0, 0xa1, 0x03


	//----- nvinfo : EIATTR_SPARSE_MMA_MASK
	.align		4
.L_1646:
        /*0018*/ 	.byte	0x03, 0x50
        /*001a*/ 	.short	0x0000


	//----- nvinfo : EIATTR_MAXREG_COUNT
	.align		4
        /*001c*/ 	.byte	0x03, 0x1b
        /*001e*/ 	.short	0x00ff


	//----- nvinfo : EIATTR_MERCURY_ISA_VERSION
	.align		4
        /*0020*/ 	.byte	0x03, 0x5f
        /*0022*/ 	.short	0x0101


	//----- nvinfo : EIATTR_COOP_GROUP_MASK_REGIDS
	.align		4
        /*0024*/ 	.byte	0x04, 0x29
        /*0026*/ 	.short	(.L_1648 - .L_1647)


	//   ....[0]....
.L_1647:
        /*0028*/ 	.word	0xffffffff


	//   ....[1]....
        /*002c*/ 	.word	0xffffffff


	//   ....[2]....
        /*0030*/ 	.word	0xffffffff


	//   ....[3]....
        /*0034*/ 	.word	0xffffffff


	//   ....[4]....
        /*0038*/ 	.word	0xffffffff


	//   ....[5]....
        /*003c*/ 	.word	0xffffffff


	//   ....[6]....
        /*0040*/ 	.word	0xffffffff


	//   ....[7]....
        /*0044*/ 	.word	0xffffffff


	//   ....[8]....
        /*0048*/ 	.word	0xffffffff


	//   ....[9]....
        /*004c*/ 	.word	0xffffffff


	//   ....[10]....
        /*0050*/ 	.word	0x05000045


	//   ....[11]....
        /*0054*/ 	.word	0x05000045


	//   ....[12]....
        /*0058*/ 	.word	0x05000045


	//   ....[13]....
        /*005c*/ 	.word	0x05000045


	//   ....[14]....
        /*0060*/ 	.word	0x05000045


	//   ....[15]....
        /*0064*/ 	.word	0x05000045


	//   ....[16]....
        /*0068*/ 	.word	0x05000045


	//   ....[17]....
        /*006c*/ 	.word	0x05000045


	//   ....[18]....
        /*0070*/ 	.word	0x05000045


	//   ....[19]....
        /*0074*/ 	.word	0x05000045


	//----- nvinfo : EIATTR_COOP_GROUP_INSTR_OFFSETS
	.align		4
.L_1648:
        /*0078*/ 	.byte	0x04, 0x28
        /*007a*/ 	.short	(.L_1650 - .L_1649)


	//   ....[0]....
.L_1649:
        /*007c*/ 	.word	0x00004760


	//   ....[1]....
        /*0080*/ 	.word	0x000047a0


	//   ....[2]....
        /*0084*/ 	.word	0x000047c0


	//   ....[3]....
        /*0088*/ 	.word	0x000047e0


	//   ....[4]....
        /*008c*/ 	.word	0x00004800


	//   ....[5]....
        /*0090*/ 	.word	0x00004c60


	//   ....[6]....
        /*0094*/ 	.word	0x00004c80


	//   ....[7]....
        /*0098*/ 	.word	0x00004ca0


	//   ....[8]....
        /*009c*/ 	.word	0x00004cc0


	//   ....[9]....
        /*00a0*/ 	.word	0x00004ce0


	//   ....[10]....
        /*00a4*/ 	.word	0x000063e0


	//   ....[11]....
        /*00a8*/ 	.word	0x00006470


	//   ....[12]....
        /*00ac*/ 	.word	0x000064d0


	//   ....[13]....
        /*00b0*/ 	.word	0x00006530


	//   ....[14]....
        /*00b4*/ 	.word	0x00006590


	//   ....[15]....
        /*00b8*/ 	.word	0x00006a40


	//   ....[16]....
        /*00bc*/ 	.word	0x00006aa0


	//   ....[17]....
        /*00c0*/ 	.word	0x00006b00


	//   ....[18]....
        /*00c4*/ 	.word	0x00006b60


	//   ....[19]....
        /*00c8*/ 	.word	0x00006bc0


	//----- nvinfo : EIATTR_VRC_CTA_INIT_COUNT
	.align		4
.L_1650:
        /*00cc*/ 	.byte	0x02, 0x4a
	.zero		1
	.zero		1


	//----- nvinfo : EIATTR_EXIT_INSTR_OFFSETS
	.align		4
        /*00d0*/ 	.byte	0x04, 0x1c
        /*00d2*/ 	.short	(.L_1652 - .L_1651)


	//   ....[0]....
.L_1651:
        /*00d4*/ 	.word	0x00001b50


	//   ....[1]....
        /*00d8*/ 	.word	0x00006380


	//----- nvinfo : EIATTR_MAX_THREADS
	.align		4
.L_1652:
        /*00dc*/ 	.byte	0x04, 0x05
        /*00de*/ 	.short	(.L_1654 - .L_1653)
.L_1653:
        /*00e0*/ 	.word	0x00000080
        /*00e4*/ 	.word	0x00000001
        /*00e8*/ 	.word	0x00000001


	//----- nvinfo : EIATTR_CRS_STACK_SIZE
	.align		4
.L_1654:
        /*00ec*/ 	.byte	0x04, 0x1e
        /*00ee*/ 	.short	(.L_1656 - .L_1655)
.L_1655:
        /*00f0*/ 	.word	0x00000000


	//----- nvinfo : EIATTR_CBANK_PARAM_SIZE
	.align		4
.L_1656:
        /*00f4*/ 	.byte	0x03, 0x19
        /*00f6*/ 	.short	0x00e8


	//----- nvinfo : EIATTR_PARAM_CBANK
	.align		4
        /*00f8*/ 	.byte	0x04, 0x0a
        /*00fa*/ 	.short	(.L_1658 - .L_1657)
	.align		4
.L_1657:
        /*00fc*/ 	.word	index@(.nv.constant0._ZN10layer_norm31ln_parallel_residual_fwd_kernelINS_13Kernel_traitsI6__halfffffjLj1024ELj1ELj4ELj1ELj16ENS_18Kernel_traits_baseILj1024ES2_ffffjLj128EEEEELb0ELb0ELb0EEEvNS_9FwdParamsE)
        /*0100*/ 	.short	0x0380
        /*0102*/ 	.short	0x00e8


	//----- nvinfo : EIATTR_SW_WAR
	.align		4
.L_1658:
        /*0104*/ 	.byte	0x04, 0x36
        /*0106*/ 	.short	(.L_1660 - .L_1659)
.L_1659:
        /*0108*/ 	.word	0x00000008
.L_1660:


//--------------------- .nv.info._ZN10layer_norm31ln_parallel_residual_fwd_kernelINS_13Kernel_traitsI6__halfffffjLj1024ELj1ELj4ELj1ELj16ENS_18Kernel_traits_baseILj1024ES2_ffffjLj128EEEEELb0ELb0ELb1EEEvNS_9FwdParamsE --------------------------
	.section	.nv.info._ZN10layer_norm31ln_parallel_residual_fwd_kernelINS_13Kernel_traitsI6__halfffffjLj1024ELj1ELj4ELj1ELj16ENS_18Kernel_traits_baseILj1024ES2_ffffjLj128EEEEELb0ELb0ELb1EEEvNS_9FwdParamsE,"",@"SHT_CUDA_INFO"
	.sectionflags	@""
	.align	4


	//----- nvinfo : EIATTR_CUDA_API_VERSION
	.align		4
        /*0000*/ 	.byte	0x04, 0x37
        /*0002*/ 	.short	(.L_1662 - .L_1661)
.L_1661:
        /*0004*/ 	.word	0x00000082


	//----- nvinfo : EIATTR_KPARAM_INFO
	.align		4
.L_1662:
        /*0008*/ 	.byte	0x04, 0x17
        /*000a*/ 	.short	(.L_1664 - .L_1663)
.L_1663:
        /*000c*/ 	.word	0x00000000
        /*0010*/ 	.short	0x0000
        /*0012*/ 	.short	0x0000
        /*0014*/ 	.byte	0x00, 0xf0, 0xa1, 0x03


	//----- nvinfo : EIATTR_SPARSE_MMA_MASK
	.align		4
.L_1664:
        /*0018*/ 	.byte	0x03, 0x50
        /*001a*/ 	.short	0x0000


	//----- nvinfo : EIATTR_MAXREG_COUNT
	.align		4
        /*001c*/ 	.byte	0x03, 0x1b
        /*001e*/ 	.short	0x00ff


	//----- nvinfo : EIATTR_MERCURY_ISA_VERSION
	.align		4
        /*0020*/ 	.byte	0x03, 0x5f
        /*0022*/ 	.short	0x0101


	//----- nvinfo : EIATTR_COOP_GROUP_MASK_REGIDS
	.align		4
        /*0024*/ 	.byte	0x04, 0x29
        /*0026*/ 	.short	(.L_1666 - .L_1665)


	//   ....[0]....
.L_1665:
        /*0028*/ 	.word	0xffffffff


	//   ....[1]....
        /*002c*/ 	.word	0xffffffff


	//   ....[2]....
        /*0030*/ 	.word	0xffffffff


	//   ....[3]....
        /*0034*/ 	.word	0xffffffff


	//   ....[4]....
        /*0038*/ 	.word	0xffffffff


	//   ....[5]....
        /*003c*/ 	.word	0xffffffff


	//   ....[6]....
        /*0040*/ 	.word	0xffffffff


	//   ....[7]....
        /*0044*/ 	.word	0xffffffff


	//   ....[8]....
        /*0048*/ 	.word	0xffffffff


	//   ....[9]....
        /*004c*/ 	.word	0xffffffff


	//   ....[10]....
        /*0050*/ 	.word	0x05000012


	//   ....[11]....
        /*0054*/ 	.word	0x05000012


	//   ....[12]....
        /*0058*/ 	.word	0x05000012


	//   ....[13]....
        /*005c*/ 	.word	0x05000012


	//   ....[14]....
        /*0060*/ 	.word	0x05000012


	//   ....[15]....
        /*0064*/ 	.word	0x05000012


	//   ....[16]....
        /*0068*/ 	.word	0x05000012


	//   ....[17]....
        /*006c*/ 	.word	0x05000012


	//   ....[18]....
        /*0070*/ 	.word	0x05000012


	//   ....[19]....
        /*0074*/ 	.word	0x05000012


	//----- nvinfo : EIATTR_COOP_GROUP_INSTR_OFFSETS
	.align		4
.L_1666:
        /*0078*/ 	.byte	0x04, 0x28
        /*007a*/ 	.short	(.L_1668 - .L_1667)


	//   ....[0]....
.L_1667:
        /*007c*/ 	.word	0x00002d70


	//   ....[1]....
        /*0080*/ 	.word	0x00002da0


	//   ....[2]....
        /*0084*/ 	.word	0x00002dc0


	//   ....[3]....
        /*0088*/ 	.word	0x00002de0


	//   ....[4]....
        /*008c*/ 	.word	0x00002e00


	//   ....[5]....
        /*0090*/ 	.word	0x00003230


	//   ....[6]....
        /*0094*/ 	.word	0x00003250


	//   ....[7]....
        /*0098*/ 	.word	0x00003270


	//   ....[8]....
        /*009c*/ 	.word	0x00003290


	//   ....[9]....
        /*00a0*/ 	.word	0x000032b0


	//   ....[10]....
        /*00a4*/ 	.word	0x000047f0


	//   ....[11]....
        /*00a8*/ 	.word	0x00004890


	//   ....[12]....
        /*00ac*/ 	.word	0x00004900


	//   ....[13]....
        /*00b0*/ 	.word	0x00004970


	//   ....[14]....
        /*00b4*/ 	.word	0x000049e0


	//   ....[15]....
        /*00b8*/ 	.word	0x00004e60


	//   ....[16]....
        /*00bc*/ 	.word	0x00004ed0


	//   ....[17]....
        /*00c0*/ 	.word	0x00004f40


	//   ....[18]....
        /*00c4*/ 	.word	0x00004fb0


	//   ....[19]....
        /*00c8*/ 	.word	0x00005020


	//----- nvinfo : EIATTR_VRC_CTA_INIT_COUNT
	.align		4
.L_1668:
        /*00cc*/ 	.byte	0x02, 0x4a
	.zero		1
	.zero		1


	//----- nvinfo : EIATTR_EXIT_INSTR_OFFSETS
	.align		4
        /*00d0*/ 	.byte	0x04, 0x1c
        /*00d2*/ 	.short	(.L_1670 - .L_1669)


	//   ....[0]....
.L_1669:
        /*00d4*/ 	.word	0x00000b50


	//   ....[1]....
        /*00d8*/ 	.word	0x00004780


	//----- nvinfo : EIATTR_MAX_THREADS
	.align		4
.L_1670:
        /*00dc*/ 	.byte	0x04, 0x05
        /*00de*/ 	.short	(.L_1672 - .L_1671)
.L_1671:
        /*00e0*/ 	.word	0x00000080
        /*00e4*/ 	.word	0x00000001
        /*00e8*/ 	.word	0x00000001


	//----- nvinfo : EIATTR_CRS_STACK_SIZE
	.align		4
.L_1672:
        /*00ec*/ 	.byte	0x04, 0x1e
        /*00ee*/ 	.short	(.L_1674 - .L_1673)
.L_1673:
        /*00f0*/ 	.word	0x00000000


	//----- nvinfo : EIATTR_CBANK_PARAM_SIZE
	.align		4
.L_1674:
        /*00f4*/ 	.byte	0x03, 0x19
        /*00f6*/ 	.short	0x00e8


	//----- nvinfo : EIATTR_PARAM_CBANK
	.align		4
        /*00f8*/ 	.byte	0x04, 0x0a
        /*00fa*/ 	.short	(.L_1676 - .L_1675)
	.align		4
.L_1675:
        /*00fc*/ 	.word	index@(.nv.constant0._ZN10layer_norm31ln_parallel_residual_fwd_kernelINS_13Kernel_traitsI6__halfffffjLj1024ELj1ELj4ELj1ELj16ENS_18Kernel_traits_baseILj1024ES2_ffffjLj128EEEEELb0ELb0ELb1EEEvNS_9FwdParamsE)
        /*0100*/ 	.short	0x0380
        /*0102*/ 	.short	0x00e8


	//----- nvinfo : EIATTR_SW_WAR
	.align		4
.L_1676:
        /*0104*/ 	.byte	0x04, 0x36
        /*0106*/ 	.short	(.L_1678 - .L_1677)
.L_1677:
        /*0108*/ 	.word	0x00000008
.L_1678:


//--------------------- .nv.info._ZN10layer_norm31ln_parallel_residual_fwd_kernelINS_13Kernel_traitsI6__halfffffjLj1024ELj1ELj4ELj1ELj16ENS_18Kernel_traits_baseILj1024ES2_ffffjLj128EEEEELb0ELb1ELb0EEEvNS_9FwdParamsE --------------------------
	.section	.nv.info._ZN10layer_norm31ln_parallel_residual_fwd_kernelINS_13Kernel_traitsI6__halfffffjLj1024ELj1ELj4ELj1ELj16ENS_18Kernel_traits_baseILj1024ES2_ffffjLj128EEEEELb0ELb1ELb0EEEvNS_9FwdParamsE,"",@"SHT_CUDA_INFO"
	.sectionflags	@""
	.align	4


	//----- nvinfo : EIATTR_CUDA_API_VERSION
	.align		4
        /*0000*/ 	.byte	0x04, 0x37
        /*0002*/ 	.short	(.L_1680 - .L_1679)
.L_1679:
        /*0004*/ 	.word	0x00000082


	//----- nvinfo : EIATTR_KPARAM_INFO
	.align		4
.L_1680:
        /*0008*/ 	.byte	0x04, 0x17
        /*000a*/ 	.short	(.L_1682 - .L_1681)
.L_1681:
        /*000c*/ 	.word	0x00000000
        /*0010*/ 	.short	0x0000
        /*0012*/ 	.short	0x0000
        /*0014*/ 	.byte	0x00, 0xf0, 0xa1, 0x03


	//----- nvinfo : EIATTR_SPARSE_MMA_MASK
	.align		4
.L_1682:
        /*0018*/ 	.byte	0x03, 0x50
        /*001a*/ 	.short	0x0000


	//----- nvinfo : EIATTR_MAXREG_COUNT
	.align		4
        /*001c*/ 	.byte	0x03, 0x1b
        /*001e*/ 	.short	0x00ff


	//----- nvinfo : EIATTR_MERCURY_ISA_VERSION
	.align		4
        /*0020*/ 	.byte	0x03, 0x5f
        /*0022*/ 	.short	0x0101


	//----- nvinfo : EIATTR_COOP_GROUP_MASK_REGIDS
	.align		4
        /*0024*/ 	.byte	0x04, 0x29
        /*0026*/ 	.short	(.L_1684 - .L_1683)


	//   ....[0]....
.L_1683:
        /*0028*/ 	.word	0xffffffff


	//   ....[1]....
        /*002c*/ 	.word	0xffffffff


	//   ....[2]....
        /*0030*/ 	.word	0xffffffff


	//   ....[3]....
        /*0034*/ 	.word	0xffffffff


	//   ....[4]....
        /*0038*/ 	.word	0xffffffff


	//   ....[5]....
        /*003c*/ 	.word	0xffffffff


	//   ....[6]....
        /*0040*/ 	.word	0xffffffff


	//   ....[7]....
        /*0044*/ 	.word	0xffffffff


	//   ....[8]....
        /*0048*/ 	.word	0xffffffff


	//   ....[9]....
        /*004c*/ 	.word	0xffffffff


	//   ....[10]....
        /*0050*/ 	.word	0x05000055


	//   ....[11]....
        /*0054*/ 	.word	0x05000055


	//   ....[12]....
        /*0058*/ 	.word	0x05000055


	//   ....[13]....
        /*005c*/ 	.word	0x05000055


	//   ....[14]....
        /*0060*/ 	.word	0x05000055


	//   ....[15]....
        /*0064*/ 	.word	0x05000055


	//   ....[16]....
        /*0068*/ 	.word	0x05000055


	//   ....[17]....
        /*006c*/ 	.word	0x05000055


	//   ....[18]....
        /*0070*/ 	.word	0x05000055


	//   ....[19]....
        /*0074*/ 	.word	0x05000055


	//----- nvinfo : EIATTR_COOP_GROUP_INSTR_OFFSETS
	.align		4
.L_1684:
        /*0078*/ 	.byte	0x04, 0x28
        /*007a*/ 	.short	(.L_1686 - .L_1685)


	//   ....[0]....
.L_1685:
        /*007c*/ 	.word	0x000030c0


	//   ....[1]....
        /*0080*/ 	.word	0x00003100


	//   ....[2]....
        /*0084*/ 	.word	0x00003120


	//   ....[3]....
        /*0088*/ 	.word	0x00003140


	//   ....[4]....
        /*008c*/ 	.word	0x00003160


	//   ....[5]....
        /*0090*/ 	.word	0x000035c0


	//   ....[6]....
        /*0094*/ 	.word	0x000035e0


	//   ....[7]....
        /*0098*/ 	.word	0x00003600


	//   ....[8]....
        /*009c*/ 	.word	0x00003620


	//   ....[9]....
        /*00a0*/ 	.word	0x00003640


	//   ....[10]....
        /*00a4*/ 	.word	0x000045d0


	//   ....[11]....
        /*00a8*/ 	.word	0x00004680


	//   ....[12]....
        /*00ac*/ 	.word	0x000046f0


	//   ....[13]....
        /*00b0*/ 	.word	0x00004760


	//   ....[14]....
        /*00b4*/ 	.word	0x000047d0


	//   ....[15]....
        /*00b8*/ 	.word	0x00004c90


	//   ....[16]....
        /*00bc*/ 	.word	0x00004d00


	//   ....[17]....
        /*00c0*/ 	.word	0x00004d70


	//   ....[18]....
        /*00c4*/ 	.word	0x00004de0


	//   ....[19]....
        /*00c8*/ 	.word	0x00004e50


	//----- nvinfo : EIATTR_VRC_CTA_INIT_COUNT
	.align		4
.L_1686:
        /*00cc*/ 	.byte	0x02, 0x4a
	.zero		1
	.zero		1


	//----- nvinfo : EIATTR_EXIT_INSTR_OFFSETS
	.align		4
        /*00d0*/ 	.byte	0x04, 0x1c
        /*00d2*/ 	.short	(.L_1688 - .L_1687)


	//   ....[0]....
.L_1687:
        /*00d4*/ 	.word	0x00000870


	//   ....[1]....
        /*00d8*/ 	.word	0x00004560


	//----- nvinfo : EIATTR_MAX_THREADS
	.align		4
.L_1688:
        /*00dc*/ 	.byte	0x04, 0x05
        /*00de*/ 	.short	(.L_1690 - .L_1689)
.L_1689:
        /*00e0*/ 	.word	0x00000080
        /*00e4*/ 	.word	0x00000001
        /*00e8*/ 	.word	0x00000001


	//----- nvinfo : EIATTR_CRS_STACK_SIZE
	.align		4
.L_1690:
        /*00ec*/ 	.byte	0x04, 0x1e
        /*00ee*/ 	.short	(.L_1692 - .L_1691)
.L_1691:
        /*00f0*/ 	.word	0x00000000


	//----- nvinfo : EIATTR_CBANK_PARAM_SIZE
	.align		4
.L_1692:
        /*00f4*/ 	.byte	0x03, 0x19
        /*00f6*/ 	.short	0x00e8


	//----- nvinfo : EIATTR_PARAM_CBANK
	.align		4
        /*00f8*/ 	.byte	0x04, 0x0a
        /*00fa*/ 	.short	(.L_1694 - .L_1693)
	.align		4
.L_1693:
        /*00fc*/ 	.word	index@(.nv.constant0._ZN10layer_norm31ln_parallel_residual_fwd_kernelINS_13Kernel_traitsI6__halfffffjLj1024ELj1ELj4ELj1ELj16ENS_18Kernel_traits_baseILj1024ES2_ffffjLj128EEEEELb0ELb1ELb0EEEvNS_9FwdParamsE)
        /*0100*/ 	.short	0x0380
        /*0102*/ 	.short	0x00e8


	//----- nvinfo : EIATTR_SW_WAR
	.align		4
.L_1694:
        /*0104*/ 	.byte	0x04, 0x36
        /*0106*/ 	.short	(.L_1696 - .L_1695)
.L_1695:
        /*0108*/ 	.word	0x00000008
.L_1696:


//--------------------- .nv.info._ZN10layer_norm31ln_parallel_residual_fwd_kernelINS_13Kernel_traitsI6__halfffffjLj1024ELj1ELj4ELj1ELj16ENS_18Kernel_traits_baseILj1024ES2_ffffjLj128EEEEELb0ELb1ELb1EEEvNS_9FwdParamsE --------------------------
	.section	.nv.info._ZN10layer_norm31ln_parallel_residual_fwd_kernelINS_13Kernel_traitsI6__halfffffjLj1024ELj1ELj4ELj1ELj16ENS_18Kernel_traits_baseILj1024ES2_ffffjLj128EEEEELb0ELb1ELb1EEEvNS_9FwdParamsE,"",@"SHT_CUDA_INFO"
	.sectionflags	@""
	.align	4


	//----- nvinfo : EIATTR_CUDA_API_VERSION
	.align		4
        /*0000*/ 	.byte	0x04, 0x37
        /*0002*/ 	.short	(.L_1698 - .L_1697)
.L_1697:
        /*0004*/ 	.word	0x00000082


	//----- nvinfo : EIATTR_KPARAM_INFO
	.align		4
.L_1698:
        /*0008*/ 	.byte	0x04, 0x17
        /*000a*/ 	.short	(.L_1700 - .L_1699)
.L_1699:
        /*000c*/ 	.word	0x00000000
        /*0010*/ 	.short	0x0000
        /*0012*/ 	.short	0x0000
        /*0014*/ 	.byte	0x00, 0xf0, 0xa1, 0x03


	//----- nvinfo : EIATTR_SPARSE_MMA_MASK
	.align		4
.L_1700:
        /*0018*/ 	.byte	0x03, 0x50
        /*001a*/ 	.short	0x0000


	//----- nvinfo : EIATTR_MAXREG_COUNT
	.align		4
        /*001c*/ 	.byte	0x03, 0x1b
        /*001e*/ 	.short	0x00ff


	//----- nvinfo : EIATTR_MERCURY_ISA_VERSION
	.align		4
        /*0020*/ 	.byte	0x03, 0x5f
        /*0022*/ 	.short	0x0101


	//----- nvinfo : EIATTR_COOP_GROUP_MASK_REGIDS
	.align		4
        /*0024*/ 	.byte	0x04, 0x29
        /*0026*/ 	.short	(.L_1702 - .L_1701)


	//   ....[0]....
.L_1701:
        /*0028*/ 	.word	0xffffffff


	//   ....[1]....
        /*002c*/ 	.word	0xffffffff


	//   ....[2]....
        /*0030*/ 	.word	0xffffffff


	//   ....[3]....
        /*0034*/ 	.word	0xffffffff


	//   ....[4]....
        /*0038*/ 	.word	0xffffffff


	//   ....[5]....
        /*003c*/ 	.word	0xffffffff


	//   ....[6]....
        /*0040*/ 	.word	0xffffffff


	//   ....[7]....
        /*0044*/ 	.word	0xffffffff


	//   ....[8]....
        /*0048*/ 	.word	0xffffffff


	//   ....[9]....
        /*004c*/ 	.word	0xffffffff


	//   ....[10]....
        /*0050*/ 	.word	0x05000027


	//   ....[11]....
        /*0054*/ 	.word	0x05000027


	//   ....[12]....
        /*0058*/ 	.word	0x05000027


	//   ....[13]....
        /*005c*/ 	.word	0x05000027


	//   ....[14]....
        /*0060*/ 	.word	0x05000027


	//   ....[15]....
        /*0064*/ 	.word	0x05000027


	//   ....[16]....
        /*0068*/ 	.word	0x05000027


	//   ....[17]....
        /*006c*/ 	.word	0x05000027


	//   ....[18]....
        /*0070*/ 	.word	0x05000027


	//   ....[19]....
        /*0074*/ 	.word	0x05000027


	//----- nvinfo : EIATTR_COOP_GROUP_INSTR_OFFSETS
	.align		4
.L_1702:
        /*0078*/ 	.byte	0x04, 0x28
        /*007a*/ 	.short	(.L_1704 - .L_1703)


	//   ....[0]....
.L_1703:
        /*007c*/ 	.word	0x000025b0


	//   ....[1]....
        /*0080*/ 	.word	0x000025d0


	//   ....[2]....
        /*0084*/ 	.word	0x000025f0


	//   ....[3]....
        /*0088*/ 	.word	0x00002610


	//   ....[4]....
        /*008c*/ 	.word	0x00002640


	//   ....[5]....
        /*0090*/ 	.word	0x00002a70


	//   ....[6]....
        /*0094*/ 	.word	0x00002a90


	//   ....[7]....
        /*0098*/ 	.word	0x00002ab0


	//   ....[8]....
        /*009c*/ 	.word	0x00002ad0


	//   ....[9]....
        /*00a0*/ 	.word	0x00002af0


	//   ....[10]....
        /*00a4*/ 	.word	0x000033d0


	//   ....[11]....
        /*00a8*/ 	.word	0x00003450


	//   ....[12]....
        /*00ac*/ 	.word	0x000034a0


	//   ....[13]....
        /*00b0*/ 	.word	0x00003500


	//   ....[14]....
        /*00b4*/ 	.word	0x00003570


	//   ....[15]....
        /*00b8*/ 	.word	0x000039e0


	//   ....[16]....
        /*00bc*/ 	.word	0x00003a30


	//   ....[17]....
        /*00c0*/ 	.word	0x00003a80


	//   ....[18]....
        /*00c4*/ 	.word	0x00003ad0


	//   ....[19]....
        /*00c8*/ 	.word	0x00003b20


	//----- nvinfo : EIATTR_VRC_CTA_INIT_COUNT
	.align		4
.L_1704:
        /*00cc*/ 	.byte	0x02, 0x4a
	.zero		1
	.zero		1


	//----- nvinfo : EIATTR_EXIT_INSTR_OFFSETS
	.align		4
        /*00d0*/ 	.byte	0x04, 0x1c
        /*00d2*/ 	.short	(.L_1706 - .L_1705)


	//   ....[0]....
.L_1705:
        /*00d4*/ 	.word	0x00000390


	//   ....[1]....
        /*00d8*/ 	.word	0x00003360


	//----- nvinfo : EIATTR_MAX_THREADS
	.align		4
.L_1706:
        /*00dc*/ 	.byte	0x04, 0x05
        /*00de*/ 	.short	(.L_1708 - .L_1707)
.L_1707:
        /*00e0*/ 	.word	0x00000080
        /*00e4*/ 	.word	0x00000001
        /*00e8*/ 	.word	0x00000001


	//----- nvinfo : EIATTR_CRS_STACK_SIZE
	.align		4
.L_1708:
        /*00ec*/ 	.byte	0x04, 0x1e
        /*00ee*/ 	.short	(.L_1710 - .L_1709)
.L_1709:
        /*00f0*/ 	.word	0x00000000


	//----- nvinfo : EIATTR_CBANK_PARAM_SIZE
	.align		4
.L_1710:
        /*00f4*/ 	.byte	0x03, 0x19
        /*00f6*/ 	.short	0x00e8


	//----- nvinfo : EIATTR_PARAM_CBANK
	.align		4
        /*00f8*/ 	.byte	0x04, 0x0a
        /*00fa*/ 	.short	(.L_1712 - .L_1711)
	.align		4
.L_1711:
        /*00fc*/ 	.word	index@(.nv.constant0._ZN10layer_norm31ln_parallel_residual_fwd_kernelINS_13Kernel_traitsI6__halfffffjLj1024ELj1ELj4ELj1ELj16ENS_18Kernel_traits_baseILj1024ES2_ffffjLj128EEEEELb0ELb1ELb1EEEvNS_9FwdParamsE)
        /*0100*/ 	.short	0x0380
        /*0102*/ 	.short	0x00e8


	//----- nvinfo : EIATTR_SW_WAR
	.align		4
.L_1712:
        /*0104*/ 	.byte	0x04, 0x36
        /*0106*/ 	.short	(.L_1714 - .L_1713)
.L_1713:
        /*0108*/ 	.word	0x00000008
.L_1714:


//--------------------- .nv.info._ZN10layer_norm31ln_parallel_residual_fwd_kernelINS_13Kernel_traitsI6__halfffffjLj1024ELj1ELj4ELj1ELj16ENS_18Kernel_traits_baseILj1024ES2_ffffjLj128EEEEELb1ELb0ELb0EEEvNS_9FwdParamsE --------------------------
	.section	.nv.info._ZN10layer_norm31ln_parallel_residual_fwd_kernelINS_13Kernel_traitsI6__halfffffjLj1024ELj1ELj4ELj1ELj16ENS_18Kernel_traits_baseILj1024ES2_ffffjLj128EEEEELb1ELb0ELb0EEEvNS_9FwdParamsE,"",@"SHT_CUDA_INFO"
	.sectionflags	@""
	.align	4


	//----- nvinfo : EIATTR_CUDA_API_VERSION
	.align		4
        /*0000*/ 	.byte	0x04, 0x37
        /*0002*/ 	.short	(.L_1716 - .L_1715)
.L_1715:
        /*0004*/ 	.word	0x00000082


	//----- nvinfo : EIATTR_KPARAM_INFO
	.align		4
.L_1716:
        /*0008*/ 	.byte	0x04, 0x17
        /*000a*/ 	.short	(.L_1718 - .L_1717)
.L_1717:
        /*000c*/ 	.word	0x00000000
        /*0010*/ 	.short	0x0000
        /*0012*/ 	.short	0x0000
        /*0014*/ 	.byte	0x00, 0xf0, 0xa1, 0x03


	//----- nvinfo : EIATTR_SPARSE_MMA_MASK
	.align		4
.L_1718:
        /*0018*/ 	.byte	0x03, 0x50
        /*001a*/ 	.short	0x0000


	//----- nvinfo : EIATTR_MAXREG_COUNT
	.align		4
        /*001c*/ 	.byte	0x03, 0x1b
        /*001e*/ 	.short	0x00ff


	//----- nvinfo : EIATTR_MERCURY_ISA_VERSION
	.align		4
        /*0020*/ 	.byte	0x03, 0x5f
        /*0022*/ 	.short	0x0101


	//----- nvinfo : EIATTR_COOP_GROUP_MASK_REGIDS
	.align		4
        /*0024*/ 	.byte	0x04, 0x29
        /*0026*/ 	.short	(.L_1720 - .L_1719)


	//   ....[0]....
.L_1719:
        /*0028*/ 	.word	0xffffffff


	//   ....[1]....
        /*002c*/ 	.word	0xffffffff


	//   ....[2]....
        /*0030*/ 	.word	0xffffffff


	//   ....[3]....
        /*0034*/ 	.word	0xffffffff


	//   ....[4]....
        /*0038*/ 	.word	0xffffffff


	//   ....[5]....
        /*003c*/ 	.word	0xffffffff


	//   ....[6]....
        /*0040*/ 	.word	0xffffffff


	//   ....[7]....
        /*0044*/ 	.word	0xffffffff


	//   ....[8]....
        /*0048*/ 	.word	0xffffffff


	//   ....[9]....
        /*004c*/ 	.word	0xffffffff


	//   ....[10]....
        /*0050*/ 	.word	0x05000059


	//   ....[11]....
        /*0054*/ 	.word	0x05000059


	//   ....[12]....
        /*0058*/ 	.word	0x05000059


	//   ....[13]....
        /*005c*/ 	.word	0x05000059


	//   ....[14]....
        /*0060*/ 	.word	0x05000059


	//   ....[15]....
        /*0064*/ 	.word	0x05000059


	//   ....[16]....
        /*0068*/ 	.word	0x05000059


	//   ....[17]....
        /*006c*/ 	.word	0x05000059


	//   ....[18]....
        /*0070*/ 	.word	0x05000059


	//   ....[19]....
        /*0074*/ 	.word	0x05000059


	//----- nvinfo : EIATTR_COOP_GROUP_INSTR_OFFSETS
	.align		4
.L_1720:
        /*0078*/ 	.byte	0x04, 0x28
        /*007a*/ 	.short	(.L_1722 - .L_1721)


	//   ....[0]....
.L_1721:
        /*007c*/ 	.word	0x00028a90


	//   ....[1]....
        /*0080*/ 	.word	0x00028ad0


	//   ....[2]....
        /*0084*/ 	.word	0x00028af0


	//   ....[3]....
        /*0088*/ 	.word	0x00028b10


	//   ....[4]....
        /*008c*/ 	.word	0x00028b30


	//   ....[5]....
        /*0090*/ 	.word	0x00028f80


	//   ....[6]....
        /*0094*/ 	.word	0x00028fa0


	//   ....[7]....
        /*0098*/ 	.word	0x00028fc0


	//   ....[8]....
        /*009c*/ 	.word	0x00028fe0


	//   ....[9]....
        /*00a0*/ 	.word	0x00029000


	//   ....[10]....
        /*00a4*/ 	.word	0x0002a710


	//   ....[11]....
        /*00a8*/ 	.word	0x0002a7a0


	//   ....[12]....
        /*00ac*/ 	.word	0x0002a800


	//   ....[13]....
        /*00b0*/ 	.word	0x0002a860


	//   ....[14]....
        /*00b4*/ 	.word	0x0002a8c0


	//   ....[15]....
        /*00b8*/ 	.word	0x0002ad60


	//   ....[16]....
        /*00bc*/ 	.word	0x0002adc0


	//   ....[17]....
        /*00c0*/ 	.word	0x0002ae20


	//   ....[18]....
        /*00c4*/ 	.word	0x0002ae80


	//   ....[19]....
        /*00c8*/ 	.word	0x0002aee0


	//----- nvinfo : EIATTR_VRC_CTA_INIT_COUNT
	.align		4
.L_1722:
        /*00cc*/ 	.byte	0x02, 0x4a
	.zero		1
	.zero		1


	//----- nvinfo : EIATTR_EXIT_INSTR_OFFSETS
	.align		4
        /*00d0*/ 	.byte	0x04, 0x1c
        /*00d2*/ 	.short	(.L_1724 - .L_1723)


	//   ....[0]....
.L_1723:
        /*00d4*/ 	.word	0x00001c90


	//   ....[1]....
        /*00d8*/ 	.word	0x0002a6a0


	//----- nvinfo : EIATTR_MAX_THREADS
	.align		4
.L_1724:
        /*00dc*/ 	.byte	0x04, 0x05
        /*00de*/ 	.short	(.L_1726 - .L_1725)
.L_1725:
        /*00e0*/ 	.word	0x00000080
        /*00e4*/ 	.word	0x00000001
        /*00e8*/ 	.word	0x00000001


	//----- nvinfo : EIATTR_CRS_STACK_SIZE
	.align		4
.L_1726:
        /*00ec*/ 	.byte	0x04, 0x1e
        /*00ee*/ 	.short	(.L_1728 - .L_1727)
.L_1727:
        /*00f0*/ 	.word	0x00000000


	//----- nvinfo : EIATTR_CBANK_PARAM_SIZE
	.align		4
.L_1728:
        /*00f4*/ 	.byte	0x03, 0x19
        /*00f6*/ 	.short	0x00e8


	//----- nvinfo : EIATTR_PARAM_CBANK
	.align		4
        /*00f8*/ 	.byte	0x04, 0x0a
        /*00fa*/ 	.short	(.L_1730 - .L_1729)
	.align		4
.L_1729:
        /*00fc*/ 	.word	index@(.nv.constant0._ZN10layer_norm31ln_parallel_residual_fwd_kernelINS_13Kernel_traitsI6__halfffffjLj1024ELj1ELj4ELj1ELj16ENS_18Kernel_traits_baseILj1024ES2_ffffjLj128EEEEELb1ELb0ELb0EEEvNS_9FwdParamsE)
        /*0100*/ 	.short	0x0380
        /*0102*/ 	.short	0x00e8


	//----- nvinfo : EIATTR_SW_WAR
	.align		4
.L_1730:
        /*0104*/ 	.byte	0x04, 0x36
        /*0106*/ 	.short	(.L_1732 - .L_1731)
.L_1731:
        /*0108*/ 	.word	0x00000008
.L_1732:


//--------------------- .nv.info._ZN10layer_norm31ln_parallel_residual_fwd_kernelINS_13Kernel_traitsI6__halfffffjLj1024ELj1ELj4ELj1ELj16ENS_18Kernel_traits_baseILj1024ES2_ffffjLj128EEEEELb1ELb0ELb1EEEvNS_9FwdParamsE --------------------------
	.section	.nv.info._ZN10layer_norm31ln_parallel_residual_fwd_kernelINS_13Kernel_traitsI6__halfffffjLj1024ELj1ELj4ELj1ELj16ENS_18Kernel_traits_baseILj1024ES2_ffffjLj128EEEEELb1ELb0ELb1EEEvNS_9FwdParamsE,"",@"SHT_CUDA_INFO"
	.sectionflags	@""
	.align	4


	//----- nvinfo : EIATTR_CUDA_API_VERSION
	.align		4
        /*0000*/ 	.byte	0x04, 0x37
        /*0002*/ 	.short	(.L_1734 - .L_1733)
.L_1733:
        /*0004*/ 	.word	0x00000082


	//----- nvinfo : EIATTR_KPARAM_INFO
	.align		4
.L_1734:
        /*0008*/ 	.byte	0x04, 0x17
        /*000a*/ 	.short	(.L_1736 - .L_1735)
.L_1735:
        /*000c*/ 	.word	0x00000000
        /*0010*/ 	.short	0x0000
        /*0012*/ 	.short	0x0000
        /*0014*/ 	.byte	0x00, 0xf0, 0xa1, 0x03


	//----- nvinfo : EIATTR_SPARSE_MMA_MASK
	.align		4
.L_1736:
        /*0018*/ 	.byte	0x03, 0x50
        /*001a*/ 	.short	0x0000


	//----- nvinfo : EIATTR_MAXREG_COUNT
	.align		4
        /*001c*/ 	.byte	0x03, 0x1b
        /*001e*/ 	.short	0x00ff


	//----- nvinfo : EIATTR_MERCURY_ISA_VERSION
	.align		4
        /*0020*/ 	.byte	0x03, 0x5f
        /*0022*/ 	.short	0x0101


	//----- nvinfo : EIATTR_COOP_GROUP_MASK_REGIDS
	.align		4
        /*0024*/ 	.byte	0x04, 0x29
        /*0026*/ 	.short	(.L_1738 - .L_1737)


	//   ....[0]....
.L_1737:
        /*0028*/ 	.word	0xffffffff


	//   ....[1]....
        /*002c*/ 	.word	0xffffffff


	//   ....[2]....
        /*0030*/ 	.word	0xffffffff


	//   ....[3]....
        /*0034*/ 	.word	0xffffffff


	//   ....[4]....
        /*0038*/ 	.word	0xffffffff


	//   ....[5]....
        /*003c*/ 	.word	0xffffffff


	//   ....[6]....
        /*0040*/ 	.word	0xffffffff


	//   ....[7]....
        /*0044*/ 	.word	0xffffffff


	//   ....[8]....
        /*0048*/ 	.word	0xffffffff


	//   ....[9]....
        /*004c*/ 	.word	0xffffffff


	//   ....[10]....
        /*0050*/ 	.word	0x0500008e


	//   ....[11]....
        /*0054*/ 	.word	0x0500008e


	//   ....[12]....
        /*0058*/ 	.word	0x0500008e


	//   ....[13]....
        /*005c*/ 	.word	0x0500008e


	//   ....[14]....
        /*0060*/ 	.word	0x0500008e


	//   ....[15]....
        /*0064*/ 	.word	0x0500008e


	//   ....[16]....
        /*0068*/ 	.word	0x0500008e


	//   ....[17]....
        /*006c*/ 	.word	0x0500008e


	//   ....[18]....
        /*0070*/ 	.word	0x0500008e


	//   ....[19]....
        /*0074*/ 	.word	0x0500008e


	//----- nvinfo : EIATTR_COOP_GROUP_INSTR_OFFSETS
	.align		4
.L_1738:
        /*0078*/ 	.byte	0x04, 0x28
        /*007a*/ 	.short	(.L_1740 - .L_1739)


	//   ....[0]....
.L_1739:
        /*007c*/ 	.word	0x0001fee0


	//   ....[1]....
        /*0080*/ 	.word	0x0001ff10


	//   ....[2]....
        /*0084*/ 	.word	0x0001ff30


	//   ....[3]....
        /*0088*/ 	.word	0x0001ff50


	//   ....[4]....
        /*008c*/ 	.word	0x0001ff70


	//   ....[5]....
        /*0090*/ 	.word	0x000203a0


	//   ....[6]....
        /*0094*/ 	.word	0x000203c0


	//   ....[7]....
        /*0098*/ 	.word	0x000203e0


	//   ....[8]....
        /*009c*/ 	.word	0x00020400


	//   ....[9]....
        /*00a0*/ 	.word	0x00020420


	//   ....[10]....
        /*00a4*/ 	.word	0x000217e0


	//   ....[11]....
        /*00a8*/ 	.word	0x00021890


	//   ....[12]....
        /*00ac*/ 	.word	0x00021900


	//   ....[13]....
        /*00b0*/ 	.word	0x00021970


	//   ....[14]....
        /*00b4*/ 	.word	0x000219e0


	//   ....[15]....
        /*00b8*/ 	.word	0x00021e60


	//   ....[16]....
        /*00bc*/ 	.word	0x00021ed0


	//   ....[17]....
        /*00c0*/ 	.word	0x00021f40


	//   ....[18]....
        /*00c4*/ 	.word	0x00021fb0


	//   ....[19]....
        /*00c8*/ 	.word	0x00022020


	//----- nvinfo : EIATTR_VRC_CTA_INIT_COUNT
	.align		4
.L_1740:
        /*00cc*/ 	.byte	0x02, 0x4a
	.zero		1
	.zero		1


	//----- nvinfo : EIATTR_EXIT_INSTR_OFFSETS
	.align		4
        /*00d0*/ 	.byte	0x04, 0x1c
        /*00d2*/ 	.short	(.L_1742 - .L_1741)


	//   ....[0]....
.L_1741:
        /*00d4*/ 	.word	0x00000d50


	//   ....[1]....
        /*00d8*/ 	.word	0x00021770


	//----- nvinfo : EIATTR_MAX_THREADS
	.align		4
.L_1742:
        /*00dc*/ 	.byte	0x04, 0x05
        /*00de*/ 	.short	(.L_1744 - .L_1743)
.L_1743:
        /*00e0*/ 	.word	0x00000080
        /*00e4*/ 	.word	0x00000001
        /*00e8*/ 	.word	0x00000001


	//----- nvinfo : EIATTR_CRS_STACK_SIZE
	.align		4
.L_1744:
        /*00ec*/ 	.byte	0x04, 0x1e
        /*00ee*/ 	.short	(.L_1746 - .L_1745)
.L_1745:
        /*00f0*/ 	.word	0x00000000


	//----- nvinfo : EIATTR_CBANK_PARAM_SIZE
	.align		4
.L_1746:
        /*00f4*/ 	.byte	0x03, 0x19
        /*00f6*/ 	.short	0x00e8


	//----- nvinfo : EIATTR_PARAM_CBANK
	.align		4
        /*00f8*/ 	.byte	0x04, 0x0a
        /*00fa*/ 	.short	(.L_1748 - .L_1747)
	.align		4
.L_1747:
        /*00fc*/ 	.word	index@(.nv.constant0._ZN10layer_norm31ln_parallel_residual_fwd_kernelINS_13Kernel_traitsI6__halfffffjLj1024ELj1ELj4ELj1ELj16ENS_18Kernel_traits_baseILj1024ES2_ffffjLj128EEEEELb1ELb0ELb1EEEvNS_9FwdParamsE)
        /*0100*/ 	.short	0x0380
        /*0102*/ 	.short	0x00e8


	//----- nvinfo : EIATTR_SW_WAR
	.align		4
.L_1748:
        /*0104*/ 	.byte	0x04, 0x36
        /*0106*/ 	.short	(.L_1750 - .L_1749)
.L_1749:
        /*0108*/ 	.word	0x00000008
.L_1750:


//--------------------- .nv.info._ZN10layer_norm31ln_parallel_residual_fwd_kernelINS_13Kernel_traitsI6__halfffffjLj1024ELj1ELj4ELj1ELj16ENS_18Kernel_traits_baseILj1024ES2_ffffjLj128EEEEELb1ELb1ELb0EEEvNS_9FwdParamsE --------------------------
	.section	.nv.info._ZN10layer_norm31ln_parallel_residual_fwd_kernelINS_13Kernel_traitsI6__halfffffjLj1024ELj1ELj4ELj1ELj16ENS_18Kernel_traits_baseILj1024ES2_ffffjLj128EEEEELb1ELb1ELb0EEEvNS_9FwdParamsE,"",@"SHT_CUDA_INFO"
	.sectionflags	@""
	.align	4


	//----- nvinfo : EIATTR_CUDA_API_VERSION
	.align		4
        /*0000*/ 	.byte	0x04, 0x37
        /*0002*/ 	.short	(.L_1752 - .L_1751)
.L_1751:
        /*0004*/ 	.word	0x00000082


	//----- nvinfo : EIATTR_KPARAM_INFO
	.align		4
.L_1752:
        /*0008*/ 	.byte	0x04, 0x17
        /*000a*/ 	.short	(.L_1754 - .L_1753)
.L_1753:
        /*000c*/ 	.word	0x00000000
        /*0010*/ 	.short	0x0000
        /*0012*/ 	.short	0x0000
        /*0014*/ 	.byte	0x00, 0xf0, 0xa1, 0x03


	//----- nvinfo : EIATTR_SPARSE_MMA_MASK
	.align		4
.L_1754:
        /*0018*/ 	.byte	0x03, 0x50
        /*001a*/ 	.short	0x0000


	//----- nvinfo : EIATTR_MAXREG_COUNT
	.align		4
        /*001c*/ 	.byte	0x03, 0x1b
        /*001e*/ 	.short	0x00ff


	//----- nvinfo : EIATTR_MERCURY_ISA_VERSION
	.align		4
        /*0020*/ 	.byte	0x03, 0x5f
        /*0022*/ 	.short	0x0101


	//----- nvinfo : EIATTR_COOP_GROUP_MASK_REGIDS
	.align		4
        /*0024*/ 	.byte	0x04, 0x29
        /*0026*/ 	.short	(.L_1756 - .L_1755)


	//   ....[0]....
.L_1755:
        /*0028*/ 	.word	0xffffffff


	//   ....[1]....
        /*002c*/ 	.word	0xffffffff


	//   ....[2]....
        /*0030*/ 	.word	0xffffffff


	//   ....[3]....
        /*0034*/ 	.word	0xffffffff


	//   ....[4]....
        /*0038*/ 	.word	0xffffffff


	//   ....[5]....
        /*003c*/ 	.word	0xffffffff


	//   ....[6]....
        /*0040*/ 	.word	0xffffffff


	//   ....[7]....
        /*0044*/ 	.word	0xffffffff


	//   ....[8]....
        /*0048*/ 	.word	0xffffffff


	//   ....[9]....
        /*004c*/ 	.word	0xffffffff


	//   ....[10]....
        /*0050*/ 	.word	0x0500005f


	//   ....[11]....
        /*0054*/ 	.word	0x0500005f


	//   ....[12]....
        /*0058*/ 	.word	0x0500005f


	//   ....[13]....
        /*005c*/ 	.word	0x0500005f


	//   ....[14]....
        /*0060*/ 	.word	0x0500005f


	//   ....[15]....
        /*0064*/ 	.word	0x0500005f


	//   ....[16]....
        /*0068*/ 	.word	0x0500005f


	//   ....[17]....
        /*006c*/ 	.word	0x0500005f


	//   ....[18]....
        /*0070*/ 	.word	0x0500005f


	//   ....[19]....
        /*0074*/ 	.word	0x0500005f


	//----- nvinfo : EIATTR_COOP_GROUP_INSTR_OFFSETS
	.align		4
.L_1756:
        /*0078*/ 	.byte	0x04, 0x28
        /*007a*/ 	.short	(.L_1758 - .L_1757)


	//   ....[0]....
.L_1757:
        /*007c*/ 	.word	0x000200d0


	//   ....[1]....
        /*0080*/ 	.word	0x00020110


	//   ....[2]....
        /*0084*/ 	.word	0x00020130


	//   ....[3]....
        /*0088*/ 	.word	0x00020150


	//   ....[4]....
        /*008c*/ 	.word	0x00020170


	//   ....[5]....
        /*0090*/ 	.word	0x000205c0


	//   ....[6]....
        /*0094*/ 	.word	0x000205e0


	//   ....[7]....
        /*0098*/ 	.word	0x00020600


	//   ....[8]....
        /*009c*/ 	.word	0x00020620


	//   ....[9]....
        /*00a0*/ 	.word	0x00020640


	//   ....[10]....
        /*00a4*/ 	.word	0x00021560


	//   ....[11]....
        /*00a8*/ 	.word	0x000215f0


	//   ....[12]....
        /*00ac*/ 	.word	0x00021650


	//   ....[13]....
        /*00b0*/ 	.word	0x000216b0


	//   ....[14]....
        /*00b4*/ 	.word	0x00021710


	//   ....[15]....
        /*00b8*/ 	.word	0x00021bb0


	//   ....[16]....
        /*00bc*/ 	.word	0x00021c10


	//   ....[17]....
        /*00c0*/ 	.word	0x00021c70


	//   ....[18]....
        /*00c4*/ 	.word	0x00021cd0


	//   ....[19]....
        /*00c8*/ 	.word	0x00021d30


	//----- nvinfo : EIATTR_VRC_CTA_INIT_COUNT
	.align		4
.L_1758:
        /*00cc*/ 	.byte	0x02, 0x4a
	.zero		1
	.zero		1


	//----- nvinfo : EIATTR_EXIT_INSTR_OFFSETS
	.align		4
        /*00d0*/ 	.byte	0x04, 0x1c
        /*00d2*/ 	.short	(.L_1760 - .L_1759)


	//   ....[0]....
.L_1759:
        /*00d4*/ 	.word	0x00000ac0


	//   ....[1]....
        /*00d8*/ 	.word	0x000214f0


	//----- nvinfo : EIATTR_MAX_THREADS
	.align		4
.L_1760:
        /*00dc*/ 	.byte	0x04, 0x05
        /*00de*/ 	.short	(.L_1762 - .L_1761)
.L_1761:
        /*00e0*/ 	.word	0x00000080
        /*00e4*/ 	.word	0x00000001
        /*00e8*/ 	.word	0x00000001


	//----- nvinfo : EIATTR_CRS_STACK_SIZE
	.align		4
.L_1762:
        /*00ec*/ 	.byte	0x04, 0x1e
        /*00ee*/ 	.short	(.L_1764 - .L_1763)
.L_1763:
        /*00f0*/ 	.word	0x00000000


	//----- nvinfo : EIATTR_CBANK_PARAM_SIZE
	.align		4
.L_1764:
        /*00f4*/ 	.byte	0x03, 0x19
        /*00f6*/ 	.short	0x00e8


	//----- nvinfo : EIATTR_PARAM_CBANK
	.align		4
        /*00f8*/ 	.byte	0x04, 0x0a
        /*00fa*/ 	.short	(.L_1766 - .L_1765)
	.align		4
.L_1765:
        /*00fc*/ 	.word	index@(.nv.constant0._ZN10layer_norm31ln_parallel_residual_fwd_kernelINS_13Kernel_traitsI6__halfffffjLj1024ELj1ELj4ELj1ELj16ENS_18Kernel_traits_baseILj1024ES2_ffffjLj128EEEEELb1ELb1ELb0EEEvNS_9FwdParamsE)
        /*0100*/ 	.short	0x0380
        /*0102*/ 	.short	0x00e8


	//----- nvinfo : EIATTR_SW_WAR
	.align		4
.L_1766:
        /*0104*/ 	.byte	0x04, 0x36
        /*0106*/ 	.short	(.L_1768 - .L_1767)
.L_1767:
        /*0108*/ 	.word	0x00000008
.L_1768:


//--------------------- .nv.info._ZN10layer_norm31ln_parallel_residual_fwd_kernelINS_13Kernel_traitsI6__halfffffjLj1024ELj1ELj4ELj1ELj16ENS_18Kernel_traits_baseILj1024ES2_ffffjLj128EEEEELb1ELb1ELb1EEEvNS_9FwdParamsE --------------------------
	.section	.nv.info._ZN10layer_norm31ln_parallel_residual_fwd_kernelINS_13Kernel_traitsI6__halfffffjLj1024ELj1ELj4ELj1ELj16ENS_18Kernel_traits_baseILj1024ES2_ffffjLj128EEEEELb1ELb1ELb1EEEvNS_9FwdParamsE,"",@"SHT_CUDA_INFO"
	.sectionflags	@""
	.align	4


	//----- nvinfo : EIATTR_CUDA_API_VERSION
	.align		4
        /*0000*/ 	.byte	0x04, 0x37
        /*0002*/ 	.short	(.L_1770 - .L_1769)
.L_1769:
        /*0004*/ 	.word	0x00000082


	//----- nvinfo : EIATTR_KPARAM_INFO
	.align		4
.L_1770:
        /*0008*/ 	.byte	0x04, 0x17
        /*000a*/ 	.short	(.L_1772 - .L_1771)
.L_1771:
        /*000c*/ 	.word	0x00000000
        /*0010*/ 	.short	0x0000
        /*0012*/ 	.short	0x0000
        /*0014*/ 	.byte	0x00, 0xf0, 0xa1, 0x03


	//----- nvinfo : EIATTR_SPARSE_MMA_MASK
	.align		4
.L_1772:
        /*0018*/ 	.byte	0x03, 0x50
        /*001a*/ 	.short	0x0000


	//----- nvinfo : EIATTR_MAXREG_COUNT
	.align		4
        /*001c*/ 	.byte	0x03, 0x1b
        /*001e*/ 	.short	0x00ff


	//----- nvinfo : EIATTR_MERCURY_ISA_VERSION
	.align		4
        /*0020*/ 	.byte	0x03, 0x5f
        /*0022*/ 	.short	0x0101


	//----- nvinfo : EIATTR_COOP_GROUP_MASK_REGIDS
	.align		4
        /*0024*/ 	.byte	0x04, 0x29
        /*0026*/ 	.short	(.L_1774 - .L_1773)


	//   ....[0]....
.L_1773:
        /*0028*/ 	.word	0xffffffff


	//   ....[1]....
        /*002c*/ 	.word	0xffffffff


	//   ....[2]....
        /*0030*/ 	.word	0xffffffff


	//   ....[3]....
        /*0034*/ 	.word	0xffffffff


	//   ....[4]....
        /*0038*/ 	.word	0xffffffff


	//   ....[5]....
        /*003c*/ 	.word	0xffffffff


	//   ....[6]....
        /*0040*/ 	.word	0xffffffff


	//   ....[7]....
        /*0044*/ 	.word	0xffffffff


	//   ....[8]....
        /*0048*/ 	.word	0xffffffff


	//   ....[9]....
        /*004c*/ 	.word	0xffffffff


	//   ....[10]....
        /*0050*/ 	.word	0x05000084


	//   ....[11]....
        /*0054*/ 	.word	0x05000084


	//   ....[12]....
        /*0058*/ 	.word	0x05000084


	//   ....[13]....
        /*005c*/ 	.word	0x05000084


	//   ....[14]....
        /*0060*/ 	.word	0x05000084


	//   ....[15]....
        /*0064*/ 	.word	0x05000084


	//   ....[16]....
        /*0068*/ 	.word	0x05000084


	//   ....[17]....
        /*006c*/ 	.word	0x05000084


	//   ....[18]....
        /*0070*/ 	.word	0x05000084


	//   ....[19]....
        /*0074*/ 	.word	0x05000084


	//----- nvinfo : EIATTR_COOP_GROUP_INSTR_OFFSETS
	.align		4
.L_1774:
        /*0078*/ 	.byte	0x04, 0x28
        /*007a*/ 	.short	(.L_1776 - .L_1775)


	//   ....[0]....
.L_1775:
        /*007c*/ 	.word	0x0001f390


	//   ....[1]....
        /*0080*/ 	.word	0x0001f3b0


	//   ....[2]....
        /*0084*/ 	.word	0x0001f3e0


	//   ....[3]....
        /*0088*/ 	.word	0x0001f400


	//   ....[4]....
        /*008c*/ 	.word	0x0001f420


	//   ....[5]....
        /*0090*/ 	.word	0x0001f850


	//   ....[6]....
        /*0094*/ 	.word	0x0001f870


	//   ....[7]....
        /*0098*/ 	.word	0x0001f890


	//   ....[8]....
        /*009c*/ 	.word	0x0001f8b0


	//   ....[9]....
        /*00a0*/ 	.word	0x0001f8d0


	//   ....[10]....
        /*00a4*/ 	.word	0x00020190


	//   ....[11]....
        /*00a8*/ 	.word	0x00020230


	//   ....[12]....
        /*00ac*/ 	.word	0x000202b0


	//   ....[13]....
        /*00b0*/ 	.word	0x00020320


	//   ....[14]....
        /*00b4*/ 	.word	0x00020390


	//   ....[15]....
        /*00b8*/ 	.word	0x00020810


	//   ....[16]....
        /*00bc*/ 	.word	0x00020880


	//   ....[17]....
        /*00c0*/ 	.word	0x000208f0


	//   ....[18]....
        /*00c4*/ 	.word	0x00020960


	//   ....[19]....
        /*00c8*/ 	.word	0x000209d0


	//----- nvinfo : EIATTR_VRC_CTA_INIT_COUNT
	.align		4
.L_1776:
        /*00cc*/ 	.byte	0x02, 0x4a
	.zero		1
	.zero		1


	//----- nvinfo : EIATTR_EXIT_INSTR_OFFSETS
	.align		4
        /*00d0*/ 	.byte	0x04, 0x1c
        /*00d2*/ 	.short	(.L_1778 - .L_1777)


	//   ....[0]....
.L_1777:
        /*00d4*/ 	.word	0x00000590


	//   ....[1]....
        /*00d8*/ 	.word	0x00020120


	//----- nvinfo : EIATTR_MAX_THREADS
	.align		4
.L_1778:
        /*00dc*/ 	.byte	0x04, 0x05
        /*00de*/ 	.short	(.L_1780 - .L_1779)
.L_1779:
        /*00e0*/ 	.word	0x00000080
        /*00e4*/ 	.word	0x00000001
        /*00e8*/ 	.word	0x00000001


	//----- nvinfo : EIATTR_CRS_STACK_SIZE
	.align		4
.L_1780:
        /*00ec*/ 	.byte	0x04, 0x1e
        /*00ee*/ 	.short	(.L_1782 - .L_1781)
.L_1781:
        /*00f0*/ 	.word	0x00000000


	//----- nvinfo : EIATTR_CBANK_PARAM_SIZE
	.align		4
.L_1782:
        /*00f4*/ 	.byte	0x03, 0x19
        /*00f6*/ 	.short	0x00e8


	//----- nvinfo : EIATTR_PARAM_CBANK
	.align		4
        /*00f8*/ 	.byte	0x04, 0x0a
        /*00fa*/ 	.short	(.L_1784 - .L_1783)
	.align		4
.L_1783:
        /*00fc*/ 	.word	index@(.nv.constant0._ZN10layer_norm31ln_parallel_residual_fwd_kernelINS_13Kernel_traitsI6__halfffffjLj1024ELj1ELj4ELj1ELj16ENS_18Kernel_traits_baseILj1024ES2_ffffjLj128EEEEELb1ELb1ELb1EEEvNS_9FwdParamsE)
        /*0100*/ 	.short	0x0380
        /*0102*/ 	.short	0x00e8


	//----- nvinfo : EIATTR_SW_WAR
	.align		4
.L_1784:
        /*0104*/ 	.byte	0x04, 0x36
        /*0106*/ 	.short	(.L_1786 - .L_1785)
.L_1785:
        /*0108*/ 	.word	0x00000008
.L_1786:


//--------------------- .nv.info._ZN10layer_norm31ln_parallel_residual_fwd_kernelINS_13Kernel_traitsIfffffjLj1024ELj1ELj4ELj1ELj16ENS_18Kernel_traits_baseILj1024EfffffjLj128EEEEELb0ELb0ELb0EEEvNS_9FwdParamsE --------------------------
	.section	.nv.info._ZN10layer_norm31ln_parallel_residual_fwd_kernelINS_13Kernel_traitsIfffffjLj1024ELj1ELj4ELj1ELj16ENS_18Kernel_traits_baseILj1024EfffffjLj128EEEEELb0ELb0ELb0EEEvNS_9FwdParamsE,"",@"SHT_CUDA_INFO"
	.sectionflags	@""
	.align	4


	//----- nvinfo : EIATTR_CUDA_API_VERSION
	.align		4
        /*0000*/ 	.byte	0x04, 0x37
        /*0002*/ 	.short	(.L_1788 - .L_1787)
.L_1787:
        /*0004*/ 	.word	0x00000082


	//----- nvinfo : EIATTR_KPARAM_INFO
	.align		4
.L_1788:
        /*0008*/ 	.byte	0x04, 0x17
        /*000a*/ 	.short	(.L_1790 - .L_1789)
.L_1789:
        /*000c*/ 	.word	0x00000000
        /*0010*/ 	.short	0x0000
        /*0012*/ 	.short	0x0000
        /*0014*/ 	.byte	0x00, 0xf0, 0xa1, 0x03


	//----- nvinfo : EIATTR_SPARSE_MMA_MASK
	.align		4
.L_1790:
        /*0018*/ 	.byte	0x03, 0x50
        /*001a*/ 	.short	0x0000


	//----- nvinfo : EIATTR_MAXREG_COUNT
	.align		4
        /*001c*/ 	.byte	0x03, 0x1b
        /*001e*/ 	.short	0x00ff


	//----- nvinfo : EIATTR_MERCURY_ISA_VERSION
	.align		4
        /*0020*/ 	.byte	0x03, 0x5f
        /*0022*/ 	.short	0x0101


	//----- nvinfo : EIATTR_COOP_GROUP_MASK_REGIDS
	.align		4
        /*0024*/ 	.byte	0x04, 0x29
        /*0026*/ 	.short	(.L_1792 - .L_1791)


	//   ....[0]....
.L_1791:
        /*0028*/ 	.word	0xffffffff


	//   ....[1]....
        /*002c*/ 	.word	0xffffffff


	//   ....[2]....
        /*0030*/ 	.word	0xffffffff


	//   ....[3]....
        /*0034*/ 	.word	0xffffffff


	//   ....[4]....
        /*0038*/ 	.word	0xffffffff


	//   ....[5]....
        /*003c*/ 	.word	0xffffffff


	//   ....[6]....
        /*0040*/ 	.word	0xffffffff


	//   ....[7]....
        /*0044*/ 	.word	0xffffffff


	//   ....[8]....
        /*0048*/ 	.word	0xffffffff


	//   ....[9]....
        /*004c*/ 	.word	0xffffffff


	//   ....[10]....
        /*0050*/ 	.word	0x050000ba


	//   ....[11]....
        /*0054*/ 	.word	0x050000ba


	//   ....[12]....
        /*0058*/ 	.word	0x050000ba


	//   ....[13]....
        /*005c*/ 	.word	0x050000ba


	//   ....[14]....
        /*0060*/ 	.word	0x050000ba


	//   ....[15]....
        /*0064*/ 	.word	0x050000ba


	//   ....[16]....
        /*0068*/ 	.word	0x050000ba


	//   ....[17]....
        /*006c*/ 	.word	0x050000ba


	//   ....[18]....
        /*0070*/ 	.word	0x050000ba


	//   ....[19]....
        /*0074*/ 	.word	0x050000ba


	//----- nvinfo : EIATTR_COOP_GROUP_INSTR_OFFSETS
	.align		4
.L_1792:
        /*0078*/ 	.byte	0x04, 0x28
        /*007a*/ 	.short	(.L_1794 - .L_1793)


	//   ....[0]....
.L_1793:
        /*007c*/ 	.word	0x00004290


	//   ....[1]....
        /*0080*/ 	.word	0x000042c0


	//   ....[2]....
        /*0084*/ 	.word	0x000042e0


	//   ....[3]....
        /*0088*/ 	.word	0x00004300


	//   ....[4]....
        /*008c*/ 	.word	0x00004330


	//   ....[5]....
        /*0090*/ 	.word	0x00004790


	//   ....[6]....
        /*0094*/ 	.word	0x000047b0


	//   ....[7]....
        /*0098*/ 	.word	0x000047d0


	//   ....[8]....
        /*009c*/ 	.word	0x000047f0


	//   ....[9]....
        /*00a0*/ 	.word	0x00004810


	//   ....[10]....
        /*00a4*/ 	.word	0x00005720


	//   ....[11]....
        /*00a8*/ 	.word	0x000057c0


	//   ....[12]....
        /*00ac*/ 	.word	0x00005830


	//   ....[13]....
        /*00b0*/ 	.word	0x000058a0


	//   ....[14]....
        /*00b4*/ 	.word	0x00005920


	//   ....[15]....
        /*00b8*/ 	.word	0x00005de0


	//   ....[16]....
        /*00bc*/ 	.word	0x00005e50


	//   ....[17]....
        /*00c0*/ 	.word	0x00005ec0


	//   ....[18]....
        /*00c4*/ 	.word	0x00005f30


	//   ....[19]....
        /*00c8*/ 	.word	0x00005fa0


	//----- nvinfo : EIATTR_VRC_CTA_INIT_COUNT
	.align		4
.L_1794:
        /*00cc*/ 	.byte	0x02, 0x4a
	.zero		1
	.zero		1


	//----- nvinfo : EIATTR_EXIT_INSTR_OFFSETS
	.align		4
        /*00d0*/ 	.byte	0x04, 0x1c
        /*00d2*/ 	.short	(.L_1796 - .L_1795)


	//   ....[0]....
.L_1795:
        /*00d4*/ 	.word	0x00001f90


	//   ....[1]....
        /*00d8*/ 	.word	0x000056b0


	//----- nvinfo : EIATTR_MAX_THREADS
	.align		4
.L_1796:
        /*00dc*/ 	.byte	0x04, 0x05
        /*00de*/ 	.short	(.L_1798 - .L_1797)
.L_1797:
        /*00e0*/ 	.word	0x00000080
        /*00e4*/ 	.word	0x00000001
        /*00e8*/ 	.word	0x00000001


	//----- nvinfo : EIATTR_CRS_STACK_SIZE
	.align		4
.L_1798:
        /*00ec*/ 	.byte	0x04, 0x1e
        /*00ee*/ 	.short	(.L_1800 - .L_1799)
.L_1799:
        /*00f0*/ 	.word	0x00000000


	//----- nvinfo : EIATTR_CBANK_PARAM_SIZE
	.align		4
.L_1800:
        /*00f4*/ 	.byte	0x03, 0x19
        /*00f6*/ 	.short	0x00e8


	//----- nvinfo : EIATTR_PARAM_CBANK
	.align		4
        /*00f8*/ 	.byte	0x04, 0x0a
        /*00fa*/ 	.short	(.L_1802 - .L_1801)
	.align		4
.L_1801:
        /*00fc*/ 	.word	index@(.nv.constant0._ZN10layer_norm31ln_parallel_residual_fwd_kernelINS_13Kernel_traitsIfffffjLj1024ELj1ELj4ELj1ELj16ENS_18Kernel_traits_baseILj1024EfffffjLj128EEEEELb0ELb0ELb0EEEvNS_9FwdParamsE)
        /*0100*/ 	.short	0x0380
        /*0102*/ 	.short	0x00e8


	//----- nvinfo : EIATTR_SW_WAR
	.align		4
.L_1802:
        /*0104*/ 	.byte	0x04, 0x36
        /*0106*/ 	.short	(.L_1804 - .L_1803)
.L_1803:
        /*0108*/ 	.word	0x00000008
.L_1804:


//--------------------- .nv.info._ZN10layer_norm31ln_parallel_residual_fwd_kernelINS_13Kernel_traitsIfffffjLj1024ELj1ELj4ELj1ELj16ENS_18Kernel_traits_baseILj1024EfffffjLj128EEEEELb0ELb0ELb1EEEvNS_9FwdParamsE --------------------------
	.section	.nv.info._ZN10layer_norm31ln_parallel_residual_fwd_kernelINS_13Kernel_traitsIfffffjLj1024ELj1ELj4ELj1ELj16ENS_18Kernel_traits_baseILj1024EfffffjLj128EEEEELb0ELb0ELb1EEEvNS_9FwdParamsE,"",@"SHT_CUDA_INFO"
	.sectionflags	@""
	.align	4


	//----- nvinfo : EIATTR_CUDA_API_VERSION
	.align		4
        /*0000*/ 	.byte	0x04, 0x37
        /*0002*/ 	.short	(.L_1806 - .L_1805)
.L_1805:
        /*0004*/ 	.word	0x00000082


	//----- nvinfo : EIATTR_KPARAM_INFO
	.align		4
.L_1806:
        /*0008*/ 	.byte	0x04, 0x17
        /*000a*/ 	.short	(.L_1808 - .L_1807)
.L_1807:
        /*000c*/ 	.word	0x00000000
        /*0010*/ 	.short	0x0000
        /*0012*/ 	.short	0x0000
        /*0014*/ 	.byte	0x00, 0xf0, 0xa1, 0x03


	//----- nvinfo : EIATTR_SPARSE_MMA_MASK
	.align		4
.L_1808:
        /*0018*/ 	.byte	0x03, 0x50
        /*001a*/ 	.short	0x0000


	//----- nvinfo : EIATTR_MAXREG_COUNT
	.align		4
        /*001c*/ 	.byte	0x03, 0x1b
        /*001e*/ 	.short	0x00ff


	//----- nvinfo : EIATTR_MERCURY_ISA_VERSION
	.align		4
        /*0020*/ 	.byte	0x03, 0x5f
        /*0022*/ 	.short	0x0101


	//----- nvinfo : EIATTR_COOP_GROUP_MASK_REGIDS
	.align		4
        /*0024*/ 	.byte	0x04, 0x29
        /*0026*/ 	.short	(.L_1810 - .L_1809)


	//   ....[0]....
.L_1809:
        /*0028*/ 	.word	0xffffffff


	//   ....[1]....
        /*002c*/ 	.word	0xffffffff


	//   ....[2]....
        /*0030*/ 	.word	0xffffffff


	//   ....[3]....
        /*0034*/ 	.word	0xffffffff


	//   ....[4]....
        /*0038*/ 	.word	0xffffffff


	//   ....[5]....
        /*003c*/ 	.word	0xffffffff


	//   ....[6]....
        /*0040*/ 	.word	0xffffffff


	//   ....[7]....
        /*0044*/ 	.word	0xffffffff


	//   ....[8]....
        /*0048*/ 	.word	0xffffffff


	//   ....[9]....
        /*004c*/ 	.word	0xffffffff


	//   ....[10]....
        /*0050*/ 	.word	0x050000bf


	//   ....[11]....
        /*0054*/ 	.word	0x050000bf


	//   ....[12]....
        /*0058*/ 	.word	0x050000bf


	//   ....[13]....
        /*005c*/ 	.word	0x050000bf


	//   ....[14]....
        /*0060*/ 	.word	0x050000bf


	//   ....[15]....
        /*0064*/ 	.word	0x050000bf


	//   ....[16]....
        /*0068*/ 	.word	0x050000bf


	//   ....[17]....
        /*006c*/ 	.word	0x050000bf


	//   ....[18]....
        /*0070*/ 	.word	0x050000bf


	//   ....[19]....
        /*0074*/ 	.word	0x050000bf


	//----- nvinfo : EIATTR_COOP_GROUP_INSTR_OFFSETS
	.align		4
.L_1810:
        /*0078*/ 	.byte	0x04, 0x28
        /*007a*/ 	.short	(.L_1812 - .L_1811)


	//   ....[0]....
.L_1811:
        /*007c*/ 	.word	0x000027b0


	//   ....[1]....
        /*0080*/ 	.word	0x000027d0


	//   ....[2]....
        /*0084*/ 	.word	0x000027f0


	//   ....[3]....
        /*0088*/ 	.word	0x00002820


	//   ....[4]....
        /*008c*/ 	.word	0x00002840


	//   ....[5]....
        /*0090*/ 	.word	0x00002c70


	//   ....[6]....
        /*0094*/ 	.word	0x00002c90


	//   ....[7]....
        /*0098*/ 	.word	0x00002cb0


	//   ....[8]....
        /*009c*/ 	.word	0x00002cd0


	//   ....[9]....
        /*00a0*/ 	.word	0x00002cf0


	//   ....[10]....
        /*00a4*/ 	.word	0x000038b0


	//   ....[11]....
        /*00a8*/ 	.word	0x00003950


	//   ....[12]....
        /*00ac*/ 	.word	0x000039c0


	//   ....[13]....
        /*00b0*/ 	.word	0x00003a40


	//   ....[14]....
        /*00b4*/ 	.word	0x00003ab0


	//   ....[15]....
        /*00b8*/ 	.word	0x00003f20


	//   ....[16]....
        /*00bc*/ 	.word	0x00003f90


	//   ....[17]....
        /*00c0*/ 	.word	0x00004000


	//   ....[18]....
        /*00c4*/ 	.word	0x00004070


	//   ....[19]....
        /*00c8*/ 	.word	0x000040e0


	//----- nvinfo : EIATTR_VRC_CTA_INIT_COUNT
	.align		4
.L_1812:
        /*00cc*/ 	.byte	0x02, 0x4a
	.zero		1
	.zero		1


	//----- nvinfo : EIATTR_EXIT_INSTR_OFFSETS
	.align		4
        /*00d0*/ 	.byte	0x04, 0x1c
        /*00d2*/ 	.short	(.L_1814 - .L_1813)


	//   ....[0]....
.L_1813:
        /*00d4*/ 	.word	0x00000c50


	//   ....[1]....
        /*00d8*/ 	.word	0x00003840


	//----- nvinfo : EIATTR_MAX_THREADS
	.align		4
.L_1814:
        /*00dc*/ 	.byte	0x04, 0x05
        /*00de*/ 	.short	(.L_1816 - .L_1815)
.L_1815:
        /*00e0*/ 	.word	0x00000080
        /*00e4*/ 	.word	0x00000001
        /*00e8*/ 	.word	0x00000001


	//----- nvinfo : EIATTR_CRS_STACK_SIZE
	.align		4
.L_1816:
        /*00ec*/ 	.byte	0x04, 0x1e
        /*00ee*/ 	.short	(.L_1818 - .L_1817)
.L_1817:
        /*00f0*/ 	.word	0x00000000


	//----- nvinfo : EIATTR_CBANK_PARAM_SIZE
	.align		4
.L_1818:
        /*00f4*/ 	.byte	0x03, 0x19
        /*00f6*/ 	.short	0x00e8


	//----- nvinfo : EIATTR_PARAM_CBANK
	.align		4
        /*00f8*/ 	.byte	0x04, 0x0a
        /*00fa*/ 	.short	(.L_1820 - .L_1819)
	.align		4
.L_1819:
        /*00fc*/ 	.word	index@(.nv.constant0._ZN10layer_norm31ln_parallel_residual_fwd_kernelINS_13Kernel_traitsIfffffjLj1024ELj1ELj4ELj1ELj16ENS_18Kernel_traits_baseILj1024EfffffjLj128EEEEELb0ELb0ELb1EEEvNS_9FwdParamsE)
        /*0100*/ 	.short	0x0380
        /*0102*/ 	.short	0x00e8


	//----- nvinfo : EIATTR_SW_WAR
	.align		4
.L_1820:
        /*0104*/ 	.byte	0x04, 0x36
        /*0106*/ 	.short	(.L_1822 - .L_1821)
.L_1821:
        /*0108*/ 	.word	0x00000008
.L_1822:


//--------------------- .nv.info._ZN10layer_norm31ln_parallel_residual_fwd_kernelINS_13Kernel_traitsIfffffjLj1024ELj1ELj4ELj1ELj16ENS_18Kernel_traits_baseILj1024EfffffjLj128EEEEELb0ELb1ELb0EEEvNS_9FwdParamsE --------------------------
	.section	.nv.info._ZN10layer_norm31ln_parallel_residual_fwd_kernelINS_13Kernel_traitsIfffffjLj1024ELj1ELj4ELj1ELj16ENS_18Kernel_traits_baseILj1024EfffffjLj128EEEEELb0ELb1ELb0EEEvNS_9FwdParamsE,"",@"SHT_CUDA_INFO"
	.sectionflags	@""
	.align	4


	//----- nvinfo : EIATTR_CUDA_API_VERSION
	.align		4
        /*0000*/ 	.byte	0x04, 0x37
        /*0002*/ 	.short	(.L_1824 - .L_1823)
.L_1823:
        /*0004*/ 	.word	0x00000082


	//----- nvinfo : EIATTR_KPARAM_INFO
	.align		4
.L_1824:
        /*0008*/ 	.byte	0x04, 0x17
        /*000a*/ 	.short	(.L_1826 - .L_1825)
.L_1825:
        /*000c*/ 	.word	0x00000000
        /*0010*/ 	.short	0x0000
        /*0012*/ 	.short	0x0000
        /*0014*/ 	.byte	0x00, 0xf0, 0xa1, 0x03


	//----- nvinfo : EIATTR_SPARSE_MMA_MASK
	.align		4
.L_1826:
        /*0018*/ 	.byte	0x03, 0x50
        /*001a*/ 	.short	0x0000


	//----- nvinfo : EIATTR_MAXREG_COUNT
	.align		4
        /*001c*/ 	.byte	0x03, 0x1b
        /*001e*/ 	.short	0x00ff


	//----- nvinfo : EIATTR_MERCURY_ISA_VERSION
	.align		4
        /*0020*/ 	.byte	0x03, 0x5f
        /*0022*/ 	.short	0x0101


	//----- nvinfo : EIATTR_COOP_GROUP_MASK_REGIDS
	.align		4
        /*0024*/ 	.byte	0x04, 0x29
        /*0026*/ 	.short	(.L_1828 - .L_1827)


	//   ....[0]....
.L_1827:
        /*0028*/ 	.word	0xffffffff


	//   ....[1]....
        /*002c*/ 	.word	0xffffffff


	//   ....[2]....
        /*0030*/ 	.word	0xffffffff


	//   ....[3]....
        /*0034*/ 	.word	0xffffffff


	//   ....[4]....
        /*0038*/ 	.word	0xffffffff


	//   ....[5]....
        /*003c*/ 	.word	0xffffffff


	//   ....[6]....
        /*0040*/ 	.word	0xffffffff


	//   ....[7]....
        /*0044*/ 	.word	0xffffffff


	//   ....[8]....
        /*0048*/ 	.word	0xffffffff


	//   ....[9]....
        /*004c*/ 	.word	0xffffffff


	//   ....[10]....
        /*0050*/ 	.word	0x0500005a


	//   ....[11]....
        /*0054*/ 	.word	0x0500005a


	//   ....[12]....
        /*0058*/ 	.word	0x0500005a


	//   ....[13]....
        /*005c*/ 	.word	0x0500005a


	//   ....[14]....
        /*0060*/ 	.word	0x0500005a


	//   ....[15]....
        /*0064*/ 	.word	0x0500005a


	//   ....[16]....
        /*0068*/ 	.word	0x0500005a


	//   ....[17]....
        /*006c*/ 	.word	0x0500005a


	//   ....[18]....
        /*0070*/ 	.word	0x0500005a


	//   ....[19]....
        /*0074*/ 	.word	0x0500005a


	//----- nvinfo : EIATTR_COOP_GROUP_INSTR_OFFSETS
	.align		4
.L_1828:
        /*0078*/ 	.byte	0x04, 0x28
        /*007a*/ 	.short	(.L_1830 - .L_1829)


	//   ....[0]....
.L_1829:
        /*007c*/ 	.word	0x00002d50


	//   ....[1]....
        /*0080*/ 	.word	0x00002d80


	//   ....[2]....
        /*0084*/ 	.word	0x00002da0


	//   ....[3]....
        /*0088*/ 	.word	0x00002dd0


	//   ....[4]....
        /*008c*/ 	.word	0x00002df0


	//   ....[5]....
        /*0090*/ 	.word	0x00003250


	//   ....[6]....
        /*0094*/ 	.word	0x00003270


	//   ....[7]....
        /*0098*/ 	.word	0x00003290


	//   ....[8]....
        /*009c*/ 	.word	0x000032b0


	//   ....[9]....
        /*00a0*/ 	.word	0x000032d0


	//   ....[10]....
        /*00a4*/ 	.word	0x00003e50


	//   ....[11]....
        /*00a8*/ 	.word	0x00003ef0


	//   ....[12]....
        /*00ac*/ 	.word	0x00003f60


	//   ....[13]....
        /*00b0*/ 	.word	0x00003fe0


	//   ....[14]....
        /*00b4*/ 	.word	0x00004050


	//   ....[15]....
        /*00b8*/ 	.word	0x00004530


	//   ....[16]....
        /*00bc*/ 	.word	0x000045a0


	//   ....[17]....
        /*00c0*/ 	.word	0x00004610


	//   ....[18]....
        /*00c4*/ 	.word	0x00004680


	//   ....[19]....
        /*00c8*/ 	.word	0x000046f0


	//----- nvinfo : EIATTR_VRC_CTA_INIT_COUNT
	.align		4
.L_1830:
        /*00cc*/ 	.byte	0x02, 0x4a
	.zero		1
	.zero		1


	//----- nvinfo : EIATTR_EXIT_INSTR_OFFSETS
	.align		4
        /*00d0*/ 	.byte	0x04, 0x1c
        /*00d2*/ 	.short	(.L_1832 - .L_1831)


	//   ....[0]....
.L_1831:
        /*00d4*/ 	.word	0x000008f0


	//   ....[1]....
        /*00d8*/ 	.word	0x00003de0


	//----- nvinfo : EIATTR_MAX_THREADS
	.align		4
.L_1832:
        /*00dc*/ 	.byte	0x04, 0x05
        /*00de*/ 	.short	(.L_1834 - .L_1833)
.L_1833:
        /*00e0*/ 	.word	0x00000080
        /*00e4*/ 	.word	0x00000001
        /*00e8*/ 	.word	0x00000001


	//----- nvinfo : EIATTR_CRS_STACK_SIZE
	.align		4
.L_1834:
        /*00ec*/ 	.byte	0x04, 0x1e
        /*00ee*/ 	.short	(.L_1836 - .L_1835)
.L_1835:
        /*00f0*/ 	.word	0x00000000


	//----- nvinfo : EIATTR_CBANK_PARAM_SIZE
	.align		4
.L_1836:
        /*00f4*/ 	.byte	0x03, 0x19
        /*00f6*/ 	.short	0x00e8


	//----- nvinfo : EIATTR_PARAM_CBANK
	.align		4
        /*00f8*/ 	.byte	0x04, 0x0a
        /*00fa*/ 	.short	(.L_1838 - .L_1837)
	.align		4
.L_1837:
        /*00fc*/ 	.word	index@(.nv.constant0._ZN10layer_norm31ln_parallel_residual_fwd_kernelINS_13Kernel_traitsIfffffjLj1024ELj1ELj4ELj1ELj16ENS_18Kernel_traits_baseILj1024EfffffjLj128EEEEELb0ELb1ELb0EEEvNS_9FwdParamsE)
        /*0100*/ 	.short	0x0380
        /*0102*/ 	.short	0x00e8


	//----- nvinfo : EIATTR_SW_WAR
	.align		4
.L_1838:
        /*0104*/ 	.byte	0x04, 0x36
        /*0106*/ 	.short	(.L_1840 - .L_1839)
.L_1839:
        /*0108*/ 	.word	0x00000008
.L_1840:


//--------------------- .nv.info._ZN10layer_norm31ln_parallel_residual_fwd_kernelINS_13Kernel_traitsIfffffjLj1024ELj1ELj4ELj1ELj16ENS_18Kernel_traits_baseILj1024EfffffjLj128EEEEELb0ELb1ELb1EEEvNS_9FwdParamsE --------------------------
	.section	.nv.info._ZN10layer_norm31ln_parallel_residual_fwd_kernelINS_13Kernel_traitsIfffffjLj1024ELj1ELj4ELj1ELj16ENS_18Kernel_traits_baseILj1024EfffffjLj128EEEEELb0ELb1ELb1EEEvNS_9FwdParamsE,"",@"SHT_CUDA_INFO"
	.sectionflags	@""
	.align	4


	//----- nvinfo : EIATTR_CUDA_API_VERSION
	.align		4
        /*0000*/ 	.byte	0x04, 0x37
        /*0002*/ 	.short	(.L_1842 - .L_1841)
.L_1841:
        /*0004*/ 	.word	0x00000082


	//----- nvinfo : EIATTR_KPARAM_INFO
	.align		4
.L_1842:
        /*0008*/ 	.byte	0x04, 0x17
        /*000a*/ 	.short	(.L_1844 - .L_1843)
.L_1843:
        /*000c*/ 	.word	0x00000000
        /*0010*/ 	.short	0x0000
        /*0012*/ 	.short	0x0000
        /*0014*/ 	.byte	0x00, 0xf0, 0xa1, 0x03


	//----- nvinfo : EIATTR_SPARSE_MMA_MASK
	.align		4
.L_1844:
        /*0018*/ 	.byte	0x03, 0x50
        /*001a*/ 	.short	0x0000


	//----- nvinfo : EIATTR_MAXREG_COUNT
	.align		4
        /*001c*/ 	.byte	0x03, 0x1b
        /*001e*/ 	.short	0x00ff


	//----- nvinfo : EIATTR_MERCURY_ISA_VERSION
	.align		4
        /*0020*/ 	.byte	0x03, 0x5f
        /*0022*/ 	.short	0x0101


	//----- nvinfo : EIATTR_COOP_GROUP_MASK_REGIDS
	.align		4
        /*0024*/ 	.byte	0x04, 0x29
        /*0026*/ 	.short	(.L_1846 - .L_1845)


	//   ....[0]....
.L_1845:
        /*0028*/ 	.word	0xffffffff


	//   ....[1]....
        /*002c*/ 	.word	0xffffffff


	//   ....[2]....
        /*0030*/ 	.word	0xffffffff


	//   ....[3]....
        /*0034*/ 	.word	0xffffffff


	//   ....[4]....
        /*0038*/ 	.word	0xffffffff


	//   ....[5]....
        /*003c*/ 	.word	0xffffffff


	//   ....[6]....
        /*0040*/ 	.word	0xffffffff


	//   ....[7]....
        /*0044*/ 	.word	0xffffffff


	//   ....[8]....
        /*0048*/ 	.word	0xffffffff


	//   ....[9]....
        /*004c*/ 	.word	0xffffffff


	//   ....[10]....
        /*0050*/ 	.word	0x0500005a


	//   ....[11]....
        /*0054*/ 	.word	0x0500005a


	//   ....[12]....
        /*0058*/ 	.word	0x0500005a


	//   ....[13]....
        /*005c*/ 	.word	0x0500005a


	//   ....[14]....
        /*0060*/ 	.word	0x0500005a


	//   ....[15]....
        /*0064*/ 	.word	0x0500005a


	//   ....[16]....
        /*0068*/ 	.word	0x0500005a


	//   ....[17]....
        /*006c*/ 	.word	0x0500005a


	//   ....[18]....
        /*0070*/ 	.word	0x0500005a


	//   ....[19]....
        /*0074*/ 	.word	0x0500005a


	//----- nvinfo : EIATTR_COOP_GROUP_INSTR_OFFSETS
	.align		4
.L_1846:
        /*0078*/ 	.byte	0x04, 0x28
        /*007a*/ 	.short	(.L_1848 - .L_1847)


	//   ....[0]....
.L_1847:
        /*007c*/ 	.word	0x00001f60


	//   ....[1]....
        /*0080*/ 	.word	0x00001f80


	//   ....[2]....
        /*0084*/ 	.word	0x00001fa0


	//   ....[3]....
        /*0088*/ 	.word	0x00001fc0


	//   ....[4]....
        /*008c*/ 	.word	0x00001ff0


	//   ....[5]....
        /*0090*/ 	.word	0x00002420


	//   ....[6]....
        /*0094*/ 	.word	0x00002440


	//   ....[7]....
        /*0098*/ 	.word	0x00002460


	//   ....[8]....
        /*009c*/ 	.word	0x00002480


	//   ....[9]....
        /*00a0*/ 	.word	0x000024a0


	//   ....[10]....
        /*00a4*/ 	.word	0x00002d70


	//   ....[11]....
        /*00a8*/ 	.word	0x00002df0


	//   ....[12]....
        /*00ac*/ 	.word	0x00002e40


	//   ....[13]....
        /*00b0*/ 	.word	0x00002ea0


	//   ....[14]....
        /*00b4*/ 	.word	0x00002f10


	//   ....[15]....
        /*00b8*/ 	.word	0x00003380


	//   ....[16]....
        /*00bc*/ 	.word	0x000033d0


	//   ....[17]....
        /*00c0*/ 	.word	0x00003420


	//   ....[18]....
        /*00c4*/ 	.word	0x00003470


	//   ....[19]....
        /*00c8*/ 	.word	0x000034c0


	//----- nvinfo : EIATTR_VRC_CTA_INIT_COUNT
	.align		4
.L_1848:
        /*00cc*/ 	.byte	0x02, 0x4a
	.zero		1
	.zero		1


	//----- nvinfo : EIATTR_EXIT_INSTR_OFFSETS
	.align		4
        /*00d0*/ 	.byte	0x04, 0x1c
        /*00d2*/ 	.short	(.L_1850 - .L_1849)


	//   ....[0]....
.L_1849:
        /*00d4*/ 	.word	0x00000410


	//   ....[1]....
        /*00d8*/ 	.word	0x00002d00


	//----- nvinfo : EIATTR_MAX_THREADS
	.align		4
.L_1850:
        /*00dc*/ 	.byte	0x04, 0x05
        /*00de*/ 	.short	(.L_1852 - .L_1851)
.L_1851:
        /*00e0*/ 	.word	0x00000080
        /*00e4*/ 	.word	0x00000001
        /*00e8*/ 	.word	0x00000001


	//----- nvinfo : EIATTR_CRS_STACK_SIZE
	.align		4
.L_1852:
        /*00ec*/ 	.byte	0x04, 0x1e
        /*00ee*/ 	.short	(.L_1854 - .L_1853)
.L_1853:
        /*00f0*/ 	.word	0x00000000


	//----- nvinfo : EIATTR_CBANK_PARAM_SIZE
	.align		4
.L_1854:
        /*00f4*/ 	.byte	0x03, 0x19
        /*00f6*/ 	.short	0x00e8


	//----- nvinfo : EIATTR_PARAM_CBANK
	.align		4
        /*00f8*/ 	.byte	0x04, 0x0a
        /*00fa*/ 	.short	(.L_1856 - .L_1855)
	.align		4
.L_1855:
        /*00fc*/ 	.word	index@(.nv.constant0._ZN10layer_norm31ln_parallel_residual_fwd_kernelINS_13Kernel_traitsIfffffjLj1024ELj1ELj4ELj1ELj16ENS_18Kernel_traits_baseILj1024EfffffjLj128EEEEELb0ELb1ELb1EEEvNS_9FwdParamsE)
        /*0100*/ 	.short	0x0380
        /*0102*/ 	.short	0x00e8


	//----- nvinfo : EIATTR_SW_WAR
	.align		4
.L_1856:
        /*0104*/ 	.byte	0x04, 0x36
        /*0106*/ 	.short	(.L_1858 - .L_1857)
.L_1857:
        /*0108*/ 	.word	0x00000008
.L_1858:


//--------------------- .nv.info._ZN10layer_norm31ln_parallel_residual_fwd_kernelINS_13Kernel_traitsIfffffjLj1024ELj1ELj4ELj1ELj16ENS_18Kernel_traits_baseILj1024EfffffjLj128EEEEELb1ELb0ELb0EEEvNS_9FwdParamsE --------------------------
	.section	.nv.info._ZN10layer_norm31ln_parallel_residual_fwd_kernelINS_13Kernel_traitsIfffffjLj1024ELj1ELj4ELj1ELj16ENS_18Kernel_traits_baseILj1024EfffffjLj128EEEEELb1ELb0ELb0EEEvNS_9FwdParamsE,"",@"SHT_CUDA_INFO"
	.sectionflags	@""
	.align	4


	//----- nvinfo : EIATTR_CUDA_API_VERSION
	.align		4
        /*0000*/ 	.byte	0x04, 0x37
        /*0002*/ 	.short	(.L_1860 - .L_1859)
.L_1859:
        /*0004*/ 	.word	0x00000082


	//----- nvinfo : EIATTR_KPARAM_INFO
	.align		4
.L_1860:
        /*0008*/ 	.byte	0x04, 0x17
        /*000a*/ 	.short	(.L_1862 - .L_1861)
.L_1861:
        /*000c*/ 	.word	0x00000000
        /*0010*/ 	.short	0x0000
        /*0012*/ 	.short	0x0000
        /*0014*/ 	.byte	0x00, 0xf0, 0xa1, 0x03


	//----- nvinfo : EIATTR_SPARSE_MMA_MASK
	.align		4
.L_1862:
        /*0018*/ 	.byte	0x03, 0x50
        /*001a*/ 	.short	0x0000


	//----- nvinfo : EIATTR_MAXREG_COUNT
	.align		4
        /*001c*/ 	.byte	0x03, 0x1b
        /*001e*/ 	.short	0x00ff


	//----- nvinfo : EIATTR_MERCURY_ISA_VERSION
	.align		4
        /*0020*/ 	.byte	0x03, 0x5f
        /*0022*/ 	.short	0x0101


	//----- nvinfo : EIATTR_COOP_GROUP_MASK_REGIDS
	.align		4
        /*0024*/ 	.byte	0x04, 0x29
        /*0026*/ 	.short	(.L_1864 - .L_1863)


	//   ....[0]....
.L_1863:
        /*0028*/ 	.word	0xffffffff


	//   ....[1]....
        /*002c*/ 	.word	0xffffffff


	//   ....[2]....
        /*0030*/ 	.word	0xffffffff


	//   ....[3]....
        /*0034*/ 	.word	0xffffffff


	//   ....[4]....
        /*0038*/ 	.word	0xffffffff


	//   ....[5]....
        /*003c*/ 	.word	0xffffffff


	//   ....[6]....
        /*0040*/ 	.word	0xffffffff


	//   ....[7]....
        /*0044*/ 	.word	0xffffffff


	//   ....[8]....
        /*0048*/ 	.word	0xffffffff


	//   ....[9]....
        /*004c*/ 	.word	0xffffffff


	//   ....[10]....
        /*0050*/ 	.word	0x050000c7


	//   ....[11]....
        /*0054*/ 	.word	0x050000c7


	//   ....[12]....
        /*0058*/ 	.word	0x050000c7


	//   ....[13]....
        /*005c*/ 	.word	0x050000c7


	//   ....[14]....
        /*0060*/ 	.word	0x050000c7


	//   ....[15]....
        /*0064*/ 	.word	0x050000c7


	//   ....[16]....
        /*0068*/ 	.word	0x050000c7


	//   ....[17]....
        /*006c*/ 	.word	0x050000c7


	//   ....[18]....
        /*0070*/ 	.word	0x050000c7


	//   ....[19]....
        /*0074*/ 	.word	0x050000c7


	//----- nvinfo : EIATTR_COOP_GROUP_INSTR_OFFSETS
	.align		4
.L_1864:
        /*0078*/ 	.byte	0x04, 0x28
        /*007a*/ 	.short	(.L_1866 - .L_1865)


	//   ....[0]....
.L_1865:
        /*007c*/ 	.word	0x00028540


	//   ....[1]....
        /*0080*/ 	.word	0x00028570


	//   ....[2]....
        /*0084*/ 	.word	0x00028590


	//   ....[3]....
        /*0088*/ 	.word	0x000285c0


	//   ....[4]....
        /*008c*/ 	.word	0x000285e0


	//   ....[5]....
        /*0090*/ 	.word	0x00028a30


	//   ....[6]....
        /*0094*/ 	.word	0x00028a50


	//   ....[7]....
        /*0098*/ 	.word	0x00028a70


	//   ....[8]....
        /*009c*/ 	.word	0x00028a90


	//   ....[9]....
        /*00a0*/ 	.word	0x00028ab0


	//   ....[10]....
        /*00a4*/ 	.word	0x000299c0


	//   ....[11]....
        /*00a8*/ 	.word	0x00029a60


	//   ....[12]....
        /*00ac*/ 	.word	0x00029ad0


	//   ....[13]....
        /*00b0*/ 	.word	0x00029b50


	//   ....[14]....
        /*00b4*/ 	.word	0x00029bc0


	//   ....[15]....
        /*00b8*/ 	.word	0x0002a060


	//   ....[16]....
        /*00bc*/ 	.word	0x0002a0d0


	//   ....[17]....
        /*00c0*/ 	.word	0x0002a140


	//   ....[18]....
        /*00c4*/ 	.word	0x0002a1b0


	//   ....[19]....
        /*00c8*/ 	.word	0x0002a220


	//----- nvinfo : EIATTR_VRC_CTA_INIT_COUNT
	.align		4
.L_1866:
        /*00cc*/ 	.byte	0x02, 0x4a
	.zero		1
	.zero		1


	//----- nvinfo : EIATTR_EXIT_INSTR_OFFSETS
	.align		4
        /*00d0*/ 	.byte	0x04, 0x1c
        /*00d2*/ 	.short	(.L_1868 - .L_1867)


	//   ....[0]....
.L_1867:
        /*00d4*/ 	.word	0x00002110


	//   ....[1]....
        /*00d8*/ 	.word	0x00029950


	//----- nvinfo : EIATTR_MAX_THREADS
	.align		4
.L_1868:
        /*00dc*/ 	.byte	0x04, 0x05
        /*00de*/ 	.short	(.L_1870 - .L_1869)
.L_1869:
        /*00e0*/ 	.word	0x00000080
        /*00e4*/ 	.word	0x00000001
        /*00e8*/ 	.word	0x00000001


	//----- nvinfo : EIATTR_CRS_STACK_SIZE
	.align		4
.L_1870:
        /*00ec*/ 	.byte	0x04, 0x1e
        /*00ee*/ 	.short	(.L_1872 - .L_1871)
.L_1871:
        /*00f0*/ 	.word	0x00000000


	//----- nvinfo : EIATTR_CBANK_PARAM_SIZE
	.align		4
.L_1872:
        /*00f4*/ 	.byte	0x03, 0x19
        /*00f6*/ 	.short	0x00e8


	//----- nvinfo : EIATTR_PARAM_CBANK
	.align		4
        /*00f8*/ 	.byte	0x04, 0x0a
        /*00fa*/ 	.short	(.L_1874 - .L_1873)
	.align		4
.L_1873:
        /*00fc*/ 	.word	index@(.nv.constant0._ZN10layer_norm31ln_parallel_residual_fwd_kernelINS_13Kernel_traitsIfffffjLj1024ELj1ELj4ELj1ELj16ENS_18Kernel_traits_baseILj1024EfffffjLj128EEEEELb1ELb0ELb0EEEvNS_9FwdParamsE)
        /*0100*/ 	.short	0x0380
        /*0102*/ 	.short	0x00e8


	//----- nvinfo : EIATTR_SW_WAR
	.align		4
.L_1874:
        /*0104*/ 	.byte	0x04, 0x36
        /*0106*/ 	.short	(.L_1876 - .L_1875)
.L_1875:
        /*0108*/ 	.word	0x00000008
.L_1876:


//--------------------- .nv.info._ZN10layer_norm31ln_parallel_residual_fwd_kernelINS_13Kernel_traitsIfffffjLj1024ELj1ELj4ELj1ELj16ENS_18Kernel_traits_baseILj1024EfffffjLj128EEEEELb1ELb0ELb1EEEvNS_9FwdParamsE --------------------------
	.section	.nv.info._ZN10layer_norm31ln_parallel_residual_fwd_kernelINS_13Kernel_traitsIfffffjLj1024ELj1ELj4ELj1ELj16ENS_18Kernel_traits_baseILj1024EfffffjLj128EEEEELb1ELb0ELb1EEEvNS_9FwdParamsE,"",@"SHT_CUDA_INFO"
	.sectionflags	@""
	.align	4


	//----- nvinfo : EIATTR_CUDA_API_VERSION
	.align		4
        /*0000*/ 	.byte	0x04, 0x37
        /*0002*/ 	.short	(.L_1878 - .L_1877)
.L_1877:
        /*0004*/ 	.word	0x00000082


	//----- nvinfo : EIATTR_KPARAM_INFO
	.align		4
.L_1878:
        /*0008*/ 	.byte	0x04, 0x17
        /*000a*/ 	.short	(.L_1880 - .L_1879)
.L_1879:
        /*000c*/ 	.word	0x00000000
        /*0010*/ 	.short	0x0000
        /*0012*/ 	.short	0x0000
        /*0014*/ 	.byte	0x00, 0xf0, 0xa1, 0x03


	//----- nvinfo : EIATTR_SPARSE_MMA_MASK
	.align		4
.L_1880:
        /*0018*/ 	.byte	0x03, 0x50
        /*001a*/ 	.short	0x0000


	//----- nvinfo : EIATTR_MAXREG_COUNT
	.align		4
        /*001c*/ 	.byte	0x03, 0x1b
        /*001e*/ 	.short	0x00ff


	//----- nvinfo : EIATTR_MERCURY_ISA_VERSION
	.align		4
        /*0020*/ 	.byte	0x03, 0x5f
        /*0022*/ 	.short	0x0101


	//----- nvinfo : EIATTR_COOP_GROUP_MASK_REGIDS
	.align		4
        /*0024*/ 	.byte	0x04, 0x29
        /*0026*/ 	.short	(.L_1882 - .L_1881)


	//   ....[0]....
.L_1881:
        /*0028*/ 	.word	0xffffffff


	//   ....[1]....
        /*002c*/ 	.word	0xffffffff


	//   ....[2]....
        /*0030*/ 	.word	0xffffffff


	//   ....[3]....
        /*0034*/ 	.word	0xffffffff


	//   ....[4]....
        /*0038*/ 	.word	0xffffffff


	//   ....[5]....
        /*003c*/ 	.word	0xffffffff


	//   ....[6]....
        /*0040*/ 	.word	0xffffffff


	//   ....[7]....
        /*0044*/ 	.word	0xffffffff


	//   ....[8]....
        /*0048*/ 	.word	0xffffffff


	//   ....[9]....
        /*004c*/ 	.word	0xffffffff


	//   ....[10]....
        /*0050*/ 	.word	0x050000dd


	//   ....[11]....
        /*0054*/ 	.word	0x050000dd


	//   ....[12]....
        /*0058*/ 	.word	0x050000dd


	//   ....[13]....
        /*005c*/ 	.word	0x050000dd


	//   ....[14]....
        /*0060*/ 	.word	0x050000dd


	//   ....[15]....
        /*0064*/ 	.word	0x050000dd


	//   ....[16]....
        /*0068*/ 	.word	0x050000dd


	//   ....[17]....
        /*006c*/ 	.word	0x050000dd


	//   ....[18]....
        /*0070*/ 	.word	0x050000dd


	//   ....[19]....
        /*0074*/ 	.word	0x050000dd


	//----- nvinfo : EIATTR_COOP_GROUP_INSTR_OFFSETS
	.align		4
.L_1882:
        /*0078*/ 	.byte	0x04, 0x28
        /*007a*/ 	.short	(.L_1884 - .L_1883)


	//   ....[0]....
.L_1883:
        /*007c*/ 	.word	0x0001fb60


	//   ....[1]....
        /*0080*/ 	.word	0x0001fb80


	//   ....[2]....
        /*0084*/ 	.word	0x0001fba0


	//   ....[3]....
        /*0088*/ 	.word	0x0001fbc0


	//   ....[4]....
        /*008c*/ 	.word	0x0001fbf0


	//   ....[5]....
        /*0090*/ 	.word	0x00020020


	//   ....[6]....
        /*0094*/ 	.word	0x00020040


	//   ....[7]....
        /*0098*/ 	.word	0x00020060


	//   ....[8]....
        /*009c*/ 	.word	0x00020080


	//   ....[9]....
        /*00a0*/ 	.word	0x000200a0


	//   ....[10]....
        /*00a4*/ 	.word	0x00020c60


	//   ....[11]....
        /*00a8*/ 	.word	0x00020d00


	//   ....[12]....
        /*00ac*/ 	.word	0x00020d70


	//   ....[13]....
        /*00b0*/ 	.word	0x00020de0


	//   ....[14]....
        /*00b4*/ 	.word	0x00020e60


	//   ....[15]....
        /*00b8*/ 	.word	0x000212d0


	//   ....[16]....
        /*00bc*/ 	.word	0x00021340


	//   ....[17]....
        /*00c0*/ 	.word	0x000213b0


	//   ....[18]....
        /*00c4*/ 	.word	0x00021420


	//   ....[19]....
        /*00c8*/ 	.word	0x00021490


	//----- nvinfo : EIATTR_VRC_CTA_INIT_COUNT
	.align		4
.L_1884:
        /*00cc*/ 	.byte	0x02, 0x4a
	.zero		1
	.zero		1


	//----- nvinfo : EIATTR_EXIT_INSTR_OFFSETS
	.align		4
        /*00d0*/ 	.byte	0x04, 0x1c
        /*00d2*/ 	.short	(.L_1886 - .L_1885)


	//   ....[0]....
.L_1885:
        /*00d4*/ 	.word	0x00000e50


	//   ....[1]....
        /*00d8*/ 	.word	0x00020bf0


	//----- nvinfo : EIATTR_MAX_THREADS
	.align		4
.L_1886:
        /*00dc*/ 	.byte	0x04, 0x05
        /*00de*/ 	.short	(.L_1888 - .L_1887)
.L_1887:
        /*00e0*/ 	.word	0x00000080
        /*00e4*/ 	.word	0x00000001
        /*00e8*/ 	.word	0x00000001


	//----- nvinfo : EIATTR_CRS_STACK_SIZE
	.align		4
.L_1888:
        /*00ec*/ 	.byte	0x04, 0x1e
        /*00ee*/ 	.short	(.L_1890 - .L_1889)
.L_1889:
        /*00f0*/ 	.word	0x00000000


	//----- nvinfo : EIATTR_CBANK_PARAM_SIZE
	.align		4
.L_1890:
        /*00f4*/ 	.byte	0x03, 0x19
        /*00f6*/ 	.short	0x00e8


	//----- nvinfo : EIATTR_PARAM_CBANK
	.align		4
        /*00f8*/ 	.byte	0x04, 0x0a
        /*00fa*/ 	.short	(.L_1892 - .L_1891)
	.align		4
.L_1891:
        /*00fc*/ 	.word	index@(.nv.constant0._ZN10layer_norm31ln_parallel_residual_fwd_kernelINS_13Kernel_traitsIfffffjLj1024ELj1ELj4ELj1ELj16ENS_18Kernel_traits_baseILj1024EfffffjLj128EEEEELb1ELb0ELb1EEEvNS_9FwdParamsE)
        /*0100*/ 	.short	0x0380
        /*0102*/ 	.short	0x00e8


	//----- nvinfo : EIATTR_SW_WAR
	.align		4
.L_1892:
        /*0104*/ 	.byte	0x04, 0x36
        /*0106*/ 	.short	(.L_1894 - .L_1893)
.L_1893:
        /*0108*/ 	.word	0x00000008
.L_1894:


//--------------------- .nv.info._ZN10layer_norm31ln_parallel_residual_fwd_kernelINS_13Kernel_traitsIfffffjLj1024ELj1ELj4ELj1ELj16ENS_18Kernel_traits_baseILj1024EfffffjLj128EEEEELb1ELb1ELb0EEEvNS_9FwdParamsE --------------------------
	.section	.nv.info._ZN10layer_norm31ln_parallel_residual_fwd_kernelINS_13Kernel_traitsIfffffjLj1024ELj1ELj4ELj1ELj16ENS_18Kernel_traits_baseILj1024EfffffjLj128EEEEELb1ELb1ELb0EEEvNS_9FwdParamsE,"",@"SHT_CUDA_INFO"
	.sectionflags	@""
	.align	4


	//----- nvinfo : EIATTR_CUDA_API_VERSION
	.align		4
        /*0000*/ 	.byte	0x04, 0x37
        /*0002*/ 	.short	(.L_1896 - .L_1895)
.L_1895:
        /*0004*/ 	.word	0x00000082


	//----- nvinfo : EIATTR_KPARAM_INFO
	.align		4
.L_1896:
        /*0008*/ 	.byte	0x04, 0x17
        /*000a*/ 	.short	(.L_1898 - .L_1897)
.L_1897:
        /*000c*/ 	.word	0x00000000
        /*0010*/ 	.short	0x0000
        /*0012*/ 	.short	0x0000
        /*0014*/ 	.byte	0x00, 0xf0, 0xa1, 0x03


	//----- nvinfo : EIATTR_SPARSE_MMA_MASK
	.align		4
.L_1898:
        /*0018*/ 	.byte	0x03, 0x50
        /*001a*/ 	.short	0x0000


	//----- nvinfo : EIATTR_MAXREG_COUNT
	.align		4
        /*001c*/ 	.byte	0x03, 0x1b
        /*001e*/ 	.short	0x00ff


	//----- nvinfo : EIATTR_MERCURY_ISA_VERSION
	.align		4
        /*0020*/ 	.byte	0x03, 0x5f
        /*0022*/ 	.short	0x0101


	//----- nvinfo : EIATTR_COOP_GROUP_MASK_REGIDS
	.align		4
        /*0024*/ 	.byte	0x04, 0x29
        /*0026*/ 	.short	(.L_1900 - .L_1899)


	//   ....[0]....
.L_1899:
        /*0028*/ 	.word	0xffffffff


	//   ....[1]....
        /*002c*/ 	.word	0xffffffff


	//   ....[2]....
        /*0030*/ 	.word	0xffffffff


	//   ....[3]....
        /*0034*/ 	.word	0xffffffff


	//   ....[4]....
        /*0038*/ 	.word	0xffffffff


	//   ....[5]....
        /*003c*/ 	.word	0xffffffff


	//   ....[6]....
        /*0040*/ 	.word	0xffffffff


	//   ....[7]....
        /*0044*/ 	.word	0xffffffff


	//   ....[8]....
        /*0048*/ 	.word	0xffffffff


	//   ....[9]....
        /*004c*/ 	.word	0xffffffff


	//   ....[10]....
        /*0050*/ 	.word	0x0500008c


	//   ....[11]....
        /*0054*/ 	.word	0x0500008c


	//   ....[12]....
        /*0058*/ 	.word	0x0500008c


	//   ....[13]....
        /*005c*/ 	.word	0x0500008c


	//   ....[14]....
        /*0060*/ 	.word	0x0500008c


	//   ....[15]....
        /*0064*/ 	.word	0x0500008c


	//   ....[16]....
        /*0068*/ 	.word	0x0500008c


	//   ....[17]....
        /*006c*/ 	.word	0x0500008c


	//   ....[18]....
        /*0070*/ 	.word	0x0500008c


	//   ....[19]....
        /*0074*/ 	.word	0x0500008c


	//----- nvinfo : EIATTR_COOP_GROUP_INSTR_OFFSETS
	.align		4
.L_1900:
        /*0078*/ 	.byte	0x04, 0x28
        /*007a*/ 	.short	(.L_1902 - .L_1901)


	//   ....[0]....
.L_1901:
        /*007c*/ 	.word	0x000201f0


	//   ....[1]....
        /*0080*/ 	.word	0x00020220


	//   ....[2]....
        /*0084*/ 	.word	0x00020240


	//   ....[3]....
        /*0088*/ 	.word	0x00020260


	//   ....[4]....
        /*008c*/ 	.word	0x00020290


	//   ....[5]....
        /*0090*/ 	.word	0x000206e0


	//   ....[6]....
        /*0094*/ 	.word	0x00020700


	//   ....[7]....
        /*0098*/ 	.word	0x00020720


	//   ....[8]....
        /*009c*/ 	.word	0x00020740


	//   ....[9]....
        /*00a0*/ 	.word	0x00020760


	//   ....[10]....
        /*00a4*/ 	.word	0x00021300


	//   ....[11]....
        /*00a8*/ 	.word	0x000213a0


	//   ....[12]....
        /*00ac*/ 	.word	0x00021410


	//   ....[13]....
        /*00b0*/ 	.word	0x00021480


	//   ....[14]....
        /*00b4*/ 	.word	0x00021500


	//   ....[15]....
        /*00b8*/ 	.word	0x000219b0


	//   ....[16]....
        /*00bc*/ 	.word	0x00021a20


	//   ....[17]....
        /*00c0*/ 	.word	0x00021a90


	//   ....[18]....
        /*00c4*/ 	.word	0x00021b00


	//   ....[19]....
        /*00c8*/ 	.word	0x00021b70


	//----- nvinfo : EIATTR_VRC_CTA_INIT_COUNT
	.align		4
.L_1902:
        /*00cc*/ 	.byte	0x02, 0x4a
	.zero		1
	.zero		1


	//----- nvinfo : EIATTR_EXIT_INSTR_OFFSETS
	.align		4
        /*00d0*/ 	.byte	0x04, 0x1c
        /*00d2*/ 	.short	(.L_1904 - .L_1903)


	//   ....[0]....
.L_1903:
        /*00d4*/ 	.word	0x00000b40


	//   ....[1]....
        /*00d8*/ 	.word	0x00021290


	//----- nvinfo : EIATTR_MAX_THREADS
	.align		4
.L_1904:
        /*00dc*/ 	.byte	0x04, 0x05
        /*00de*/ 	.short	(.L_1906 - .L_1905)
.L_1905:
        /*00e0*/ 	.word	0x00000080
        /*00e4*/ 	.word	0x00000001
        /*00e8*/ 	.word	0x00000001


	//----- nvinfo : EIATTR_CRS_STACK_SIZE
	.align		4
.L_1906:
        /*00ec*/ 	.byte	0x04, 0x1e
        /*00ee*/ 	.short	(.L_1908 - .L_1907)
.L_1907:
        /*00f0*/ 	.word	0x00000000


	//----- nvinfo : EIATTR_CBANK_PARAM_SIZE
	.align		4
.L_1908:
        /*00f4*/ 	.byte	0x03, 0x19
        /*00f6*/ 	.short	0x00e8


	//----- nvinfo : EIATTR_PARAM_CBANK
	.align		4
        /*00f8*/ 	.byte	0x04, 0x0a
        /*00fa*/ 	.short	(.L_1910 - .L_1909)
	.align		4
.L_1909:
        /*00fc*/ 	.word	index@(.nv.constant0._ZN10layer_norm31ln_parallel_residual_fwd_kernelINS_13Kernel_traitsIfffffjLj1024ELj1ELj4ELj1ELj16ENS_18Kernel_traits_baseILj1024EfffffjLj128EEEEELb1ELb1ELb0EEEvNS_9FwdParamsE)
        /*0100*/ 	.short	0x0380
        /*0102*/ 	.short	0x00e8


	//----- nvinfo : EIATTR_SW_WAR
	.align		4
.L_1910:
        /*0104*/ 	.byte	0x04, 0x36
        /*0106*/ 	.short	(.L_1912 - .L_1911)
.L_1911:
        /*0108*/ 	.word	0x00000008
.L_1912:


//--------------------- .nv.info._ZN10layer_norm31ln_parallel_residual_fwd_kernelINS_13Kernel_traitsIfffffjLj1024ELj1ELj4ELj1ELj16ENS_18Kernel_traits_baseILj1024EfffffjLj128EEEEELb1ELb1ELb1EEEvNS_9FwdParamsE --------------------------
	.section	.nv.info._ZN10layer_norm31ln_parallel_residual_fwd_kernelINS_13Kernel_traitsIfffffjLj1024ELj1ELj4ELj1ELj16ENS_18Kernel_traits_baseILj1024EfffffjLj128EEEEELb1ELb1ELb1EEEvNS_9FwdParamsE,"",@"SHT_CUDA_INFO"
	.sectionflags	@""
	.align	4


	//----- nvinfo : EIATTR_CUDA_API_VERSION
	.align		4
        /*0000*/ 	.byte	0x04, 0x37
        /*0002*/ 	.short	(.L_1914 - .L_1913)
.L_1913:
        /*0004*/ 	.word	0x00000082


	//----- nvinfo : EIATTR_KPARAM_INFO
	.align		4
.L_1914:
        /*0008*/ 	.byte	0x04, 0x17
        /*000a*/ 	.short	(.L_1916 - .L_1915)
.L_1915:
        /*000c*/ 	.word	0x00000000
        /*0010*/ 	.short	0x0000
        /*0012*/ 	.short	0x0000
        /*0014*/ 	.byte	0x00, 0xf0, 0xa1, 0x03


	//----- nvinfo : EIATTR_SPARSE_MMA_MASK
	.align		4
.L_1916:
        /*0018*/ 	.byte	0x03, 0x50
        /*001a*/ 	.short	0x0000


	//----- nvinfo : EIATTR_MAXREG_COUNT
	.align		4
        /*001c*/ 	.byte	0x03, 0x1b
        /*001e*/ 	.short	0x00ff


	//----- nvinfo : EIATTR_MERCURY_ISA_VERSION
	.align		4
        /*0020*/ 	.byte	0x03, 0x5f
        /*0022*/ 	.short	0x0101


	//----- nvinfo : EIATTR_COOP_GROUP_MASK_REGIDS
	.align		4
        /*0024*/ 	.byte	0x04, 0x29
        /*0026*/ 	.short	(.L_1918 - .L_1917)


	//   ....[0]....
.L_1917:
        /*0028*/ 	.word	0xffffffff


	//   ....[1]....
        /*002c*/ 	.word	0xffffffff


	//   ....[2]....
        /*0030*/ 	.word	0xffffffff


	//   ....[3]....
        /*0034*/ 	.word	0xffffffff


	//   ....[4]....
        /*0038*/ 	.word	0xffffffff


	//   ....[5]....
        /*003c*/ 	.word	0xffffffff


	//   ....[6]....
        /*0040*/ 	.word	0xffffffff


	//   ....[7]....
        /*0044*/ 	.word	0xffffffff


	//   ....[8]....
        /*0048*/ 	.word	0xffffffff


	//   ....[9]....
        /*004c*/ 	.word	0xffffffff


	//   ....[10]....
        /*0050*/ 	.word	0x05000088


	//   ....[11]....
        /*0054*/ 	.word	0x05000088


	//   ....[12]....
        /*0058*/ 	.word	0x05000088


	//   ....[13]....
        /*005c*/ 	.word	0x05000088


	//   ....[14]....
        /*0060*/ 	.word	0x05000088


	//   ....[15]....
        /*0064*/ 	.word	0x05000088


	//   ....[16]....
        /*0068*/ 	.word	0x05000088


	//   ....[17]....
        /*006c*/ 	.word	0x05000088


	//   ....[18]....
        /*0070*/ 	.word	0x05000088


	//   ....[19]....
        /*0074*/ 	.word	0x05000088


	//----- nvinfo : EIATTR_COOP_GROUP_INSTR_OFFSETS
	.align		4
.L_1918:
        /*0078*/ 	.byte	0x04, 0x28
        /*007a*/ 	.short	(.L_1920 - .L_1919)


	//   ....[0]....
.L_1919:
        /*007c*/ 	.word	0x0001f360


	//   ....[1]....
        /*0080*/ 	.word	0x0001f380


	//   ....[2]....
        /*0084*/ 	.word	0x0001f3a0


	//   ....[3]....
        /*0088*/ 	.word	0x0001f3c0


	//   ....[4]....
        /*008c*/ 	.word	0x0001f3f0


	//   ....[5]....
        /*0090*/ 	.word	0x0001f820


	//   ....[6]....
        /*0094*/ 	.word	0x0001f840


	//   ....[7]....
        /*0098*/ 	.word	0x0001f860


	//   ....[8]....
        /*009c*/ 	.word	0x0001f880


	//   ....[9]....
        /*00a0*/ 	.word	0x0001f8a0


	//   ....[10]....
        /*00a4*/ 	.word	0x00020160


	//   ....[11]....
        /*00a8*/ 	.word	0x00020200


	//   ....[12]....
        /*00ac*/ 	.word	0x00020270


	//   ....[13]....
        /*00b0*/ 	.word	0x000202e0


	//   ....[14]....
        /*00b4*/ 	.word	0x00020360


	//   ....[15]....
        /*00b8*/ 	.word	0x000207e0


	//   ....[16]....
        /*00bc*/ 	.word	0x00020850


	//   ....[17]....
        /*00c0*/ 	.word	0x000208c0


	//   ....[18]....
        /*00c4*/ 	.word	0x00020930


	//   ....[19]....
        /*00c8*/ 	.word	0x000209a0


	//----- nvinfo : EIATTR_VRC_CTA_INIT_COUNT
	.align		4
.L_1920:
        /*00cc*/ 	.byte	0x02, 0x4a
	.zero		1
	.zero		1


	//----- nvinfo : EIATTR_EXIT_INSTR_OFFSETS
	.align		4
        /*00d0*/ 	.byte	0x04, 0x1c
        /*00d2*/ 	.short	(.L_1922 - .L_1921)


	//   ....[0]....
.L_1921:
        /*00d4*/ 	.word	0x00000630


	//   ....[1]....
        /*00d8*/ 	.word	0x000200f0


	//----- nvinfo : EIATTR_MAX_THREADS
	.align		4
.L_1922:
        /*00dc*/ 	.byte	0x04, 0x05
        /*00de*/ 	.short	(.L_1924 - .L_1923)
.L_1923:
        /*00e0*/ 	.word	0x00000080
        /*00e4*/ 	.word	0x00000001
        /*00e8*/ 	.word	0x00000001


	//----- nvinfo : EIATTR_CRS_STACK_SIZE
	.align		4
.L_1924:
        /*00ec*/ 	.byte	0x04, 0x1e
        /*00ee*/ 	.short	(.L_1926 - .L_1925)
.L_1925:
        /*00f0*/ 	.word	0x00000000


	//----- nvinfo : EIATTR_CBANK_PARAM_SIZE
	.align		4
.L_1926:
        /*00f4*/ 	.byte	0x03, 0x19
        /*00f6*/ 	.short	0x00e8


	//----- nvinfo : EIATTR_PARAM_CBANK
	.align		4
        /*00f8*/ 	.byte	0x04, 0x0a
        /*00fa*/ 	.short	(.L_1928 - .L_1927)
	.align		4
.L_1927:
        /*00fc*/ 	.word	index@(.nv.constant0._ZN10layer_norm31ln_parallel_residual_fwd_kernelINS_13Kernel_traitsIfffffjLj1024ELj1ELj4ELj1ELj16ENS_18Kernel_traits_baseILj1024EfffffjLj128EEEEELb1ELb1ELb1EEEvNS_9FwdParamsE)
        /*0100*/ 	.short	0x0380
        /*0102*/ 	.short	0x00e8


	//----- nvinfo : EIATTR_SW_WAR
	.align		4
.L_1928:
        /*0104*/ 	.byte	0x04, 0x36
        /*0106*/ 	.short	(.L_1930 - .L_1929)
.L_1929:
        /*0108*/ 	.word	0x00000008
.L_1930:


//--------------------- .nv.callgraph             --------------------------
	.section	.nv.callgraph,"",@"SHT_CUDA_CALLGRAPH"
	.align	4
	.sectionentsize	8
	.align		4
        /*0000*/ 	.word	0x00000000
	.align		4
        /*0004*/ 	.word	0xffffffff
	.align		4
        /*0008*/ 	.word	0x00000000
	.align		4
        /*000c*/ 	.word	0xfffffffe
	.align		4
        /*0010*/ 	.word	0x00000000
	.align		4
        /*0014*/ 	.word	0xfffffffd
	.align		4
        /*0018*/ 	.word	0x00000000
	.align		4
        /*001c*/ 	.word	0xfffffffc


//--------------------- .nv.constant4             --------------------------
	.section	.nv.constant4,"a",@progbits
	.align	8
	.align		8
.nv.constant4:
        /*0000*/ 	.dword	precalc_xorwow_matrix
	.align		8
        /*0008*/ 	.dword	precalc_xorwow_offset_matrix
	.align		8
        /*0010*/ 	.dword	mrg32k3aM1
	.align		8
        /*0018*/ 	.dword	mrg32k3aM2
	.align		8
        /*0020*/ 	.dword	mrg32k3aM1SubSeq
	.align		8
        /*0028*/ 	.dword	mrg32k3aM2SubSeq
	.align		8
        /*0030*/ 	.dword	mrg32k3aM1Seq
	.align		8
        /*0038*/ 	.dword	mrg32k3aM2Seq


//--------------------- .nv.constant3             --------------------------
	.section	.nv.constant3,"a",@progbits
	.align	8
.nv.constant3:
	.type		__cr_lgamma_table,@object
	.size		__cr_lgamma_table,(.L_8 - __cr_lgamma_table)
__cr_lgamma_table:
        /*0000*/ 	.byte	0x00, 0x00, 0x00, 0x00, 0x00, 0x00, 0x00, 0x00, 0x00, 0x00, 0x00, 0x00, 0x00, 0x00, 0x00, 0x00
        /*0010*/ 	.byte	0xef, 0x39, 0xfa, 0xfe, 0x42, 0x2e, 0xe6, 0x3f, 0x02, 0x20, 0x2a, 0xfa, 0x0b, 0xab, 0xfc, 0x3f
        /*0020*/ 	.byte	0xf9, 0x2c, 0x92, 0x7c, 0xa7, 0x6c, 0x09, 0x40, 0xc9, 0x79, 0x44, 0x3c, 0x64, 0x26, 0x13, 0x40
        /*0030*/ 	.byte	0xca, 0x01, 0xcf, 0x3a, 0x27, 0x51, 0x1a, 0x40, 0x30, 0xcc, 0x2d, 0xf3, 0xe1, 0x0c, 0x21, 0x40
        /*0040*/ 	.byte	0x0d, 0xb7, 0xfc, 0x82, 0x8e, 0x35, 0x25, 0x40
.L_8:


//--------------------- .text._ZN10layer_norm31ln_parallel_residual_fwd_kernelINS_13Kernel_traitsI13__nv_bfloat16S2_S2_S2_fjLj1024ELj1ELj4ELj1ELj16ENS_18Kernel_traits_baseILj1024ES2_S2_S2_S2_fjLj128EEEEELb0ELb0ELb0EEEvNS_9FwdParamsE --------------------------
	.section	.text._ZN10layer_norm31ln_parallel_residual_fwd_kernelINS_13Kernel_traitsI13__nv_bfloat16S2_S2_S2_fjLj1024ELj1ELj4ELj1ELj16ENS_18Kernel_traits_baseILj1024ES2_S2_S2_S2_fjLj128EEEEELb0ELb0ELb0EEEvNS_9FwdParamsE,"ax",@progbits
	.align	128
        .global         _ZN10layer_norm31ln_parallel_residual_fwd_kernelINS_13Kernel_traitsI13__nv_bfloat16S2_S2_S2_fjLj1024ELj1ELj4ELj1ELj16ENS_18Kernel_traits_baseILj1024ES2_S2_S2_S2_fjLj128EEEEELb0ELb0ELb0EEEvNS_9FwdParamsE
        .type           _ZN10layer_norm31ln_parallel_residual_fwd_kernelINS_13Kernel_traitsI13__nv_bfloat16S2_S2_S2_fjLj1024ELj1ELj4ELj1ELj16ENS_18Kernel_traits_baseILj1024ES2_S2_S2_S2_fjLj128EEEEELb0ELb0ELb0EEEvNS_9FwdParamsE,@function
        .size           _ZN10layer_norm31ln_parallel_residual_fwd_kernelINS_13Kernel_traitsI13__nv_bfloat16S2_S2_S2_fjLj1024ELj1ELj4ELj1ELj16ENS_18Kernel_traits_baseILj1024ES2_S2_S2_S2_fjLj128EEEEELb0ELb0ELb0EEEvNS_9FwdParamsE,(.L_x_22670 - _ZN10layer_norm31ln_parallel_residual_fwd_kernelINS_13Kernel_traitsI13__nv_bfloat16S2_S2_S2_fjLj1024ELj1ELj4ELj1ELj16ENS_18Kernel_traits_baseILj1024ES2_S2_S2_S2_fjLj128EEEEELb0ELb0ELb0EEEvNS_9FwdParamsE)
        .other          _ZN10layer_norm31ln_parallel_residual_fwd_kernelINS_13Kernel_traitsI13__nv_bfloat16S2_S2_S2_fjLj1024ELj1ELj4ELj1ELj16ENS_18Kernel_traits_baseILj1024ES2_S2_S2_S2_fjLj128EEEEELb0ELb0ELb0EEEvNS_9FwdParamsE,@"STO_CUDA_ENTRY STV_DEFAULT"
_ZN10layer_norm31ln_parallel_residual_fwd_kernelINS_13Kernel_traitsI13__nv_bfloat16S2_S2_S2_fjLj1024ELj1ELj4ELj1ELj16ENS_18Kernel_traits_baseILj1024ES2_S2_S2_S2_fjLj128EEEEELb0ELb0ELb0EEEvNS_9FwdParamsE:
.text._ZN10layer_norm31ln_parallel_residual_fwd_kernelINS_13Kernel_traitsI13__nv_bfloat16S2_S2_S2_fjLj1024ELj1ELj4ELj1ELj16ENS_18Kernel_traits_baseILj1024ES2_S2_S2_S2_fjLj128EEEEELb0ELb0ELb0EEEvNS_9FwdParamsE:
[----:B------:R-:W-:Y:S01]  /*0000*/  LDC R1, c[0x0][0x37c] ;  /* 0x0000df00ff017b82 */ /* 0x000fe20000000800 */
[----:B------:R-:W0:Y:S07]  /*0010*/  S2R R151, SR_TID.X ;  /* 0x0000000000977919 */ /* 0x000e2e0000002100 */
[----:B------:R-:W1:Y:S01]  /*0020*/  LDC R3, c[0x0][0x388] ;  /* 0x0000e200ff037b82 */ /* 0x000e620000000800 */
[----:B------:R-:W2:Y:S01]  /*0030*/  LDCU.64 UR10, c[0x0][0x438] ;  /* 0x00008700ff0a77ac */ /* 0x000ea20008000a00 */
[----:B------:R-:W-:Y:S01]  /*0040*/  BSSY.RECONVERGENT B0, `(.L_x_0) ;  /* 0x0000108000007945 */ /* 0x000fe20003800200 */
[----:B------:R-:W3:Y:S05]  /*0050*/  LDCU.64 UR8, c[0x0][0x3a0] ;  /* 0x00007400ff0877ac */ /* 0x000eea0008000a00 */
[----:B------:R-:W4:Y:S01]  /*0060*/  S2UR UR4, SR_CTAID.X ;  /* 0x00000000000479c3 */ /* 0x000f220000002500 */
[----:B------:R-:W0:Y:S07]  /*0070*/  LDCU.64 UR6, c[0x0][0x358] ;  /* 0x00006b00ff0677ac */ /* 0x000e2e0008000a00 */
[----:B------:R-:W3:Y:S01]  /*0080*/  LDC.64 R4, c[0x0][0x398] ;  /* 0x0000e600ff047b82 */ /* 0x000ee20000000a00 */
[----:B--2---:R-:W-:-:S04]  /*0090*/  UISETP.NE.U32.AND UP0, UPT, UR10, URZ, UPT ;  /* 0x000000ff0a00728c */ /* 0x004fc8000bf05070 */
[----:B------:R-:W-:Y:S01]  /*00a0*/  UISETP.NE.AND.EX UP0, UPT, UR11, URZ, UPT, UP0 ;  /* 0x000000ff0b00728c */ /* 0x000fe2000bf05300 */
[----:B-1----:R-:W-:-:S04]  /*00b0*/  SHF.R.S32.HI R0, RZ, 0x1f, R3 ;  /* 0x0000001fff007819 */ /* 0x002fc80000011403 */
[----:B------:R-:W-:Y:S02]  /*00c0*/  LEA.HI R0, R0, R3, RZ, 0x3 ;  /* 0x0000000300007211 */ /* 0x000fe400078f18ff */
[C---:B0-----:R-:W-:Y:S01]  /*00d0*/  LOP3.LUT R3, R151.reuse, 0x1f, RZ, 0xc, !PT ;  /* 0x0000001f97037812 */ /* 0x041fe200078e0cff */
[----:B----4-:R-:W-:Y:S01]  /*00e0*/  USHF.L.U32 UR4, UR4, 0x2, URZ ;  /* 0x0000000204047899 */ /* 0x010fe200080006ff */
[----:B------:R-:W-:Y:S02]  /*00f0*/  SHF.R.U32.HI R149, RZ, 0x5, R151 ;  /* 0x00000005ff957819 */ /* 0x000fe40000011697 */
[----:B------:R-:W-:Y:S02]  /*0100*/  LOP3.LUT R151, R151, 0x1f, RZ, 0xc0, !PT ;  /* 0x0000001f97977812 */ /* 0x000fe400078ec0ff */
[----:B------:R-:W-:Y:S02]  /*0110*/  LEA.HI.SX32 R150, R0, R3, 0x1d ;  /* 0x0000000300967211 */ /* 0x000fe400078feaff */
[----:B------:R-:W-:-:S02]  /*0120*/  LOP3.LUT R149, R149, UR4, RZ, 0xfc, !PT ;  /* 0x0000000495957c12 */ /* 0x000fc4000f8efcff */
[----:B---3--:R-:W-:Y:S02]  /*0130*/  LOP3.LUT P1, RZ, R4, UR8, RZ, 0xfc, !PT ;  /* 0x0000000804ff7c12 */ /* 0x008fe4000f82fcff */
[----:B------:R-:W-:Y:S02]  /*0140*/  MOV R33, R151 ;  /* 0x0000009700217202 */ /* 0x000fe40000000f00 */
[----:B------:R-:W-:Y:S01]  /*0150*/  LOP3.LUT P1, RZ, R5, UR9, RZ, 0xfc, P1 ;  /* 0x0000000905ff7c12 */ /* 0x000fe2000882fcff */
[----:B------:R-:W-:-:S12]  /*0160*/  BRA.U UP0, `(.L_x_1) ;  /* 0x0000000900087547 */ /* 0x000fd8000b800000 */
[----:B------:R-:W0:Y:S02]  /*0170*/  LDCU.64 UR4, c[0x0][0x440] ;  /* 0x00008800ff0477ac */ /* 0x000e240008000a00 */
[----:B0-----:R-:W-:-:S04]  /*0180*/  UISETP.NE.U32.AND UP0, UPT, UR4, URZ, UPT ;  /* 0x000000ff0400728c */ /* 0x001fc8000bf05070 */
[----:B------:R-:W-:-:S09]  /*0190*/  UISETP.NE.AND.EX UP0, UPT, UR5, URZ, UPT, UP0 ;  /* 0x000000ff0500728c */ /* 0x000fd2000bf05300 */
[----:B------:R-:W-:Y:S05]  /*01a0*/  BRA.U UP0, `(.L_x_2) ;  /* 0x0000000500007547 */ /* 0x000fea000b800000 */
[----:B------:R-:W0:Y:S01]  /*01b0*/  LDC.64 R2, c[0x0][0x3d0] ;  /* 0x0000f400ff027b82 */ /* 0x000e220000000a00 */
[C---:B------:R-:W-:Y:S02]  /*01c0*/  ISETP.GE.U32.AND P0, PT, R150.reuse, 0x20, PT ;  /* 0x000000209600780c */ /* 0x040fe40003f06070 */
[C---:B------:R-:W-:Y:S02]  /*01d0*/  ISETP.GE.U32.AND P2, PT, R150.reuse, 0x40, PT ;  /* 0x000000409600780c */ /* 0x040fe40003f46070 */
[----:B------:R-:W-:-:S03]  /*01e0*/  ISETP.GE.U32.AND P3, PT, R150, 0x60, PT ;  /* 0x000000609600780c */ /* 0x000fc60003f66070 */
[----:B------:R-:W1:Y:S08]  /*01f0*/  LDC.64 R4, c[0x0][0x3d8] ;  /* 0x0000f600ff047b82 */ /* 0x000e700000000a00 */
[----:B------:R-:W2:Y:S08]  /*0200*/  LDC.64 R6, c[0x0][0x3d0] ;  /* 0x0000f400ff067b82 */ /* 0x000eb00000000a00 */
[----:B------:R-:W3:Y:S01]  /*0210*/  LDC.64 R8, c[0x0][0x3d8] ;  /* 0x0000f600ff087b82 */ /* 0x000ee20000000a00 */
[----:B0-----:R-:W-:-:S05]  /*0220*/  @P0 IMAD.WIDE.U32 R2, R33, 0x10, R2 ;  /* 0x0000001021020825 */ /* 0x001fca00078e0002 */
[----:B------:R0:W5:Y:S02]  /*0230*/  @P0 LDG.E.128 R44, desc[UR6][R2.64] ;  /* 0x00000006022c0981 */ /* 0x000164000c1e1d00 */
[----:B------:R-:W4:Y:S01]  /*0240*/  LDC.64 R10, c[0x0][0x3d0] ;  /* 0x0000f400ff0a7b82 */ /* 0x000f220000000a00 */
[C---:B-1----:R-:W-:Y:S01]  /*0250*/  @P0 IMAD.WIDE.U32 R4, R33.reuse, 0x10, R4 ;  /* 0x0000001021040825 */ /* 0x042fe200078e0004 */
[----:B------:R-:W-:-:S04]  /*0260*/  @P0 LOP3.LUT R33, R33, 0x20, RZ, 0xfc, !PT ;  /* 0x0000002021210812 */ /* 0x000fc800078efcff */
[----:B------:R0:W5:Y:S02]  /*0270*/  @P0 LDG.E.128 R48, desc[UR6][R4.64] ;  /* 0x0000000604300981 */ /* 0x000164000c1e1d00 */
[----:B------:R-:W1:Y:S01]  /*0280*/  LDC.64 R12, c[0x0][0x3d8] ;  /* 0x0000f600ff0c7b82 */ /* 0x000e620000000a00 */
[----:B--2---:R-:W-:-:S05]  /*0290*/  @P2 IMAD.WIDE.U32 R6, R33, 0x10, R6 ;  /* 0x0000001021062825 */ /* 0x004fca00078e0006 */
[----:B------:R0:W5:Y:S01]  /*02a0*/  @P2 LDG.E.128 R52, desc[UR6][R6.64] ;  /* 0x0000000606342981 */ /* 0x000162000c1e1d00 */
[----:B---3--:R-:W-:-:S04]  /*02b0*/  @P2 IMAD.WIDE.U32 R8, R33, 0x10, R8 ;  /* 0x0000001021082825 */ /* 0x008fc800078e0008 */
[----:B------:R-:W-:Y:S01]  /*02c0*/  @P2 VIADD R33, R33, 0x20 ;  /* 0x0000002021212836 */ /* 0x000fe20000000000 */
[----:B------:R0:W5:Y:S03]  /*02d0*/  @P2 LDG.E.128 R56, desc[UR6][R8.64] ;  /* 0x0000000608382981 */ /* 0x000166000c1e1d00 */
[----:B----4-:R-:W-:-:S05]  /*02e0*/  @P3 IMAD.WIDE.U32 R10, R33, 0x10, R10 ;  /* 0x00000010210a3825 */ /* 0x010fca00078e000a */
[----:B------:R0:W5:Y:S01]  /*02f0*/  @P3 LDG.E.128 R60, desc[UR6][R10.64] ;  /* 0x000000060a3c3981 */ /* 0x000162000c1e1d00 */
[----:B-1----:R-:W-:-:S05]  /*0300*/  @P3 IMAD.WIDE.U32 R12, R33, 0x10, R12 ;  /* 0x00000010210c3825 */ /* 0x002fca00078e000c */
[----:B------:R0:W5:Y:S01]  /*0310*/  @P3 LDG.E.128 R64, desc[UR6][R12.64] ;  /* 0x000000060c403981 */ /* 0x000162000c1e1d00 */
[----:B------:R-:W-:Y:S01]  /*0320*/  ISETP.GE.U32.AND P4, PT, R150, 0x80, PT ;  /* 0x000000809600780c */ /* 0x000fe20003f86070 */
[----:B------:R-:W-:Y:S01]  /*0330*/  HFMA2 R70, -RZ, RZ, 0, 0 ;  /* 0x00000000ff467431 */ /* 0x000fe200000001ff */
[----:B------:R-:W-:Y:S01]  /*0340*/  CS2R R68, SRZ ;  /* 0x0000000000447805 */ /* 0x000fe2000001ff00 */
[----:B------:R-:W-:Y:S01]  /*0350*/  IMAD.MOV.U32 R74, RZ, RZ, RZ ;  /* 0x000000ffff4a7224 */ /* 0x000fe200078e00ff */
[----:B------:R-:W-:Y:S02]  /*0360*/  CS2R R72, SRZ ;  /* 0x0000000000487805 */ /* 0x000fe4000001ff00 */
[----:B------:R-:W-:Y:S02]  /*0370*/  MOV R78, RZ ;  /* 0x000000ff004e7202 */ /* 0x000fe40000000f00 */
[----:B------:R-:W-:Y:S02]  /*0380*/  CS2R R76, SRZ ;  /* 0x00000000004c7805 */ /* 0x000fe4000001ff00 */
[----:B------:R-:W-:-:S02]  /*0390*/  CS2R R82, SRZ ;  /* 0x0000000000527805 */ /* 0x000fc4000001ff00 */
[----:B------:R-:W-:Y:S02]  /*03a0*/  CS2R R80, SRZ ;  /* 0x0000000000507805 */ /* 0x000fe4000001ff00 */
[----:B------:R-:W-:Y:S02]  /*03b0*/  CS2R R86, SRZ ;  /* 0x0000000000567805 */ /* 0x000fe4000001ff00 */
[----:B------:R-:W-:Y:S02]  /*03c0*/  CS2R R84, SRZ ;  /* 0x0000000000547805 */ /* 0x000fe4000001ff00 */
[----:B------:R-:W-:Y:S02]  /*03d0*/  CS2R R90, SRZ ;  /* 0x00000000005a7805 */ /* 0x000fe4000001ff00 */
[----:B------:R-:W-:Y:S01]  /*03e0*/  CS2R R88, SRZ ;  /* 0x0000000000587805 */ /* 0x000fe2000001ff00 */
[----:B------:R-:W-:Y:S01]  /*03f0*/  @P0 IMAD.MOV.U32 R79, RZ, RZ, RZ ;  /* 0x000000ffff4f0224 */ /* 0x000fe200078e00ff */
[----:B------:R-:W-:Y:S01]  /*0400*/  @P2 MOV R75, RZ ;  /* 0x000000ff004b2202 */ /* 0x000fe20000000f00 */
[----:B------:R-:W-:Y:S01]  /*0410*/  @P3 IMAD.MOV.U32 R71, RZ, RZ, RZ ;  /* 0x000000ffff473224 */ /* 0x000fe200078e00ff */
[----:B------:R-:W-:Y:S01]  /*0420*/  @P3 IADD3 R33, PT, PT, R33, 0x20, RZ ;  /* 0x0000002021213810 */ /* 0x000fe20007ffe0ff */
[----:B0-----:R-:W-:Y:S06]  /*0430*/  @!P4 BRA `(.L_x_3) ;  /* 0x0000000c0020c947 */ /* 0x001fec0003800000 */
[----:B------:R-:W0:Y:S08]  /*0440*/  LDC.64 R92, c[0x0][0x3d0] ;  /* 0x0000f400ff5c7b82 */ /* 0x000e300000000a00 */
[----:B------:R-:W1:Y:S01]  /*0450*/  LDC.64 R96, c[0x0][0x3d8] ;  /* 0x0000f600ff607b82 */ /* 0x000e620000000a00 */
[----:B0-----:R-:W-:-:S06]  /*0460*/  IMAD.WIDE.U32 R92, R33, 0x10, R92 ;  /* 0x00000010215c7825 */ /* 0x001fcc00078e005c */
[----:B------:R-:W5:Y:S01]  /*0470*/  LDG.E.128 R92, desc[UR6][R92.64] ;  /* 0x000000065c5c7981 */ /* 0x000f62000c1e1d00 */
[----:B-1----:R-:W-:-:S06]  /*0480*/  IMAD.WIDE.U32 R96, R33, 0x10, R96 ;  /* 0x0000001021607825 */ /* 0x002fcc00078e0060 */
[----:B------:R-:W5:Y:S01]  /*0490*/  LDG.E.128 R96, desc[UR6][R96.64] ;  /* 0x0000000660607981 */ /* 0x000f62000c1e1d00 */
[----:B------:R-:W-:Y:S02]  /*04a0*/  CS2R R102, SRZ ;  /* 0x0000000000667805 */ /* 0x000fe4000001ff00 */
[----:B------:R-:W-:Y:S01]  /*04b0*/  CS2R R100, SRZ ;  /* 0x0000000000647805 */ /* 0x000fe2000001ff00 */
[----:B------:R-:W-:Y:S01]  /*04c0*/  IMAD.MOV.U32 R70, RZ, RZ, RZ ;  /* 0x000000ffff467224 */ /* 0x000fe200078e00ff */
[----:B------:R-:W-:Y:S02]  /*04d0*/  CS2R R68, SRZ ;  /* 0x0000000000447805 */ /* 0x000fe4000001ff00 */
[----:B------:R-:W-:Y:S02]  /*04e0*/  MOV R74, RZ ;  /* 0x000000ff004a7202 */ /* 0x000fe40000000f00 */
[----:B------:R-:W-:Y:S01]  /*04f0*/  CS2R R72, SRZ ;  /* 0x0000000000487805 */ /* 0x000fe2000001ff00 */
[----:B------:R-:W-:Y:S01]  /*0500*/  IMAD.MOV.U32 R78, RZ, RZ, RZ ;  /* 0x000000ffff4e7224 */ /* 0x000fe200078e00ff */
[----:B------:R-:W-:-:S02]  /*0510*/  CS2R R76, SRZ ;  /* 0x00000000004c7805 */ /* 0x000fc4000001ff00 */
[----:B------:R-:W-:Y:S02]  /*0520*/  CS2R R106, SRZ ;  /* 0x00000000006a7805 */ /* 0x000fe4000001ff00 */
[----:B------:R-:W-:Y:S02]  /*0530*/  CS2R R104, SRZ ;  /* 0x0000000000687805 */ /* 0x000fe4000001ff00 */
[----:B------:R-:W-:Y:S02]  /*0540*/  CS2R R82, SRZ ;  /* 0x0000000000527805 */ /* 0x000fe4000001ff00 */
[----:B------:R-:W-:Y:S02]  /*0550*/  CS2R R80, SRZ ;  /* 0x0000000000507805 */ /* 0x000fe4000001ff00 */
[----:B------:R-:W-:Y:S02]  /*0560*/  CS2R R86, SRZ ;  /* 0x0000000000567805 */ /* 0x000fe4000001ff00 */
[----:B------:R-:W-:-:S02]  /*0570*/  CS2R R84, SRZ ;  /* 0x0000000000547805 */ /* 0x000fc4000001ff00 */
[----:B------:R-:W-:Y:S02]  /*0580*/  CS2R R90, SRZ ;  /* 0x00000000005a7805 */ /* 0x000fe4000001ff00 */
[----:B------:R-:W-:Y:S01]  /*0590*/  CS2R R88, SRZ ;  /* 0x0000000000587805 */ /* 0x000fe2000001ff00 */
[----:B------:R-:W-:Y:S06]  /*05a0*/  BRA `(.L_x_3) ;  /* 0x0000000800c47947 */ /* 0x000fec0003800000 */
.L_x_2:
[C---:B------:R-:W-:Y:S01]  /*05b0*/  ISETP.GE.U32.AND P0, PT, R150.reuse, 0x20, PT ;  /* 0x000000209600780c */ /* 0x040fe20003f06070 */
[----:B------:R-:W0:Y:S01]  /*05c0*/  LDC.64 R4, c[0x0][0x3d0] ;  /* 0x0000f400ff047b82 */ /* 0x000e220000000a00 */
[C---:B------:R-:W-:Y:S02]  /*05d0*/  ISETP.GE.U32.AND P2, PT, R150.reuse, 0x40, PT ;  /* 0x000000409600780c */ /* 0x040fe40003f46070 */
[----:B------:R-:W-:-:S05]  /*05e0*/  ISETP.GE.U32.AND P3, PT, R150, 0x60, PT ;  /* 0x000000609600780c */ /* 0x000fca0003f66070 */
[----:B------:R-:W1:Y:S08]  /*05f0*/  LDC.64 R6, c[0x0][0x3d8] ;  /* 0x0000f600ff067b82 */ /* 0x000e700000000a00 */
[----:B------:R-:W2:Y:S08]  /*0600*/  @P0 LDC.64 R2, c[0x0][0x440] ;  /* 0x00011000ff020b82 */ /* 0x000eb00000000a00 */
[----:B------:R-:W3:Y:S01]  /*0610*/  LDC.64 R8, c[0x0][0x3d0] ;  /* 0x0000f400ff087b82 */ /* 0x000ee20000000a00 */
[----:B0-----:R-:W-:-:S05]  /*0620*/  @P0 IMAD.WIDE.U32 R4, R33, 0x10, R4 ;  /* 0x0000001021040825 */ /* 0x001fca00078e0004 */
[----:B------:R0:W5:Y:S02]  /*0630*/  @P0 LDG.E.128 R44, desc[UR6][R4.64] ;  /* 0x00000006042c0981 */ /* 0x000164000c1e1d00 */
[----:B------:R-:W4:Y:S01]  /*0640*/  LDC.64 R10, c[0x0][0x3d8] ;  /* 0x0000f600ff0a7b82 */ /* 0x000f220000000a00 */
[----:B-1----:R-:W-:-:S05]  /*0650*/  @P0 IMAD.WIDE.U32 R6, R33, 0x10, R6 ;  /* 0x0000001021060825 */ /* 0x002fca00078e0006 */
[----:B------:R0:W5:Y:S02]  /*0660*/  @P0 LDG.E.128 R48, desc[UR6][R6.64] ;  /* 0x0000000606300981 */ /* 0x000164000c1e1d00 */
[----:B------:R-:W1:Y:S01]  /*0670*/  @P2 LDC.64 R12, c[0x0][0x440] ;  /* 0x00011000ff0c2b82 */ /* 0x000e620000000a00 */
[C---:B--2---:R-:W-:Y:S01]  /*0680*/  @P0 IMAD.WIDE.U32 R2, R33.reuse, 0x10, R2 ;  /* 0x0000001021020825 */ /* 0x044fe200078e0002 */
[----:B------:R-:W-:-:S04]  /*0690*/  @P0 LOP3.LUT R33, R33, 0x20, RZ, 0xfc, !PT ;  /* 0x0000002021210812 */ /* 0x000fc800078efcff */
[----:B------:R0:W5:Y:S02]  /*06a0*/  @P0 LD.E.128 R88, desc[UR6][R2.64] ;  /* 0x0000000602580980 */ /* 0x000164000c101d00 */
[----:B------:R-:W2:Y:S01]  /*06b0*/  LDC.64 R14, c[0x0][0x3d0] ;  /* 0x0000f400ff0e7b82 */ /* 0x000ea20000000a00 */
[----:B---3--:R-:W-:-:S05]  /*06c0*/  @P2 IMAD.WIDE.U32 R8, R33, 0x10, R8 ;  /* 0x0000001021082825 */ /* 0x008fca00078e0008 */
[----:B------:R0:W5:Y:S02]  /*06d0*/  @P2 LDG.E.128 R52, desc[UR6][R8.64] ;  /* 0x0000000608342981 */ /* 0x000164000c1e1d00 */
[----:B------:R-:W3:Y:S01]  /*06e0*/  LDC.64 R16, c[0x0][0x3d8] ;  /* 0x0000f600ff107b82 */ /* 0x000ee20000000a00 */
[----:B----4-:R-:W-:-:S05]  /*06f0*/  @P2 IMAD.WIDE.U32 R10, R33, 0x10, R10 ;  /* 0x00000010210a2825 */ /* 0x010fca00078e000a */
[----:B------:R0:W5:Y:S02]  /*0700*/  @P2 LDG.E.128 R56, desc[UR6][R10.64] ;  /* 0x000000060a382981 */ /* 0x000164000c1e1d00 */
[----:B------:R-:W4:Y:S01]  /*0710*/  @P3 LDC.64 R18, c[0x0][0x440] ;  /* 0x00011000ff123b82 */ /* 0x000f220000000a00 */
[C---:B-1----:R-:W-:Y:S01]  /*0720*/  @P2 IMAD.WIDE.U32 R12, R33.reuse, 0x10, R12 ;  /* 0x00000010210c2825 */ /* 0x042fe200078e000c */
[----:B------:R-:W-:-:S04]  /*0730*/  @P2 IADD3 R33, PT, PT, R33, 0x20, RZ ;  /* 0x0000002021212810 */ /* 0x000fc80007ffe0ff */
[----:B------:R0:W5:Y:S01]  /*0740*/  @P2 LD.E.128 R84, desc[UR6][R12.64] ;  /* 0x000000060c542980 */ /* 0x000162000c101d00 */
[----:B--2---:R-:W-:-:S05]  /*0750*/  @P3 IMAD.WIDE.U32 R14, R33, 0x10, R14 ;  /* 0x00000010210e3825 */ /* 0x004fca00078e000e */
[----:B------:R0:W5:Y:S01]  /*0760*/  @P3 LDG.E.128 R60, desc[UR6][R14.64] ;  /* 0x000000060e3c3981 */ /* 0x000162000c1e1d00 */
[----:B---3--:R-:W-:-:S05]  /*0770*/  @P3 IMAD.WIDE.U32 R16, R33, 0x10, R16 ;  /* 0x0000001021103825 */ /* 0x008fca00078e0010 */
[----:B------:R0:W5:Y:S01]  /*0780*/  @P3 LDG.E.128 R64, desc[UR6][R16.64] ;  /* 0x0000000610403981 */ /* 0x000162000c1e1d00 */
[----:B----4-:R-:W-:-:S05]  /*0790*/  @P3 IMAD.WIDE.U32 R18, R33, 0x10, R18 ;  /* 0x0000001021123825 */ /* 0x010fca00078e0012 */
[----:B------:R0:W5:Y:S01]  /*07a0*/  @P3 LD.E.128 R80, desc[UR6][R18.64] ;  /* 0x0000000612503980 */ /* 0x000162000c101d00 */
[----:B------:R-:W-:Y:S01]  /*07b0*/  ISETP.GE.U32.AND P4, PT, R150, 0x80, PT ;  /* 0x000000809600780c */ /* 0x000fe20003f86070 */
[----:B------:R-:W-:Y:S02]  /*07c0*/  HFMA2 R74, -RZ, RZ, 0, 0 ;  /* 0x00000000ff4a7431 */ /* 0x000fe400000001ff */
[----:B------:R-:W-:Y:S01]  /*07d0*/  IMAD.MOV.U32 R70, RZ, RZ, RZ ;  /* 0x000000ffff467224 */ /* 0x000fe200078e00ff */
[----:B------:R-:W-:Y:S02]  /*07e0*/  CS2R R68, SRZ ;  /* 0x0000000000447805 */ /* 0x000fe4000001ff00 */
[----:B------:R-:W-:Y:S01]  /*07f0*/  CS2R R72, SRZ ;  /* 0x0000000000487805 */ /* 0x000fe2000001ff00 */
[----:B------:R-:W-:Y:S01]  /*0800*/  IMAD.MOV.U32 R78, RZ, RZ, RZ ;  /* 0x000000ffff4e7224 */ /* 0x000fe200078e00ff */
[----:B------:R-:W-:Y:S02]  /*0810*/  CS2R R76, SRZ ;  /* 0x00000000004c7805 */ /* 0x000fe4000001ff00 */
[----:B------:R-:W-:Y:S01]  /*0820*/  @P0 MOV R79, RZ ;  /* 0x000000ff004f0202 */ /* 0x000fe20000000f00 */
[----:B------:R-:W-:Y:S01]  /*0830*/  @P2 IMAD.MOV.U32 R75, RZ, RZ, RZ ;  /* 0x000000ffff4b2224 */ /* 0x000fe200078e00ff */
[----:B------:R-:W-:Y:S01]  /*0840*/  @P3 MOV R71, RZ ;  /* 0x000000ff00473202 */ /* 0x000fe20000000f00 */
[----:B------:R-:W-:Y:S01]  /*0850*/  @P3 VIADD R33, R33, 0x20 ;  /* 0x0000002021213836 */ /* 0x000fe20000000000 */
[----:B0-----:R-:W-:Y:S06]  /*0860*/  @!P4 BRA `(.L_x_3) ;  /* 0x000000080014c947 */ /* 0x001fec0003800000 */
[----:B------:R-:W0:Y:S08]  /*0870*/  LDC.64 R92, c[0x0][0x3d0] ;  /* 0x0000f400ff5c7b82 */ /* 0x000e300000000a00 */
[----:B------:R-:W1:Y:S08]  /*0880*/  LDC.64 R96, c[0x0][0x3d8] ;  /* 0x0000f600ff607b82 */ /* 0x000e700000000a00 */
[----:B------:R-:W2:Y:S01]  /*0890*/  LDC.64 R104, c[0x0][0x440] ;  /* 0x00011000ff687b82 */ /* 0x000ea20000000a00 */
[----:B0-----:R-:W-:-:S06]  /*08a0*/  IMAD.WIDE.U32 R92, R33, 0x10, R92 ;  /* 0x00000010215c7825 */ /* 0x001fcc00078e005c */
[----:B------:R-:W5:Y:S01]  /*08b0*/  LDG.E.128 R92, desc[UR6][R92.64] ;  /* 0x000000065c5c7981 */ /* 0x000f62000c1e1d00 */
[----:B-1----:R-:W-:-:S06]  /*08c0*/  IMAD.WIDE.U32 R96, R33, 0x10, R96 ;  /* 0x0000001021607825 */ /* 0x002fcc00078e0060 */
[----:B------:R-:W5:Y:S01]  /*08d0*/  LDG.E.128 R96, desc[UR6][R96.64] ;  /* 0x0000000660607981 */ /* 0x000f62000c1e1d00 */
[----:B--2---:R-:W-:-:S06]  /*08e0*/  IMAD.WIDE.U32 R104, R33, 0x10, R104 ;  /* 0x0000001021687825 */ /* 0x004fcc00078e0068 */
[----:B------:R-:W5:Y:S01]  /*08f0*/  LD.E.128 R104, desc[UR6][R104.64] ;  /* 0x0000000668687980 */ /* 0x000f62000c101d00 */
[----:B------:R-:W-:Y:S02]  /*0900*/  CS2R R102, SRZ ;  /* 0x0000000000667805 */ /* 0x000fe4000001ff00 */
[----:B------:R-:W-:Y:S02]  /*0910*/  CS2R R100, SRZ ;  /* 0x0000000000647805 */ /* 0x000fe4000001ff00 */
[----:B------:R-:W-:Y:S02]  /*0920*/  MOV R70, RZ ;  /* 0x000000ff00467202 */ /* 0x000fe40000000f00 */
[----:B------:R-:W-:Y:S01]  /*0930*/  CS2R R68, SRZ ;  /* 0x0000000000447805 */ /* 0x000fe2000001ff00 */
[----:B------:R-:W-:Y:S01]  /*0940*/  IMAD.MOV.U32 R74, RZ, RZ, RZ ;  /* 0x000000ffff4a7224 */ /* 0x000fe200078e00ff */
[----:B------:R-:W-:Y:S02]  /*0950*/  CS2R R72, SRZ ;  /* 0x0000000000487805 */ /* 0x000fe4000001ff00 */
[----:B------:R-:W-:-:S02]  /*0960*/  MOV R78, RZ ;  /* 0x000000ff004e7202 */ /* 0x000fc40000000f00 */
[----:B------:R-:W-:Y:S01]  /*0970*/  CS2R R76, SRZ ;  /* 0x00000000004c7805 */ /* 0x000fe2000001ff00 */
[----:B------:R-:W-:Y:S06]  /*0980*/  BRA `(.L_x_3) ;  /* 0x0000000400cc7947 */ /* 0x000fec0003800000 */
.L_x_1:
[----:B------:R-:W0:Y:S02]  /*0990*/  LDCU.64 UR4, c[0x0][0x440] ;  /* 0x00008800ff0477ac */ /* 0x000e240008000a00 */
[----:B0-----:R-:W-:-:S04]  /*09a0*/  UISETP.NE.U32.AND UP0, UPT, UR4, URZ, UPT ;  /* 0x000000ff0400728c */ /* 0x001fc8000bf05070 */
[----:B------:R-:W-:-:S09]  /*09b0*/  UISETP.NE.AND.EX UP0, UPT, UR5, URZ, UPT, UP0 ;  /* 0x000000ff0500728c */ /* 0x000fd2000bf05300 */
[----:B------:R-:W-:Y:S05]  /*09c0*/  BRA.U !UP0, `(.L_x_4) ;  /* 0x0000000108e47547 */ /* 0x000fea000b800000 */
[C---:B------:R-:W-:Y:S01]  /*09d0*/  ISETP.GE.U32.AND P0, PT, R150.reuse, 0x20, PT ;  /* 0x000000209600780c */ /* 0x040fe20003f06070 */
[----:B------:R-:W0:Y:S01]  /*09e0*/  LDC.64 R4, c[0x0][0x3d0] ;  /* 0x0000f400ff047b82 */ /* 0x000e220000000a00 */
[C---:B------:R-:W-:Y:S02]  /*09f0*/  ISETP.GE.U32.AND P2, PT, R150.reuse, 0x40, PT ;  /* 0x000000409600780c */ /* 0x040fe40003f46070 */
[----:B------:R-:W-:-:S05]  /*0a00*/  ISETP.GE.U32.AND P3, PT, R150, 0x60, PT ;  /* 0x000000609600780c */ /* 0x000fca0003f66070 */
[----:B------:R-:W1:Y:S08]  /*0a10*/  LDC.64 R6, c[0x0][0x3d8] ;  /* 0x0000f600ff067b82 */ /* 0x000e700000000a00 */
[----:B------:R-:W2:Y:S08]  /*0a20*/  @P0 LDC.64 R2, c[0x0][0x438] ;  /* 0x00010e00ff020b82 */ /* 0x000eb00000000a00 */
[----:B------:R-:W3:Y:S01]  /*0a30*/  @P0 LDC.64 R8, c[0x0][0x440] ;  /* 0x00011000ff080b82 */ /* 0x000ee20000000a00 */
[----:B0-----:R-:W-:-:S05]  /*0a40*/  @P0 IMAD.WIDE.U32 R4, R33, 0x10, R4 ;  /* 0x0000001021040825 */ /* 0x001fca00078e0004 */
[----:B------:R0:W5:Y:S02]  /*0a50*/  @P0 LDG.E.128 R44, desc[UR6][R4.64] ;  /* 0x00000006042c0981 */ /* 0x000164000c1e1d00 */
[----:B------:R-:W4:Y:S01]  /*0a60*/  LDC.64 R10, c[0x0][0x3d0] ;  /* 0x0000f400ff0a7b82 */ /* 0x000f220000000a00 */
[----:B-1----:R-:W-:-:S05]  /*0a70*/  @P0 IMAD.WIDE.U32 R6, R33, 0x10, R6 ;  /* 0x0000001021060825 */ /* 0x002fca00078e0006 */
[----:B------:R0:W5:Y:S02]  /*0a80*/  @P0 LDG.E.128 R48, desc[UR6][R6.64] ;  /* 0x0000000606300981 */ /* 0x000164000c1e1d00 */
[----:B------:R-:W1:Y:S01]  /*0a90*/  @P2 LDC.64 R12, c[0x0][0x438] ;  /* 0x00010e00ff0c2b82 */ /* 0x000e620000000a00 */
[----:B--2---:R-:W-:-:S05]  /*0aa0*/  @P0 IMAD.WIDE.U32 R2, R33, 0x10, R2 ;  /* 0x0000001021020825 */ /* 0x004fca00078e0002 */
[----:B------:R0:W5:Y:S02]  /*0ab0*/  @P0 LD.E.128 R76, desc[UR6][R2.64] ;  /* 0x00000006024c0980 */ /* 0x000164000c101d00 */
[----:B------:R-:W2:Y:S01]  /*0ac0*/  LDC.64 R14, c[0x0][0x3d8] ;  /* 0x0000f600ff0e7b82 */ /* 0x000ea20000000a00 */
[C---:B---3--:R-:W-:Y:S01]  /*0ad0*/  @P0 IMAD.WIDE.U32 R8, R33.reuse, 0x10, R8 ;  /* 0x0000001021080825 */ /* 0x048fe200078e0008 */
[----:B------:R-:W-:-:S04]  /*0ae0*/  @P0 LOP3.LUT R33, R33, 0x20, RZ, 0xfc, !PT ;  /* 0x0000002021210812 */ /* 0x000fc800078efcff */
[----:B------:R0:W5:Y:S02]  /*0af0*/  @P0 LD.E.128 R88, desc[UR6][R8.64] ;  /* 0x0000000608580980 */ /* 0x000164000c101d00 */
[----:B------:R-:W3:Y:S08]  /*0b00*/  @P2 LDC.64 R16, c[0x0][0x440] ;  /* 0x00011000ff102b82 */ /* 0x000ef00000000a00 */
[----:B------:R-:W0:Y:S08]  /*0b10*/  LDC.64 R18, c[0x0][0x3d0] ;  /* 0x0000f400ff127b82 */ /* 0x000e300000000a00 */
[----:B------:R-:W0:Y:S08]  /*0b20*/  @P3 LDC.64 R20, c[0x0][0x438] ;  /* 0x00010e00ff143b82 */ /* 0x000e300000000a00 */
[----:B------:R-:W0:Y:S08]  /*0b30*/  LDC.64 R22, c[0x0][0x3d8] ;  /* 0x0000f600ff167b82 */ /* 0x000e300000000a00 */
[----:B------:R-:W0:Y:S01]  /*0b40*/  @P3 LDC.64 R24, c[0x0][0x440] ;  /* 0x00011000ff183b82 */ /* 0x000e220000000a00 */
[----:B----4-:R-:W-:-:S04]  /*0b50*/  @P2 IMAD.WIDE.U32 R10, R33, 0x10, R10 ;  /* 0x00000010210a2825 */ /* 0x010fc800078e000a */
[C---:B-1----:R-:W-:Y:S01]  /*0b60*/  @P2 IMAD.WIDE.U32 R12, R33.reuse, 0x10, R12 ;  /* 0x00000010210c2825 */ /* 0x042fe200078e000c */
[----:B------:R1:W5:Y:S03]  /*0b70*/  @P2 LDG.E.128 R52, desc[UR6][R10.64] ;  /* 0x000000060a342981 */ /* 0x000366000c1e1d00 */
[C---:B--2---:R-:W-:Y:S01]  /*0b80*/  @P2 IMAD.WIDE.U32 R14, R33.reuse, 0x10, R14 ;  /* 0x00000010210e2825 */ /* 0x044fe200078e000e */
[----:B------:R1:W5:Y:S03]  /*0b90*/  @P2 LD.E.128 R72, desc[UR6][R12.64] ;  /* 0x000000060c482980 */ /* 0x000366000c101d00 */
[C---:B---3--:R-:W-:Y:S01]  /*0ba0*/  @P2 IMAD.WIDE.U32 R16, R33.reuse, 0x10, R16 ;  /* 0x0000001021102825 */ /* 0x048fe200078e0010 */
[----:B------:R1:W5:Y:S03]  /*0bb0*/  @P2 LDG.E.128 R56, desc[UR6][R14.64] ;  /* 0x000000060e382981 */ /* 0x000366000c1e1d00 */
[----:B------:R-:W-:Y:S01]  /*0bc0*/  @P2 VIADD R33, R33, 0x20 ;  /* 0x0000002021212836 */ /* 0x000fe20000000000 */
[----:B------:R1:W5:Y:S03]  /*0bd0*/  @P2 LD.E.128 R84, desc[UR6][R16.64] ;  /* 0x0000000610542980 */ /* 0x000366000c101d00 */
[----:B0-----:R-:W-:-:S04]  /*0be0*/  @P3 IMAD.WIDE.U32 R18, R33, 0x10, R18 ;  /* 0x0000001021123825 */ /* 0x001fc800078e0012 */
[C---:B------:R-:W-:Y:S01]  /*0bf0*/  @P3 IMAD.WIDE.U32 R20, R33.reuse, 0x10, R20 ;  /* 0x0000001021143825 */ /* 0x040fe200078e0014 */
[----:B------:R1:W5:Y:S03]  /*0c00*/  @P3 LDG.E.128 R60, desc[UR6][R18.64] ;  /* 0x00000006123c3981 */ /* 0x000366000c1e1d00 */
[C---:B------:R-:W-:Y:S01]  /*0c10*/  @P3 IMAD.WIDE.U32 R22, R33.reuse, 0x10, R22 ;  /* 0x0000001021163825 */ /* 0x040fe200078e0016 */
[----:B------:R1:W5:Y:S03]  /*0c20*/  @P3 LD.E.128 R68, desc[UR6][R20.64] ;  /* 0x0000000614443980 */ /* 0x000366000c101d00 */
[----:B------:R-:W-:Y:S01]  /*0c30*/  @P3 IMAD.WIDE.U32 R24, R33, 0x10, R24 ;  /* 0x0000001021183825 */ /* 0x000fe200078e0018 */
[----:B------:R1:W5:Y:S04]  /*0c40*/  @P3 LDG.E.128 R64, desc[UR6][R22.64] ;  /* 0x0000000616403981 */ /* 0x000368000c1e1d00 */
[----:B------:R1:W5:Y:S01]  /*0c50*/  @P3 LD.E.128 R80, desc[UR6][R24.64] ;  /* 0x0000000618503980 */ /* 0x000362000c101d00 */
[----:B------:R-:W-:-:S02]  /*0c60*/  ISETP.GE.U32.AND P2, PT, R150, 0x80, PT ;  /* 0x000000809600780c */ /* 0x000fc40003f46070 */
[----:B------:R-:W-:-:S11]  /*0c70*/  @P3 IADD3 R33, PT, PT, R33, 0x20, RZ ;  /* 0x0000002021213810 */ /* 0x000fd60007ffe0ff */
[----:B-1----:R-:W-:Y:S05]  /*0c80*/  @!P2 BRA `(.L_x_3) ;  /* 0x00000004000ca947 */ /* 0x002fea0003800000 */
[----:B------:R-:W0:Y:S08]  /*0c90*/  LDC.64 R92, c[0x0][0x3d0] ;  /* 0x0000f400ff5c7b82 */ /* 0x000e300000000a00 */
[----:B------:R-:W1:Y:S08]  /*0ca0*/  LDC.64 R100, c[0x0][0x438] ;  /* 0x00010e00ff647b82 */ /* 0x000e700000000a00 */
[----:B------:R-:W2:Y:S08]  /*0cb0*/  LDC.64 R96, c[0x0][0x3d8] ;  /* 0x0000f600ff607b82 */ /* 0x000eb00000000a00 */
[----:B------:R-:W3:Y:S01]  /*0cc0*/  LDC.64 R104, c[0x0][0x440] ;  /* 0x00011000ff687b82 */ /* 0x000ee20000000a00 */
[----:B0-----:R-:W-:-:S06]  /*0cd0*/  IMAD.WIDE.U32 R92, R33, 0x10, R92 ;  /* 0x00000010215c7825 */ /* 0x001fcc00078e005c */
[----:B------:R-:W5:Y:S01]  /*0ce0*/  LDG.E.128 R92, desc[UR6][R92.64] ;  /* 0x000000065c5c7981 */ /* 0x000f62000c1e1d00 */
[----:B-1----:R-:W-:-:S06]  /*0cf0*/  IMAD.WIDE.U32 R100, R33, 0x10, R100 ;  /* 0x0000001021647825 */ /* 0x002fcc00078e0064 */
[----:B------:R-:W5:Y:S01]  /*0d00*/  LD.E.128 R100, desc[UR6][R100.64] ;  /* 0x0000000664647980 */ /* 0x000f62000c101d00 */
[----:B--2---:R-:W-:-:S06]  /*0d10*/  IMAD.WIDE.U32 R96, R33, 0x10, R96 ;  /* 0x0000001021607825 */ /* 0x004fcc00078e0060 */
[----:B------:R-:W5:Y:S01]  /*0d20*/  LDG.E.128 R96, desc[UR6][R96.64] ;  /* 0x0000000660607981 */ /* 0x000f62000c1e1d00 */
[----:B---3--:R-:W-:-:S06]  /*0d30*/  IMAD.WIDE.U32 R104, R33, 0x10, R104 ;  /* 0x0000001021687825 */ /* 0x008fcc00078e0068 */
[----:B------:R-:W5:Y:S01]  /*0d40*/  LD.E.128 R104, desc[UR6][R104.64] ;  /* 0x0000000668687980 */ /* 0x000f62000c101d00 */
[----:B------:R-:W-:Y:S05]  /*0d50*/  BRA `(.L_x_3) ;  /* 0x0000000000d87947 */ /* 0x000fea0003800000 */
.L_x_4:
[C---:B------:R-:W-:Y:S01]  /*0d60*/  ISETP.GE.U32.AND P0, PT, R150.reuse, 0x20, PT ;  /* 0x000000209600780c */ /* 0x040fe20003f06070 */
[----:B------:R-:W0:Y:S01]  /*0d70*/  LDC.64 R2, c[0x0][0x3d0] ;  /* 0x0000f400ff027b82 */ /* 0x000e220000000a00 */
[C---:B------:R-:W-:Y:S02]  /*0d80*/  ISETP.GE.U32.AND P2, PT, R150.reuse, 0x40, PT ;  /* 0x000000409600780c */ /* 0x040fe40003f46070 */
[C---:B------:R-:W-:Y:S02]  /*0d90*/  ISETP.GE.U32.AND P3, PT, R150.reuse, 0x60, PT ;  /* 0x000000609600780c */ /* 0x040fe40003f66070 */
[----:B------:R-:W-:-:S03]  /*0da0*/  ISETP.GE.U32.AND P4, PT, R150, 0x80, PT ;  /* 0x000000809600780c */ /* 0x000fc60003f86070 */
[----:B------:R-:W1:Y:S08]  /*0db0*/  LDC.64 R6, c[0x0][0x3d8] ;  /* 0x0000f600ff067b82 */ /* 0x000e700000000a00 */
[----:B------:R-:W2:Y:S08]  /*0dc0*/  @P0 LDC.64 R4, c[0x0][0x438] ;  /* 0x00010e00ff040b82 */ /* 0x000eb00000000a00 */
[----:B------:R-:W3:Y:S01]  /*0dd0*/  LDC.64 R14, c[0x0][0x3d0] ;  /* 0x0000f400ff0e7b82 */ /* 0x000ee20000000a00 */
[----:B0-----:R-:W-:-:S05]  /*0de0*/  @P0 IMAD.WIDE.U32 R8, R33, 0x10, R2 ;  /* 0x0000001021080825 */ /* 0x001fca00078e0002 */
[----:B------:R0:W5:Y:S02]  /*0df0*/  @P0 LDG.E.128 R44, desc[UR6][R8.64] ;  /* 0x00000006082c0981 */ /* 0x000164000c1e1d00 */
[----:B------:R-:W4:Y:S01]  /*0e00*/  @P2 LDC.64 R16, c[0x0][0x438] ;  /* 0x00010e00ff102b82 */ /* 0x000f220000000a00 */
[----:B-1----:R-:W-:-:S05]  /*0e10*/  @P0 IMAD.WIDE.U32 R12, R33, 0x10, R6 ;  /* 0x00000010210c0825 */ /* 0x002fca00078e0006 */
[----:B------:R0:W5:Y:S02]  /*0e20*/  @P0 LDG.E.128 R48, desc[UR6][R12.64] ;  /* 0x000000060c300981 */ /* 0x000164000c1e1d00 */
[----:B------:R-:W1:Y:S01]  /*0e30*/  LDC.64 R18, c[0x0][0x3d8] ;  /* 0x0000f600ff127b82 */ /* 0x000e620000000a00 */
[C---:B--2---:R-:W-:Y:S01]  /*0e40*/  @P0 IMAD.WIDE.U32 R10, R33.reuse, 0x10, R4 ;  /* 0x00000010210a0825 */ /* 0x044fe200078e0004 */
[----:B------:R-:W-:-:S04]  /*0e50*/  @P0 LOP3.LUT R33, R33, 0x20, RZ, 0xfc, !PT ;  /* 0x0000002021210812 */ /* 0x000fc800078efcff */
[----:B------:R0:W5:Y:S02]  /*0e60*/  @P0 LD.E.128 R76, desc[UR6][R10.64] ;  /* 0x000000060a4c0980 */ /* 0x000164000c101d00 */
[----:B------:R-:W2:Y:S01]  /*0e70*/  LDC.64 R20, c[0x0][0x3d0] ;  /* 0x0000f400ff147b82 */ /* 0x000ea20000000a00 */
[----:B---3--:R-:W-:-:S05]  /*0e80*/  @P2 IMAD.WIDE.U32 R14, R33, 0x10, R14 ;  /* 0x00000010210e2825 */ /* 0x008fca00078e000e */
[----:B------:R0:W5:Y:S02]  /*0e90*/  @P2 LDG.E.128 R52, desc[UR6][R14.64] ;  /* 0x000000060e342981 */ /* 0x000164000c1e1d00 */
[----:B------:R-:W3:Y:S01]  /*0ea0*/  @P3 LDC.64 R22, c[0x0][0x438] ;  /* 0x00010e00ff163b82 */ /* 0x000ee20000000a00 */
[----:B----4-:R-:W-:-:S05]  /*0eb0*/  @P2 IMAD.WIDE.U32 R16, R33, 0x10, R16 ;  /* 0x0000001021102825 */ /* 0x010fca00078e0010 */
[----:B------:R0:W5:Y:S02]  /*0ec0*/  @P2 LD.E.128 R72, desc[UR6][R16.64] ;  /* 0x0000000610482980 */ /* 0x000164000c101d00 */
[----:B------:R-:W4:Y:S01]  /*0ed0*/  LDC.64 R24, c[0x0][0x3d8] ;  /* 0x0000f600ff187b82 */ /* 0x000f220000000a00 */
[----:B-1----:R-:W-:-:S04]  /*0ee0*/  @P2 IMAD.WIDE.U32 R18, R33, 0x10, R18 ;  /* 0x0000001021122825 */ /* 0x002fc800078e0012 */
[----:B------:R-:W-:Y:S01]  /*0ef0*/  @P2 VIADD R33, R33, 0x20 ;  /* 0x0000002021212836 */ /* 0x000fe20000000000 */
[----:B------:R0:W5:Y:S02]  /*0f00*/  @P2 LDG.E.128 R56, desc[UR6][R18.64] ;  /* 0x0000000612382981 */ /* 0x000164000c1e1d00 */
[----:B------:R-:W1:Y:S01]  /*0f10*/  LDC.64 R26, c[0x0][0x3d0] ;  /* 0x0000f400ff1a7b82 */ /* 0x000e620000000a00 */
[----:B--2---:R-:W-:-:S05]  /*0f20*/  @P3 IMAD.WIDE.U32 R20, R33, 0x10, R20 ;  /* 0x0000001021143825 */ /* 0x004fca00078e0014 */
[----:B------:R0:W5:Y:S02]  /*0f30*/  @P3 LDG.E.128 R60, desc[UR6][R20.64] ;  /* 0x00000006143c3981 */ /* 0x000164000c1e1d00 */
[----:B------:R-:W2:Y:S01]  /*0f40*/  LDC.64 R30, c[0x0][0x3d8] ;  /* 0x0000f600ff1e7b82 */ /* 0x000ea20000000a00 */
[----:B---3--:R-:W-:-:S05]  /*0f50*/  @P3 IMAD.WIDE.U32 R22, R33, 0x10, R22 ;  /* 0x0000001021163825 */ /* 0x008fca00078e0016 */
[----:B------:R0:W5:Y:S02]  /*0f60*/  @P3 LD.E.128 R68, desc[UR6][R22.64] ;  /* 0x0000000616443980 */ /* 0x000164000c101d00 */
[----:B------:R-:W3:Y:S01]  /*0f70*/  @P4 LDC.64 R28, c[0x0][0x438] ;  /* 0x00010e00ff1c4b82 */ /* 0x000ee20000000a00 */
[C---:B----4-:R-:W-:Y:S01]  /*0f80*/  @P3 IMAD.WIDE.U32 R24, R33.reuse, 0x10, R24 ;  /* 0x0000001021183825 */ /* 0x050fe200078e0018 */
[----:B------:R-:W-:-:S04]  /*0f90*/  @P3 IADD3 R33, PT, PT, R33, 0x20, RZ ;  /* 0x0000002021213810 */ /* 0x000fc80007ffe0ff */
[----:B------:R0:W5:Y:S01]  /*0fa0*/  @P3 LDG.E.128 R64, desc[UR6][R24.64] ;  /* 0x0000000618403981 */ /* 0x000162000c1e1d00 */
[----:B-1----:R-:W-:-:S05]  /*0fb0*/  @P4 IMAD.WIDE.U32 R2, R33, 0x10, R26 ;  /* 0x0000001021024825 */ /* 0x002fca00078e001a */
[----:B------:R0:W5:Y:S01]  /*0fc0*/  @P4 LDG.E.128 R92, desc[UR6][R2.64] ;  /* 0x00000006025c4981 */ /* 0x000162000c1e1d00 */
[----:B--2---:R-:W-:-:S05]  /*0fd0*/  @P4 IMAD.WIDE.U32 R6, R33, 0x10, R30 ;  /* 0x0000001021064825 */ /* 0x004fca00078e001e */
[----:B------:R0:W5:Y:S01]  /*0fe0*/  @P4 LDG.E.128 R96, desc[UR6][R6.64] ;  /* 0x0000000606604981 */ /* 0x000162000c1e1d00 */
[----:B---3--:R-:W-:-:S05]  /*0ff0*/  @P4 IMAD.WIDE.U32 R4, R33, 0x10, R28 ;  /* 0x0000001021044825 */ /* 0x008fca00078e001c */
[----:B------:R0:W5:Y:S01]  /*1000*/  @P4 LD.E.128 R100, desc[UR6][R4.64] ;  /* 0x0000000604644980 */ /* 0x000162000c101d00 */
[----:B------:R-:W-:Y:S02]  /*1010*/  HFMA2 R86, -RZ, RZ, 0, 0 ;  /* 0x00000000ff567431 */ /* 0x000fe400000001ff */
[----:B------:R-:W-:Y:S01]  /*1020*/  IMAD.MOV.U32 R82, RZ, RZ, RZ ;  /* 0x000000ffff527224 */ /* 0x000fe200078e00ff */
[----:B------:R-:W-:Y:S02]  /*1030*/  CS2R R80, SRZ ;  /* 0x0000000000507805 */ /* 0x000fe4000001ff00 */
[----:B------:R-:W-:Y:S01]  /*1040*/  CS2R R84, SRZ ;  /* 0x0000000000547805 */ /* 0x000fe2000001ff00 */
[----:B------:R-:W-:Y:S01]  /*1050*/  IMAD.MOV.U32 R90, RZ, RZ, RZ ;  /* 0x000000ffff5a7224 */ /* 0x000fe200078e00ff */
[----:B------:R-:W-:Y:S02]  /*1060*/  CS2R R88, SRZ ;  /* 0x0000000000587805 */ /* 0x000fe4000001ff00 */
[----:B------:R-:W-:-:S02]  /*1070*/  @P0 MOV R91, RZ ;  /* 0x000000ff005b0202 */ /* 0x000fc40000000f00 */
[----:B------:R-:W-:Y:S02]  /*1080*/  @P4 CS2R R106, SRZ ;  /* 0x00000000006a4805 */ /* 0x000fe4000001ff00 */
[----:B------:R-:W-:Y:S01]  /*1090*/  @P4 CS2R R104, SRZ ;  /* 0x0000000000684805 */ /* 0x000fe2000001ff00 */
[----:B------:R-:W-:Y:S01]  /*10a0*/  @P2 IMAD.MOV.U32 R87, RZ, RZ, RZ ;  /* 0x000000ffff572224 */ /* 0x000fe200078e00ff */
[----:B0-----:R-:W-:-:S07]  /*10b0*/  @P3 MOV R83, RZ ;  /* 0x000000ff00533202 */ /* 0x001fce0000000f00 */
.L_x_3:
[----:B------:R-:W-:Y:S05]  /*10c0*/  BSYNC.RECONVERGENT B0 ;  /* 0x0000000000007941 */ /* 0x000fea0003800200 */
.L_x_0:
[----:B------:R-:W0:Y:S02]  /*10d0*/  LDCU UR4, c[0x0][0x384] ;  /* 0x00007080ff0477ac */ /* 0x000e240008000800 */
[----:B0-----:R-:W-:-:S13]  /*10e0*/  ISETP.GE.AND P2, PT, R149, UR4, PT ;  /* 0x0000000495007c0c */ /* 0x001fda000bf46270 */
[----:B------:R-:W-:Y:S05]  /*10f0*/  @P2 EXIT ;  /* 0x000000000000294d */ /* 0x000fea0003800000 */
[----:B-----5:R-:W-:Y:S01]  /*1100*/  PRMT R148, R107, 0x7632, R148 ;  /* 0x000076326b947816 */ /* 0x020fe20000000094 */
[----:B------:R-:W0:Y:S01]  /*1110*/  LDCU UR8, c[0x0][0x388] ;  /* 0x00007100ff0877ac */ /* 0x000e220008000800 */
[----:B------:R-:W-:Y:S02]  /*1120*/  PRMT R147, R99, 0x7632, R147 ;  /* 0x0000763263937816 */ /* 0x000fe40000000093 */
[----:B------:R-:W-:Y:S01]  /*1130*/  PRMT R146, R103, 0x7632, R146 ;  /* 0x0000763267927816 */ /* 0x000fe20000000092 */
[----:B------:R-:W1:Y:S01]  /*1140*/  LDCU.U8 UR4, c[0x0][0x410] ;  /* 0x00008200ff0477ac */ /* 0x000e620008000000 */
[----:B------:R-:W-:Y:S02]  /*1150*/  PRMT R145, R95, 0x7632, R145 ;  /* 0x000076325f917816 */ /* 0x000fe40000000091 */
[----:B------:R-:W-:Y:S01]  /*1160*/  PRMT R144, R106, 0x7632, R144 ;  /* 0x000076326a907816 */ /* 0x000fe20000000090 */
[----:B------:R-:W2:Y:S01]  /*1170*/  LDCU UR5, c[0x0][0x448] ;  /* 0x00008900ff0577ac */ /* 0x000ea20008000800 */
[----:B------:R-:W-:-:S02]  /*1180*/  PRMT R143, R98, 0x7632, R143 ;  /* 0x00007632628f7816 */ /* 0x000fc4000000008f */
[----:B------:R-:W-:Y:S01]  /*1190*/  PRMT R142, R102, 0x7632, R142 ;  /* 0x00007632668e7816 */ /* 0x000fe2000000008e */
[----:B------:R-:W3:Y:S01]  /*11a0*/  LDCU.64 UR10, c[0x0][0x398] ;  /* 0x00007300ff0a77ac */ /* 0x000ee20008000a00 */
[----:B------:R-:W-:Y:S02]  /*11b0*/  PRMT R141, R94, 0x7632, R141 ;  /* 0x000076325e8d7816 */ /* 0x000fe4000000008d */
[----:B------:R-:W-:Y:S01]  /*11c0*/  PRMT R140, R105, 0x7632, R140 ;  /* 0x00007632698c7816 */ /* 0x000fe2000000008c */
[----:B------:R-:W4:Y:S01]  /*11d0*/  LDCU.64 UR12, c[0x0][0x3a0] ;  /* 0x00007400ff0c77ac */ /* 0x000f220008000a00 */
[----:B------:R-:W-:Y:S02]  /*11e0*/  PRMT R139, R97, 0x7632, R139 ;  /* 0x00007632618b7816 */ /* 0x000fe4000000008b */
[----:B------:R-:W-:Y:S02]  /*11f0*/  PRMT R138, R101, 0x7632, R138 ;  /* 0x00007632658a7816 */ /* 0x000fe4000000008a */
[----:B------:R-:W-:-:S02]  /*1200*/  PRMT R137, R93, 0x7632, R137 ;  /* 0x000076325d897816 */ /* 0x000fc40000000089 */
[----:B------:R-:W-:Y:S02]  /*1210*/  PRMT R136, R104, 0x7632, R136 ;  /* 0x0000763268887816 */ /* 0x000fe40000000088 */
[----:B------:R-:W-:Y:S02]  /*1220*/  PRMT R135, R96, 0x7632, R135 ;  /* 0x0000763260877816 */ /* 0x000fe40000000087 */
[----:B------:R-:W-:Y:S02]  /*1230*/  PRMT R134, R100, 0x7632, R134 ;  /* 0x0000763264867816 */ /* 0x000fe40000000086 */
        /* <DEDUP_REMOVED lines=48> */
[----:B01234-:R-:W-:-:S07]  /*1540*/  PRMT R0, R44, 0x7632, R0 ;  /* 0x000076322c007816 */ /* 0x01ffce0000000000 */
.L_x_38:
[----:B------:R-:W-:Y:S01]  /*1550*/  IMAD R120, R149, UR8, RZ ;  /* 0x0000000895787c24 */ /* 0x000fe2000f8e02ff */
[----:B------:R-:W-:Y:S04]  /*1560*/  BSSY.RECONVERGENT B0, `(.L_x_5) ;  /* 0x00000a9000007945 */ /* 0x000fe80003800200 */
[----:B------:R-:W-:-:S04]  /*1570*/  SHF.R.S32.HI R121, RZ, 0x1f, R120 ;  /* 0x0000001fff797819 */ /* 0x000fc80000011478 */
[----:B------:R-:W-:-:S04]  /*1580*/  LEA.HI R120, R121, R120, RZ, 0x3 ;  /* 0x0000007879787211 */ /* 0x000fc800078f18ff */
[----:B------:R-:W-:-:S05]  /*1590*/  LEA.HI.SX32 R189, R120, R151, 0x1d ;  /* 0x0000009778bd7211 */ /* 0x000fca00078feaff */
[----:B------:R-:W-:Y:S01]  /*15a0*/  IMAD.MOV.U32 R167, RZ, RZ, R189 ;  /* 0x000000ffffa77224 */ /* 0x000fe200078e00bd */
[----:B------:R-:W-:Y:S06]  /*15b0*/  @!P0 BRA `(.L_x_6) ;  /* 0x00000008008c8947 */ /* 0x000fec0003800000 */
[----:B------:R-:W-:Y:S01]  /*15c0*/  ISETP.NE.U32.AND P0, PT, RZ, UR10, PT ;  /* 0x0000000aff007c0c */ /* 0x000fe2000bf05070 */
[----:B------:R-:W0:Y:S01]  /*15d0*/  LDC.64 R120, c[0x0][0x390] ;  /* 0x0000e400ff787b82 */ /* 0x000e220000000a00 */
[----:B------:R-:W-:Y:S02]  /*15e0*/  ISETP.NE.U32.AND P2, PT, RZ, UR12, PT ;  /* 0x0000000cff007c0c */ /* 0x000fe4000bf45070 */
[----:B------:R-:W-:Y:S02]  /*15f0*/  ISETP.NE.AND.EX P0, PT, RZ, UR11, PT, P0 ;  /* 0x0000000bff007c0c */ /* 0x000fe4000bf05300 */
[----:B------:R-:W-:-:S11]  /*1600*/  ISETP.NE.AND.EX P2, PT, RZ, UR13, PT, P2 ;  /* 0x0000000dff007c0c */ /* 0x000fd6000bf45320 */
[----:B------:R-:W1:Y:S08]  /*1610*/  @P0 LDC.64 R126, c[0x0][0x398] ;  /* 0x0000e600ff7e0b82 */ /* 0x000e700000000a00 */
[----:B------:R-:W2:Y:S01]  /*1620*/  @P2 LDC.64 R124, c[0x0][0x3a0] ;  /* 0x0000e800ff7c2b82 */ /* 0x000ea20000000a00 */
[----:B0-----:R-:W-:-:S06]  /*1630*/  IMAD.WIDE.U32 R120, R189, 0x10, R120 ;  /* 0x00000010bd787825 */ /* 0x001fcc00078e0078 */
[----:B------:R-:W5:Y:S01]  /*1640*/  LDG.E.128 R120, desc[UR6][R120.64] ;  /* 0x0000000678787981 */ /* 0x000f62000c1e1d00 */
[----:B-1----:R-:W-:-:S05]  /*1650*/  @P0 IMAD.WIDE.U32 R126, R189, 0x10, R126 ;  /* 0x00000010bd7e0825 */ /* 0x002fca00078e007e */
[----:B------:R0:W5:Y:S01]  /*1660*/  @P0 LDG.E.128 R108, desc[UR6][R126.64] ;  /* 0x000000067e6c0981 */ /* 0x000162000c1e1d00 */
[----:B--2---:R-:W-:-:S05]  /*1670*/  @P2 IMAD.WIDE.U32 R124, R189, 0x10, R124 ;  /* 0x00000010bd7c2825 */ /* 0x004fca00078e007c */
[----:B------:R0:W5:Y:S01]  /*1680*/  @P2 LDG.E.128 R112, desc[UR6][R124.64] ;  /* 0x000000067c702981 */ /* 0x000162000c1e1d00 */
[----:B------:R-:W-:Y:S05]  /*1690*/  @!P0 BRA `(.L_x_7) ;  /* 0x00000004007c8947 */ /* 0x000fea0003800000 */
[----:B------:R-:W-:Y:S05]  /*16a0*/  @!P2 BRA `(.L_x_8) ;  /* 0x0000000000e4a947 */ /* 0x000fea0003800000 */
[----:B-----5:R-:W-:Y:S01]  /*16b0*/  PRMT R116, R120, 0x7632, R116 ;  /* 0x0000763278747816 */ /* 0x020fe20000000074 */
[----:B------:R-:W-:Y:S01]  /*16c0*/  IMAD.U32 R119, R122, 0x10000, RZ ;  /* 0x000100007a777824 */ /* 0x000fe200078e00ff */
[----:B------:R-:W-:Y:S01]  /*16d0*/  SHF.L.U32 R120, R120, 0x10, RZ ;  /* 0x0000001078787819 */ /* 0x000fe200000006ff */
[----:B0-----:R-:W-:Y:S01]  /*16e0*/  IMAD.U32 R126, R110, 0x10000, RZ ;  /* 0x000100006e7e7824 */ /* 0x001fe200078e00ff */
[----:B------:R-:W-:Y:S01]  /*16f0*/  SHF.L.U32 R117, R108, 0x10, RZ ;  /* 0x000000106c757819 */ /* 0x000fe200000006ff */
[----:B------:R-:W-:Y:S01]  /*1700*/  IMAD.U32 R116, R116, 0x10000, RZ ;  /* 0x0001000074747824 */ /* 0x000fe200078e00ff */
[----:B------:R-:W-:Y:S01]  /*1710*/  PRMT R124, R122, 0x7632, R124 ;  /* 0x000076327a7c7816 */ /* 0x000fe2000000007c */
[----:B------:R-:W-:Y:S01]  /*1720*/  IMAD.U32 R155, R112, 0x10000, RZ ;  /* 0x00010000709b7824 */ /* 0x000fe200078e00ff */
[C---:B------:R-:W-:Y:S01]  /*1730*/  PRMT R118, R121.reuse, 0x7632, R118 ;  /* 0x0000763279767816 */ /* 0x040fe20000000076 */
[--C-:B------:R-:W-:Y:S01]  /*1740*/  FADD.FTZ R120, R120, R117.reuse ;  /* 0x0000007578787221 */ /* 0x100fe20000010000 */
[----:B------:R-:W-:Y:S01]  /*1750*/  PRMT R117, R108, 0x7632, R117 ;  /* 0x000076326c757816 */ /* 0x000fe20000000075 */
[----:B------:R-:W-:Y:S01]  /*1760*/  IMAD.U32 R121, R121, 0x10000, RZ ;  /* 0x0001000079797824 */ /* 0x000fe200078e00ff */
[----:B------:R-:W-:Y:S01]  /*1770*/  PRMT R127, R123, 0x7632, R127 ;  /* 0x000076327b7f7816 */ /* 0x000fe2000000007f */
[----:B------:R-:W-:Y:S01]  /*1780*/  FADD.FTZ R126, R119, R126 ;  /* 0x0000007e777e7221 */ /* 0x000fe20000010000 */
[----:B------:R-:W-:Y:S01]  /*1790*/  SHF.L.U32 R117, R117, 0x10, RZ ;  /* 0x0000001075757819 */ /* 0x000fe200000006ff */
[----:B------:R-:W-:Y:S01]  /*17a0*/  FADD.FTZ R155, R120, R155 ;  /* 0x0000009b789b7221 */ /* 0x000fe20000010000 */
[----:B------:R-:W-:Y:S01]  /*17b0*/  SHF.L.U32 R122, R109, 0x10, RZ ;  /* 0x000000106d7a7819 */ /* 0x000fe200000006ff */
[----:B------:R-:W-:Y:S01]  /*17c0*/  IMAD.U32 R120, R113, 0x10000, RZ ;  /* 0x0001000071787824 */ /* 0x000fe200078e00ff */
[----:B------:R-:W-:Y:S01]  /*17d0*/  PRMT R159, R111, 0x7632, R159 ;  /* 0x000076326f9f7816 */ /* 0x000fe2000000009f */
[----:B------:R-:W-:Y:S01]  /*17e0*/  FADD.FTZ R117, R116, R117 ;  /* 0x0000007574757221 */ /* 0x000fe20000010000 */
[----:B------:R-:W-:Y:S01]  /*17f0*/  PRMT R116, R109, 0x7632, R116 ;  /* 0x000076326d747816 */ /* 0x000fe20000000074 */
[----:B------:R-:W-:Y:S01]  /*1800*/  FADD.FTZ R121, R121, R122 ;  /* 0x0000007a79797221 */ /* 0x000fe20000010000 */
[----:B------:R-:W-:Y:S01]  /*1810*/  SHF.L.U32 R123, R123, 0x10, RZ ;  /* 0x000000107b7b7819 */ /* 0x000fe200000006ff */
[----:B------:R-:W-:Y:S01]  /*1820*/  IMAD.U32 R127, R127, 0x10000, RZ ;  /* 0x000100007f7f7824 */ /* 0x000fe200078e00ff */
[----:B------:R-:W-:Y:S01]  /*1830*/  SHF.L.U32 R160, R111, 0x10, RZ ;  /* 0x000000106fa07819 */ /* 0x000fe200000006ff */
[----:B------:R-:W-:Y:S01]  /*1840*/  IMAD.U32 R119, R116, 0x10000, RZ ;  /* 0x0001000074777824 */ /* 0x000fe200078e00ff */
[----:B------:R-:W-:-:S02]  /*1850*/  SHF.L.U32 R118, R118, 0x10, RZ ;  /* 0x0000001076767819 */ /* 0x000fc400000006ff */
[----:B------:R-:W-:Y:S01]  /*1860*/  SHF.L.U32 R116, R159, 0x10, RZ ;  /* 0x000000109f747819 */ /* 0x000fe200000006ff */
[----:B------:R-:W-:Y:S01]  /*1870*/  FADD.FTZ R164, R123, R160 ;  /* 0x000000a07ba47221 */ /* 0x000fe20000010000 */
[----:B------:R-:W-:Y:S01]  /*1880*/  PRMT R122, R110, 0x7632, R122 ;  /* 0x000076326e7a7816 */ /* 0x000fe2000000007a */
[----:B------:R-:W-:Y:S01]  /*1890*/  FADD.FTZ R159, R121, R120 ;  /* 0x00000078799f7221 */ /* 0x000fe20000010000 */
[----:B------:R-:W-:Y:S01]  /*18a0*/  SHF.L.U32 R123, R114, 0x10, RZ ;  /* 0x00000010727b7819 */ /* 0x000fe200000006ff */
[----:B------:R-:W-:Y:S01]  /*18b0*/  FADD.FTZ R119, R118, R119 ;  /* 0x0000007776777221 */ /* 0x000fe20000010000 */
[--C-:B------:R-:W-:Y:S01]  /*18c0*/  FADD.FTZ R127, R127, R116.reuse ;  /* 0x000000747f7f7221 */ /* 0x100fe20000010000 */
[----:B------:R-:W-:Y:S02]  /*18d0*/  SHF.L.U32 R124, R124, 0x10, RZ ;  /* 0x000000107c7c7819 */ /* 0x000fe400000006ff */
[----:B------:R-:W-:Y:S01]  /*18e0*/  SHF.L.U32 R125, R122, 0x10, RZ ;  /* 0x000000107a7d7819 */ /* 0x000fe200000006ff */
[----:B------:R-:W-:Y:S01]  /*18f0*/  FADD.FTZ R160, R126, R123 ;  /* 0x0000007b7ea07221 */ /* 0x000fe20000010000 */
[----:B------:R-:W-:-:S02]  /*1900*/  PRMT R116, R112, 0x7632, R116 ;  /* 0x0000763270747816 */ /* 0x000fc40000000074 */
[----:B------:R-:W-:Y:S01]  /*1910*/  PRMT R121, R115, 0x7632, R121 ;  /* 0x0000763273797816 */ /* 0x000fe20000000079 */
[----:B------:R-:W-:Y:S01]  /*1920*/  FADD.FTZ R124, R124, R125 ;  /* 0x0000007d7c7c7221 */ /* 0x000fe20000010000 */
[----:B------:R-:W-:Y:S01]  /*1930*/  PRMT R120, R114, 0x7632, R120 ;  /* 0x0000763272787816 */ /* 0x000fe20000000078 */
[----:B------:R-:W-:Y:S01]  /*1940*/  IMAD.U32 R116, R116, 0x10000, RZ ;  /* 0x0001000074747824 */ /* 0x000fe200078e00ff */
[----:B------:R-:W-:Y:S01]  /*1950*/  PRMT R118, R113, 0x7632, R118 ;  /* 0x0000763271767816 */ /* 0x000fe20000000076 */
[----:B------:R-:W-:Y:S01]  /*1960*/  IMAD.U32 R122, R121, 0x10000, RZ ;  /* 0x00010000797a7824 */ /* 0x000fe200078e00ff */
[----:B------:R-:W-:Y:S01]  /*1970*/  SHF.L.U32 R123, R115, 0x10, RZ ;  /* 0x00000010737b7819 */ /* 0x000fe200000006ff */
[----:B------:R-:W-:Y:S01]  /*1980*/  FADD.FTZ R172, R117, R116 ;  /* 0x0000007475ac7221 */ /* 0x000fe20000010000 */
[----:B------:R-:W-:Y:S01]  /*1990*/  SHF.L.U32 R171, R120, 0x10, RZ ;  /* 0x0000001078ab7819 */ /* 0x000fe200000006ff */
[----:B------:R-:W-:Y:S01]  /*19a0*/  FADD.FTZ R165, R127, R122 ;  /* 0x0000007a7fa57221 */ /* 0x000fe20000010000 */
[----:B------:R-:W-:Y:S01]  /*19b0*/  SHF.L.U32 R118, R118, 0x10, RZ ;  /* 0x0000001076767819 */ /* 0x000fe200000006ff */
[----:B------:R-:W-:Y:S01]  /*19c0*/  FADD.FTZ R164, R164, R123 ;  /* 0x0000007ba4a47221 */ /* 0x000fe20000010000 */
[----:B------:R-:W-:Y:S01]  /*19d0*/  F2FP.BF16.F32.PACK_AB R116, R172, R155 ;  /* 0x0000009bac74723e */ /* 0x000fe200000010ff */
[----:B------:R-:W-:-:S02]  /*19e0*/  FADD.FTZ R171, R124, R171 ;  /* 0x000000ab7cab7221 */ /* 0x000fc40000010000 */
[----:B------:R-:W-:Y:S01]  /*19f0*/  FADD.FTZ R170, R119, R118 ;  /* 0x0000007677aa7221 */ /* 0x000fe20000010000 */
[----:B------:R-:W-:Y:S02]  /*1a00*/  F2FP.BF16.F32.PACK_AB R119, R165, R164 ;  /* 0x000000a4a577723e */ /* 0x000fe400000010ff */
[----:B------:R-:W-:Y:S02]  /*1a10*/  F2FP.BF16.F32.PACK_AB R118, R171, R160 ;  /* 0x000000a0ab76723e */ /* 0x000fe400000010ff */
[----:B------:R-:W-:Y:S01]  /*1a20*/  F2FP.BF16.F32.PACK_AB R117, R170, R159 ;  /* 0x0000009faa75723e */ /* 0x000fe200000010ff */
[----:B------:R-:W-:Y:S06]  /*1a30*/  BRA `(.L_x_9) ;  /* 0x00000004005c7947 */ /* 0x000fec0003800000 */
.L_x_8:
[C---:B0----5:R-:W-:Y:S01]  /*1a40*/  PRMT R125, R121.reuse, 0x7632, R125 ;  /* 0x00007632797d7816 */ /* 0x061fe2000000007d */
[----:B------:R-:W-:Y:S01]  /*1a50*/  IMAD.U32 R117, R110, 0x10000, RZ ;  /* 0x000100006e757824 */ /* 0x000fe200078e00ff */
[----:B------:R-:W-:Y:S02]  /*1a60*/  SHF.L.U32 R121, R121, 0x10, RZ ;  /* 0x0000001079797819 */ /* 0x000fe400000006ff */
[C---:B------:R-:W-:Y:S01]  /*1a70*/  PRMT R126, R122.reuse, 0x7632, R126 ;  /* 0x000076327a7e7816 */ /* 0x040fe2000000007e */
[----:B------:R-:W-:Y:S01]  /*1a80*/  IMAD.U32 R122, R122, 0x10000, RZ ;  /* 0x000100007a7a7824 */ /* 0x000fe200078e00ff */
[----:B------:R-:W-:Y:S02]  /*1a90*/  SHF.L.U32 R116, R109, 0x10, RZ ;  /* 0x000000106d747819 */ /* 0x000fe400000006ff */
[----:B------:R-:W-:Y:S01]  /*1aa0*/  PRMT R124, R120, 0x7632, R124 ;  /* 0x00007632787c7816 */ /* 0x000fe2000000007c */
[----:B------:R-:W-:Y:S01]  /*1ab0*/  FADD.FTZ R160, R122, R117 ;  /* 0x000000757aa07221 */ /* 0x000fe20000010000 */
[----:B------:R-:W-:Y:S01]  /*1ac0*/  SHF.L.U32 R120, R120, 0x10, RZ ;  /* 0x0000001078787819 */ /* 0x000fe200000006ff */
[----:B------:R-:W-:Y:S01]  /*1ad0*/  FADD.FTZ R159, R121, R116 ;  /* 0x00000074799f7221 */ /* 0x000fe20000010000 */
[----:B------:R-:W-:Y:S01]  /*1ae0*/  SHF.L.U32 R155, R108, 0x10, RZ ;  /* 0x000000106c9b7819 */ /* 0x000fe200000006ff */
[----:B------:R-:W-:Y:S01]  /*1af0*/  IMAD.U32 R121, R124, 0x10000, RZ ;  /* 0x000100007c797824 */ /* 0x000fe200078e00ff */
[----:B------:R-:W-:-:S02]  /*1b00*/  PRMT R127, R123, 0x7632, R127 ;  /* 0x000076327b7f7816 */ /* 0x000fc4000000007f */
[----:B------:R-:W-:Y:S01]  /*1b10*/  PRMT R116, R108, 0x7632, R116 ;  /* 0x000076326c747816 */ /* 0x000fe20000000074 */
[----:B------:R-:W-:Y:S01]  /*1b20*/  FADD.FTZ R155, R120, R155 ;  /* 0x0000009b789b7221 */ /* 0x000fe20000010000 */
[----:B------:R-:W-:Y:S01]  /*1b30*/  PRMT R117, R109, 0x7632, R117 ;  /* 0x000076326d757816 */ /* 0x000fe20000000075 */
[----:B------:R-:W-:Y:S01]  /*1b40*/  IMAD.U32 R120, R127, 0x10000, RZ ;  /* 0x000100007f787824 */ /* 0x000fe200078e00ff */
[----:B------:R-:W-:Y:S02]  /*1b50*/  PRMT R118, R110, 0x7632, R118 ;  /* 0x000076326e767816 */ /* 0x000fe40000000076 */
[----:B------:R-:W-:Y:S01]  /*1b60*/  PRMT R119, R111, 0x7632, R119 ;  /* 0x000076326f777816 */ /* 0x000fe20000000077 */
[----:B------:R-:W-:Y:S01]  /*1b70*/  IMAD.U32 R117, R117, 0x10000, RZ ;  /* 0x0001000075757824 */ /* 0x000fe200078e00ff */
[----:B------:R-:W-:Y:S02]  /*1b80*/  SHF.L.U32 R123, R123, 0x10, RZ ;  /* 0x000000107b7b7819 */ /* 0x000fe400000006ff */
[----:B------:R-:W-:-:S02]  /*1b90*/  SHF.L.U32 R164, R111, 0x10, RZ ;  /* 0x000000106fa47819 */ /* 0x000fc400000006ff */
[----:B------:R-:W-:Y:S02]  /*1ba0*/  SHF.L.U32 R170, R125, 0x10, RZ ;  /* 0x000000107daa7819 */ /* 0x000fe400000006ff */
[----:B------:R-:W-:Y:S01]  /*1bb0*/  SHF.L.U32 R171, R126, 0x10, RZ ;  /* 0x000000107eab7819 */ /* 0x000fe200000006ff */
[----:B------:R-:W-:Y:S01]  /*1bc0*/  FADD.FTZ R164, R123, R164 ;  /* 0x000000a47ba47221 */ /* 0x000fe20000010000 */
[----:B------:R-:W-:Y:S01]  /*1bd0*/  SHF.L.U32 R119, R119, 0x10, RZ ;  /* 0x0000001077777819 */ /* 0x000fe200000006ff */
[----:B------:R-:W-:Y:S01]  /*1be0*/  FADD.FTZ R170, R170, R117 ;  /* 0x00000075aaaa7221 */ /* 0x000fe20000010000 */
[----:B------:R-:W-:Y:S02]  /*1bf0*/  SHF.L.U32 R118, R118, 0x10, RZ ;  /* 0x0000001076767819 */ /* 0x000fe400000006ff */
        /* <DEDUP_REMOVED lines=9> */
.L_x_7:
[----:B------:R-:W-:Y:S05]  /*1c90*/  @!P2 BRA `(.L_x_10) ;  /* 0x000000000094a947 */ /* 0x000fea0003800000 */
[C---:B0----5:R-:W-:Y:S01]  /*1ca0*/  PRMT R126, R122.reuse, 0x7632, R126 ;  /* 0x000076327a7e7816 */ /* 0x061fe2000000007e */
[----:B------:R-:W-:Y:S01]  /*1cb0*/  IMAD.U32 R116, R113, 0x10000, RZ ;  /* 0x0001000071747824 */ /* 0x000fe200078e00ff */
[C---:B------:R-:W-:Y:S01]  /*1cc0*/  PRMT R125, R121.reuse, 0x7632, R125 ;  /* 0x00007632797d7816 */ /* 0x040fe2000000007d */
[----:B------:R-:W-:Y:S01]  /*1cd0*/  IMAD.U32 R121, R121, 0x10000, RZ ;  /* 0x0001000079797824 */ /* 0x000fe200078e00ff */
[----:B------:R-:W-:Y:S01]  /*1ce0*/  SHF.L.U32 R122, R122, 0x10, RZ ;  /* 0x000000107a7a7819 */ /* 0x000fe200000006ff */
[----:B------:R-:W-:Y:S01]  /*1cf0*/  IMAD.U32 R164, R115, 0x10000, RZ ;  /* 0x0001000073a47824 */ /* 0x000fe200078e00ff */
[----:B------:R-:W-:Y:S01]  /*1d00*/  SHF.L.U32 R117, R114, 0x10, RZ ;  /* 0x0000001072757819 */ /* 0x000fe200000006ff */
[----:B------:R-:W-:Y:S01]  /*1d10*/  FADD.FTZ R159, R121, R116 ;  /* 0x00000074799f7221 */ /* 0x000fe20000010000 */
[----:B------:R-:W-:Y:S01]  /*1d20*/  PRMT R124, R120, 0x7632, R124 ;  /* 0x00007632787c7816 */ /* 0x000fe2000000007c */
[----:B------:R-:W-:Y:S01]  /*1d30*/  IMAD.U32 R171, R126, 0x10000, RZ ;  /* 0x000100007eab7824 */ /* 0x000fe200078e00ff */
[----:B------:R-:W-:Y:S01]  /*1d40*/  SHF.L.U32 R120, R120, 0x10, RZ ;  /* 0x0000001078787819 */ /* 0x000fe200000006ff */
[----:B------:R-:W-:Y:S01]  /*1d50*/  FADD.FTZ R160, R122, R117 ;  /* 0x000000757aa07221 */ /* 0x000fe20000010000 */
[----:B------:R-:W-:-:S02]  /*1d60*/  SHF.L.U32 R155, R112, 0x10, RZ ;  /* 0x00000010709b7819 */ /* 0x000fc400000006ff */
[----:B------:R-:W-:Y:S02]  /*1d70*/  PRMT R127, R123, 0x7632, R127 ;  /* 0x000076327b7f7816 */ /* 0x000fe4000000007f */
[----:B------:R-:W-:Y:S01]  /*1d80*/  PRMT R116, R112, 0x7632, R116 ;  /* 0x0000763270747816 */ /* 0x000fe20000000074 */
[----:B------:R-:W-:Y:S01]  /*1d90*/  FADD.FTZ R155, R120, R155 ;  /* 0x0000009b789b7221 */ /* 0x000fe20000010000 */
[----:B------:R-:W-:Y:S02]  /*1da0*/  PRMT R117, R113, 0x7632, R117 ;  /* 0x0000763271757816 */ /* 0x000fe40000000075 */
[----:B------:R-:W-:Y:S02]  /*1db0*/  PRMT R118, R114, 0x7632, R118 ;  /* 0x0000763272767816 */ /* 0x000fe40000000076 */
[----:B------:R-:W-:Y:S02]  /*1dc0*/  PRMT R119, R115, 0x7632, R119 ;  /* 0x0000763273777816 */ /* 0x000fe40000000077 */
[----:B------:R-:W-:Y:S01]  /*1dd0*/  SHF.L.U32 R123, R123, 0x10, RZ ;  /* 0x000000107b7b7819 */ /* 0x000fe200000006ff */
[----:B------:R-:W-:Y:S01]  /*1de0*/  IMAD.U32 R118, R118, 0x10000, RZ ;  /* 0x0001000076767824 */ /* 0x000fe200078e00ff */
[----:B------:R-:W-:-:S02]  /*1df0*/  SHF.L.U32 R121, R124, 0x10, RZ ;  /* 0x000000107c797819 */ /* 0x000fc400000006ff */
[----:B------:R-:W-:Y:S01]  /*1e00*/  SHF.L.U32 R170, R125, 0x10, RZ ;  /* 0x000000107daa7819 */ /* 0x000fe200000006ff */
[----:B------:R-:W-:Y:S01]  /*1e10*/  FADD.FTZ R164, R123, R164 ;  /* 0x000000a47ba47221 */ /* 0x000fe20000010000 */
[----:B------:R-:W-:Y:S01]  /*1e20*/  SHF.L.U32 R120, R127, 0x10, RZ ;  /* 0x000000107f787819 */ /* 0x000fe200000006ff */
[----:B------:R-:W-:Y:S01]  /*1e30*/  FADD.FTZ R171, R171, R118 ;  /* 0x00000076abab7221 */ /* 0x000fe20000010000 */
[----:B------:R-:W-:Y:S02]  /*1e40*/  SHF.L.U32 R119, R119, 0x10, RZ ;  /* 0x0000001077777819 */ /* 0x000fe400000006ff */
        /* <DEDUP_REMOVED lines=10> */
.L_x_10:
[----:B-----5:R-:W-:Y:S01]  /*1ef0*/  PRMT R171, R122, 0x7632, R171 ;  /* 0x000076327aab7816 */ /* 0x020fe200000000ab */
[C---:B------:R-:W-:Y:S01]  /*1f00*/  IMAD.U32 R155, R120.reuse, 0x10000, RZ ;  /* 0x00010000789b7824 */ /* 0x040fe200078e00ff */
[----:B------:R-:W-:Y:S01]  /*1f10*/  PRMT R172, R120, 0x7632, R172 ;  /* 0x0000763278ac7816 */ /* 0x000fe200000000ac */
[----:B------:R-:W-:Y:S01]  /*1f20*/  IMAD.U32 R164, R123, 0x10000, RZ ;  /* 0x000100007ba47824 */ /* 0x000fe200078e00ff */
[----:B------:R-:W-:Y:S01]  /*1f30*/  PRMT R170, R121, 0x7632, R170 ;  /* 0x0000763279aa7816 */ /* 0x000fe200000000aa */
[----:B------:R-:W-:Y:S01]  /*1f40*/  IMAD.U32 R171, R171, 0x10000, RZ ;  /* 0x00010000abab7824 */ /* 0x000fe200078e00ff */
[----:B------:R-:W-:Y:S02]  /*1f50*/  PRMT R165, R123, 0x7632, R165 ;  /* 0x000076327ba57816 */ /* 0x000fe400000000a5 */
[----:B------:R-:W-:Y:S02]  /*1f60*/  SHF.L.U32 R159, R121, 0x10, RZ ;  /* 0x00000010799f7819 */ /* 0x000fe400000006ff */
[----:B------:R-:W-:-:S02]  /*1f70*/  SHF.L.U32 R160, R122, 0x10, RZ ;  /* 0x000000107aa07819 */ /* 0x000fc400000006ff */
[----:B------:R-:W-:Y:S02]  /*1f80*/  SHF.L.U32 R172, R172, 0x10, RZ ;  /* 0x00000010acac7819 */ /* 0x000fe400000006ff */
[----:B------:R-:W-:Y:S02]  /*1f90*/  SHF.L.U32 R170, R170, 0x10, RZ ;  /* 0x00000010aaaa7819 */ /* 0x000fe400000006ff */
[----:B------:R-:W-:-:S07]  /*1fa0*/  SHF.L.U32 R165, R165, 0x10, RZ ;  /* 0x00000010a5a57819 */ /* 0x000fce00000006ff */
.L_x_9:
[----:B------:R-:W1:Y:S01]  /*1fb0*/  @P1 LDC.64 R120, c[0x0][0x3a8] ;  /* 0x0000ea00ff781b82 */ /* 0x000e620000000a00 */
[C---:B------:R-:W-:Y:S01]  /*1fc0*/  IADD3 R167, PT, PT, R189.reuse, 0x20, RZ ;  /* 0x00000020bda77810 */ /* 0x040fe20007ffe0ff */
[----:B-1----:R-:W-:-:S05]  /*1fd0*/  @P1 IMAD.WIDE.U32 R120, R189, 0x10, R120 ;  /* 0x00000010bd781825 */ /* 0x002fca00078e0078 */
[----:B------:R1:W-:Y:S02]  /*1fe0*/  @P1 STG.E.128 desc[UR6][R120.64], R116 ;  /* 0x0000007478001986 */ /* 0x0003e4000c101d06 */
.L_x_6:
[----:B------:R-:W-:Y:S05]  /*1ff0*/  BSYNC.RECONVERGENT B0 ;  /* 0x0000000000007941 */ /* 0x000fea0003800200 */
.L_x_5:
[----:B------:R-:W-:Y:S01]  /*2000*/  ISETP.GE.U32.AND P0, PT, R150, 0x40, PT ;  /* 0x000000409600780c */ /* 0x000fe20003f06070 */
[----:B------:R-:W-:Y:S03]  /*2010*/  BSSY.RECONVERGENT B0, `(.L_x_11) ;  /* 0x00000ac000007945 */ /* 0x000fe60003800200 */
[----:B-1----:R-:W-:-:S09]  /*2020*/  P2R R120, PR, RZ, 0x1 ;  /* 0x00000001ff787803 */ /* 0x002fd20000000000 */
[----:B------:R-:W-:Y:S05]  /*2030*/  @!P0 BRA `(.L_x_12) ;  /* 0x0000000800a48947 */ /* 0x000fea0003800000 */
[----:B------:R-:W-:Y:S01]  /*2040*/  ISETP.NE.U32.AND P0, PT, RZ, UR10, PT ;  /* 0x0000000aff007c0c */ /* 0x000fe2000bf05070 */
[----:B------:R-:W1:Y:S01]  /*2050*/  LDC.64 R120, c[0x0][0x390] ;  /* 0x0000e400ff787b82 */ /* 0x000e620000000a00 */
[----:B------:R-:W-:Y:S02]  /*2060*/  ISETP.NE.U32.AND P2, PT, RZ, UR12, PT ;  /* 0x0000000cff007c0c */ /* 0x000fe4000bf45070 */
[----:B------:R-:W-:Y:S02]  /*2070*/  ISETP.NE.AND.EX P0, PT, RZ, UR11, PT, P0 ;  /* 0x0000000bff007c0c */ /* 0x000fe4000bf05300 */
[----:B------:R-:W-:-:S11]  /*2080*/  ISETP.NE.AND.EX P2, PT, RZ, UR13, PT, P2 ;  /* 0x0000000dff007c0c */ /* 0x000fd6000bf45320 */
[----:B0-----:R-:W0:Y:S08]  /*2090*/  @P0 LDC.64 R126, c[0x0][0x398] ;  /* 0x0000e600ff7e0b82 */ /* 0x001e300000000a00 */
[----:B------:R-:W2:Y:S01]  /*20a0*/  @P2 LDC.64 R124, c[0x0][0x3a0] ;  /* 0x0000e800ff7c2b82 */ /* 0x000ea20000000a00 */
[----:B-1----:R-:W-:-:S06]  /*20b0*/  IMAD.WIDE.U32 R120, R167, 0x10, R120 ;  /* 0x00000010a7787825 */ /* 0x002fcc00078e0078 */
[----:B------:R-:W5:Y:S01]  /*20c0*/  LDG.E.128 R120, desc[UR6][R120.64] ;  /* 0x0000000678787981 */ /* 0x000f62000c1e1d00 */
[----:B0-----:R-:W-:-:S05]  /*20d0*/  @P0 IMAD.WIDE.U32 R126, R167, 0x10, R126 ;  /* 0x00000010a77e0825 */ /* 0x001fca00078e007e */
[----:B------:R0:W5:Y:S01]  /*20e0*/  @P0 LDG.E.128 R108, desc[UR6][R126.64] ;  /* 0x000000067e6c0981 */ /* 0x000162000c1e1d00 */
[----:B--2---:R-:W-:-:S05]  /*20f0*/  @P2 IMAD.WIDE.U32 R124, R167, 0x10, R124 ;  /* 0x00000010a77c2825 */ /* 0x004fca00078e007c */
[----:B------:R0:W5:Y:S01]  /*2100*/  @P2 LDG.E.128 R112, desc[UR6][R124.64] ;  /* 0x000000067c702981 */ /* 0x000162000c1e1d00 */
[----:B------:R-:W-:-:S04]  /*2110*/  UISETP.NE.U32.AND UP0, UPT, UR10, URZ, UPT ;  /* 0x000000ff0a00728c */ /* 0x000fc8000bf05070 */
[----:B------:R-:W-:-:S09]  /*2120*/  UISETP.NE.AND.EX UP0, UPT, UR11, URZ, UPT, UP0 ;  /* 0x000000ff0b00728c */ /* 0x000fd2000bf05300 */
[----:B0-----:R-:W-:Y:S05]  /*2130*/  BRA.U UP0, `(.L_x_13) ;  /* 0x0000000100d47547 */ /* 0x001fea000b800000 */
[----:B------:R-:W-:-:S04]  /*2140*/  UISETP.NE.U32.AND UP0, UPT, UR12, URZ, UPT ;  /* 0x000000ff0c00728c */ /* 0x000fc8000bf05070 */
[----:B------:R-:W-:-:S09]  /*2150*/  UISETP.NE.AND.EX UP0, UPT, UR13, URZ, UPT, UP0 ;  /* 0x000000ff0d00728c */ /* 0x000fd2000bf05300 */
[----:B------:R-:W-:Y:S05]  /*2160*/  BRA.U UP0, `(.L_x_14) ;  /* 0x0000000100347547 */ /* 0x000fea000b800000 */
        /* <DEDUP_REMOVED lines=11> */
[----:B------:R-:W-:Y:S01]  /*2220*/  SHF.L.U32 R176, R176, 0x10, RZ ;  /* 0x00000010b0b07819 */ /* 0x000fe200000006ff */
[----:B------:R-:W-:Y:S06]  /*2230*/  BRA `(.L_x_15) ;  /* 0x0000000800147947 */ /* 0x000fec0003800000 */
.L_x_14:
[C---:B-----5:R-:W-:Y:S01]  /*2240*/  PRMT R124, R120.reuse, 0x7632, R124 ;  /* 0x00007632787c7816 */ /* 0x060fe2000000007c */
[----:B------:R-:W-:Y:S01]  /*2250*/  IMAD.U32 R158, R113, 0x10000, RZ ;  /* 0x00010000719e7824 */ /* 0x000fe200078e00ff */
[----:B------:R-:W-:Y:S02]  /*2260*/  SHF.L.U32 R120, R120, 0x10, RZ ;  /* 0x0000001078787819 */ /* 0x000fe400000006ff */
[----:B------:R-:W-:Y:S02]  /*2270*/  SHF.L.U32 R117, R112, 0x10, RZ ;  /* 0x0000001070757819 */ /* 0x000fe400000006ff */
[C---:B------:R-:W-:Y:S02]  /*2280*/  PRMT R126, R122.reuse, 0x7632, R126 ;  /* 0x000076327a7e7816 */ /* 0x040fe4000000007e */
[----:B------:R-:W-:Y:S01]  /*2290*/  PRMT R125, R121, 0x7632, R125 ;  /* 0x00007632797d7816 */ /* 0x000fe2000000007d */
[----:B------:R-:W-:Y:S01]  /*22a0*/  FADD.FTZ R154, R117, R120 ;  /* 0x00000078759a7221 */ /* 0x000fe20000010000 */
[----:B------:R-:W-:Y:S01]  /*22b0*/  SHF.L.U32 R122, R122, 0x10, RZ ;  /* 0x000000107a7a7819 */ /* 0x000fe200000006ff */
[----:B------:R-:W-:Y:S01]  /*22c0*/  IMAD.U32 R121, R121, 0x10000, RZ ;  /* 0x0001000079797824 */ /* 0x000fe200078e00ff */
[----:B------:R-:W-:-:S02]  /*22d0*/  SHF.L.U32 R161, R114, 0x10, RZ ;  /* 0x0000001072a17819 */ /* 0x000fc400000006ff */
[----:B------:R-:W-:Y:S01]  /*22e0*/  PRMT R127, R123, 0x7632, R127 ;  /* 0x000076327b7f7816 */ /* 0x000fe2000000007f */
[----:B------:R-:W-:Y:S01]  /*22f0*/  FADD.FTZ R158, R158, R121 ;  /* 0x000000799e9e7221 */ /* 0x000fe20000010000 */
[----:B------:R-:W-:Y:S01]  /*2300*/  PRMT R116, R112, 0x7632, R116 ;  /* 0x0000763270747816 */ /* 0x000fe20000000074 */
[----:B------:R-:W-:Y:S01]  /*2310*/  FADD.FTZ R161, R161, R122 ;  /* 0x0000007aa1a17221 */ /* 0x000fe20000010000 */
[----:B------:R-:W-:Y:S01]  /*2320*/  PRMT R117, R113, 0x7632, R117 ;  /* 0x0000763271757816 */ /* 0x000fe20000000075 */
[C---:B------:R-:W-:Y:S01]  /*2330*/  IMAD.U32 R122, R115.reuse, 0x10000, RZ ;  /* 0x00010000737a7824 */ /* 0x040fe200078e00ff */
[----:B------:R-:W-:Y:S01]  /*2340*/  PRMT R118, R114, 0x7632, R118 ;  /* 0x0000763272767816 */ /* 0x000fe20000000076 */
[----:B------:R-:W-:Y:S01]  /*2350*/  IMAD.U32 R121, R126, 0x10000, RZ ;  /* 0x000100007e797824 */ /* 0x000fe200078e00ff */
        /* <DEDUP_REMOVED lines=19> */
.L_x_13:
[----:B------:R-:W-:-:S04]  /*2490*/  UISETP.NE.U32.AND UP0, UPT, UR12, URZ, UPT ;  /* 0x000000ff0c00728c */ /* 0x000fc8000bf05070 */
[----:B------:R-:W-:-:S09]  /*24a0*/  UISETP.NE.AND.EX UP0, UPT, UR13, URZ, UPT, UP0 ;  /* 0x000000ff0d00728c */ /* 0x000fd2000bf05300 */
[----:B------:R-:W-:Y:S05]  /*24b0*/  BRA.U UP0, `(.L_x_16) ;  /* 0x0000000100947547 */ /* 0x000fea000b800000 */
[C---:B-----5:R-:W-:Y:S01]  /*24c0*/  PRMT R124, R120.reuse, 0x7632, R124 ;  /* 0x00007632787c7816 */ /* 0x060fe2000000007c */
[----:B------:R-:W-:Y:S01]  /*24d0*/  IMAD.U32 R120, R120, 0x10000, RZ ;  /* 0x0001000078787824 */ /* 0x000fe200078e00ff */
[C---:B------:R-:W-:Y:S01]  /*24e0*/  PRMT R125, R121.reuse, 0x7632, R125 ;  /* 0x00007632797d7816 */ /* 0x040fe2000000007d */
[----:B------:R-:W-:Y:S01]  /*24f0*/  IMAD.U32 R117, R108, 0x10000, RZ ;  /* 0x000100006c757824 */ /* 0x000fe200078e00ff */
[C---:B------:R-:W-:Y:S02]  /*2500*/  PRMT R126, R122.reuse, 0x7632, R126 ;  /* 0x000076327a7e7816 */ /* 0x040fe4000000007e */
[----:B------:R-:W-:Y:S01]  /*2510*/  SHF.L.U32 R121, R121, 0x10, RZ ;  /* 0x0000001079797819 */ /* 0x000fe200000006ff */
[----:B------:R-:W-:Y:S01]  /*2520*/  FADD.FTZ R154, R117, R120 ;  /* 0x00000078759a7221 */ /* 0x000fe20000010000 */
[----:B------:R-:W-:Y:S01]  /*2530*/  SHF.L.U32 R122, R122, 0x10, RZ ;  /* 0x000000107a7a7819 */ /* 0x000fe200000006ff */
[----:B------:R-:W-:Y:S01]  /*2540*/  IMAD.U32 R120, R125, 0x10000, RZ ;  /* 0x000100007d787824 */ /* 0x000fe200078e00ff */
[----:B------:R-:W-:-:S02]  /*2550*/  SHF.L.U32 R158, R109, 0x10, RZ ;  /* 0x000000106d9e7819 */ /* 0x000fc400000006ff */
[----:B------:R-:W-:Y:S02]  /*2560*/  SHF.L.U32 R161, R110, 0x10, RZ ;  /* 0x000000106ea17819 */ /* 0x000fe400000006ff */
[----:B------:R-:W-:Y:S01]  /*2570*/  PRMT R127, R123, 0x7632, R127 ;  /* 0x000076327b7f7816 */ /* 0x000fe2000000007f */
[----:B------:R-:W-:Y:S01]  /*2580*/  FADD.FTZ R158, R158, R121 ;  /* 0x000000799e9e7221 */ /* 0x000fe20000010000 */
[----:B------:R-:W-:Y:S01]  /*2590*/  PRMT R116, R108, 0x7632, R116 ;  /* 0x000076326c747816 */ /* 0x000fe20000000074 */
[----:B------:R-:W-:Y:S01]  /*25a0*/  FADD.FTZ R161, R161, R122 ;  /* 0x0000007aa1a17221 */ /* 0x000fe20000010000 */
[----:B------:R-:W-:Y:S01]  /*25b0*/  PRMT R117, R109, 0x7632, R117 ;  /* 0x000076326d757816 */ /* 0x000fe20000000075 */
[----:B------:R-:W-:Y:S01]  /*25c0*/  IMAD.U32 R123, R123, 0x10000, RZ ;  /* 0x000100007b7b7824 */ /* 0x000fe200078e00ff */
[----:B------:R-:W-:Y:S01]  /*25d0*/  PRMT R118, R110, 0x7632, R118 ;  /* 0x000076326e767816 */ /* 0x000fe20000000076 */
[----:B------:R-:W-:Y:S01]  /*25e0*/  IMAD.U32 R116, R116, 0x10000, RZ ;  /* 0x0001000074747824 */ /* 0x000fe200078e00ff */
[----:B------:R-:W-:-:S02]  /*25f0*/  PRMT R119, R111, 0x7632, R119 ;  /* 0x000076326f777816 */ /* 0x000fc40000000077 */
[----:B------:R-:W-:Y:S02]  /*2600*/  SHF.L.U32 R122, R111, 0x10, RZ ;  /* 0x000000106f7a7819 */ /* 0x000fe400000006ff */
[----:B------:R-:W-:Y:S01]  /*2610*/  SHF.L.U32 R175, R124, 0x10, RZ ;  /* 0x000000107caf7819 */ /* 0x000fe200000006ff */
[----:B------:R-:W-:Y:S01]  /*2620*/  IMAD.U32 R119, R119, 0x10000, RZ ;  /* 0x0001000077777824 */ /* 0x000fe200078e00ff */
        /* <DEDUP_REMOVED lines=14> */
.L_x_16:
[----:B-----5:R-:W-:Y:S01]  /*2710*/  PRMT R117, R120, 0x7632, R117 ;  /* 0x0000763278757816 */ /* 0x020fe20000000075 */
[----:B------:R-:W-:Y:S01]  /*2720*/  IMAD.U32 R119, R108, 0x10000, RZ ;  /* 0x000100006c777824 */ /* 0x000fe200078e00ff */
[----:B------:R-:W-:Y:S01]  /*2730*/  PRMT R124, R121, 0x7632, R124 ;  /* 0x00007632797c7816 */ /* 0x000fe2000000007c */
[----:B------:R-:W-:Y:S01]  /*2740*/  IMAD.U32 R154, R112, 0x10000, RZ ;  /* 0x00010000709a7824 */ /* 0x000fe200078e00ff */
[----:B------:R-:W-:Y:S01]  /*2750*/  PRMT R116, R108, 0x7632, R116 ;  /* 0x000076326c747816 */ /* 0x000fe20000000074 */
[----:B------:R-:W-:Y:S01]  /*2760*/  IMAD.U32 R158, R113, 0x10000, RZ ;  /* 0x00010000719e7824 */ /* 0x000fe200078e00ff */
[----:B------:R-:W-:Y:S02]  /*2770*/  SHF.L.U32 R121, R121, 0x10, RZ ;  /* 0x0000001079797819 */ /* 0x000fe400000006ff */
[----:B------:R-:W-:Y:S02]  /*2780*/  SHF.L.U32 R118, R109, 0x10, RZ ;  /* 0x000000106d767819 */ /* 0x000fe400000006ff */
[----:B------:R-:W-:-:S02]  /*2790*/  SHF.L.U32 R120, R120, 0x10, RZ ;  /* 0x0000001078787819 */ /* 0x000fc400000006ff */
[----:B------:R-:W-:Y:S01]  /*27a0*/  SHF.L.U32 R117, R117, 0x10, RZ ;  /* 0x0000001075757819 */ /* 0x000fe200000006ff */
[----:B------:R-:W-:Y:S01]  /*27b0*/  FADD.FTZ R121, R118, R121 ;  /* 0x0000007976797221 */ /* 0x000fe20000010000 */
[----:B------:R-:W-:Y:S01]  /*27c0*/  SHF.L.U32 R116, R116, 0x10, RZ ;  /* 0x0000001074747819 */ /* 0x000fe200000006ff */
[----:B------:R-:W-:Y:S01]  /*27d0*/  FADD.FTZ R119, R119, R120 ;  /* 0x0000007877777221 */ /* 0x000fe20000010000 */
[----:B------:R-:W-:Y:S01]  /*27e0*/  PRMT R126, R123, 0x7632, R126 ;  /* 0x000076327b7e7816 */ /* 0x000fe2000000007e */
[C---:B------:R-:W-:Y:S01]  /*27f0*/  IMAD.U32 R120, R111.reuse, 0x10000, RZ ;  /* 0x000100006f787824 */ /* 0x040fe200078e00ff */
[----:B------:R-:W-:Y:S01]  /*2800*/  PRMT R118, R111, 0x7632, R118 ;  /* 0x000076326f767816 */ /* 0x000fe20000000076 */
[--C-:B------:R-:W-:Y:S01]  /*2810*/  FADD.FTZ R175, R117, R116.reuse ;  /* 0x0000007475af7221 */ /* 0x100fe20000010000 */
[----:B------:R-:W-:Y:S01]  /*2820*/  PRMT R125, R122, 0x7632, R125 ;  /* 0x000076327a7d7816 */ /* 0x000fe2000000007d */
[----:B------:R-:W-:Y:S01]  /*2830*/  FADD.FTZ R154, R154, R119 ;  /* 0x000000779a9a7221 */ /* 0x000fe20000010000 */
[----:B------:R-:W-:Y:S01]  /*2840*/  PRMT R116, R109, 0x7632, R116 ;  /* 0x000076326d747816 */ /* 0x000fe20000000074 */
[----:B------:R-:W-:Y:S01]  /*2850*/  IMAD.U32 R119, R126, 0x10000, RZ ;  /* 0x000100007e777824 */ /* 0x000fe200078e00ff */
[----:B------:R-:W-:Y:S01]  /*2860*/  PRMT R117, R110, 0x7632, R117 ;  /* 0x000076326e757816 */ /* 0x000fe20000000075 */
[----:B------:R-:W-:Y:S01]  /*2870*/  FADD.FTZ R158, R158, R121 ;  /* 0x000000799e9e7221 */ /* 0x000fe20000010000 */
[----:B------:R-:W-:Y:S01]  /*2880*/  SHF.L.U32 R118, R118, 0x10, RZ ;  /* 0x0000001076767819 */ /* 0x000fe200000006ff */
[----:B------:R-:W-:Y:S01]  /*2890*/  IMAD.U32 R116, R116, 0x10000, RZ ;  /* 0x0001000074747824 */ /* 0x000fe200078e00ff */
[----:B------:R-:W-:-:S02]  /*28a0*/  SHF.L.U32 R177, R124, 0x10, RZ ;  /* 0x000000107cb17819 */ /* 0x000fc400000006ff */
[----:B------:R-:W-:Y:S01]  /*28b0*/  SHF.L.U32 R174, R125, 0x10, RZ ;  /* 0x000000107dae7819 */ /* 0x000fe200000006ff */
[----:B------:R-:W-:Y:S01]  /*28c0*/  FADD.FTZ R176, R119, R118 ;  /* 0x0000007677b07221 */ /* 0x000fe20000010000 */
[----:B------:R-:W-:Y:S01]  /*28d0*/  SHF.L.U32 R117, R117, 0x10, RZ ;  /* 0x0000001075757819 */ /* 0x000fe200000006ff */
[----:B------:R-:W-:Y:S01]  /*28e0*/  FADD.FTZ R177, R177, R116 ;  /* 0x00000074b1b17221 */ /* 0x000fe20000010000 */
[----:B------:R-:W-:Y:S02]  /*28f0*/  PRMT R119, R115, 0x7632, R119 ;  /* 0x0000763273777816 */ /* 0x000fe40000000077 */
[----:B------:R-:W-:Y:S01]  /*2900*/  SHF.L.U32 R127, R123, 0x10, RZ ;  /* 0x000000107b7f7819 */ /* 0x000fe200000006ff */
[----:B------:R-:W-:Y:S01]  /*2910*/  FADD.FTZ R174, R174, R117 ;  /* 0x00000075aeae7221 */ /* 0x000fe20000010000 */
[----:B------:R-:W-:Y:S01]  /*2920*/  PRMT R118, R114, 0x7632, R118 ;  /* 0x0000763272767816 */ /* 0x000fe20000000076 */
[----:B------:R-:W-:Y:S01]  /*2930*/  IMAD.U32 R121, R119, 0x10000, RZ ;  /* 0x0001000077797824 */ /* 0x000fe200078e00ff */
[----:B------:R-:W-:Y:S01]  /*2940*/  SHF.L.U32 R122, R122, 0x10, RZ ;  /* 0x000000107a7a7819 */ /* 0x000fe200000006ff */
[----:B------:R-:W-:Y:S01]  /*2950*/  FADD.FTZ R120, R120, R127 ;  /* 0x0000007f78787221 */ /* 0x000fe20000010000 */
[----:B------:R-:W-:Y:S01]  /*2960*/  SHF.L.U32 R123, R110, 0x10, RZ ;  /* 0x000000106e7b7819 */ /* 0x000fe200000006ff */
[----:B------:R-:W-:Y:S01]  /*2970*/  FADD.FTZ R176, R176, R121 ;  /* 0x00000079b0b07221 */ /* 0x000fe20000010000 */
[----:B------:R-:W-:-:S02]  /*2980*/  PRMT R116, R112, 0x7632, R116 ;  /* 0x0000763270747816 */ /* 0x000fc40000000074 */
[----:B------:R-:W-:Y:S01]  /*2990*/  PRMT R117, R113, 0x7632, R117 ;  /* 0x0000763271757816 */ /* 0x000fe20000000075 */
[----:B------:R-:W-:Y:S01]  /*29a0*/  FADD.FTZ R122, R123, R122 ;  /* 0x0000007a7b7a7221 */ /* 0x000fe20000010000 */
[----:B------:R-:W-:Y:S01]  /*29b0*/  SHF.L.U32 R119, R118, 0x10, RZ ;  /* 0x0000001076777819 */ /* 0x000fe200000006ff */
[----:B------:R-:W-:Y:S01]  /*29c0*/  IMAD.U32 R116, R116, 0x10000, RZ ;  /* 0x0001000074747824 */ /* 0x000fe200078e00ff */
[----:B------:R-:W-:Y:S02]  /*29d0*/  SHF.L.U32 R161, R114, 0x10, RZ ;  /* 0x0000001072a17819 */ /* 0x000fe400000006ff */
[----:B------:R-:W-:Y:S01]  /*29e0*/  SHF.L.U32 R173, R115, 0x10, RZ ;  /* 0x0000001073ad7819 */ /* 0x000fe200000006ff */
[----:B------:R-:W-:Y:S01]  /*29f0*/  FADD.FTZ R174, R174, R119 ;  /* 0x00000077aeae7221 */ /* 0x000fe20000010000 */
[----:B------:R-:W-:Y:S01]  /*2a00*/  SHF.L.U32 R118, R117, 0x10, RZ ;  /* 0x0000001075767819 */ /* 0x000fe200000006ff */
[----:B------:R-:W-:Y:S01]  /*2a10*/  FADD.FTZ R161, R161, R122 ;  /* 0x0000007aa1a17221 */ /* 0x000fe20000010000 */
[----:B------:R-:W-:Y:S01]  /*2a20*/  FADD.FTZ R175, R175, R116 ;  /* 0x00000074afaf7221 */ /* 0x000fe20000010000 */
[----:B------:R-:W-:-:S02]  /*2a30*/  FADD.FTZ R173, R173, R120 ;  /* 0x00000078adad7221 */ /* 0x000fc40000010000 */
[----:B------:R-:W-:Y:S01]  /*2a40*/  FADD.FTZ R177, R177, R118 ;  /* 0x00000076b1b17221 */ /* 0x000fe20000010000 */
[----:B------:R-:W-:Y:S02]  /*2a50*/  F2FP.BF16.F32.PACK_AB R118, R174, R161 ;  /* 0x000000a1ae76723e */ /* 0x000fe400000010ff */
[----:B------:R-:W-:Y:S02]  /*2a60*/  F2FP.BF16.F32.PACK_AB R119, R176, R173 ;  /* 0x000000adb077723e */ /* 0x000fe400000010ff */
[----:B------:R-:W-:Y:S02]  /*2a70*/  F2FP.BF16.F32.PACK_AB R117, R177, R158 ;  /* 0x0000009eb175723e */ /* 0x000fe400000010ff */
[----:B------:R-:W-:-:S07]  /*2a80*/  F2FP.BF16.F32.PACK_AB R116, R175, R154 ;  /* 0x0000009aaf74723e */ /* 0x000fce00000010ff */
.L_x_15:
[----:B------:R-:W0:Y:S02]  /*2a90*/  @P1 LDC.64 R120, c[0x0][0x3a8] ;  /* 0x0000ea00ff781b82 */ /* 0x000e240000000a00 */
[C---:B0-----:R-:W-:Y:S01]  /*2aa0*/  @P1 IMAD.WIDE.U32 R120, R167.reuse, 0x10, R120 ;  /* 0x00000010a7781825 */ /* 0x041fe200078e0078 */
[----:B------:R-:W-:-:S04]  /*2ab0*/  IADD3 R167, PT, PT, R167, 0x20, RZ ;  /* 0x00000020a7a77810 */ /* 0x000fc80007ffe0ff */
[----:B------:R1:W-:Y:S03]  /*2ac0*/  @P1 STG.E.128 desc[UR6][R120.64], R116 ;  /* 0x0000007478001986 */ /* 0x0003e6000c101d06 */
.L_x_12:
[----:B------:R-:W-:Y:S05]  /*2ad0*/  BSYNC.RECONVERGENT B0 ;  /* 0x0000000000007941 */ /* 0x000fea0003800200 */
.L_x_11:
        /* <DEDUP_REMOVED lines=24> */
[----:B------:R-:W-:Y:S01]  /*2c60*/  IMAD.U32 R157, R121, 0x10000, RZ ;  /* 0x00010000799d7824 */ /* 0x000fe200078e00ff */
[----:B------:R-:W-:Y:S02]  /*2c70*/  PRMT R181, R123, 0x7632, R181 ;  /* 0x000076327bb57816 */ /* 0x000fe400000000b5 */
[----:B------:R-:W-:Y:S01]  /*2c80*/  PRMT R182, R121, 0x7632, R182 ;  /* 0x0000763279b67816 */ /* 0x000fe200000000b6 */
[----:B------:R-:W-:Y:S01]  /*2c90*/  IMAD.U32 R180, R180, 0x10000, RZ ;  /* 0x00010000b4b47824 */ /* 0x000fe200078e00ff */
[----:B------:R-:W-:Y:S01]  /*2ca0*/  PRMT R179, R122, 0x7632, R179 ;  /* 0x000076327ab37816 */ /* 0x000fe200000000b3 */
[----:B------:R-:W-:Y:S01]  /*2cb0*/  IMAD.U32 R181, R181, 0x10000, RZ ;  /* 0x00010000b5b57824 */ /* 0x000fe200078e00ff */
[----:B------:R-:W-:Y:S02]  /*2cc0*/  SHF.L.U32 R153, R120, 0x10, RZ ;  /* 0x0000001078997819 */ /* 0x000fe400000006ff */
[----:B------:R-:W-:-:S02]  /*2cd0*/  SHF.L.U32 R162, R122, 0x10, RZ ;  /* 0x000000107aa27819 */ /* 0x000fc400000006ff */
[----:B------:R-:W-:Y:S02]  /*2ce0*/  SHF.L.U32 R178, R123, 0x10, RZ ;  /* 0x000000107bb27819 */ /* 0x000fe400000006ff */
[----:B------:R-:W-:Y:S02]  /*2cf0*/  SHF.L.U32 R182, R182, 0x10, RZ ;  /* 0x00000010b6b67819 */ /* 0x000fe400000006ff */
[----:B------:R-:W-:Y:S01]  /*2d00*/  SHF.L.U32 R179, R179, 0x10, RZ ;  /* 0x00000010b3b37819 */ /* 0x000fe200000006ff */
[----:B------:R-:W-:Y:S06]  /*2d10*/  BRA `(.L_x_21) ;  /* 0x0000000800147947 */ /* 0x000fec0003800000 */
.L_x_20:
[C---:B-----5:R-:W-:Y:S01]  /*2d20*/  PRMT R125, R121.reuse, 0x7632, R125 ;  /* 0x00007632797d7816 */ /* 0x060fe2000000007d */
[----:B------:R-:W-:Y:S01]  /*2d30*/  IMAD.U32 R117, R114, 0x10000, RZ ;  /* 0x0001000072757824 */ /* 0x000fe200078e00ff */
[----:B------:R-:W-:Y:S02]  /*2d40*/  SHF.L.U32 R121, R121, 0x10, RZ ;  /* 0x0000001079797819 */ /* 0x000fe400000006ff */
[C---:B------:R-:W-:Y:S01]  /*2d50*/  PRMT R126, R122.reuse, 0x7632, R126 ;  /* 0x000076327a7e7816 */ /* 0x040fe2000000007e */
[----:B------:R-:W-:Y:S01]  /*2d60*/  IMAD.U32 R122, R122, 0x10000, RZ ;  /* 0x000100007a7a7824 */ /* 0x000fe200078e00ff */
[----:B------:R-:W-:Y:S02]  /*2d70*/  SHF.L.U32 R116, R113, 0x10, RZ ;  /* 0x0000001071747819 */ /* 0x000fe400000006ff */
[C---:B------:R-:W-:Y:S01]  /*2d80*/  PRMT R124, R120.reuse, 0x7632, R124 ;  /* 0x00007632787c7816 */ /* 0x040fe2000000007c */
        /* <DEDUP_REMOVED lines=30> */
.L_x_19:
[----:B------:R-:W-:-:S04]  /*2f70*/  UISETP.NE.U32.AND UP0, UPT, UR12, URZ, UPT ;  /* 0x000000ff0c00728c */ /* 0x000fc8000bf05070 */
[----:B------:R-:W-:-:S09]  /*2f80*/  UISETP.NE.AND.EX UP0, UPT, UR13, URZ, UPT, UP0 ;  /* 0x000000ff0d00728c */ /* 0x000fd2000bf05300 */
[----:B------:R-:W-:Y:S05]  /*2f90*/  BRA.U UP0, `(.L_x_22) ;  /* 0x0000000100947547 */ /* 0x000fea000b800000 */
[C---:B-----5:R-:W-:Y:S01]  /*2fa0*/  PRMT R126, R122.reuse, 0x7632, R126 ;  /* 0x000076327a7e7816 */ /* 0x060fe2000000007e */
        /* <DEDUP_REMOVED lines=36> */
.L_x_22:
[C---:B-----5:R-:W-:Y:S01]  /*31f0*/  PRMT R117, R120.reuse, 0x7632, R117 ;  /* 0x0000763278757816 */ /* 0x060fe20000000075 */
[----:B------:R-:W-:Y:S01]  /*3200*/  IMAD.U32 R120, R120, 0x10000, RZ ;  /* 0x0001000078787824 */ /* 0x000fe200078e00ff */
[C---:B------:R-:W-:Y:S02]  /*3210*/  PRMT R116, R108.reuse, 0x7632, R116 ;  /* 0x000076326c747816 */ /* 0x040fe40000000074 */
[----:B------:R-:W-:Y:S01]  /*3220*/  SHF.L.U32 R119, R108, 0x10, RZ ;  /* 0x000000106c777819 */ /* 0x000fe200000006ff */
[----:B------:R-:W-:Y:S01]  /*3230*/  IMAD.U32 R117, R117, 0x10000, RZ ;  /* 0x0001000075757824 */ /* 0x000fe200078e00ff */
[----:B------:R-:W-:Y:S02]  /*3240*/  SHF.L.U32 R116, R116, 0x10, RZ ;  /* 0x0000001074747819 */ /* 0x000fe400000006ff */
[----:B------:R-:W-:Y:S01]  /*3250*/  SHF.L.U32 R118, R112, 0x10, RZ ;  /* 0x0000001070767819 */ /* 0x000fe200000006ff */
[----:B------:R-:W-:Y:S01]  /*3260*/  FADD.FTZ R119, R119, R120 ;  /* 0x0000007877777221 */ /* 0x000fe20000010000 */
[----:B------:R-:W-:Y:S01]  /*3270*/  PRMT R124, R121, 0x7632, R124 ;  /* 0x00007632797c7816 */ /* 0x000fe2000000007c */
[--C-:B------:R-:W-:Y:S01]  /*3280*/  FADD.FTZ R180, R117, R116.reuse ;  /* 0x0000007475b47221 */ /* 0x100fe20000010000 */
[C---:B------:R-:W-:Y:S01]  /*3290*/  PRMT R116, R109.reuse, 0x7632, R116 ;  /* 0x000076326d747816 */ /* 0x040fe20000000074 */
[----:B------:R-:W-:Y:S01]  /*32a0*/  FADD.FTZ R153, R118, R119 ;  /* 0x0000007776997221 */ /* 0x000fe20000010000 */
[----:B------:R-:W-:Y:S01]  /*32b0*/  PRMT R125, R122, 0x7632, R125 ;  /* 0x000076327a7d7816 */ /* 0x000fe2000000007d */
[----:B------:R-:W-:Y:S01]  /*32c0*/  IMAD.U32 R120, R109, 0x10000, RZ ;  /* 0x000100006d787824 */ /* 0x000fe200078e00ff */
[----:B------:R-:W-:Y:S01]  /*32d0*/  PRMT R117, R110, 0x7632, R117 ;  /* 0x000076326e757816 */ /* 0x000fe20000000075 */
[----:B------:R-:W-:Y:S01]  /*32e0*/  IMAD.U32 R122, R122, 0x10000, RZ ;  /* 0x000100007a7a7824 */ /* 0x000fe200078e00ff */
[----:B------:R-:W-:-:S02]  /*32f0*/  PRMT R126, R123, 0x7632, R126 ;  /* 0x000076327b7e7816 */ /* 0x000fc4000000007e */
[----:B------:R-:W-:Y:S02]  /*3300*/  PRMT R118, R111, 0x7632, R118 ;  /* 0x000076326f767816 */ /* 0x000fe40000000076 */
[----:B------:R-:W-:Y:S02]  /*3310*/  SHF.L.U32 R121, R121, 0x10, RZ ;  /* 0x0000001079797819 */ /* 0x000fe400000006ff */
[----:B------:R-:W-:Y:S01]  /*3320*/  SHF.L.U32 R119, R124, 0x10, RZ ;  /* 0x000000107c777819 */ /* 0x000fe200000006ff */
[----:B------:R-:W-:Y:S01]  /*3330*/  IMAD.U32 R124, R125, 0x10000, RZ ;  /* 0x000100007d7c7824 */ /* 0x000fe200078e00ff */
[----:B------:R-:W-:Y:S01]  /*3340*/  SHF.L.U32 R116, R116, 0x10, RZ ;  /* 0x0000001074747819 */ /* 0x000fe200000006ff */
[----:B------:R-:W-:Y:S01]  /*3350*/  IMAD.U32 R118, R118, 0x10000, RZ ;  /* 0x0001000076767824 */ /* 0x000fe200078e00ff */
[----:B------:R-:W-:Y:S01]  /*3360*/  SHF.L.U32 R117, R117, 0x10, RZ ;  /* 0x0000001075757819 */ /* 0x000fe200000006ff */
[----:B------:R-:W-:Y:S01]  /*3370*/  FADD.FTZ R120, R120, R121 ;  /* 0x0000007978787221 */ /* 0x000fe20000010000 */
[----:B------:R-:W-:Y:S01]  /*3380*/  SHF.L.U32 R181, R126, 0x10, RZ ;  /* 0x000000107eb57819 */ /* 0x000fe200000006ff */
[----:B------:R-:W-:Y:S01]  /*3390*/  FADD.FTZ R182, R119, R116 ;  /* 0x0000007477b67221 */ /* 0x000fe20000010000 */
[----:B------:R-:W-:Y:S01]  /*33a0*/  SHF.L.U32 R157, R113, 0x10, RZ ;  /* 0x00000010719d7819 */ /* 0x000fe200000006ff */
[----:B------:R-:W-:Y:S01]  /*33b0*/  FADD.FTZ R179, R124, R117 ;  /* 0x000000757cb37221 */ /* 0x000fe20000010000 */
[----:B------:R-:W-:Y:S01]  /*33c0*/  PRMT R119, R115, 0x7632, R119 ;  /* 0x0000763273777816 */ /* 0x000fe20000000077 */
[----:B------:R-:W-:Y:S01]  /*33d0*/  FADD.FTZ R181, R181, R118 ;  /* 0x00000076b5b57221 */ /* 0x000fe20000010000 */
[----:B------:R-:W-:Y:S01]  /*33e0*/  SHF.L.U32 R127, R123, 0x10, RZ ;  /* 0x000000107b7f7819 */ /* 0x000fe200000006ff */
[----:B------:R-:W-:Y:S01]  /*33f0*/  FADD.FTZ R157, R157, R120 ;  /* 0x000000789d9d7221 */ /* 0x000fe20000010000 */
[----:B------:R-:W-:Y:S01]  /*3400*/  PRMT R117, R113, 0x7632, R117 ;  /* 0x0000763271757816 */ /* 0x000fe20000000075 */
[----:B------:R-:W-:Y:S01]  /*3410*/  IMAD.U32 R121, R114, 0x10000, RZ ;  /* 0x0001000072797824 */ /* 0x000fe200078e00ff */
[----:B------:R-:W-:-:S02]  /*3420*/  SHF.L.U32 R123, R110, 0x10, RZ ;  /* 0x000000106e7b7819 */ /* 0x000fc400000006ff */
[----:B------:R-:W-:Y:S02]  /*3430*/  SHF.L.U32 R162, R111, 0x10, RZ ;  /* 0x000000106fa27819 */ /* 0x000fe400000006ff */
[----:B------:R-:W-:Y:S01]  /*3440*/  PRMT R116, R112, 0x7632, R116 ;  /* 0x0000763270747816 */ /* 0x000fe20000000074 */
[----:B------:R-:W-:Y:S01]  /*3450*/  FADD.FTZ R122, R123, R122 ;  /* 0x0000007a7b7a7221 */ /* 0x000fe20000010000 */
[----:B------:R-:W-:Y:S01]  /*3460*/  PRMT R118, R114, 0x7632, R118 ;  /* 0x0000763272767816 */ /* 0x000fe20000000076 */
[----:B------:R-:W-:Y:S01]  /*3470*/  FADD.FTZ R127, R162, R127 ;  /* 0x0000007fa27f7221 */ /* 0x000fe20000010000 */
[----:B------:R-:W-:Y:S01]  /*3480*/  SHF.L.U32 R120, R119, 0x10, RZ ;  /* 0x0000001077787819 */ /* 0x000fe200000006ff */
[----:B------:R-:W-:Y:S01]  /*3490*/  FADD.FTZ R162, R121, R122 ;  /* 0x0000007a79a27221 */ /* 0x000fe20000010000 */
[----:B------:R-:W-:Y:S01]  /*34a0*/  SHF.L.U32 R119, R117, 0x10, RZ ;  /* 0x0000001075777819 */ /* 0x000fe200000006ff */
[----:B------:R-:W-:Y:S01]  /*34b0*/  IMAD.U32 R118, R118, 0x10000, RZ ;  /* 0x0001000076767824 */ /* 0x000fe200078e00ff */
        /* <DEDUP_REMOVED lines=11> */
.L_x_21:
[----:B------:R-:W0:Y:S02]  /*3570*/  @P1 LDC.64 R120, c[0x0][0x3a8] ;  /* 0x0000ea00ff781b82 */ /* 0x000e240000000a00 */
[----:B0-----:R-:W-:-:S04]  /*3580*/  @P1 IMAD.WIDE.U32 R120, R167, 0x10, R120 ;  /* 0x00000010a7781825 */ /* 0x001fc800078e0078 */
[----:B------:R-:W-:Y:S01]  /*3590*/  VIADD R167, R167, 0x20 ;  /* 0x00000020a7a77836 */ /* 0x000fe20000000000 */
[----:B------:R1:W-:Y:S06]  /*35a0*/  @P1 STG.E.128 desc[UR6][R120.64], R116 ;  /* 0x0000007478001986 */ /* 0x0003ec000c101d06 */
.L_x_18:
[----:B------:R-:W-:Y:S05]  /*35b0*/  BSYNC.RECONVERGENT B0 ;  /* 0x0000000000007941 */ /* 0x000fea0003800200 */
.L_x_17:
[----:B------:R-:W-:Y:S01]  /*35c0*/  ISETP.GE.U32.AND P2, PT, R150, 0x80, PT ;  /* 0x000000809600780c */ /* 0x000fe20003f46070 */
[----:B------:R-:W-:-:S12]  /*35d0*/  BSSY.RECONVERGENT B0, `(.L_x_23) ;  /* 0x00000aa000007945 */ /* 0x000fd80003800200 */
[----:B------:R-:W-:Y:S05]  /*35e0*/  @!P2 BRA `(.L_x_24) ;  /* 0x0000000800a0a947 */ /* 0x000fea0003800000 */
[----:B------:R-:W-:Y:S01]  /*35f0*/  ISETP.NE.U32.AND P0, PT, RZ, UR10, PT ;  /* 0x0000000aff007c0c */ /* 0x000fe2000bf05070 */
[----:B-1----:R-:W1:Y:S01]  /*3600*/  LDC.64 R120, c[0x0][0x390] ;  /* 0x0000e400ff787b82 */ /* 0x002e620000000a00 */
        /* <DEDUP_REMOVED lines=22> */
[----:B------:R-:W-:Y:S02]  /*3770*/  PRMT R186, R123, 0x7632, R186 ;  /* 0x000076327bba7816 */ /* 0x000fe400000000ba */
[----:B------:R-:W-:Y:S02]  /*3780*/  SHF.L.U32 R152, R120, 0x10, RZ ;  /* 0x0000001078987819 */ /* 0x000fe400000006ff */
[----:B------:R-:W-:-:S02]  /*3790*/  SHF.L.U32 R156, R121, 0x10, RZ ;  /* 0x00000010799c7819 */ /* 0x000fc400000006ff */
[----:B------:R-:W-:Y:S02]  /*37a0*/  SHF.L.U32 R183, R123, 0x10, RZ ;  /* 0x000000107bb77819 */ /* 0x000fe400000006ff */
[----:B------:R-:W-:Y:S02]  /*37b0*/  SHF.L.U32 R185, R185, 0x10, RZ ;  /* 0x00000010b9b97819 */ /* 0x000fe400000006ff */
[----:B------:R-:W-:Y:S02]  /*37c0*/  SHF.L.U32 R184, R184, 0x10, RZ ;  /* 0x00000010b8b87819 */ /* 0x000fe400000006ff */
[----:B------:R-:W-:Y:S01]  /*37d0*/  SHF.L.U32 R186, R186, 0x10, RZ ;  /* 0x00000010baba7819 */ /* 0x000fe200000006ff */
[----:B------:R-:W-:Y:S06]  /*37e0*/  BRA `(.L_x_27) ;  /* 0x0000000800147947 */ /* 0x000fec0003800000 */
.L_x_26:
        /* <DEDUP_REMOVED lines=37> */
.L_x_25:
[----:B------:R-:W-:-:S04]  /*3a40*/  UISETP.NE.U32.AND UP0, UPT, UR12, URZ, UPT ;  /* 0x000000ff0c00728c */ /* 0x000fc8000bf05070 */
[----:B------:R-:W-:-:S09]  /*3a50*/  UISETP.NE.AND.EX UP0, UPT, UR13, URZ, UPT, UP0 ;  /* 0x000000ff0d00728c */ /* 0x000fd2000bf05300 */
[----:B------:R-:W-:Y:S05]  /*3a60*/  BRA.U UP0, `(.L_x_28) ;  /* 0x0000000100947547 */ /* 0x000fea000b800000 */
[----:B-----5:R-:W-:Y:S01]  /*3a70*/  PRMT R124, R120, 0x7632, R124 ;  /* 0x00007632787c7816 */ /* 0x020fe2000000007c */
[----:B------:R-:W-:Y:S01]  /*3a80*/  IMAD.U32 R163, R110, 0x10000, RZ ;  /* 0x000100006ea37824 */ /* 0x000fe200078e00ff */
[----:B------:R-:W-:Y:S02]  /*3a90*/  SHF.L.U32 R120, R120, 0x10, RZ ;  /* 0x0000001078787819 */ /* 0x000fe400000006ff */
[----:B------:R-:W-:Y:S01]  /*3aa0*/  SHF.L.U32 R117, R108, 0x10, RZ ;  /* 0x000000106c757819 */ /* 0x000fe200000006ff */
[----:B------:R-:W-:Y:S01]  /*3ab0*/  IMAD.U32 R185, R124, 0x10000, RZ ;  /* 0x000100007cb97824 */ /* 0x000fe200078e00ff */
[C---:B------:R-:W-:Y:S02]  /*3ac0*/  PRMT R125, R121.reuse, 0x7632, R125 ;  /* 0x00007632797d7816 */ /* 0x040fe4000000007d */
[----:B------:R-:W-:Y:S01]  /*3ad0*/  SHF.L.U32 R121, R121, 0x10, RZ ;  /* 0x0000001079797819 */ /* 0x000fe200000006ff */
[----:B------:R-:W-:Y:S01]  /*3ae0*/  FADD.FTZ R152, R117, R120 ;  /* 0x0000007875987221 */ /* 0x000fe20000010000 */
[C---:B------:R-:W-:Y:S01]  /*3af0*/  PRMT R126, R122.reuse, 0x7632, R126 ;  /* 0x000076327a7e7816 */ /* 0x040fe2000000007e */
[----:B------:R-:W-:Y:S01]  /*3b00*/  IMAD.U32 R122, R122, 0x10000, RZ ;  /* 0x000100007a7a7824 */ /* 0x000fe200078e00ff */
[----:B------:R-:W-:-:S02]  /*3b10*/  SHF.L.U32 R156, R109, 0x10, RZ ;  /* 0x000000106d9c7819 */ /* 0x000fc400000006ff */
[----:B------:R-:W-:Y:S01]  /*3b20*/  PRMT R127, R123, 0x7632, R127 ;  /* 0x000076327b7f7816 */ /* 0x000fe2000000007f */
[----:B------:R-:W-:Y:S01]  /*3b30*/  FADD.FTZ R163, R163, R122 ;  /* 0x0000007aa3a37221 */ /* 0x000fe20000010000 */
[----:B------:R-:W-:Y:S01]  /*3b40*/  PRMT R116, R108, 0x7632, R116 ;  /* 0x000076326c747816 */ /* 0x000fe20000000074 */
[----:B------:R-:W-:Y:S01]  /*3b50*/  FADD.FTZ R156, R156, R121 ;  /* 0x000000799c9c7221 */ /* 0x000fe20000010000 */
[----:B------:R-:W-:Y:S01]  /*3b60*/  PRMT R117, R109, 0x7632, R117 ;  /* 0x000076326d757816 */ /* 0x000fe20000000075 */
[----:B------:R-:W-:Y:S01]  /*3b70*/  IMAD.U32 R186, R127, 0x10000, RZ ;  /* 0x000100007fba7824 */ /* 0x000fe200078e00ff */
[----:B------:R-:W-:Y:S02]  /*3b80*/  PRMT R118, R110, 0x7632, R118 ;  /* 0x000076326e767816 */ /* 0x000fe40000000076 */
[----:B------:R-:W-:Y:S01]  /*3b90*/  PRMT R119, R111, 0x7632, R119 ;  /* 0x000076326f777816 */ /* 0x000fe20000000077 */
[----:B------:R-:W-:Y:S01]  /*3ba0*/  IMAD.U32 R117, R117, 0x10000, RZ ;  /* 0x0001000075757824 */ /* 0x000fe200078e00ff */
[----:B------:R-:W-:-:S02]  /*3bb0*/  SHF.L.U32 R123, R123, 0x10, RZ ;  /* 0x000000107b7b7819 */ /* 0x000fc400000006ff */
[----:B------:R-:W-:Y:S02]  /*3bc0*/  SHF.L.U32 R122, R111, 0x10, RZ ;  /* 0x000000106f7a7819 */ /* 0x000fe400000006ff */
        /* <DEDUP_REMOVED lines=15> */
.L_x_28:
[----:B-----5:R-:W-:Y:S01]  /*3cc0*/  PRMT R117, R120, 0x7632, R117 ;  /* 0x0000763278757816 */ /* 0x020fe20000000075 */
[----:B------:R-:W-:Y:S01]  /*3cd0*/  IMAD.U32 R127, R123, 0x10000, RZ ;  /* 0x000100007b7f7824 */ /* 0x000fe200078e00ff */
[----:B------:R-:W-:Y:S01]  /*3ce0*/  PRMT R116, R108, 0x7632, R116 ;  /* 0x000076326c747816 */ /* 0x000fe20000000074 */
[----:B------:R-:W-:Y:S01]  /*3cf0*/  IMAD.U32 R183, R115, 0x10000, RZ ;  /* 0x0001000073b77824 */ /* 0x000fe200078e00ff */
[----:B------:R-:W-:Y:S02]  /*3d00*/  SHF.L.U32 R120, R120, 0x10, RZ ;  /* 0x0000001078787819 */ /* 0x000fe400000006ff */
[C---:B------:R-:W-:Y:S01]  /*3d10*/  PRMT R124, R121.reuse, 0x7632, R124 ;  /* 0x00007632797c7816 */ /* 0x040fe2000000007c */
[----:B------:R-:W-:Y:S01]  /*3d20*/  IMAD.U32 R121, R121, 0x10000, RZ ;  /* 0x0001000079797824 */ /* 0x000fe200078e00ff */
        /* <DEDUP_REMOVED lines=8> */
[----:B------:R-:W-:Y:S01]  /*3db0*/  PRMT R126, R123, 0x7632, R126 ;  /* 0x000076327b7e7816 */ /* 0x000fe2000000007e */
[----:B------:R-:W-:Y:S01]  /*3dc0*/  FADD.FTZ R185, R117, R116 ;  /* 0x0000007475b97221 */ /* 0x000fe20000010000 */
[----:B------:R-:W-:Y:S01]  /*3dd0*/  PRMT R118, R111, 0x7632, R118 ;  /* 0x000076326f767816 */ /* 0x000fe20000000076 */
[----:B------:R-:W-:Y:S01]  /*3de0*/  FADD.FTZ R152, R152, R119 ;  /* 0x0000007798987221 */ /* 0x000fe20000010000 */
[----:B------:R-:W-:Y:S01]  /*3df0*/  PRMT R125, R122, 0x7632, R125 ;  /* 0x000076327a7d7816 */ /* 0x000fe2000000007d */
[----:B------:R-:W-:Y:S01]  /*3e00*/  IMAD.U32 R123, R110, 0x10000, RZ ;  /* 0x000100006e7b7824 */ /* 0x000fe200078e00ff */
[----:B------:R-:W-:-:S02]  /*3e10*/  PRMT R116, R109, 0x7632, R116 ;  /* 0x000076326d747816 */ /* 0x000fc40000000074 */
[----:B------:R-:W-:Y:S02]  /*3e20*/  PRMT R117, R110, 0x7632, R117 ;  /* 0x000076326e757816 */ /* 0x000fe40000000075 */
[----:B------:R-:W-:Y:S02]  /*3e30*/  SHF.L.U32 R119, R126, 0x10, RZ ;  /* 0x000000107e777819 */ /* 0x000fe400000006ff */
[----:B------:R-:W-:Y:S01]  /*3e40*/  SHF.L.U32 R118, R118, 0x10, RZ ;  /* 0x0000001076767819 */ /* 0x000fe200000006ff */
[----:B------:R-:W-:Y:S01]  /*3e50*/  IMAD.U32 R117, R117, 0x10000, RZ ;  /* 0x0001000075757824 */ /* 0x000fe200078e00ff */
[----:B------:R-:W-:Y:S02]  /*3e60*/  SHF.L.U32 R116, R116, 0x10, RZ ;  /* 0x0000001074747819 */ /* 0x000fe400000006ff */
        /* <DEDUP_REMOVED lines=8> */
[----:B------:R-:W-:-:S02]  /*3ef0*/  SHF.L.U32 R120, R111, 0x10, RZ ;  /* 0x000000106f787819 */ /* 0x000fc400000006ff */
[----:B------:R-:W-:Y:S01]  /*3f00*/  PRMT R116, R112, 0x7632, R116 ;  /* 0x0000763270747816 */ /* 0x000fe20000000074 */
[----:B------:R-:W-:Y:S01]  /*3f10*/  FADD.FTZ R122, R123, R122 ;  /* 0x0000007a7b7a7221 */ /* 0x000fe20000010000 */
[----:B------:R-:W-:Y:S01]  /*3f20*/  PRMT R118, R114, 0x7632, R118 ;  /* 0x0000763272767816 */ /* 0x000fe20000000076 */
[----:B------:R-:W-:Y:S01]  /*3f30*/  FADD.FTZ R120, R120, R127 ;  /* 0x0000007f78787221 */ /* 0x000fe20000010000 */
[----:B------:R-:W-:Y:S02]  /*3f40*/  PRMT R117, R113, 0x7632, R117 ;  /* 0x0000763271757816 */ /* 0x000fe40000000075 */
[----:B------:R-:W-:Y:S01]  /*3f50*/  SHF.L.U32 R121, R119, 0x10, RZ ;  /* 0x0000001077797819 */ /* 0x000fe200000006ff */
[----:B------:R-:W-:Y:S01]  /*3f60*/  FADD.FTZ R183, R183, R120 ;  /* 0x00000078b7b77221 */ /* 0x000fe20000010000 */
[----:B------:R-:W-:Y:S02]  /*3f70*/  SHF.L.U32 R163, R114, 0x10, RZ ;  /* 0x0000001072a37819 */ /* 0x000fe400000006ff */
[----:B------:R-:W-:Y:S01]  /*3f80*/  SHF.L.U32 R119, R118, 0x10, RZ ;  /* 0x0000001076777819 */ /* 0x000fe200000006ff */
[----:B------:R-:W-:Y:S01]  /*3f90*/  IMAD.U32 R118, R117, 0x10000, RZ ;  /* 0x0001000075767824 */ /* 0x000fe200078e00ff */
[----:B------:R-:W-:Y:S01]  /*3fa0*/  SHF.L.U32 R116, R116, 0x10, RZ ;  /* 0x0000001074747819 */ /* 0x000fe200000006ff */
[----:B------:R-:W-:Y:S01]  /*3fb0*/  FADD.FTZ R163, R163, R122 ;  /* 0x0000007aa3a37221 */ /* 0x000fe20000010000 */
[----:B------:R-:W-:Y:S01]  /*3fc0*/  FADD.FTZ R186, R186, R121 ;  /* 0x00000079baba7221 */ /* 0x000fe20000010000 */
[----:B------:R-:W-:Y:S01]  /*3fd0*/  FADD.FTZ R184, R184, R119 ;  /* 0x00000077b8b87221 */ /* 0x000fe20000010000 */
[----:B------:R-:W-:Y:S01]  /*3fe0*/  FADD.FTZ R187, R187, R118 ;  /* 0x00000076bbbb7221 */ /* 0x000fe20000010000 */
[----:B------:R-:W-:-:S02]  /*3ff0*/  FADD.FTZ R185, R185, R116 ;  /* 0x00000074b9b97221 */ /* 0x000fc40000010000 */
[----:B------:R-:W-:Y:S02]  /*4000*/  F2FP.BF16.F32.PACK_AB R119, R186, R183 ;  /* 0x000000b7ba77723e */ /* 0x000fe400000010ff */
[----:B------:R-:W-:Y:S02]  /*4010*/  F2FP.BF16.F32.PACK_AB R118, R184, R163 ;  /* 0x000000a3b876723e */ /* 0x000fe400000010ff */
[----:B------:R-:W-:Y:S02]  /*4020*/  F2FP.BF16.F32.PACK_AB R117, R187, R156 ;  /* 0x0000009cbb75723e */ /* 0x000fe400000010ff */
[----:B------:R-:W-:-:S07]  /*4030*/  F2FP.BF16.F32.PACK_AB R116, R185, R152 ;  /* 0x00000098b974723e */ /* 0x000fce00000010ff */
.L_x_27:
[----:B------:R-:W0:Y:S02]  /*4040*/  @P1 LDC.64 R120, c[0x0][0x3a8] ;  /* 0x0000ea00ff781b82 */ /* 0x000e240000000a00 */
[----:B0-----:R-:W-:-:S05]  /*4050*/  @P1 IMAD.WIDE.U32 R120, R167, 0x10, R120 ;  /* 0x00000010a7781825 */ /* 0x001fca00078e0078 */
[----:B------:R2:W-:Y:S02]  /*4060*/  @P1 STG.E.128 desc[UR6][R120.64], R116 ;  /* 0x0000007478001986 */ /* 0x0005e4000c101d06 */
.L_x_24:
[----:B------:R-:W-:Y:S05]  /*4070*/  BSYNC.RECONVERGENT B0 ;  /* 0x0000000000007941 */ /* 0x000fea0003800200 */
.L_x_23:
[----:B-12---:R-:W-:Y:S01]  /*4080*/  FADD.FTZ R121, RZ, R155 ;  /* 0x0000009bff797221 */ /* 0x006fe20000010000 */
[C---:B------:R-:W-:Y:S01]  /*4090*/  ISETP.GE.U32.AND P0, PT, R150.reuse, 0x20, PT ;  /* 0x000000209600780c */ /* 0x040fe20003f06070 */
[----:B------:R-:W1:Y:S01]  /*40a0*/  S2R R166, SR_TID.X ;  /* 0x0000000000a67919 */ /* 0x000e620000002100 */
[----:B------:R-:W-:Y:S01]  /*40b0*/  ISETP.GT.U32.AND P3, PT, R150, 0x3f, PT ;  /* 0x0000003f9600780c */ /* 0x000fe20003f64070 */
[----:B------:R-:W-:Y:S01]  /*40c0*/  FADD.FTZ R120, R172, R121 ;  /* 0x00000079ac787221 */ /* 0x000fe20000010000 */
[C---:B------:R-:W-:Y:S01]  /*40d0*/  ISETP.GT.U32.AND P4, PT, R150.reuse, 0x5f, PT ;  /* 0x0000005f9600780c */ /* 0x040fe20003f84070 */
[----:B------:R-:W-:Y:S01]  /*40e0*/  UMOV UR9, 0xffffffff ;  /* 0xffffffff00097882 */ /* 0x000fe20000000000 */
[----:B------:R-:W-:Y:S01]  /*40f0*/  ISETP.GT.U32.AND P5, PT, R150, 0x7f, PT ;  /* 0x0000007f9600780c */ /* 0x000fe20003fa4070 */
[----:B------:R-:W-:-:S04]  /*4100*/  FADD.FTZ R121, R159, R120 ;  /* 0x000000789f797221 */ /* 0x000fc80000010000 */
[----:B------:R-:W-:-:S04]  /*4110*/  FADD.FTZ R121, R170, R121 ;  /* 0x00000079aa797221 */ /* 0x000fc80000010000 */
[----:B------:R-:W-:-:S04]  /*4120*/  FADD.FTZ R120, R160, R121 ;  /* 0x00000079a0787221 */ /* 0x000fc80000010000 */
[----:B------:R-:W-:-:S04]  /*4130*/  FADD.FTZ R121, R171, R120 ;  /* 0x00000078ab797221 */ /* 0x000fc80000010000 */
[----:B------:R-:W-:-:S04]  /*4140*/  FADD.FTZ R120, R164, R121 ;  /* 0x00000079a4787221 */ /* 0x000fc80000010000 */
[----:B------:R-:W-:-:S05]  /*4150*/  FADD.FTZ R120, R165, R120 ;  /* 0x00000078a5787221 */ /* 0x000fca0000010000 */
[----:B------:R-:W-:Y:S02]  /*4160*/  FSEL R121, R120, RZ, P0 ;  /* 0x000000ff78797208 */ /* 0x000fe40000000000 */
[----:B-1----:R-:W-:-:S03]  /*4170*/  LOP3.LUT P6, RZ, R166, 0x1f, RZ, 0xc0, !PT ;  /* 0x0000001fa6ff7812 */ /* 0x002fc600078cc0ff */
[----:B------:R-:W-:-:S04]  /*4180*/  FADD.FTZ R120, R154, R121 ;  /* 0x000000799a787221 */ /* 0x000fc80000010000 */
[----:B------:R-:W-:-:S04]  /*4190*/  FADD.FTZ R123, R175, R120 ;  /* 0x00000078af7b7221 */ /* 0x000fc80000010000 */
[----:B------:R-:W-:-:S04]  /*41a0*/  FADD.FTZ R120, R158, R123 ;  /* 0x0000007b9e787221 */ /* 0x000fc80000010000 */
[----:B------:R-:W-:-:S04]  /*41b0*/  FADD.FTZ R120, R177, R120 ;  /* 0x00000078b1787221 */ /* 0x000fc80000010000 */
[----:B------:R-:W-:-:S04]  /*41c0*/  FADD.FTZ R123, R161, R120 ;  /* 0x00000078a17b7221 */ /* 0x000fc80000010000 */
[----:B------:R-:W-:-:S04]  /*41d0*/  FADD.FTZ R120, R174, R123 ;  /* 0x0000007bae787221 */ /* 0x000fc80000010000 */
[----:B------:R-:W-:-:S04]  /*41e0*/  FADD.FTZ R123, R173, R120 ;  /* 0x00000078ad7b7221 */ /* 0x000fc80000010000 */
[----:B------:R-:W-:-:S04]  /*41f0*/  @P3 FADD.FTZ R121, R176, R123 ;  /* 0x0000007bb0793221 */ /* 0x000fc80000010000 */
        /* <DEDUP_REMOVED lines=14> */
[----:B------:R-:W-:Y:S01]  /*42e0*/  FADD.FTZ R123, R183, R120 ;  /* 0x00000078b77b7221 */ /* 0x000fe20000010000 */
[----:B------:R-:W-:-:S03]  /*42f0*/  P2R R120, PR, RZ, 0x40 ;  /* 0x00000040ff787803 */ /* 0x000fc60000000000 */
[----:B------:R-:W-:Y:S01]  /*4300*/  @P5 FADD.FTZ R121, R186, R123 ;  /* 0x0000007bba795221 */ /* 0x000fe20000010000 */
[----:B------:R-:W-:Y:S06]  /*4310*/  BRA.DIV UR9, `(.L_x_29) ;  /* 0x0000001a09cc7947 */ /* 0x000fec000b800000 */
[----:B------:R-:W1:Y:S01]  /*4320*/  SHFL.BFLY PT, R120, R121, 0x1, 0x1f ;  /* 0x0c201f0079787f89 */ /* 0x000e6200000e0000 */
[----:B0-----:R-:W0:Y:S01]  /*4330*/  LDC R124, c[0x0][0x400] ;  /* 0x00010000ff7c7b82 */ /* 0x001e220000000800 */
[----:B-1----:R-:W-:-:S05]  /*4340*/  FADD.FTZ R122, R121, R120 ;  /* 0x00000078797a7221 */ /* 0x002fca0000010000 */
[----:B------:R-:W1:Y:S02]  /*4350*/  SHFL.BFLY PT, R123, R122, 0x2, 0x1f ;  /* 0x0c401f007a7b7f89 */ /* 0x000e6400000e0000 */
[----:B-1----:R-:W-:-:S05]  /*4360*/  FADD.FTZ R123, R122, R123 ;  /* 0x0000007b7a7b7221 */ /* 0x002fca0000010000 */
[----:B------:R-:W1:Y:S02]  /*4370*/  SHFL.BFLY PT, R120, R123, 0x4, 0x1f ;  /* 0x0c801f007b787f89 */ /* 0x000e6400000e0000 */
[----:B-1----:R-:W-:-:S05]  /*4380*/  FADD.FTZ R126, R123, R120 ;  /* 0x000000787b7e7221 */ /* 0x002fca0000010000 */
[----:B------:R-:W1:Y:S02]  /*4390*/  SHFL.BFLY PT, R125, R126, 0x8, 0x1f ;  /* 0x0d001f007e7d7f89 */ /* 0x000e6400000e0000 */
[----:B-1----:R-:W-:-:S05]  /*43a0*/  FADD.FTZ R127, R126, R125 ;  /* 0x0000007d7e7f7221 */ /* 0x002fca0000010000 */
[----:B------:R-:W1:Y:S02]  /*43b0*/  SHFL.BFLY PT, R120, R127, 0x10, 0x1f ;  /* 0x0e001f007f787f89 */ /* 0x000e6400000e0000 */
[----:B-1----:R-:W-:-:S04]  /*43c0*/  FADD.FTZ R125, R127, R120 ;  /* 0x000000787f7d7221 */ /* 0x002fc80000010000 */
[----:B0-----:R-:W-:-:S04]  /*43d0*/  FMUL.FTZ R125, R125, R124 ;  /* 0x0000007c7d7d7220 */ /* 0x001fc80000410000 */
[--C-:B------:R-:W-:Y:S01]  /*43e0*/  FADD.FTZ R120, R155, -R125.reuse ;  /* 0x8000007d9b787221 */ /* 0x100fe20000010000 */
[--C-:B------:R-:W-:Y:S01]  /*43f0*/  FADD.FTZ R121, R172, -R125.reuse ;  /* 0x8000007dac797221 */ /* 0x100fe20000010000 */
[--C-:B------:R-:W-:Y:S01]  /*4400*/  FADD.FTZ R123, R159, -R125.reuse ;  /* 0x8000007d9f7b7221 */ /* 0x100fe20000010000 */
[--C-:B------:R-:W-:Y:S01]  /*4410*/  FADD.FTZ R122, R175, -R125.reuse ;  /* 0x8000007daf7a7221 */ /* 0x100fe20000010000 */
[----:B------:R-:W-:Y:S01]  /*4420*/  FFMA.FTZ R120, R120, R120, RZ ;  /* 0x0000007878787223 */ /* 0x000fe200000100ff */
[----:B------:R-:W-:-:S03]  /*4430*/  FADD.FTZ R126, R158, -R125 ;  /* 0x8000007d9e7e7221 */ /* 0x000fc60000010000 */
[----:B------:R-:W-:Y:S01]  /*4440*/  FFMA.FTZ R120, R121, R121, R120 ;  /* 0x0000007979787223 */ /* 0x000fe20000010078 */
        /* <DEDUP_REMOVED lines=9> */
[----:B------:R-:W-:-:S04]  /*44e0*/  FFMA.FTZ R120, R123, R123, R120 ;  /* 0x0000007b7b787223 */ /* 0x000fc80000010078 */
[----:B------:R-:W-:Y:S01]  /*44f0*/  FFMA.FTZ R120, R121, R121, R120 ;  /* 0x0000007979787223 */ /* 0x000fe20000010078 */
[----:B------:R-:W-:-:S04]  /*4500*/  FADD.FTZ R121, R154, -R125 ;  /* 0x8000007d9a797221 */ /* 0x000fc80000010000 */
[----:B------:R-:W-:-:S05]  /*4510*/  FSEL R120, R120, RZ, P0 ;  /* 0x000000ff78787208 */ /* 0x000fca0000000000 */
[----:B------:R-:W-:-:S04]  /*4520*/  FFMA.FTZ R121, R121, R121, R120 ;  /* 0x0000007979797223 */ /* 0x000fc80000010078 */
        /* <DEDUP_REMOVED lines=12> */
[----:B------:R-:W-:Y:S01]  /*45f0*/  @P3 FFMA.FTZ R120, R122, R122, R121 ;  /* 0x0000007a7a783223 */ /* 0x000fe20000010079 */
[--C-:B------:R-:W-:Y:S01]  /*4600*/  FADD.FTZ R121, R153, -R125.reuse ;  /* 0x8000007d99797221 */ /* 0x100fe20000010000 */
[----:B------:R-:W-:-:S03]  /*4610*/  FADD.FTZ R122, R180, -R125 ;  /* 0x8000007db47a7221 */ /* 0x000fc60000010000 */
        /* <DEDUP_REMOVED lines=28> */
[----:B------:R-:W-:-:S05]  /*47e0*/  @P5 FFMA.FTZ R120, R122, R122, R121 ;  /* 0x0000007a7a785223 */ /* 0x000fca0000010079 */
[----:B------:R-:W0:Y:S02]  /*47f0*/  SHFL.BFLY PT, R121, R120, 0x1, 0x1f ;  /* 0x0c201f0078797f89 */ /* 0x000e2400000e0000 */
[----:B0-----:R-:W-:-:S05]  /*4800*/  FADD.FTZ R121, R120, R121 ;  /* 0x0000007978797221 */ /* 0x001fca0000010000 */
[----:B------:R-:W0:Y:S02]  /*4810*/  SHFL.BFLY PT, R122, R121, 0x2, 0x1f ;  /* 0x0c401f00797a7f89 */ /* 0x000e2400000e0000 */
[----:B0-----:R-:W-:-:S05]  /*4820*/  FADD.FTZ R122, R121, R122 ;  /* 0x0000007a797a7221 */ /* 0x001fca0000010000 */
[----:B------:R-:W0:Y:S02]  /*4830*/  SHFL.BFLY PT, R123, R122, 0x4, 0x1f ;  /* 0x0c801f007a7b7f89 */ /* 0x000e2400000e0000 */
[----:B0-----:R-:W-:-:S05]  /*4840*/  FADD.FTZ R123, R122, R123 ;  /* 0x0000007b7a7b7221 */ /* 0x001fca0000010000 */
[----:B------:R-:W0:Y:S02]  /*4850*/  SHFL.BFLY PT, R126, R123, 0x8, 0x1f ;  /* 0x0d001f007b7e7f89 */ /* 0x000e2400000e0000 */
[----:B0-----:R-:W-:-:S05]  /*4860*/  FADD.FTZ R126, R123, R126 ;  /* 0x0000007e7b7e7221 */ /* 0x001fca0000010000 */
[----:B------:R0:W1:Y:S02]  /*4870*/  SHFL.BFLY PT, R127, R126, 0x10, 0x1f ;  /* 0x0e001f007e7f7f89 */ /* 0x00006400000e0000 */
.L_x_50:
[----:B------:R-:W-:Y:S01]  /*4880*/  LOP3.LUT P4, RZ, R166, 0x1f, RZ, 0xc0, !PT ;  /* 0x0000001fa6ff7812 */ /* 0x000fe2000788c0ff */
[----:B------:R-:W-:Y:S01]  /*4890*/  FMUL.FTZ R166, R125, R125 ;  /* 0x0000007d7da67220 */ /* 0x000fe20000410000 */
[----:B------:R-:W-:Y:S01]  /*48a0*/  ISETP.NE.AND P3, PT, RZ, UR4, PT ;  /* 0x00000004ff007c0c */ /* 0x000fe2000bf65270 */
[----:B-1----:R-:W-:Y:S01]  /*48b0*/  FADD.FTZ R167, R126, R127 ;  /* 0x0000007f7ea77221 */ /* 0x002fe20000010000 */
[----:B------:R-:W-:Y:S02]  /*48c0*/  BSSY.RECONVERGENT B0, `(.L_x_30) ;  /* 0x000005c000007945 */ /* 0x000fe40003800200 */
[----:B------:R-:W-:Y:S01]  /*48d0*/  FSEL R127, R166, RZ, P3 ;  /* 0x000000ffa67f7208 */ /* 0x000fe20001800000 */
[----:B------:R-:W-:Y:S01]  /*48e0*/  FFMA.FTZ R124, R167, R124, UR5 ;  /* 0x00000005a77c7e23 */ /* 0x000fe2000801007c */
[----:B------:R-:W-:-:S03]  /*48f0*/  FSEL R188, R125, RZ, !P3 ;  /* 0x000000ff7dbc7208 */ /* 0x000fc60005800000 */
[----:B------:R-:W-:Y:S02]  /*4900*/  FADD.FTZ R124, R124, R127 ;  /* 0x0000007f7c7c7221 */ /* 0x000fe40000010000 */
[----:B------:R-:W1:Y:S02]  /*4910*/  @!P4 LDC.64 R122, c[0x0][0x3c0] ;  /* 0x0000f000ff7acb82 */ /* 0x000e640000000a00 */
[----:B------:R-:W2:Y:S06]  /*4920*/  MUFU.RSQ R191, R124 ;  /* 0x0000007c00bf7308 */ /* 0x000eac0000001400 */
[----:B------:R-:W3:Y:S01]  /*4930*/  @!P4 LDC.64 R120, c[0x0][0x3c8] ;  /* 0x0000f200ff78cb82 */ /* 0x000ee20000000a00 */
[----:B-1----:R-:W-:-:S05]  /*4940*/  @!P4 IMAD.WIDE R122, R149, 0x4, R122 ;  /* 0x00000004957ac825 */ /* 0x002fca00078e027a */
[----:B------:R1:W-:Y:S01]  /*4950*/  @!P4 STG.E desc[UR6][R122.64], R125 ;  /* 0x0000007d7a00c986 */ /* 0x0003e2000c101906 */
[----:B---3--:R-:W-:-:S05]  /*4960*/  @!P4 IMAD.WIDE R120, R149, 0x4, R120 ;  /* 0x000000049578c825 */ /* 0x008fca00078e0278 */
[----:B--2---:R1:W-:Y:S01]  /*4970*/  @!P4 STG.E desc[UR6][R120.64], R191 ;  /* 0x000000bf7800c986 */ /* 0x0043e2000c101906 */
[----:B------:R-:W-:Y:S05]  /*4980*/  @!P0 BRA `(.L_x_31) ;  /* 0x00000004003c8947 */ /* 0x000fea0003800000 */
[--C-:B------:R-:W-:Y:S01]  /*4990*/  FADD.FTZ R124, R165, -R188.reuse ;  /* 0x800000bca57c7221 */ /* 0x100fe20000010000 */
[----:B------:R-:W-:Y:S01]  /*49a0*/  SHF.L.U32 R167, R14, 0x10, RZ ;  /* 0x000000100ea77819 */ /* 0x000fe200000006ff */
[--C-:B-1----:R-:W-:Y:S01]  /*49b0*/  FADD.FTZ R120, R164, -R188.reuse ;  /* 0x800000bca4787221 */ /* 0x102fe20000010000 */
[----:B------:R-:W-:Y:S02]  /*49c0*/  IMAD.U32 R127, R13, 0x10000, RZ ;  /* 0x000100000d7f7824 */ /* 0x000fe400078e00ff */
[----:B------:R-:W-:Y:S01]  /*49d0*/  FMUL.FTZ R166, R191, R124 ;  /* 0x0000007cbfa67220 */ /* 0x000fe20000410000 */
[----:B------:R-:W-:Y:S01]  /*49e0*/  FADD.FTZ R124, R171, -R188 ;  /* 0x800000bcab7c7221 */ /* 0x000fe20000010000 */
[----:B------:R-:W-:Y:S01]  /*49f0*/  SHF.L.U32 R121, R47, 0x10, RZ ;  /* 0x000000102f797819 */ /* 0x000fe200000006ff */
[----:B------:R-:W-:Y:S01]  /*4a00*/  IMAD.U32 R123, R79, 0x10000, RZ ;  /* 0x000100004f7b7824 */ /* 0x000fe200078e00ff */
[----:B------:R-:W-:Y:S01]  /*4a10*/  SHF.L.U32 R125, R51, 0x10, RZ ;  /* 0x00000010337d7819 */ /* 0x000fe200000006ff */
[----:B------:R-:W-:Y:S01]  /*4a20*/  FMUL.FTZ R120, R191, R120 ;  /* 0x00000078bf787220 */ /* 0x000fe20000410000 */
[----:B------:R-:W-:Y:S01]  /*4a30*/  SHF.L.U32 R122, R91, 0x10, RZ ;  /* 0x000000105b7a7819 */ /* 0x000fe200000006ff */
[----:B------:R-:W-:Y:S01]  /*4a40*/  FFMA.FTZ R207, R166, R127, R167 ;  /* 0x0000007fa6cf7223 */ /* 0x000fe200000100a7 */
[----:B------:R-:W-:Y:S01]  /*4a50*/  SHF.L.U32 R169, R15, 0x10, RZ ;  /* 0x000000100fa97819 */ /* 0x000fe200000006ff */
[----:B------:R-:W-:Y:S01]  /*4a60*/  IMAD.U32 R193, R16, 0x10000, RZ ;  /* 0x0001000010c17824 */ /* 0x000fe200078e00ff */
[----:B------:R-:W-:Y:S01]  /*4a70*/  SHF.L.U32 R127, R9, 0x10, RZ ;  /* 0x00000010097f7819 */ /* 0x000fe200000006ff */
[----:B------:R-:W-:-:S02]  /*4a80*/  IMAD.U32 R167, R10, 0x10000, RZ ;  /* 0x000100000aa77824 */ /* 0x000fc400078e00ff */
[----:B0-----:R-:W-:Y:S01]  /*4a90*/  FMUL.FTZ R126, R191, R124 ;  /* 0x0000007cbf7e7220 */ /* 0x001fe20000410000 */
[C---:B------:R-:W-:Y:S01]  /*4aa0*/  FFMA.FTZ R202, R120.reuse, R121, R123 ;  /* 0x0000007978ca7223 */ /* 0x040fe2000001007b */
[----:B------:R-:W-:Y:S01]  /*4ab0*/  FFMA.FTZ R204, R120, R125, R122 ;  /* 0x0000007d78cc7223 */ /* 0x000fe2000001007a */
[--C-:B------:R-:W-:Y:S01]  /*4ac0*/  FADD.FTZ R124, R170, -R188.reuse ;  /* 0x800000bcaa7c7221 */ /* 0x100fe20000010000 */
[--C-:B------:R-:W-:Y:S01]  /*4ad0*/  FADD.FTZ R120, R160, -R188.reuse ;  /* 0x800000bca0787221 */ /* 0x100fe20000010000 */
[----:B------:R-:W-:Y:S01]  /*4ae0*/  FFMA.FTZ R209, R166, R169, R193 ;  /* 0x000000a9a6d17223 */ /* 0x000fe200000100c1 */
[----:B------:R-:W-:Y:S01]  /*4af0*/  FFMA.FTZ R203, R126, R127, R167 ;  /* 0x0000007f7ecb7223 */ /* 0x000fe200000100a7 */
[----:B------:R-:W-:Y:S01]  /*4b00*/  SHF.L.U32 R169, R11, 0x10, RZ ;  /* 0x000000100ba97819 */ /* 0x000fe200000006ff */
[----:B------:R-:W-:Y:S01]  /*4b10*/  FMUL.FTZ R190, R191, R124 ;  /* 0x0000007cbfbe7220 */ /* 0x000fe20000410000 */
[----:B------:R-:W-:Y:S01]  /*4b20*/  SHF.L.U32 R193, R12, 0x10, RZ ;  /* 0x000000100cc17819 */ /* 0x000fe200000006ff */
[----:B------:R-:W-:Y:S01]  /*4b30*/  IMAD.U32 R125, R50, 0x10000, RZ ;  /* 0x00010000327d7824 */ /* 0x000fe200078e00ff */
[----:B------:R-:W-:Y:S01]  /*4b40*/  SHF.L.U32 R127, R5, 0x10, RZ ;  /* 0x00000010057f7819 */ /* 0x000fe200000006ff */
[----:B------:R-:W-:Y:S01]  /*4b50*/  FMUL.FTZ R120, R191, R120 ;  /* 0x00000078bf787220 */ /* 0x000fe20000410000 */
[----:B------:R-:W-:Y:S01]  /*4b60*/  SHF.L.U32 R167, R6, 0x10, RZ ;  /* 0x0000001006a77819 */ /* 0x000fe200000006ff */
[----:B------:R-:W-:Y:S01]  /*4b70*/  FFMA.FTZ R205, R126, R169, R193 ;  /* 0x000000a97ecd7223 */ /* 0x000fe200000100c1 */
[----:B------:R-:W-:Y:S01]  /*4b80*/  SHF.L.U32 R121, R46, 0x10, RZ ;  /* 0x000000102e797819 */ /* 0x000fe200000006ff */
[----:B------:R-:W0:Y:S01]  /*4b90*/  LDC.64 R168, c[0x0][0x428] ;  /* 0x00010a00ffa87b82 */ /* 0x000e220000000a00 */
[----:B------:R-:W-:Y:S01]  /*4ba0*/  SHF.L.U32 R123, R78, 0x10, RZ ;  /* 0x000000104e7b7819 */ /* 0x000fe200000006ff */
[----:B------:R-:W-:Y:S01]  /*4bb0*/  FFMA.FTZ R197, R190, R127, R167 ;  /* 0x0000007fbec57223 */ /* 0x000fe200000100a7 */
[----:B------:R-:W-:Y:S01]  /*4bc0*/  SHF.L.U32 R122, R90, 0x10, RZ ;  /* 0x000000105a7a7819 */ /* 0x000fe200000006ff */
[----:B------:R-:W-:Y:S01]  /*4bd0*/  FADD.FTZ R124, R172, -R188 ;  /* 0x800000bcac7c7221 */ /* 0x000fe20000010000 */
[----:B------:R-:W-:Y:S01]  /*4be0*/  SHF.L.U32 R201, R8, 0x10, RZ ;  /* 0x0000001008c97819 */ /* 0x000fe200000006ff */
[C---:B------:R-:W-:Y:S01]  /*4bf0*/  FFMA.FTZ R198, R120.reuse, R121, R123 ;  /* 0x0000007978c67223 */ /* 0x040fe2000001007b */
[----:B------:R-:W-:Y:S01]  /*4c00*/  SHF.L.U32 R123, R77, 0x10, RZ ;  /* 0x000000104d7b7819 */ /* 0x000fe200000006ff */
[----:B------:R-:W-:Y:S01]  /*4c10*/  FFMA.FTZ R200, R120, R125, R122 ;  /* 0x0000007d78c87223 */ /* 0x000fe2000001007a */
[----:B------:R-:W1:Y:S01]  /*4c20*/  LDC.64 R166, c[0x0][0x430] ;  /* 0x00010c00ffa67b82 */ /* 0x000e620000000a00 */
[----:B------:R-:W-:Y:S01]  /*4c30*/  FADD.FTZ R120, R159, -R188 ;  /* 0x800000bc9f787221 */ /* 0x000fe20000010000 */
[----:B------:R-:W-:Y:S01]  /*4c40*/  SHF.L.U32 R125, R49, 0x10, RZ ;  /* 0x00000010317d7819 */ /* 0x000fe200000006ff */
[----:B------:R-:W-:Y:S01]  /*4c50*/  IMAD.U32 R121, R45, 0x10000, RZ ;  /* 0x000100002d797824 */ /* 0x000fe200078e00ff */
[----:B------:R-:W-:Y:S01]  /*4c60*/  SHF.L.U32 R193, R2, 0x10, RZ ;  /* 0x0000001002c17819 */ /* 0x000fe200000006ff */
[----:B------:R-:W-:-:S02]  /*4c70*/  IMAD.U32 R122, R89, 0x10000, RZ ;  /* 0x00010000597a7824 */ /* 0x000fc400078e00ff */
[----:B------:R-:W-:Y:S01]  /*4c80*/  FMUL.FTZ R120, R191, R120 ;  /* 0x00000078bf787220 */ /* 0x000fe20000410000 */
[----:B------:R-:W-:Y:S01]  /*4c90*/  IMAD.U32 R199, R7, 0x10000, RZ ;  /* 0x0001000007c77824 */ /* 0x000fe200078e00ff */
[----:B------:R-:W-:Y:S01]  /*4ca0*/  SHF.L.U32 R195, R3, 0x10, RZ ;  /* 0x0000001003c37819 */ /* 0x000fe200000006ff */
[----:B------:R-:W-:Y:S02]  /*4cb0*/  IMAD.U32 R127, R0, 0x10000, RZ ;  /* 0x00010000007f7824 */ /* 0x000fe400078e00ff */
[C---:B------:R-:W-:Y:S01]  /*4cc0*/  FFMA.FTZ R194, R120.reuse, R121, R123 ;  /* 0x0000007978c27223 */ /* 0x040fe2000001007b */
[----:B------:R-:W-:Y:S01]  /*4cd0*/  FFMA.FTZ R196, R120, R125, R122 ;  /* 0x0000007d78c47223 */ /* 0x000fe2000001007a */
[----:B------:R-:W-:Y:S01]  /*4ce0*/  FADD.FTZ R120, R155, -R188 ;  /* 0x800000bc9b787221 */ /* 0x000fe20000010000 */
[----:B------:R-:W-:Y:S01]  /*4cf0*/  SHF.L.U32 R121, R44, 0x10, RZ ;  /* 0x000000102c797819 */ /* 0x000fe200000006ff */
[----:B------:R-:W-:Y:S01]  /*4d00*/  IMAD.U32 R123, R76, 0x10000, RZ ;  /* 0x000100004c7b7824 */ /* 0x000fe200078e00ff */
[----:B------:R-:W-:Y:S01]  /*4d10*/  SHF.L.U32 R125, R48, 0x10, RZ ;  /* 0x00000010307d7819 */ /* 0x000fe200000006ff */
[C---:B------:R-:W-:Y:S01]  /*4d20*/  FMUL.FTZ R120, R191.reuse, R120 ;  /* 0x00000078bf787220 */ /* 0x040fe20000410000 */
[----:B------:R-:W-:Y:S01]  /*4d30*/  SHF.L.U32 R122, R88, 0x10, RZ ;  /* 0x00000010587a7819 */ /* 0x000fe200000006ff */
[----:B------:R-:W-:Y:S01]  /*4d40*/  FMUL.FTZ R126, R191, R124 ;  /* 0x0000007cbf7e7220 */ /* 0x000fe20000410000 */
[----:B------:R-:W-:-:S02]  /*4d50*/  IMAD.U32 R192, R4, 0x10000, RZ ;  /* 0x0001000004c07824 */ /* 0x000fc400078e00ff */
[----:B------:R-:W-:Y:S01]  /*4d60*/  FFMA.FTZ R199, R190, R199, R201 ;  /* 0x000000c7bec77223 */ /* 0x000fe200000100c9 */
[----:B------:R-:W-:Y:S01]  /*4d70*/  FFMA.FTZ R124, R120, R121, R123 ;  /* 0x00000079787c7223 */ /* 0x000fe2000001007b */
[----:B------:R-:W-:Y:S01]  /*4d80*/  FFMA.FTZ R127, R126, R127, R193 ;  /* 0x0000007f7e7f7223 */ /* 0x000fe200000100c1 */
[----:B------:R-:W-:Y:S01]  /*4d90*/  FFMA.FTZ R190, R120, R125, R122 ;  /* 0x0000007d78be7223 */ /* 0x000fe2000001007a */
[----:B------:R-:W-:Y:S01]  /*4da0*/  FFMA.FTZ R195, R126, R195, R192 ;  /* 0x000000c37ec37223 */ /* 0x000fe200000100c0 */
[----:B------:R-:W-:Y:S01]  /*4db0*/  F2FP.BF16.F32.PACK_AB R123, R207, R202 ;  /* 0x000000cacf7b723e */ /* 0x000fe200000010ff */
[----:B0-----:R-:W-:Y:S01]  /*4dc0*/  IMAD.WIDE.U32 R168, R189, 0x10, R168 ;  /* 0x00000010bda87825 */ /* 0x001fe200078e00a8 */
[----:B------:R-:W-:Y:S02]  /*4dd0*/  F2FP.BF16.F32.PACK_AB R122, R203, R198 ;  /* 0x000000c6cb7a723e */ /* 0x000fe400000010ff */
[----:B------:R-:W-:Y:S01]  /*4de0*/  F2FP.BF16.F32.PACK_AB R121, R197, R194 ;  /* 0x000000c2c579723e */ /* 0x000fe200000010ff */
[----:B-1----:R-:W-:Y:S01]  /*4df0*/  IMAD.WIDE.U32 R166, R189, 0x10, R166 ;  /* 0x00000010bda67825 */ /* 0x002fe200078e00a6 */
[----:B------:R-:W-:-:S02]  /*4e00*/  F2FP.BF16.F32.PACK_AB R120, R127, R124 ;  /* 0x0000007c7f78723e */ /* 0x000fc400000010ff */
[----:B------:R-:W-:Y:S02]  /*4e10*/  F2FP.BF16.F32.PACK_AB R127, R209, R204 ;  /* 0x000000ccd17f723e */ /* 0x000fe400000010ff */
[----:B------:R-:W-:Y:S01]  /*4e20*/  F2FP.BF16.F32.PACK_AB R126, R205, R200 ;  /* 0x000000c8cd7e723e */ /* 0x000fe200000010ff */
[----:B------:R2:W-:Y:S01]  /*4e30*/  STG.E.128 desc[UR6][R168.64], R120 ;  /* 0x00000078a8007986 */ /* 0x0005e2000c101d06 */
[----:B------:R-:W-:Y:S02]  /*4e40*/  F2FP.BF16.F32.PACK_AB R125, R199, R196 ;  /* 0x000000c4c77d723e */ /* 0x000fe400000010ff */
[----:B------:R-:W-:Y:S02]  /*4e50*/  F2FP.BF16.F32.PACK_AB R124, R195, R190 ;  /* 0x000000bec37c723e */ /* 0x000fe400000010ff */
[----:B------:R-:W-:-:S03]  /*4e60*/  IADD3 R189, PT, PT, R189, 0x20, RZ ;  /* 0x00000020bdbd7810 */ /* 0x000fc60007ffe0ff */
[----:B------:R2:W-:Y:S04]  /*4e70*/  STG.E.128 desc[UR6][R166.64], R124 ;  /* 0x0000007ca6007986 */ /* 0x0005e8000c101d06 */
.L_x_31:
[----:B------:R-:W-:Y:S05]  /*4e80*/  BSYNC.RECONVERGENT B0 ;  /* 0x0000000000007941 */ /* 0x000fea0003800200 */
.L_x_30:
[----:B------:R-:W-:Y:S01]  /*4e90*/  ISETP.GE.U32.AND P3, PT, R150, 0x40, PT ;  /* 0x000000409600780c */ /* 0x000fe20003f66070 */
[----:B------:R-:W-:-:S12]  /*4ea0*/  BSSY.RECONVERGENT B0, `(.L_x_32) ;  /* 0x0000051000007945 */ /* 0x000fd80003800200 */
[----:B------:R-:W-:Y:S05]  /*4eb0*/  @!P3 BRA `(.L_x_33) ;  /* 0x00000004003cb947 */ /* 0x000fea0003800000 */
[--C-:B--2---:R-:W-:Y:S01]  /*4ec0*/  FADD.FTZ R124, R176, -R188.reuse ;  /* 0x800000bcb07c7221 */ /* 0x104fe20000010000 */
        /* <DEDUP_REMOVED lines=78> */
.L_x_33:
[----:B------:R-:W-:Y:S05]  /*53b0*/  BSYNC.RECONVERGENT B0 ;  /* 0x0000000000007941 */ /* 0x000fea0003800200 */
.L_x_32:
[----:B------:R-:W-:Y:S01]  /*53c0*/  ISETP.GE.U32.AND P3, PT, R150, 0x60, PT ;  /* 0x000000609600780c */ /* 0x000fe20003f66070 */
[----:B------:R-:W-:-:S12]  /*53d0*/  BSSY.RECONVERGENT B0, `(.L_x_34) ;  /* 0x0000051000007945 */ /* 0x000fd80003800200 */
[----:B------:R-:W-:Y:S05]  /*53e0*/  @!P3 BRA `(.L_x_35) ;  /* 0x00000004003cb947 */ /* 0x000fea0003800000 */
[--C-:B--23--:R-:W-:Y:S01]  /*53f0*/  FADD.FTZ R124, R181, -R188.reuse ;  /* 0x800000bcb57c7221 */ /* 0x10cfe20000010000 */
        /* <DEDUP_REMOVED lines=78> */
.L_x_35:
[----:B------:R-:W-:Y:S05]  /*58e0*/  BSYNC.RECONVERGENT B0 ;  /* 0x0000000000007941 */ /* 0x000fea0003800200 */
.L_x_34:
[----:B------:R-:W-:Y:S04]  /*58f0*/  BSSY.RECONVERGENT B0, `(.L_x_36) ;  /* 0x0000050000007945 */ /* 0x000fe80003800200 */
[----:B------:R-:W-:Y:S05]  /*5900*/  @!P2 BRA `(.L_x_37) ;  /* 0x000000040038a947 */ /* 0x000fea0003800000 */
[--C-:B-1234-:R-:W-:Y:S01]  /*5910*/  FADD.FTZ R120, R152, -R188.reuse ;  /* 0x800000bc98787221 */ /* 0x11efe20000010000 */
[----:B------:R-:W-:Y:S01]  /*5920*/  SHF.L.U32 R121, R92, 0x10, RZ ;  /* 0x000000105c797819 */ /* 0x000fe200000006ff */
[----:B------:R-:W-:Y:S02]  /*5930*/  IMAD.U32 R123, R100, 0x10000, RZ ;  /* 0x00010000647b7824 */ /* 0x000fe400078e00ff */
[--C-:B------:R-:W-:Y:S01]  /*5940*/  FADD.FTZ R168, R163, -R188.reuse ;  /* 0x800000bca3a87221 */ /* 0x100fe20000010000 */
[----:B------:R-:W-:Y:S01]  /*5950*/  FMUL.FTZ R120, R191, R120 ;  /* 0x00000078bf787220 */ /* 0x000fe20000410000 */
[--C-:B------:R-:W-:Y:S01]  /*5960*/  FADD.FTZ R124, R156, -R188.reuse ;  /* 0x800000bc9c7c7221 */ /* 0x100fe20000010000 */
[--C-:B------:R-:W-:Y:S01]  /*5970*/  FADD.FTZ R122, R185, -R188.reuse ;  /* 0x800000bcb97a7221 */ /* 0x100fe20000010000 */
[--C-:B0-----:R-:W-:Y:S01]  /*5980*/  FADD.FTZ R126, R187, -R188.reuse ;  /* 0x800000bcbb7e7221 */ /* 0x101fe20000010000 */
[----:B------:R-:W-:Y:S01]  /*5990*/  FFMA.FTZ R123, R120, R121, R123 ;  /* 0x00000079787b7223 */ /* 0x000fe2000001007b */
[----:B------:R-:W-:Y:S01]  /*59a0*/  FMUL.FTZ R190, R191, R168 ;  /* 0x000000a8bfbe7220 */ /* 0x000fe20000410000 */
[----:B------:R-:W-:Y:S01]  /*59b0*/  SHF.L.U32 R121, R96, 0x10, RZ ;  /* 0x0000001060797819 */ /* 0x000fe200000006ff */
[--C-:B------:R-:W-:Y:S01]  /*59c0*/  FADD.FTZ R192, R184, -R188.reuse ;  /* 0x800000bcb8c07221 */ /* 0x100fe20000010000 */
[----:B------:R-:W-:Y:S01]  /*59d0*/  SHF.L.U32 R125, R104, 0x10, RZ ;  /* 0x00000010687d7819 */ /* 0x000fe200000006ff */
[--C-:B------:R-:W-:Y:S01]  /*59e0*/  FADD.FTZ R196, R183, -R188.reuse ;  /* 0x800000bcb7c47221 */ /* 0x100fe20000010000 */
[----:B------:R-:W-:Y:S01]  /*59f0*/  FADD.FTZ R198, R186, -R188 ;  /* 0x800000bcbac67221 */ /* 0x000fe20000010000 */
[C---:B------:R-:W-:Y:S01]  /*5a00*/  FMUL.FTZ R166, R191.reuse, R124 ;  /* 0x0000007cbfa67220 */ /* 0x040fe20000410000 */
[----:B------:R-:W-:Y:S01]  /*5a10*/  SHF.L.U32 R167, R134, 0x10, RZ ;  /* 0x0000001086a77819 */ /* 0x000fe200000006ff */
[----:B------:R-:W-:Y:S01]  /*5a20*/  FMUL.FTZ R122, R191, R122 ;  /* 0x0000007abf7a7220 */ /* 0x000fe20000410000 */
[----:B------:R-:W-:Y:S01]  /*5a30*/  SHF.L.U32 R193, R93, 0x10, RZ ;  /* 0x000000105dc17819 */ /* 0x000fe200000006ff */
[----:B------:R-:W-:Y:S01]  /*5a40*/  FMUL.FTZ R188, R191, R126 ;  /* 0x0000007ebfbc7220 */ /* 0x000fe20000410000 */
[----:B------:R-:W-:Y:S01]  /*5a50*/  SHF.L.U32 R195, R101, 0x10, RZ ;  /* 0x0000001065c37819 */ /* 0x000fe200000006ff */
[----:B------:R-:W-:Y:S01]  /*5a60*/  IMAD.U32 R127, R133, 0x10000, RZ ;  /* 0x00010000857f7824 */ /* 0x000fe200078e00ff */
[----:B------:R-:W-:Y:S01]  /*5a70*/  SHF.L.U32 R168, R105, 0x10, RZ ;  /* 0x0000001069a87819 */ /* 0x000fe200000006ff */
[----:B------:R-:W-:Y:S01]  /*5a80*/  IMAD.U32 R197, R97, 0x10000, RZ ;  /* 0x0001000061c57824 */ /* 0x000fe200078e00ff */
[----:B------:R-:W-:Y:S01]  /*5a90*/  SHF.L.U32 R169, R135, 0x10, RZ ;  /* 0x0000001087a97819 */ /* 0x000fe200000006ff */
[----:B------:R-:W-:-:S02]  /*5aa0*/  IMAD.U32 R126, R136, 0x10000, RZ ;  /* 0x00010000887e7824 */ /* 0x000fc400078e00ff */
[----:B------:R-:W-:Y:S01]  /*5ab0*/  FFMA.FTZ R124, R120, R121, R125 ;  /* 0x00000079787c7223 */ /* 0x000fe2000001007d */
[C---:B------:R-:W-:Y:S01]  /*5ac0*/  FMUL.FTZ R194, R191.reuse, R192 ;  /* 0x000000c0bfc27220 */ /* 0x040fe20000410000 */
[C---:B------:R-:W-:Y:S01]  /*5ad0*/  FMUL.FTZ R196, R191.reuse, R196 ;  /* 0x000000c4bfc47220 */ /* 0x040fe20000410000 */
[----:B------:R-:W-:Y:S01]  /*5ae0*/  FMUL.FTZ R198, R191, R198 ;  /* 0x000000c6bfc67220 */ /* 0x000fe20000410000 */
[----:B------:R-:W-:Y:S01]  /*5af0*/  FFMA.FTZ R120, R122, R127, R167 ;  /* 0x0000007f7a787223 */ /* 0x000fe200000100a7 */
[C---:B------:R-:W-:Y:S01]  /*5b00*/  FFMA.FTZ R121, R166.reuse, R193, R195 ;  /* 0x000000c1a6797223 */ /* 0x040fe200000100c3 */
[----:B------:R-:W-:Y:S01]  /*5b10*/  FFMA.FTZ R125, R166, R197, R168 ;  /* 0x000000c5a67d7223 */ /* 0x000fe200000100a8 */
[----:B------:R-:W-:Y:S01]  /*5b20*/  FFMA.FTZ R191, R122, R169, R126 ;  /* 0x000000a97abf7223 */ /* 0x000fe2000001007e */
[----:B------:R-:W0:Y:S01]  /*5b30*/  LDC.64 R166, c[0x0][0x428] ;  /* 0x00010a00ffa67b82 */ /* 0x000e220000000a00 */
[----:B------:R-:W-:Y:S01]  /*5b40*/  SHF.L.U32 R127, R137, 0x10, RZ ;  /* 0x00000010897f7819 */ /* 0x000fe200000006ff */
[----:B------:R-:W-:Y:S01]  /*5b50*/  IMAD.U32 R193, R138, 0x10000, RZ ;  /* 0x000100008ac17824 */ /* 0x000fe200078e00ff */
[----:B------:R-:W-:Y:S01]  /*5b60*/  SHF.L.U32 R195, R139, 0x10, RZ ;  /* 0x000000108bc37819 */ /* 0x000fe200000006ff */
[----:B------:R-:W-:Y:S01]  /*5b70*/  IMAD.U32 R197, R94, 0x10000, RZ ;  /* 0x000100005ec57824 */ /* 0x000fe200078e00ff */
[----:B------:R-:W-:Y:S01]  /*5b80*/  SHF.L.U32 R122, R140, 0x10, RZ ;  /* 0x000000108c7a7819 */ /* 0x000fe200000006ff */
[----:B------:R-:W-:Y:S01]  /*5b90*/  IMAD.U32 R192, R106, 0x10000, RZ ;  /* 0x000100006ac07824 */ /* 0x000fe200078e00ff */
[----:B------:R-:W-:Y:S01]  /*5ba0*/  SHF.L.U32 R199, R102, 0x10, RZ ;  /* 0x0000001066c77819 */ /* 0x000fe200000006ff */
[----:B------:R-:W1:Y:S01]  /*5bb0*/  LDC.64 R168, c[0x0][0x430] ;  /* 0x00010c00ffa87b82 */ /* 0x000e620000000a00 */
[----:B------:R-:W-:Y:S01]  /*5bc0*/  SHF.L.U32 R201, R98, 0x10, RZ ;  /* 0x0000001062c97819 */ /* 0x000fe200000006ff */
[C---:B------:R-:W-:Y:S01]  /*5bd0*/  FFMA.FTZ R126, R188.reuse, R127, R193 ;  /* 0x0000007fbc7e7223 */ /* 0x040fe200000100c1 */
[----:B------:R-:W-:Y:S01]  /*5be0*/  SHF.L.U32 R203, R141, 0x10, RZ ;  /* 0x000000108dcb7819 */ /* 0x000fe200000006ff */
[----:B------:R-:W-:Y:S01]  /*5bf0*/  FFMA.FTZ R188, R188, R195, R122 ;  /* 0x000000c3bcbc7223 */ /* 0x000fe2000001007a */
[----:B------:R-:W-:Y:S01]  /*5c00*/  SHF.L.U32 R205, R142, 0x10, RZ ;  /* 0x000000108ecd7819 */ /* 0x000fe200000006ff */
[C---:B------:R-:W-:Y:S01]  /*5c10*/  FFMA.FTZ R122, R190.reuse, R197, R199 ;  /* 0x000000c5be7a7223 */ /* 0x040fe200000100c7 */
[----:B------:R-:W-:Y:S01]  /*5c20*/  FFMA.FTZ R192, R190, R201, R192 ;  /* 0x000000c9bec07223 */ /* 0x000fe200000100c0 */
[----:B------:R-:W-:Y:S01]  /*5c30*/  SHF.L.U32 R193, R144, 0x10, RZ ;  /* 0x0000001090c17819 */ /* 0x000fe200000006ff */
[----:B------:R-:W-:-:S02]  /*5c40*/  IMAD.U32 R127, R143, 0x10000, RZ ;  /* 0x000100008f7f7824 */ /* 0x000fc400078e00ff */
[----:B------:R-:W-:Y:S01]  /*5c50*/  FFMA.FTZ R203, R194, R203, R205 ;  /* 0x000000cbc2cb7223 */ /* 0x000fe200000100cd */
[----:B------:R-:W-:Y:S01]  /*5c60*/  SHF.L.U32 R199, R99, 0x10, RZ ;  /* 0x0000001063c77819 */ /* 0x000fe200000006ff */
[----:B------:R-:W-:Y:S01]  /*5c70*/  IMAD.U32 R197, R103, 0x10000, RZ ;  /* 0x0001000067c57824 */ /* 0x000fe200078e00ff */
[----:B------:R-:W-:Y:S01]  /*5c80*/  SHF.L.U32 R190, R107, 0x10, RZ ;  /* 0x000000106bbe7819 */ /* 0x000fe200000006ff */
[----:B------:R-:W-:Y:S01]  /*5c90*/  IMAD.U32 R201, R145, 0x10000, RZ ;  /* 0x0001000091c97824 */ /* 0x000fe200078e00ff */
[----:B------:R-:W-:Y:S01]  /*5ca0*/  SHF.L.U32 R195, R95, 0x10, RZ ;  /* 0x000000105fc37819 */ /* 0x000fe200000006ff */
[----:B------:R-:W-:Y:S01]  /*5cb0*/  IMAD.U32 R200, R148, 0x10000, RZ ;  /* 0x0001000094c87824 */ /* 0x000fe200078e00ff */
[----:B------:R-:W-:Y:S01]  /*5cc0*/  SHF.L.U32 R205, R146, 0x10, RZ ;  /* 0x0000001092cd7819 */ /* 0x000fe200000006ff */
[----:B------:R-:W-:Y:S01]  /*5cd0*/  FFMA.FTZ R193, R194, R127, R193 ;  /* 0x0000007fc2c17223 */ /* 0x000fe200000100c1 */
[----:B------:R-:W-:Y:S01]  /*5ce0*/  SHF.L.U32 R207, R147, 0x10, RZ ;  /* 0x0000001093cf7819 */ /* 0x000fe200000006ff */
[C---:B------:R-:W-:Y:S01]  /*5cf0*/  FFMA.FTZ R127, R196.reuse, R199, R190 ;  /* 0x000000c7c47f7223 */ /* 0x040fe200000100be */
[----:B------:R-:W-:Y:S01]  /*5d00*/  FFMA.FTZ R195, R196, R195, R197 ;  /* 0x000000c3c4c37223 */ /* 0x000fe200000100c5 */
[----:B------:R-:W-:Y:S01]  /*5d10*/  FFMA.FTZ R190, R198, R201, R205 ;  /* 0x000000c9c6be7223 */ /* 0x000fe200000100cd */
[----:B------:R-:W-:Y:S01]  /*5d20*/  F2FP.BF16.F32.PACK_AB R120, R120, R123 ;  /* 0x0000007b7878723e */ /* 0x000fe200000010ff */
[----:B------:R-:W-:Y:S01]  /*5d30*/  FFMA.FTZ R200, R198, R207, R200 ;  /* 0x000000cfc6c87223 */ /* 0x000fe200000100c8 */
[----:B0-----:R-:W-:Y:S01]  /*5d40*/  IMAD.WIDE.U32 R166, R189, 0x10, R166 ;  /* 0x00000010bda67825 */ /* 0x001fe200078e00a6 */
[----:B------:R-:W-:-:S02]  /*5d50*/  F2FP.BF16.F32.PACK_AB R122, R203, R122 ;  /* 0x0000007acb7a723e */ /* 0x000fc400000010ff */
[----:B------:R-:W-:Y:S01]  /*5d60*/  F2FP.BF16.F32.PACK_AB R121, R126, R121 ;  /* 0x000000797e79723e */ /* 0x000fe200000010ff */
[----:B-1----:R-:W-:Y:S01]  /*5d70*/  IMAD.WIDE.U32 R168, R189, 0x10, R168 ;  /* 0x00000010bda87825 */ /* 0x002fe200078e00a8 */
[----:B------:R-:W-:Y:S02]  /*5d80*/  F2FP.BF16.F32.PACK_AB R123, R190, R195 ;  /* 0x000000c3be7b723e */ /* 0x000fe400000010ff */
[----:B------:R-:W-:Y:S02]  /*5d90*/  F2FP.BF16.F32.PACK_AB R127, R200, R127 ;  /* 0x0000007fc87f723e */ /* 0x000fe400000010ff */
[----:B------:R-:W-:Y:S01]  /*5da0*/  F2FP.BF16.F32.PACK_AB R126, R193, R192 ;  /* 0x000000c0c17e723e */ /* 0x000fe200000010ff */
[----:B------:R0:W-:Y:S01]  /*5db0*/  STG.E.128 desc[UR6][R166.64], R120 ;  /* 0x00000078a6007986 */ /* 0x0001e2000c101d06 */
[----:B------:R-:W-:Y:S02]  /*5dc0*/  F2FP.BF16.F32.PACK_AB R125, R188, R125 ;  /* 0x0000007dbc7d723e */ /* 0x000fe400000010ff */
[----:B------:R-:W-:-:S05]  /*5dd0*/  F2FP.BF16.F32.PACK_AB R124, R191, R124 ;  /* 0x0000007cbf7c723e */ /* 0x000fca00000010ff */
[----:B------:R0:W-:Y:S02]  /*5de0*/  STG.E.128 desc[UR6][R168.64], R124 ;  /* 0x0000007ca8007986 */ /* 0x0001e4000c101d06 */
.L_x_37:
[----:B------:R-:W-:Y:S05]  /*5df0*/  BSYNC.RECONVERGENT B0 ;  /* 0x0000000000007941 */ /* 0x000fea0003800200 */
.L_x_36:
[----:B01234-:R-:W0:Y:S02]  /*5e00*/  LDC.64 R120, c[0x0][0x380] ;  /* 0x0000e000ff787b82 */ /* 0x01fe240000000a00 */
[----:B0-----:R-:W-:-:S04]  /*5e10*/  LEA R149, R120, R149, 0x2 ;  /* 0x0000009578957211 */ /* 0x001fc800078e10ff */
[----:B------:R-:W-:-:S13]  /*5e20*/  ISETP.GE.AND P2, PT, R149, R121, PT ;  /* 0x000000799500720c */ /* 0x000fda0003f46270 */
[----:B------:R-:W-:Y:S05]  /*5e30*/  @!P2 BRA `(.L_x_38) ;  /* 0xffffffb400c4a947 */ /* 0x000fea000383ffff */
[----:B------:R-:W-:Y:S05]  /*5e40*/  EXIT ;  /* 0x000000000000794d */ /* 0x000fea0003800000 */
.L_x_29:
[----:B------:R-:W-:Y:S01]  /*5e50*/  HFMA2 R190, -RZ, RZ, 0, 1.847743988037109375e-06 ;  /* 0x0000001fffbe7431 */ /* 0x000fe200000001ff */
[----:B------:R-:W-:Y:S01]  /*5e60*/  BSSY B0, `(.L_x_39) ;  /* 0x0000007000007945 */ /* 0x000fe20003800000 */
[----:B------:R-:W-:Y:S01]  /*5e70*/  MOV R188, R121 ;  /* 0x0000007900bc7202 */ /* 0x000fe20000000f00 */
[----:B------:R-:W-:Y:S01]  /*5e80*/  IMAD.MOV.U32 R169, RZ, RZ, 0x1 ;  /* 0x00000001ffa97424 */ /* 0x000fe200078e00ff */
[----:B------:R-:W-:-:S07]  /*5e90*/  MOV R167, 0xffffffff ;  /* 0xffffffff00a77802 */ /* 0x000fce0000000f00 */
[----:B0-----:R-:W-:Y:S05]  /*5ea0*/  WARPSYNC.COLLECTIVE R167, `(.L_x_40) ;  /* 0x00000000a7087348 */ /* 0x001fea0003c00000 */
[----:B------:R1:W2:Y:S02]  /*5eb0*/  SHFL.BFLY P6, R168, R188, R169, R190 ;  /* 0x0c0000a9bca87389 */ /* 0x0002a400000c00be */
[----:B012---:R-:W-:Y:S05]  /*5ec0*/  ENDCOLLECTIVE ;  /* 0x000000000000791b */ /* 0x007fea0003800000 */
.L_x_40:
[----:B------:R-:W-:Y:S05]  /*5ed0*/  BSYNC B0 ;  /* 0x0000000000007941 */ /* 0x000fea0003800000 */
.L_x_39:
[----:B------:R-:W-:Y:S02]  /*5ee0*/  IMAD.MOV.U32 R120, RZ, RZ, R168 ;  /* 0x000000ffff787224 */ /* 0x000fe400078e00a8 */
[----:B------:R-:W-:Y:S02]  /*5ef0*/  HFMA2 R169, -RZ, RZ, 0, 1.1920928955078125e-07 ;  /* 0x00000002ffa97431 */ /* 0x000fe400000001ff */
[----:B------:R-:W-:Y:S01]  /*5f00*/  IMAD.MOV.U32 R190, RZ, RZ, 0x1f ;  /* 0x0000001fffbe7424 */ /* 0x000fe200078e00ff */
[----:B------:R-:W-:Y:S01]  /*5f10*/  MOV R167, 0xffffffff ;  /* 0xffffffff00a77802 */ /* 0x000fe20000000f00 */
[----:B------:R-:W-:Y:S01]  /*5f20*/  FADD.FTZ R122, R121, R120 ;  /* 0x00000078797a7221 */ /* 0x000fe20000010000 */
[----:B------:R-:W0:Y:S04]  /*5f30*/  LDC R124, c[0x0][0x400] ;  /* 0x00010000ff7c7b82 */ /* 0x000e280000000800 */
[----:B------:R-:W-:-:S07]  /*5f40*/  MOV R188, R122 ;  /* 0x0000007a00bc7202 */ /* 0x000fce0000000f00 */
[----:B0-----:R-:W-:Y:S05]  /*5f50*/  WARPSYNC.COLLECTIVE R167, `(.L_x_41) ;  /* 0x00000000a7087348 */ /* 0x001fea0003c00000 */
[----:B------:R1:W2:Y:S02]  /*5f60*/  SHFL.BFLY P6, R168, R188, R169, R190 ;  /* 0x0c0000a9bca87389 */ /* 0x0002a400000c00be */
[----:B012---:R-:W-:Y:S05]  /*5f70*/  ENDCOLLECTIVE ;  /* 0x000000000000791b */ /* 0x007fea0003800000 */
.L_x_41:
[----:B------:R-:W-:Y:S01]  /*5f80*/  HFMA2 R169, -RZ, RZ, 0, 2.384185791015625e-07 ;  /* 0x00000004ffa97431 */ /* 0x000fe200000001ff */
[----:B------:R-:W-:-:S05]  /*5f90*/  MOV R123, R168 ;  /* 0x000000a8007b7202 */ /* 0x000fca0000000f00 */
[----:B------:R-:W-:-:S04]  /*5fa0*/  FADD.FTZ R123, R122, R123 ;  /* 0x0000007b7a7b7221 */ /* 0x000fc80000010000 */
[----:B------:R-:W-:-:S07]  /*5fb0*/  IMAD.MOV.U32 R188, RZ, RZ, R123 ;  /* 0x000000ffffbc7224 */ /* 0x000fce00078e007b */
[----:B------:R-:W-:Y:S05]  /*5fc0*/  WARPSYNC.COLLECTIVE R167, `(.L_x_42) ;  /* 0x00000000a7087348 */ /* 0x000fea0003c00000 */
[----:B------:R0:W1:Y:S02]  /*5fd0*/  SHFL.BFLY P6, R168, R188, R169, R190 ;  /* 0x0c0000a9bca87389 */ /* 0x00006400000c00be */
[----:B01----:R-:W-:Y:S05]  /*5fe0*/  ENDCOLLECTIVE ;  /* 0x000000000000791b */ /* 0x003fea0003800000 */
.L_x_42:
[----:B------:R-:W-:Y:S01]  /*5ff0*/  HFMA2 R169, -RZ, RZ, 0, 4.76837158203125e-07 ;  /* 0x00000008ffa97431 */ /* 0x000fe200000001ff */
[----:B------:R-:W-:-:S05]  /*6000*/  MOV R120, R168 ;  /* 0x000000a800787202 */ /* 0x000fca0000000f00 */
[----:B------:R-:W-:-:S04]  /*6010*/  FADD.FTZ R126, R123, R120 ;  /* 0x000000787b7e7221 */ /* 0x000fc80000010000 */
[----:B------:R-:W-:-:S07]  /*6020*/  IMAD.MOV.U32 R188, RZ, RZ, R126 ;  /* 0x000000ffffbc7224 */ /* 0x000fce00078e007e */
[----:B------:R-:W-:Y:S05]  /*6030*/  WARPSYNC.COLLECTIVE R167, `(.L_x_43) ;  /* 0x00000000a7087348 */ /* 0x000fea0003c00000 */
[----:B------:R0:W1:Y:S02]  /*6040*/  SHFL.BFLY P6, R168, R188, R169, R190 ;  /* 0x0c0000a9bca87389 */ /* 0x00006400000c00be */
[----:B01----:R-:W-:Y:S05]  /*6050*/  ENDCOLLECTIVE ;  /* 0x000000000000791b */ /* 0x003fea0003800000 */
.L_x_43:
[----:B------:R-:W-:Y:S01]  /*6060*/  HFMA2 R169, -RZ, RZ, 0, 9.5367431640625e-07 ;  /* 0x00000010ffa97431 */ /* 0x000fe200000001ff */
[----:B------:R-:W-:-:S05]  /*6070*/  MOV R125, R168 ;  /* 0x000000a8007d7202 */ /* 0x000fca0000000f00 */
[----:B------:R-:W-:-:S04]  /*6080*/  FADD.FTZ R127, R126, R125 ;  /* 0x0000007d7e7f7221 */ /* 0x000fc80000010000 */
[----:B------:R-:W-:-:S07]  /*6090*/  IMAD.MOV.U32 R188, RZ, RZ, R127 ;  /* 0x000000ffffbc7224 */ /* 0x000fce00078e007f */
[----:B------:R-:W-:Y:S05]  /*60a0*/  WARPSYNC.COLLECTIVE R167, `(.L_x_44) ;  /* 0x00000000a7087348 */ /* 0x000fea0003c00000 */
[----:B------:R0:W1:Y:S02]  /*60b0*/  SHFL.BFLY P6, R168, R188, R169, R190 ;  /* 0x0c0000a9bca87389 */ /* 0x00006400000c00be */
[----:B01----:R-:W-:Y:S05]  /*60c0*/  ENDCOLLECTIVE ;  /* 0x000000000000791b */ /* 0x003fea0003800000 */
.L_x_44:
[----:B------:R-:W-:Y:S01]  /*60d0*/  HFMA2 R169, -RZ, RZ, 0, 5.9604644775390625e-08 ;  /* 0x00000001ffa97431 */ /* 0x000fe200000001ff */
[----:B------:R-:W-:-:S05]  /*60e0*/  MOV R120, R168 ;  /* 0x000000a800787202 */ /* 0x000fca0000000f00 */
[----:B------:R-:W-:-:S04]  /*60f0*/  FADD.FTZ R125, R127, R120 ;  /* 0x000000787f7d7221 */ /* 0x000fc80000010000 */
[----:B------:R-:W-:-:S04]  /*6100*/  FMUL.FTZ R125, R125, R124 ;  /* 0x0000007c7d7d7220 */ /* 0x000fc80000410000 */
        /* <DEDUP_REMOVED lines=64> */
[----:B------:R-:W-:-:S04]  /*6510*/  @P5 FFMA.FTZ R120, R122, R122, R121 ;  /* 0x0000007a7a785223 */ /* 0x000fc80000010079 */
[----:B------:R-:W-:-:S07]  /*6520*/  IMAD.MOV.U32 R188, RZ, RZ, R120 ;  /* 0x000000ffffbc7224 */ /* 0x000fce00078e0078 */
[----:B------:R-:W-:Y:S05]  /*6530*/  WARPSYNC.COLLECTIVE R167, `(.L_x_45) ;  /* 0x00000000a7087348 */ /* 0x000fea0003c00000 */
[----:B------:R0:W1:Y:S02]  /*6540*/  SHFL.BFLY P6, R168, R188, R169, R190 ;  /* 0x0c0000a9bca87389 */ /* 0x00006400000c00be */
[----:B01----:R-:W-:Y:S05]  /*6550*/  ENDCOLLECTIVE ;  /* 0x000000000000791b */ /* 0x003fea0003800000 */
.L_x_45:
[----:B------:R-:W-:Y:S01]  /*6560*/  HFMA2 R169, -RZ, RZ, 0, 1.1920928955078125e-07 ;  /* 0x00000002ffa97431 */ /* 0x000fe200000001ff */
[----:B------:R-:W-:-:S05]  /*6570*/  MOV R121, R168 ;  /* 0x000000a800797202 */ /* 0x000fca0000000f00 */
[----:B------:R-:W-:-:S04]  /*6580*/  FADD.FTZ R121, R120, R121 ;  /* 0x0000007978797221 */ /* 0x000fc80000010000 */
[----:B------:R-:W-:-:S07]  /*6590*/  IMAD.MOV.U32 R188, RZ, RZ, R121 ;  /* 0x000000ffffbc7224 */ /* 0x000fce00078e0079 */
[----:B------:R-:W-:Y:S05]  /*65a0*/  WARPSYNC.COLLECTIVE R167, `(.L_x_46) ;  /* 0x00000000a7087348 */ /* 0x000fea0003c00000 */
[----:B------:R0:W1:Y:S02]  /*65b0*/  SHFL.BFLY P6, R168, R188, R169, R190 ;  /* 0x0c0000a9bca87389 */ /* 0x00006400000c00be */
[----:B01----:R-:W-:Y:S05]  /*65c0*/  ENDCOLLECTIVE ;  /* 0x000000000000791b */ /* 0x003fea0003800000 */
.L_x_46:
[----:B------:R-:W-:Y:S01]  /*65d0*/  HFMA2 R169, -RZ, RZ, 0, 2.384185791015625e-07 ;  /* 0x00000004ffa97431 */ /* 0x000fe200000001ff */
[----:B------:R-:W-:-:S05]  /*65e0*/  MOV R122, R168 ;  /* 0x000000a8007a7202 */ /* 0x000fca0000000f00 */
[----:B------:R-:W-:-:S04]  /*65f0*/  FADD.FTZ R122, R121, R122 ;  /* 0x0000007a797a7221 */ /* 0x000fc80000010000 */
[----:B------:R-:W-:-:S07]  /*6600*/  IMAD.MOV.U32 R188, RZ, RZ, R122 ;  /* 0x000000ffffbc7224 */ /* 0x000fce00078e007a */
[----:B------:R-:W-:Y:S05]  /*6610*/  WARPSYNC.COLLECTIVE R167, `(.L_x_47) ;  /* 0x00000000a7087348 */ /* 0x000fea0003c00000 */
[----:B------:R0:W1:Y:S02]  /*6620*/  SHFL.BFLY P6, R168, R188, R169, R190 ;  /* 0x0c0000a9bca87389 */ /* 0x00006400000c00be */
[----:B01----:R-:W-:Y:S05]  /*6630*/  ENDCOLLECTIVE ;  /* 0x000000000000791b */ /* 0x003fea0003800000 */
.L_x_47:
[----:B------:R-:W-:Y:S01]  /*6640*/  HFMA2 R169, -RZ, RZ, 0, 4.76837158203125e-07 ;  /* 0x00000008ffa97431 */ /* 0x000fe200000001ff */
[----:B------:R-:W-:-:S05]  /*6650*/  MOV R123, R168 ;  /* 0x000000a8007b7202 */ /* 0x000fca0000000f00 */
[----:B------:R-:W-:-:S04]  /*6660*/  FADD.FTZ R123, R122, R123 ;  /* 0x0000007b7a7b7221 */ /* 0x000fc80000010000 */
[----:B------:R-:W-:-:S07]  /*6670*/  IMAD.MOV.U32 R188, RZ, RZ, R123 ;  /* 0x000000ffffbc7224 */ /* 0x000fce00078e007b */
[----:B------:R-:W-:Y:S05]  /*6680*/  WARPSYNC.COLLECTIVE R167, `(.L_x_48) ;  /* 0x00000000a7087348 */ /* 0x000fea0003c00000 */
[----:B------:R0:W1:Y:S02]  /*6690*/  SHFL.BFLY P6, R168, R188, R169, R190 ;  /* 0x0c0000a9bca87389 */ /* 0x00006400000c00be */
[----:B01----:R-:W-:Y:S05]  /*66a0*/  ENDCOLLECTIVE ;  /* 0x000000000000791b */ /* 0x003fea0003800000 */
.L_x_48:
[----:B------:R-:W-:Y:S01]  /*66b0*/  HFMA2 R169, -RZ, RZ, 0, 9.5367431640625e-07 ;  /* 0x00000010ffa97431 */ /* 0x000fe200000001ff */
[----:B------:R-:W-:-:S05]  /*66c0*/  MOV R126, R168 ;  /* 0x000000a8007e7202 */ /* 0x000fca0000000f00 */
[----:B------:R-:W-:-:S04]  /*66d0*/  FADD.FTZ R126, R123, R126 ;  /* 0x0000007e7b7e7221 */ /* 0x000fc80000010000 */
[----:B------:R-:W-:-:S07]  /*66e0*/  IMAD.MOV.U32 R188, RZ, RZ, R126 ;  /* 0x000000ffffbc7224 */ /* 0x000fce00078e007e */
[----:B------:R-:W-:Y:S05]  /*66f0*/  WARPSYNC.COLLECTIVE R167, `(.L_x_49) ;  /* 0x00000000a7087348 */ /* 0x000fea0003c00000 */
[----:B------:R0:W1:Y:S02]  /*6700*/  SHFL.BFLY P6, R168, R188, R169, R190 ;  /* 0x0c0000a9bca87389 */ /* 0x00006400000c00be */
[----:B01----:R-:W-:Y:S05]  /*6710*/  ENDCOLLECTIVE ;  /* 0x000000000000791b */ /* 0x003fea0003800000 */
.L_x_49:
[----:B------:R-:W-:Y:S01]  /*6720*/  MOV R127, R168 ;  /* 0x000000a8007f7202 */ /* 0x000fe20000000f00 */
[----:B------:R-:W-:Y:S06]  /*6730*/  BRA `(.L_x_50) ;  /* 0xffffffe000507947 */ /* 0x000fec000383ffff */
.L_x_51:
[----:B------:R-:W-:-:S00]  /*6740*/  BRA `(.L_x_51) ;  /* 0xfffffffc00fc7947 */ /* 0x000fc0000383ffff */
[----:B------:R-:W-:-:S00]  /*6750*/  NOP ;  /* 0x0000000000007918 */ /* 0x000fc00000000000 */
        /* <DEDUP_REMOVED lines=10> */
.L_x_22670:


//--------------------- .text._ZN10layer_norm31ln_parallel_residual_fwd_kernelINS_13Kernel_traitsI13__nv_bfloat16S2_S2_S2_fjLj1024ELj1ELj4ELj1ELj16ENS_18Kernel_traits_baseILj1024ES2_S2_S2_S2_fjLj128EEEEELb0ELb0ELb1EEEvNS_9FwdParamsE --------------------------
	.section	.text._ZN10layer_norm31ln_parallel_residual_fwd_kernelINS_13Kernel_traitsI13__nv_bfloat16S2_S2_S2_fjLj1024ELj1ELj4ELj1ELj16ENS_18Kernel_traits_baseILj1024ES2_S2_S2_S2_fjLj128EEEEELb0ELb0ELb1EEEvNS_9FwdParamsE,"ax",@progbits
	.align	128
        .global         _ZN10layer_norm31ln_parallel_residual_fwd_kernelINS_13Kernel_traitsI13__nv_bfloat16S2_S2_S2_fjLj1024ELj1ELj4ELj1ELj16ENS_18Kernel_traits_baseILj1024ES2_S2_S2_S2_fjLj128EEEEELb0ELb0ELb1EEEvNS_9FwdParamsE
        .type           _ZN10layer_norm31ln_parallel_residual_fwd_kernelINS_13Kernel_traitsI13__nv_bfloat16S2_S2_S2_fjLj1024ELj1ELj4ELj1ELj16ENS_18Kernel_traits_baseILj1024ES2_S2_S2_S2_fjLj128EEEEELb0ELb0ELb1EEEvNS_9FwdParamsE,@function
        .size           _ZN10layer_norm31ln_parallel_residual_fwd_kernelINS_13Kernel_traitsI13__nv_bfloat16S2_S2_S2_fjLj1024ELj1ELj4ELj1ELj16ENS_18Kernel_traits_baseILj1024ES2_S2_S2_S2_fjLj128EEEEELb0ELb0ELb1EEEvNS_9FwdParamsE,(.L_x_22671 - _ZN10layer_norm31ln_parallel_residual_fwd_kernelINS_13Kernel_traitsI13__nv_bfloat16S2_S2_S2_fjLj1024ELj1ELj4ELj1ELj16ENS_18Kernel_traits_baseILj1024ES2_S2_S2_S2_fjLj128EEEEELb0ELb0ELb1EEEvNS_9FwdParamsE)
        .other          _ZN10layer_norm31ln_parallel_residual_fwd_kernelINS_13Kernel_traitsI13__nv_bfloat16S2_S2_S2_fjLj1024ELj1ELj4ELj1ELj16ENS_18Kernel_traits_baseILj1024ES2_S2_S2_S2_fjLj128EEEEELb0ELb0ELb1EEEvNS_9FwdParamsE,@"STO_CUDA_ENTRY STV_DEFAULT"
_ZN10layer_norm31ln_parallel_residual_fwd_kernelINS_13Kernel_traitsI13__nv_bfloat16S2_S2_S2_fjLj1024ELj1ELj4ELj1ELj16ENS_18Kernel_traits_baseILj1024ES2_S2_S2_S2_fjLj128EEEEELb0ELb0ELb1EEEvNS_9FwdParamsE:
.text._ZN10layer_norm31ln_parallel_residual_fwd_kernelINS_13Kernel_traitsI13__nv_bfloat16S2_S2_S2_fjLj1024ELj1ELj4ELj1ELj16ENS_18Kernel_traits_baseILj1024ES2_S2_S2_S2_fjLj128EEEEELb0ELb0ELb1EEEvNS_9FwdParamsE:
[----:B------:R-:W-:Y:S01]  /*0000*/  LDC R1, c[0x0][0x37c] ;  /* 0x0000df00ff017b82 */ /* 0x000fe20000000800 */
[----:B------:R-:W0:Y:S01]  /*0010*/  S2R R106, SR_TID.X ;  /* 0x00000000006a7919 */ /* 0x000e220000002100 */
[----:B------:R-:W1:Y:S06]  /*0020*/  LDCU.64 UR10, c[0x0][0x438] ;  /* 0x00008700ff0a77ac */ /* 0x000e6c0008000a00 */
[----:B------:R-:W2:Y:S01]  /*0030*/  S2UR UR4, SR_CTAID.X ;  /* 0x00000000000479c3 */ /* 0x000ea20000002500 */
[----:B------:R-:W3:Y:S01]  /*0040*/  LDCU.64 UR8, c[0x0][0x3a0] ;  /* 0x00007400ff0877ac */ /* 0x000ee20008000a00 */
[----:B------:R-:W4:Y:S06]  /*0050*/  LDCU.64 UR6, c[0x0][0x358] ;  /* 0x00006b00ff0677ac */ /* 0x000f2c0008000a00 */
[----:B------:R-:W3:Y:S01]  /*0060*/  LDC.64 R68, c[0x0][0x398] ;  /* 0x0000e600ff447b82 */ /* 0x000ee20000000a00 */
[----:B-1----:R-:W-:-:S04]  /*0070*/  UISETP.NE.U32.AND UP0, UPT, UR10, URZ, UPT ;  /* 0x000000ff0a00728c */ /* 0x002fc8000bf05070 */
[----:B------:R-:W-:Y:S02]  /*0080*/  UISETP.NE.AND.EX UP0, UPT, UR11, URZ, UPT, UP0 ;  /* 0x000000ff0b00728c */ /* 0x000fe4000bf05300 */
[----:B--2---:R-:W-:Y:S01]  /*0090*/  USHF.L.U32 UR4, UR4, 0x2, URZ ;  /* 0x0000000204047899 */ /* 0x004fe200080006ff */
[----:B0-----:R-:W-:Y:S02]  /*00a0*/  SHF.R.U32.HI R107, RZ, 0x5, R106 ;  /* 0x00000005ff6b7819 */ /* 0x001fe4000001166a */
[----:B---3--:R-:W-:Y:S02]  /*00b0*/  LOP3.LUT P0, RZ, R68, UR8, RZ, 0xfc, !PT ;  /* 0x0000000844ff7c12 */ /* 0x008fe4000f80fcff */
[----:B------:R-:W-:Y:S02]  /*00c0*/  LOP3.LUT R106, R106, 0x1f, RZ, 0xc0, !PT ;  /* 0x0000001f6a6a7812 */ /* 0x000fe400078ec0ff */
[----:B------:R-:W-:Y:S02]  /*00d0*/  LOP3.LUT P0, RZ, R69, UR9, RZ, 0xfc, P0 ;  /* 0x0000000945ff7c12 */ /* 0x000fe4000800fcff */
[----:B------:R-:W-:Y:S01]  /*00e0*/  LOP3.LUT R107, R107, UR4, RZ, 0xfc, !PT ;  /* 0x000000046b6b7c12 */ /* 0x000fe2000f8efcff */
[----:B----4-:R-:W-:Y:S10]  /*00f0*/  BRA.U UP0, `(.L_x_52) ;  /* 0x0000000100f07547 */ /* 0x010ff4000b800000 */
[----:B------:R-:W0:Y:S02]  /*0100*/  LDCU.64 UR4, c[0x0][0x440] ;  /* 0x00008800ff0477ac */ /* 0x000e240008000a00 */
[----:B0-----:R-:W-:-:S04]  /*0110*/  UISETP.NE.U32.AND UP0, UPT, UR4, URZ, UPT ;  /* 0x000000ff0400728c */ /* 0x001fc8000bf05070 */
[----:B------:R-:W-:-:S09]  /*0120*/  UISETP.NE.AND.EX UP0, UPT, UR5, URZ, UPT, UP0 ;  /* 0x000000ff0500728c */ /* 0x000fd2000bf05300 */
[----:B------:R-:W-:Y:S05]  /*0130*/  BRA.U UP0, `(.L_x_53) ;  /* 0x0000000100747547 */ /* 0x000fea000b800000 */
[----:B------:R-:W0:Y:S08]  /*0140*/  LDC.64 R2, c[0x0][0x3d0] ;  /* 0x0000f400ff027b82 */ /* 0x000e300000000a00 */
[----:B------:R-:W1:Y:S01]  /*0150*/  LDC.64 R40, c[0x0][0x3d8] ;  /* 0x0000f600ff287b82 */ /* 0x000e620000000a00 */
[----:B0-----:R-:W-:-:S05]  /*0160*/  IMAD.WIDE.U32 R2, R106, 0x10, R2 ;  /* 0x000000106a027825 */ /* 0x001fca00078e0002 */
[----:B------:R-:W5:Y:S01]  /*0170*/  LDG.E.128 R116, desc[UR6][R2.64] ;  /* 0x0000000602747981 */ /* 0x000f62000c1e1d00 */
[----:B-1----:R-:W-:-:S03]  /*0180*/  IMAD.WIDE.U32 R40, R106, 0x10, R40 ;  /* 0x000000106a287825 */ /* 0x002fc600078e0028 */
[----:B------:R-:W5:Y:S04]  /*0190*/  LDG.E.128 R4, desc[UR6][R2.64+0x200] ;  /* 0x0002000602047981 */ /* 0x000f68000c1e1d00 */
[----:B------:R-:W5:Y:S04]  /*01a0*/  LDG.E.128 R8, desc[UR6][R2.64+0x400] ;  /* 0x0004000602087981 */ /* 0x000f68000c1e1d00 */
[----:B------:R-:W5:Y:S01]  /*01b0*/  LDG.E.128 R12, desc[UR6][R2.64+0x600] ;  /* 0x00060006020c7981 */ /* 0x000f62000c1e1d00 */
[----:B------:R-:W-:Y:S02]  /*01c0*/  CS2R R34, SRZ ;  /* 0x0000000000227805 */ /* 0x000fe4000001ff00 */
[----:B------:R-:W-:-:S02]  /*01d0*/  CS2R R32, SRZ ;  /* 0x0000000000207805 */ /* 0x000fc4000001ff00 */
[----:B------:R-:W-:Y:S01]  /*01e0*/  CS2R R38, SRZ ;  /* 0x0000000000267805 */ /* 0x000fe2000001ff00 */
[----:B------:R-:W5:Y:S01]  /*01f0*/  LDG.E.128 R16, desc[UR6][R40.64] ;  /* 0x0000000628107981 */ /* 0x000f62000c1e1d00 */
[----:B------:R-:W-:Y:S02]  /*0200*/  CS2R R36, SRZ ;  /* 0x0000000000247805 */ /* 0x000fe4000001ff00 */
[----:B------:R-:W-:Y:S02]  /*0210*/  CS2R R42, SRZ ;  /* 0x00000000002a7805 */ /* 0x000fe4000001ff00 */
[----:B------:R-:W-:Y:S01]  /*0220*/  CS2R R46, SRZ ;  /* 0x00000000002e7805 */ /* 0x000fe2000001ff00 */
        /* <DEDUP_REMOVED lines=8> */
[----:B------:R0:W5:Y:S01]  /*02b0*/  LDG.E.128 R28, desc[UR6][R40.64+0x600] ;  /* 0x00060006281c7981 */ /* 0x000162000c1e1d00 */
[----:B------:R-:W-:Y:S02]  /*02c0*/  CS2R R56, SRZ ;  /* 0x0000000000387805 */ /* 0x000fe4000001ff00 */
[----:B------:R-:W-:-:S02]  /*02d0*/  CS2R R62, SRZ ;  /* 0x00000000003e7805 */ /* 0x000fc4000001ff00 */
[----:B------:R-:W-:Y:S02]  /*02e0*/  CS2R R60, SRZ ;  /* 0x00000000003c7805 */ /* 0x000fe4000001ff00 */
[----:B0-----:R-:W-:Y:S01]  /*02f0*/  CS2R R40, SRZ ;  /* 0x0000000000287805 */ /* 0x001fe2000001ff00 */
[----:B------:R-:W-:Y:S06]  /*0300*/  BRA `(.L_x_54) ;  /* 0x0000000400487947 */ /* 0x000fec0003800000 */
.L_x_53:
[----:B------:R-:W0:Y:S08]  /*0310*/  LDC.64 R2, c[0x0][0x440] ;  /* 0x00011000ff027b82 */ /* 0x000e300000000a00 */
[----:B------:R-:W1:Y:S08]  /*0320*/  LDC.64 R4, c[0x0][0x3d0] ;  /* 0x0000f400ff047b82 */ /* 0x000e700000000a00 */
[----:B------:R-:W2:Y:S01]  /*0330*/  LDC.64 R6, c[0x0][0x3d8] ;  /* 0x0000f600ff067b82 */ /* 0x000ea20000000a00 */
[----:B0-----:R-:W-:-:S05]  /*0340*/  IMAD.WIDE.U32 R2, R106, 0x10, R2 ;  /* 0x000000106a027825 */ /* 0x001fca00078e0002 */
[----:B------:R-:W5:Y:S01]  /*0350*/  LDG.E.128 R60, desc[UR6][R2.64] ;  /* 0x00000006023c7981 */ /* 0x000f62000c1e1d00 */
[----:B-1----:R-:W-:-:S03]  /*0360*/  IMAD.WIDE.U32 R32, R106, 0x10, R4 ;  /* 0x000000106a207825 */ /* 0x002fc600078e0004 */
[----:B------:R-:W5:Y:S04]  /*0370*/  LDG.E.128 R56, desc[UR6][R2.64+0x200] ;  /* 0x0002000602387981 */ /* 0x000f68000c1e1d00 */
[----:B------:R-:W5:Y:S01]  /*0380*/  LDG.E.128 R52, desc[UR6][R2.64+0x400] ;  /* 0x0004000602347981 */ /* 0x000f62000c1e1d00 */
[----:B--2---:R-:W-:-:S03]  /*0390*/  IMAD.WIDE.U32 R36, R106, 0x10, R6 ;  /* 0x000000106a247825 */ /* 0x004fc600078e0006 */
[----:B------:R-:W5:Y:S01]  /*03a0*/  LDG.E.128 R48, desc[UR6][R2.64+0x600] ;  /* 0x0006000602307981 */ /* 0x000f62000c1e1d00 */
[----:B------:R-:W-:Y:S02]  /*03b0*/  CS2R R34, SRZ ;  /* 0x0000000000227805 */ /* 0x000fe4000001ff00 */
[----:B------:R-:W-:Y:S02]  /*03c0*/  CS2R R38, SRZ ;  /* 0x0000000000267805 */ /* 0x000fe4000001ff00 */
[----:B------:R-:W-:Y:S01]  /*03d0*/  CS2R R42, SRZ ;  /* 0x00000000002a7805 */ /* 0x000fe2000001ff00 */
[----:B------:R-:W5:Y:S01]  /*03e0*/  LDG.E.128 R116, desc[UR6][R32.64] ;  /* 0x0000000620747981 */ /* 0x000f62000c1e1d00 */
[----:B------:R-:W-:Y:S02]  /*03f0*/  CS2R R40, SRZ ;  /* 0x0000000000287805 */ /* 0x000fe4000001ff00 */
[----:B------:R-:W-:Y:S02]  /*0400*/  CS2R R46, SRZ ;  /* 0x00000000002e7805 */ /* 0x000fe4000001ff00 */
[----:B------:R-:W-:Y:S01]  /*0410*/  CS2R R44, SRZ ;  /* 0x00000000002c7805 */ /* 0x000fe2000001ff00 */
[----:B------:R-:W5:Y:S04]  /*0420*/  LDG.E.128 R4, desc[UR6][R32.64+0x200] ;  /* 0x0002000620047981 */ /* 0x000f68000c1e1d00 */
[----:B------:R-:W5:Y:S04]  /*0430*/  LDG.E.128 R8, desc[UR6][R32.64+0x400] ;  /* 0x0004000620087981 */ /* 0x000f68000c1e1d00 */
[----:B------:R0:W5:Y:S04]  /*0440*/  LDG.E.128 R12, desc[UR6][R32.64+0x600] ;  /* 0x00060006200c7981 */ /* 0x000168000c1e1d00 */
[----:B------:R-:W5:Y:S04]  /*0450*/  LDG.E.128 R16, desc[UR6][R36.64] ;  /* 0x0000000624107981 */ /* 0x000f68000c1e1d00 */
[----:B------:R-:W5:Y:S01]  /*0460*/  LDG.E.128 R20, desc[UR6][R36.64+0x200] ;  /* 0x0002000624147981 */ /* 0x000f62000c1e1d00 */
[----:B0-----:R-:W-:-:S03]  /*0470*/  CS2R R32, SRZ ;  /* 0x0000000000207805 */ /* 0x001fc6000001ff00 */
[----:B------:R-:W5:Y:S04]  /*0480*/  LDG.E.128 R24, desc[UR6][R36.64+0x400] ;  /* 0x0004000624187981 */ /* 0x000f68000c1e1d00 */
[----:B------:R0:W5:Y:S02]  /*0490*/  LDG.E.128 R28, desc[UR6][R36.64+0x600] ;  /* 0x00060006241c7981 */ /* 0x000164000c1e1d00 */
[----:B0-----:R-:W-:Y:S01]  /*04a0*/  CS2R R36, SRZ ;  /* 0x0000000000247805 */ /* 0x001fe2000001ff00 */
[----:B------:R-:W-:Y:S06]  /*04b0*/  BRA `(.L_x_54) ;  /* 0x0000000000dc7947 */ /* 0x000fec0003800000 */
.L_x_52:
[----:B------:R-:W0:Y:S02]  /*04c0*/  LDCU.64 UR4, c[0x0][0x440] ;  /* 0x00008800ff0477ac */ /* 0x000e240008000a00 */
[----:B0-----:R-:W-:-:S04]  /*04d0*/  UISETP.NE.U32.AND UP0, UPT, UR4, URZ, UPT ;  /* 0x000000ff0400728c */ /* 0x001fc8000bf05070 */
[----:B------:R-:W-:-:S09]  /*04e0*/  UISETP.NE.AND.EX UP0, UPT, UR5, URZ, UPT, UP0 ;  /* 0x000000ff0500728c */ /* 0x000fd2000bf05300 */
[----:B------:R-:W-:Y:S05]  /*04f0*/  BRA.U !UP0, `(.L_x_55) ;  /* 0x0000000108647547 */ /* 0x000fea000b800000 */
[----:B------:R-:W0:Y:S08]  /*0500*/  LDC.64 R4, c[0x0][0x3d0] ;  /* 0x0000f400ff047b82 */ /* 0x000e300000000a00 */
[----:B------:R-:W1:Y:S08]  /*0510*/  LDC.64 R2, c[0x0][0x438] ;  /* 0x00010e00ff027b82 */ /* 0x000e700000000a00 */
[----:B------:R-:W2:Y:S08]  /*0520*/  LDC.64 R6, c[0x0][0x3d8] ;  /* 0x0000f600ff067b82 */ /* 0x000eb00000000a00 */
[----:B------:R-:W3:Y:S01]  /*0530*/  LDC.64 R8, c[0x0][0x440] ;  /* 0x00011000ff087b82 */ /* 0x000ee20000000a00 */
[----:B0-----:R-:W-:-:S05]  /*0540*/  IMAD.WIDE.U32 R48, R106, 0x10, R4 ;  /* 0x000000106a307825 */ /* 0x001fca00078e0004 */
[----:B------:R0:W5:Y:S01]  /*0550*/  LDG.E.128 R116, desc[UR6][R48.64] ;  /* 0x0000000630747981 */ /* 0x000162000c1e1d00 */
[----:B-1----:R-:W-:-:S03]  /*0560*/  IMAD.WIDE.U32 R2, R106, 0x10, R2 ;  /* 0x000000106a027825 */ /* 0x002fc600078e0002 */
[----:B------:R0:W5:Y:S04]  /*0570*/  LDG.E.128 R12, desc[UR6][R48.64+0x600] ;  /* 0x00060006300c7981 */ /* 0x000168000c1e1d00 */
[----:B------:R0:W5:Y:S01]  /*0580*/  LDG.E.128 R44, desc[UR6][R2.64] ;  /* 0x00000006022c7981 */ /* 0x000162000c1e1d00 */
[----:B--2---:R-:W-:-:S03]  /*0590*/  IMAD.WIDE.U32 R64, R106, 0x10, R6 ;  /* 0x000000106a407825 */ /* 0x004fc600078e0006 */
[----:B------:R0:W5:Y:S04]  /*05a0*/  LDG.E.128 R4, desc[UR6][R48.64+0x200] ;  /* 0x0002000630047981 */ /* 0x000168000c1e1d00 */
[----:B------:R0:W5:Y:S01]  /*05b0*/  LDG.E.128 R40, desc[UR6][R2.64+0x200] ;  /* 0x0002000602287981 */ /* 0x000162000c1e1d00 */
[----:B---3--:R-:W-:-:S03]  /*05c0*/  IMAD.WIDE.U32 R66, R106, 0x10, R8 ;  /* 0x000000106a427825 */ /* 0x008fc600078e0008 */
[----:B------:R0:W5:Y:S04]  /*05d0*/  LDG.E.128 R8, desc[UR6][R48.64+0x400] ;  /* 0x0004000630087981 */ /* 0x000168000c1e1d00 */
        /* <DEDUP_REMOVED lines=9> */
[----:B------:R0:W5:Y:S01]  /*0670*/  LDG.E.128 R48, desc[UR6][R66.64+0x600] ;  /* 0x0006000642307981 */ /* 0x000162000c1e1d00 */
[----:B------:R-:W-:Y:S05]  /*0680*/  BRA `(.L_x_54) ;  /* 0x0000000000687947 */ /* 0x000fea0003800000 */
.L_x_55:
        /* <DEDUP_REMOVED lines=9> */
[----:B------:R-:W5:Y:S04]  /*0720*/  LDG.E.128 R44, desc[UR6][R52.64] ;  /* 0x00000006342c7981 */ /* 0x000f68000c1e1d00 */
[----:B------:R-:W5:Y:S01]  /*0730*/  LDG.E.128 R4, desc[UR6][R2.64+0x200] ;  /* 0x0002000602047981 */ /* 0x000f62000c1e1d00 */
[----:B------:R-:W-:Y:S02]  /*0740*/  CS2R R50, SRZ ;  /* 0x0000000000327805 */ /* 0x000fe4000001ff00 */
[----:B------:R-:W-:Y:S02]  /*0750*/  CS2R R48, SRZ ;  /* 0x0000000000307805 */ /* 0x000fe4000001ff00 */
[----:B------:R-:W-:Y:S01]  /*0760*/  CS2R R54, SRZ ;  /* 0x0000000000367805 */ /* 0x000fe2000001ff00 */
[----:B------:R-:W5:Y:S01]  /*0770*/  LDG.E.128 R40, desc[UR6][R52.64+0x200] ;  /* 0x0002000634287981 */ /* 0x000f62000c1e1d00 */
[----:B------:R-:W-:-:S02]  /*0780*/  CS2R R58, SRZ ;  /* 0x00000000003a7805 */ /* 0x000fc4000001ff00 */
[----:B------:R-:W-:Y:S02]  /*0790*/  CS2R R62, SRZ ;  /* 0x00000000003e7805 */ /* 0x000fe4000001ff00 */
[----:B------:R-:W-:Y:S01]  /*07a0*/  CS2R R60, SRZ ;  /* 0x00000000003c7805 */ /* 0x000fe2000001ff00 */
[----:B------:R-:W5:Y:S04]  /*07b0*/  LDG.E.128 R36, desc[UR6][R52.64+0x400] ;  /* 0x0004000634247981 */ /* 0x000f68000c1e1d00 */
[----:B------:R0:W5:Y:S04]  /*07c0*/  LDG.E.128 R32, desc[UR6][R52.64+0x600] ;  /* 0x0006000634207981 */ /* 0x000168000c1e1d00 */
[----:B------:R-:W5:Y:S04]  /*07d0*/  LDG.E.128 R16, desc[UR6][R56.64] ;  /* 0x0000000638107981 */ /* 0x000f68000c1e1d00 */
[----:B------:R-:W5:Y:S01]  /*07e0*/  LDG.E.128 R20, desc[UR6][R56.64+0x200] ;  /* 0x0002000638147981 */ /* 0x000f62000c1e1d00 */
[----:B0-----:R-:W-:-:S03]  /*07f0*/  CS2R R52, SRZ ;  /* 0x0000000000347805 */ /* 0x001fc6000001ff00 */
[----:B------:R-:W5:Y:S04]  /*0800*/  LDG.E.128 R24, desc[UR6][R56.64+0x400] ;  /* 0x0004000638187981 */ /* 0x000f68000c1e1d00 */
[----:B------:R0:W5:Y:S02]  /*0810*/  LDG.E.128 R28, desc[UR6][R56.64+0x600] ;  /* 0x00060006381c7981 */ /* 0x000164000c1e1d00 */
[----:B0-----:R-:W-:-:S07]  /*0820*/  CS2R R56, SRZ ;  /* 0x0000000000387805 */ /* 0x001fce000001ff00 */
.L_x_54:
[----:B------:R-:W1:Y:S02]  /*0830*/  LDCU UR4, c[0x0][0x384] ;  /* 0x00007080ff0477ac */ /* 0x000e640008000800 */
[----:B-1----:R-:W-:-:S13]  /*0840*/  ISETP.GE.AND P1, PT, R107, UR4, PT ;  /* 0x000000046b007c0c */ /* 0x002fda000bf26270 */
[----:B------:R-:W-:Y:S05]  /*0850*/  @P1 EXIT ;  /* 0x000000000000194d */ /* 0x000fea0003800000 */
[----:B------:R-:W-:Y:S01]  /*0860*/  ISETP.NE.U32.AND P1, PT, R68, RZ, PT ;  /* 0x000000ff4400720c */ /* 0x000fe20003f25070 */
[----:B------:R-:W1:Y:S01]  /*0870*/  LDCU UR4, c[0x0][0x388] ;  /* 0x00007100ff0477ac */ /* 0x000e620008000800 */
[----:B-----5:R-:W-:Y:S02]  /*0880*/  PRMT R130, R51, 0x7632, R130 ;  /* 0x0000763233827816 */ /* 0x020fe40000000082 */
[----:B------:R-:W-:Y:S01]  /*0890*/  ISETP.NE.AND.EX P1, PT, R69, RZ, PT, P1 ;  /* 0x000000ff4500720c */ /* 0x000fe20003f25310 */
[----:B------:R-:W2:Y:S01]  /*08a0*/  LDCU.U8 UR5, c[0x0][0x410] ;  /* 0x00008200ff0577ac */ /* 0x000ea20008000000 */
[----:B------:R-:W-:Y:S02]  /*08b0*/  PRMT R131, R31, 0x7632, R131 ;  /* 0x000076321f837816 */ /* 0x000fe40000000083 */
[----:B------:R-:W-:Y:S01]  /*08c0*/  PRMT R132, R35, 0x7632, R132 ;  /* 0x0000763223847816 */ /* 0x000fe20000000084 */
[----:B------:R-:W3:Y:S01]  /*08d0*/  LDCU UR8, c[0x0][0x448] ;  /* 0x00008900ff0877ac */ /* 0x000ee20008000800 */
[----:B------:R-:W-:-:S02]  /*08e0*/  PRMT R133, R15, 0x7632, R133 ;  /* 0x000076320f857816 */ /* 0x000fc40000000085 */
[----:B------:R-:W-:Y:S01]  /*08f0*/  PRMT R134, R50, 0x7632, R134 ;  /* 0x0000763232867816 */ /* 0x000fe20000000086 */
[----:B------:R-:W4:Y:S01]  /*0900*/  LDCU.64 UR10, c[0x0][0x3a0] ;  /* 0x00007400ff0a77ac */ /* 0x000f220008000a00 */
[----:B------:R-:W-:Y:S02]  /*0910*/  PRMT R135, R30, 0x7632, R135 ;  /* 0x000076321e877816 */ /* 0x000fe40000000087 */
[----:B------:R-:W-:Y:S01]  /*0920*/  PRMT R136, R34, 0x7632, R136 ;  /* 0x0000763222887816 */ /* 0x000fe20000000088 */
[----:B------:R-:W0:Y:S01]  /*0930*/  LDCU.64 UR12, c[0x0][0x398] ;  /* 0x00007300ff0c77ac */ /* 0x000e220008000a00 */
        /* <DEDUP_REMOVED lines=56> */
[----:B01234-:R-:W-:-:S07]  /*0cc0*/  PRMT R193, R116, 0x7632, R193 ;  /* 0x0000763274c17816 */ /* 0x01ffce00000000c1 */
.L_x_73:
[----:B------:R-:W-:Y:S01]  /*0cd0*/  ISETP.NE.U32.AND P2, PT, RZ, UR10, PT ;  /* 0x0000000aff007c0c */ /* 0x000fe2000bf45070 */
[----:B---3--:R-:W0:Y:S01]  /*0ce0*/  LDC.64 R2, c[0x0][0x390] ;  /* 0x0000e400ff027b82 */ /* 0x008e220000000a00 */
[----:B------:R-:W-:Y:S02]  /*0cf0*/  IMAD R0, R107, UR4, RZ ;  /* 0x000000046b007c24 */ /* 0x000fe4000f8e02ff */
[----:B------:R-:W-:-:S03]  /*0d00*/  ISETP.NE.AND.EX P2, PT, RZ, UR11, PT, P2 ;  /* 0x0000000bff007c0c */ /* 0x000fc6000bf45320 */
[----:B------:R-:W-:Y:S02]  /*0d10*/  SHF.R.S32.HI R77, RZ, 0x1f, R0 ;  /* 0x0000001fff4d7819 */ /* 0x000fe40000011400 */
[----:B------:R-:W1:Y:S02]  /*0d20*/  @P1 LDC.64 R80, c[0x0][0x398] ;  /* 0x0000e600ff501b82 */ /* 0x000e640000000a00 */
[----:B------:R-:W-:-:S04]  /*0d30*/  LEA.HI R77, R77, R0, RZ, 0x3 ;  /* 0x000000004d4d7211 */ /* 0x000fc800078f18ff */
[----:B------:R-:W-:Y:S02]  /*0d40*/  LEA.HI.SX32 R101, R77, R106, 0x1d ;  /* 0x0000006a4d657211 */ /* 0x000fe400078feaff */
[----:B------:R-:W2:Y:S03]  /*0d50*/  @P2 LDC.64 R82, c[0x0][0x3a0] ;  /* 0x0000e800ff522b82 */ /* 0x000ea60000000a00 */
[----:B0-----:R-:W-:-:S06]  /*0d60*/  IMAD.WIDE.U32 R76, R101, 0x10, R2 ;  /* 0x00000010654c7825 */ /* 0x001fcc00078e0002 */
[----:B------:R-:W5:Y:S01]  /*0d70*/  LDG.E.128 R76, desc[UR6][R76.64] ;  /* 0x000000064c4c7981 */ /* 0x000f62000c1e1d00 */
[----:B------:R-:W-:Y:S01]  /*0d80*/  UISETP.NE.U32.AND UP0, UPT, UR12, URZ, UPT ;  /* 0x000000ff0c00728c */ /* 0x000fe2000bf05070 */
[----:B-1----:R-:W-:-:S04]  /*0d90*/  @P1 IMAD.WIDE.U32 R80, R101, 0x10, R80 ;  /* 0x0000001065501825 */ /* 0x002fc800078e0050 */
[----:B--2---:R-:W-:Y:S01]  /*0da0*/  @P2 IMAD.WIDE.U32 R82, R101, 0x10, R82 ;  /* 0x0000001065522825 */ /* 0x004fe200078e0052 */
[----:B------:R-:W-:Y:S01]  /*0db0*/  UISETP.NE.AND.EX UP0, UPT, UR13, URZ, UPT, UP0 ;  /* 0x000000ff0d00728c */ /* 0x000fe2000bf05300 */
[----:B------:R0:W5:Y:S04]  /*0dc0*/  @P1 LDG.E.128 R64, desc[UR6][R80.64] ;  /* 0x0000000650401981 */ /* 0x000168000c1e1d00 */
[----:B------:R0:W5:Y:S01]  /*0dd0*/  @P2 LDG.E.128 R68, desc[UR6][R82.64] ;  /* 0x0000000652442981 */ /* 0x000162000c1e1d00 */
[----:B------:R-:W-:-:S13]  /*0de0*/  PLOP3.LUT P1, PT, PT, PT, UP0, 0x80, 0x8 ;  /* 0x000000000008781c */ /* 0x000fda0003f2f008 */
[----:B0-----:R-:W-:Y:S05]  /*0df0*/  @!P1 BRA `(.L_x_56) ;  /* 0x00000004007c9947 */ /* 0x001fea0003800000 */
[----:B------:R-:W-:Y:S05]  /*0e00*/  @!P2 BRA `(.L_x_57) ;  /* 0x0000000000e4a947 */ /* 0x000fea0003800000 */
[----:B-----5:R-:W-:Y:S01]  /*0e10*/  PRMT R0, R76, 0x7632, R0 ;  /* 0x000076324c007816 */ /* 0x020fe20000000000 */
[----:B------:R-:W-:Y:S01]  /*0e20*/  IMAD.U32 R73, R64, 0x10000, RZ ;  /* 0x0001000040497824 */ /* 0x000fe200078e00ff */
[----:B------:R-:W-:Y:S01]  /*0e30*/  SHF.L.U32 R76, R76, 0x10, RZ ;  /* 0x000000104c4c7819 */ /* 0x000fe200000006ff */
[----:B------:R-:W-:Y:S01]  /*0e40*/  IMAD.U32 R86, R68, 0x10000, RZ ;  /* 0x0001000044567824 */ /* 0x000fe200078e00ff */
[----:B------:R-:W-:Y:S01]  /*0e50*/  PRMT R72, R64, 0x7632, R72 ;  /* 0x0000763240487816 */ /* 0x000fe20000000048 */
[----:B------:R-:W-:Y:S01]  /*0e60*/  IMAD.U32 R84, R67, 0x10000, RZ ;  /* 0x0001000043547824 */ /* 0x000fe200078e00ff */
[----:B------:R-:W-:Y:S01]  /*0e70*/  SHF.L.U32 R0, R0, 0x10, RZ ;  /* 0x0000001000007819 */ /* 0x000fe200000006ff */
[----:B------:R-:W-:Y:S01]  /*0e80*/  FADD.FTZ R73, R76, R73 ;  /* 0x000000494c497221 */ /* 0x000fe20000010000 */
[----:B------:R-:W-:Y:S02]  /*0e90*/  SHF.L.U32 R75, R72, 0x10, RZ ;  /* 0x00000010484b7819 */ /* 0x000fe400000006ff */
[----:B------:R-:W-:Y:S01]  /*0ea0*/  PRMT R74, R77, 0x7632, R74 ;  /* 0x000076324d4a7816 */ /* 0x000fe2000000004a */
[----:B------:R-:W-:Y:S01]  /*0eb0*/  FADD.FTZ R86, R73, R86 ;  /* 0x0000005649567221 */ /* 0x000fe20000010000 */
[----:B------:R-:W-:Y:S01]  /*0ec0*/  SHF.L.U32 R77, R77, 0x10, RZ ;  /* 0x000000104d4d7819 */ /* 0x000fe200000006ff */
        /* <DEDUP_REMOVED lines=10> */
[----:B------:R-:W-:Y:S01]  /*0f70*/  PRMT R82, R79, 0x7632, R82 ;  /* 0x000076324f527816 */ /* 0x000fe20000000052 */
[----:B------:R-:W-:Y:S01]  /*0f80*/  FADD.FTZ R88, R76, R73 ;  /* 0x000000494c587221 */ /* 0x000fe20000010000 */
[----:B------:R-:W-:Y:S02]  /*0f90*/  PRMT R83, R67, 0x7632, R83 ;  /* 0x0000763243537816 */ /* 0x000fe40000000053 */
[----:B------:R-:W-:Y:S01]  /*0fa0*/  SHF.L.U32 R78, R78, 0x10, RZ ;  /* 0x000000104e4e7819 */ /* 0x000fe200000006ff */
[----:B------:R-:W-:Y:S01]  /*0fb0*/  IMAD.U32 R82, R82, 0x10000, RZ ;  /* 0x0001000052527824 */ /* 0x000fe200078e00ff */
[----:B------:R-:W-:-:S02]  /*0fc0*/  SHF.L.U32 R79, R66, 0x10, RZ ;  /* 0x00000010424f7819 */ /* 0x000fc400000006ff */
[----:B------:R-:W-:Y:S02]  /*0fd0*/  SHF.L.U32 R74, R74, 0x10, RZ ;  /* 0x000000104a4a7819 */ /* 0x000fe400000006ff */
[----:B------:R-:W-:Y:S01]  /*0fe0*/  SHF.L.U32 R81, R72, 0x10, RZ ;  /* 0x0000001048517819 */ /* 0x000fe200000006ff */
[----:B------:R-:W-:Y:S01]  /*0ff0*/  FADD.FTZ R78, R78, R79 ;  /* 0x0000004f4e4e7221 */ /* 0x000fe20000010000 */
[----:B------:R-:W-:Y:S01]  /*1000*/  SHF.L.U32 R80, R80, 0x10, RZ ;  /* 0x0000001050507819 */ /* 0x000fe200000006ff */
[----:B------:R-:W-:Y:S01]  /*1010*/  FADD.FTZ R74, R74, R77 ;  /* 0x0000004d4a4a7221 */ /* 0x000fe20000010000 */
        /* <DEDUP_REMOVED lines=24> */
.L_x_57:
[----:B-----5:R-:W-:Y:S01]  /*11a0*/  PRMT R75, R76, 0x7632, R75 ;  /* 0x000076324c4b7816 */ /* 0x020fe2000000004b */
[----:B------:R-:W-:Y:S01]  /*11b0*/  IMAD.U32 R83, R66, 0x10000, RZ ;  /* 0x0001000042537824 */ /* 0x000fe200078e00ff */
[----:B------:R-:W-:Y:S02]  /*11c0*/  SHF.L.U32 R76, R76, 0x10, RZ ;  /* 0x000000104c4c7819 */ /* 0x000fe400000006ff */
[----:B------:R-:W-:Y:S01]  /*11d0*/  SHF.L.U32 R73, R64, 0x10, RZ ;  /* 0x0000001040497819 */ /* 0x000fe200000006ff */
[----:B------:R-:W-:Y:S01]  /*11e0*/  IMAD.U32 R75, R75, 0x10000, RZ ;  /* 0x000100004b4b7824 */ /* 0x000fe200078e00ff */
[----:B------:R-:W-:Y:S02]  /*11f0*/  PRMT R80, R77, 0x7632, R80 ;  /* 0x000076324d507816 */ /* 0x000fe40000000050 */
[----:B------:R-:W-:Y:S01]  /*1200*/  PRMT R81, R78, 0x7632, R81 ;  /* 0x000076324e517816 */ /* 0x000fe20000000051 */
[----:B------:R-:W-:Y:S01]  /*1210*/  FADD.FTZ R86, R76, R73 ;  /* 0x000000494c567221 */ /* 0x000fe20000010000 */
[----:B------:R-:W-:Y:S01]  /*1220*/  PRMT R82, R79, 0x7632, R82 ;  /* 0x000076324f527816 */ /* 0x000fe20000000052 */
[----:B------:R-:W-:Y:S01]  /*1230*/  IMAD.U32 R78, R78, 0x10000, RZ ;  /* 0x000100004e4e7824 */ /* 0x000fe200078e00ff */
[----:B------:R-:W-:-:S02]  /*1240*/  PRMT R0, R64, 0x7632, R0 ;  /* 0x0000763240007816 */ /* 0x000fc40000000000 */
[----:B------:R-:W-:Y:S01]  /*1250*/  PRMT R72, R65, 0x7632, R72 ;  /* 0x0000763241487816 */ /* 0x000fe20000000048 */
[----:B------:R-:W-:Y:S01]  /*1260*/  IMAD.U32 R87, R82, 0x10000, RZ ;  /* 0x0001000052577824 */ /* 0x000fe200078e00ff */
[----:B------:R-:W-:Y:S01]  /*1270*/  PRMT R73, R66, 0x7632, R73 ;  /* 0x0000763242497816 */ /* 0x000fe20000000049 */
[----:B------:R-:W-:Y:S01]  /*1280*/  FADD.FTZ R90, R78, R83 ;  /* 0x000000534e5a7221 */ /* 0x000fe20000010000 */
[----:B------:R-:W-:Y:S01]  /*1290*/  PRMT R74, R67, 0x7632, R74 ;  /* 0x00007632434a7816 */ /* 0x000fe2000000004a */
[----:B------:R-:W-:Y:S01]  /*12a0*/  IMAD.U32 R72, R72, 0x10000, RZ ;  /* 0x0001000048487824 */ /* 0x000fe200078e00ff */
[----:B------:R-:W-:Y:S02]  /*12b0*/  SHF.L.U32 R77, R77, 0x10, RZ ;  /* 0x000000104d4d7819 */ /* 0x000fe400000006ff */
[----:B------:R-:W-:Y:S02]  /*12c0*/  SHF.L.U32 R88, R65, 0x10, RZ ;  /* 0x0000001041587819 */ /* 0x000fe400000006ff */
[----:B------:R-:W-:-:S02]  /*12d0*/  SHF.L.U32 R79, R79, 0x10, RZ ;  /* 0x000000104f4f7819 */ /* 0x000fc400000006ff */
[----:B------:R-:W-:Y:S01]  /*12e0*/  SHF.L.U32 R92, R67, 0x10, RZ ;  /* 0x00000010435c7819 */ /* 0x000fe200000006ff */
[----:B------:R-:W-:Y:S01]  /*12f0*/  FADD.FTZ R88, R77, R88 ;  /* 0x000000584d587221 */ /* 0x000fe20000010000 */
[----:B------:R-:W-:Y:S02]  /*1300*/  SHF.L.U32 R91, R80, 0x10, RZ ;  /* 0x00000010505b7819 */ /* 0x000fe400000006ff */
[----:B------:R-:W-:Y:S01]  /*1310*/  SHF.L.U32 R76, R81, 0x10, RZ ;  /* 0x00000010514c7819 */ /* 0x000fe200000006ff */
[----:B------:R-:W-:Y:S01]  /*1320*/  FADD.FTZ R92, R79, R92 ;  /* 0x0000005c4f5c7221 */ /* 0x000fe20000010000 */
[----:B------:R-:W-:Y:S01]  /*1330*/  SHF.L.U32 R74, R74, 0x10, RZ ;  /* 0x000000104a4a7819 */ /* 0x000fe200000006ff */
[----:B------:R-:W-:Y:S01]  /*1340*/  FADD.FTZ R91, R91, R72 ;  /* 0x000000485b5b7221 */ /* 0x000fe20000010000 */
[----:B------:R-:W-:Y:S02]  /*1350*/  SHF.L.U32 R73, R73, 0x10, RZ ;  /* 0x0000001049497819 */ /* 0x000fe400000006ff */
[----:B------:R-:W-:Y:S01]  /*1360*/  SHF.L.U32 R0, R0, 0x10, RZ ;  /* 0x0000001000007819 */ /* 0x000fe200000006ff */
[----:B------:R-:W-:-:S02]  /*1370*/  FADD.FTZ R87, R87, R74 ;  /* 0x0000004a57577221 */ /* 0x000fc40000010000 */
[----:B------:R-:W-:Y:S01]  /*1380*/  FADD.FTZ R89, R76, R73 ;  /* 0x000000494c597221 */ /* 0x000fe20000010000 */
[----:B------:R-:W-:Y:S01]  /*1390*/  F2FP.BF16.F32.PACK_AB R73, R91, R88 ;  /* 0x000000585b49723e */ /* 0x000fe200000010ff */
[----:B------:R-:W-:Y:S01]  /*13a0*/  FADD.FTZ R95, R75, R0 ;  /* 0x000000004b5f7221 */ /* 0x000fe20000010000 */
[----:B------:R-:W-:Y:S02]  /*13b0*/  F2FP.BF16.F32.PACK_AB R75, R87, R92 ;  /* 0x0000005c574b723e */ /* 0x000fe400000010ff */
[----:B------:R-:W-:Y:S02]  /*13c0*/  F2FP.BF16.F32.PACK_AB R74, R89, R90 ;  /* 0x0000005a594a723e */ /* 0x000fe400000010ff */
[----:B------:R-:W-:Y:S01]  /*13d0*/  F2FP.BF16.F32.PACK_AB R72, R95, R86 ;  /* 0x000000565f48723e */ /* 0x000fe200000010ff */
[----:B------:R-:W-:Y:S06]  /*13e0*/  BRA `(.L_x_58) ;  /* 0x0000000000c87947 */ /* 0x000fec0003800000 */
.L_x_56:
[----:B------:R-:W-:Y:S05]  /*13f0*/  @!P2 BRA `(.L_x_59) ;  /* 0x000000000094a947 */ /* 0x000fea0003800000 */
[C---:B-----5:R-:W-:Y:S01]  /*1400*/  PRMT R75, R76.reuse, 0x7632, R75 ;  /* 0x000076324c4b7816 */ /* 0x060fe2000000004b */
[----:B------:R-:W-:Y:S01]  /*1410*/  IMAD.U32 R88, R69, 0x10000, RZ ;  /* 0x0001000045587824 */ /* 0x000fe200078e00ff */
[----:B------:R-:W-:Y:S01]  /*1420*/  SHF.L.U32 R76, R76, 0x10, RZ ;  /* 0x000000104c4c7819 */ /* 0x000fe200000006ff */
[----:B------:R-:W-:Y:S01]  /*1430*/  IMAD.U32 R92, R71, 0x10000, RZ ;  /* 0x00010000475c7824 */ /* 0x000fe200078e00ff */
[----:B------:R-:W-:Y:S02]  /*1440*/  SHF.L.U32 R73, R68, 0x10, RZ ;  /* 0x0000001044497819 */ /* 0x000fe400000006ff */
[C---:B------:R-:W-:Y:S01]  /*1450*/  PRMT R80, R77.reuse, 0x7632, R80 ;  /* 0x000076324d507816 */ /* 0x040fe20000000050 */
[----:B------:R-:W-:Y:S01]  /*1460*/  IMAD.U32 R77, R77, 0x10000, RZ ;  /* 0x000100004d4d7824 */ /* 0x000fe200078e00ff */
        /* <DEDUP_REMOVED lines=8> */
[----:B------:R-:W-:Y:S02]  /*14f0*/  PRMT R74, R71, 0x7632, R74 ;  /* 0x00007632474a7816 */ /* 0x000fe4000000004a */
[----:B------:R-:W-:Y:S01]  /*1500*/  SHF.L.U32 R78, R78, 0x10, RZ ;  /* 0x000000104e4e7819 */ /* 0x000fe200000006ff */
[----:B------:R-:W-:Y:S01]  /*1510*/  IMAD.U32 R73, R73, 0x10000, RZ ;  /* 0x0001000049497824 */ /* 0x000fe200078e00ff */
[----:B------:R-:W-:Y:S02]  /*1520*/  SHF.L.U32 R83, R70, 0x10, RZ ;  /* 0x0000001046537819 */ /* 0x000fe400000006ff */
[----:B------:R-:W-:Y:S01]  /*1530*/  SHF.L.U32 R79, R79, 0x10, RZ ;  /* 0x000000104f4f7819 */ /* 0x000fe200000006ff */
[----:B------:R-:W-:Y:S01]  /*1540*/  FADD.FTZ R89, R76, R73 ;  /* 0x000000494c597221 */ /* 0x000fe20000010000 */
[----:B------:R-:W-:Y:S01]  /*1550*/  SHF.L.U32 R75, R75, 0x10, RZ ;  /* 0x000000104b4b7819 */ /* 0x000fe200000006ff */
[----:B------:R-:W-:Y:S01]  /*1560*/  FADD.FTZ R90, R78, R83 ;  /* 0x000000534e5a7221 */ /* 0x000fe20000010000 */
[----:B------:R-:W-:Y:S01]  /*1570*/  SHF.L.U32 R91, R80, 0x10, RZ ;  /* 0x00000010505b7819 */ /* 0x000fe200000006ff */
[----:B------:R-:W-:Y:S01]  /*1580*/  FADD.FTZ R92, R79, R92 ;  /* 0x0000005c4f5c7221 */ /* 0x000fe20000010000 */
[----:B------:R-:W-:-:S02]  /*1590*/  SHF.L.U32 R87, R82, 0x10, RZ ;  /* 0x0000001052577819 */ /* 0x000fc400000006ff */
[----:B------:R-:W-:Y:S02]  /*15a0*/  SHF.L.U32 R74, R74, 0x10, RZ ;  /* 0x000000104a4a7819 */ /* 0x000fe400000006ff */
[----:B------:R-:W-:Y:S02]  /*15b0*/  SHF.L.U32 R72, R72, 0x10, RZ ;  /* 0x0000001048487819 */ /* 0x000fe400000006ff */
[----:B------:R-:W-:Y:S01]  /*15c0*/  SHF.L.U32 R0, R0, 0x10, RZ ;  /* 0x0000001000007819 */ /* 0x000fe200000006ff */
[----:B------:R-:W-:Y:S01]  /*15d0*/  FADD.FTZ R87, R87, R74 ;  /* 0x0000004a57577221 */ /* 0x000fe20000010000 */
[----:B------:R-:W-:Y:S01]  /*15e0*/  F2FP.BF16.F32.PACK_AB R74, R89, R90 ;  /* 0x0000005a594a723e */ /* 0x000fe200000010ff */
[----:B------:R-:W-:Y:S02]  /*15f0*/  FADD.FTZ R91, R91, R72 ;  /* 0x000000485b5b7221 */ /* 0x000fe40000010000 */
[----:B------:R-:W-:Y:S01]  /*1600*/  FADD.FTZ R95, R75, R0 ;  /* 0x000000004b5f7221 */ /* 0x000fe20000010000 */
[----:B------:R-:W-:-:S02]  /*1610*/  F2FP.BF16.F32.PACK_AB R75, R87, R92 ;  /* 0x0000005c574b723e */ /* 0x000fc400000010ff */
[----:B------:R-:W-:Y:S02]  /*1620*/  F2FP.BF16.F32.PACK_AB R73, R91, R88 ;  /* 0x000000585b49723e */ /* 0x000fe400000010ff */
[----:B------:R-:W-:Y:S01]  /*1630*/  F2FP.BF16.F32.PACK_AB R72, R95, R86 ;  /* 0x000000565f48723e */ /* 0x000fe200000010ff */
[----:B------:R-:W-:Y:S06]  /*1640*/  BRA `(.L_x_58) ;  /* 0x0000000000307947 */ /* 0x000fec0003800000 */
.L_x_59:
        /* <DEDUP_REMOVED lines=12> */
.L_x_58:
[----:B------:R-:W0:Y:S01]  /*1710*/  @P0 LDC.64 R80, c[0x0][0x3a8] ;  /* 0x0000ea00ff500b82 */ /* 0x000e220000000a00 */
[----:B------:R-:W-:-:S05]  /*1720*/  IADD3 R99, PT, PT, R101, 0x20, RZ ;  /* 0x0000002065637810 */ /* 0x000fca0007ffe0ff */
[----:B------:R-:W-:Y:S02]  /*1730*/  IMAD.WIDE.U32 R76, R99, 0x10, R2 ;  /* 0x00000010634c7825 */ /* 0x000fe400078e0002 */
[----:B------:R-:W1:Y:S08]  /*1740*/  @P1 LDC.64 R82, c[0x0][0x398] ;  /* 0x0000e600ff521b82 */ /* 0x000e700000000a00 */
[----:B------:R-:W2:Y:S01]  /*1750*/  @P2 LDC.64 R84, c[0x0][0x3a0] ;  /* 0x0000e800ff542b82 */ /* 0x000ea20000000a00 */
[----:B0-----:R-:W-:-:S05]  /*1760*/  @P0 IMAD.WIDE.U32 R80, R101, 0x10, R80 ;  /* 0x0000001065500825 */ /* 0x001fca00078e0050 */
[----:B------:R0:W-:Y:S01]  /*1770*/  @P0 STG.E.128 desc[UR6][R80.64], R72 ;  /* 0x0000004850000986 */ /* 0x0001e2000c101d06 */
[----:B-1----:R-:W-:-:S03]  /*1780*/  @P1 IMAD.WIDE.U32 R82, R99, 0x10, R82 ;  /* 0x0000001063521825 */ /* 0x002fc600078e0052 */
[----:B------:R-:W5:Y:S04]  /*1790*/  LDG.E.128 R76, desc[UR6][R76.64] ;  /* 0x000000064c4c7981 */ /* 0x000f68000c1e1d00 */
        /* <DEDUP_REMOVED lines=22> */
.L_x_61:
        /* <DEDUP_REMOVED lines=37> */
.L_x_60:
[----:B------:R-:W-:-:S04]  /*1b50*/  UISETP.NE.U32.AND UP1, UPT, UR10, URZ, UPT ;  /* 0x000000ff0a00728c */ /* 0x000fc8000bf25070 */
[----:B------:R-:W-:-:S09]  /*1b60*/  UISETP.NE.AND.EX UP1, UPT, UR11, URZ, UPT, UP1 ;  /* 0x000000ff0b00728c */ /* 0x000fd2000bf25310 */
[----:B------:R-:W-:Y:S05]  /*1b70*/  BRA.U UP1, `(.L_x_63) ;  /* 0x0000000101947547 */ /* 0x000fea000b800000 */
[C---:B-----5:R-:W-:Y:S01]  /*1b80*/  PRMT R75, R76.reuse, 0x7632, R75 ;  /* 0x000076324c4b7816 */ /* 0x060fe2000000004b */
[----:B------:R-:W-:Y:S01]  /*1b90*/  IMAD.U32 R76, R76, 0x10000, RZ ;  /* 0x000100004c4c7824 */ /* 0x000fe200078e00ff */
[----:B------:R-:W-:Y:S01]  /*1ba0*/  PRMT R80, R77, 0x7632, R80 ;  /* 0x000076324d507816 */ /* 0x000fe20000000050 */
[----:B------:R-:W-:Y:S01]  /*1bb0*/  IMAD.U32 R73, R64, 0x10000, RZ ;  /* 0x0001000040497824 */ /* 0x000fe200078e00ff */
[----:B------:R-:W-:Y:S02]  /*1bc0*/  PRMT R81, R78, 0x7632, R81 ;  /* 0x000076324e517816 */ /* 0x000fe40000000051 */
[----:B------:R-:W-:Y:S01]  /*1bd0*/  PRMT R82, R79, 0x7632, R82 ;  /* 0x000076324f527816 */ /* 0x000fe20000000052 */
[----:B------:R-:W-:Y:S01]  /*1be0*/  FADD.FTZ R96, R73, R76 ;  /* 0x0000004c49607221 */ /* 0x000fe20000010000 */
[----:B------:R-:W-:Y:S01]  /*1bf0*/  PRMT R0, R64, 0x7632, R0 ;  /* 0x0000763240007816 */ /* 0x000fe20000000000 */
[----:B------:R-:W-:Y:S01]  /*1c00*/  IMAD.U32 R79, R79, 0x10000, RZ ;  /* 0x000100004f4f7824 */ /* 0x000fe200078e00ff */
        /* <DEDUP_REMOVED lines=8> */
[----:B------:R-:W-:Y:S02]  /*1c90*/  SHF.L.U32 R98, R65, 0x10, RZ ;  /* 0x0000001041627819 */ /* 0x000fe400000006ff */
[----:B------:R-:W-:Y:S02]  /*1ca0*/  SHF.L.U32 R83, R66, 0x10, RZ ;  /* 0x0000001042537819 */ /* 0x000fe400000006ff */
        /* <DEDUP_REMOVED lines=8> */
[----:B------:R-:W-:-:S02]  /*1d30*/  SHF.L.U32 R73, R73, 0x10, RZ ;  /* 0x0000001049497819 */ /* 0x000fc400000006ff */
[----:B------:R-:W-:Y:S01]  /*1d40*/  SHF.L.U32 R72, R72, 0x10, RZ ;  /* 0x0000001048487819 */ /* 0x000fe200000006ff */
[----:B------:R-:W-:Y:S02]  /*1d50*/  FADD.FTZ R97, R97, R74 ;  /* 0x0000004a61617221 */ /* 0x000fe40000010000 */
[----:B------:R-:W-:Y:S02]  /*1d60*/  FADD.FTZ R109, R76, R73 ;  /* 0x000000494c6d7221 */ /* 0x000fe40000010000 */
[----:B------:R-:W-:Y:S01]  /*1d70*/  FADD.FTZ R111, R111, R72 ;  /* 0x000000486f6f7221 */ /* 0x000fe20000010000 */
[----:B------:R-:W-:Y:S02]  /*1d80*/  F2FP.BF16.F32.PACK_AB R75, R97, R100 ;  /* 0x00000064614b723e */ /* 0x000fe400000010ff */
[----:B------:R-:W-:Y:S02]  /*1d90*/  F2FP.BF16.F32.PACK_AB R74, R109, R94 ;  /* 0x0000005e6d4a723e */ /* 0x000fe400000010ff */
[----:B------:R-:W-:-:S02]  /*1da0*/  F2FP.BF16.F32.PACK_AB R73, R111, R98 ;  /* 0x000000626f49723e */ /* 0x000fc400000010ff */
[----:B------:R-:W-:Y:S01]  /*1db0*/  F2FP.BF16.F32.PACK_AB R72, R113, R96 ;  /* 0x000000607148723e */ /* 0x000fe200000010ff */
[----:B------:R-:W-:Y:S06]  /*1dc0*/  BRA `(.L_x_62) ;  /* 0x0000000000e07947 */ /* 0x000fec0003800000 */
.L_x_63:
        /* <DEDUP_REMOVED lines=11> */
[----:B------:R-:W-:Y:S01]  /*1e80*/  PRMT R81, R79, 0x7632, R81 ;  /* 0x000076324f517816 */ /* 0x000fe20000000051 */
[----:B------:R-:W-:Y:S01]  /*1e90*/  FADD.FTZ R113, R113, R0 ;  /* 0x0000000071717221 */ /* 0x000fe20000010000 */
[----:B------:R-:W-:-:S02]  /*1ea0*/  PRMT R73, R67, 0x7632, R73 ;  /* 0x0000763243497816 */ /* 0x000fc40000000049 */
[----:B------:R-:W-:Y:S02]  /*1eb0*/  PRMT R80, R78, 0x7632, R80 ;  /* 0x000076324e507816 */ /* 0x000fe40000000050 */
[----:B------:R-:W-:Y:S02]  /*1ec0*/  PRMT R0, R65, 0x7632, R0 ;  /* 0x0000763241007816 */ /* 0x000fe40000000000 */
[----:B------:R-:W-:Y:S02]  /*1ed0*/  PRMT R72, R66, 0x7632, R72 ;  /* 0x0000763242487816 */ /* 0x000fe40000000048 */
[----:B------:R-:W-:Y:S01]  /*1ee0*/  SHF.L.U32 R78, R78, 0x10, RZ ;  /* 0x000000104e4e7819 */ /* 0x000fe200000006ff */
[----:B------:R-:W-:Y:S01]  /*1ef0*/  IMAD.U32 R0, R0, 0x10000, RZ ;  /* 0x0001000000007824 */ /* 0x000fe200078e00ff */
[----:B------:R-:W-:Y:S02]  /*1f00*/  SHF.L.U32 R75, R66, 0x10, RZ ;  /* 0x00000010424b7819 */ /* 0x000fe400000006ff */
[----:B------:R-:W-:Y:S01]  /*1f10*/  SHF.L.U32 R111, R74, 0x10, RZ ;  /* 0x000000104a6f7819 */ /* 0x000fe200000006ff */
[----:B------:R-:W-:Y:S01]  /*1f20*/  IMAD.U32 R74, R81, 0x10000, RZ ;  /* 0x00010000514a7824 */ /* 0x000fe200078e00ff */
        /* <DEDUP_REMOVED lines=10> */
[----:B------:R-:W-:-:S02]  /*1fd0*/  PRMT R74, R71, 0x7632, R74 ;  /* 0x00007632474a7816 */ /* 0x000fc4000000004a */
[----:B------:R-:W-:Y:S01]  /*1fe0*/  SHF.L.U32 R79, R79, 0x10, RZ ;  /* 0x000000104f4f7819 */ /* 0x000fe200000006ff */
[----:B------:R-:W-:Y:S01]  /*1ff0*/  FADD.FTZ R109, R109, R72 ;  /* 0x000000486d6d7221 */ /* 0x000fe20000010000 */
        /* <DEDUP_REMOVED lines=21> */
.L_x_62:
[----:B------:R-:W0:Y:S01]  /*2150*/  @P2 LDC.64 R76, c[0x0][0x3a0] ;  /* 0x0000e800ff4c2b82 */ /* 0x000e220000000a00 */
[----:B------:R-:W-:-:S07]  /*2160*/  IADD3 R103, PT, PT, R101, 0x40, RZ ;  /* 0x0000004065677810 */ /* 0x000fce0007ffe0ff */
[----:B------:R-:W1:Y:S08]  /*2170*/  @P0 LDC.64 R80, c[0x0][0x3a8] ;  /* 0x0000ea00ff500b82 */ /* 0x000e700000000a00 */
[----:B------:R-:W2:Y:S01]  /*2180*/  @P1 LDC.64 R82, c[0x0][0x398] ;  /* 0x0000e600ff521b82 */ /* 0x000ea20000000a00 */
[----:B0-----:R-:W-:-:S04]  /*2190*/  @P2 IMAD.WIDE.U32 R84, R103, 0x10, R76 ;  /* 0x0000001067542825 */ /* 0x001fc800078e004c */
[----:B------:R-:W-:-:S04]  /*21a0*/  IMAD.WIDE.U32 R76, R103, 0x10, R2 ;  /* 0x00000010674c7825 */ /* 0x000fc800078e0002 */
[----:B-1----:R-:W-:-:S05]  /*21b0*/  @P0 IMAD.WIDE.U32 R80, R99, 0x10, R80 ;  /* 0x0000001063500825 */ /* 0x002fca00078e0050 */
[----:B------:R0:W-:Y:S01]  /*21c0*/  @P0 STG.E.128 desc[UR6][R80.64], R72 ;  /* 0x0000004850000986 */ /* 0x0001e2000c101d06 */
[----:B--2---:R-:W-:-:S03]  /*21d0*/  @P1 IMAD.WIDE.U32 R82, R103, 0x10, R82 ;  /* 0x0000001067521825 */ /* 0x004fc600078e0052 */
[----:B------:R0:W5:Y:S04]  /*21e0*/  @P2 LDG.E.128 R68, desc[UR6][R84.64] ;  /* 0x0000000654442981 */ /* 0x000168000c1e1d00 */
[----:B------:R0:W5:Y:S04]  /*21f0*/  @P1 LDG.E.128 R64, desc[UR6][R82.64] ;  /* 0x0000000652401981 */ /* 0x000168000c1e1d00 */
[----:B------:R-:W5:Y:S01]  /*2200*/  LDG.E.128 R76, desc[UR6][R76.64] ;  /* 0x000000064c4c7981 */ /* 0x000f62000c1e1d00 */
[----:B------:R-:W-:Y:S05]  /*2210*/  BRA.U UP0, `(.L_x_64) ;  /* 0x0000000100cc7547 */ /* 0x000fea000b800000 */
        /* <DEDUP_REMOVED lines=14> */
.L_x_65:
[----:B0----5:R-:W-:Y:S01]  /*2300*/  PRMT R75, R76, 0x7632, R75 ;  /* 0x000076324c4b7816 */ /* 0x021fe2000000004b */
[----:B------:R-:W-:Y:S01]  /*2310*/  IMAD.U32 R83, R70, 0x10000, RZ ;  /* 0x0001000046537824 */ /* 0x000fe200078e00ff */
[----:B------:R-:W-:Y:S02]  /*2320*/  SHF.L.U32 R76, R76, 0x10, RZ ;  /* 0x000000104c4c7819 */ /* 0x000fe400000006ff */
[----:B------:R-:W-:Y:S01]  /*2330*/  SHF.L.U32 R73, R68, 0x10, RZ ;  /* 0x0000001044497819 */ /* 0x000fe200000006ff */
[----:B------:R-:W-:Y:S01]  /*2340*/  IMAD.U32 R75, R75, 0x10000, RZ ;  /* 0x000100004b4b7824 */ /* 0x000fe200078e00ff */
[----:B------:R-:W-:Y:S02]  /*2350*/  PRMT R80, R77, 0x7632, R80 ;  /* 0x000076324d507816 */ /* 0x000fe40000000050 */
[C---:B------:R-:W-:Y:S01]  /*2360*/  PRMT R81, R78.reuse, 0x7632, R81 ;  /* 0x000076324e517816 */ /* 0x040fe20000000051 */
        /* <DEDUP_REMOVED lines=30> */
.L_x_64:
[----:B------:R-:W-:Y:S05]  /*2550*/  BRA.U UP1, `(.L_x_67) ;  /* 0x0000000101947547 */ /* 0x000fea000b800000 */
[C---:B0----5:R-:W-:Y:S01]  /*2560*/  PRMT R75, R76.reuse, 0x7632, R75 ;  /* 0x000076324c4b7816 */ /* 0x061fe2000000004b */
        /* <DEDUP_REMOVED lines=36> */
.L_x_67:
[C---:B0----5:R-:W-:Y:S01]  /*27b0*/  PRMT R72, R76.reuse, 0x7632, R72 ;  /* 0x000076324c487816 */ /* 0x061fe20000000048 */
[----:B------:R-:W-:Y:S01]  /*27c0*/  IMAD.U32 R76, R76, 0x10000, RZ ;  /* 0x000100004c4c7824 */ /* 0x000fe200078e00ff */
[C---:B------:R-:W-:Y:S02]  /*27d0*/  SHF.L.U32 R73, R64.reuse, 0x10, RZ ;  /* 0x0000001040497819 */ /* 0x040fe400000006ff */
[----:B------:R-:W-:Y:S01]  /*27e0*/  PRMT R0, R64, 0x7632, R0 ;  /* 0x0000763240007816 */ /* 0x000fe20000000000 */
[----:B------:R-:W-:Y:S01]  /*27f0*/  IMAD.U32 R125, R72, 0x10000, RZ ;  /* 0x00010000487d7824 */ /* 0x000fe200078e00ff */
[----:B------:R-:W-:Y:S01]  /*2800*/  SHF.L.U32 R102, R68, 0x10, RZ ;  /* 0x0000001044667819 */ /* 0x000fe200000006ff */
[----:B------:R-:W-:Y:S01]  /*2810*/  FADD.FTZ R73, R73, R76 ;  /* 0x0000004c49497221 */ /* 0x000fe20000010000 */
[----:B------:R-:W-:Y:S01]  /*2820*/  SHF.L.U32 R0, R0, 0x10, RZ ;  /* 0x0000001000007819 */ /* 0x000fe200000006ff */
[----:B------:R-:W-:Y:S01]  /*2830*/  IMAD.U32 R76, R65, 0x10000, RZ ;  /* 0x00010000414c7824 */ /* 0x000fe200078e00ff */
[----:B------:R-:W-:Y:S01]  /*2840*/  PRMT R74, R77, 0x7632, R74 ;  /* 0x000076324d4a7816 */ /* 0x000fe2000000004a */
[----:B------:R-:W-:Y:S01]  /*2850*/  FADD.FTZ R102, R102, R73 ;  /* 0x0000004966667221 */ /* 0x000fe20000010000 */
[C---:B------:R-:W-:Y:S01]  /*2860*/  PRMT R80, R78.reuse, 0x7632, R80 ;  /* 0x000076324e507816 */ /* 0x040fe20000000050 */
[--C-:B------:R-:W-:Y:S01]  /*2870*/  FADD.FTZ R125, R125, R0.reuse ;  /* 0x000000007d7d7221 */ /* 0x100fe20000010000 */
        /* <DEDUP_REMOVED lines=10> */
[----:B------:R-:W-:Y:S01]  /*2920*/  FADD.FTZ R78, R75, R78 ;  /* 0x0000004e4b4e7221 */ /* 0x000fe20000010000 */
        /* <DEDUP_REMOVED lines=11> */
[----:B------:R-:W-:Y:S01]  /*29e0*/  PRMT R0, R68, 0x7632, R0 ;  /* 0x0000763244007816 */ /* 0x000fe20000000000 */
[----:B------:R-:W-:Y:S01]  /*29f0*/  IMAD.U32 R77, R70, 0x10000, RZ ;  /* 0x00010000464d7824 */ /* 0x000fe200078e00ff */
[----:B------:R-:W-:Y:S01]  /*2a00*/  PRMT R74, R71, 0x7632, R74 ;  /* 0x00007632474a7816 */ /* 0x000fe2000000004a */
[----:B------:R-:W-:Y:S01]  /*2a10*/  FADD.FTZ R79, R82, R79 ;  /* 0x0000004f524f7221 */ /* 0x000fe20000010000 */
[----:B------:R-:W-:Y:S01]  /*2a20*/  PRMT R73, R70, 0x7632, R73 ;  /* 0x0000763246497816 */ /* 0x000fe20000000049 */
[----:B------:R-:W-:Y:S01]  /*2a30*/  FADD.FTZ R104, R77, R78 ;  /* 0x0000004e4d687221 */ /* 0x000fe20000010000 */
        /* <DEDUP_REMOVED lines=8> */
[----:B------:R-:W-:Y:S01]  /*2ac0*/  FADD.FTZ R121, R121, R74 ;  /* 0x0000004a79797221 */ /* 0x000fe20000010000 */
[----:B------:R-:W-:Y:S02]  /*2ad0*/  FADD.FTZ R123, R123, R72 ;  /* 0x000000487b7b7221 */ /* 0x000fe40000010000 */
[----:B------:R-:W-:Y:S01]  /*2ae0*/  FADD.FTZ R125, R125, R0 ;  /* 0x000000007d7d7221 */ /* 0x000fe20000010000 */
[----:B------:R-:W-:-:S02]  /*2af0*/  F2FP.BF16.F32.PACK_AB R75, R115, R110 ;  /* 0x0000006e734b723e */ /* 0x000fc400000010ff */
[----:B------:R-:W-:Y:S02]  /*2b00*/  F2FP.BF16.F32.PACK_AB R74, R121, R104 ;  /* 0x00000068794a723e */ /* 0x000fe400000010ff */
[----:B------:R-:W-:Y:S02]  /*2b10*/  F2FP.BF16.F32.PACK_AB R73, R123, R108 ;  /* 0x0000006c7b49723e */ /* 0x000fe400000010ff */
[----:B------:R-:W-:-:S07]  /*2b20*/  F2FP.BF16.F32.PACK_AB R72, R125, R102 ;  /* 0x000000667d48723e */ /* 0x000fce00000010ff */
.L_x_66:
[----:B------:R-:W1:Y:S01]  /*2b30*/  @P2 LDC.64 R76, c[0x0][0x3a0] ;  /* 0x0000e800ff4c2b82 */ /* 0x000e620000000a00 */
[----:B------:R-:W-:-:S07]  /*2b40*/  VIADD R105, R101, 0x60 ;  /* 0x0000006065697836 */ /* 0x000fce0000000000 */
[----:B0-----:R-:W0:Y:S08]  /*2b50*/  @P0 LDC.64 R80, c[0x0][0x3a8] ;  /* 0x0000ea00ff500b82 */ /* 0x001e300000000a00 */
[----:B------:R-:W2:Y:S01]  /*2b60*/  @P1 LDC.64 R82, c[0x0][0x398] ;  /* 0x0000e600ff521b82 */ /* 0x000ea20000000a00 */
[----:B-1----:R-:W-:-:S04]  /*2b70*/  @P2 IMAD.WIDE.U32 R84, R105, 0x10, R76 ;  /* 0x0000001069542825 */ /* 0x002fc800078e004c */
[----:B------:R-:W-:-:S04]  /*2b80*/  IMAD.WIDE.U32 R76, R105, 0x10, R2 ;  /* 0x00000010694c7825 */ /* 0x000fc800078e0002 */
[----:B0-----:R-:W-:-:S05]  /*2b90*/  @P0 IMAD.WIDE.U32 R80, R103, 0x10, R80 ;  /* 0x0000001067500825 */ /* 0x001fca00078e0050 */
[----:B------:R0:W-:Y:S01]  /*2ba0*/  @P0 STG.E.128 desc[UR6][R80.64], R72 ;  /* 0x0000004850000986 */ /* 0x0001e2000c101d06 */
[----:B--2---:R-:W-:-:S03]  /*2bb0*/  @P1 IMAD.WIDE.U32 R82, R105, 0x10, R82 ;  /* 0x0000001069521825 */ /* 0x004fc600078e0052 */
[----:B------:R0:W5:Y:S04]  /*2bc0*/  @P2 LDG.E.128 R68, desc[UR6][R84.64] ;  /* 0x0000000654442981 */ /* 0x000168000c1e1d00 */
[----:B------:R0:W5:Y:S04]  /*2bd0*/  @P1 LDG.E.128 R64, desc[UR6][R82.64] ;  /* 0x0000000652401981 */ /* 0x000168000c1e1d00 */
[----:B------:R-:W5:Y:S01]  /*2be0*/  LDG.E.128 R76, desc[UR6][R76.64] ;  /* 0x000000064c4c7981 */ /* 0x000f62000c1e1d00 */
[----:B------:R-:W-:Y:S05]  /*2bf0*/  BRA.U UP0, `(.L_x_68) ;  /* 0x0000000100cc7547 */ /* 0x000fea000b800000 */
[----:B------:R-:W-:Y:S05]  /*2c00*/  BRA.U UP1, `(.L_x_69) ;  /* 0x0000000101347547 */ /* 0x000fea000b800000 */
[C---:B0----5:R-:W-:Y:S02]  /*2c10*/  PRMT R81, R77.reuse, 0x7632, R81 ;  /* 0x000076324d517816 */ /* 0x061fe40000000051 */
[----:B------:R-:W-:Y:S02]  /*2c20*/  SHF.L.U32 R80, R77, 0x10, RZ ;  /* 0x000000104d507819 */ /* 0x000fe400000006ff */
[----:B------:R-:W-:Y:S01]  /*2c30*/  PRMT R83, R76, 0x7632, R83 ;  /* 0x000076324c537816 */ /* 0x000fe20000000053 */
[----:B------:R-:W-:Y:S01]  /*2c40*/  IMAD.U32 R81, R81, 0x10000, RZ ;  /* 0x0001000051517824 */ /* 0x000fe200078e00ff */
[C---:B------:R-:W-:Y:S01]  /*2c50*/  PRMT R0, R78.reuse, 0x7632, R0 ;  /* 0x000076324e007816 */ /* 0x040fe20000000000 */
[----:B------:R-:W-:Y:S01]  /*2c60*/  IMAD.U32 R78, R78, 0x10000, RZ ;  /* 0x000100004e4e7824 */ /* 0x000fe200078e00ff */
[C---:B------:R-:W-:Y:S02]  /*2c70*/  PRMT R77, R79.reuse, 0x7632, R77 ;  /* 0x000076324f4d7816 */ /* 0x040fe4000000004d */
[----:B------:R-:W-:-:S02]  /*2c80*/  SHF.L.U32 R82, R79, 0x10, RZ ;  /* 0x000000104f527819 */ /* 0x000fc400000006ff */
[----:B------:R-:W-:Y:S02]  /*2c90*/  SHF.L.U32 R76, R76, 0x10, RZ ;  /* 0x000000104c4c7819 */ /* 0x000fe400000006ff */
[----:B------:R-:W-:Y:S02]  /*2ca0*/  SHF.L.U32 R83, R83, 0x10, RZ ;  /* 0x0000001053537819 */ /* 0x000fe400000006ff */
[----:B------:R-:W-:Y:S02]  /*2cb0*/  SHF.L.U32 R79, R0, 0x10, RZ ;  /* 0x00000010004f7819 */ /* 0x000fe400000006ff */
[----:B------:R-:W-:Y:S01]  /*2cc0*/  SHF.L.U32 R77, R77, 0x10, RZ ;  /* 0x000000104d4d7819 */ /* 0x000fe200000006ff */
[----:B------:R-:W-:Y:S06]  /*2cd0*/  BRA `(.L_x_70) ;  /* 0x00000008000c7947 */ /* 0x000fec0003800000 */
.L_x_69:
[C---:B0----5:R-:W-:Y:S01]  /*2ce0*/  PRMT R73, R76.reuse, 0x7632, R73 ;  /* 0x000076324c497816 */ /* 0x061fe20000000049 */
[----:B------:R-:W-:Y:S01]  /*2cf0*/  IMAD.U32 R76, R76, 0x10000, RZ ;  /* 0x000100004c4c7824 */ /* 0x000fe200078e00ff */
[----:B------:R-:W-:Y:S01]  /*2d00*/  PRMT R75, R78, 0x7632, R75 ;  /* 0x000076324e4b7816 */ /* 0x000fe2000000004b */
[----:B------:R-:W-:Y:S01]  /*2d10*/  IMAD.U32 R3, R68, 0x10000, RZ ;  /* 0x0001000044037824 */ /* 0x000fe200078e00ff */
[----:B------:R-:W-:Y:S02]  /*2d20*/  PRMT R74, R77, 0x7632, R74 ;  /* 0x000076324d4a7816 */ /* 0x000fe4000000004a */
[----:B------:R-:W-:Y:S01]  /*2d30*/  SHF.L.U32 R78, R78, 0x10, RZ ;  /* 0x000000104e4e7819 */ /* 0x000fe200000006ff */
[----:B------:R-:W-:Y:S01]  /*2d40*/  FADD.FTZ R76, R3, R76 ;  /* 0x0000004c034c7221 */ /* 0x000fe20000010000 */
[----:B------:R-:W-:Y:S02]  /*2d50*/  SHF.L.U32 R81, R70, 0x10, RZ ;  /* 0x0000001046517819 */ /* 0x000fe400000006ff */
[----:B------:R-:W-:-:S02]  /*2d60*/  SHF.L.U32 R77, R77, 0x10, RZ ;  /* 0x000000104d4d7819 */ /* 0x000fc400000006ff */
[----:B------:R-:W-:Y:S01]  /*2d70*/  SHF.L.U32 R80, R69, 0x10, RZ ;  /* 0x0000001045507819 */ /* 0x000fe200000006ff */
[----:B------:R-:W-:Y:S01]  /*2d80*/  FADD.FTZ R78, R81, R78 ;  /* 0x0000004e514e7221 */ /* 0x000fe20000010000 */
[----:B------:R-:W-:Y:S01]  /*2d90*/  PRMT R82, R79, 0x7632, R82 ;  /* 0x000076324f527816 */ /* 0x000fe20000000052 */
[----:B------:R-:W-:Y:S01]  /*2da0*/  IMAD.U32 R81, R74, 0x10000, RZ ;  /* 0x000100004a517824 */ /* 0x000fe200078e00ff */
        /* <DEDUP_REMOVED lines=24> */
.L_x_68:
[----:B------:R-:W-:Y:S05]  /*2f30*/  BRA.U UP1, `(.L_x_71) ;  /* 0x0000000101947547 */ /* 0x000fea000b800000 */
[----:B0----5:R-:W-:Y:S01]  /*2f40*/  PRMT R73, R76, 0x7632, R73 ;  /* 0x000076324c497816 */ /* 0x021fe20000000049 */
[----:B------:R-:W-:Y:S01]  /*2f50*/  IMAD.U32 R81, R66, 0x10000, RZ ;  /* 0x0001000042517824 */ /* 0x000fe200078e00ff */
[----:B------:R-:W-:Y:S02]  /*2f60*/  SHF.L.U32 R76, R76, 0x10, RZ ;  /* 0x000000104c4c7819 */ /* 0x000fe400000006ff */
[----:B------:R-:W-:Y:S01]  /*2f70*/  SHF.L.U32 R3, R64, 0x10, RZ ;  /* 0x0000001040037819 */ /* 0x000fe200000006ff */
[----:B------:R-:W-:Y:S01]  /*2f80*/  IMAD.U32 R73, R73, 0x10000, RZ ;  /* 0x0001000049497824 */ /* 0x000fe200078e00ff */
[C---:B------:R-:W-:Y:S01]  /*2f90*/  PRMT R75, R78.reuse, 0x7632, R75 ;  /* 0x000076324e4b7816 */ /* 0x040fe2000000004b */
[----:B------:R-:W-:Y:S01]  /*2fa0*/  IMAD.U32 R78, R78, 0x10000, RZ ;  /* 0x000100004e4e7824 */ /* 0x000fe200078e00ff */
[----:B------:R-:W-:Y:S01]  /*2fb0*/  PRMT R74, R77, 0x7632, R74 ;  /* 0x000076324d4a7816 */ /* 0x000fe2000000004a */
[----:B------:R-:W-:Y:S01]  /*2fc0*/  FADD.FTZ R76, R3, R76 ;  /* 0x0000004c034c7221 */ /* 0x000fe20000010000 */
[----:B------:R-:W-:Y:S01]  /*2fd0*/  SHF.L.U32 R77, R77, 0x10, RZ ;  /* 0x000000104d4d7819 */ /* 0x000fe200000006ff */
[----:B------:R-:W-:Y:S01]  /*2fe0*/  FADD.FTZ R78, R81, R78 ;  /* 0x0000004e514e7221 */ /* 0x000fe20000010000 */
[----:B------:R-:W-:-:S02]  /*2ff0*/  SHF.L.U32 R80, R65, 0x10, RZ ;  /* 0x0000001041507819 */ /* 0x000fc400000006ff */
[----:B------:R-:W-:Y:S02]  /*3000*/  PRMT R82, R79, 0x7632, R82 ;  /* 0x000076324f527816 */ /* 0x000fe40000000052 */
        /* <DEDUP_REMOVED lines=17> */
[----:B------:R-:W-:Y:S02]  /*3120*/  FADD.FTZ R79, R74, R3 ;  /* 0x000000034a4f7221 */ /* 0x000fe40000010000 */
[----:B------:R-:W-:Y:S01]  /*3130*/  FADD.FTZ R83, R73, R0 ;  /* 0x0000000049537221 */ /* 0x000fe20000010000 */
[----:B------:R-:W-:Y:S02]  /*3140*/  F2FP.BF16.F32.PACK_AB R75, R77, R82 ;  /* 0x000000524d4b723e */ /* 0x000fe400000010ff */
[----:B------:R-:W-:Y:S02]  /*3150*/  F2FP.BF16.F32.PACK_AB R74, R79, R78 ;  /* 0x0000004e4f4a723e */ /* 0x000fe400000010ff */
[----:B------:R-:W-:Y:S02]  /*3160*/  F2FP.BF16.F32.PACK_AB R73, R81, R80 ;  /* 0x000000505149723e */ /* 0x000fe400000010ff */
[----:B------:R-:W-:Y:S01]  /*3170*/  F2FP.BF16.F32.PACK_AB R72, R83, R76 ;  /* 0x0000004c5348723e */ /* 0x000fe200000010ff */
[----:B------:R-:W-:Y:S06]  /*3180*/  BRA `(.L_x_70) ;  /* 0x0000000000e07947 */ /* 0x000fec0003800000 */
.L_x_71:
[----:B-----5:R-:W-:Y:S01]  /*3190*/  PRMT R2, R76, 0x7632, R2 ;  /* 0x000076324c027816 */ /* 0x020fe20000000002 */
[----:B0-----:R-:W-:Y:S01]  /*31a0*/  IMAD.U32 R73, R66, 0x10000, RZ ;  /* 0x0001000042497824 */ /* 0x001fe200078e00ff */
[----:B------:R-:W-:Y:S02]  /*31b0*/  SHF.L.U32 R76, R76, 0x10, RZ ;  /* 0x000000104c4c7819 */ /* 0x000fe400000006ff */
[C---:B------:R-:W-:Y:S02]  /*31c0*/  SHF.L.U32 R3, R64.reuse, 0x10, RZ ;  /* 0x0000001040037819 */ /* 0x040fe400000006ff */
[----:B------:R-:W-:Y:S02]  /*31d0*/  PRMT R0, R64, 0x7632, R0 ;  /* 0x0000763240007816 */ /* 0x000fe40000000000 */
[----:B------:R-:W-:Y:S01]  /*31e0*/  SHF.L.U32 R83, R2, 0x10, RZ ;  /* 0x0000001002537819 */ /* 0x000fe200000006ff */
[----:B------:R-:W-:Y:S01]  /*31f0*/  FADD.FTZ R76, R3, R76 ;  /* 0x0000004c034c7221 */ /* 0x000fe20000010000 */
[----:B------:R-:W-:Y:S01]  /*3200*/  SHF.L.U32 R3, R68, 0x10, RZ ;  /* 0x0000001044037819 */ /* 0x000fe200000006ff */
[----:B------:R-:W-:Y:S01]  /*3210*/  IMAD.U32 R0, R0, 0x10000, RZ ;  /* 0x0001000000007824 */ /* 0x000fe200078e00ff */
[C---:B------:R-:W-:Y:S01]  /*3220*/  PRMT R72, R77.reuse, 0x7632, R72 ;  /* 0x000076324d487816 */ /* 0x040fe20000000048 */
[----:B------:R-:W-:Y:S01]  /*3230*/  IMAD.U32 R77, R77, 0x10000, RZ ;  /* 0x000100004d4d7824 */ /* 0x000fe200078e00ff */
[----:B------:R-:W-:Y:S01]  /*3240*/  SHF.L.U32 R74, R65, 0x10, RZ ;  /* 0x00000010414a7819 */ /* 0x000fe200000006ff */
[----:B------:R-:W-:Y:S01]  /*3250*/  FADD.FTZ R76, R3, R76 ;  /* 0x0000004c034c7221 */ /* 0x000fe20000010000 */
[C---:B------:R-:W-:Y:S01]  /*3260*/  PRMT R75, R78.reuse, 0x7632, R75 ;  /* 0x000076324e4b7816 */ /* 0x040fe2000000004b */
        /* <DEDUP_REMOVED lines=19> */
[--C-:B------:R-:W-:Y:S01]  /*33a0*/  FADD.FTZ R77, R72, R3.reuse ;  /* 0x00000003484d7221 */ /* 0x100fe20000010000 */
        /* <DEDUP_REMOVED lines=9> */
[----:B------:R-:W-:Y:S01]  /*3440*/  SHF.L.U32 R74, R72, 0x10, RZ ;  /* 0x00000010484a7819 */ /* 0x000fe200000006ff */
[----:B------:R-:W-:Y:S01]  /*3450*/  FADD.FTZ R82, R73, R82 ;  /* 0x0000005249527221 */ /* 0x000fe20000010000 */
[----:B------:R-:W-:Y:S01]  /*3460*/  SHF.L.U32 R72, R3, 0x10, RZ ;  /* 0x0000001003487819 */ /* 0x000fe200000006ff */
[----:B------:R-:W-:Y:S01]  /*3470*/  IMAD.U32 R2, R2, 0x10000, RZ ;  /* 0x0001000002027824 */ /* 0x000fe200078e00ff */
[----:B------:R-:W-:Y:S01]  /*3480*/  SHF.L.U32 R0, R0, 0x10, RZ ;  /* 0x0000001000007819 */ /* 0x000fe200000006ff */
[----:B------:R-:W-:Y:S02]  /*3490*/  FADD.FTZ R77, R77, R74 ;  /* 0x0000004a4d4d7221 */ /* 0x000fe40000010000 */
[----:B------:R-:W-:Y:S01]  /*34a0*/  FADD.FTZ R79, R79, R72 ;  /* 0x000000484f4f7221 */ /* 0x000fe20000010000 */
[----:B------:R-:W-:Y:S01]  /*34b0*/  FADD.FTZ R81, R81, R2 ;  /* 0x0000000251517221 */ /* 0x000fe20000010000 */
[----:B------:R-:W-:Y:S01]  /*34c0*/  FADD.FTZ R83, R83, R0 ;  /* 0x0000000053537221 */ /* 0x000fe20000010000 */
[----:B------:R-:W-:-:S02]  /*34d0*/  F2FP.BF16.F32.PACK_AB R75, R77, R82 ;  /* 0x000000524d4b723e */ /* 0x000fc400000010ff */
[----:B------:R-:W-:Y:S02]  /*34e0*/  F2FP.BF16.F32.PACK_AB R74, R79, R78 ;  /* 0x0000004e4f4a723e */ /* 0x000fe400000010ff */
[----:B------:R-:W-:Y:S02]  /*34f0*/  F2FP.BF16.F32.PACK_AB R73, R81, R80 ;  /* 0x000000505149723e */ /* 0x000fe400000010ff */
[----:B------:R-:W-:-:S07]  /*3500*/  F2FP.BF16.F32.PACK_AB R72, R83, R76 ;  /* 0x0000004c5348723e */ /* 0x000fce00000010ff */
.L_x_70:
[----:B------:R-:W-:Y:S01]  /*3510*/  FADD.FTZ R0, RZ, R86 ;  /* 0x00000056ff007221 */ /* 0x000fe20000010000 */
[----:B------:R-:W0:Y:S01]  /*3520*/  S2R R84, SR_TID.X ;  /* 0x0000000000547919 */ /* 0x000e220000002100 */
[----:B------:R-:W-:Y:S02]  /*3530*/  UMOV UR9, 0xffffffff ;  /* 0xffffffff00097882 */ /* 0x000fe40000000000 */
[----:B------:R-:W-:-:S04]  /*3540*/  FADD.FTZ R3, R0, R95 ;  /* 0x0000005f00037221 */ /* 0x000fc80000010000 */
[----:B------:R-:W-:-:S04]  /*3550*/  FADD.FTZ R0, R3, R88 ;  /* 0x0000005803007221 */ /* 0x000fc80000010000 */
[----:B------:R-:W-:-:S04]  /*3560*/  FADD.FTZ R3, R0, R91 ;  /* 0x0000005b00037221 */ /* 0x000fc80000010000 */
[----:B------:R-:W-:-:S04]  /*3570*/  FADD.FTZ R0, R3, R90 ;  /* 0x0000005a03007221 */ /* 0x000fc80000010000 */
[----:B------:R-:W-:-:S04]  /*3580*/  FADD.FTZ R3, R0, R89 ;  /* 0x0000005900037221 */ /* 0x000fc80000010000 */
[----:B------:R-:W-:-:S04]  /*3590*/  FADD.FTZ R0, R3, R92 ;  /* 0x0000005c03007221 */ /* 0x000fc80000010000 */
[----:B------:R-:W-:-:S04]  /*35a0*/  FADD.FTZ R3, R0, R87 ;  /* 0x0000005700037221 */ /* 0x000fc80000010000 */
[----:B------:R-:W-:Y:S01]  /*35b0*/  FADD.FTZ R0, R3, R96 ;  /* 0x0000006003007221 */ /* 0x000fe20000010000 */
[----:B0-----:R-:W-:-:S03]  /*35c0*/  LOP3.LUT P2, RZ, R84, 0x1f, RZ, 0xc0, !PT ;  /* 0x0000001f54ff7812 */ /* 0x001fc6000784c0ff */
[----:B------:R-:W-:-:S04]  /*35d0*/  FADD.FTZ R3, R0, R113 ;  /* 0x0000007100037221 */ /* 0x000fc80000010000 */
        /* <DEDUP_REMOVED lines=8> */
[----:B------:R-:W-:Y:S02]  /*3660*/  FADD.FTZ R0, R3, R108 ;  /* 0x0000006c03007221 */ /* 0x000fe40000010000 */
[----:B------:R-:W0:Y:S02]  /*3670*/  @P0 LDC.64 R2, c[0x0][0x3a8] ;  /* 0x0000ea00ff020b82 */ /* 0x000e240000000a00 */
[----:B------:R-:W-:-:S04]  /*3680*/  FADD.FTZ R85, R0, R123 ;  /* 0x0000007b00557221 */ /* 0x000fc80000010000 */
[----:B------:R-:W-:-:S04]  /*3690*/  FADD.FTZ R0, R85, R104 ;  /* 0x0000006855007221 */ /* 0x000fc80000010000 */
[----:B------:R-:W-:-:S04]  /*36a0*/  FADD.FTZ R85, R0, R121 ;  /* 0x0000007900557221 */ /* 0x000fc80000010000 */
[----:B------:R-:W-:-:S04]  /*36b0*/  FADD.FTZ R0, R85, R110 ;  /* 0x0000006e55007221 */ /* 0x000fc80000010000 */
[----:B------:R-:W-:-:S04]  /*36c0*/  FADD.FTZ R85, R0, R115 ;  /* 0x0000007300557221 */ /* 0x000fc80000010000 */
[----:B------:R-:W-:Y:S01]  /*36d0*/  FADD.FTZ R0, R85, R76 ;  /* 0x0000004c55007221 */ /* 0x000fe20000010000 */
[----:B0-----:R-:W-:-:S04]  /*36e0*/  @P0 IMAD.WIDE.U32 R2, R105, 0x10, R2 ;  /* 0x0000001069020825 */ /* 0x001fc800078e0002 */
[----:B------:R-:W-:Y:S01]  /*36f0*/  FADD.FTZ R85, R0, R83 ;  /* 0x0000005300557221 */ /* 0x000fe20000010000 */
[----:B------:R0:W-:Y:S03]  /*3700*/  @P0 STG.E.128 desc[UR6][R2.64], R72 ;  /* 0x0000004802000986 */ /* 0x0001e6000c101d06 */
[----:B------:R-:W-:-:S04]  /*3710*/  FADD.FTZ R0, R85, R80 ;  /* 0x0000005055007221 */ /* 0x000fc80000010000 */
[----:B------:R-:W-:-:S04]  /*3720*/  FADD.FTZ R85, R0, R81 ;  /* 0x0000005100557221 */ /* 0x000fc80000010000 */
[----:B------:R-:W-:-:S04]  /*3730*/  FADD.FTZ R0, R85, R78 ;  /* 0x0000004e55007221 */ /* 0x000fc80000010000 */
[----:B------:R-:W-:-:S04]  /*3740*/  FADD.FTZ R85, R0, R79 ;  /* 0x0000004f00557221 */ /* 0x000fc80000010000 */
[----:B------:R-:W-:-:S04]  /*3750*/  FADD.FTZ R0, R85, R82 ;  /* 0x0000005255007221 */ /* 0x000fc80000010000 */
[----:B------:R-:W-:Y:S01]  /*3760*/  FADD.FTZ R0, R0, R77 ;  /* 0x0000004d00007221 */ /* 0x000fe20000010000 */
[----:B0-----:R-:W-:Y:S06]  /*3770*/  BRA.DIV UR9, `(.L_x_72) ;  /* 0x0000001a09687947 */ /* 0x001fec000b800000 */
[----:B------:R-:W0:Y:S02]  /*3780*/  SHFL.BFLY PT, R3, R0, 0x1, 0x1f ;  /* 0x0c201f0000037f89 */ /* 0x000e2400000e0000 */
[----:B0-----:R-:W-:-:S05]  /*3790*/  FADD.FTZ R3, R0, R3 ;  /* 0x0000000300037221 */ /* 0x001fca0000010000 */
[----:B------:R-:W0:Y:S02]  /*37a0*/  SHFL.BFLY PT, R2, R3, 0x2, 0x1f ;  /* 0x0c401f0003027f89 */ /* 0x000e2400000e0000 */
[----:B0-----:R-:W-:-:S05]  /*37b0*/  FADD.FTZ R84, R3, R2 ;  /* 0x0000000203547221 */ /* 0x001fca0000010000 */
[----:B------:R-:W0:Y:S02]  /*37c0*/  SHFL.BFLY PT, R85, R84, 0x4, 0x1f ;  /* 0x0c801f0054557f89 */ /* 0x000e2400000e0000 */
[----:B0-----:R-:W-:-:S05]  /*37d0*/  FADD.FTZ R85, R84, R85 ;  /* 0x0000005554557221 */ /* 0x001fca0000010000 */
[----:B------:R-:W0:Y:S02]  /*37e0*/  SHFL.BFLY PT, R2, R85, 0x8, 0x1f ;  /* 0x0d001f0055027f89 */ /* 0x000e2400000e0000 */
[----:B0-----:R-:W-:Y:S02]  /*37f0*/  FADD.FTZ R112, R85, R2 ;  /* 0x0000000255707221 */ /* 0x001fe40000010000 */
[----:B------:R-:W0:Y:S03]  /*3800*/  LDC R2, c[0x0][0x400] ;  /* 0x00010000ff027b82 */ /* 0x000e260000000800 */
[----:B------:R-:W1:Y:S02]  /*3810*/  SHFL.BFLY PT, R93, R112, 0x10, 0x1f ;  /* 0x0e001f00705d7f89 */ /* 0x000e6400000e0000 */
[----:B-1----:R-:W-:-:S04]  /*3820*/  FADD.FTZ R93, R112, R93 ;  /* 0x0000005d705d7221 */ /* 0x002fc80000010000 */
[----:B0-----:R-:W-:-:S04]  /*3830*/  FMUL.FTZ R93, R93, R2 ;  /* 0x000000025d5d7220 */ /* 0x001fc80000410000 */
[C---:B------:R-:W-:Y:S01]  /*3840*/  FADD.FTZ R0, -R93.reuse, R86 ;  /* 0x000000565d007221 */ /* 0x040fe20000010100 */
[C---:B------:R-:W-:Y:S01]  /*3850*/  FADD.FTZ R3, -R93.reuse, R95 ;  /* 0x0000005f5d037221 */ /* 0x040fe20000010100 */
[C---:B------:R-:W-:Y:S01]  /*3860*/  FADD.FTZ R127, -R93.reuse, R88 ;  /* 0x000000585d7f7221 */ /* 0x040fe20000010100 */
[----:B------:R-:W-:Y:S01]  /*3870*/  FADD.FTZ R85, -R93, R90 ;  /* 0x0000005a5d557221 */ /* 0x000fe20000010100 */
[----:B------:R-:W-:-:S04]  /*3880*/  FFMA.FTZ R0, R0, R0, RZ ;  /* 0x0000000000007223 */ /* 0x000fc800000100ff */
[----:B------:R-:W-:Y:S01]  /*3890*/  FFMA.FTZ R0, R3, R3, R0 ;  /* 0x0000000303007223 */ /* 0x000fe20000010000 */
[----:B------:R-:W-:-:S03]  /*38a0*/  FADD.FTZ R3, -R93, R91 ;  /* 0x0000005b5d037221 */ /* 0x000fc60000010100 */
[----:B------:R-:W-:-:S04]  /*38b0*/  FFMA.FTZ R0, R127, R127, R0 ;  /* 0x0000007f7f007223 */ /* 0x000fc80000010000 */
[----:B------:R-:W-:Y:S01]  /*38c0*/  FFMA.FTZ R0, R3, R3, R0 ;  /* 0x0000000303007223 */ /* 0x000fe20000010000 */
[----:B------:R-:W-:-:S03]  /*38d0*/  FADD.FTZ R3, -R93, R89 ;  /* 0x000000595d037221 */ /* 0x000fc60000010100 */
        /* <DEDUP_REMOVED lines=52> */
[----:B------:R-:W-:-:S04]  /*3c20*/  FFMA.FTZ R0, R85, R85, R0 ;  /* 0x0000005555007223 */ /* 0x000fc80000010000 */
[----:B------:R-:W-:-:S05]  /*3c30*/  FFMA.FTZ R0, R3, R3, R0 ;  /* 0x0000000303007223 */ /* 0x000fca0000010000 */
        /* <DEDUP_REMOVED lines=9> */
.L_x_85:
[----:B------:R-:W-:Y:S01]  /*3cd0*/  FMUL.FTZ R0, R93, R93 ;  /* 0x0000005d5d007220 */ /* 0x000fe20000410000 */
[----:B------:R-:W-:Y:S01]  /*3ce0*/  ISETP.NE.AND P3, PT, RZ, UR5, PT ;  /* 0x00000005ff007c0c */ /* 0x000fe2000bf65270 */
[----:B-1----:R-:W-:Y:S01]  /*3cf0*/  FADD.FTZ R127, R112, R127 ;  /* 0x0000007f707f7221 */ /* 0x002fe20000010000 */
[----:B------:R-:W-:Y:S01]  /*3d00*/  SHF.L.U32 R85, R116, 0x10, RZ ;  /* 0x0000001074557819 */ /* 0x000fe200000006ff */
[----:B------:R-:W-:Y:S01]  /*3d10*/  IMAD.U32 R209, R171, 0x10000, RZ ;  /* 0x00010000abd17824 */ /* 0x000fe200078e00ff */
[----:B------:R-:W-:Y:S01]  /*3d20*/  FSEL R3, R0, RZ, P3 ;  /* 0x000000ff00037208 */ /* 0x000fe20001800000 */
[----:B------:R-:W-:Y:S01]  /*3d30*/  FFMA.FTZ R2, R127, R2, UR8 ;  /* 0x000000087f027e23 */ /* 0x000fe20008010002 */
[----:B------:R-:W-:Y:S01]  /*3d40*/  FSEL R84, R93, RZ, !P3 ;  /* 0x000000ff5d547208 */ /* 0x000fe20005800000 */
[----:B------:R-:W-:Y:S01]  /*3d50*/  IMAD.U32 R223, R169, 0x10000, RZ ;  /* 0x00010000a9df7824 */ /* 0x000fe200078e00ff */
[----:B------:R-:W-:Y:S01]  /*3d60*/  SHF.L.U32 R217, R177, 0x10, RZ ;  /* 0x00000010b1d97819 */ /* 0x000fe200000006ff */
[----:B------:R-:W-:Y:S01]  /*3d70*/  FADD.FTZ R2, R2, R3 ;  /* 0x0000000302027221 */ /* 0x000fe20000010000 */
[----:B------:R-:W-:-:S02]  /*3d80*/  IMAD.U32 R3, R44, 0x10000, RZ ;  /* 0x000100002c037824 */ /* 0x000fc400078e00ff */
[C---:B------:R-:W-:Y:S01]  /*3d90*/  FADD.FTZ R86, -R84.reuse, R86 ;  /* 0x0000005654567221 */ /* 0x040fe20000010100 */
[C---:B------:R-:W-:Y:S01]  /*3da0*/  FADD.FTZ R124, -R84.reuse, R108 ;  /* 0x0000006c547c7221 */ /* 0x040fe20000010100 */
[----:B------:R-:W1:Y:S01]  /*3db0*/  MUFU.RSQ R215, R2 ;  /* 0x0000000200d77308 */ /* 0x000e620000001400 */
[C---:B------:R-:W-:Y:S01]  /*3dc0*/  FADD.FTZ R108, -R84.reuse, R76 ;  /* 0x0000004c546c7221 */ /* 0x040fe20000010100 */
        /* <DEDUP_REMOVED lines=16> */
[----:B-1----:R-:W-:Y:S01]  /*3ed0*/  FMUL.FTZ R76, R215, R86 ;  /* 0x00000056d74c7220 */ /* 0x002fe20000410000 */
[C---:B------:R-:W-:Y:S01]  /*3ee0*/  FADD.FTZ R122, -R84.reuse, R125 ;  /* 0x0000007d547a7221 */ /* 0x040fe20000010100 */
[C---:B------:R-:W-:Y:S01]  /*3ef0*/  FADD.FTZ R114, -R84.reuse, R123 ;  /* 0x0000007b54727221 */ /* 0x040fe20000010100 */
[C---:B------:R-:W-:Y:S01]  /*3f00*/  FADD.FTZ R120, -R84.reuse, R104 ;  /* 0x0000006854787221 */ /* 0x040fe20000010100 */
[C---:B0-----:R-:W-:Y:S01]  /*3f10*/  FADD.FTZ R112, -R84.reuse, R121 ;  /* 0x0000007954707221 */ /* 0x041fe20000010100 */
        /* <DEDUP_REMOVED lines=8> */
[----:B------:R-:W-:Y:S01]  /*3fa0*/  FADD.FTZ R94, -R84, R77 ;  /* 0x0000004d545e7221 */ /* 0x000fe20000010100 */
[----:B------:R-:W-:Y:S01]  /*3fb0*/  FFMA.FTZ R84, R76, R85, R3 ;  /* 0x000000554c547223 */ /* 0x000fe20000010003 */
[----:B------:R-:W-:Y:S01]  /*3fc0*/  SHF.L.U32 R3, R16, 0x10, RZ ;  /* 0x0000001010037819 */ /* 0x000fe200000006ff */
[----:B------:R-:W-:Y:S01]  /*3fd0*/  IMAD.U32 R89, R193, 0x10000, RZ ;  /* 0x00010000c1597824 */ /* 0x000fe200078e00ff */
[----:B------:R-:W-:Y:S01]  /*3fe0*/  SHF.L.U32 R77, R60, 0x10, RZ ;  /* 0x000000103c4d7819 */ /* 0x000fe200000006ff */
[----:B------:R-:W-:Y:S01]  /*3ff0*/  IMAD.U32 R78, R190, 0x10000, RZ ;  /* 0x00010000be4e7824 */ /* 0x000fe200078e00ff */
[----:B------:R-:W-:Y:S01]  /*4000*/  SHF.L.U32 R79, R192, 0x10, RZ ;  /* 0x00000010c04f7819 */ /* 0x000fe200000006ff */
[----:B------:R-:W-:Y:S01]  /*4010*/  FMUL.FTZ R206, R215, R206 ;  /* 0x000000ced7ce7220 */ /* 0x000fe20000410000 */
[----:B------:R-:W-:Y:S01]  /*4020*/  SHF.L.U32 R81, R191, 0x10, RZ ;  /* 0x00000010bf517819 */ /* 0x000fe200000006ff */
[----:B------:R-:W-:Y:S01]  /*4030*/  FMUL.FTZ R208, R215, R208 ;  /* 0x000000d0d7d07220 */ /* 0x000fe20000410000 */
        /* <DEDUP_REMOVED lines=11> */
[C---:B------:R-:W-:Y:S01]  /*40f0*/  FMUL.FTZ R210, R215.reuse, R210 ;  /* 0x000000d2d7d27220 */ /* 0x040fe20000410000 */
[----:B------:R-:W-:Y:S01]  /*4100*/  SHF.L.U32 R78, R186, 0x10, RZ ;  /* 0x00000010ba4e7819 */ /* 0x000fe200000006ff */
[----:B------:R-:W-:Y:S01]  /*4110*/  IMAD.U32 R95, R118, 0x10000, RZ ;  /* 0x00010000765f7824 */ /* 0x000fe200078e00ff */
[----:B------:R-:W-:Y:S01]  /*4120*/  SHF.L.U32 R91, R46, 0x10, RZ ;  /* 0x000000102e5b7819 */ /* 0x000fe200000006ff */
[----:B------:R-:W-:Y:S01]  /*4130*/  FMUL.FTZ R80, R215, R212 ;  /* 0x000000d4d7507220 */ /* 0x000fe20000410000 */
[----:B------:R-:W-:Y:S01]  /*4140*/  FFMA.FTZ R82, R208, R3, R77 ;  /* 0x00000003d0527223 */ /* 0x000fe2000001004d */
[C---:B------:R-:W-:Y:S01]  /*4150*/  FFMA.FTZ R212, R210.reuse, R79, R83 ;  /* 0x0000004fd2d47223 */ /* 0x040fe20000010053 */
[----:B------:R-:W-:Y:S01]  /*4160*/  FFMA.FTZ R77, R210, R87, R78 ;  /* 0x00000057d24d7223 */ /* 0x000fe2000001004e */
[----:B------:R-:W-:Y:S01]  /*4170*/  SHF.L.U32 R100, R185, 0x10, RZ ;  /* 0x00000010b9647819 */ /* 0x000fe200000006ff */
[----:B------:R-:W-:Y:S01]  /*4180*/  FFMA.FTZ R95, R80, R95, R91 ;  /* 0x0000005f505f7223 */ /* 0x000fe2000001005b */
        /* <DEDUP_REMOVED lines=8> */
[----:B------:R-:W-:Y:S01]  /*4210*/  FMUL.FTZ R216, R215, R216 ;  /* 0x000000d8d7d87220 */ /* 0x000fe20000410000 */
[C---:B------:R-:W-:Y:S01]  /*4220*/  FFMA.FTZ R214, R83.reuse, R100, R104 ;  /* 0x0000006453d67223 */ /* 0x040fe20000010068 */
[----:B------:R-:W-:Y:S01]  /*4230*/  FFMA.FTZ R78, R80, R3, R79 ;  /* 0x00000003504e7223 */ /* 0x000fe2000001004f */
[----:B------:R-:W-:Y:S01]  /*4240*/  FFMA.FTZ R83, R83, R206, R87 ;  /* 0x000000ce53537223 */ /* 0x000fe20000010057 */
        /* <DEDUP_REMOVED lines=20> */
[----:B------:R-:W-:Y:S01]  /*4390*/  FMUL.FTZ R92, R215, R92 ;  /* 0x0000005cd75c7220 */ /* 0x000fe20000410000 */
[----:B------:R-:W-:Y:S01]  /*43a0*/  SHF.L.U32 R111, R41, 0x10, RZ ;  /* 0x00000010296f7819 */ /* 0x000fe200000006ff */
[----:B------:R-:W-:Y:S02]  /*43b0*/  IMAD.U32 R109, R5, 0x10000, RZ ;  /* 0x00010000056d7824 */ /* 0x000fe400078e00ff */
[----:B------:R-:W-:Y:S01]  /*43c0*/  FMUL.FTZ R200, R215, R200 ;  /* 0x000000c8d7c87220 */ /* 0x000fe20000410000 */
[----:B------:R-:W-:Y:S01]  /*43d0*/  FFMA.FTZ R204, R204, R3, R91 ;  /* 0x00000003cccc7223 */ /* 0x000fe2000001005b */
[C---:B------:R-:W-:Y:S01]  /*43e0*/  FFMA.FTZ R217, R92.reuse, R217, R97 ;  /* 0x000000d95cd97223 */ /* 0x040fe20000010061 */
[----:B------:R-:W-:Y:S01]  /*43f0*/  FFMA.FTZ R207, R92, R207, R104 ;  /* 0x000000cf5ccf7223 */ /* 0x000fe20000010068 */
        /* <DEDUP_REMOVED lines=9> */
[----:B------:R-:W-:Y:S01]  /*4490*/  SHF.L.U32 R109, R6, 0x10, RZ ;  /* 0x00000010066d7819 */ /* 0x000fe200000006ff */
[----:B------:R-:W-:Y:S01]  /*44a0*/  FFMA.FTZ R206, R200, R3, R91 ;  /* 0x00000003c8ce7223 */ /* 0x000fe2000001005b */
[C---:B------:R-:W-:Y:S01]  /*44b0*/  FFMA.FTZ R219, R98.reuse, R219, R97 ;  /* 0x000000db62db7223 */ /* 0x040fe20000010061 */
[----:B------:R-:W-:Y:S01]  /*44c0*/  FFMA.FTZ R209, R98, R209, R104 ;  /* 0x000000d162d17223 */ /* 0x000fe20000010068 */
[----:B------:R-:W-:Y:S01]  /*44d0*/  SHF.L.U32 R3, R22, 0x10, RZ ;  /* 0x0000001016037819 */ /* 0x000fe200000006ff */
[----:B------:R-:W-:Y:S01]  /*44e0*/  FFMA.FTZ R98, R198, R109, R111 ;  /* 0x0000006dc6627223 */ /* 0x000fe2000001006f */
[----:B------:R-:W-:Y:S01]  /*44f0*/  SHF.L.U32 R91, R58, 0x10, RZ ;  /* 0x000000103a5b7819 */ /* 0x000fe200000006ff */
[----:B------:R-:W-:Y:S01]  /*4500*/  IMAD.U32 R104, R166, 0x10000, RZ ;  /* 0x00010000a6687824 */ /* 0x000fe200078e00ff */
[----:B------:R-:W-:Y:S01]  /*4510*/  SHF.L.U32 R211, R167, 0x10, RZ ;  /* 0x00000010a7d37819 */ /* 0x000fe200000006ff */
[C---:B------:R-:W-:Y:S01]  /*4520*/  FMUL.FTZ R194, R215.reuse, R194 ;  /* 0x000000c2d7c27220 */ /* 0x040fe20000410000 */
        /* <DEDUP_REMOVED lines=89> */
[----:B------:R-:W-:Y:S01]  /*4ac0*/  FFMA.FTZ R0, R108, R3, R91 ;  /* 0x000000036c007223 */ /* 0x000fe2000001005b */
[----:B------:R-:W-:Y:S01]  /*4ad0*/  FFMA.FTZ R109, R109, R112, R97 ;  /* 0x000000706d6d7223 */ /* 0x000fe20000010061 */
[----:B------:R-:W-:Y:S01]  /*4ae0*/  IMAD.U32 R3, R29, 0x10000, RZ ;  /* 0x000100001d037824 */ /* 0x000fe200078e00ff */
[----:B------:R-:W-:Y:S01]  /*4af0*/  SHF.L.U32 R91, R49, 0x10, RZ ;  /* 0x00000010315b7819 */ /* 0x000fe200000006ff */
[----:B------:R-:W-:Y:S01]  /*4b00*/  FFMA.FTZ R120, R96, R111, R113 ;  /* 0x0000006f60787223 */ /* 0x000fe20000010071 */
[----:B------:R-:W-:Y:S01]  /*4b10*/  SHF.L.U32 R121, R141, 0x10, RZ ;  /* 0x000000108d797819 */ /* 0x000fe200000006ff */
[----:B------:R-:W-:Y:S01]  /*4b20*/  FMUL.FTZ R2, R215, R2 ;  /* 0x00000002d7027220 */ /* 0x000fe20000410000 */
[----:B------:R-:W-:Y:S01]  /*4b30*/  SHF.L.U32 R97, R140, 0x10, RZ ;  /* 0x000000108c617819 */ /* 0x000fe200000006ff */
[----:B------:R-:W-:Y:S01]  /*4b40*/  IMAD.U32 R111, R139, 0x10000, RZ ;  /* 0x000100008b6f7824 */ /* 0x000fe200078e00ff */
[----:B------:R-:W-:Y:S01]  /*4b50*/  SHF.L.U32 R102, R138, 0x10, RZ ;  /* 0x000000108a667819 */ /* 0x000fe200000006ff */
[----:B------:R-:W-:Y:S01]  /*4b60*/  FFMA.FTZ R108, R96, R3, R91 ;  /* 0x00000003606c7223 */ /* 0x000fe2000001005b */
[----:B------:R-:W-:Y:S01]  /*4b70*/  FMUL.FTZ R110, R215, R90 ;  /* 0x0000005ad76e7220 */ /* 0x000fe20000410000 */
[C---:B------:R-:W-:Y:S01]  /*4b80*/  FFMA.FTZ R121, R2.reuse, R121, R97 ;  /* 0x0000007902797223 */ /* 0x040fe20000010061 */
[----:B------:R-:W0:Y:S01]  /*4b90*/  @!P2 LDC.64 R90, c[0x0][0x3c8] ;  /* 0x0000f200ff5aab82 */ /* 0x000e220000000a00 */
[----:B------:R-:W-:Y:S01]  /*4ba0*/  FFMA.FTZ R111, R2, R111, R102 ;  /* 0x0000006f026f7223 */ /* 0x000fe20000010066 */
[----:B------:R-:W-:Y:S01]  /*4bb0*/  SHF.L.U32 R229, R15, 0x10, RZ ;  /* 0x000000100fe57819 */ /* 0x000fe200000006ff */
[----:B------:R-:W-:Y:S01]  /*4bc0*/  FMUL.FTZ R88, R215, R88 ;  /* 0x00000058d7587220 */ /* 0x000fe20000410000 */
[----:B------:R-:W-:Y:S01]  /*4bd0*/  SHF.L.U32 R231, R35, 0x10, RZ ;  /* 0x0000001023e77819 */ /* 0x000fe200000006ff */
[----:B------:R-:W-:Y:S01]  /*4be0*/  IMAD.U32 R233, R31, 0x10000, RZ ;  /* 0x000100001fe97824 */ /* 0x000fe200078e00ff */
[----:B------:R-:W-:Y:S01]  /*4bf0*/  SHF.L.U32 R112, R51, 0x10, RZ ;  /* 0x0000001033707819 */ /* 0x000fe200000006ff */
[----:B------:R-:W-:Y:S01]  /*4c00*/  IMAD.U32 R227, R135, 0x10000, RZ ;  /* 0x0001000087e37824 */ /* 0x000fe200078e00ff */
[----:B------:R-:W1:Y:S01]  /*4c10*/  @!P2 LDC.64 R2, c[0x0][0x3c0] ;  /* 0x0000f000ff02ab82 */ /* 0x000e620000000a00 */
[C---:B------:R-:W-:Y:S01]  /*4c20*/  FFMA.FTZ R124, R88.reuse, R229, R231 ;  /* 0x000000e5587c7223 */ /* 0x040fe200000100e7 */
[----:B------:R-:W-:Y:S01]  /*4c30*/  F2FP.BF16.F32.PACK_AB R84, R89, R84 ;  /* 0x000000545954723e */ /* 0x000fe200000010ff */
[----:B------:R-:W-:Y:S01]  /*4c40*/  FFMA.FTZ R112, R88, R233, R112 ;  /* 0x000000e958707223 */ /* 0x000fe20000010070 */
[----:B------:R-:W-:Y:S01]  /*4c50*/  SHF.L.U32 R113, R14, 0x10, RZ ;  /* 0x000000100e717819 */ /* 0x000fe200000006ff */
[----:B------:R-:W-:Y:S01]  /*4c60*/  FMUL.FTZ R86, R215, R86 ;  /* 0x00000056d7567220 */ /* 0x000fe20000410000 */
[----:B------:R-:W-:-:S02]  /*4c70*/  SHF.L.U32 R123, R34, 0x10, RZ ;  /* 0x00000010227b7819 */ /* 0x000fc400000006ff */
[----:B------:R-:W2:Y:S01]  /*4c80*/  LDC.64 R96, c[0x0][0x428] ;  /* 0x00010a00ff607b82 */ /* 0x000ea20000000a00 */
[----:B------:R-:W-:Y:S02]  /*4c90*/  SHF.L.U32 R125, R137, 0x10, RZ ;  /* 0x00000010897d7819 */ /* 0x000fe400000006ff */
[----:B------:R-:W-:Y:S01]  /*4ca0*/  FFMA.FTZ R122, R110, R113, R123 ;  /* 0x000000716e7a7223 */ /* 0x000fe2000001007b */
[----:B------:R-:W-:Y:S01]  /*4cb0*/  SHF.L.U32 R123, R50, 0x10, RZ ;  /* 0x00000010327b7819 */ /* 0x000fe200000006ff */
[----:B------:R-:W-:Y:S01]  /*4cc0*/  IMAD.U32 R113, R30, 0x10000, RZ ;  /* 0x000100001e717824 */ /* 0x000fe200078e00ff */
[----:B------:R-:W-:Y:S02]  /*4cd0*/  SHF.L.U32 R221, R136, 0x10, RZ ;  /* 0x0000001088dd7819 */ /* 0x000fe400000006ff */
[----:B------:R-:W3:Y:S01]  /*4ce0*/  LDC.64 R88, c[0x0][0x430] ;  /* 0x00010c00ff587b82 */ /* 0x000ee20000000a00 */
[----:B------:R-:W-:Y:S01]  /*4cf0*/  SHF.L.U32 R102, R134, 0x10, RZ ;  /* 0x0000001086667819 */ /* 0x000fe200000006ff */
[----:B------:R-:W-:Y:S01]  /*4d00*/  FFMA.FTZ R110, R110, R113, R123 ;  /* 0x000000716e6e7223 */ /* 0x000fe2000001007b */
[----:B------:R-:W-:Y:S01]  /*4d10*/  FFMA.FTZ R123, R86, R125, R221 ;  /* 0x0000007d567b7223 */ /* 0x000fe200000100dd */
[----:B------:R-:W-:Y:S01]  /*4d20*/  FMUL.FTZ R125, R215, R94 ;  /* 0x0000005ed77d7220 */ /* 0x000fe20000410000 */
[----:B0-----:R-:W-:-:S04]  /*4d30*/  @!P2 IMAD.WIDE R90, R107, 0x4, R90 ;  /* 0x000000046b5aa825 */ /* 0x001fc800078e025a */
[----:B------:R-:W-:Y:S01]  /*4d40*/  FFMA.FTZ R113, R86, R227, R102 ;  /* 0x000000e356717223 */ /* 0x000fe20000010066 */
[----:B------:R-:W-:Y:S01]  /*4d50*/  F2FP.BF16.F32.PACK_AB R86, R214, R95 ;  /* 0x0000005fd656723e */ /* 0x000fe200000010ff */
[----:B-1----:R-:W-:Y:S01]  /*4d60*/  @!P2 IMAD.WIDE R2, R107, 0x4, R2 ;  /* 0x000000046b02a825 */ /* 0x002fe200078e0202 */
[----:B------:R-:W-:Y:S02]  /*4d70*/  F2FP.BF16.F32.PACK_AB R87, R216, R87 ;  /* 0x00000057d857723e */ /* 0x000fe400000010ff */
[----:B------:R-:W-:Y:S01]  /*4d80*/  F2FP.BF16.F32.PACK_AB R85, R212, R85 ;  /* 0x00000055d455723e */ /* 0x000fe200000010ff */
[----:B------:R-:W-:Y:S01]  /*4d90*/  IMAD.U32 R214, R131, 0x10000, RZ ;  /* 0x0001000083d67824 */ /* 0x000fe200078e00ff */
[----:B------:R-:W-:Y:S01]  /*4da0*/  SHF.L.U32 R102, R133, 0x10, RZ ;  /* 0x0000001085667819 */ /* 0x000fe200000006ff */
[----:B------:R0:W-:Y:S01]  /*4db0*/  @!P2 STG.E desc[UR6][R2.64], R93 ;  /* 0x0000005d0200a986 */ /* 0x0001e2000c101906 */
[----:B--2---:R-:W-:Y:S01]  /*4dc0*/  IMAD.WIDE.U32 R94, R101, 0x10, R96 ;  /* 0x00000010655e7825 */ /* 0x004fe200078e0060 */
[----:B------:R-:W-:-:S02]  /*4dd0*/  SHF.L.U32 R212, R132, 0x10, RZ ;  /* 0x0000001084d47819 */ /* 0x000fc400000006ff */
[----:B------:R1:W-:Y:S01]  /*4de0*/  @!P2 STG.E desc[UR6][R90.64], R215 ;  /* 0x000000d75a00a986 */ /* 0x0003e2000c101906 */
[----:B------:R-:W-:Y:S02]  /*4df0*/  F2FP.BF16.F32.PACK_AB R76, R81, R76 ;  /* 0x0000004c514c723e */ /* 0x000fe400000010ff */
[----:B------:R-:W-:Y:S01]  /*4e00*/  F2FP.BF16.F32.PACK_AB R79, R79, R100 ;  /* 0x000000644f4f723e */ /* 0x000fe200000010ff */
[----:B------:R2:W-:Y:S01]  /*4e10*/  STG.E.128 desc[UR6][R94.64], R84 ;  /* 0x000000545e007986 */ /* 0x0005e2000c101d06 */
[----:B------:R-:W-:Y:S01]  /*4e20*/  F2FP.BF16.F32.PACK_AB R77, R77, R82 ;  /* 0x000000524d4d723e */ /* 0x000fe200000010ff */
[----:B------:R-:W-:Y:S01]  /*4e30*/  FFMA.FTZ R221, R125, R102, R212 ;  /* 0x000000667ddd7223 */ /* 0x000fe200000100d4 */
[----:B------:R-:W-:Y:S01]  /*4e40*/  F2FP.BF16.F32.PACK_AB R81, R219, R92 ;  /* 0x0000005cdb51723e */ /* 0x000fe200000010ff */
[--C-:B0-----:R-:W-:Y:S01]  /*4e50*/  IMAD.WIDE.U32 R92, R99, 0x10, R96.reuse ;  /* 0x00000010635c7825 */ /* 0x101fe200078e0060 */
[----:B------:R-:W-:Y:S02]  /*4e60*/  F2FP.BF16.F32.PACK_AB R82, R223, R98 ;  /* 0x00000062df52723e */ /* 0x000fe400000010ff */
[----:B------:R-:W-:Y:S01]  /*4e70*/  SHF.L.U32 R227, R130, 0x10, RZ ;  /* 0x0000001082e37819 */ /* 0x000fe200000006ff */
[----:B------:R-:W-:Y:S01]  /*4e80*/  IMAD.WIDE.U32 R2, R103, 0x10, R96 ;  /* 0x0000001067027825 */ /* 0x000fe200078e0060 */
[----:B------:R-:W-:-:S02]  /*4e90*/  F2FP.BF16.F32.PACK_AB R78, R83, R78 ;  /* 0x0000004e534e723e */ /* 0x000fc400000010ff */
[----:B------:R-:W-:Y:S01]  /*4ea0*/  F2FP.BF16.F32.PACK_AB R83, R225, R218 ;  /* 0x000000dae153723e */ /* 0x000fe200000010ff */
[----:B---3--:R-:W-:Y:S01]  /*4eb0*/  IMAD.WIDE.U32 R98, R99, 0x10, R88 ;  /* 0x0000001063627825 */ /* 0x008fe200078e0058 */
[----:B------:R-:W-:-:S03]  /*4ec0*/  F2FP.BF16.F32.PACK_AB R80, R217, R80 ;  /* 0x00000050d950723e */ /* 0x000fc600000010ff */
[----:B------:R-:W-:Y:S01]  /*4ed0*/  FFMA.FTZ R125, R125, R214, R227 ;  /* 0x000000d67d7d7223 */ /* 0x000fe200000100e3 */
[----:B-1----:R-:W-:Y:S01]  /*4ee0*/  F2FP.BF16.F32.PACK_AB R91, R205, R202 ;  /* 0x000000cacd5b723e */ /* 0x002fe200000010ff */
[----:B------:R-:W-:Y:S01]  /*4ef0*/  IMAD.WIDE.U32 R96, R105, 0x10, R96 ;  /* 0x0000001069607825 */ /* 0x000fe200078e0060 */
[----:B------:R-:W-:Y:S02]  /*4f00*/  F2FP.BF16.F32.PACK_AB R90, R203, R200 ;  /* 0x000000c8cb5a723e */ /* 0x000fe400000010ff */
[----:B--2---:R-:W-:Y:S01]  /*4f10*/  F2FP.BF16.F32.PACK_AB R87, R213, R210 ;  /* 0x000000d2d557723e */ /* 0x004fe200000010ff */
[--C-:B------:R-:W-:Y:S01]  /*4f20*/  IMAD.WIDE.U32 R94, R101, 0x10, R88.reuse ;  /* 0x00000010655e7825 */ /* 0x100fe200078e0058 */
[----:B------:R-:W-:Y:S02]  /*4f30*/  F2FP.BF16.F32.PACK_AB R86, R211, R208 ;  /* 0x000000d0d356723e */ /* 0x000fe400000010ff */
[----:B------:R-:W-:Y:S01]  /*4f40*/  F2FP.BF16.F32.PACK_AB R85, R209, R206 ;  /* 0x000000ced155723e */ /* 0x000fe200000010ff */
[--C-:B------:R-:W-:Y:S01]  /*4f50*/  IMAD.WIDE.U32 R100, R103, 0x10, R88.reuse ;  /* 0x0000001067647825 */ /* 0x100fe200078e0058 */
[----:B------:R-:W-:Y:S01]  /*4f60*/  F2FP.BF16.F32.PACK_AB R84, R207, R204 ;  /* 0x000000cccf54723e */ /* 0x000fe200000010ff */
[----:B------:R0:W-:Y:S02]  /*4f70*/  STG.E.128 desc[UR6][R94.64], R76 ;  /* 0x0000004c5e007986 */ /* 0x0001e4000c101d06 */
[----:B------:R-:W-:Y:S01]  /*4f80*/  IMAD.WIDE.U32 R102, R105, 0x10, R88 ;  /* 0x0000001069667825 */ /* 0x000fe200078e0058 */
[----:B------:R-:W-:Y:S01]  /*4f90*/  F2FP.BF16.F32.PACK_AB R88, R199, R104 ;  /* 0x00000068c758723e */ /* 0x000fe200000010ff */
[----:B------:R1:W-:Y:S01]  /*4fa0*/  STG.E.128 desc[UR6][R92.64], R80 ;  /* 0x000000505c007986 */ /* 0x0003e2000c101d06 */
[----:B------:R-:W2:Y:S01]  /*4fb0*/  LDC.64 R104, c[0x0][0x380] ;  /* 0x0000e000ff687b82 */ /* 0x000ea20000000a00 */
[----:B------:R-:W-:-:S02]  /*4fc0*/  F2FP.BF16.F32.PACK_AB R89, R201, R198 ;  /* 0x000000c6c959723e */ /* 0x000fc400000010ff */
[----:B------:R3:W-:Y:S04]  /*4fd0*/  STG.E.128 desc[UR6][R98.64], R84 ;  /* 0x0000005462007986 */ /* 0x0007e8000c101d06 */
[----:B------:R3:W-:Y:S01]  /*4fe0*/  STG.E.128 desc[UR6][R2.64], R88 ;  /* 0x0000005802007986 */ /* 0x0007e2000c101d06 */
[----:B0-----:R-:W-:Y:S02]  /*4ff0*/  F2FP.BF16.F32.PACK_AB R79, R197, R196 ;  /* 0x000000c4c54f723e */ /* 0x001fe400000010ff */
[----:B------:R-:W-:Y:S02]  /*5000*/  F2FP.BF16.F32.PACK_AB R78, R195, R194 ;  /* 0x000000c2c34e723e */ /* 0x000fe400000010ff */
[----:B------:R-:W-:Y:S02]  /*5010*/  F2FP.BF16.F32.PACK_AB R77, R129, R128 ;  /* 0x00000080814d723e */ /* 0x000fe400000010ff */
[----:B------:R-:W-:-:S02]  /*5020*/  F2FP.BF16.F32.PACK_AB R76, R127, R126 ;  /* 0x0000007e7f4c723e */ /* 0x000fc400000010ff */
[----:B-1----:R-:W-:Y:S02]  /*5030*/  F2FP.BF16.F32.PACK_AB R83, R221, R124 ;  /* 0x0000007cdd53723e */ /* 0x002fe400000010ff */
[----:B------:R-:W-:Y:S01]  /*5040*/  F2FP.BF16.F32.PACK_AB R82, R123, R122 ;  /* 0x0000007a7b52723e */ /* 0x000fe200000010ff */
[----:B------:R3:W-:Y:S01]  /*5050*/  STG.E.128 desc[UR6][R100.64], R76 ;  /* 0x0000004c64007986 */ /* 0x0007e2000c101d06 */
[----:B------:R-:W-:Y:S02]  /*5060*/  F2FP.BF16.F32.PACK_AB R81, R121, R120 ;  /* 0x000000787951723e */ /* 0x000fe400000010ff */
[----:B------:R-:W-:Y:S02]  /*5070*/  F2FP.BF16.F32.PACK_AB R80, R115, R114 ;  /* 0x000000727350723e */ /* 0x000fe400000010ff */
[----:B------:R-:W-:Y:S02]  /*5080*/  F2FP.BF16.F32.PACK_AB R95, R125, R112 ;  /* 0x000000707d5f723e */ /* 0x000fe400000010ff */
[----:B------:R-:W-:Y:S01]  /*5090*/  F2FP.BF16.F32.PACK_AB R94, R113, R110 ;  /* 0x0000006e715e723e */ /* 0x000fe200000010ff */
[----:B------:R3:W-:Y:S01]  /*50a0*/  STG.E.128 desc[UR6][R96.64], R80 ;  /* 0x0000005060007986 */ /* 0x0007e2000c101d06 */
[----:B------:R-:W-:-:S02]  /*50b0*/  F2FP.BF16.F32.PACK_AB R93, R111, R108 ;  /* 0x0000006c6f5d723e */ /* 0x000fc400000010ff */
[----:B------:R-:W-:Y:S02]  /*50c0*/  F2FP.BF16.F32.PACK_AB R92, R109, R0 ;  /* 0x000000006d5c723e */ /* 0x000fe400000010ff */
[----:B--2---:R-:W-:-:S03]  /*50d0*/  LEA R107, R104, R107, 0x2 ;  /* 0x0000006b686b7211 */ /* 0x004fc600078e10ff */
[----:B------:R3:W-:Y:S01]  /*50e0*/  STG.E.128 desc[UR6][R102.64], R92 ;  /* 0x0000005c66007986 */ /* 0x0007e2000c101d06 */
[----:B------:R-:W-:-:S13]  /*50f0*/  ISETP.GE.AND P2, PT, R107, R105, PT ;  /* 0x000000696b00720c */ /* 0x000fda0003f46270 */
[----:B------:R-:W-:Y:S05]  /*5100*/  @!P2 BRA `(.L_x_73) ;  /* 0xffffffb800f0a947 */ /* 0x000fea000383ffff */
[----:B------:R-:W-:Y:S05]  /*5110*/  EXIT ;  /* 0x000000000000794d */ /* 0x000fea0003800000 */
.L_x_72:
[----:B------:R-:W-:Y:S01]  /*5120*/  HFMA2 R195, -RZ, RZ, 0, 1.847743988037109375e-06 ;  /* 0x0000001fffc37431 */ /* 0x000fe200000001ff */
[----:B------:R-:W-:Y:S01]  /*5130*/  BSSY B0, `(.L_x_74) ;  /* 0x0000007000007945 */ /* 0x000fe20003800000 */
[----:B------:R-:W-:Y:S01]  /*5140*/  MOV R129, R0 ;  /* 0x0000000000817202 */ /* 0x000fe20000000f00 */
[----:B------:R-:W-:Y:S01]  /*5150*/  IMAD.MOV.U32 R120, RZ, RZ, 0x1 ;  /* 0x00000001ff787424 */ /* 0x000fe200078e00ff */
[----:B------:R-:W-:-:S07]  /*5160*/  MOV R114, 0xffffffff ;  /* 0xffffffff00727802 */ /* 0x000fce0000000f00 */
[----:B------:R-:W-:Y:S05]  /*5170*/  WARPSYNC.COLLECTIVE R114, `(.L_x_75) ;  /* 0x0000000072087348 */ /* 0x000fea0003c00000 */
[----:B------:R0:W1:Y:S02]  /*5180*/  SHFL.BFLY P3, R127, R129, R120, R195 ;  /* 0x0c000078817f7389 */ /* 0x00006400000600c3 */
[----:B01----:R-:W-:Y:S05]  /*5190*/  ENDCOLLECTIVE ;  /* 0x000000000000791b */ /* 0x003fea0003800000 */
.L_x_75:
[----:B------:R-:W-:Y:S05]  /*51a0*/  BSYNC B0 ;  /* 0x0000000000007941 */ /* 0x000fea0003800000 */
.L_x_74:
[----:B------:R-:W-:Y:S01]  /*51b0*/  MOV R3, R127 ;  /* 0x0000007f00037202 */ /* 0x000fe20000000f00 */
[----:B------:R-:W-:Y:S01]  /*51c0*/  HFMA2 R120, -RZ, RZ, 0, 1.1920928955078125e-07 ;  /* 0x00000002ff787431 */ /* 0x000fe200000001ff */
[----:B------:R-:W-:Y:S02]  /*51d0*/  MOV R195, 0x1f ;  /* 0x0000001f00c37802 */ /* 0x000fe40000000f00 */
[----:B------:R-:W-:Y:S01]  /*51e0*/  MOV R114, 0xffffffff ;  /* 0xffffffff00727802 */ /* 0x000fe20000000f00 */
[----:B------:R-:W-:-:S04]  /*51f0*/  FADD.FTZ R3, R0, R3 ;  /* 0x0000000300037221 */ /* 0x000fc80000010000 */
[----:B------:R-:W-:-:S07]  /*5200*/  IMAD.MOV.U32 R129, RZ, RZ, R3 ;  /* 0x000000ffff817224 */ /* 0x000fce00078e0003 */
[----:B------:R-:W-:Y:S05]  /*5210*/  WARPSYNC.COLLECTIVE R114, `(.L_x_76) ;  /* 0x0000000072087348 */ /* 0x000fea0003c00000 */
[----:B------:R0:W1:Y:S02]  /*5220*/  SHFL.BFLY P3, R127, R129, R120, R195 ;  /* 0x0c000078817f7389 */ /* 0x00006400000600c3 */
[----:B01----:R-:W-:Y:S05]  /*5230*/  ENDCOLLECTIVE ;  /* 0x000000000000791b */ /* 0x003fea0003800000 */
.L_x_76:
[----:B------:R-:W-:Y:S02]  /*5240*/  HFMA2 R120, -RZ, RZ, 0, 2.384185791015625e-07 ;  /* 0x00000004ff787431 */ /* 0x000fe400000001ff */
[----:B------:R-:W-:-:S04]  /*5250*/  IMAD.MOV.U32 R2, RZ, RZ, R127 ;  /* 0x000000ffff027224 */ /* 0x000fc800078e007f */
[----:B------:R-:W-:-:S05]  /*5260*/  FADD.FTZ R84, R3, R2 ;  /* 0x0000000203547221 */ /* 0x000fca0000010000 */
[----:B------:R-:W-:-:S07]  /*5270*/  MOV R129, R84 ;  /* 0x0000005400817202 */ /* 0x000fce0000000f00 */
[----:B------:R-:W-:Y:S05]  /*5280*/  WARPSYNC.COLLECTIVE R114, `(.L_x_77) ;  /* 0x0000000072087348 */ /* 0x000fea0003c00000 */
[----:B------:R0:W1:Y:S02]  /*5290*/  SHFL.BFLY P3, R127, R129, R120, R195 ;  /* 0x0c000078817f7389 */ /* 0x00006400000600c3 */
[----:B01----:R-:W-:Y:S05]  /*52a0*/  ENDCOLLECTIVE ;  /* 0x000000000000791b */ /* 0x003fea0003800000 */
.L_x_77:
[----:B------:R-:W-:Y:S01]  /*52b0*/  HFMA2 R120, -RZ, RZ, 0, 4.76837158203125e-07 ;  /* 0x00000008ff787431 */ /* 0x000fe200000001ff */
[----:B------:R-:W-:-:S05]  /*52c0*/  MOV R85, R127 ;  /* 0x0000007f00557202 */ /* 0x000fca0000000f00 */
[----:B------:R-:W-:-:S04]  /*52d0*/  FADD.FTZ R85, R84, R85 ;  /* 0x0000005554557221 */ /* 0x000fc80000010000 */
[----:B------:R-:W-:-:S07]  /*52e0*/  IMAD.MOV.U32 R129, RZ, RZ, R85 ;  /* 0x000000ffff817224 */ /* 0x000fce00078e0055 */
[----:B------:R-:W-:Y:S05]  /*52f0*/  WARPSYNC.COLLECTIVE R114, `(.L_x_78) ;  /* 0x0000000072087348 */ /* 0x000fea0003c00000 */
[----:B------:R0:W1:Y:S02]  /*5300*/  SHFL.BFLY P3, R127, R129, R120, R195 ;  /* 0x0c000078817f7389 */ /* 0x00006400000600c3 */
[----:B01----:R-:W-:Y:S05]  /*5310*/  ENDCOLLECTIVE ;  /* 0x000000000000791b */ /* 0x003fea0003800000 */
.L_x_78:
[----:B------:R-:W-:Y:S01]  /*5320*/  IMAD.MOV.U32 R120, RZ, RZ, 0x10 ;  /* 0x00000010ff787424 */ /* 0x000fe200078e00ff */
[----:B------:R-:W-:-:S05]  /*5330*/  MOV R2, R127 ;  /* 0x0000007f00027202 */ /* 0x000fca0000000f00 */
[----:B------:R-:W-:Y:S02]  /*5340*/  FADD.FTZ R112, R85, R2 ;  /* 0x0000000255707221 */ /* 0x000fe40000010000 */
[----:B------:R-:W0:Y:S03]  /*5350*/  LDC R2, c[0x0][0x400] ;  /* 0x00010000ff027b82 */ /* 0x000e260000000800 */
[----:B------:R-:W-:-:S07]  /*5360*/  MOV R129, R112 ;  /* 0x0000007000817202 */ /* 0x000fce0000000f00 */
[----:B0-----:R-:W-:Y:S05]  /*5370*/  WARPSYNC.COLLECTIVE R114, `(.L_x_79) ;  /* 0x0000000072087348 */ /* 0x001fea0003c00000 */
[----:B------:R1:W2:Y:S02]  /*5380*/  SHFL.BFLY P3, R127, R129, R120, R195 ;  /* 0x0c000078817f7389 */ /* 0x0002a400000600c3 */
[----:B012---:R-:W-:Y:S05]  /*5390*/  ENDCOLLECTIVE ;  /* 0x000000000000791b */ /* 0x007fea0003800000 */
.L_x_79:
[----:B------:R-:W-:Y:S01]  /*53a0*/  HFMA2 R120, -RZ, RZ, 0, 5.9604644775390625e-08 ;  /* 0x00000001ff787431 */ /* 0x000fe200000001ff */
[----:B------:R-:W-:-:S05]  /*53b0*/  MOV R93, R127 ;  /* 0x0000007f005d7202 */ /* 0x000fca0000000f00 */
[----:B------:R-:W-:-:S04]  /*53c0*/  FADD.FTZ R93, R112, R93 ;  /* 0x0000005d705d7221 */ /* 0x000fc80000010000 */
[----:B------:R-:W-:-:S04]  /*53d0*/  FMUL.FTZ R93, R93, R2 ;  /* 0x000000025d5d7220 */ /* 0x000fc80000410000 */
[C---:B------:R-:W-:Y:S01]  /*53e0*/  FADD.FTZ R0, -R93.reuse, R86 ;  /* 0x000000565d007221 */ /* 0x040fe20000010100 */
[C---:B------:R-:W-:Y:S01]  /*53f0*/  FADD.FTZ R3, -R93.reuse, R95 ;  /* 0x0000005f5d037221 */ /* 0x040fe20000010100 */
[----:B------:R-:W-:Y:S02]  /*5400*/  FADD.FTZ R85, -R93, R88 ;  /* 0x000000585d557221 */ /* 0x000fe40000010100 */
[----:B------:R-:W-:-:S04]  /*5410*/  FFMA.FTZ R0, R0, R0, RZ ;  /* 0x0000000000007223 */ /* 0x000fc800000100ff */
        /* <DEDUP_REMOVED lines=60> */
[----:B------:R-:W-:-:S07]  /*57e0*/  MOV R129, R0 ;  /* 0x0000000000817202 */ /* 0x000fce0000000f00 */
[----:B------:R-:W-:Y:S05]  /*57f0*/  WARPSYNC.COLLECTIVE R114, `(.L_x_80) ;  /* 0x0000000072087348 */ /* 0x000fea0003c00000 */
[----:B------:R0:W1:Y:S02]  /*5800*/  SHFL.BFLY P3, R127, R129, R120, R195 ;  /* 0x0c000078817f7389 */ /* 0x00006400000600c3 */
[----:B01----:R-:W-:Y:S05]  /*5810*/  ENDCOLLECTIVE ;  /* 0x000000000000791b */ /* 0x003fea0003800000 */
.L_x_80:
[----:B------:R-:W-:Y:S02]  /*5820*/  HFMA2 R120, -RZ, RZ, 0, 1.1920928955078125e-07 ;  /* 0x00000002ff787431 */ /* 0x000fe400000001ff */
[----:B------:R-:W-:-:S04]  /*5830*/  IMAD.MOV.U32 R3, RZ, RZ, R127 ;  /* 0x000000ffff037224 */ /* 0x000fc800078e007f */
[----:B------:R-:W-:-:S05]  /*5840*/  FADD.FTZ R3, R0, R3 ;  /* 0x0000000300037221 */ /* 0x000fca0000010000 */
[----:B------:R-:W-:-:S07]  /*5850*/  MOV R129, R3 ;  /* 0x0000000300817202 */ /* 0x000fce0000000f00 */
[----:B------:R-:W-:Y:S05]  /*5860*/  WARPSYNC.COLLECTIVE R114, `(.L_x_81) ;  /* 0x0000000072087348 */ /* 0x000fea0003c00000 */
[----:B------:R0:W1:Y:S02]  /*5870*/  SHFL.BFLY P3, R127, R129, R120, R195 ;  /* 0x0c000078817f7389 */ /* 0x00006400000600c3 */
[----:B01----:R-:W-:Y:S05]  /*5880*/  ENDCOLLECTIVE ;  /* 0x000000000000791b */ /* 0x003fea0003800000 */
.L_x_81:
[----:B------:R-:W-:Y:S01]  /*5890*/  HFMA2 R120, -RZ, RZ, 0, 2.384185791015625e-07 ;  /* 0x00000004ff787431 */ /* 0x000fe200000001ff */
[----:B------:R-:W-:-:S05]  /*58a0*/  MOV R84, R127 ;  /* 0x0000007f00547202 */ /* 0x000fca0000000f00 */
[----:B------:R-:W-:-:S04]  /*58b0*/  FADD.FTZ R84, R3, R84 ;  /* 0x0000005403547221 */ /* 0x000fc80000010000 */
[----:B------:R-:W-:-:S07]  /*58c0*/  IMAD.MOV.U32 R129, RZ, RZ, R84 ;  /* 0x000000ffff817224 */ /* 0x000fce00078e0054 */
[----:B------:R-:W-:Y:S05]  /*58d0*/  WARPSYNC.COLLECTIVE R114, `(.L_x_82) ;  /* 0x0000000072087348 */ /* 0x000fea0003c00000 */
[----:B------:R0:W1:Y:S02]  /*58e0*/  SHFL.BFLY P3, R127, R129, R120, R195 ;  /* 0x0c000078817f7389 */ /* 0x00006400000600c3 */
[----:B01----:R-:W-:Y:S05]  /*58f0*/  ENDCOLLECTIVE ;  /* 0x000000000000791b */ /* 0x003fea0003800000 */
.L_x_82:
[----:B------:R-:W-:Y:S01]  /*5900*/  IMAD.MOV.U32 R120, RZ, RZ, 0x8 ;  /* 0x00000008ff787424 */ /* 0x000fe200078e00ff */
[----:B------:R-:W-:-:S05]  /*5910*/  MOV R85, R127 ;  /* 0x0000007f00557202 */ /* 0x000fca0000000f00 */
[----:B------:R-:W-:-:S05]  /*5920*/  FADD.FTZ R85, R84, R85 ;  /* 0x0000005554557221 */ /* 0x000fca0000010000 */
[----:B------:R-:W-:-:S07]  /*5930*/  MOV R129, R85 ;  /* 0x0000005500817202 */ /* 0x000fce0000000f00 */
[----:B------:R-:W-:Y:S05]  /*5940*/  WARPSYNC.COLLECTIVE R114, `(.L_x_83) ;  /* 0x0000000072087348 */ /* 0x000fea0003c00000 */
[----:B------:R0:W1:Y:S02]  /*5950*/  SHFL.BFLY P3, R127, R129, R120, R195 ;  /* 0x0c000078817f7389 */ /* 0x00006400000600c3 */
[----:B01----:R-:W-:Y:S05]  /*5960*/  ENDCOLLECTIVE ;  /* 0x000000000000791b */ /* 0x003fea0003800000 */
.L_x_83:
[----:B------:R-:W-:Y:S01]  /*5970*/  HFMA2 R120, -RZ, RZ, 0, 9.5367431640625e-07 ;  /* 0x00000010ff787431 */ /* 0x000fe200000001ff */
[----:B------:R-:W-:-:S05]  /*5980*/  MOV R112, R127 ;  /* 0x0000007f00707202 */ /* 0x000fca0000000f00 */
[----:B------:R-:W-:-:S05]  /*5990*/  FADD.FTZ R112, R85, R112 ;  /* 0x0000007055707221 */ /* 0x000fca0000010000 */
[----:B------:R-:W-:-:S07]  /*59a0*/  MOV R129, R112 ;  /* 0x0000007000817202 */ /* 0x000fce0000000f00 */
[----:B------:R-:W-:Y:S05]  /*59b0*/  WARPSYNC.COLLECTIVE R114, `(.L_x_84) ;  /* 0x0000000072087348 */ /* 0x000fea0003c00000 */
[----:B------:R0:W1:Y:S02]  /*59c0*/  SHFL.BFLY P3, R127, R129, R120, R195 ;  /* 0x0c000078817f7389 */ /* 0x00006400000600c3 */
[----:B01----:R-:W-:Y:S05]  /*59d0*/  ENDCOLLECTIVE ;  /* 0x000000000000791b */ /* 0x003fea0003800000 */
.L_x_84:
[----:B------:R-:W-:Y:S05]  /*59e0*/  BRA `(.L_x_85) ;  /* 0xffffffe000b87947 */ /* 0x000fea000383ffff */
.L_x_86:
        /* <DEDUP_REMOVED lines=9> */
.L_x_22671:


//--------------------- .text._ZN10layer_norm31ln_parallel_residual_fwd_kernelINS_13Kernel_traitsI13__nv_bfloat16S2_S2_S2_fjLj1024ELj1ELj4ELj1ELj16ENS_18Kernel_traits_baseILj1024ES2_S2_S2_S2_fjLj128EEEEELb0ELb1ELb0EEEvNS_9FwdParamsE --------------------------
	.section	.text._ZN10layer_norm31ln_parallel_residual_fwd_kernelINS_13Kernel_traitsI13__nv_bfloat16S2_S2_S2_fjLj1024ELj1ELj4ELj1ELj16ENS_18Kernel_traits_baseILj1024ES2_S2_S2_S2_fjLj128EEEEELb0ELb1ELb0EEEvNS_9FwdParamsE,"ax",@progbits
	.align	128
        .global         _ZN10layer_norm31ln_parallel_residual_fwd_kernelINS_13Kernel_traitsI13__nv_bfloat16S2_S2_S2_fjLj1024ELj1ELj4ELj1ELj16ENS_18Kernel_traits_baseILj1024ES2_S2_S2_S2_fjLj128EEEEELb0ELb1ELb0EEEvNS_9FwdParamsE
        .type           _ZN10layer_norm31ln_parallel_residual_fwd_kernelINS_13Kernel_traitsI13__nv_bfloat16S2_S2_S2_fjLj1024ELj1ELj4ELj1ELj16ENS_18Kernel_traits_baseILj1024ES2_S2_S2_S2_fjLj128EEEEELb0ELb1ELb0EEEvNS_9FwdParamsE,@function
        .size           _ZN10layer_norm31ln_parallel_residual_fwd_kernelINS_13Kernel_traitsI13__nv_bfloat16S2_S2_S2_fjLj1024ELj1ELj4ELj1ELj16ENS_18Kernel_traits_baseILj1024ES2_S2_S2_S2_fjLj128EEEEELb0ELb1ELb0EEEvNS_9FwdParamsE,(.L_x_22672 - _ZN10layer_norm31ln_parallel_residual_fwd_kernelINS_13Kernel_traitsI13__nv_bfloat16S2_S2_S2_fjLj1024ELj1ELj4ELj1ELj16ENS_18Kernel_traits_baseILj1024ES2_S2_S2_S2_fjLj128EEEEELb0ELb1ELb0EEEvNS_9FwdParamsE)
        .other          _ZN10layer_norm31ln_parallel_residual_fwd_kernelINS_13Kernel_traitsI13__nv_bfloat16S2_S2_S2_fjLj1024ELj1ELj4ELj1ELj16ENS_18Kernel_traits_baseILj1024ES2_S2_S2_S2_fjLj128EEEEELb0ELb1ELb0EEEvNS_9FwdParamsE,@"STO_CUDA_ENTRY STV_DEFAULT"
_ZN10layer_norm31ln_parallel_residual_fwd_kernelINS_13Kernel_traitsI13__nv_bfloat16S2_S2_S2_fjLj1024ELj1ELj4ELj1ELj16ENS_18Kernel_traits_baseILj1024ES2_S2_S2_S2_fjLj128EEEEELb0ELb1ELb0EEEvNS_9FwdParamsE:
.text._ZN10layer_norm31ln_parallel_residual_fwd_kernelINS_13Kernel_traitsI13__nv_bfloat16S2_S2_S2_fjLj1024ELj1ELj4ELj1ELj16ENS_18Kernel_traits_baseILj1024ES2_S2_S2_S2_fjLj128EEEEELb0ELb1ELb0EEEvNS_9FwdParamsE:
[----:B------:R-:W-:Y:S01]  /*0000*/  LDC R1, c[0x0][0x37c] ;  /* 0x0000df00ff017b82 */ /* 0x000fe20000000800 */
[----:B------:R-:W0:Y:S07]  /*0010*/  S2R R79, SR_TID.X ;  /* 0x00000000004f7919 */ /* 0x000e2e0000002100 */
[----:B------:R-:W1:Y:S01]  /*0020*/  LDC R3, c[0x0][0x388] ;  /* 0x0000e200ff037b82 */ /* 0x000e620000000800 */
[----:B------:R-:W2:Y:S01]  /*0030*/  LDCU.64 UR10, c[0x0][0x438] ;  /* 0x00008700ff0a77ac */ /* 0x000ea20008000a00 */
[----:B------:R-:W-:Y:S01]  /*0040*/  BSSY.RECONVERGENT B0, `(.L_x_87) ;  /* 0x0000052000007945 */ /* 0x000fe20003800200 */
[----:B------:R-:W3:Y:S05]  /*0050*/  LDCU.64 UR6, c[0x0][0x3a0] ;  /* 0x00007400ff0677ac */ /* 0x000eea0008000a00 */
[----:B------:R-:W4:Y:S01]  /*0060*/  S2UR UR4, SR_CTAID.X ;  /* 0x00000000000479c3 */ /* 0x000f220000002500 */
[----:B------:R-:W3:Y:S01]  /*0070*/  LDCU.64 UR8, c[0x0][0x398] ;  /* 0x00007300ff0877ac */ /* 0x000ee20008000a00 */
[----:B--2---:R-:W-:-:S04]  /*0080*/  UISETP.NE.U32.AND UP1, UPT, UR10, URZ, UPT ;  /* 0x000000ff0a00728c */ /* 0x004fc8000bf25070 */
[----:B------:R-:W-:Y:S01]  /*0090*/  UISETP.NE.AND.EX UP1, UPT, UR11, URZ, UPT, UP1 ;  /* 0x000000ff0b00728c */ /* 0x000fe2000bf25310 */
[----:B-1----:R-:W-:Y:S01]  /*00a0*/  SHF.R.S32.HI R0, RZ, 0x1f, R3 ;  /* 0x0000001fff007819 */ /* 0x002fe20000011403 */
[----:B---3--:R-:W-:-:S03]  /*00b0*/  ULOP3.LUT UP0, URZ, UR6, UR8, URZ, 0xfc, !UPT ;  /* 0x0000000806ff7292 */ /* 0x008fc6000f80fcff */
[----:B------:R-:W-:Y:S02]  /*00c0*/  LEA.HI R0, R0, R3, RZ, 0x3 ;  /* 0x0000000300007211 */ /* 0x000fe400078f18ff */
[C---:B0-----:R-:W-:Y:S01]  /*00d0*/  LOP3.LUT R3, R79.reuse, 0x1f, RZ, 0xc, !PT ;  /* 0x0000001f4f037812 */ /* 0x041fe200078e0cff */
[----:B----4-:R-:W-:Y:S01]  /*00e0*/  USHF.L.U32 UR4, UR4, 0x2, URZ ;  /* 0x0000000204047899 */ /* 0x010fe200080006ff */
[----:B------:R-:W-:Y:S01]  /*00f0*/  SHF.R.U32.HI R77, RZ, 0x5, R79 ;  /* 0x00000005ff4d7819 */ /* 0x000fe2000001164f */
[----:B------:R-:W-:Y:S01]  /*0100*/  ULOP3.LUT UP0, URZ, UR7, UR9, URZ, 0xfc, UP0 ;  /* 0x0000000907ff7292 */ /* 0x000fe2000800fcff */
[----:B------:R-:W-:Y:S01]  /*0110*/  LOP3.LUT R79, R79, 0x1f, RZ, 0xc0, !PT ;  /* 0x0000001f4f4f7812 */ /* 0x000fe200078ec0ff */
[----:B------:R-:W0:Y:S01]  /*0120*/  LDCU.64 UR6, c[0x0][0x358] ;  /* 0x00006b00ff0677ac */ /* 0x000e220008000a00 */
[----:B------:R-:W-:Y:S02]  /*0130*/  LEA.HI.SX32 R78, R0, R3, 0x1d ;  /* 0x00000003004e7211 */ /* 0x000fe400078feaff */
[----:B------:R-:W-:-:S02]  /*0140*/  LOP3.LUT R77, R77, UR4, RZ, 0xfc, !PT ;  /* 0x000000044d4d7c12 */ /* 0x000fc4000f8efcff */
[----:B------:R-:W-:Y:S01]  /*0150*/  MOV R15, R79 ;  /* 0x0000004f000f7202 */ /* 0x000fe20000000f00 */
[----:B------:R-:W-:Y:S06]  /*0160*/  BRA.U !UP1, `(.L_x_88) ;  /* 0x0000000109847547 */ /* 0x000fec000b800000 */
[C---:B------:R-:W-:Y:S02]  /*0170*/  ISETP.GE.U32.AND P0, PT, R78.reuse, 0x20, PT ;  /* 0x000000204e00780c */ /* 0x040fe40003f06070 */
[C---:B------:R-:W-:Y:S02]  /*0180*/  ISETP.GE.U32.AND P1, PT, R78.reuse, 0x40, PT ;  /* 0x000000404e00780c */ /* 0x040fe40003f26070 */
[----:B------:R-:W-:-:S09]  /*0190*/  ISETP.GE.U32.AND P2, PT, R78, 0x60, PT ;  /* 0x000000604e00780c */ /* 0x000fd20003f46070 */
[----:B------:R-:W1:Y:S08]  /*01a0*/  @P0 LDC.64 R2, c[0x0][0x3d0] ;  /* 0x0000f400ff020b82 */ /* 0x000e700000000a00 */
[----:B------:R-:W2:Y:S08]  /*01b0*/  @P0 LDC.64 R4, c[0x0][0x438] ;  /* 0x00010e00ff040b82 */ /* 0x000eb00000000a00 */
[----:B------:R-:W3:Y:S08]  /*01c0*/  @P1 LDC.64 R6, c[0x0][0x3d0] ;  /* 0x0000f400ff061b82 */ /* 0x000ef00000000a00 */
[----:B------:R-:W4:Y:S01]  /*01d0*/  @P1 LDC.64 R8, c[0x0][0x438] ;  /* 0x00010e00ff081b82 */ /* 0x000f220000000a00 */
[----:B-1----:R-:W-:-:S05]  /*01e0*/  @P0 IMAD.WIDE.U32 R2, R15, 0x10, R2 ;  /* 0x000000100f020825 */ /* 0x002fca00078e0002 */
[----:B0-----:R0:W5:Y:S02]  /*01f0*/  @P0 LDG.E.128 R60, desc[UR6][R2.64] ;  /* 0x00000006023c0981 */ /* 0x001164000c1e1d00 */
[----:B------:R-:W1:Y:S01]  /*0200*/  @P2 LDC.64 R10, c[0x0][0x3d0] ;  /* 0x0000f400ff0a2b82 */ /* 0x000e620000000a00 */
[C---:B--2---:R-:W-:Y:S01]  /*0210*/  @P0 IMAD.WIDE.U32 R4, R15.reuse, 0x10, R4 ;  /* 0x000000100f040825 */ /* 0x044fe200078e0004 */
[----:B------:R-:W-:-:S04]  /*0220*/  @P0 LOP3.LUT R15, R15, 0x20, RZ, 0xfc, !PT ;  /* 0x000000200f0f0812 */ /* 0x000fc800078efcff */
[----:B------:R0:W5:Y:S02]  /*0230*/  @P0 LD.E.128 R56, desc[UR6][R4.64] ;  /* 0x0000000604380980 */ /* 0x000164000c101d00 */
[----:B------:R-:W2:Y:S01]  /*0240*/  @P2 LDC.64 R12, c[0x0][0x438] ;  /* 0x00010e00ff0c2b82 */ /* 0x000ea20000000a00 */
[----:B---3--:R-:W-:-:S05]  /*0250*/  @P1 IMAD.WIDE.U32 R6, R15, 0x10, R6 ;  /* 0x000000100f061825 */ /* 0x008fca00078e0006 */
[----:B------:R0:W5:Y:S01]  /*0260*/  @P1 LDG.E.128 R52, desc[UR6][R6.64] ;  /* 0x0000000606341981 */ /* 0x000162000c1e1d00 */
[C---:B----4-:R-:W-:Y:S01]  /*0270*/  @P1 IMAD.WIDE.U32 R8, R15.reuse, 0x10, R8 ;  /* 0x000000100f081825 */ /* 0x050fe200078e0008 */
[----:B------:R-:W-:-:S04]  /*0280*/  @P1 IADD3 R15, PT, PT, R15, 0x20, RZ ;  /* 0x000000200f0f1810 */ /* 0x000fc80007ffe0ff */
[----:B------:R0:W5:Y:S01]  /*0290*/  @P1 LD.E.128 R48, desc[UR6][R8.64] ;  /* 0x0000000608301980 */ /* 0x000162000c101d00 */
[----:B-1----:R-:W-:-:S05]  /*02a0*/  @P2 IMAD.WIDE.U32 R10, R15, 0x10, R10 ;  /* 0x000000100f0a2825 */ /* 0x002fca00078e000a */
[----:B------:R0:W5:Y:S01]  /*02b0*/  @P2 LDG.E.128 R44, desc[UR6][R10.64] ;  /* 0x000000060a2c2981 */ /* 0x000162000c1e1d00 */
[----:B--2---:R-:W-:-:S05]  /*02c0*/  @P2 IMAD.WIDE.U32 R12, R15, 0x10, R12 ;  /* 0x000000100f0c2825 */ /* 0x004fca00078e000c */
[----:B------:R0:W5:Y:S01]  /*02d0*/  @P2 LD.E.128 R40, desc[UR6][R12.64] ;  /* 0x000000060c282980 */ /* 0x000162000c101d00 */
[----:B------:R-:W-:Y:S01]  /*02e0*/  ISETP.GE.U32.AND P1, PT, R78, 0x80, PT ;  /* 0x000000804e00780c */ /* 0x000fe20003f26070 */
[----:B------:R-:W-:-:S12]  /*02f0*/  @P2 VIADD R15, R15, 0x20 ;  /* 0x000000200f0f2836 */ /* 0x000fd80000000000 */
[----:B0-----:R-:W-:Y:S05]  /*0300*/  @!P1 BRA `(.L_x_89) ;  /* 0x0000000000949947 */ /* 0x001fea0003800000 */
[----:B------:R-:W0:Y:S08]  /*0310*/  LDC.64 R36, c[0x0][0x3d0] ;  /* 0x0000f400ff247b82 */ /* 0x000e300000000a00 */
[----:B------:R-:W1:Y:S01]  /*0320*/  LDC.64 R32, c[0x0][0x438] ;  /* 0x00010e00ff207b82 */ /* 0x000e620000000a00 */
[----:B0-----:R-:W-:-:S06]  /*0330*/  IMAD.WIDE.U32 R36, R15, 0x10, R36 ;  /* 0x000000100f247825 */ /* 0x001fcc00078e0024 */
[----:B------:R-:W5:Y:S01]  /*0340*/  LDG.E.128 R36, desc[UR6][R36.64] ;  /* 0x0000000624247981 */ /* 0x000f62000c1e1d00 */
[----:B-1----:R-:W-:-:S06]  /*0350*/  IMAD.WIDE.U32 R32, R15, 0x10, R32 ;  /* 0x000000100f207825 */ /* 0x002fcc00078e0020 */
[----:B------:R-:W5:Y:S01]  /*0360*/  LD.E.128 R32, desc[UR6][R32.64] ;  /* 0x0000000620207980 */ /* 0x000f62000c101d00 */
[----:B------:R-:W-:Y:S05]  /*0370*/  BRA `(.L_x_89) ;  /* 0x0000000000787947 */ /* 0x000fea0003800000 */
.L_x_88:
[C---:B------:R-:W-:Y:S02]  /*0380*/  ISETP.GE.U32.AND P0, PT, R78.reuse, 0x20, PT ;  /* 0x000000204e00780c */ /* 0x040fe40003f06070 */
[C---:B------:R-:W-:Y:S02]  /*0390*/  ISETP.GE.U32.AND P1, PT, R78.reuse, 0x40, PT ;  /* 0x000000404e00780c */ /* 0x040fe40003f26070 */
[C---:B------:R-:W-:Y:S02]  /*03a0*/  ISETP.GE.U32.AND P2, PT, R78.reuse, 0x60, PT ;  /* 0x000000604e00780c */ /* 0x040fe40003f46070 */
[----:B------:R-:W-:-:S07]  /*03b0*/  ISETP.GE.U32.AND P3, PT, R78, 0x80, PT ;  /* 0x000000804e00780c */ /* 0x000fce0003f66070 */
[----:B------:R-:W1:Y:S08]  /*03c0*/  @P0 LDC.64 R2, c[0x0][0x3d0] ;  /* 0x0000f400ff020b82 */ /* 0x000e700000000a00 */
[----:B------:R-:W2:Y:S08]  /*03d0*/  @P1 LDC.64 R6, c[0x0][0x3d0] ;  /* 0x0000f400ff061b82 */ /* 0x000eb00000000a00 */
[----:B------:R-:W3:Y:S08]  /*03e0*/  @P2 LDC.64 R8, c[0x0][0x3d0] ;  /* 0x0000f400ff082b82 */ /* 0x000ef00000000a00 */
[----:B------:R-:W4:Y:S01]  /*03f0*/  @P3 LDC.64 R10, c[0x0][0x3d0] ;  /* 0x0000f400ff0a3b82 */ /* 0x000f220000000a00 */
[C---:B-1----:R-:W-:Y:S01]  /*0400*/  @P0 IMAD.WIDE.U32 R4, R15.reuse, 0x10, R2 ;  /* 0x000000100f040825 */ /* 0x042fe200078e0002 */
[----:B------:R-:W-:-:S04]  /*0410*/  @P0 LOP3.LUT R15, R15, 0x20, RZ, 0xfc, !PT ;  /* 0x000000200f0f0812 */ /* 0x000fc800078efcff */
[----:B0-----:R0:W5:Y:S01]  /*0420*/  @P0 LDG.E.128 R60, desc[UR6][R4.64] ;  /* 0x00000006043c0981 */ /* 0x001162000c1e1d00 */
[C---:B--2---:R-:W-:Y:S01]  /*0430*/  @P1 IMAD.WIDE.U32 R6, R15.reuse, 0x10, R6 ;  /* 0x000000100f061825 */ /* 0x044fe200078e0006 */
[----:B------:R-:W-:-:S04]  /*0440*/  @P1 IADD3 R15, PT, PT, R15, 0x20, RZ ;  /* 0x000000200f0f1810 */ /* 0x000fc80007ffe0ff */
[----:B------:R0:W5:Y:S01]  /*0450*/  @P1 LDG.E.128 R52, desc[UR6][R6.64] ;  /* 0x0000000606341981 */ /* 0x000162000c1e1d00 */
[C---:B---3--:R-:W-:Y:S01]  /*0460*/  @P2 IMAD.WIDE.U32 R8, R15.reuse, 0x10, R8 ;  /* 0x000000100f082825 */ /* 0x048fe200078e0008 */
[----:B------:R-:W-:-:S04]  /*0470*/  @P2 IADD3 R15, PT, PT, R15, 0x20, RZ ;  /* 0x000000200f0f2810 */ /* 0x000fc80007ffe0ff */
[----:B------:R0:W5:Y:S01]  /*0480*/  @P2 LDG.E.128 R44, desc[UR6][R8.64] ;  /* 0x00000006082c2981 */ /* 0x000162000c1e1d00 */
[----:B----4-:R-:W-:-:S05]  /*0490*/  @P3 IMAD.WIDE.U32 R2, R15, 0x10, R10 ;  /* 0x000000100f023825 */ /* 0x010fca00078e000a */
[----:B------:R0:W5:Y:S01]  /*04a0*/  @P3 LDG.E.128 R36, desc[UR6][R2.64] ;  /* 0x0000000602243981 */ /* 0x000162000c1e1d00 */
[----:B------:R-:W-:Y:S02]  /*04b0*/  HFMA2 R50, -RZ, RZ, 0, 0 ;  /* 0x00000000ff327431 */ /* 0x000fe400000001ff */
[----:B------:R-:W-:Y:S01]  /*04c0*/  IMAD.MOV.U32 R42, RZ, RZ, RZ ;  /* 0x000000ffff2a7224 */ /* 0x000fe200078e00ff */
[----:B------:R-:W-:Y:S02]  /*04d0*/  CS2R R40, SRZ ;  /* 0x0000000000287805 */ /* 0x000fe4000001ff00 */
[----:B------:R-:W-:Y:S02]  /*04e0*/  CS2R R48, SRZ ;  /* 0x0000000000307805 */ /* 0x000fe4000001ff00 */
[----:B------:R-:W-:Y:S02]  /*04f0*/  MOV R58, RZ ;  /* 0x000000ff003a7202 */ /* 0x000fe40000000f00 */
[----:B------:R-:W-:Y:S01]  /*0500*/  CS2R R56, SRZ ;  /* 0x0000000000387805 */ /* 0x000fe2000001ff00 */
[----:B------:R-:W-:Y:S01]  /*0510*/  @P0 IMAD.MOV.U32 R59, RZ, RZ, RZ ;  /* 0x000000ffff3b0224 */ /* 0x000fe200078e00ff */
[----:B------:R-:W-:-:S02]  /*0520*/  @P3 CS2R R34, SRZ ;  /* 0x0000000000223805 */ /* 0x000fc4000001ff00 */
[----:B------:R-:W-:Y:S02]  /*0530*/  @P3 CS2R R32, SRZ ;  /* 0x0000000000203805 */ /* 0x000fe4000001ff00 */
[----:B------:R-:W-:Y:S02]  /*0540*/  @P1 MOV R51, RZ ;  /* 0x000000ff00331202 */ /* 0x000fe40000000f00 */
[----:B0-----:R-:W-:-:S07]  /*0550*/  @P2 MOV R43, RZ ;  /* 0x000000ff002b2202 */ /* 0x001fce0000000f00 */
.L_x_89:
[----:B------:R-:W-:Y:S05]  /*0560*/  BSYNC.RECONVERGENT B0 ;  /* 0x0000000000007941 */ /* 0x000fea0003800200 */
.L_x_87:
        /* <DEDUP_REMOVED lines=36> */
.L_x_123:
        /* <DEDUP_REMOVED lines=22> */
[C---:B-----5:R-:W-:Y:S02]  /*0910*/  PRMT R23, R64.reuse, 0x7632, R23 ;  /* 0x0000763240177816 */ /* 0x060fe40000000017 */
[----:B------:R-:W-:Y:S02]  /*0920*/  SHF.L.U32 R64, R64, 0x10, RZ ;  /* 0x0000001040407819 */ /* 0x000fe400000006ff */
[C---:B------:R-:W-:Y:S02]  /*0930*/  PRMT R22, R65.reuse, 0x7632, R22 ;  /* 0x0000763241167816 */ /* 0x040fe40000000016 */
[----:B------:R-:W-:Y:S01]  /*0940*/  SHF.L.U32 R81, R65, 0x10, RZ ;  /* 0x0000001041517819 */ /* 0x000fe200000006ff */
[----:B------:R-:W-:Y:S01]  /*0950*/  IMAD.U32 R65, R28, 0x10000, RZ ;  /* 0x000100001c417824 */ /* 0x000fe200078e00ff */
[----:B------:R-:W-:Y:S02]  /*0960*/  SHF.L.U32 R94, R29, 0x10, RZ ;  /* 0x000000101d5e7819 */ /* 0x000fe400000006ff */
[----:B------:R-:W-:Y:S01]  /*0970*/  SHF.L.U32 R23, R23, 0x10, RZ ;  /* 0x0000001017177819 */ /* 0x000fe200000006ff */
[----:B------:R-:W-:Y:S01]  /*0980*/  FADD.FTZ R65, R64, R65 ;  /* 0x0000004140417221 */ /* 0x000fe20000010000 */
[----:B------:R-:W-:Y:S01]  /*0990*/  PRMT R64, R28, 0x7632, R64 ;  /* 0x000076321c407816 */ /* 0x000fe20000000040 */
[----:B------:R-:W-:Y:S01]  /*09a0*/  FADD.FTZ R85, R81, R94 ;  /* 0x0000005e51557221 */ /* 0x000fe20000010000 */
[----:B------:R-:W-:-:S02]  /*09b0*/  PRMT R21, R66, 0x7632, R21 ;  /* 0x0000763242157816 */ /* 0x000fc40000000015 */
[----:B------:R-:W-:Y:S02]  /*09c0*/  SHF.L.U32 R64, R64, 0x10, RZ ;  /* 0x0000001040407819 */ /* 0x000fe400000006ff */
[----:B------:R-:W-:Y:S01]  /*09d0*/  SHF.L.U32 R89, R66, 0x10, RZ ;  /* 0x0000001042597819 */ /* 0x000fe200000006ff */
[----:B------:R-:W-:Y:S01]  /*09e0*/  IMAD.U32 R66, R24, 0x10000, RZ ;  /* 0x0001000018427824 */ /* 0x000fe200078e00ff */
[----:B------:R-:W-:Y:S01]  /*09f0*/  PRMT R20, R67, 0x7632, R20 ;  /* 0x0000763243147816 */ /* 0x000fe20000000014 */
[----:B------:R-:W-:Y:S01]  /*0a00*/  FADD.FTZ R94, R23, R64 ;  /* 0x00000040175e7221 */ /* 0x000fe20000010000 */
[----:B------:R-:W-:Y:S01]  /*0a10*/  SHF.L.U32 R100, R67, 0x10, RZ ;  /* 0x0000001043647819 */ /* 0x000fe200000006ff */
[----:B------:R-:W-:Y:S01]  /*0a20*/  IMAD.U32 R67, R31, 0x10000, RZ ;  /* 0x000100001f437824 */ /* 0x000fe200078e00ff */
[----:B0-----:R-:W-:Y:S01]  /*0a30*/  SHF.L.U32 R96, R30, 0x10, RZ ;  /* 0x000000101e607819 */ /* 0x001fe200000006ff */
[----:B------:R-:W-:Y:S01]  /*0a40*/  FADD.FTZ R81, R65, R66 ;  /* 0x0000004241517221 */ /* 0x000fe20000010000 */
[----:B------:R-:W-:Y:S01]  /*0a50*/  PRMT R23, R29, 0x7632, R23 ;  /* 0x000076321d177816 */ /* 0x000fe20000000017 */
[----:B------:R-:W-:Y:S01]  /*0a60*/  FADD.FTZ R100, R100, R67 ;  /* 0x0000004364647221 */ /* 0x000fe20000010000 */
[----:B------:R-:W-:Y:S01]  /*0a70*/  PRMT R65, R30, 0x7632, R65 ;  /* 0x000076321e417816 */ /* 0x000fe20000000041 */
[----:B------:R-:W-:Y:S01]  /*0a80*/  FADD.FTZ R89, R89, R96 ;  /* 0x0000006059597221 */ /* 0x000fe20000010000 */
[----:B------:R-:W-:Y:S01]  /*0a90*/  PRMT R67, R31, 0x7632, R67 ;  /* 0x000076321f437816 */ /* 0x000fe20000000043 */
[----:B------:R-:W-:Y:S01]  /*0aa0*/  IMAD.U32 R23, R23, 0x10000, RZ ;  /* 0x0001000017177824 */ /* 0x000fe200078e00ff */
[----:B------:R-:W-:Y:S01]  /*0ab0*/  SHF.L.U32 R22, R22, 0x10, RZ ;  /* 0x0000001016167819 */ /* 0x000fe200000006ff */
[----:B------:R-:W-:Y:S01]  /*0ac0*/  IMAD.U32 R64, R25, 0x10000, RZ ;  /* 0x0001000019407824 */ /* 0x000fe200078e00ff */
[----:B------:R-:W-:Y:S01]  /*0ad0*/  SHF.L.U32 R21, R21, 0x10, RZ ;  /* 0x0000001015157819 */ /* 0x000fe200000006ff */
[----:B------:R-:W-:Y:S01]  /*0ae0*/  IMAD.U32 R20, R20, 0x10000, RZ ;  /* 0x0001000014147824 */ /* 0x000fe200078e00ff */
        /* <DEDUP_REMOVED lines=8> */
[----:B------:R-:W-:-:S02]  /*0b70*/  PRMT R20, R24, 0x7632, R20 ;  /* 0x0000763218147816 */ /* 0x000fc40000000014 */
[----:B------:R-:W-:Y:S01]  /*0b80*/  PRMT R21, R25, 0x7632, R21 ;  /* 0x0000763219157816 */ /* 0x000fe20000000015 */
[----:B------:R-:W-:Y:S01]  /*0b90*/  IMAD.U32 R64, R64, 0x10000, RZ ;  /* 0x0001000040407824 */ /* 0x000fe200078e00ff */
[----:B------:R-:W-:Y:S02]  /*0ba0*/  SHF.L.U32 R65, R23, 0x10, RZ ;  /* 0x0000001017417819 */ /* 0x000fe400000006ff */
[----:B------:R-:W-:Y:S01]  /*0bb0*/  SHF.L.U32 R66, R26, 0x10, RZ ;  /* 0x000000101a427819 */ /* 0x000fe200000006ff */
[----:B------:R-:W-:Y:S01]  /*0bc0*/  FADD.FTZ R97, R97, R64 ;  /* 0x0000004061617221 */ /* 0x000fe20000010000 */
[----:B------:R-:W-:Y:S01]  /*0bd0*/  SHF.L.U32 R67, R27, 0x10, RZ ;  /* 0x000000101b437819 */ /* 0x000fe200000006ff */
[----:B------:R-:W-:Y:S01]  /*0be0*/  FADD.FTZ R98, R96, R65 ;  /* 0x0000004160627221 */ /* 0x000fe20000010000 */
[----:B------:R-:W-:Y:S01]  /*0bf0*/  SHF.L.U32 R23, R21, 0x10, RZ ;  /* 0x0000001015177819 */ /* 0x000fe200000006ff */
[----:B------:R-:W-:Y:S02]  /*0c00*/  IMAD.U32 R21, R20, 0x10000, RZ ;  /* 0x0001000014157824 */ /* 0x000fe400078e00ff */
[----:B------:R-:W-:Y:S01]  /*0c10*/  FADD.FTZ R89, R89, R66 ;  /* 0x0000004259597221 */ /* 0x000fe20000010000 */
[----:B------:R-:W-:Y:S01]  /*0c20*/  FADD.FTZ R100, R100, R67 ;  /* 0x0000004364647221 */ /* 0x000fe20000010000 */
[----:B------:R-:W-:Y:S01]  /*0c30*/  FADD.FTZ R96, R22, R23 ;  /* 0x0000001716607221 */ /* 0x000fe20000010000 */
[----:B------:R-:W-:-:S02]  /*0c40*/  FADD.FTZ R94, R94, R21 ;  /* 0x000000155e5e7221 */ /* 0x000fc40000010000 */
[----:B------:R-:W-:Y:S02]  /*0c50*/  F2FP.BF16.F32.PACK_AB R22, R98, R89 ;  /* 0x000000596216723e */ /* 0x000fe400000010ff */
[----:B------:R-:W-:Y:S02]  /*0c60*/  F2FP.BF16.F32.PACK_AB R23, R97, R100 ;  /* 0x000000646117723e */ /* 0x000fe400000010ff */
[----:B------:R-:W-:Y:S02]  /*0c70*/  F2FP.BF16.F32.PACK_AB R21, R96, R85 ;  /* 0x000000556015723e */ /* 0x000fe400000010ff */
[----:B------:R-:W-:Y:S01]  /*0c80*/  F2FP.BF16.F32.PACK_AB R20, R94, R81 ;  /* 0x000000515e14723e */ /* 0x000fe200000010ff */
[----:B------:R-:W-:Y:S06]  /*0c90*/  BRA `(.L_x_94) ;  /* 0x00000004005c7947 */ /* 0x000fec0003800000 */
.L_x_93:
[C---:B0----5:R-:W-:Y:S01]  /*0ca0*/  PRMT R96, R65.reuse, 0x7632, R96 ;  /* 0x0000763241607816 */ /* 0x061fe20000000060 */
[----:B------:R-:W-:Y:S01]  /*0cb0*/  IMAD.U32 R89, R30, 0x10000, RZ ;  /* 0x000100001e597824 */ /* 0x000fe200078e00ff */
[----:B------:R-:W-:Y:S02]  /*0cc0*/  SHF.L.U32 R65, R65, 0x10, RZ ;  /* 0x0000001041417819 */ /* 0x000fe400000006ff */
[----:B------:R-:W-:Y:S02]  /*0cd0*/  SHF.L.U32 R20, R29, 0x10, RZ ;  /* 0x000000101d147819 */ /* 0x000fe400000006ff */
[----:B------:R-:W-:Y:S02]  /*0ce0*/  PRMT R98, R67, 0x7632, R98 ;  /* 0x0000763243627816 */ /* 0x000fe40000000062 */
[----:B------:R-:W-:Y:S01]  /*0cf0*/  PRMT R23, R31, 0x7632, R23 ;  /* 0x000076321f177816 */ /* 0x000fe20000000017 */
[----:B------:R-:W-:Y:S01]  /*0d00*/  FADD.FTZ R85, R65, R20 ;  /* 0x0000001441557221 */ /* 0x000fe20000010000 */
[----:B------:R-:W-:Y:S01]  /*0d10*/  PRMT R94, R64, 0x7632, R94 ;  /* 0x00007632405e7816 */ /* 0x000fe2000000005e */
[----:B------:R-:W-:Y:S01]  /*0d20*/  IMAD.U32 R98, R98, 0x10000, RZ ;  /* 0x0001000062627824 */ /* 0x000fe200078e00ff */
[C---:B------:R-:W-:Y:S01]  /*0d30*/  PRMT R97, R66.reuse, 0x7632, R97 ;  /* 0x0000763242617816 */ /* 0x040fe20000000061 */
[----:B------:R-:W-:Y:S01]  /*0d40*/  IMAD.U32 R66, R66, 0x10000, RZ ;  /* 0x0001000042427824 */ /* 0x000fe200078e00ff */
[----:B------:R-:W-:Y:S01]  /*0d50*/  PRMT R20, R28, 0x7632, R20 ;  /* 0x000076321c147816 */ /* 0x000fe20000000014 */
[----:B------:R-:W-:Y:S01]  /*0d60*/  IMAD.U32 R65, R94, 0x10000, RZ ;  /* 0x000100005e417824 */ /* 0x000fe200078e00ff */
[----:B------:R-:W-:Y:S01]  /*0d70*/  PRMT R21, R29, 0x7632, R21 ;  /* 0x000076321d157816 */ /* 0x000fe20000000015 */
[----:B------:R-:W-:Y:S01]  /*0d80*/  FADD.FTZ R89, R66, R89 ;  /* 0x0000005942597221 */ /* 0x000fe20000010000 */
[----:B------:R-:W-:-:S02]  /*0d90*/  PRMT R22, R30, 0x7632, R22 ;  /* 0x000076321e167816 */ /* 0x000fc40000000016 */
[----:B------:R-:W-:Y:S01]  /*0da0*/  SHF.L.U32 R100, R67, 0x10, RZ ;  /* 0x0000001043647819 */ /* 0x000fe200000006ff */
[----:B------:R-:W-:Y:S01]  /*0db0*/  IMAD.U32 R21, R21, 0x10000, RZ ;  /* 0x0001000015157824 */ /* 0x000fe200078e00ff */
[----:B------:R-:W-:Y:S02]  /*0dc0*/  SHF.L.U32 R23, R23, 0x10, RZ ;  /* 0x0000001017177819 */ /* 0x000fe400000006ff */
[----:B------:R-:W-:Y:S02]  /*0dd0*/  SHF.L.U32 R64, R64, 0x10, RZ ;  /* 0x0000001040407819 */ /* 0x000fe400000006ff */
        /* <DEDUP_REMOVED lines=17> */
.L_x_92:
[----:B------:R-:W-:Y:S05]  /*0ef0*/  @!P1 BRA `(.L_x_95) ;  /* 0x0000000000949947 */ /* 0x000fea0003800000 */
[C---:B0----5:R-:W-:Y:S01]  /*0f00*/  PRMT R96, R65.reuse, 0x7632, R96 ;  /* 0x0000763241607816 */ /* 0x061fe20000000060 */
[----:B------:R-:W-:Y:S01]  /*0f10*/  IMAD.U32 R65, R65, 0x10000, RZ ;  /* 0x0001000041417824 */ /* 0x000fe200078e00ff */
[----:B------:R-:W-:Y:S01]  /*0f20*/  PRMT R98, R67, 0x7632, R98 ;  /* 0x0000763243627816 */ /* 0x000fe20000000062 */
[----:B------:R-:W-:Y:S01]  /*0f30*/  IMAD.U32 R20, R25, 0x10000, RZ ;  /* 0x0001000019147824 */ /* 0x000fe200078e00ff */
[C---:B------:R-:W-:Y:S01]  /*0f40*/  PRMT R23, R27.reuse, 0x7632, R23 ;  /* 0x000076321b177816 */ /* 0x040fe20000000017 */
[----:B------:R-:W-:Y:S01]  /*0f50*/  IMAD.U32 R113, R27, 0x10000, RZ ;  /* 0x000100001b717824 */ /* 0x000fe200078e00ff */
[----:B------:R-:W-:Y:S01]  /*0f60*/  PRMT R94, R64, 0x7632, R94 ;  /* 0x00007632405e7816 */ /* 0x000fe2000000005e */
[--C-:B------:R-:W-:Y:S01]  /*0f70*/  FADD.FTZ R85, R65, R20.reuse ;  /* 0x0000001441557221 */ /* 0x100fe20000010000 */
[----:B------:R-:W-:Y:S02]  /*0f80*/  PRMT R97, R66, 0x7632, R97 ;  /* 0x0000763242617816 */ /* 0x000fe40000000061 */
[----:B------:R-:W-:-:S02]  /*0f90*/  PRMT R20, R24, 0x7632, R20 ;  /* 0x0000763218147816 */ /* 0x000fc40000000014 */
[----:B------:R-:W-:Y:S02]  /*0fa0*/  PRMT R21, R25, 0x7632, R21 ;  /* 0x0000763219157816 */ /* 0x000fe40000000015 */
[----:B------:R-:W-:Y:S02]  /*0fb0*/  PRMT R22, R26, 0x7632, R22 ;  /* 0x000076321a167816 */ /* 0x000fe40000000016 */
[----:B------:R-:W-:Y:S02]  /*0fc0*/  SHF.L.U32 R98, R98, 0x10, RZ ;  /* 0x0000001062627819 */ /* 0x000fe400000006ff */
[----:B------:R-:W-:Y:S01]  /*0fd0*/  SHF.L.U32 R23, R23, 0x10, RZ ;  /* 0x0000001017177819 */ /* 0x000fe200000006ff */
[----:B------:R-:W-:Y:S01]  /*0fe0*/  IMAD.U32 R22, R22, 0x10000, RZ ;  /* 0x0001000016167824 */ /* 0x000fe200078e00ff */
[----:B------:R-:W-:Y:S02]  /*0ff0*/  SHF.L.U32 R64, R64, 0x10, RZ ;  /* 0x0000001040407819 */ /* 0x000fe400000006ff */
[----:B------:R-:W-:-:S02]  /*1000*/  SHF.L.U32 R66, R66, 0x10, RZ ;  /* 0x0000001042427819 */ /* 0x000fc400000006ff */
[----:B------:R-:W-:Y:S02]  /*1010*/  SHF.L.U32 R81, R24, 0x10, RZ ;  /* 0x0000001018517819 */ /* 0x000fe400000006ff */
[----:B------:R-:W-:Y:S02]  /*1020*/  SHF.L.U32 R89, R26, 0x10, RZ ;  /* 0x000000101a597819 */ /* 0x000fe400000006ff */
        /* <DEDUP_REMOVED lines=16> */
[----:B------:R-:W-:Y:S01]  /*1130*/  F2FP.BF16.F32.PACK_AB R20, R94, R81 ;  /* 0x000000515e14723e */ /* 0x000fe200000010ff */
[----:B------:R-:W-:Y:S06]  /*1140*/  BRA `(.L_x_94) ;  /* 0x0000000000307947 */ /* 0x000fec0003800000 */
.L_x_95:
[----:B-----5:R-:W-:Y:S01]  /*1150*/  PRMT R98, R66, 0x7632, R98 ;  /* 0x0000763242627816 */ /* 0x020fe20000000062 */
[C---:B------:R-:W-:Y:S01]  /*1160*/  IMAD.U32 R81, R64.reuse, 0x10000, RZ ;  /* 0x0001000040517824 */ /* 0x040fe200078e00ff */
[----:B------:R-:W-:Y:S01]  /*1170*/  PRMT R94, R64, 0x7632, R94 ;  /* 0x00007632405e7816 */ /* 0x000fe2000000005e */
[----:B------:R-:W-:Y:S01]  /*1180*/  IMAD.U32 R100, R67, 0x10000, RZ ;  /* 0x0001000043647824 */ /* 0x000fe200078e00ff */
[----:B0-----:R-:W-:Y:S01]  /*1190*/  PRMT R96, R65, 0x7632, R96 ;  /* 0x0000763241607816 */ /* 0x001fe20000000060 */
[----:B------:R-:W-:Y:S01]  /*11a0*/  IMAD.U32 R98, R98, 0x10000, RZ ;  /* 0x0001000062627824 */ /* 0x000fe200078e00ff */
[----:B------:R-:W-:Y:S02]  /*11b0*/  PRMT R97, R67, 0x7632, R97 ;  /* 0x0000763243617816 */ /* 0x000fe40000000061 */
[----:B------:R-:W-:Y:S02]  /*11c0*/  SHF.L.U32 R85, R65, 0x10, RZ ;  /* 0x0000001041557819 */ /* 0x000fe400000006ff */
[----:B------:R-:W-:-:S02]  /*11d0*/  SHF.L.U32 R89, R66, 0x10, RZ ;  /* 0x0000001042597819 */ /* 0x000fc400000006ff */
[----:B------:R-:W-:Y:S02]  /*11e0*/  SHF.L.U32 R94, R94, 0x10, RZ ;  /* 0x000000105e5e7819 */ /* 0x000fe400000006ff */
[----:B------:R-:W-:Y:S02]  /*11f0*/  SHF.L.U32 R96, R96, 0x10, RZ ;  /* 0x0000001060607819 */ /* 0x000fe400000006ff */
[----:B------:R-:W-:-:S07]  /*1200*/  SHF.L.U32 R97, R97, 0x10, RZ ;  /* 0x0000001061617819 */ /* 0x000fce00000006ff */
.L_x_94:
[----:B------:R-:W0:Y:S01]  /*1210*/  @UP0 LDCU.64 UR4, c[0x0][0x3a8] ;  /* 0x00007500ff0407ac */ /* 0x000e220008000a00 */
[----:B------:R-:W-:Y:S01]  /*1220*/  PLOP3.LUT P0, PT, PT, PT, UP0, 0x80, 0x8 ;  /* 0x000000000008781c */ /* 0x000fe20003f0f008 */
[----:B------:R-:W-:Y:S01]  /*1230*/  HFMA2 R65, -RZ, RZ, 0, 9.5367431640625e-07 ;  /* 0x00000010ff417431 */ /* 0x000fe200000001ff */
[----:B------:R-:W-:Y:S01]  /*1240*/  PLOP3.LUT P1, PT, PT, PT, UP0, 0x80, 0x8 ;  /* 0x000000000008781c */ /* 0x000fe20003f2f008 */
[----:B------:R-:W-:-:S10]  /*1250*/  VIADD R113, R80, 0x20 ;  /* 0x0000002050717836 */ /* 0x000fd40000000000 */
[----:B0-----:R-:W-:-:S05]  /*1260*/  @P0 IMAD.WIDE.U32 R64, R80, R65, UR4 ;  /* 0x0000000450400e25 */ /* 0x001fca000f8e0041 */
[----:B------:R0:W-:Y:S02]  /*1270*/  @P1 STG.E.128 desc[UR6][R64.64], R20 ;  /* 0x0000001440001986 */ /* 0x0001e4000c101d06 */
.L_x_91:
[----:B------:R-:W-:Y:S05]  /*1280*/  BSYNC.RECONVERGENT B0 ;  /* 0x0000000000007941 */ /* 0x000fea0003800200 */
.L_x_90:
[----:B------:R-:W-:Y:S01]  /*1290*/  ISETP.GE.U32.AND P0, PT, R78, 0x40, PT ;  /* 0x000000404e00780c */ /* 0x000fe20003f06070 */
[----:B------:R-:W-:Y:S03]  /*12a0*/  BSSY.RECONVERGENT B0, `(.L_x_96) ;  /* 0x00000af000007945 */ /* 0x000fe60003800200 */
[----:B0-----:R-:W-:-:S09]  /*12b0*/  P2R R64, PR, RZ, 0x1 ;  /* 0x00000001ff407803 */ /* 0x001fd20000000000 */
[----:B------:R-:W-:Y:S05]  /*12c0*/  @!P0 BRA `(.L_x_97) ;  /* 0x0000000800b08947 */ /* 0x000fea0003800000 */
        /* <DEDUP_REMOVED lines=32> */
.L_x_99:
[----:B-----5:R-:W-:Y:S01]  /*14d0*/  PRMT R101, R66, 0x7632, R101 ;  /* 0x0000763242657816 */ /* 0x020fe20000000065 */
[----:B------:R-:W-:Y:S01]  /*14e0*/  IMAD.U32 R21, R24, 0x10000, RZ ;  /* 0x0001000018157824 */ /* 0x000fe200078e00ff */
[C---:B------:R-:W-:Y:S01]  /*14f0*/  PRMT R93, R64.reuse, 0x7632, R93 ;  /* 0x00007632405d7816 */ /* 0x040fe2000000005d */
[----:B------:R-:W-:Y:S01]  /*1500*/  IMAD.U32 R64, R64, 0x10000, RZ ;  /* 0x0001000040407824 */ /* 0x000fe200078e00ff */
[----:B------:R-:W-:Y:S02]  /*1510*/  SHF.L.U32 R66, R66, 0x10, RZ ;  /* 0x0000001042427819 */ /* 0x000fe400000006ff */
[----:B------:R-:W-:Y:S01]  /*1520*/  SHF.L.U32 R23, R26, 0x10, RZ ;  /* 0x000000101a177819 */ /* 0x000fe200000006ff */
[----:B------:R-:W-:Y:S01]  /*1530*/  FADD.FTZ R82, R21, R64 ;  /* 0x0000004015527221 */ /* 0x000fe20000010000 */
        /* <DEDUP_REMOVED lines=22> */
[----:B------:R-:W-:Y:S01]  /*16a0*/  FADD.FTZ R102, R102, R23 ;  /* 0x0000001766667221 */ /* 0x000fe20000010000 */
[----:B------:R-:W-:Y:S01]  /*16b0*/  F2FP.BF16.F32.PACK_AB R20, R95, R82 ;  /* 0x000000525f14723e */ /* 0x000fe200000010ff */
[----:B------:R-:W-:Y:S02]  /*16c0*/  FADD.FTZ R99, R99, R22 ;  /* 0x0000001663637221 */ /* 0x000fe40000010000 */
[----:B------:R-:W-:Y:S01]  /*16d0*/  FADD.FTZ R93, R64, R21 ;  /* 0x00000015405d7221 */ /* 0x000fe20000010000 */
[----:B------:R-:W-:Y:S02]  /*16e0*/  F2FP.BF16.F32.PACK_AB R23, R102, R101 ;  /* 0x000000656617723e */ /* 0x000fe400000010ff */
[----:B------:R-:W-:Y:S02]  /*16f0*/  F2FP.BF16.F32.PACK_AB R22, R99, R90 ;  /* 0x0000005a6316723e */ /* 0x000fe400000010ff */
[----:B------:R-:W-:Y:S01]  /*1700*/  F2FP.BF16.F32.PACK_AB R21, R93, R86 ;  /* 0x000000565d15723e */ /* 0x000fe200000010ff */
[----:B------:R-:W-:Y:S06]  /*1710*/  BRA `(.L_x_100) ;  /* 0x0000000400807947 */ /* 0x000fec0003800000 */
.L_x_98:
[----:B------:R-:W-:-:S04]  /*1720*/  UISETP.NE.U32.AND UP1, UPT, UR14, URZ, UPT ;  /* 0x000000ff0e00728c */ /* 0x000fc8000bf25070 */
[----:B------:R-:W-:-:S09]  /*1730*/  UISETP.NE.AND.EX UP1, UPT, UR15, URZ, UPT, UP1 ;  /* 0x000000ff0f00728c */ /* 0x000fd2000bf25310 */
[----:B------:R-:W-:Y:S05]  /*1740*/  BRA.U UP1, `(.L_x_101) ;  /* 0x0000000101947547 */ /* 0x000fea000b800000 */
[----:B-----5:R-:W-:Y:S01]  /*1750*/  PRMT R93, R64, 0x7632, R93 ;  /* 0x00007632405d7816 */ /* 0x020fe2000000005d */
[----:B------:R-:W-:Y:S01]  /*1760*/  IMAD.U32 R23, R30, 0x10000, RZ ;  /* 0x000100001e177824 */ /* 0x000fe200078e00ff */
[----:B------:R-:W-:Y:S02]  /*1770*/  SHF.L.U32 R64, R64, 0x10, RZ ;  /* 0x0000001040407819 */ /* 0x000fe400000006ff */
[C---:B------:R-:W-:Y:S01]  /*1780*/  PRMT R101, R66.reuse, 0x7632, R101 ;  /* 0x0000763242657816 */ /* 0x040fe20000000065 */
[----:B------:R-:W-:Y:S01]  /*1790*/  IMAD.U32 R66, R66, 0x10000, RZ ;  /* 0x0001000042427824 */ /* 0x000fe200078e00ff */
[C---:B------:R-:W-:Y:S01]  /*17a0*/  SHF.L.U32 R21, R28.reuse, 0x10, RZ ;  /* 0x000000101c157819 */ /* 0x040fe200000006ff */
[----:B------:R-:W-:Y:S01]  /*17b0*/  IMAD.U32 R95, R93, 0x10000, RZ ;  /* 0x000100005d5f7824 */ /* 0x000fe200078e00ff */
[----:B------:R-:W-:Y:S01]  /*17c0*/  PRMT R99, R65, 0x7632, R99 ;  /* 0x0000763241637816 */ /* 0x000fe20000000063 */
[----:B------:R-:W-:Y:S01]  /*17d0*/  FADD.FTZ R90, R23, R66 ;  /* 0x00000042175a7221 */ /* 0x000fe20000010000 */
[----:B------:R-:W-:Y:S01]  /*17e0*/  PRMT R102, R67, 0x7632, R102 ;  /* 0x0000763243667816 */ /* 0x000fe20000000066 */
[----:B------:R-:W-:Y:S01]  /*17f0*/  FADD.FTZ R82, R21, R64 ;  /* 0x0000004015527221 */ /* 0x000fe20000010000 */
[----:B------:R-:W-:-:S02]  /*1800*/  PRMT R20, R28, 0x7632, R20 ;  /* 0x000076321c147816 */ /* 0x000fc40000000014 */
[----:B------:R-:W-:Y:S01]  /*1810*/  PRMT R21, R29, 0x7632, R21 ;  /* 0x000076321d157816 */ /* 0x000fe20000000015 */
[----:B------:R-:W-:Y:S01]  /*1820*/  IMAD.U32 R102, R102, 0x10000, RZ ;  /* 0x0001000066667824 */ /* 0x000fe200078e00ff */
[----:B------:R-:W-:Y:S02]  /*1830*/  PRMT R22, R30, 0x7632, R22 ;  /* 0x000076321e167816 */ /* 0x000fe40000000016 */
[----:B------:R-:W-:Y:S01]  /*1840*/  PRMT R23, R31, 0x7632, R23 ;  /* 0x000076321f177816 */ /* 0x000fe20000000017 */
[----:B------:R-:W-:Y:S01]  /*1850*/  IMAD.U32 R21, R21, 0x10000, RZ ;  /* 0x0001000015157824 */ /* 0x000fe200078e00ff */
[----:B------:R-:W-:Y:S02]  /*1860*/  SHF.L.U32 R64, R99, 0x10, RZ ;  /* 0x0000001063407819 */ /* 0x000fe400000006ff */
[----:B------:R-:W-:Y:S02]  /*1870*/  SHF.L.U32 R65, R65, 0x10, RZ ;  /* 0x0000001041417819 */ /* 0x000fe400000006ff */
[----:B------:R-:W-:Y:S01]  /*1880*/  SHF.L.U32 R86, R29, 0x10, RZ ;  /* 0x000000101d567819 */ /* 0x000fe200000006ff */
[----:B------:R-:W-:Y:S01]  /*1890*/  FADD.FTZ R93, R64, R21 ;  /* 0x00000015405d7221 */ /* 0x000fe20000010000 */
[----:B------:R-:W-:-:S02]  /*18a0*/  SHF.L.U32 R67, R67, 0x10, RZ ;  /* 0x0000001043437819 */ /* 0x000fc400000006ff */
[----:B------:R-:W-:Y:S01]  /*18b0*/  SHF.L.U32 R66, R31, 0x10, RZ ;  /* 0x000000101f427819 */ /* 0x000fe200000006ff */
[----:B------:R-:W-:Y:S01]  /*18c0*/  FADD.FTZ R86, R86, R65 ;  /* 0x0000004156567221 */ /* 0x000fe20000010000 */
[----:B------:R-:W-:Y:S02]  /*18d0*/  SHF.L.U32 R99, R101, 0x10, RZ ;  /* 0x0000001065637819 */ /* 0x000fe400000006ff */
        /* <DEDUP_REMOVED lines=12> */
.L_x_101:
[C---:B-----5:R-:W-:Y:S01]  /*19a0*/  PRMT R82, R64.reuse, 0x7632, R82 ;  /* 0x0000763240527816 */ /* 0x060fe20000000052 */
[----:B------:R-:W-:Y:S01]  /*19b0*/  IMAD.U32 R86, R65, 0x10000, RZ ;  /* 0x0001000041567824 */ /* 0x000fe200078e00ff */
[----:B------:R-:W-:Y:S01]  /*19c0*/  SHF.L.U32 R64, R64, 0x10, RZ ;  /* 0x0000001040407819 */ /* 0x000fe200000006ff */
[----:B------:R-:W-:Y:S01]  /*19d0*/  IMAD.U32 R101, R67, 0x10000, RZ ;  /* 0x0001000043657824 */ /* 0x000fe200078e00ff */
[----:B------:R-:W-:Y:S01]  /*19e0*/  SHF.L.U32 R23, R28, 0x10, RZ ;  /* 0x000000101c177819 */ /* 0x000fe200000006ff */
[----:B------:R-:W-:Y:S01]  /*19f0*/  IMAD.U32 R93, R30, 0x10000, RZ ;  /* 0x000100001e5d7824 */ /* 0x000fe200078e00ff */
[----:B------:R-:W-:Y:S02]  /*1a00*/  PRMT R22, R65, 0x7632, R22 ;  /* 0x0000763241167816 */ /* 0x000fe40000000016 */
[----:B------:R-:W-:Y:S01]  /*1a10*/  PRMT R20, R66, 0x7632, R20 ;  /* 0x0000763242147816 */ /* 0x000fe20000000014 */
[----:B------:R-:W-:Y:S01]  /*1a20*/  FADD.FTZ R64, R23, R64 ;  /* 0x0000004017407221 */ /* 0x000fe20000010000 */
[----:B------:R-:W-:Y:S01]  /*1a30*/  PRMT R23, R28, 0x7632, R23 ;  /* 0x000076321c177816 */ /* 0x000fe20000000017 */
[----:B------:R-:W-:Y:S01]  /*1a40*/  IMAD.U32 R22, R22, 0x10000, RZ ;  /* 0x0001000016167824 */ /* 0x000fe200078e00ff */
[----:B------:R-:W-:-:S02]  /*1a50*/  SHF.L.U32 R90, R66, 0x10, RZ ;  /* 0x00000010425a7819 */ /* 0x000fc400000006ff */
[----:B------:R-:W-:Y:S01]  /*1a60*/  SHF.L.U32 R65, R24, 0x10, RZ ;  /* 0x0000001018417819 */ /* 0x000fe200000006ff */
[----:B------:R-:W-:Y:S01]  /*1a70*/  IMAD.U32 R23, R23, 0x10000, RZ ;  /* 0x0001000017177824 */ /* 0x000fe200078e00ff */
[----:B------:R-:W-:Y:S01]  /*1a80*/  SHF.L.U32 R66, R82, 0x10, RZ ;  /* 0x0000001052427819 */ /* 0x000fe200000006ff */
[----:B------:R-:W-:Y:S01]  /*1a90*/  FADD.FTZ R90, R93, R90 ;  /* 0x0000005a5d5a7221 */ /* 0x000fe20000010000 */
[----:B------:R-:W-:Y:S01]  /*1aa0*/  SHF.L.U32 R102, R31, 0x10, RZ ;  /* 0x000000101f667819 */ /* 0x000fe200000006ff */
[--C-:B------:R-:W-:Y:S01]  /*1ab0*/  FADD.FTZ R82, R65, R64.reuse ;  /* 0x0000004041527221 */ /* 0x100fe20000010000 */
[----:B------:R-:W-:Y:S01]  /*1ac0*/  PRMT R21, R67, 0x7632, R21 ;  /* 0x0000763243157816 */ /* 0x000fe20000000015 */
[--C-:B------:R-:W-:Y:S01]  /*1ad0*/  FADD.FTZ R95, R66, R23.reuse ;  /* 0x00000017425f7221 */ /* 0x100fe20000010000 */
        /* <DEDUP_REMOVED lines=10> */
[----:B------:R-:W-:Y:S01]  /*1b80*/  FADD.FTZ R23, R22, R23 ;  /* 0x0000001716177221 */ /* 0x000fe20000010000 */
[----:B------:R-:W-:Y:S02]  /*1b90*/  SHF.L.U32 R67, R29, 0x10, RZ ;  /* 0x000000101d437819 */ /* 0x000fe400000006ff */
[----:B------:R-:W-:Y:S01]  /*1ba0*/  SHF.L.U32 R99, R20, 0x10, RZ ;  /* 0x0000001014637819 */ /* 0x000fe200000006ff */
[--C-:B------:R-:W-:Y:S01]  /*1bb0*/  FADD.FTZ R102, R102, R65.reuse ;  /* 0x0000004166667221 */ /* 0x100fe20000010000 */
[----:B------:R-:W-:Y:S01]  /*1bc0*/  PRMT R20, R24, 0x7632, R20 ;  /* 0x0000763218147816 */ /* 0x000fe20000000014 */
[----:B------:R-:W-:Y:S01]  /*1bd0*/  FADD.FTZ R86, R67, R86 ;  /* 0x0000005643567221 */ /* 0x000fe20000010000 */
[----:B------:R-:W-:Y:S01]  /*1be0*/  PRMT R65, R27, 0x7632, R65 ;  /* 0x000076321b417816 */ /* 0x000fe20000000041 */
[----:B------:R-:W-:Y:S01]  /*1bf0*/  FADD.FTZ R64, R99, R64 ;  /* 0x0000004063407221 */ /* 0x000fe20000010000 */
[----:B------:R-:W-:-:S02]  /*1c00*/  PRMT R22, R26, 0x7632, R22 ;  /* 0x000076321a167816 */ /* 0x000fc40000000016 */
[C---:B------:R-:W-:Y:S02]  /*1c10*/  PRMT R21, R25.reuse, 0x7632, R21 ;  /* 0x0000763219157816 */ /* 0x040fe40000000015 */
[----:B------:R-:W-:Y:S02]  /*1c20*/  SHF.L.U32 R93, R26, 0x10, RZ ;  /* 0x000000101a5d7819 */ /* 0x000fe400000006ff */
[----:B------:R-:W-:Y:S02]  /*1c30*/  SHF.L.U32 R67, R25, 0x10, RZ ;  /* 0x0000001019437819 */ /* 0x000fe400000006ff */
[----:B------:R-:W-:Y:S01]  /*1c40*/  SHF.L.U32 R65, R65, 0x10, RZ ;  /* 0x0000001041417819 */ /* 0x000fe200000006ff */
[----:B------:R-:W-:Y:S01]  /*1c50*/  FADD.FTZ R90, R93, R90 ;  /* 0x0000005a5d5a7221 */ /* 0x000fe20000010000 */
        /* <DEDUP_REMOVED lines=12> */
.L_x_100:
[----:B------:R-:W0:Y:S01]  /*1d20*/  @UP0 LDCU.64 UR4, c[0x0][0x3a8] ;  /* 0x00007500ff0407ac */ /* 0x000e220008000a00 */
[----:B------:R-:W-:Y:S02]  /*1d30*/  PLOP3.LUT P0, PT, PT, PT, UP0, 0x80, 0x8 ;  /* 0x000000000008781c */ /* 0x000fe40003f0f008 */
[----:B------:R-:W-:Y:S02]  /*1d40*/  PLOP3.LUT P1, PT, PT, PT, UP0, 0x80, 0x8 ;  /* 0x000000000008781c */ /* 0x000fe40003f2f008 */
[----:B------:R-:W-:-:S09]  /*1d50*/  MOV R64, 0x10 ;  /* 0x0000001000407802 */ /* 0x000fd20000000f00 */
[----:B0-----:R-:W-:-:S04]  /*1d60*/  @P0 IMAD.WIDE.U32 R64, R113, R64, UR4 ;  /* 0x0000000471400e25 */ /* 0x001fc8000f8e0040 */
[----:B------:R-:W-:Y:S01]  /*1d70*/  VIADD R113, R113, 0x20 ;  /* 0x0000002071717836 */ /* 0x000fe20000000000 */
[----:B------:R0:W-:Y:S06]  /*1d80*/  @P1 STG.E.128 desc[UR6][R64.64], R20 ;  /* 0x0000001440001986 */ /* 0x0001ec000c101d06 */
.L_x_97:
[----:B------:R-:W-:Y:S05]  /*1d90*/  BSYNC.RECONVERGENT B0 ;  /* 0x0000000000007941 */ /* 0x000fea0003800200 */
.L_x_96:
[----:B------:R-:W-:Y:S01]  /*1da0*/  ISETP.GE.U32.AND P1, PT, R78, 0x60, PT ;  /* 0x000000604e00780c */ /* 0x000fe20003f26070 */
[----:B------:R-:W-:-:S12]  /*1db0*/  BSSY.RECONVERGENT B0, `(.L_x_102) ;  /* 0x00000ae000007945 */ /* 0x000fd80003800200 */
[----:B------:R-:W-:Y:S05]  /*1dc0*/  @!P1 BRA `(.L_x_103) ;  /* 0x0000000800b09947 */ /* 0x000fea0003800000 */
[----:B------:R-:W-:Y:S01]  /*1dd0*/  ISETP.NE.U32.AND P0, PT, RZ, UR12, PT ;  /* 0x0000000cff007c0c */ /* 0x000fe2000bf05070 */
[----:B0-----:R-:W0:Y:S01]  /*1de0*/  LDC.64 R64, c[0x0][0x390] ;  /* 0x0000e400ff407b82 */ /* 0x001e220000000a00 */
        /* <DEDUP_REMOVED lines=30> */
.L_x_105:
[----:B-----5:R-:W-:Y:S01]  /*1fd0*/  PRMT R104, R65, 0x7632, R104 ;  /* 0x0000763241687816 */ /* 0x020fe20000000068 */
        /* <DEDUP_REMOVED lines=8> */
[----:B------:R-:W-:-:S02]  /*2060*/  PRMT R23, R27, 0x7632, R23 ;  /* 0x000076321b177816 */ /* 0x000fc40000000017 */
[C---:B------:R-:W-:Y:S01]  /*2070*/  PRMT R103, R64.reuse, 0x7632, R103 ;  /* 0x0000763240677816 */ /* 0x040fe20000000067 */
[----:B------:R-:W-:Y:S01]  /*2080*/  IMAD.U32 R64, R64, 0x10000, RZ ;  /* 0x0001000040407824 */ /* 0x000fe200078e00ff */
        /* <DEDUP_REMOVED lines=17> */
[----:B------:R-:W-:Y:S01]  /*21a0*/  FADD.FTZ R91, R91, R66 ;  /* 0x000000425b5b7221 */ /* 0x000fe20000010000 */
[----:B------:R-:W-:Y:S01]  /*21b0*/  FADD.FTZ R104, R65, R20 ;  /* 0x0000001441687221 */ /* 0x000fe20000010000 */
[----:B------:R-:W-:Y:S01]  /*21c0*/  F2FP.BF16.F32.PACK_AB R23, R110, R103 ;  /* 0x000000676e17723e */ /* 0x000fe200000010ff */
[----:B------:R-:W-:Y:S01]  /*21d0*/  FADD.FTZ R108, R67, R22 ;  /* 0x00000016436c7221 */ /* 0x000fe20000010000 */
[----:B------:R-:W-:-:S02]  /*21e0*/  F2FP.BF16.F32.PACK_AB R21, R106, R87 ;  /* 0x000000576a15723e */ /* 0x000fc400000010ff */
[----:B------:R-:W-:Y:S02]  /*21f0*/  F2FP.BF16.F32.PACK_AB R20, R104, R83 ;  /* 0x000000536814723e */ /* 0x000fe400000010ff */
[----:B------:R-:W-:Y:S01]  /*2200*/  F2FP.BF16.F32.PACK_AB R22, R108, R91 ;  /* 0x0000005b6c16723e */ /* 0x000fe200000010ff */
[----:B------:R-:W-:Y:S06]  /*2210*/  BRA `(.L_x_106) ;  /* 0x0000000400807947 */ /* 0x000fec0003800000 */
.L_x_104:
[----:B------:R-:W-:-:S04]  /*2220*/  UISETP.NE.U32.AND UP1, UPT, UR14, URZ, UPT ;  /* 0x000000ff0e00728c */ /* 0x000fc8000bf25070 */
[----:B------:R-:W-:-:S09]  /*2230*/  UISETP.NE.AND.EX UP1, UPT, UR15, URZ, UPT, UP1 ;  /* 0x000000ff0f00728c */ /* 0x000fd2000bf25310 */
[----:B------:R-:W-:Y:S05]  /*2240*/  BRA.U UP1, `(.L_x_107) ;  /* 0x0000000101947547 */ /* 0x000fea000b800000 */
[C---:B-----5:R-:W-:Y:S01]  /*2250*/  PRMT R104, R65.reuse, 0x7632, R104 ;  /* 0x0000763241687816 */ /* 0x060fe20000000068 */
        /* <DEDUP_REMOVED lines=16> */
[----:B------:R-:W-:-:S02]  /*2360*/  SHF.L.U32 R110, R67, 0x10, RZ ;  /* 0x00000010436e7819 */ /* 0x000fc400000006ff */
[----:B------:R-:W-:Y:S02]  /*2370*/  SHF.L.U32 R115, R31, 0x10, RZ ;  /* 0x000000101f737819 */ /* 0x000fe400000006ff */
[----:B------:R-:W-:Y:S02]  /*2380*/  SHF.L.U32 R104, R104, 0x10, RZ ;  /* 0x0000001068687819 */ /* 0x000fe400000006ff */
        /* <DEDUP_REMOVED lines=10> */
[----:B------:R-:W-:Y:S01]  /*2430*/  F2FP.BF16.F32.PACK_AB R23, R110, R103 ;  /* 0x000000676e17723e */ /* 0x000fe200000010ff */
[----:B------:R-:W-:Y:S01]  /*2440*/  FADD.FTZ R108, R67, R22 ;  /* 0x00000016436c7221 */ /* 0x000fe20000010000 */
[----:B------:R-:W-:Y:S01]  /*2450*/  F2FP.BF16.F32.PACK_AB R21, R106, R87 ;  /* 0x000000576a15723e */ /* 0x000fe200000010ff */
[----:B------:R-:W-:-:S03]  /*2460*/  FADD.FTZ R104, R65, R20 ;  /* 0x0000001441687221 */ /* 0x000fc60000010000 */
[----:B------:R-:W-:Y:S02]  /*2470*/  F2FP.BF16.F32.PACK_AB R22, R108, R91 ;  /* 0x0000005b6c16723e */ /* 0x000fe400000010ff */
[----:B------:R-:W-:Y:S01]  /*2480*/  F2FP.BF16.F32.PACK_AB R20, R104, R83 ;  /* 0x000000536814723e */ /* 0x000fe200000010ff */
[----:B------:R-:W-:Y:S06]  /*2490*/  BRA `(.L_x_106) ;  /* 0x0000000000e07947 */ /* 0x000fec0003800000 */
.L_x_107:
[C---:B-----5:R-:W-:Y:S01]  /*24a0*/  PRMT R83, R64.reuse, 0x7632, R83 ;  /* 0x0000763240537816 */ /* 0x060fe20000000053 */
[----:B------:R-:W-:Y:S01]  /*24b0*/  IMAD.U32 R87, R65, 0x10000, RZ ;  /* 0x0001000041577824 */ /* 0x000fe200078e00ff */
[----:B------:R-:W-:Y:S01]  /*24c0*/  SHF.L.U32 R64, R64, 0x10, RZ ;  /* 0x0000001040407819 */ /* 0x000fe200000006ff */
[----:B------:R-:W-:Y:S01]  /*24d0*/  IMAD.U32 R106, R30, 0x10000, RZ ;  /* 0x000100001e6a7824 */ /* 0x000fe200078e00ff */
[----:B------:R-:W-:Y:S01]  /*24e0*/  SHF.L.U32 R23, R28, 0x10, RZ ;  /* 0x000000101c177819 */ /* 0x000fe200000006ff */
[----:B------:R-:W-:Y:S01]  /*24f0*/  IMAD.U32 R103, R67, 0x10000, RZ ;  /* 0x0001000043677824 */ /* 0x000fe200078e00ff */
[----:B------:R-:W-:Y:S02]  /*2500*/  PRMT R22, R65, 0x7632, R22 ;  /* 0x0000763241167816 */ /* 0x000fe40000000016 */
[----:B------:R-:W-:Y:S01]  /*2510*/  SHF.L.U32 R65, R24, 0x10, RZ ;  /* 0x0000001018417819 */ /* 0x000fe200000006ff */
[----:B------:R-:W-:Y:S01]  /*2520*/  FADD.FTZ R64, R23, R64 ;  /* 0x0000004017407221 */ /* 0x000fe20000010000 */
[----:B------:R-:W-:Y:S01]  /*2530*/  PRMT R23, R28, 0x7632, R23 ;  /* 0x000076321c177816 */ /* 0x000fe20000000017 */
[----:B------:R-:W-:Y:S01]  /*2540*/  IMAD.U32 R22, R22, 0x10000, RZ ;  /* 0x0001000016167824 */ /* 0x000fe200078e00ff */
[----:B------:R-:W-:Y:S01]  /*2550*/  SHF.L.U32 R104, R83, 0x10, RZ ;  /* 0x0000001053687819 */ /* 0x000fe200000006ff */
[----:B------:R-:W-:Y:S01]  /*2560*/  FADD.FTZ R83, R65, R64 ;  /* 0x0000004041537221 */ /* 0x000fe20000010000 */
[----:B------:R-:W-:Y:S01]  /*2570*/  PRMT R21, R67, 0x7632, R21 ;  /* 0x0000763243157816 */ /* 0x000fe20000000015 */
[----:B------:R-:W-:Y:S01]  /*2580*/  IMAD.U32 R23, R23, 0x10000, RZ ;  /* 0x0001000017177824 */ /* 0x000fe200078e00ff */
[----:B------:R-:W-:-:S02]  /*2590*/  PRMT R65, R31, 0x7632, R65 ;  /* 0x000076321f417816 */ /* 0x000fc40000000041 */
[----:B------:R-:W-:Y:S01]  /*25a0*/  SHF.L.U32 R91, R66, 0x10, RZ ;  /* 0x00000010425b7819 */ /* 0x000fe200000006ff */
[--C-:B------:R-:W-:Y:S01]  /*25b0*/  FADD.FTZ R104, R104, R23.reuse ;  /* 0x0000001768687221 */ /* 0x100fe20000010000 */
[C---:B------:R-:W-:Y:S02]  /*25c0*/  PRMT R23, R29.reuse, 0x7632, R23 ;  /* 0x000076321d177816 */ /* 0x040fe40000000017 */
[----:B------:R-:W-:Y:S01]  /*25d0*/  PRMT R20, R66, 0x7632, R20 ;  /* 0x0000763242147816 */ /* 0x000fe20000000014 */
[----:B------:R-:W-:Y:S01]  /*25e0*/  FADD.FTZ R91, R106, R91 ;  /* 0x0000005b6a5b7221 */ /* 0x000fe20000010000 */
[----:B------:R-:W-:Y:S02]  /*25f0*/  SHF.L.U32 R66, R29, 0x10, RZ ;  /* 0x000000101d427819 */ /* 0x000fe400000006ff */
[----:B------:R-:W-:Y:S02]  /*2600*/  PRMT R64, R30, 0x7632, R64 ;  /* 0x000076321e407816 */ /* 0x000fe40000000040 */
[----:B------:R-:W-:Y:S01]  /*2610*/  SHF.L.U32 R110, R21, 0x10, RZ ;  /* 0x00000010156e7819 */ /* 0x000fe200000006ff */
        /* <DEDUP_REMOVED lines=18> */
[----:B------:R-:W-:Y:S01]  /*2740*/  PRMT R22, R26, 0x7632, R22 ;  /* 0x000076321a167816 */ /* 0x000fe20000000016 */
[----:B------:R-:W-:Y:S01]  /*2750*/  FADD.FTZ R103, R108, R103 ;  /* 0x000000676c677221 */ /* 0x000fe20000010000 */
[----:B------:R-:W-:Y:S01]  /*2760*/  SHF.L.U32 R67, R65, 0x10, RZ ;  /* 0x0000001041437819 */ /* 0x000fe200000006ff */
[----:B------:R-:W-:Y:S01]  /*2770*/  FADD.FTZ R106, R23, R106 ;  /* 0x0000006a176a7221 */ /* 0x000fe20000010000 */
[----:B------:R-:W-:Y:S01]  /*2780*/  SHF.L.U32 R65, R22, 0x10, RZ ;  /* 0x0000001016417819 */ /* 0x000fe200000006ff */
[----:B------:R-:W-:Y:S01]  /*2790*/  FADD.FTZ R103, R66, R103 ;  /* 0x0000006742677221 */ /* 0x000fe20000010000 */
[----:B------:R-:W-:Y:S01]  /*27a0*/  SHF.L.U32 R21, R20, 0x10, RZ ;  /* 0x0000001014157819 */ /* 0x000fe200000006ff */
[----:B------:R-:W-:-:S02]  /*27b0*/  FADD.FTZ R110, R110, R67 ;  /* 0x000000436e6e7221 */ /* 0x000fc40000010000 */
[----:B------:R-:W-:Y:S02]  /*27c0*/  FADD.FTZ R108, R64, R65 ;  /* 0x00000041406c7221 */ /* 0x000fe40000010000 */
[----:B------:R-:W-:Y:S01]  /*27d0*/  FADD.FTZ R104, R104, R21 ;  /* 0x0000001568687221 */ /* 0x000fe20000010000 */
[----:B------:R-:W-:Y:S02]  /*27e0*/  F2FP.BF16.F32.PACK_AB R23, R110, R103 ;  /* 0x000000676e17723e */ /* 0x000fe400000010ff */
[----:B------:R-:W-:Y:S02]  /*27f0*/  F2FP.BF16.F32.PACK_AB R22, R108, R91 ;  /* 0x0000005b6c16723e */ /* 0x000fe400000010ff */
[----:B------:R-:W-:Y:S02]  /*2800*/  F2FP.BF16.F32.PACK_AB R21, R106, R87 ;  /* 0x000000576a15723e */ /* 0x000fe400000010ff */
[----:B------:R-:W-:-:S07]  /*2810*/  F2FP.BF16.F32.PACK_AB R20, R104, R83 ;  /* 0x000000536814723e */ /* 0x000fce00000010ff */
.L_x_106:
[----:B------:R-:W0:Y:S01]  /*2820*/  @UP0 LDCU.64 UR4, c[0x0][0x3a8] ;  /* 0x00007500ff0407ac */ /* 0x000e220008000a00 */
[----:B------:R-:W-:Y:S01]  /*2830*/  PLOP3.LUT P0, PT, PT, PT, UP0, 0x80, 0x8 ;  /* 0x000000000008781c */ /* 0x000fe20003f0f008 */
[----:B------:R-:W-:Y:S01]  /*2840*/  HFMA2 R64, -RZ, RZ, 0, 9.5367431640625e-07 ;  /* 0x00000010ff407431 */ /* 0x000fe200000001ff */
[----:B------:R-:W-:-:S11]  /*2850*/  PLOP3.LUT P2, PT, PT, PT, UP0, 0x80, 0x8 ;  /* 0x000000000008781c */ /* 0x000fd60003f4f008 */
[----:B0-----:R-:W-:-:S04]  /*2860*/  @P0 IMAD.WIDE.U32 R64, R113, R64, UR4 ;  /* 0x0000000471400e25 */ /* 0x001fc8000f8e0040 */
[----:B------:R-:W-:Y:S01]  /*2870*/  VIADD R113, R113, 0x20 ;  /* 0x0000002071717836 */ /* 0x000fe20000000000 */
[----:B------:R1:W-:Y:S06]  /*2880*/  @P2 STG.E.128 desc[UR6][R64.64], R20 ;  /* 0x0000001440002986 */ /* 0x0003ec000c101d06 */
.L_x_103:
[----:B------:R-:W-:Y:S05]  /*2890*/  BSYNC.RECONVERGENT B0 ;  /* 0x0000000000007941 */ /* 0x000fea0003800200 */
.L_x_102:
[----:B------:R-:W-:Y:S01]  /*28a0*/  ISETP.GE.U32.AND P2, PT, R78, 0x80, PT ;  /* 0x000000804e00780c */ /* 0x000fe20003f46070 */
[----:B------:R-:W-:-:S12]  /*28b0*/  BSSY.RECONVERGENT B0, `(.L_x_108) ;  /* 0x00000ad000007945 */ /* 0x000fd80003800200 */
[----:B------:R-:W-:Y:S05]  /*28c0*/  @!P2 BRA `(.L_x_109) ;  /* 0x0000000800aca947 */ /* 0x000fea0003800000 */
[----:B------:R-:W-:Y:S01]  /*28d0*/  ISETP.NE.U32.AND P0, PT, RZ, UR12, PT ;  /* 0x0000000cff007c0c */ /* 0x000fe2000bf05070 */
[----:B01----:R-:W0:Y:S01]  /*28e0*/  LDC.64 R64, c[0x0][0x390] ;  /* 0x0000e400ff407b82 */ /* 0x003e220000000a00 */
        /* <DEDUP_REMOVED lines=30> */
.L_x_111:
        /* <DEDUP_REMOVED lines=37> */
.L_x_110:
[----:B------:R-:W-:-:S04]  /*2d20*/  UISETP.NE.U32.AND UP1, UPT, UR14, URZ, UPT ;  /* 0x000000ff0e00728c */ /* 0x000fc8000bf25070 */
[----:B------:R-:W-:-:S09]  /*2d30*/  UISETP.NE.AND.EX UP1, UPT, UR15, URZ, UPT, UP1 ;  /* 0x000000ff0f00728c */ /* 0x000fd2000bf25310 */
[----:B------:R-:W-:Y:S05]  /*2d40*/  BRA.U UP1, `(.L_x_113) ;  /* 0x0000000101947547 */ /* 0x000fea000b800000 */
[----:B-----5:R-:W-:Y:S01]  /*2d50*/  PRMT R105, R64, 0x7632, R105 ;  /* 0x0000763240697816 */ /* 0x020fe20000000069 */
[----:B------:R-:W-:Y:S01]  /*2d60*/  IMAD.U32 R21, R28, 0x10000, RZ ;  /* 0x000100001c157824 */ /* 0x000fe200078e00ff */
[----:B------:R-:W-:Y:S02]  /*2d70*/  PRMT R109, R66, 0x7632, R109 ;  /* 0x00007632426d7816 */ /* 0x000fe4000000006d */
[----:B------:R-:W-:Y:S02]  /*2d80*/  SHF.L.U32 R64, R64, 0x10, RZ ;  /* 0x0000001040407819 */ /* 0x000fe400000006ff */
        /* <DEDUP_REMOVED lines=12> */
[----:B------:R-:W-:Y:S02]  /*2e50*/  PRMT R23, R31, 0x7632, R23 ;  /* 0x000076321f177816 */ /* 0x000fe40000000017 */
[----:B------:R-:W-:-:S02]  /*2e60*/  SHF.L.U32 R65, R65, 0x10, RZ ;  /* 0x0000001041417819 */ /* 0x000fc400000006ff */
        /* <DEDUP_REMOVED lines=10> */
[----:B------:R-:W-:Y:S01]  /*2f10*/  SHF.L.U32 R21, R21, 0x10, RZ ;  /* 0x0000001015157819 */ /* 0x000fe200000006ff */
[----:B------:R-:W-:Y:S01]  /*2f20*/  FADD.FTZ R112, R112, R23 ;  /* 0x0000001770707221 */ /* 0x000fe20000010000 */
[----:B------:R-:W-:Y:S01]  /*2f30*/  F2FP.BF16.F32.PACK_AB R20, R105, R84 ;  /* 0x000000546914723e */ /* 0x000fe200000010ff */
[----:B------:R-:W-:Y:S02]  /*2f40*/  FADD.FTZ R109, R109, R22 ;  /* 0x000000166d6d7221 */ /* 0x000fe40000010000 */
[----:B------:R-:W-:Y:S01]  /*2f50*/  FADD.FTZ R107, R64, R21 ;  /* 0x00000015406b7221 */ /* 0x000fe20000010000 */
[----:B------:R-:W-:Y:S02]  /*2f60*/  F2FP.BF16.F32.PACK_AB R23, R112, R111 ;  /* 0x0000006f7017723e */ /* 0x000fe400000010ff */
[----:B------:R-:W-:-:S02]  /*2f70*/  F2FP.BF16.F32.PACK_AB R22, R109, R92 ;  /* 0x0000005c6d16723e */ /* 0x000fc400000010ff */
[----:B------:R-:W-:Y:S01]  /*2f80*/  F2FP.BF16.F32.PACK_AB R21, R107, R88 ;  /* 0x000000586b15723e */ /* 0x000fe200000010ff */
[----:B------:R-:W-:Y:S06]  /*2f90*/  BRA `(.L_x_112) ;  /* 0x0000000000e07947 */ /* 0x000fec0003800000 */
.L_x_113:
[----:B-----5:R-:W-:Y:S01]  /*2fa0*/  PRMT R84, R64, 0x7632, R84 ;  /* 0x0000763240547816 */ /* 0x020fe20000000054 */
[----:B------:R-:W-:Y:S01]  /*2fb0*/  IMAD.U32 R92, R66, 0x10000, RZ ;  /* 0x00010000425c7824 */ /* 0x000fe200078e00ff */
[----:B------:R-:W-:Y:S01]  /*2fc0*/  SHF.L.U32 R64, R64, 0x10, RZ ;  /* 0x0000001040407819 */ /* 0x000fe200000006ff */
[----:B------:R-:W-:Y:S01]  /*2fd0*/  IMAD.U32 R105, R30, 0x10000, RZ ;  /* 0x000100001e697824 */ /* 0x000fe200078e00ff */
[----:B------:R-:W-:Y:S02]  /*2fe0*/  SHF.L.U32 R23, R28, 0x10, RZ ;  /* 0x000000101c177819 */ /* 0x000fe400000006ff */
[----:B------:R-:W-:Y:S01]  /*2ff0*/  PRMT R20, R66, 0x7632, R20 ;  /* 0x0000763242147816 */ /* 0x000fe20000000014 */
[----:B------:R-:W-:Y:S01]  /*3000*/  FADD.FTZ R92, R105, R92 ;  /* 0x0000005c695c7221 */ /* 0x000fe20000010000 */
[----:B------:R-:W-:Y:S01]  /*3010*/  PRMT R22, R65, 0x7632, R22 ;  /* 0x0000763241167816 */ /* 0x000fe20000000016 */
[----:B------:R-:W-:Y:S01]  /*3020*/  FADD.FTZ R64, R23, R64 ;  /* 0x0000004017407221 */ /* 0x000fe20000010000 */
[----:B------:R-:W-:Y:S01]  /*3030*/  PRMT R23, R28, 0x7632, R23 ;  /* 0x000076321c177816 */ /* 0x000fe20000000017 */
[----:B------:R-:W-:Y:S01]  /*3040*/  IMAD.U32 R109, R20, 0x10000, RZ ;  /* 0x00010000146d7824 */ /* 0x000fe200078e00ff */
[----:B------:R-:W-:-:S02]  /*3050*/  SHF.L.U32 R88, R65, 0x10, RZ ;  /* 0x0000001041587819 */ /* 0x000fc400000006ff */
[----:B------:R-:W-:Y:S02]  /*3060*/  SHF.L.U32 R66, R84, 0x10, RZ ;  /* 0x0000001054427819 */ /* 0x000fe400000006ff */
[----:B------:R-:W-:Y:S02]  /*3070*/  SHF.L.U32 R23, R23, 0x10, RZ ;  /* 0x0000001017177819 */ /* 0x000fe400000006ff */
[----:B------:R-:W-:Y:S02]  /*3080*/  SHF.L.U32 R65, R24, 0x10, RZ ;  /* 0x0000001018417819 */ /* 0x000fe400000006ff */
[----:B------:R-:W-:Y:S01]  /*3090*/  SHF.L.U32 R111, R67, 0x10, RZ ;  /* 0x00000010436f7819 */ /* 0x000fe200000006ff */
[--C-:B------:R-:W-:Y:S01]  /*30a0*/  FADD.FTZ R105, R66, R23.reuse ;  /* 0x0000001742697221 */ /* 0x100fe20000010000 */
[----:B------:R-:W-:Y:S01]  /*30b0*/  SHF.L.U32 R112, R31, 0x10, RZ ;  /* 0x000000101f707819 */ /* 0x000fe200000006ff */
[----:B------:R-:W-:Y:S01]  /*30c0*/  FADD.FTZ R84, R65, R64 ;  /* 0x0000004041547221 */ /* 0x000fe20000010000 */
[----:B------:R-:W-:Y:S01]  /*30d0*/  PRMT R23, R29, 0x7632, R23 ;  /* 0x000076321d177816 */ /* 0x000fe20000000017 */
[----:B------:R-:W-:Y:S01]  /*30e0*/  IMAD.U32 R66, R27, 0x10000, RZ ;  /* 0x000100001b427824 */ /* 0x000fe200078e00ff */
[----:B------:R-:W-:Y:S01]  /*30f0*/  PRMT R21, R67, 0x7632, R21 ;  /* 0x0000763243157816 */ /* 0x000fe20000000015 */
[----:B------:R-:W-:Y:S01]  /*3100*/  FADD.FTZ R111, R112, R111 ;  /* 0x0000006f706f7221 */ /* 0x000fe20000010000 */
[----:B------:R-:W-:-:S02]  /*3110*/  PRMT R65, R31, 0x7632, R65 ;  /* 0x000076321f417816 */ /* 0x000fc40000000041 */
[----:B------:R-:W-:Y:S01]  /*3120*/  PRMT R64, R30, 0x7632, R64 ;  /* 0x000076321e407816 */ /* 0x000fe20000000040 */
[----:B------:R-:W-:Y:S01]  /*3130*/  FADD.FTZ R111, R66, R111 ;  /* 0x0000006f426f7221 */ /* 0x000fe20000010000 */
[----:B------:R-:W-:Y:S02]  /*3140*/  SHF.L.U32 R22, R22, 0x10, RZ ;  /* 0x0000001016167819 */ /* 0x000fe400000006ff */
[----:B------:R-:W-:Y:S02]  /*3150*/  SHF.L.U32 R23, R23, 0x10, RZ ;  /* 0x0000001017177819 */ /* 0x000fe400000006ff */
[----:B------:R-:W-:Y:S02]  /*3160*/  SHF.L.U32 R112, R21, 0x10, RZ ;  /* 0x0000001015707819 */ /* 0x000fe400000006ff */
[----:B------:R-:W-:Y:S01]  /*3170*/  SHF.L.U32 R65, R65, 0x10, RZ ;  /* 0x0000001041417819 */ /* 0x000fe200000006ff */
[----:B------:R-:W-:Y:S01]  /*3180*/  FADD.FTZ R23, R22, R23 ;  /* 0x0000001716177221 */ /* 0x000fe20000010000 */
[----:B------:R-:W-:-:S02]  /*3190*/  SHF.L.U32 R64, R64, 0x10, RZ ;  /* 0x0000001040407819 */ /* 0x000fc400000006ff */
[----:B------:R-:W-:Y:S01]  /*31a0*/  SHF.L.U32 R67, R29, 0x10, RZ ;  /* 0x000000101d437819 */ /* 0x000fe200000006ff */
[--C-:B------:R-:W-:Y:S01]  /*31b0*/  FADD.FTZ R112, R112, R65.reuse ;  /* 0x0000004170707221 */ /* 0x100fe20000010000 */
        /* <DEDUP_REMOVED lines=21> */
[----:B------:R-:W-:-:S07]  /*3310*/  F2FP.BF16.F32.PACK_AB R21, R107, R88 ;  /* 0x000000586b15723e */ /* 0x000fce00000010ff */
.L_x_112:
[----:B------:R-:W0:Y:S01]  /*3320*/  @UP0 LDCU.64 UR4, c[0x0][0x3a8] ;  /* 0x00007500ff0407ac */ /* 0x000e220008000a00 */
[----:B------:R-:W-:Y:S02]  /*3330*/  PLOP3.LUT P0, PT, PT, PT, UP0, 0x80, 0x8 ;  /* 0x000000000008781c */ /* 0x000fe40003f0f008 */
[----:B------:R-:W-:Y:S02]  /*3340*/  PLOP3.LUT P3, PT, PT, PT, UP0, 0x80, 0x8 ;  /* 0x000000000008781c */ /* 0x000fe40003f6f008 */
[----:B------:R-:W-:-:S09]  /*3350*/  MOV R64, 0x10 ;  /* 0x0000001000407802 */ /* 0x000fd20000000f00 */
[----:B0-----:R-:W-:-:S05]  /*3360*/  @P0 IMAD.WIDE.U32 R64, R113, R64, UR4 ;  /* 0x0000000471400e25 */ /* 0x001fca000f8e0040 */
[----:B------:R2:W-:Y:S02]  /*3370*/  @P3 STG.E.128 desc[UR6][R64.64], R20 ;  /* 0x0000001440003986 */ /* 0x0005e4000c101d06 */
.L_x_109:
[----:B------:R-:W-:Y:S05]  /*3380*/  BSYNC.RECONVERGENT B0 ;  /* 0x0000000000007941 */ /* 0x000fea0003800200 */
.L_x_108:
[----:B012---:R-:W-:Y:S01]  /*3390*/  FADD.FTZ R65, RZ, R81 ;  /* 0x00000051ff417221 */ /* 0x007fe20000010000 */
[C---:B------:R-:W-:Y:S01]  /*33a0*/  ISETP.GE.U32.AND P0, PT, R78.reuse, 0x20, PT ;  /* 0x000000204e00780c */ /* 0x040fe20003f06070 */
[----:B------:R-:W0:Y:S01]  /*33b0*/  S2R R113, SR_TID.X ;  /* 0x0000000000717919 */ /* 0x000e220000002100 */
        /* <DEDUP_REMOVED lines=39> */
[----:B------:R-:W0:Y:S01]  /*3630*/  SHFL.BFLY PT, R64, R65, 0x1, 0x1f ;  /* 0x0c201f0041407f89 */ /* 0x000e2200000e0000 */
[----:B------:R-:W1:Y:S01]  /*3640*/  LDC R66, c[0x0][0x400] ;  /* 0x00010000ff427b82 */ /* 0x000e620000000800 */
[----:B0-----:R-:W-:-:S05]  /*3650*/  FADD.FTZ R67, R65, R64 ;  /* 0x0000004041437221 */ /* 0x001fca0000010000 */
[----:B------:R-:W0:Y:S02]  /*3660*/  SHFL.BFLY PT, R64, R67, 0x2, 0x1f ;  /* 0x0c401f0043407f89 */ /* 0x000e2400000e0000 */
[----:B0-----:R-:W-:-:S05]  /*3670*/  FADD.FTZ R114, R67, R64 ;  /* 0x0000004043727221 */ /* 0x001fca0000010000 */
[----:B------:R-:W0:Y:S02]  /*3680*/  SHFL.BFLY PT, R115, R114, 0x4, 0x1f ;  /* 0x0c801f0072737f89 */ /* 0x000e2400000e0000 */
[----:B0-----:R-:W-:-:S05]  /*3690*/  FADD.FTZ R116, R114, R115 ;  /* 0x0000007372747221 */ /* 0x001fca0000010000 */
[----:B------:R-:W0:Y:S02]  /*36a0*/  SHFL.BFLY PT, R115, R116, 0x8, 0x1f ;  /* 0x0d001f0074737f89 */ /* 0x000e2400000e0000 */
[----:B0-----:R-:W-:-:S05]  /*36b0*/  FADD.FTZ R117, R116, R115 ;  /* 0x0000007374757221 */ /* 0x001fca0000010000 */
[----:B------:R-:W0:Y:S02]  /*36c0*/  SHFL.BFLY PT, R64, R117, 0x10, 0x1f ;  /* 0x0e001f0075407f89 */ /* 0x000e2400000e0000 */
[----:B0-----:R-:W-:-:S04]  /*36d0*/  FADD.FTZ R115, R117, R64 ;  /* 0x0000004075737221 */ /* 0x001fc80000010000 */
[----:B-1----:R-:W-:-:S04]  /*36e0*/  FMUL.FTZ R115, R115, R66 ;  /* 0x0000004273737220 */ /* 0x002fc80000410000 */
[--C-:B------:R-:W-:Y:S01]  /*36f0*/  FADD.FTZ R64, R81, -R115.reuse ;  /* 0x8000007351407221 */ /* 0x100fe20000010000 */
[--C-:B------:R-:W-:Y:S01]  /*3700*/  FADD.FTZ R65, R94, -R115.reuse ;  /* 0x800000735e417221 */ /* 0x100fe20000010000 */
[--C-:B------:R-:W-:Y:S01]  /*3710*/  FADD.FTZ R67, R85, -R115.reuse ;  /* 0x8000007355437221 */ /* 0x100fe20000010000 */
[----:B------:R-:W-:Y:S01]  /*3720*/  FADD.FTZ R114, R95, -R115 ;  /* 0x800000735f727221 */ /* 0x000fe20000010000 */
[----:B------:R-:W-:-:S04]  /*3730*/  FFMA.FTZ R64, R64, R64, RZ ;  /* 0x0000004040407223 */ /* 0x000fc800000100ff */
        /* <DEDUP_REMOVED lines=16> */
[----:B------:R-:W-:-:S04]  /*3840*/  FADD.FTZ R114, R86, -R115 ;  /* 0x8000007356727221 */ /* 0x000fc80000010000 */
        /* <DEDUP_REMOVED lines=10> */
[----:B------:R-:W-:Y:S01]  /*38f0*/  @P3 FFMA.FTZ R64, R114, R114, R65 ;  /* 0x0000007272403223 */ /* 0x000fe20000010041 */
[--C-:B------:R-:W-:Y:S01]  /*3900*/  FADD.FTZ R65, R83, -R115.reuse ;  /* 0x8000007353417221 */ /* 0x100fe20000010000 */
[----:B------:R-:W-:-:S03]  /*3910*/  FADD.FTZ R114, R104, -R115 ;  /* 0x8000007368727221 */ /* 0x000fc60000010000 */
        /* <DEDUP_REMOVED lines=39> */
.L_x_135:
[----:B------:R-:W-:Y:S01]  /*3b90*/  LOP3.LUT P4, RZ, R113, 0x1f, RZ, 0xc0, !PT ;  /* 0x0000001f71ff7812 */ /* 0x000fe2000788c0ff */
[----:B-1----:R-:W-:Y:S01]  /*3ba0*/  FADD.FTZ R117, R116, R117 ;  /* 0x0000007574757221 */ /* 0x002fe20000010000 */
[----:B------:R-:W-:Y:S01]  /*3bb0*/  FMUL.FTZ R64, R115, R115 ;  /* 0x0000007373407220 */ /* 0x000fe20000410000 */
[----:B------:R-:W-:Y:S01]  /*3bc0*/  ISETP.NE.AND P3, PT, RZ, UR8, PT ;  /* 0x00000008ff007c0c */ /* 0x000fe2000bf65270 */
[----:B------:R-:W-:Y:S01]  /*3bd0*/  BSSY.RECONVERGENT B0, `(.L_x_115) ;  /* 0x000003d000007945 */ /* 0x000fe20003800200 */
[----:B------:R-:W-:Y:S02]  /*3be0*/  FFMA.FTZ R113, R117, R66, UR9 ;  /* 0x0000000975717e23 */ /* 0x000fe40008010042 */
[----:B------:R-:W-:-:S05]  /*3bf0*/  FSEL R114, R64, RZ, P3 ;  /* 0x000000ff40727208 */ /* 0x000fca0001800000 */
[----:B------:R-:W-:Y:S01]  /*3c00*/  FADD.FTZ R114, R113, R114 ;  /* 0x0000007271727221 */ /* 0x000fe20000010000 */
[----:B------:R-:W1:Y:S01]  /*3c10*/  @!P4 LDC.64 R66, c[0x0][0x3c0] ;  /* 0x0000f000ff42cb82 */ /* 0x000e620000000a00 */
[----:B------:R-:W-:Y:S02]  /*3c20*/  FSEL R113, R115, RZ, !P3 ;  /* 0x000000ff73717208 */ /* 0x000fe40005800000 */
[----:B0-----:R-:W0:Y:S05]  /*3c30*/  MUFU.RSQ R116, R114 ;  /* 0x0000007200747308 */ /* 0x001e2a0000001400 */
[----:B------:R-:W2:Y:S01]  /*3c40*/  @!P4 LDC.64 R64, c[0x0][0x3c8] ;  /* 0x0000f200ff40cb82 */ /* 0x000ea20000000a00 */
[----:B-1----:R-:W-:-:S05]  /*3c50*/  @!P4 IMAD.WIDE R66, R77, 0x4, R66 ;  /* 0x000000044d42c825 */ /* 0x002fca00078e0242 */
[----:B------:R1:W-:Y:S01]  /*3c60*/  @!P4 STG.E desc[UR6][R66.64], R115 ;  /* 0x000000734200c986 */ /* 0x0003e2000c101906 */
[----:B--2---:R-:W-:-:S05]  /*3c70*/  @!P4 IMAD.WIDE R64, R77, 0x4, R64 ;  /* 0x000000044d40c825 */ /* 0x004fca00078e0240 */
[----:B0-----:R1:W-:Y:S01]  /*3c80*/  @!P4 STG.E desc[UR6][R64.64], R116 ;  /* 0x000000744000c986 */ /* 0x0013e2000c101906 */
[----:B------:R-:W-:Y:S05]  /*3c90*/  @!P0 BRA `(.L_x_116) ;  /* 0x0000000000c08947 */ /* 0x000fea0003800000 */
[--C-:B-1----:R-:W-:Y:S01]  /*3ca0*/  FADD.FTZ R65, R81, -R113.reuse ;  /* 0x8000007151417221 */ /* 0x102fe20000010000 */
[----:B------:R-:W-:Y:S01]  /*3cb0*/  SHF.L.U32 R67, R60, 0x10, RZ ;  /* 0x000000103c437819 */ /* 0x000fe200000006ff */
[----:B------:R-:W-:Y:S01]  /*3cc0*/  IMAD.U32 R66, R0, 0x10000, RZ ;  /* 0x0001000000427824 */ /* 0x000fe200078e00ff */
[----:B------:R-:W-:Y:S01]  /*3cd0*/  SHF.L.U32 R115, R56, 0x10, RZ ;  /* 0x0000001038737819 */ /* 0x000fe200000006ff */
[----:B------:R-:W-:Y:S01]  /*3ce0*/  FMUL.FTZ R64, R116, R65 ;  /* 0x0000004174407220 */ /* 0x000fe20000410000 */
[----:B------:R-:W-:Y:S01]  /*3cf0*/  FADD.FTZ R65, R94, -R113 ;  /* 0x800000715e417221 */ /* 0x000fe20000010000 */
[----:B------:R-:W-:Y:S01]  /*3d00*/  SHF.L.U32 R114, R2, 0x10, RZ ;  /* 0x0000001002727819 */ /* 0x000fe200000006ff */
[----:B------:R-:W-:Y:S02]  /*3d10*/  IMAD.U32 R118, R3, 0x10000, RZ ;  /* 0x0001000003767824 */ /* 0x000fe400078e00ff */
[----:B------:R-:W-:Y:S01]  /*3d20*/  FFMA.FTZ R64, R64, R67, R115 ;  /* 0x0000004340407223 */ /* 0x000fe20000010073 */
[----:B------:R-:W-:Y:S01]  /*3d30*/  FMUL.FTZ R65, R116, R65 ;  /* 0x0000004174417220 */ /* 0x000fe20000410000 */
[----:B------:R-:W-:Y:S01]  /*3d40*/  FADD.FTZ R67, R85, -R113 ;  /* 0x8000007155437221 */ /* 0x000fe20000010000 */
[----:B------:R-:W-:-:S02]  /*3d50*/  SHF.L.U32 R115, R58, 0x10, RZ ;  /* 0x000000103a737819 */ /* 0x000fc400000006ff */
[----:B------:R-:W-:Y:S01]  /*3d60*/  FFMA.FTZ R117, R65, R66, R114 ;  /* 0x0000004241757223 */ /* 0x000fe20000010072 */
[----:B------:R-:W-:Y:S01]  /*3d70*/  SHF.L.U32 R66, R61, 0x10, RZ ;  /* 0x000000103d427819 */ /* 0x000fe200000006ff */
[----:B------:R-:W-:Y:S01]  /*3d80*/  FMUL.FTZ R65, R116, R67 ;  /* 0x0000004374417220 */ /* 0x000fe20000410000 */
[----:B------:R-:W-:Y:S01]  /*3d90*/  SHF.L.U32 R114, R57, 0x10, RZ ;  /* 0x0000001039727819 */ /* 0x000fe200000006ff */
[----:B------:R-:W-:Y:S01]  /*3da0*/  FADD.FTZ R67, R96, -R113 ;  /* 0x8000007160437221 */ /* 0x000fe20000010000 */
[----:B------:R-:W-:Y:S02]  /*3db0*/  SHF.L.U32 R120, R6, 0x10, RZ ;  /* 0x0000001006787819 */ /* 0x000fe400000006ff */
[----:B------:R-:W-:Y:S01]  /*3dc0*/  F2FP.BF16.F32.PACK_AB R64, R117, R64 ;  /* 0x000000407540723e */ /* 0x000fe200000010ff */
[----:B------:R-:W-:Y:S01]  /*3dd0*/  FFMA.FTZ R65, R65, R66, R114 ;  /* 0x0000004241417223 */ /* 0x000fe20000010072 */
[----:B------:R-:W-:Y:S01]  /*3de0*/  SHF.L.U32 R66, R4, 0x10, RZ ;  /* 0x0000001004427819 */ /* 0x000fe200000006ff */
[----:B------:R-:W-:Y:S01]  /*3df0*/  FMUL.FTZ R67, R116, R67 ;  /* 0x0000004374437220 */ /* 0x000fe20000410000 */
[----:B------:R-:W-:-:S03]  /*3e00*/  IMAD.U32 R114, R5, 0x10000, RZ ;  /* 0x0001000005727824 */ /* 0x000fc600078e00ff */
[----:B------:R-:W-:Y:S01]  /*3e10*/  FFMA.FTZ R118, R67, R118, R66 ;  /* 0x0000007643767223 */ /* 0x000fe20000010042 */
[----:B------:R-:W-:-:S04]  /*3e20*/  FADD.FTZ R67, R89, -R113 ;  /* 0x8000007159437221 */ /* 0x000fc80000010000 */
[----:B------:R-:W-:Y:S01]  /*3e30*/  FMUL.FTZ R66, R116, R67 ;  /* 0x0000004374427220 */ /* 0x000fe20000410000 */
[----:B------:R-:W-:Y:S02]  /*3e40*/  SHF.L.U32 R67, R62, 0x10, RZ ;  /* 0x000000103e437819 */ /* 0x000fe400000006ff */
[----:B------:R-:W-:-:S03]  /*3e50*/  F2FP.BF16.F32.PACK_AB R65, R118, R65 ;  /* 0x000000417641723e */ /* 0x000fc600000010ff */
[----:B------:R-:W-:Y:S01]  /*3e60*/  FFMA.FTZ R66, R66, R67, R115 ;  /* 0x0000004342427223 */ /* 0x000fe20000010073 */
[--C-:B------:R-:W-:Y:S01]  /*3e70*/  FADD.FTZ R67, R98, -R113.reuse ;  /* 0x8000007162437221 */ /* 0x100fe20000010000 */
[----:B------:R-:W-:-:S03]  /*3e80*/  FADD.FTZ R115, R97, -R113 ;  /* 0x8000007161737221 */ /* 0x000fc60000010000 */
[C---:B------:R-:W-:Y:S01]  /*3e90*/  FMUL.FTZ R67, R116.reuse, R67 ;  /* 0x0000004374437220 */ /* 0x040fe20000410000 */
[----:B------:R-:W-:-:S03]  /*3ea0*/  FMUL.FTZ R115, R116, R115 ;  /* 0x0000007374737220 */ /* 0x000fc60000410000 */
[----:B------:R-:W-:Y:S01]  /*3eb0*/  FFMA.FTZ R119, R67, R114, R120 ;  /* 0x0000007243777223 */ /* 0x000fe20000010078 */
[----:B------:R-:W-:Y:S01]  /*3ec0*/  FADD.FTZ R67, R100, -R113 ;  /* 0x8000007164437221 */ /* 0x000fe20000010000 */
[----:B------:R-:W-:Y:S02]  /*3ed0*/  SHF.L.U32 R114, R63, 0x10, RZ ;  /* 0x000000103f727819 */ /* 0x000fe400000006ff */
[----:B------:R-:W-:Y:S01]  /*3ee0*/  SHF.L.U32 R120, R59, 0x10, RZ ;  /* 0x000000103b787819 */ /* 0x000fe200000006ff */
[----:B------:R-:W-:Y:S01]  /*3ef0*/  FMUL.FTZ R67, R116, R67 ;  /* 0x0000004374437220 */ /* 0x000fe20000410000 */
[----:B------:R-:W-:-:S03]  /*3f00*/  F2FP.BF16.F32.PACK_AB R66, R119, R66 ;  /* 0x000000427742723e */ /* 0x000fc600000010ff */
[----:B------:R-:W-:Y:S01]  /*3f10*/  FFMA.FTZ R67, R67, R114, R120 ;  /* 0x0000007243437223 */ /* 0x000fe20000010078 */
[----:B------:R-:W-:Y:S01]  /*3f20*/  IMAD.U32 R114, R7, 0x10000, RZ ;  /* 0x0001000007727824 */ /* 0x000fe200078e00ff */
[----:B------:R-:W-:-:S05]  /*3f30*/  SHF.L.U32 R120, R8, 0x10, RZ ;  /* 0x0000001008787819 */ /* 0x000fca00000006ff */
[----:B------:R-:W-:Y:S02]  /*3f40*/  FFMA.FTZ R120, R115, R114, R120 ;  /* 0x0000007273787223 */ /* 0x000fe40000010078 */
[----:B------:R-:W0:Y:S03]  /*3f50*/  LDC.64 R114, c[0x0][0x428] ;  /* 0x00010a00ff727b82 */ /* 0x000e260000000a00 */
[----:B------:R-:W-:Y:S01]  /*3f60*/  F2FP.BF16.F32.PACK_AB R67, R120, R67 ;  /* 0x000000437843723e */ /* 0x000fe200000010ff */
[C---:B0-----:R-:W-:Y:S01]  /*3f70*/  IMAD.WIDE.U32 R114, R80.reuse, 0x10, R114 ;  /* 0x0000001050727825 */ /* 0x041fe200078e0072 */
[----:B------:R-:W-:-:S04]  /*3f80*/  IADD3 R80, PT, PT, R80, 0x20, RZ ;  /* 0x0000002050507810 */ /* 0x000fc80007ffe0ff */
[----:B------:R0:W-:Y:S03]  /*3f90*/  STG.E.128 desc[UR6][R114.64], R64 ;  /* 0x0000004072007986 */ /* 0x0001e6000c101d06 */
.L_x_116:
[----:B------:R-:W-:Y:S05]  /*3fa0*/  BSYNC.RECONVERGENT B0 ;  /* 0x0000000000007941 */ /* 0x000fea0003800200 */
.L_x_115:
[----:B------:R-:W-:Y:S01]  /*3fb0*/  ISETP.GE.U32.AND P3, PT, R78, 0x40, PT ;  /* 0x000000404e00780c */ /* 0x000fe20003f66070 */
[----:B------:R-:W-:-:S12]  /*3fc0*/  BSSY.RECONVERGENT B0, `(.L_x_117) ;  /* 0x0000032000007945 */ /* 0x000fd80003800200 */
[----:B------:R-:W-:Y:S05]  /*3fd0*/  @!P3 BRA `(.L_x_118) ;  /* 0x0000000000c0b947 */ /* 0x000fea0003800000 */
[--C-:B01----:R-:W-:Y:S01]  /*3fe0*/  FADD.FTZ R65, R82, -R113.reuse ;  /* 0x8000007152417221 */ /* 0x103fe20000010000 */
[----:B------:R-:W-:Y:S01]  /*3ff0*/  SHF.L.U32 R67, R52, 0x10, RZ ;  /* 0x0000001034437819 */ /* 0x000fe200000006ff */
[----:B------:R-:W-:Y:S01]  /*4000*/  IMAD.U32 R115, R48, 0x10000, RZ ;  /* 0x0001000030737824 */ /* 0x000fe200078e00ff */
[----:B------:R-:W-:Y:S01]  /*4010*/  SHF.L.U32 R66, R9, 0x10, RZ ;  /* 0x0000001009427819 */ /* 0x000fe200000006ff */
[----:B------:R-:W-:Y:S01]  /*4020*/  FMUL.FTZ R64, R116, R65 ;  /* 0x0000004174407220 */ /* 0x000fe20000410000 */
[----:B------:R-:W-:Y:S01]  /*4030*/  FADD.FTZ R65, R95, -R113 ;  /* 0x800000715f417221 */ /* 0x000fe20000010000 */
[----:B------:R-:W-:Y:S02]  /*4040*/  SHF.L.U32 R114, R10, 0x10, RZ ;  /* 0x000000100a727819 */ /* 0x000fe400000006ff */
[----:B------:R-:W-:Y:S01]  /*4050*/  FFMA.FTZ R64, R64, R67, R115 ;  /* 0x0000004340407223 */ /* 0x000fe20000010073 */
[----:B------:R-:W-:Y:S01]  /*4060*/  FMUL.FTZ R65, R116, R65 ;  /* 0x0000004174417220 */ /* 0x000fe20000410000 */
[----:B------:R-:W-:Y:S01]  /*4070*/  FADD.FTZ R67, R86, -R113 ;  /* 0x8000007156437221 */ /* 0x000fe20000010000 */
[----:B------:R-:W-:Y:S01]  /*4080*/  SHF.L.U32 R118, R11, 0x10, RZ ;  /* 0x000000100b767819 */ /* 0x000fe200000006ff */
[----:B------:R-:W-:-:S02]  /*4090*/  IMAD.U32 R115, R50, 0x10000, RZ ;  /* 0x0001000032737824 */ /* 0x000fc400078e00ff */
[----:B------:R-:W-:Y:S01]  /*40a0*/  FFMA.FTZ R117, R65, R66, R114 ;  /* 0x0000004241757223 */ /* 0x000fe20000010072 */
[----:B------:R-:W-:Y:S01]  /*40b0*/  SHF.L.U32 R66, R53, 0x10, RZ ;  /* 0x0000001035427819 */ /* 0x000fe200000006ff */
[----:B------:R-:W-:Y:S01]  /*40c0*/  FMUL.FTZ R65, R116, R67 ;  /* 0x0000004374417220 */ /* 0x000fe20000410000 */
[----:B------:R-:W-:Y:S02]  /*40d0*/  IMAD.U32 R114, R49, 0x10000, RZ ;  /* 0x0001000031727824 */ /* 0x000fe400078e00ff */
[----:B------:R-:W-:Y:S01]  /*40e0*/  FADD.FTZ R67, R93, -R113 ;  /* 0x800000715d437221 */ /* 0x000fe20000010000 */
[----:B------:R-:W-:Y:S01]  /*40f0*/  SHF.L.U32 R120, R14, 0x10, RZ ;  /* 0x000000100e787819 */ /* 0x000fe200000006ff */
[----:B------:R-:W-:Y:S01]  /*4100*/  FFMA.FTZ R65, R65, R66, R114 ;  /* 0x0000004241417223 */ /* 0x000fe20000010072 */
[----:B------:R-:W-:Y:S01]  /*4110*/  SHF.L.U32 R66, R12, 0x10, RZ ;  /* 0x000000100c427819 */ /* 0x000fe200000006ff */
[----:B------:R-:W-:Y:S01]  /*4120*/  FMUL.FTZ R67, R116, R67 ;  /* 0x0000004374437220 */ /* 0x000fe20000410000 */
[----:B------:R-:W-:-:S02]  /*4130*/  SHF.L.U32 R114, R13, 0x10, RZ ;  /* 0x000000100d727819 */ /* 0x000fc400000006ff */
[----:B------:R-:W-:Y:S01]  /*4140*/  F2FP.BF16.F32.PACK_AB R64, R117, R64 ;  /* 0x000000407540723e */ /* 0x000fe200000010ff */
        /* <DEDUP_REMOVED lines=12> */
[----:B------:R-:W-:Y:S01]  /*4210*/  SHF.L.U32 R114, R55, 0x10, RZ ;  /* 0x0000001037727819 */ /* 0x000fe200000006ff */
[----:B------:R-:W-:Y:S02]  /*4220*/  IMAD.U32 R120, R51, 0x10000, RZ ;  /* 0x0001000033787824 */ /* 0x000fe400078e00ff */
[----:B------:R-:W-:Y:S01]  /*4230*/  FMUL.FTZ R67, R116, R67 ;  /* 0x0000004374437220 */ /* 0x000fe20000410000 */
[----:B------:R-:W-:-:S03]  /*4240*/  F2FP.BF16.F32.PACK_AB R66, R119, R66 ;  /* 0x000000427742723e */ /* 0x000fc600000010ff */
[----:B------:R-:W-:Y:S01]  /*4250*/  FFMA.FTZ R67, R67, R114, R120 ;  /* 0x0000007243437223 */ /* 0x000fe20000010078 */
[----:B------:R-:W-:Y:S02]  /*4260*/  SHF.L.U32 R114, R15, 0x10, RZ ;  /* 0x000000100f727819 */ /* 0x000fe400000006ff */
[----:B------:R-:W-:-:S05]  /*4270*/  SHF.L.U32 R120, R16, 0x10, RZ ;  /* 0x0000001010787819 */ /* 0x000fca00000006ff */
[----:B------:R-:W-:Y:S02]  /*4280*/  FFMA.FTZ R120, R115, R114, R120 ;  /* 0x0000007273787223 */ /* 0x000fe40000010078 */
[----:B------:R-:W0:Y:S03]  /*4290*/  LDC.64 R114, c[0x0][0x428] ;  /* 0x00010a00ff727b82 */ /* 0x000e260000000a00 */
[----:B------:R-:W-:Y:S01]  /*42a0*/  F2FP.BF16.F32.PACK_AB R67, R120, R67 ;  /* 0x000000437843723e */ /* 0x000fe200000010ff */
[C---:B0-----:R-:W-:Y:S01]  /*42b0*/  IMAD.WIDE.U32 R114, R80.reuse, 0x10, R114 ;  /* 0x0000001050727825 */ /* 0x041fe200078e0072 */
[----:B------:R-:W-:-:S04]  /*42c0*/  IADD3 R80, PT, PT, R80, 0x20, RZ ;  /* 0x0000002050507810 */ /* 0x000fc80007ffe0ff */
[----:B------:R2:W-:Y:S03]  /*42d0*/  STG.E.128 desc[UR6][R114.64], R64 ;  /* 0x0000004072007986 */ /* 0x0005e6000c101d06 */
.L_x_118:
[----:B------:R-:W-:Y:S05]  /*42e0*/  BSYNC.RECONVERGENT B0 ;  /* 0x0000000000007941 */ /* 0x000fea0003800200 */
.L_x_117:
[----:B------:R-:W-:Y:S04]  /*42f0*/  BSSY.RECONVERGENT B0, `(.L_x_119) ;  /* 0x0000032000007945 */ /* 0x000fe80003800200 */
[----:B------:R-:W-:Y:S05]  /*4300*/  @!P1 BRA `(.L_x_120) ;  /* 0x0000000000c09947 */ /* 0x000fea0003800000 */
[--C-:B012---:R-:W-:Y:S01]  /*4310*/  FADD.FTZ R65, R83, -R113.reuse ;  /* 0x8000007153417221 */ /* 0x107fe20000010000 */
        /* <DEDUP_REMOVED lines=9> */
[----:B------:R-:W-:-:S02]  /*43b0*/  SHF.L.U32 R118, R19, 0x10, RZ ;  /* 0x0000001013767819 */ /* 0x000fc400000006ff */
        /* <DEDUP_REMOVED lines=10> */
[----:B------:R-:W-:Y:S01]  /*4460*/  SHF.L.U32 R120, R70, 0x10, RZ ;  /* 0x0000001046787819 */ /* 0x000fe200000006ff */
[----:B------:R-:W-:Y:S01]  /*4470*/  FFMA.FTZ R118, R67, R118, R66 ;  /* 0x0000007643767223 */ /* 0x000fe20000010042 */
[----:B------:R-:W-:Y:S01]  /*4480*/  FADD.FTZ R67, R91, -R113 ;  /* 0x800000715b437221 */ /* 0x000fe20000010000 */
[----:B------:R-:W-:-:S03]  /*4490*/  F2FP.BF16.F32.PACK_AB R64, R117, R64 ;  /* 0x000000407540723e */ /* 0x000fc600000010ff */
[----:B------:R-:W-:Y:S01]  /*44a0*/  FMUL.FTZ R66, R116, R67 ;  /* 0x0000004374427220 */ /* 0x000fe20000410000 */
[----:B------:R-:W-:Y:S01]  /*44b0*/  IMAD.U32 R67, R46, 0x10000, RZ ;  /* 0x000100002e437824 */ /* 0x000fe200078e00ff */
        /* <DEDUP_REMOVED lines=18> */
[----:B0-----:R-:W-:-:S04]  /*45e0*/  IMAD.WIDE.U32 R114, R80, 0x10, R114 ;  /* 0x0000001050727825 */ /* 0x001fc800078e0072 */
[----:B------:R-:W-:Y:S01]  /*45f0*/  VIADD R80, R80, 0x20 ;  /* 0x0000002050507836 */ /* 0x000fe20000000000 */
[----:B------:R3:W-:Y:S06]  /*4600*/  STG.E.128 desc[UR6][R114.64], R64 ;  /* 0x0000004072007986 */ /* 0x0007ec000c101d06 */
.L_x_120:
[----:B------:R-:W-:Y:S05]  /*4610*/  BSYNC.RECONVERGENT B0 ;  /* 0x0000000000007941 */ /* 0x000fea0003800200 */
.L_x_119:
[----:B------:R-:W-:Y:S04]  /*4620*/  BSSY.RECONVERGENT B0, `(.L_x_121) ;  /* 0x0000035000007945 */ /* 0x000fe80003800200 */
[----:B------:R-:W-:Y:S05]  /*4630*/  @!P2 BRA `(.L_x_122) ;  /* 0x0000000000cca947 */ /* 0x000fea0003800000 */
[----:B0123--:R-:W-:Y:S01]  /*4640*/  PRMT R66, R38, 0x7632, R66 ;  /* 0x0000763226427816 */ /* 0x00ffe20000000042 */
[--C-:B------:R-:W-:Y:S01]  /*4650*/  FADD.FTZ R65, R109, -R113.reuse ;  /* 0x800000716d417221 */ /* 0x100fe20000010000 */
[----:B------:R-:W-:Y:S01]  /*4660*/  PRMT R64, R34, 0x7632, R64 ;  /* 0x0000763222407816 */ /* 0x000fe20000000040 */
[----:B------:R-:W-:Y:S01]  /*4670*/  IMAD.U32 R118, R33, 0x10000, RZ ;  /* 0x0001000021767824 */ /* 0x000fe200078e00ff */
[----:B------:R-:W-:Y:S01]  /*4680*/  SHF.L.U32 R66, R66, 0x10, RZ ;  /* 0x0000001042427819 */ /* 0x000fe200000006ff */
[----:B------:R-:W-:Y:S01]  /*4690*/  FMUL.FTZ R65, R116, R65 ;  /* 0x0000004174417220 */ /* 0x000fe20000410000 */
[----:B------:R-:W-:Y:S01]  /*46a0*/  SHF.L.U32 R64, R64, 0x10, RZ ;  /* 0x0000001040407819 */ /* 0x000fe200000006ff */
[----:B------:R-:W-:Y:S01]  /*46b0*/  IMAD.U32 R120, R34, 0x10000, RZ ;  /* 0x0001000022787824 */ /* 0x000fe200078e00ff */
[----:B------:R-:W-:Y:S02]  /*46c0*/  PRMT R114, R35, 0x7632, R114 ;  /* 0x0000763223727816 */ /* 0x000fe40000000072 */
[----:B------:R-:W-:Y:S01]  /*46d0*/  SHF.L.U32 R115, R32, 0x10, RZ ;  /* 0x0000001020737819 */ /* 0x000fe200000006ff */
[--C-:B------:R-:W-:Y:S01]  /*46e0*/  FFMA.FTZ R66, R65, R66, R64.reuse ;  /* 0x0000004241427223 */ /* 0x100fe20000010040 */
[----:B------:R-:W-:Y:S01]  /*46f0*/  PRMT R64, R39, 0x7632, R64 ;  /* 0x0000763227407816 */ /* 0x000fe20000000040 */
[----:B------:R-:W-:Y:S01]  /*4700*/  FADD.FTZ R65, R112, -R113 ;  /* 0x8000007170417221 */ /* 0x000fe20000010000 */
[----:B------:R-:W-:-:S02]  /*4710*/  IMAD.U32 R114, R114, 0x10000, RZ ;  /* 0x0001000072727824 */ /* 0x000fc400078e00ff */
[----:B------:R-:W-:Y:S01]  /*4720*/  SHF.L.U32 R64, R64, 0x10, RZ ;  /* 0x0000001040407819 */ /* 0x000fe200000006ff */
[----:B------:R-:W-:-:S04]  /*4730*/  FMUL.FTZ R65, R116, R65 ;  /* 0x0000004174417220 */ /* 0x000fc80000410000 */
[----:B------:R-:W-:Y:S01]  /*4740*/  FFMA.FTZ R67, R65, R64, R114 ;  /* 0x0000004041437223 */ /* 0x000fe20000010072 */
[----:B------:R-:W-:Y:S01]  /*4750*/  FADD.FTZ R65, R84, -R113 ;  /* 0x8000007154417221 */ /* 0x000fe20000010000 */
[----:B------:R-:W-:-:S03]  /*4760*/  SHF.L.U32 R114, R37, 0x10, RZ ;  /* 0x0000001025727819 */ /* 0x000fc600000006ff */
[----:B------:R-:W-:Y:S01]  /*4770*/  FMUL.FTZ R64, R116, R65 ;  /* 0x0000004174407220 */ /* 0x000fe20000410000 */
[----:B------:R-:W-:-:S05]  /*4780*/  SHF.L.U32 R65, R36, 0x10, RZ ;  /* 0x0000001024417819 */ /* 0x000fca00000006ff */
[----:B------:R-:W-:Y:S01]  /*4790*/  FFMA.FTZ R64, R64, R65, R115 ;  /* 0x0000004140407223 */ /* 0x000fe20000010073 */
[--C-:B------:R-:W-:Y:S01]  /*47a0*/  FADD.FTZ R65, R88, -R113.reuse ;  /* 0x8000007158417221 */ /* 0x100fe20000010000 */
[----:B------:R-:W-:-:S03]  /*47b0*/  FADD.FTZ R115, R107, -R113 ;  /* 0x800000716b737221 */ /* 0x000fc60000010000 */
[C---:B------:R-:W-:Y:S01]  /*47c0*/  FMUL.FTZ R65, R116.reuse, R65 ;  /* 0x0000004174417220 */ /* 0x040fe20000410000 */
[----:B------:R-:W-:-:S03]  /*47d0*/  FMUL.FTZ R115, R116, R115 ;  /* 0x0000007374737220 */ /* 0x000fc60000410000 */
[----:B------:R-:W-:Y:S01]  /*47e0*/  FFMA.FTZ R65, R65, R114, R118 ;  /* 0x0000007241417223 */ /* 0x000fe20000010076 */
[----:B------:R-:W-:Y:S02]  /*47f0*/  SHF.L.U32 R118, R75, 0x10, RZ ;  /* 0x000000104b767819 */ /* 0x000fe400000006ff */
[----:B------:R-:W-:-:S05]  /*4800*/  SHF.L.U32 R114, R76, 0x10, RZ ;  /* 0x000000104c727819 */ /* 0x000fca00000006ff */
[----:B------:R-:W-:Y:S01]  /*4810*/  FFMA.FTZ R118, R115, R118, R114 ;  /* 0x0000007673767223 */ /* 0x000fe20000010072 */
[----:B------:R-:W-:Y:S01]  /*4820*/  FADD.FTZ R115, R92, -R113 ;  /* 0x800000715c737221 */ /* 0x000fe20000010000 */
[----:B------:R-:W-:-:S03]  /*4830*/  SHF.L.U32 R114, R38, 0x10, RZ ;  /* 0x0000001026727819 */ /* 0x000fc600000006ff */
[----:B------:R-:W-:Y:S01]  /*4840*/  FMUL.FTZ R115, R116, R115 ;  /* 0x0000007374737220 */ /* 0x000fe20000410000 */
[----:B------:R-:W-:-:S03]  /*4850*/  F2FP.BF16.F32.PACK_AB R65, R118, R65 ;  /* 0x000000417641723e */ /* 0x000fc600000010ff */
[----:B------:R-:W-:Y:S01]  /*4860*/  FFMA.FTZ R117, R115, R114, R120 ;  /* 0x0000007273757223 */ /* 0x000fe20000010078 */
[--C-:B------:R-:W-:Y:S01]  /*4870*/  FADD.FTZ R115, R111, -R113.reuse ;  /* 0x800000716f737221 */ /* 0x100fe20000010000 */
[----:B------:R-:W-:Y:S01]  /*4880*/  SHF.L.U32 R114, R39, 0x10, RZ ;  /* 0x0000001027727819 */ /* 0x000fe200000006ff */
[----:B------:R-:W-:Y:S01]  /*4890*/  FADD.FTZ R113, R105, -R113 ;  /* 0x8000007169717221 */ /* 0x000fe20000010000 */
[----:B------:R-:W-:Y:S01]  /*48a0*/  SHF.L.U32 R120, R35, 0x10, RZ ;  /* 0x0000001023787819 */ /* 0x000fe200000006ff */
[----:B------:R-:W-:Y:S01]  /*48b0*/  FMUL.FTZ R115, R116, R115 ;  /* 0x0000007374737220 */ /* 0x000fe20000410000 */
[----:B------:R-:W-:Y:S01]  /*48c0*/  F2FP.BF16.F32.PACK_AB R66, R66, R117 ;  /* 0x000000754242723e */ /* 0x000fe200000010ff */
[----:B------:R-:W-:Y:S01]  /*48d0*/  FMUL.FTZ R113, R116, R113 ;  /* 0x0000007174717220 */ /* 0x000fe20000410000 */
[----:B------:R-:W-:Y:S01]  /*48e0*/  SHF.L.U32 R116, R73, 0x10, RZ ;  /* 0x0000001049747819 */ /* 0x000fe200000006ff */
[----:B------:R-:W-:Y:S01]  /*48f0*/  FFMA.FTZ R122, R115, R114, R120 ;  /* 0x00000072737a7223 */ /* 0x000fe20000010078 */
[----:B------:R-:W-:Y:S01]  /*4900*/  IMAD.U32 R120, R74, 0x10000, RZ ;  /* 0x000100004a787824 */ /* 0x000fe200078e00ff */
[----:B------:R-:W0:Y:S03]  /*4910*/  LDC.64 R114, c[0x0][0x428] ;  /* 0x00010a00ff727b82 */ /* 0x000e260000000a00 */
[----:B------:R-:W-:Y:S01]  /*4920*/  FFMA.FTZ R113, R113, R116, R120 ;  /* 0x0000007471717223 */ /* 0x000fe20000010078 */
[----:B------:R-:W-:-:S04]  /*4930*/  F2FP.BF16.F32.PACK_AB R67, R67, R122 ;  /* 0x0000007a4343723e */ /* 0x000fc800000010ff */
[----:B------:R-:W-:Y:S01]  /*4940*/  F2FP.BF16.F32.PACK_AB R64, R113, R64 ;  /* 0x000000407140723e */ /* 0x000fe200000010ff */
[----:B0-----:R-:W-:-:S05]  /*4950*/  IMAD.WIDE.U32 R114, R80, 0x10, R114 ;  /* 0x0000001050727825 */ /* 0x001fca00078e0072 */
[----:B------:R4:W-:Y:S02]  /*4960*/  STG.E.128 desc[UR6][R114.64], R64 ;  /* 0x0000004072007986 */ /* 0x0009e4000c101d06 */
.L_x_122:
[----:B------:R-:W-:Y:S05]  /*4970*/  BSYNC.RECONVERGENT B0 ;  /* 0x0000000000007941 */ /* 0x000fea0003800200 */
.L_x_121:
[----:B01234-:R-:W0:Y:S02]  /*4980*/  LDC.64 R64, c[0x0][0x380] ;  /* 0x0000e000ff407b82 */ /* 0x01fe240000000a00 */
[----:B0-----:R-:W-:-:S04]  /*4990*/  LEA R77, R64, R77, 0x2 ;  /* 0x0000004d404d7211 */ /* 0x001fc800078e10ff */
[----:B------:R-:W-:-:S13]  /*49a0*/  ISETP.GE.AND P1, PT, R77, R65, PT ;  /* 0x000000414d00720c */ /* 0x000fda0003f26270 */
[----:B------:R-:W-:Y:S05]  /*49b0*/  @!P1 BRA `(.L_x_123) ;  /* 0xffffffbc007c9947 */ /* 0x000fea000383ffff */
[----:B------:R-:W-:Y:S05]  /*49c0*/  EXIT ;  /* 0x000000000000794d */ /* 0x000fea0003800000 */
.L_x_114:
[----:B------:R-:W-:Y:S01]  /*49d0*/  HFMA2 R120, -RZ, RZ, 0, 5.9604644775390625e-08 ;  /* 0x00000001ff787431 */ /* 0x000fe200000001ff */
[----:B------:R-:W-:Y:S01]  /*49e0*/  BSSY B0, `(.L_x_124) ;  /* 0x0000007000007945 */ /* 0x000fe20003800000 */
[----:B------:R-:W-:Y:S01]  /*49f0*/  MOV R121, R65 ;  /* 0x0000004100797202 */ /* 0x000fe20000000f00 */
[----:B------:R-:W-:Y:S01]  /*4a00*/  IMAD.MOV.U32 R123, RZ, RZ, 0x1f ;  /* 0x0000001fff7b7424 */ /* 0x000fe200078e00ff */
[----:B------:R-:W-:-:S07]  /*4a10*/  MOV R118, 0xffffffff ;  /* 0xffffffff00767802 */ /* 0x000fce0000000f00 */
[----:B------:R-:W-:Y:S05]  /*4a20*/  WARPSYNC.COLLECTIVE R118, `(.L_x_125) ;  /* 0x0000000076087348 */ /* 0x000fea0003c00000 */
[----:B------:R0:W1:Y:S02]  /*4a30*/  SHFL.BFLY P6, R119, R121, R120, R123 ;  /* 0x0c00007879777389 */ /* 0x00006400000c007b */
[----:B01----:R-:W-:Y:S05]  /*4a40*/  ENDCOLLECTIVE ;  /* 0x000000000000791b */ /* 0x003fea0003800000 */
.L_x_125:
[----:B------:R-:W-:Y:S05]  /*4a50*/  BSYNC B0 ;  /* 0x0000000000007941 */ /* 0x000fea0003800000 */
.L_x_124:
[----:B------:R-:W-:Y:S01]  /*4a60*/  MOV R64, R119 ;  /* 0x0000007700407202 */ /* 0x000fe20000000f00 */
[----:B------:R-:W-:Y:S02]  /*4a70*/  IMAD.MOV.U32 R120, RZ, RZ, 0x2 ;  /* 0x00000002ff787424 */ /* 0x000fe400078e00ff */
[----:B------:R-:W-:Y:S01]  /*4a80*/  HFMA2 R123, -RZ, RZ, 0, 1.847743988037109375e-06 ;  /* 0x0000001fff7b7431 */ /* 0x000fe200000001ff */
[----:B------:R-:W-:Y:S01]  /*4a90*/  MOV R118, 0xffffffff ;  /* 0xffffffff00767802 */ /* 0x000fe20000000f00 */
[----:B------:R-:W0:Y:S01]  /*4aa0*/  LDC R66, c[0x0][0x400] ;  /* 0x00010000ff427b82 */ /* 0x000e220000000800 */
[----:B------:R-:W-:-:S05]  /*4ab0*/  FADD.FTZ R67, R65, R64 ;  /* 0x0000004041437221 */ /* 0x000fca0000010000 */
[----:B------:R-:W-:-:S07]  /*4ac0*/  MOV R121, R67 ;  /* 0x0000004300797202 */ /* 0x000fce0000000f00 */
[----:B0-----:R-:W-:Y:S05]  /*4ad0*/  WARPSYNC.COLLECTIVE R118, `(.L_x_126) ;  /* 0x0000000076087348 */ /* 0x001fea0003c00000 */
[----:B------:R1:W2:Y:S02]  /*4ae0*/  SHFL.BFLY P6, R119, R121, R120, R123 ;  /* 0x0c00007879777389 */ /* 0x0002a400000c007b */
[----:B012---:R-:W-:Y:S05]  /*4af0*/  ENDCOLLECTIVE ;  /* 0x000000000000791b */ /* 0x007fea0003800000 */
.L_x_126:
[----:B------:R-:W-:Y:S01]  /*4b00*/  HFMA2 R120, -RZ, RZ, 0, 2.384185791015625e-07 ;  /* 0x00000004ff787431 */ /* 0x000fe200000001ff */
[----:B------:R-:W-:-:S05]  /*4b10*/  MOV R64, R119 ;  /* 0x0000007700407202 */ /* 0x000fca0000000f00 */
[----:B------:R-:W-:-:S04]  /*4b20*/  FADD.FTZ R114, R67, R64 ;  /* 0x0000004043727221 */ /* 0x000fc80000010000 */
[----:B------:R-:W-:-:S07]  /*4b30*/  IMAD.MOV.U32 R121, RZ, RZ, R114 ;  /* 0x000000ffff797224 */ /* 0x000fce00078e0072 */
[----:B------:R-:W-:Y:S05]  /*4b40*/  WARPSYNC.COLLECTIVE R118, `(.L_x_127) ;  /* 0x0000000076087348 */ /* 0x000fea0003c00000 */
[----:B------:R0:W1:Y:S02]  /*4b50*/  SHFL.BFLY P6, R119, R121, R120, R123 ;  /* 0x0c00007879777389 */ /* 0x00006400000c007b */
[----:B01----:R-:W-:Y:S05]  /*4b60*/  ENDCOLLECTIVE ;  /* 0x000000000000791b */ /* 0x003fea0003800000 */
.L_x_127:
[----:B------:R-:W-:Y:S01]  /*4b70*/  IMAD.MOV.U32 R120, RZ, RZ, 0x8 ;  /* 0x00000008ff787424 */ /* 0x000fe200078e00ff */
[----:B------:R-:W-:-:S05]  /*4b80*/  MOV R115, R119 ;  /* 0x0000007700737202 */ /* 0x000fca0000000f00 */
[----:B------:R-:W-:-:S05]  /*4b90*/  FADD.FTZ R116, R114, R115 ;  /* 0x0000007372747221 */ /* 0x000fca0000010000 */
[----:B------:R-:W-:-:S07]  /*4ba0*/  MOV R121, R116 ;  /* 0x0000007400797202 */ /* 0x000fce0000000f00 */
[----:B------:R-:W-:Y:S05]  /*4bb0*/  WARPSYNC.COLLECTIVE R118, `(.L_x_128) ;  /* 0x0000000076087348 */ /* 0x000fea0003c00000 */
[----:B------:R0:W1:Y:S02]  /*4bc0*/  SHFL.BFLY P6, R119, R121, R120, R123 ;  /* 0x0c00007879777389 */ /* 0x00006400000c007b */
[----:B01----:R-:W-:Y:S05]  /*4bd0*/  ENDCOLLECTIVE ;  /* 0x000000000000791b */ /* 0x003fea0003800000 */
.L_x_128:
[----:B------:R-:W-:Y:S01]  /*4be0*/  HFMA2 R120, -RZ, RZ, 0, 9.5367431640625e-07 ;  /* 0x00000010ff787431 */ /* 0x000fe200000001ff */
[----:B------:R-:W-:-:S05]  /*4bf0*/  MOV R115, R119 ;  /* 0x0000007700737202 */ /* 0x000fca0000000f00 */
[----:B------:R-:W-:-:S05]  /*4c00*/  FADD.FTZ R117, R116, R115 ;  /* 0x0000007374757221 */ /* 0x000fca0000010000 */
[----:B------:R-:W-:-:S07]  /*4c10*/  MOV R121, R117 ;  /* 0x0000007500797202 */ /* 0x000fce0000000f00 */
[----:B------:R-:W-:Y:S05]  /*4c20*/  WARPSYNC.COLLECTIVE R118, `(.L_x_129) ;  /* 0x0000000076087348 */ /* 0x000fea0003c00000 */
[----:B------:R0:W1:Y:S02]  /*4c30*/  SHFL.BFLY P6, R119, R121, R120, R123 ;  /* 0x0c00007879777389 */ /* 0x00006400000c007b */
[----:B01----:R-:W-:Y:S05]  /*4c40*/  ENDCOLLECTIVE ;  /* 0x000000000000791b */ /* 0x003fea0003800000 */
.L_x_129:
[----:B------:R-:W-:Y:S02]  /*4c50*/  HFMA2 R120, -RZ, RZ, 0, 5.9604644775390625e-08 ;  /* 0x00000001ff787431 */ /* 0x000fe400000001ff */
[----:B------:R-:W-:-:S04]  /*4c60*/  IMAD.MOV.U32 R64, RZ, RZ, R119 ;  /* 0x000000ffff407224 */ /* 0x000fc800078e0077 */
[----:B------:R-:W-:-:S04]  /*4c70*/  FADD.FTZ R115, R117, R64 ;  /* 0x0000004075737221 */ /* 0x000fc80000010000 */
[----:B------:R-:W-:-:S04]  /*4c80*/  FMUL.FTZ R115, R115, R66 ;  /* 0x0000004273737220 */ /* 0x000fc80000410000 */
[--C-:B------:R-:W-:Y:S01]  /*4c90*/  FADD.FTZ R64, R81, -R115.reuse ;  /* 0x8000007351407221 */ /* 0x100fe20000010000 */
[--C-:B------:R-:W-:Y:S01]  /*4ca0*/  FADD.FTZ R65, R94, -R115.reuse ;  /* 0x800000735e417221 */ /* 0x100fe20000010000 */
[----:B------:R-:W-:Y:S02]  /*4cb0*/  FADD.FTZ R114, R95, -R115 ;  /* 0x800000735f727221 */ /* 0x000fe40000010000 */
[----:B------:R-:W-:-:S04]  /*4cc0*/  FFMA.FTZ R64, R64, R64, RZ ;  /* 0x0000004040407223 */ /* 0x000fc800000100ff */
        /* <DEDUP_REMOVED lines=61> */
[----:B------:R-:W-:-:S07]  /*50a0*/  MOV R121, R64 ;  /* 0x0000004000797202 */ /* 0x000fce0000000f00 */
[----:B------:R-:W-:Y:S05]  /*50b0*/  WARPSYNC.COLLECTIVE R118, `(.L_x_130) ;  /* 0x0000000076087348 */ /* 0x000fea0003c00000 */
[----:B------:R0:W1:Y:S02]  /*50c0*/  SHFL.BFLY P6, R119, R121, R120, R123 ;  /* 0x0c00007879777389 */ /* 0x00006400000c007b */
[----:B01----:R-:W-:Y:S05]  /*50d0*/  ENDCOLLECTIVE ;  /* 0x000000000000791b */ /* 0x003fea0003800000 */
.L_x_130:
[----:B------:R-:W-:Y:S01]  /*50e0*/  HFMA2 R120, -RZ, RZ, 0, 1.1920928955078125e-07 ;  /* 0x00000002ff787431 */ /* 0x000fe200000001ff */
[----:B------:R-:W-:-:S05]  /*50f0*/  MOV R65, R119 ;  /* 0x0000007700417202 */ /* 0x000fca0000000f00 */
[----:B------:R-:W-:-:S04]  /*5100*/  FADD.FTZ R65, R64, R65 ;  /* 0x0000004140417221 */ /* 0x000fc80000010000 */
[----:B------:R-:W-:-:S07]  /*5110*/  IMAD.MOV.U32 R121, RZ, RZ, R65 ;  /* 0x000000ffff797224 */ /* 0x000fce00078e0041 */
[----:B------:R-:W-:Y:S05]  /*5120*/  WARPSYNC.COLLECTIVE R118, `(.L_x_131) ;  /* 0x0000000076087348 */ /* 0x000fea0003c00000 */
[----:B------:R0:W1:Y:S02]  /*5130*/  SHFL.BFLY P6, R119, R121, R120, R123 ;  /* 0x0c00007879777389 */ /* 0x00006400000c007b */
[----:B01----:R-:W-:Y:S05]  /*5140*/  ENDCOLLECTIVE ;  /* 0x000000000000791b */ /* 0x003fea0003800000 */
.L_x_131:
[----:B------:R-:W-:Y:S01]  /*5150*/  IMAD.MOV.U32 R120, RZ, RZ, 0x4 ;  /* 0x00000004ff787424 */ /* 0x000fe200078e00ff */
[----:B------:R-:W-:-:S05]  /*5160*/  MOV R114, R119 ;  /* 0x0000007700727202 */ /* 0x000fca0000000f00 */
[----:B------:R-:W-:-:S05]  /*5170*/  FADD.FTZ R114, R65, R114 ;  /* 0x0000007241727221 */ /* 0x000fca0000010000 */
[----:B------:R-:W-:-:S07]  /*5180*/  MOV R121, R114 ;  /* 0x0000007200797202 */ /* 0x000fce0000000f00 */
[----:B------:R-:W-:Y:S05]  /*5190*/  WARPSYNC.COLLECTIVE R118, `(.L_x_132) ;  /* 0x0000000076087348 */ /* 0x000fea0003c00000 */
[----:B------:R0:W1:Y:S02]  /*51a0*/  SHFL.BFLY P6, R119, R121, R120, R123 ;  /* 0x0c00007879777389 */ /* 0x00006400000c007b */
[----:B01----:R-:W-:Y:S05]  /*51b0*/  ENDCOLLECTIVE ;  /* 0x000000000000791b */ /* 0x003fea0003800000 */
.L_x_132:
[----:B------:R-:W-:Y:S01]  /*51c0*/  HFMA2 R120, -RZ, RZ, 0, 4.76837158203125e-07 ;  /* 0x00000008ff787431 */ /* 0x000fe200000001ff */
[----:B------:R-:W-:-:S05]  /*51d0*/  MOV R67, R119 ;  /* 0x0000007700437202 */ /* 0x000fca0000000f00 */
[----:B------:R-:W-:-:S05]  /*51e0*/  FADD.FTZ R67, R114, R67 ;  /* 0x0000004372437221 */ /* 0x000fca0000010000 */
[----:B------:R-:W-:-:S07]  /*51f0*/  MOV R121, R67 ;  /* 0x0000004300797202 */ /* 0x000fce0000000f00 */
[----:B------:R-:W-:Y:S05]  /*5200*/  WARPSYNC.COLLECTIVE R118, `(.L_x_133) ;  /* 0x0000000076087348 */ /* 0x000fea0003c00000 */
[----:B------:R0:W1:Y:S02]  /*5210*/  SHFL.BFLY P6, R119, R121, R120, R123 ;  /* 0x0c00007879777389 */ /* 0x00006400000c007b */
[----:B01----:R-:W-:Y:S05]  /*5220*/  ENDCOLLECTIVE ;  /* 0x000000000000791b */ /* 0x003fea0003800000 */
.L_x_133:
[----:B------:R-:W-:Y:S02]  /*5230*/  HFMA2 R120, -RZ, RZ, 0, 9.5367431640625e-07 ;  /* 0x00000010ff787431 */ /* 0x000fe400000001ff */
[----:B------:R-:W-:-:S04]  /*5240*/  IMAD.MOV.U32 R116, RZ, RZ, R119 ;  /* 0x000000ffff747224 */ /* 0x000fc800078e0077 */
[----:B------:R-:W-:-:S05]  /*5250*/  FADD.FTZ R116, R67, R116 ;  /* 0x0000007443747221 */ /* 0x000fca0000010000 */
[----:B------:R-:W-:-:S07]  /*5260*/  MOV R121, R116 ;  /* 0x0000007400797202 */ /* 0x000fce0000000f00 */
[----:B------:R-:W-:Y:S05]  /*5270*/  WARPSYNC.COLLECTIVE R118, `(.L_x_134) ;  /* 0x0000000076087348 */ /* 0x000fea0003c00000 */
[----:B------:R0:W1:Y:S02]  /*5280*/  SHFL.BFLY P6, R119, R121, R120, R123 ;  /* 0x0c00007879777389 */ /* 0x00006400000c007b */
[----:B01----:R-:W-:Y:S05]  /*5290*/  ENDCOLLECTIVE ;  /* 0x000000000000791b */ /* 0x003fea0003800000 */
.L_x_134:
[----:B------:R-:W-:Y:S01]  /*52a0*/  MOV R117, R119 ;  /* 0x0000007700757202 */ /* 0x000fe20000000f00 */
[----:B------:R-:W-:Y:S06]  /*52b0*/  BRA `(.L_x_135) ;  /* 0xffffffe800347947 */ /* 0x000fec000383ffff */
.L_x_136:
        /* <DEDUP_REMOVED lines=12> */
.L_x_22672:


//--------------------- .text._ZN10layer_norm31ln_parallel_residual_fwd_kernelINS_13Kernel_traitsI13__nv_bfloat16S2_S2_S2_fjLj1024ELj1ELj4ELj1ELj16ENS_18Kernel_traits_baseILj1024ES2_S2_S2_S2_fjLj128EEEEELb0ELb1ELb1EEEvNS_9FwdParamsE --------------------------
	.section	.text._ZN10layer_norm31ln_parallel_residual_fwd_kernelINS_13Kernel_traitsI13__nv_bfloat16S2_S2_S2_fjLj1024ELj1ELj4ELj1ELj16ENS_18Kernel_traits_baseILj1024ES2_S2_S2_S2_fjLj128EEEEELb0ELb1ELb1EEEvNS_9FwdParamsE,"ax",@progbits
	.align	128
        .global         _ZN10layer_norm31ln_parallel_residual_fwd_kernelINS_13Kernel_traitsI13__nv_bfloat16S2_S2_S2_fjLj1024ELj1ELj4ELj1ELj16ENS_18Kernel_traits_baseILj1024ES2_S2_S2_S2_fjLj128EEEEELb0ELb1ELb1EEEvNS_9FwdParamsE
        .type           _ZN10layer_norm31ln_parallel_residual_fwd_kernelINS_13Kernel_traitsI13__nv_bfloat16S2_S2_S2_fjLj1024ELj1ELj4ELj1ELj16ENS_18Kernel_traits_baseILj1024ES2_S2_S2_S2_fjLj128EEEEELb0ELb1ELb1EEEvNS_9FwdParamsE,@function
        .size           _ZN10layer_norm31ln_parallel_residual_fwd_kernelINS_13Kernel_traitsI13__nv_bfloat16S2_S2_S2_fjLj1024ELj1ELj4ELj1ELj16ENS_18Kernel_traits_baseILj1024ES2_S2_S2_S2_fjLj128EEEEELb0ELb1ELb1EEEvNS_9FwdParamsE,(.L_x_22673 - _ZN10layer_norm31ln_parallel_residual_fwd_kernelINS_13Kernel_traitsI13__nv_bfloat16S2_S2_S2_fjLj1024ELj1ELj4ELj1ELj16ENS_18Kernel_traits_baseILj1024ES2_S2_S2_S2_fjLj128EEEEELb0ELb1ELb1EEEvNS_9FwdParamsE)
        .other          _ZN10layer_norm31ln_parallel_residual_fwd_kernelINS_13Kernel_traitsI13__nv_bfloat16S2_S2_S2_fjLj1024ELj1ELj4ELj1ELj16ENS_18Kernel_traits_baseILj1024ES2_S2_S2_S2_fjLj128EEEEELb0ELb1ELb1EEEvNS_9FwdParamsE,@"STO_CUDA_ENTRY STV_DEFAULT"
_ZN10layer_norm31ln_parallel_residual_fwd_kernelINS_13Kernel_traitsI13__nv_bfloat16S2_S2_S2_fjLj1024ELj1ELj4ELj1ELj16ENS_18Kernel_traits_baseILj1024ES2_S2_S2_S2_fjLj128EEEEELb0ELb1ELb1EEEvNS_9FwdParamsE:
.text._ZN10layer_norm31ln_parallel_residual_fwd_kernelINS_13Kernel_traitsI13__nv_bfloat16S2_S2_S2_fjLj1024ELj1ELj4ELj1ELj16ENS_18Kernel_traits_baseILj1024ES2_S2_S2_S2_fjLj128EEEEELb0ELb1ELb1EEEvNS_9FwdParamsE:
[----:B------:R-:W-:Y:S01]  /*0000*/  LDC R1, c[0x0][0x37c] ;  /* 0x0000df00ff017b82 */ /* 0x000fe20000000800 */
[----:B------:R-:W0:Y:S07]  /*0010*/  S2R R40, SR_TID.X ;  /* 0x0000000000287919 */ /* 0x000e2e0000002100 */
[----:B------:R-:W1:Y:S01]  /*0020*/  LDC.64 R4, c[0x0][0x3d0] ;  /* 0x0000f400ff047b82 */ /* 0x000e620000000a00 */
[----:B------:R-:W2:Y:S01]  /*0030*/  LDCU.64 UR6, c[0x0][0x358] ;  /* 0x00006b00ff0677ac */ /* 0x000ea20008000a00 */
[----:B------:R-:W3:Y:S06]  /*0040*/  LDCU.64 UR4, c[0x0][0x438] ;  /* 0x00008700ff0477ac */ /* 0x000eec0008000a00 */
[----:B------:R-:W4:Y:S01]  /*0050*/  LDC.64 R42, c[0x0][0x398] ;  /* 0x0000e600ff2a7b82 */ /* 0x000f220000000a00 */
[----:B------:R-:W4:Y:S01]  /*0060*/  LDCU.64 UR8, c[0x0][0x3a0] ;  /* 0x00007400ff0877ac */ /* 0x000f220008000a00 */
[----:B0-----:R-:W-:-:S05]  /*0070*/  LOP3.LUT R0, R40, 0x1f, RZ, 0xc0, !PT ;  /* 0x0000001f28007812 */ /* 0x001fca00078ec0ff */
[----:B-1----:R-:W-:-:S05]  /*0080*/  IMAD.WIDE.U32 R4, R0, 0x10, R4 ;  /* 0x0000001000047825 */ /* 0x002fca00078e0004 */
[----:B--2---:R-:W2:Y:S01]  /*0090*/  LDG.E.128 R8, desc[UR6][R4.64] ;  /* 0x0000000604087981 */ /* 0x004ea2000c1e1d00 */
[----:B---3--:R-:W-:-:S03]  /*00a0*/  ISETP.NE.U32.AND P1, PT, RZ, UR4, PT ;  /* 0x00000004ff007c0c */ /* 0x008fc6000bf25070 */
[----:B------:R-:W3:Y:S04]  /*00b0*/  LDG.E.128 R12, desc[UR6][R4.64+0x200] ;  /* 0x00020006040c7981 */ /* 0x000ee8000c1e1d00 */
[----:B------:R-:W3:Y:S04]  /*00c0*/  LDG.E.128 R16, desc[UR6][R4.64+0x400] ;  /* 0x0004000604107981 */ /* 0x000ee8000c1e1d00 */
[----:B------:R2:W3:Y:S01]  /*00d0*/  LDG.E.128 R36, desc[UR6][R4.64+0x600] ;  /* 0x0006000604247981 */ /* 0x0004e2000c1e1d00 */
[----:B------:R-:W0:Y:S01]  /*00e0*/  S2UR UR4, SR_CTAID.X ;  /* 0x00000000000479c3 */ /* 0x000e220000002500 */
[----:B------:R-:W-:Y:S01]  /*00f0*/  ISETP.NE.AND.EX P1, PT, RZ, UR5, PT, P1 ;  /* 0x00000005ff007c0c */ /* 0x000fe2000bf25310 */
[----:B------:R-:W1:-:S12]  /*0100*/  LDCU UR5, c[0x0][0x384] ;  /* 0x00007080ff0577ac */ /* 0x000e580008000800 */
[----:B------:R-:W1:Y:S01]  /*0110*/  @P1 LDC.64 R6, c[0x0][0x438] ;  /* 0x00010e00ff061b82 */ /* 0x000e620000000a00 */
[----:B0-----:R-:W-:Y:S01]  /*0120*/  USHF.L.U32 UR4, UR4, 0x2, URZ ;  /* 0x0000000204047899 */ /* 0x001fe200080006ff */
[----:B----4-:R-:W-:-:S04]  /*0130*/  LOP3.LUT P0, RZ, R42, UR8, RZ, 0xfc, !PT ;  /* 0x000000082aff7c12 */ /* 0x010fc8000f80fcff */
[----:B------:R-:W-:Y:S01]  /*0140*/  LOP3.LUT P0, RZ, R43, UR9, RZ, 0xfc, P0 ;  /* 0x000000092bff7c12 */ /* 0x000fe2000800fcff */
[----:B-1----:R-:W-:-:S05]  /*0150*/  @P1 IMAD.WIDE.U32 R6, R0, 0x10, R6 ;  /* 0x0000001000061825 */ /* 0x002fca00078e0006 */
[----:B------:R-:W5:Y:S04]  /*0160*/  @P1 LDG.E.128 R20, desc[UR6][R6.64] ;  /* 0x0000000606141981 */ /* 0x000f68000c1e1d00 */
[----:B------:R-:W5:Y:S04]  /*0170*/  @P1 LDG.E.128 R24, desc[UR6][R6.64+0x200] ;  /* 0x0002000606181981 */ /* 0x000f68000c1e1d00 */
[----:B------:R-:W5:Y:S04]  /*0180*/  @P1 LDG.E.128 R28, desc[UR6][R6.64+0x400] ;  /* 0x00040006061c1981 */ /* 0x000f68000c1e1d00 */
[----:B------:R0:W5:Y:S01]  /*0190*/  @P1 LDG.E.128 R32, desc[UR6][R6.64+0x600] ;  /* 0x0006000606201981 */ /* 0x000162000c1e1d00 */
[----:B--2---:R-:W-:Y:S01]  /*01a0*/  @P1 IMAD.MOV.U32 R4, RZ, RZ, R11 ;  /* 0x000000ffff041224 */ /* 0x004fe200078e000b */
[----:B------:R-:W-:-:S02]  /*01b0*/  @!P1 MOV R4, R11 ;  /* 0x0000000b00049202 */ /* 0x000fc40000000f00 */
[----:B------:R-:W-:-:S04]  /*01c0*/  SHF.R.U32.HI R11, RZ, 0x5, R40 ;  /* 0x00000005ff0b7819 */ /* 0x000fc80000011628 */
[----:B------:R-:W-:-:S04]  /*01d0*/  LOP3.LUT R11, R11, UR4, RZ, 0xfc, !PT ;  /* 0x000000040b0b7c12 */ /* 0x000fc8000f8efcff */
[----:B------:R-:W-:Y:S01]  /*01e0*/  ISETP.GE.AND P2, PT, R11, UR5, PT ;  /* 0x000000050b007c0c */ /* 0x000fe2000bf46270 */
[----:B---3--:R-:W-:Y:S01]  /*01f0*/  @P1 IMAD.MOV.U32 R5, RZ, RZ, R12 ;  /* 0x000000ffff051224 */ /* 0x008fe200078e000c */
[----:B------:R-:W-:Y:S01]  /*0200*/  @P1 MOV R0, R8 ;  /* 0x0000000800001202 */ /* 0x000fe20000000f00 */
[----:B------:R-:W-:Y:S01]  /*0210*/  @!P1 IMAD.MOV.U32 R0, RZ, RZ, R8 ;  /* 0x000000ffff009224 */ /* 0x000fe200078e0008 */
[-C--:B------:R-:W-:Y:S02]  /*0220*/  @P1 MOV R2, R9.reuse ;  /* 0x0000000900021202 */ /* 0x080fe40000000f00 */
[-C--:B------:R-:W-:Y:S01]  /*0230*/  @P1 MOV R3, R10.reuse ;  /* 0x0000000a00031202 */ /* 0x080fe20000000f00 */
[----:B------:R-:W-:Y:S01]  /*0240*/  @!P1 IMAD.MOV.U32 R5, RZ, RZ, R12 ;  /* 0x000000ffff059224 */ /* 0x000fe200078e000c */
[----:B------:R-:W-:Y:S01]  /*0250*/  @!P1 MOV R2, R9 ;  /* 0x0000000900029202 */ /* 0x000fe20000000f00 */
[----:B------:R-:W-:Y:S01]  /*0260*/  @P1 IMAD.MOV.U32 R8, RZ, RZ, R15 ;  /* 0x000000ffff081224 */ /* 0x000fe200078e000f */
[----:B------:R-:W-:-:S02]  /*0270*/  @!P1 MOV R3, R10 ;  /* 0x0000000a00039202 */ /* 0x000fc40000000f00 */
[-C--:B0-----:R-:W-:Y:S02]  /*0280*/  @P1 MOV R6, R13.reuse ;  /* 0x0000000d00061202 */ /* 0x081fe40000000f00 */
[-C--:B------:R-:W-:Y:S01]  /*0290*/  @P1 MOV R7, R14.reuse ;  /* 0x0000000e00071202 */ /* 0x080fe20000000f00 */
[----:B------:R-:W-:Y:S01]  /*02a0*/  @!P1 IMAD.MOV.U32 R8, RZ, RZ, R15 ;  /* 0x000000ffff089224 */ /* 0x000fe200078e000f */
[----:B------:R-:W-:Y:S01]  /*02b0*/  @!P1 MOV R6, R13 ;  /* 0x0000000d00069202 */ /* 0x000fe20000000f00 */
[--C-:B------:R-:W-:Y:S01]  /*02c0*/  @P1 IMAD.MOV.U32 R12, RZ, RZ, R18.reuse ;  /* 0x000000ffff0c1224 */ /* 0x100fe200078e0012 */
[----:B------:R-:W-:Y:S02]  /*02d0*/  @!P1 MOV R7, R14 ;  /* 0x0000000e00079202 */ /* 0x000fe40000000f00 */
[-C--:B------:R-:W-:Y:S02]  /*02e0*/  @P1 MOV R9, R16.reuse ;  /* 0x0000001000091202 */ /* 0x080fe40000000f00 */
[-C--:B------:R-:W-:Y:S01]  /*02f0*/  @P1 MOV R10, R17.reuse ;  /* 0x00000011000a1202 */ /* 0x080fe20000000f00 */
[----:B------:R-:W-:Y:S01]  /*0300*/  @!P1 IMAD.MOV.U32 R12, RZ, RZ, R18 ;  /* 0x000000ffff0c9224 */ /* 0x000fe200078e0012 */
[----:B------:R-:W-:Y:S01]  /*0310*/  @!P1 MOV R9, R16 ;  /* 0x0000001000099202 */ /* 0x000fe20000000f00 */
[----:B------:R-:W-:Y:S01]  /*0320*/  @P1 IMAD.MOV.U32 R15, RZ, RZ, R37 ;  /* 0x000000ffff0f1224 */ /* 0x000fe200078e0025 */
[----:B------:R-:W-:-:S02]  /*0330*/  @!P1 MOV R10, R17 ;  /* 0x00000011000a9202 */ /* 0x000fc40000000f00 */
[-C--:B------:R-:W-:Y:S02]  /*0340*/  @P1 MOV R13, R19.reuse ;  /* 0x00000013000d1202 */ /* 0x080fe40000000f00 */
[-C--:B------:R-:W-:Y:S02]  /*0350*/  @P1 MOV R14, R36.reuse ;  /* 0x00000024000e1202 */ /* 0x080fe40000000f00 */
[----:B------:R-:W-:Y:S02]  /*0360*/  @!P1 MOV R13, R19 ;  /* 0x00000013000d9202 */ /* 0x000fe40000000f00 */
[----:B------:R-:W-:Y:S02]  /*0370*/  @!P1 MOV R14, R36 ;  /* 0x00000024000e9202 */ /* 0x000fe40000000f00 */
[----:B------:R-:W-:Y:S02]  /*0380*/  @P1 MOV R16, R38 ;  /* 0x0000002600101202 */ /* 0x000fe40000000f00 */
[----:B------:R-:W-:Y:S01]  /*0390*/  @P1 MOV R17, R39 ;  /* 0x0000002700111202 */ /* 0x000fe20000000f00 */
[----:B------:R-:W-:Y:S06]  /*03a0*/  @P2 EXIT ;  /* 0x000000000000294d */ /* 0x000fec0003800000 */
[----:B-----5:R-:W-:Y:S02]  /*03b0*/  @!P1 CS2R R22, SRZ ;  /* 0x0000000000169805 */ /* 0x020fe4000001ff00 */
[----:B------:R-:W-:Y:S02]  /*03c0*/  @!P1 CS2R R20, SRZ ;  /* 0x0000000000149805 */ /* 0x000fe4000001ff00 */
[----:B------:R-:W-:Y:S02]  /*03d0*/  @!P1 CS2R R26, SRZ ;  /* 0x00000000001a9805 */ /* 0x000fe4000001ff00 */
[----:B------:R-:W-:Y:S02]  /*03e0*/  @!P1 CS2R R24, SRZ ;  /* 0x0000000000189805 */ /* 0x000fe4000001ff00 */
[----:B------:R-:W-:Y:S02]  /*03f0*/  @!P1 CS2R R30, SRZ ;  /* 0x00000000001e9805 */ /* 0x000fe4000001ff00 */
[----:B------:R-:W-:-:S02]  /*0400*/  @!P1 CS2R R28, SRZ ;  /* 0x00000000001c9805 */ /* 0x000fc4000001ff00 */
[----:B------:R-:W-:Y:S02]  /*0410*/  @!P1 CS2R R34, SRZ ;  /* 0x0000000000229805 */ /* 0x000fe4000001ff00 */
[----:B------:R-:W-:Y:S01]  /*0420*/  @!P1 CS2R R32, SRZ ;  /* 0x0000000000209805 */ /* 0x000fe2000001ff00 */
[----:B------:R-:W-:Y:S01]  /*0430*/  @!P1 IMAD.MOV.U32 R15, RZ, RZ, R37 ;  /* 0x000000ffff0f9224 */ /* 0x000fe200078e0025 */
[----:B------:R-:W-:Y:S01]  /*0440*/  ISETP.NE.U32.AND P2, PT, R42, RZ, PT ;  /* 0x000000ff2a00720c */ /* 0x000fe20003f45070 */
[----:B------:R-:W0:Y:S01]  /*0450*/  LDCU UR4, c[0x0][0x388] ;  /* 0x00007100ff0477ac */ /* 0x000e220008000800 */
[----:B------:R-:W-:Y:S02]  /*0460*/  @!P1 MOV R16, R38 ;  /* 0x0000002600109202 */ /* 0x000fe40000000f00 */
[----:B------:R-:W-:Y:S01]  /*0470*/  @!P1 MOV R17, R39 ;  /* 0x0000002700119202 */ /* 0x000fe20000000f00 */
[----:B------:R-:W1:Y:S01]  /*0480*/  LDCU.U8 UR5, c[0x0][0x410] ;  /* 0x00008200ff0577ac */ /* 0x000e620008000000 */
[----:B------:R-:W-:-:S02]  /*0490*/  ISETP.NE.AND.EX P2, PT, R43, RZ, PT, P2 ;  /* 0x000000ff2b00720c */ /* 0x000fc40003f45320 */
[----:B------:R-:W-:Y:S01]  /*04a0*/  PRMT R123, R35, 0x7632, R123 ;  /* 0x00007632237b7816 */ /* 0x000fe2000000007b */
[----:B------:R-:W2:Y:S01]  /*04b0*/  LDCU UR8, c[0x0][0x448] ;  /* 0x00008900ff0877ac */ /* 0x000ea20008000800 */
[----:B------:R-:W-:Y:S02]  /*04c0*/  PRMT R122, R17, 0x7632, R122 ;  /* 0x00007632117a7816 */ /* 0x000fe4000000007a */
[----:B------:R-:W-:Y:S01]  /*04d0*/  PRMT R121, R34, 0x7632, R121 ;  /* 0x0000763222797816 */ /* 0x000fe20000000079 */
[----:B------:R-:W3:Y:S01]  /*04e0*/  LDCU.64 UR10, c[0x0][0x3a0] ;  /* 0x00007400ff0a77ac */ /* 0x000ee20008000a00 */
[----:B------:R-:W-:Y:S02]  /*04f0*/  PRMT R120, R16, 0x7632, R120 ;  /* 0x0000763210787816 */ /* 0x000fe40000000078 */
[----:B------:R-:W-:Y:S01]  /*0500*/  PRMT R119, R33, 0x7632, R119 ;  /* 0x0000763221777816 */ /* 0x000fe20000000077 */
[----:B------:R-:W4:Y:S01]  /*0510*/  LDCU.64 UR12, c[0x0][0x398] ;  /* 0x00007300ff0c77ac */ /* 0x000f220008000a00 */
        /* <DEDUP_REMOVED lines=26> */
[----:B01234-:R-:W-:-:S07]  /*06c0*/  PRMT R79, R0, 0x7632, R79 ;  /* 0x00007632004f7816 */ /* 0x01ffce000000004f */
.L_x_154:
[----:B------:R-:W-:Y:S01]  /*06d0*/  ISETP.NE.U32.AND P1, PT, RZ, UR10, PT ;  /* 0x0000000aff007c0c */ /* 0x000fe2000bf25070 */
[----:B0-----:R-:W0:Y:S01]  /*06e0*/  S2R R59, SR_TID.X ;  /* 0x00000000003b7919 */ /* 0x001e220000002100 */
[----:B------:R-:W-:Y:S01]  /*06f0*/  IMAD R52, R11, UR4, RZ ;  /* 0x000000040b347c24 */ /* 0x000fe2000f8e02ff */
[----:B------:R-:W1:Y:S01]  /*0700*/  @P2 LDC.64 R48, c[0x0][0x398] ;  /* 0x0000e600ff302b82 */ /* 0x000e620000000a00 */
[----:B------:R-:W-:-:S03]  /*0710*/  ISETP.NE.AND.EX P1, PT, RZ, UR11, PT, P1 ;  /* 0x0000000bff007c0c */ /* 0x000fc6000bf25310 */
[----:B------:R-:W-:-:S04]  /*0720*/  SHF.R.S32.HI R53, RZ, 0x1f, R52 ;  /* 0x0000001fff357819 */ /* 0x000fc80000011434 */
[----:B------:R-:W2:Y:S01]  /*0730*/  LDC.64 R102, c[0x0][0x390] ;  /* 0x0000e400ff667b82 */ /* 0x000ea20000000a00 */
[----:B------:R-:W-:-:S07]  /*0740*/  LEA.HI R53, R53, R52, RZ, 0x3 ;  /* 0x0000003435357211 */ /* 0x000fce00078f18ff */
[----:B------:R-:W3:Y:S01]  /*0750*/  @P1 LDC.64 R50, c[0x0][0x3a0] ;  /* 0x0000e800ff321b82 */ /* 0x000ee20000000a00 */
[----:B0-----:R-:W-:-:S04]  /*0760*/  LOP3.LUT R59, R59, 0x1f, RZ, 0xc0, !PT ;  /* 0x0000001f3b3b7812 */ /* 0x001fc800078ec0ff */
[----:B------:R-:W-:-:S05]  /*0770*/  LEA.HI.SX32 R80, R53, R59, 0x1d ;  /* 0x0000003b35507211 */ /* 0x000fca00078feaff */
[----:B---3--:R-:W-:-:S04]  /*0780*/  @P1 IMAD.WIDE.U32 R50, R80, 0x10, R50 ;  /* 0x0000001050321825 */ /* 0x008fc800078e0032 */
[C---:B-1----:R-:W-:Y:S01]  /*0790*/  @P2 IMAD.WIDE.U32 R48, R80.reuse, 0x10, R48 ;  /* 0x0000001050302825 */ /* 0x042fe200078e0030 */
[----:B------:R2:W3:Y:S04]  /*07a0*/  @P1 LDG.E.128 R36, desc[UR6][R50.64] ;  /* 0x0000000632241981 */ /* 0x0004e8000c1e1d00 */
[----:B------:R0:W5:Y:S01]  /*07b0*/  @P2 LDG.E.128 R40, desc[UR6][R48.64] ;  /* 0x0000000630282981 */ /* 0x000162000c1e1d00 */
[----:B--2---:R-:W-:-:S06]  /*07c0*/  IMAD.WIDE.U32 R50, R80, 0x10, R102 ;  /* 0x0000001050327825 */ /* 0x004fcc00078e0066 */
[----:B------:R-:W5:Y:S01]  /*07d0*/  LDG.E.128 R48, desc[UR6][R50.64] ;  /* 0x0000000632307981 */ /* 0x000f62000c1e1d00 */
[----:B---3--:R-:W-:Y:S02]  /*07e0*/  PRMT R58, R39, 0x7632, R58 ;  /* 0x00007632273a7816 */ /* 0x008fe4000000003a */
[----:B------:R-:W-:Y:S02]  /*07f0*/  PRMT R57, R38, 0x7632, R57 ;  /* 0x0000763226397816 */ /* 0x000fe40000000039 */
[----:B------:R-:W-:Y:S02]  /*0800*/  PRMT R56, R37, 0x7632, R56 ;  /* 0x0000763225387816 */ /* 0x000fe40000000038 */
[----:B------:R-:W-:Y:S01]  /*0810*/  PRMT R55, R36, 0x7632, R55 ;  /* 0x0000763224377816 */ /* 0x000fe20000000037 */
[----:B0-----:R-:W-:Y:S06]  /*0820*/  @!P2 BRA `(.L_x_137) ;  /* 0x00000004006ca947 */ /* 0x001fec0003800000 */
[----:B------:R-:W-:Y:S05]  /*0830*/  @!P1 BRA `(.L_x_138) ;  /* 0x0000000000d49947 */ /* 0x000fea0003800000 */
[C---:B-----5:R-:W-:Y:S01]  /*0840*/  PRMT R44, R48.reuse, 0x7632, R44 ;  /* 0x00007632302c7816 */ /* 0x060fe2000000002c */
[----:B------:R-:W-:Y:S01]  /*0850*/  IMAD.U32 R48, R48, 0x10000, RZ ;  /* 0x0001000030307824 */ /* 0x000fe200078e00ff */
[----:B------:R-:W-:Y:S01]  /*0860*/  SHF.L.U32 R45, R40, 0x10, RZ ;  /* 0x00000010282d7819 */ /* 0x000fe200000006ff */
[----:B------:R-:W-:Y:S01]  /*0870*/  IMAD.U32 R52, R41, 0x10000, RZ ;  /* 0x0001000029347824 */ /* 0x000fe200078e00ff */
[----:B------:R-:W-:Y:S01]  /*0880*/  PRMT R46, R49, 0x7632, R46 ;  /* 0x00007632312e7816 */ /* 0x000fe2000000002e */
[----:B------:R-:W-:Y:S01]  /*0890*/  IMAD.U32 R55, R55, 0x10000, RZ ;  /* 0x0001000037377824 */ /* 0x000fe200078e00ff */
[----:B------:R-:W-:Y:S01]  /*08a0*/  PRMT R47, R41, 0x7632, R47 ;  /* 0x00007632292f7816 */ /* 0x000fe2000000002f */
[--C-:B------:R-:W-:Y:S01]  /*08b0*/  FADD.FTZ R48, R48, R45.reuse ;  /* 0x0000002d30307221 */ /* 0x100fe20000010000 */
        /* <DEDUP_REMOVED lines=8> */
[----:B------:R-:W-:Y:S01]  /*0940*/  SHF.L.U32 R59, R51, 0x10, RZ ;  /* 0x00000010333b7819 */ /* 0x000fe200000006ff */
[C---:B------:R-:W-:Y:S01]  /*0950*/  IMAD.U32 R52, R43.reuse, 0x10000, RZ ;  /* 0x000100002b347824 */ /* 0x040fe200078e00ff */
        /* <DEDUP_REMOVED lines=27> */
[----:B------:R-:W-:Y:S01]  /*0b10*/  FADD.FTZ R58, R61, R58 ;  /* 0x0000003a3d3a7221 */ /* 0x000fe20000010000 */
[----:B------:R-:W-:Y:S01]  /*0b20*/  FADD.FTZ R57, R60, R57 ;  /* 0x000000393c397221 */ /* 0x000fe20000010000 */
[----:B------:R-:W-:Y:S01]  /*0b30*/  FADD.FTZ R56, R47, R56 ;  /* 0x000000382f387221 */ /* 0x000fe20000010000 */
[----:B------:R-:W-:-:S02]  /*0b40*/  F2FP.BF16.F32.PACK_AB R44, R55, R52 ;  /* 0x00000034372c723e */ /* 0x000fc400000010ff */
[----:B------:R-:W-:Y:S02]  /*0b50*/  F2FP.BF16.F32.PACK_AB R47, R58, R59 ;  /* 0x0000003b3a2f723e */ /* 0x000fe400000010ff */
[----:B------:R-:W-:Y:S02]  /*0b60*/  F2FP.BF16.F32.PACK_AB R46, R57, R54 ;  /* 0x00000036392e723e */ /* 0x000fe400000010ff */
[----:B------:R-:W-:Y:S01]  /*0b70*/  F2FP.BF16.F32.PACK_AB R45, R56, R53 ;  /* 0x00000035382d723e */ /* 0x000fe200000010ff */
[----:B------:R-:W-:Y:S06]  /*0b80*/  BRA `(.L_x_139) ;  /* 0x00000004004c7947 */ /* 0x000fec0003800000 */
.L_x_138:
[----:B-----5:R-:W-:Y:S01]  /*0b90*/  PRMT R55, R48, 0x7632, R55 ;  /* 0x0000763230377816 */ /* 0x020fe20000000037 */
[----:B------:R-:W-:Y:S01]  /*0ba0*/  IMAD.U32 R45, R40, 0x10000, RZ ;  /* 0x00010000282d7824 */ /* 0x000fe200078e00ff */
[C---:B------:R-:W-:Y:S02]  /*0bb0*/  PRMT R56, R49.reuse, 0x7632, R56 ;  /* 0x0000763231387816 */ /* 0x040fe40000000038 */
[----:B------:R-:W-:Y:S02]  /*0bc0*/  PRMT R57, R50, 0x7632, R57 ;  /* 0x0000763232397816 */ /* 0x000fe40000000039 */
[----:B------:R-:W-:Y:S02]  /*0bd0*/  SHF.L.U32 R48, R48, 0x10, RZ ;  /* 0x0000001030307819 */ /* 0x000fe400000006ff */
[----:B------:R-:W-:Y:S02]  /*0be0*/  SHF.L.U32 R49, R49, 0x10, RZ ;  /* 0x0000001031317819 */ /* 0x000fe400000006ff */
[----:B------:R-:W-:Y:S01]  /*0bf0*/  SHF.L.U32 R50, R50, 0x10, RZ ;  /* 0x0000001032327819 */ /* 0x000fe200000006ff */
[----:B------:R-:W-:Y:S01]  /*0c00*/  FADD.FTZ R52, R48, R45 ;  /* 0x0000002d30347221 */ /* 0x000fe20000010000 */
[----:B------:R-:W-:Y:S01]  /*0c10*/  SHF.L.U32 R44, R41, 0x10, RZ ;  /* 0x00000010292c7819 */ /* 0x000fe200000006ff */
[----:B------:R-:W-:Y:S01]  /*0c20*/  IMAD.U32 R48, R43, 0x10000, RZ ;  /* 0x000100002b307824 */ /* 0x000fe200078e00ff */
[----:B------:R-:W-:-:S02]  /*0c30*/  SHF.L.U32 R47, R42, 0x10, RZ ;  /* 0x000000102a2f7819 */ /* 0x000fc400000006ff */
[----:B------:R-:W-:Y:S01]  /*0c40*/  PRMT R58, R51, 0x7632, R58 ;  /* 0x00007632333a7816 */ /* 0x000fe2000000003a */
[--C-:B------:R-:W-:Y:S01]  /*0c50*/  FADD.FTZ R53, R49, R44.reuse ;  /* 0x0000002c31357221 */ /* 0x100fe20000010000 */
[----:B------:R-:W-:Y:S01]  /*0c60*/  PRMT R44, R40, 0x7632, R44 ;  /* 0x00007632282c7816 */ /* 0x000fe2000000002c */
[----:B------:R-:W-:Y:S01]  /*0c70*/  FADD.FTZ R54, R50, R47 ;  /* 0x0000002f32367221 */ /* 0x000fe20000010000 */
[----:B------:R-:W-:Y:S01]  /*0c80*/  PRMT R45, R41, 0x7632, R45 ;  /* 0x00007632292d7816 */ /* 0x000fe2000000002d */
[----:B------:R-:W-:Y:S01]  /*0c90*/  IMAD.U32 R58, R58, 0x10000, RZ ;  /* 0x000100003a3a7824 */ /* 0x000fe200078e00ff */
[----:B------:R-:W-:Y:S01]  /*0ca0*/  PRMT R46, R42, 0x7632, R46 ;  /* 0x000076322a2e7816 */ /* 0x000fe2000000002e */
[----:B------:R-:W-:Y:S01]  /*0cb0*/  IMAD.U32 R44, R44, 0x10000, RZ ;  /* 0x000100002c2c7824 */ /* 0x000fe200078e00ff */
[----:B------:R-:W-:Y:S02]  /*0cc0*/  PRMT R47, R43, 0x7632, R47 ;  /* 0x000076322b2f7816 */ /* 0x000fe4000000002f */
[----:B------:R-:W-:-:S02]  /*0cd0*/  SHF.L.U32 R51, R51, 0x10, RZ ;  /* 0x0000001033337819 */ /* 0x000fc400000006ff */
[----:B------:R-:W-:Y:S02]  /*0ce0*/  SHF.L.U32 R55, R55, 0x10, RZ ;  /* 0x0000001037377819 */ /* 0x000fe400000006ff */
        /* <DEDUP_REMOVED lines=15> */
.L_x_137:
[----:B------:R-:W-:Y:S05]  /*0de0*/  @!P1 BRA `(.L_x_140) ;  /* 0x0000000000849947 */ /* 0x000fea0003800000 */
[----:B-----5:R-:W-:Y:S01]  /*0df0*/  PRMT R44, R48, 0x7632, R44 ;  /* 0x00007632302c7816 */ /* 0x020fe2000000002c */
[----:B------:R-:W-:Y:S01]  /*0e00*/  IMAD.U32 R45, R36, 0x10000, RZ ;  /* 0x00010000242d7824 */ /* 0x000fe200078e00ff */
[----:B------:R-:W-:Y:S01]  /*0e10*/  PRMT R46, R49, 0x7632, R46 ;  /* 0x00007632312e7816 */ /* 0x000fe2000000002e */
[----:B------:R-:W-:Y:S01]  /*0e20*/  IMAD.U32 R55, R55, 0x10000, RZ ;  /* 0x0001000037377824 */ /* 0x000fe200078e00ff */
[----:B------:R-:W-:Y:S01]  /*0e30*/  PRMT R47, R50, 0x7632, R47 ;  /* 0x00007632322f7816 */ /* 0x000fe2000000002f */
[----:B------:R-:W-:Y:S01]  /*0e40*/  IMAD.U32 R44, R44, 0x10000, RZ ;  /* 0x000100002c2c7824 */ /* 0x000fe200078e00ff */
[----:B------:R-:W-:Y:S02]  /*0e50*/  SHF.L.U32 R54, R50, 0x10, RZ ;  /* 0x0000001032367819 */ /* 0x000fe400000006ff */
[----:B------:R-:W-:Y:S01]  /*0e60*/  SHF.L.U32 R48, R48, 0x10, RZ ;  /* 0x0000001030307819 */ /* 0x000fe200000006ff */
[----:B------:R-:W-:Y:S01]  /*0e70*/  FADD.FTZ R55, R44, R55 ;  /* 0x000000372c377221 */ /* 0x000fe20000010000 */
[----:B------:R-:W-:-:S02]  /*0e80*/  SHF.L.U32 R49, R49, 0x10, RZ ;  /* 0x0000001031317819 */ /* 0x000fc400000006ff */
[----:B------:R-:W-:Y:S01]  /*0e90*/  SHF.L.U32 R50, R37, 0x10, RZ ;  /* 0x0000001025327819 */ /* 0x000fe200000006ff */
[----:B------:R-:W-:Y:S01]  /*0ea0*/  FADD.FTZ R52, R48, R45 ;  /* 0x0000002d30347221 */ /* 0x000fe20000010000 */
[----:B------:R-:W-:Y:S02]  /*0eb0*/  PRMT R60, R51, 0x7632, R60 ;  /* 0x00007632333c7816 */ /* 0x000fe4000000003c */
        /* <DEDUP_REMOVED lines=20> */
.L_x_140:
[C---:B-----5:R-:W-:Y:S01]  /*1000*/  PRMT R58, R51.reuse, 0x7632, R58 ;  /* 0x00007632333a7816 */ /* 0x060fe2000000003a */
[----:B------:R-:W-:Y:S01]  /*1010*/  IMAD.U32 R59, R51, 0x10000, RZ ;  /* 0x00010000333b7824 */ /* 0x000fe200078e00ff */
[----:B------:R-:W-:Y:S02]  /*1020*/  PRMT R55, R48, 0x7632, R55 ;  /* 0x0000763230377816 */ /* 0x000fe40000000037 */
[C---:B------:R-:W-:Y:S01]  /*1030*/  PRMT R56, R49.reuse, 0x7632, R56 ;  /* 0x0000763231387816 */ /* 0x040fe20000000038 */
[----:B------:R-:W-:Y:S01]  /*1040*/  IMAD.U32 R58, R58, 0x10000, RZ ;  /* 0x000100003a3a7824 */ /* 0x000fe200078e00ff */
[----:B------:R-:W-:Y:S02]  /*1050*/  PRMT R57, R50, 0x7632, R57 ;  /* 0x0000763232397816 */ /* 0x000fe40000000039 */
[----:B------:R-:W-:Y:S02]  /*1060*/  SHF.L.U32 R52, R48, 0x10, RZ ;  /* 0x0000001030347819 */ /* 0x000fe400000006ff */
[----:B------:R-:W-:-:S02]  /*1070*/  SHF.L.U32 R53, R49, 0x10, RZ ;  /* 0x0000001031357819 */ /* 0x000fc400000006ff */
[----:B------:R-:W-:Y:S02]  /*1080*/  SHF.L.U32 R54, R50, 0x10, RZ ;  /* 0x0000001032367819 */ /* 0x000fe400000006ff */
[----:B------:R-:W-:Y:S02]  /*1090*/  SHF.L.U32 R55, R55, 0x10, RZ ;  /* 0x0000001037377819 */ /* 0x000fe400000006ff */
[----:B------:R-:W-:Y:S02]  /*10a0*/  SHF.L.U32 R56, R56, 0x10, RZ ;  /* 0x0000001038387819 */ /* 0x000fe400000006ff */
[----:B------:R-:W-:-:S07]  /*10b0*/  SHF.L.U32 R57, R57, 0x10, RZ ;  /* 0x0000001039397819 */ /* 0x000fce00000006ff */
.L_x_139:
[----:B------:R-:W0:Y:S01]  /*10c0*/  @P0 LDC.64 R60, c[0x0][0x3a8] ;  /* 0x0000ea00ff3c0b82 */ /* 0x000e220000000a00 */
[----:B------:R-:W-:-:S07]  /*10d0*/  IADD3 R82, PT, PT, R80, 0x20, RZ ;  /* 0x0000002050527810 */ /* 0x000fce0007ffe0ff */
[----:B------:R-:W1:Y:S08]  /*10e0*/  @P1 LDC.64 R48, c[0x0][0x3a0] ;  /* 0x0000e800ff301b82 */ /* 0x000e700000000a00 */
[----:B------:R-:W2:Y:S01]  /*10f0*/  @P2 LDC.64 R50, c[0x0][0x398] ;  /* 0x0000e600ff322b82 */ /* 0x000ea20000000a00 */
[----:B0-----:R-:W-:-:S05]  /*1100*/  @P0 IMAD.WIDE.U32 R60, R80, 0x10, R60 ;  /* 0x00000010503c0825 */ /* 0x001fca00078e003c */
[----:B------:R0:W-:Y:S01]  /*1110*/  @P0 STG.E.128 desc[UR6][R60.64], R44 ;  /* 0x0000002c3c000986 */ /* 0x0001e2000c101d06 */
[----:B-1----:R-:W-:-:S05]  /*1120*/  @P1 IMAD.WIDE.U32 R48, R82, 0x10, R48 ;  /* 0x0000001052301825 */ /* 0x002fca00078e0030 */
[----:B------:R1:W3:Y:S01]  /*1130*/  @P1 LDG.E.128 R36, desc[UR6][R48.64] ;  /* 0x0000000630241981 */ /* 0x0002e2000c1e1d00 */
[----:B--2---:R-:W-:-:S05]  /*1140*/  @P2 IMAD.WIDE.U32 R50, R82, 0x10, R50 ;  /* 0x0000001052322825 */ /* 0x004fca00078e0032 */
[----:B------:R0:W5:Y:S01]  /*1150*/  @P2 LDG.E.128 R40, desc[UR6][R50.64] ;  /* 0x0000000632282981 */ /* 0x000162000c1e1d00 */
[----:B-1----:R-:W-:-:S06]  /*1160*/  IMAD.WIDE.U32 R48, R82, 0x10, R102 ;  /* 0x0000001052307825 */ /* 0x002fcc00078e0066 */
[----:B------:R-:W5:Y:S01]  /*1170*/  LDG.E.128 R48, desc[UR6][R48.64] ;  /* 0x0000000630307981 */ /* 0x000f62000c1e1d00 */
[----:B------:R-:W-:-:S04]  /*1180*/  UISETP.NE.U32.AND UP0, UPT, UR12, URZ, UPT ;  /* 0x000000ff0c00728c */ /* 0x000fc8000bf05070 */
[----:B------:R-:W-:Y:S01]  /*1190*/  UISETP.NE.AND.EX UP0, UPT, UR13, URZ, UPT, UP0 ;  /* 0x000000ff0d00728c */ /* 0x000fe2000bf05300 */
[----:B---3--:R-:W-:-:S08]  /*11a0*/  PRMT R62, R39, 0x7632, R62 ;  /* 0x00007632273e7816 */ /* 0x008fd0000000003e */
[----:B0-----:R-:W-:Y:S05]  /*11b0*/  BRA.U UP0, `(.L_x_141) ;  /* 0x0000000100d07547 */ /* 0x001fea000b800000 */
[----:B------:R-:W-:Y:S01]  /*11c0*/  UISETP.NE.U32.AND UP1, UPT, UR10, URZ, UPT ;  /* 0x000000ff0a00728c */ /* 0x000fe2000bf25070 */
[----:B------:R-:W-:Y:S02]  /*11d0*/  PRMT R60, R38, 0x7632, R60 ;  /* 0x00007632263c7816 */ /* 0x000fe4000000003c */
[----:B------:R-:W-:Y:S01]  /*11e0*/  PRMT R61, R37, 0x7632, R61 ;  /* 0x00007632253d7816 */ /* 0x000fe2000000003d */
[----:B------:R-:W-:Y:S01]  /*11f0*/  UISETP.NE.AND.EX UP1, UPT, UR11, URZ, UPT, UP1 ;  /* 0x000000ff0b00728c */ /* 0x000fe2000bf25310 */
[----:B------:R-:W-:-:S08]  /*1200*/  PRMT R63, R36, 0x7632, R63 ;  /* 0x00007632243f7816 */ /* 0x000fd0000000003f */
[----:B------:R-:W-:Y:S05]  /*1210*/  BRA.U UP1, `(.L_x_142) ;  /* 0x0000000101347547 */ /* 0x000fea000b800000 */
[C---:B-----5:R-:W-:Y:S01]  /*1220*/  PRMT R89, R50.reuse, 0x7632, R89 ;  /* 0x0000763232597816 */ /* 0x060fe20000000059 */
[----:B------:R-:W-:Y:S01]  /*1230*/  IMAD.U32 R85, R50, 0x10000, RZ ;  /* 0x0001000032557824 */ /* 0x000fe200078e00ff */
[C---:B------:R-:W-:Y:S02]  /*1240*/  PRMT R87, R48.reuse, 0x7632, R87 ;  /* 0x0000763230577816 */ /* 0x040fe40000000057 */
        /* <DEDUP_REMOVED lines=10> */
.L_x_142:
[C---:B-----5:R-:W-:Y:S01]  /*12f0*/  PRMT R45, R49.reuse, 0x7632, R45 ;  /* 0x00007632312d7816 */ /* 0x060fe2000000002d */
[----:B------:R-:W-:Y:S01]  /*1300*/  IMAD.U32 R62, R62, 0x10000, RZ ;  /* 0x000100003e3e7824 */ /* 0x000fe200078e00ff */
[----:B------:R-:W-:Y:S02]  /*1310*/  SHF.L.U32 R49, R49, 0x10, RZ ;  /* 0x0000001031317819 */ /* 0x000fe400000006ff */
[----:B------:R-:W-:Y:S01]  /*1320*/  SHF.L.U32 R46, R37, 0x10, RZ ;  /* 0x00000010252e7819 */ /* 0x000fe200000006ff */
[----:B------:R-:W-:Y:S01]  /*1330*/  IMAD.U32 R88, R45, 0x10000, RZ ;  /* 0x000100002d587824 */ /* 0x000fe200078e00ff */
[----:B------:R-:W-:Y:S02]  /*1340*/  PRMT R44, R48, 0x7632, R44 ;  /* 0x00007632302c7816 */ /* 0x000fe4000000002c */
[----:B------:R-:W-:Y:S01]  /*1350*/  PRMT R47, R50, 0x7632, R47 ;  /* 0x00007632322f7816 */ /* 0x000fe2000000002f */
[----:B------:R-:W-:Y:S01]  /*1360*/  FADD.FTZ R83, R46, R49 ;  /* 0x000000312e537221 */ /* 0x000fe20000010000 */
[C---:B------:R-:W-:Y:S01]  /*1370*/  PRMT R84, R51.reuse, 0x7632, R84 ;  /* 0x0000763233547816 */ /* 0x040fe20000000054 */
[----:B------:R-:W-:Y:S01]  /*1380*/  IMAD.U32 R50, R50, 0x10000, RZ ;  /* 0x0001000032327824 */ /* 0x000fe200078e00ff */
        /* <DEDUP_REMOVED lines=11> */
[----:B------:R-:W-:-:S02]  /*1440*/  SHF.L.U32 R49, R84, 0x10, RZ ;  /* 0x0000001054317819 */ /* 0x000fc400000006ff */
[----:B------:R-:W-:Y:S01]  /*1450*/  SHF.L.U32 R47, R47, 0x10, RZ ;  /* 0x000000102f2f7819 */ /* 0x000fe200000006ff */
[----:B------:R-:W-:Y:S01]  /*1460*/  FADD.FTZ R86, R86, R51 ;  /* 0x0000003356567221 */ /* 0x000fe20000010000 */
        /* <DEDUP_REMOVED lines=9> */
.L_x_141:
[----:B------:R-:W-:-:S04]  /*1500*/  UISETP.NE.U32.AND UP1, UPT, UR10, URZ, UPT ;  /* 0x000000ff0a00728c */ /* 0x000fc8000bf25070 */
[----:B------:R-:W-:-:S09]  /*1510*/  UISETP.NE.AND.EX UP1, UPT, UR11, URZ, UPT, UP1 ;  /* 0x000000ff0b00728c */ /* 0x000fd2000bf25310 */
[----:B------:R-:W-:Y:S05]  /*1520*/  BRA.U UP1, `(.L_x_144) ;  /* 0x0000000101947547 */ /* 0x000fea000b800000 */
[C---:B-----5:R-:W-:Y:S02]  /*1530*/  PRMT R61, R49.reuse, 0x7632, R61 ;  /* 0x00007632313d7816 */ /* 0x060fe4000000003d */
[----:B------:R-:W-:Y:S02]  /*1540*/  SHF.L.U32 R49, R49, 0x10, RZ ;  /* 0x0000001031317819 */ /* 0x000fe400000006ff */
[----:B------:R-:W-:Y:S02]  /*1550*/  SHF.L.U32 R44, R41, 0x10, RZ ;  /* 0x00000010292c7819 */ /* 0x000fe400000006ff */
[----:B------:R-:W-:Y:S02]  /*1560*/  PRMT R60, R48, 0x7632, R60 ;  /* 0x00007632303c7816 */ /* 0x000fe4000000003c */
[----:B------:R-:W-:Y:S01]  /*1570*/  PRMT R62, R50, 0x7632, R62 ;  /* 0x00007632323e7816 */ /* 0x000fe2000000003e */
[----:B------:R-:W-:Y:S01]  /*1580*/  FADD.FTZ R83, R44, R49 ;  /* 0x000000312c537221 */ /* 0x000fe20000010000 */
[C---:B------:R-:W-:Y:S01]  /*1590*/  PRMT R63, R51.reuse, 0x7632, R63 ;  /* 0x00007632333f7816 */ /* 0x040fe2000000003f */
[----:B------:R-:W-:Y:S01]  /*15a0*/  IMAD.U32 R50, R50, 0x10000, RZ ;  /* 0x0001000032327824 */ /* 0x000fe200078e00ff */
[----:B------:R-:W-:Y:S01]  /*15b0*/  PRMT R44, R40, 0x7632, R44 ;  /* 0x00007632282c7816 */ /* 0x000fe2000000002c */
[----:B------:R-:W-:Y:S01]  /*15c0*/  IMAD.U32 R51, R51, 0x10000, RZ ;  /* 0x0001000033337824 */ /* 0x000fe200078e00ff */
[----:B------:R-:W-:Y:S01]  /*15d0*/  PRMT R45, R41, 0x7632, R45 ;  /* 0x00007632292d7816 */ /* 0x000fe2000000002d */
[----:B------:R-:W-:Y:S01]  /*15e0*/  IMAD.U32 R89, R62, 0x10000, RZ ;  /* 0x000100003e597824 */ /* 0x000fe200078e00ff */
[----:B------:R-:W-:-:S02]  /*15f0*/  PRMT R46, R42, 0x7632, R46 ;  /* 0x000076322a2e7816 */ /* 0x000fc4000000002e */
[----:B------:R-:W-:Y:S01]  /*1600*/  PRMT R47, R43, 0x7632, R47 ;  /* 0x000076322b2f7816 */ /* 0x000fe2000000002f */
[----:B------:R-:W-:Y:S01]  /*1610*/  IMAD.U32 R45, R45, 0x10000, RZ ;  /* 0x000100002d2d7824 */ /* 0x000fe200078e00ff */
        /* <DEDUP_REMOVED lines=22> */
.L_x_144:
[----:B-----5:R-:W-:Y:S01]  /*1780*/  PRMT R46, R51, 0x7632, R46 ;  /* 0x00007632332e7816 */ /* 0x020fe2000000002e */
[----:B------:R-:W-:Y:S01]  /*1790*/  IMAD.U32 R45, R40, 0x10000, RZ ;  /* 0x00010000282d7824 */ /* 0x000fe200078e00ff */
[----:B------:R-:W-:Y:S01]  /*17a0*/  PRMT R47, R48, 0x7632, R47 ;  /* 0x00007632302f7816 */ /* 0x000fe2000000002f */
[----:B------:R-:W-:Y:S01]  /*17b0*/  IMAD.U32 R61, R42, 0x10000, RZ ;  /* 0x000100002a3d7824 */ /* 0x000fe200078e00ff */
[----:B------:R-:W-:Y:S02]  /*17c0*/  PRMT R44, R43, 0x7632, R44 ;  /* 0x000076322b2c7816 */ /* 0x000fe4000000002c */
[----:B------:R-:W-:Y:S02]  /*17d0*/  SHF.L.U32 R48, R48, 0x10, RZ ;  /* 0x0000001030307819 */ /* 0x000fe400000006ff */
[----:B------:R-:W-:Y:S01]  /*17e0*/  SHF.L.U32 R81, R46, 0x10, RZ ;  /* 0x000000102e517819 */ /* 0x000fe200000006ff */
[----:B------:R-:W-:Y:S01]  /*17f0*/  IMAD.U32 R46, R36, 0x10000, RZ ;  /* 0x00010000242e7824 */ /* 0x000fe200078e00ff */
[----:B------:R-:W-:Y:S01]  /*1800*/  SHF.L.U32 R44, R44, 0x10, RZ ;  /* 0x000000102c2c7819 */ /* 0x000fe200000006ff */
[----:B------:R-:W-:Y:S01]  /*1810*/  FADD.FTZ R45, R45, R48 ;  /* 0x000000302d2d7221 */ /* 0x000fe20000010000 */
[----:B------:R-:W-:-:S02]  /*1820*/  SHF.L.U32 R63, R51, 0x10, RZ ;  /* 0x00000010333f7819 */ /* 0x000fc400000006ff */
[----:B------:R-:W-:Y:S01]  /*1830*/  PRMT R51, R49, 0x7632, R51 ;  /* 0x0000763231337816 */ /* 0x000fe20000000033 */
[----:B------:R-:W-:Y:S01]  /*1840*/  FADD.FTZ R90, R81, R44 ;  /* 0x0000002c515a7221 */ /* 0x000fe20000010000 */
[--C-:B------:R-:W-:Y:S01]  /*1850*/  FADD.FTZ R81, R46, R45.reuse ;  /* 0x0000002d2e517221 */ /* 0x100fe20000010000 */
[----:B------:R-:W-:Y:S02]  /*1860*/  PRMT R60, R50, 0x7632, R60 ;  /* 0x00007632323c7816 */ /* 0x000fe4000000003c */
[----:B------:R-:W-:Y:S02]  /*1870*/  PRMT R44, R40, 0x7632, R44 ;  /* 0x00007632282c7816 */ /* 0x000fe4000000002c */
[----:B------:R-:W-:Y:S02]  /*1880*/  PRMT R45, R41, 0x7632, R45 ;  /* 0x00007632292d7816 */ /* 0x000fe4000000002d */
[----:B------:R-:W-:Y:S01]  /*1890*/  PRMT R46, R42, 0x7632, R46 ;  /* 0x000076322a2e7816 */ /* 0x000fe2000000002e */
[----:B------:R-:W-:Y:S01]  /*18a0*/  IMAD.U32 R44, R44, 0x10000, RZ ;  /* 0x000100002c2c7824 */ /* 0x000fe200078e00ff */
[----:B------:R-:W-:-:S02]  /*18b0*/  SHF.L.U32 R47, R47, 0x10, RZ ;  /* 0x000000102f2f7819 */ /* 0x000fc400000006ff */
        /* <DEDUP_REMOVED lines=9> */
[----:B------:R-:W-:-:S02]  /*1950*/  SHF.L.U32 R48, R41, 0x10, RZ ;  /* 0x0000001029307819 */ /* 0x000fc400000006ff */
[----:B------:R-:W-:Y:S01]  /*1960*/  SHF.L.U32 R84, R43, 0x10, RZ ;  /* 0x000000102b547819 */ /* 0x000fe200000006ff */
[----:B------:R-:W-:Y:S01]  /*1970*/  FADD.FTZ R50, R61, R50 ;  /* 0x000000323d327221 */ /* 0x000fe20000010000 */
[----:B------:R-:W-:Y:S01]  /*1980*/  PRMT R44, R36, 0x7632, R44 ;  /* 0x00007632242c7816 */ /* 0x000fe2000000002c */
[----:B------:R-:W-:Y:S01]  /*1990*/  FADD.FTZ R48, R48, R49 ;  /* 0x0000003130307221 */ /* 0x000fe20000010000 */
[----:B------:R-:W-:Y:S01]  /*19a0*/  PRMT R46, R38, 0x7632, R46 ;  /* 0x00007632262e7816 */ /* 0x000fe2000000002e */
[----:B------:R-:W-:Y:S01]  /*19b0*/  FADD.FTZ R63, R84, R63 ;  /* 0x0000003f543f7221 */ /* 0x000fe20000010000 */
[C---:B------:R-:W-:Y:S02]  /*19c0*/  PRMT R45, R37.reuse, 0x7632, R45 ;  /* 0x00007632252d7816 */ /* 0x040fe4000000002d */
        /* <DEDUP_REMOVED lines=18> */
.L_x_143:
[----:B------:R-:W0:Y:S01]  /*1af0*/  @P0 LDC.64 R48, c[0x0][0x3a8] ;  /* 0x0000ea00ff300b82 */ /* 0x000e220000000a00 */
[----:B------:R-:W-:-:S05]  /*1b00*/  IADD3 R84, PT, PT, R80, 0x40, RZ ;  /* 0x0000004050547810 */ /* 0x000fca0007ffe0ff */
[----:B------:R-:W-:Y:S02]  /*1b10*/  IMAD.WIDE.U32 R62, R84, 0x10, R102 ;  /* 0x00000010543e7825 */ /* 0x000fe400078e0066 */
[----:B------:R-:W1:Y:S08]  /*1b20*/  @P2 LDC.64 R50, c[0x0][0x398] ;  /* 0x0000e600ff322b82 */ /* 0x000e700000000a00 */
[----:B------:R-:W2:Y:S01]  /*1b30*/  @P1 LDC.64 R60, c[0x0][0x3a0] ;  /* 0x0000e800ff3c1b82 */ /* 0x000ea20000000a00 */
[----:B0-----:R-:W-:-:S05]  /*1b40*/  @P0 IMAD.WIDE.U32 R48, R82, 0x10, R48 ;  /* 0x0000001052300825 */ /* 0x001fca00078e0030 */
[----:B------:R0:W-:Y:S01]  /*1b50*/  @P0 STG.E.128 desc[UR6][R48.64], R44 ;  /* 0x0000002c30000986 */ /* 0x0001e2000c101d06 */
[----:B-1----:R-:W-:-:S05]  /*1b60*/  @P2 IMAD.WIDE.U32 R50, R84, 0x10, R50 ;  /* 0x0000001054322825 */ /* 0x002fca00078e0032 */
[----:B------:R1:W5:Y:S01]  /*1b70*/  @P2 LDG.E.128 R40, desc[UR6][R50.64] ;  /* 0x0000000632282981 */ /* 0x000362000c1e1d00 */
[----:B--2---:R-:W-:-:S05]  /*1b80*/  @P1 IMAD.WIDE.U32 R60, R84, 0x10, R60 ;  /* 0x00000010543c1825 */ /* 0x004fca00078e003c */
[----:B------:R1:W5:Y:S04]  /*1b90*/  @P1 LDG.E.128 R36, desc[UR6][R60.64] ;  /* 0x000000063c241981 */ /* 0x000368000c1e1d00 */
[----:B0-----:R1:W5:Y:S01]  /*1ba0*/  LDG.E.128 R48, desc[UR6][R62.64] ;  /* 0x000000063e307981 */ /* 0x001362000c1e1d00 */
[----:B------:R-:W-:Y:S05]  /*1bb0*/  BRA.U UP0, `(.L_x_145) ;  /* 0x0000000100cc7547 */ /* 0x000fea000b800000 */
[----:B------:R-:W-:Y:S05]  /*1bc0*/  BRA.U UP1, `(.L_x_146) ;  /* 0x0000000101347547 */ /* 0x000fea000b800000 */
[C---:B-----5:R-:W-:Y:S01]  /*1bd0*/  PRMT R98, R49.reuse, 0x7632, R98 ;  /* 0x0000763231627816 */ /* 0x060fe20000000062 */
        /* <DEDUP_REMOVED lines=12> */
.L_x_146:
[----:B-1---5:R-:W-:Y:S01]  /*1ca0*/  PRMT R60, R48, 0x7632, R60 ;  /* 0x00007632303c7816 */ /* 0x022fe2000000003c */
[----:B------:R-:W-:Y:S01]  /*1cb0*/  IMAD.U32 R95, R38, 0x10000, RZ ;  /* 0x00010000265f7824 */ /* 0x000fe200078e00ff */
[C---:B------:R-:W-:Y:S01]  /*1cc0*/  PRMT R61, R49.reuse, 0x7632, R61 ;  /* 0x00007632313d7816 */ /* 0x040fe2000000003d */
[----:B------:R-:W-:Y:S01]  /*1cd0*/  IMAD.U32 R49, R49, 0x10000, RZ ;  /* 0x0001000031317824 */ /* 0x000fe200078e00ff */
[----:B------:R-:W-:Y:S02]  /*1ce0*/  PRMT R62, R50, 0x7632, R62 ;  /* 0x00007632323e7816 */ /* 0x000fe4000000003e */
[----:B------:R-:W-:Y:S01]  /*1cf0*/  PRMT R63, R51, 0x7632, R63 ;  /* 0x00007632333f7816 */ /* 0x000fe2000000003f */
[----:B------:R-:W-:Y:S01]  /*1d00*/  IMAD.U32 R98, R61, 0x10000, RZ ;  /* 0x000100003d627824 */ /* 0x000fe200078e00ff */
[----:B------:R-:W-:Y:S02]  /*1d10*/  PRMT R44, R36, 0x7632, R44 ;  /* 0x00007632242c7816 */ /* 0x000fe4000000002c */
[----:B------:R-:W-:-:S02]  /*1d20*/  PRMT R45, R37, 0x7632, R45 ;  /* 0x00007632252d7816 */ /* 0x000fc4000000002d */
[----:B------:R-:W-:Y:S02]  /*1d30*/  PRMT R46, R38, 0x7632, R46 ;  /* 0x00007632262e7816 */ /* 0x000fe4000000002e */
[----:B------:R-:W-:Y:S02]  /*1d40*/  PRMT R47, R39, 0x7632, R47 ;  /* 0x00007632272f7816 */ /* 0x000fe4000000002f */
        /* <DEDUP_REMOVED lines=26> */
.L_x_145:
[----:B------:R-:W-:Y:S05]  /*1ef0*/  BRA.U UP1, `(.L_x_148) ;  /* 0x0000000101947547 */ /* 0x000fea000b800000 */
        /* <DEDUP_REMOVED lines=37> */
.L_x_148:
[----:B-----5:R-:W-:Y:S01]  /*2150*/  PRMT R47, R48, 0x7632, R47 ;  /* 0x00007632302f7816 */ /* 0x020fe2000000002f */
[C---:B-1----:R-:W-:Y:S01]  /*2160*/  IMAD.U32 R61, R49.reuse, 0x10000, RZ ;  /* 0x00010000313d7824 */ /* 0x042fe200078e00ff */
[----:B------:R-:W-:Y:S01]  /*2170*/  PRMT R60, R49, 0x7632, R60 ;  /* 0x00007632313c7816 */ /* 0x000fe2000000003c */
[----:B------:R-:W-:Y:S01]  /*2180*/  IMAD.U32 R93, R36, 0x10000, RZ ;  /* 0x00010000245d7824 */ /* 0x000fe200078e00ff */
[----:B------:R-:W-:Y:S01]  /*2190*/  SHF.L.U32 R48, R48, 0x10, RZ ;  /* 0x0000001030307819 */ /* 0x000fe200000006ff */
[----:B------:R-:W-:Y:S01]  /*21a0*/  IMAD.U32 R47, R47, 0x10000, RZ ;  /* 0x000100002f2f7824 */ /* 0x000fe200078e00ff */
[C---:B------:R-:W-:Y:S02]  /*21b0*/  SHF.L.U32 R49, R40.reuse, 0x10, RZ ;  /* 0x0000001028317819 */ /* 0x040fe400000006ff */
[----:B------:R-:W-:Y:S02]  /*21c0*/  PRMT R46, R40, 0x7632, R46 ;  /* 0x00007632282e7816 */ /* 0x000fe4000000002e */
[----:B------:R-:W-:Y:S01]  /*21d0*/  PRMT R44, R51, 0x7632, R44 ;  /* 0x00007632332c7816 */ /* 0x000fe2000000002c */
[----:B------:R-:W-:Y:S01]  /*21e0*/  FADD.FTZ R48, R49, R48 ;  /* 0x0000003031307221 */ /* 0x000fe20000010000 */
[----:B------:R-:W-:-:S02]  /*21f0*/  SHF.L.U32 R46, R46, 0x10, RZ ;  /* 0x000000102e2e7819 */ /* 0x000fc400000006ff */
[----:B------:R-:W-:Y:S01]  /*2200*/  SHF.L.U32 R100, R51, 0x10, RZ ;  /* 0x0000001033647819 */ /* 0x000fe200000006ff */
[----:B------:R-:W-:Y:S01]  /*2210*/  FADD.FTZ R93, R93, R48 ;  /* 0x000000305d5d7221 */ /* 0x000fe20000010000 */
[----:B------:R-:W-:Y:S01]  /*2220*/  SHF.L.U32 R51, R43, 0x10, RZ ;  /* 0x000000102b337819 */ /* 0x000fe200000006ff */
[----:B------:R-:W-:Y:S01]  /*2230*/  FADD.FTZ R99, R47, R46 ;  /* 0x0000002e2f637221 */ /* 0x000fe20000010000 */
[----:B------:R-:W-:Y:S02]  /*2240*/  PRMT R45, R50, 0x7632, R45 ;  /* 0x00007632322d7816 */ /* 0x000fe4000000002d */
[----:B------:R-:W-:Y:S01]  /*2250*/  PRMT R47, R42, 0x7632, R47 ;  /* 0x000076322a2f7816 */ /* 0x000fe2000000002f */
[----:B------:R-:W-:Y:S01]  /*2260*/  FADD.FTZ R100, R51, R100 ;  /* 0x0000006433647221 */ /* 0x000fe20000010000 */
[----:B------:R-:W-:Y:S01]  /*2270*/  PRMT R48, R43, 0x7632, R48 ;  /* 0x000076322b307816 */ /* 0x000fe20000000030 */
[----:B------:R-:W-:Y:S01]  /*2280*/  IMAD.U32 R51, R60, 0x10000, RZ ;  /* 0x000100003c337824 */ /* 0x000fe200078e00ff */
[----:B------:R-:W-:-:S02]  /*2290*/  SHF.L.U32 R62, R50, 0x10, RZ ;  /* 0x00000010323e7819 */ /* 0x000fc400000006ff */
[----:B------:R-:W-:Y:S02]  /*22a0*/  SHF.L.U32 R49, R42, 0x10, RZ ;  /* 0x000000102a317819 */ /* 0x000fe400000006ff */
[C---:B------:R-:W-:Y:S02]  /*22b0*/  SHF.L.U32 R50, R41.reuse, 0x10, RZ ;  /* 0x0000001029327819 */ /* 0x040fe400000006ff */
[----:B------:R-:W-:Y:S01]  /*22c0*/  PRMT R46, R41, 0x7632, R46 ;  /* 0x00007632292e7816 */ /* 0x000fe2000000002e */
[----:B------:R-:W-:Y:S01]  /*22d0*/  FADD.FTZ R62, R49, R62 ;  /* 0x0000003e313e7221 */ /* 0x000fe20000010000 */
[----:B------:R-:W-:Y:S01]  /*22e0*/  SHF.L.U32 R60, R45, 0x10, RZ ;  /* 0x000000102d3c7819 */ /* 0x000fe200000006ff */
[----:B------:R-:W-:Y:S01]  /*22f0*/  IMAD.U32 R45, R44, 0x10000, RZ ;  /* 0x000100002c2d7824 */ /* 0x000fe200078e00ff */
[----:B------:R-:W-:Y:S01]  /*2300*/  SHF.L.U32 R47, R47, 0x10, RZ ;  /* 0x000000102f2f7819 */ /* 0x000fe200000006ff */
[----:B------:R-:W-:Y:S01]  /*2310*/  FADD.FTZ R50, R50, R61 ;  /* 0x0000003d32327221 */ /* 0x000fe20000010000 */
[----:B------:R-:W-:-:S02]  /*2320*/  SHF.L.U32 R48, R48, 0x10, RZ ;  /* 0x0000001030307819 */ /* 0x000fc400000006ff */
        /* <DEDUP_REMOVED lines=8> */
[----:B------:R-:W-:Y:S02]  /*23b0*/  PRMT R47, R38, 0x7632, R47 ;  /* 0x00007632262f7816 */ /* 0x000fe4000000002f */
[----:B------:R-:W-:-:S02]  /*23c0*/  PRMT R45, R37, 0x7632, R45 ;  /* 0x00007632252d7816 */ /* 0x000fc4000000002d */
        /* <DEDUP_REMOVED lines=16> */
.L_x_147:
[----:B------:R-:W0:Y:S01]  /*24d0*/  @P0 LDC.64 R48, c[0x0][0x3a8] ;  /* 0x0000ea00ff300b82 */ /* 0x000e220000000a00 */
[----:B------:R-:W-:-:S05]  /*24e0*/  IADD3 R91, PT, PT, R80, 0x60, RZ ;  /* 0x00000060505b7810 */ /* 0x000fca0007ffe0ff */
[----:B-1----:R-:W-:Y:S02]  /*24f0*/  IMAD.WIDE.U32 R62, R91, 0x10, R102 ;  /* 0x000000105b3e7825 */ /* 0x002fe400078e0066 */
        /* <DEDUP_REMOVED lines=12> */
[----:B-1----:R-:W-:Y:S01]  /*25c0*/  IMAD.U32 R60, R48, 0x10000, RZ ;  /* 0x00010000303c7824 */ /* 0x002fe200078e00ff */
        /* <DEDUP_REMOVED lines=11> */
.L_x_150:
[----:B-----5:R-:W-:Y:S01]  /*2680*/  SHF.L.U32 R45, R36, 0x10, RZ ;  /* 0x00000010242d7819 */ /* 0x020fe200000006ff */
[----:B-1----:R-:W-:Y:S01]  /*2690*/  IMAD.U32 R60, R48, 0x10000, RZ ;  /* 0x00010000303c7824 */ /* 0x002fe200078e00ff */
[----:B------:R-:W-:Y:S01]  /*26a0*/  PRMT R61, R51, 0x7632, R61 ;  /* 0x00007632333d7816 */ /* 0x000fe2000000003d */
[----:B------:R-:W-:Y:S01]  /*26b0*/  IMAD.U32 R47, R50, 0x10000, RZ ;  /* 0x00010000322f7824 */ /* 0x000fe200078e00ff */
[----:B------:R-:W-:Y:S01]  /*26c0*/  PRMT R44, R49, 0x7632, R44 ;  /* 0x00007632312c7816 */ /* 0x000fe2000000002c */
[----:B------:R-:W-:Y:S01]  /*26d0*/  FADD.FTZ R60, R45, R60 ;  /* 0x0000003c2d3c7221 */ /* 0x000fe20000010000 */
[----:B------:R-:W-:Y:S01]  /*26e0*/  PRMT R45, R39, 0x7632, R45 ;  /* 0x00007632272d7816 */ /* 0x000fe2000000002d */
[----:B------:R-:W-:Y:S01]  /*26f0*/  IMAD.U32 R51, R51, 0x10000, RZ ;  /* 0x0001000033337824 */ /* 0x000fe200078e00ff */
[----:B------:R-:W-:Y:S02]  /*2700*/  SHF.L.U32 R62, R38, 0x10, RZ ;  /* 0x00000010263e7819 */ /* 0x000fe400000006ff */
[----:B------:R-:W-:-:S02]  /*2710*/  SHF.L.U32 R49, R49, 0x10, RZ ;  /* 0x0000001031317819 */ /* 0x000fc400000006ff */
[----:B------:R-:W-:Y:S02]  /*2720*/  SHF.L.U32 R46, R37, 0x10, RZ ;  /* 0x00000010252e7819 */ /* 0x000fe400000006ff */
[----:B------:R-:W-:Y:S02]  /*2730*/  SHF.L.U32 R102, R61, 0x10, RZ ;  /* 0x000000103d667819 */ /* 0x000fe400000006ff */
[----:B------:R-:W-:Y:S01]  /*2740*/  SHF.L.U32 R45, R45, 0x10, RZ ;  /* 0x000000102d2d7819 */ /* 0x000fe200000006ff */
[----:B------:R-:W-:Y:S01]  /*2750*/  FADD.FTZ R61, R46, R49 ;  /* 0x000000312e3d7221 */ /* 0x000fe20000010000 */
[----:B------:R-:W-:Y:S01]  /*2760*/  PRMT R92, R50, 0x7632, R92 ;  /* 0x00007632325c7816 */ /* 0x000fe2000000005c */
[----:B------:R-:W-:Y:S01]  /*2770*/  FADD.FTZ R50, R62, R47 ;  /* 0x0000002f3e327221 */ /* 0x000fe20000010000 */
[----:B------:R-:W-:Y:S01]  /*2780*/  PRMT R48, R48, 0x7632, R48 ;  /* 0x0000763230307816 */ /* 0x000fe20000000030 */
[--C-:B------:R-:W-:Y:S01]  /*2790*/  FADD.FTZ R62, R102, R45.reuse ;  /* 0x0000002d663e7221 */ /* 0x100fe20000010000 */
[----:B------:R-:W-:-:S02]  /*27a0*/  PRMT R45, R36, 0x7632, R45 ;  /* 0x00007632242d7816 */ /* 0x000fc4000000002d */
[----:B------:R-:W-:Y:S02]  /*27b0*/  PRMT R46, R37, 0x7632, R46 ;  /* 0x00007632252e7816 */ /* 0x000fe4000000002e */
[----:B------:R-:W-:Y:S02]  /*27c0*/  PRMT R47, R38, 0x7632, R47 ;  /* 0x00007632262f7816 */ /* 0x000fe4000000002f */
[----:B------:R-:W-:Y:S02]  /*27d0*/  SHF.L.U32 R48, R48, 0x10, RZ ;  /* 0x0000001030307819 */ /* 0x000fe400000006ff */
[----:B------:R-:W-:Y:S01]  /*27e0*/  SHF.L.U32 R63, R44, 0x10, RZ ;  /* 0x000000102c3f7819 */ /* 0x000fe200000006ff */
[----:B------:R-:W-:Y:S01]  /*27f0*/  IMAD.U32 R44, R39, 0x10000, RZ ;  /* 0x00010000272c7824 */ /* 0x000fe200078e00ff */
[----:B------:R-:W-:Y:S02]  /*2800*/  SHF.L.U32 R92, R92, 0x10, RZ ;  /* 0x000000105c5c7819 */ /* 0x000fe400000006ff */
        /* <DEDUP_REMOVED lines=12> */
.L_x_149:
[----:B------:R-:W-:Y:S05]  /*28d0*/  BRA.U UP1, `(.L_x_152) ;  /* 0x0000000101947547 */ /* 0x000fea000b800000 */
        /* <DEDUP_REMOVED lines=37> */
.L_x_152:
[----:B-----5:R-:W-:Y:S01]  /*2b30*/  SHF.L.U32 R45, R40, 0x10, RZ ;  /* 0x00000010282d7819 */ /* 0x020fe200000006ff */
[----:B-1----:R-:W-:Y:S01]  /*2b40*/  IMAD.U32 R60, R48, 0x10000, RZ ;  /* 0x00010000303c7824 */ /* 0x002fe200078e00ff */
        /* <DEDUP_REMOVED lines=14> */
[----:B------:R-:W-:Y:S02]  /*2c30*/  PRMT R47, R41, 0x7632, R47 ;  /* 0x00007632292f7816 */ /* 0x000fe4000000002f */
[----:B------:R-:W-:Y:S01]  /*2c40*/  PRMT R63, R51, 0x7632, R63 ;  /* 0x00007632333f7816 */ /* 0x000fe2000000003f */
[----:B------:R-:W-:Y:S01]  /*2c50*/  FADD.FTZ R60, R49, R60 ;  /* 0x0000003c313c7221 */ /* 0x000fe20000010000 */
[----:B------:R-:W-:Y:S01]  /*2c60*/  SHF.L.U32 R51, R48, 0x10, RZ ;  /* 0x0000001030337819 */ /* 0x000fe200000006ff */
[----:B------:R-:W-:Y:S01]  /*2c70*/  IMAD.U32 R47, R47, 0x10000, RZ ;  /* 0x000100002f2f7824 */ /* 0x000fe200078e00ff */
[----:B------:R-:W-:-:S02]  /*2c80*/  SHF.L.U32 R46, R46, 0x10, RZ ;  /* 0x000000102e2e7819 */ /* 0x000fc400000006ff */
[----:B------:R-:W-:Y:S02]  /*2c90*/  SHF.L.U32 R62, R50, 0x10, RZ ;  /* 0x00000010323e7819 */ /* 0x000fe400000006ff */
[----:B------:R-:W-:Y:S01]  /*2ca0*/  PRMT R48, R43, 0x7632, R48 ;  /* 0x000076322b307816 */ /* 0x000fe20000000030 */
[--C-:B------:R-:W-:Y:S01]  /*2cb0*/  FADD.FTZ R102, R51, R46.reuse ;  /* 0x0000002e33667221 */ /* 0x100fe20000010000 */
[----:B------:R-:W-:Y:S01]  /*2cc0*/  SHF.L.U32 R101, R63, 0x10, RZ ;  /* 0x000000103f657819 */ /* 0x000fe200000006ff */
[----:B------:R-:W-:Y:S01]  /*2cd0*/  FADD.FTZ R63, R62, R47 ;  /* 0x0000002f3e3f7221 */ /* 0x000fe20000010000 */
[----:B------:R-:W-:Y:S01]  /*2ce0*/  SHF.L.U32 R48, R48, 0x10, RZ ;  /* 0x0000001030307819 */ /* 0x000fe200000006ff */
[----:B------:R-:W-:Y:S01]  /*2cf0*/  IMAD.U32 R51, R39, 0x10000, RZ ;  /* 0x0001000027337824 */ /* 0x000fe200078e00ff */
[----:B------:R-:W-:Y:S02]  /*2d00*/  PRMT R49, R50, 0x7632, R49 ;  /* 0x0000763232317816 */ /* 0x000fe40000000031 */
[----:B------:R-:W-:Y:S01]  /*2d10*/  PRMT R46, R42, 0x7632, R46 ;  /* 0x000076322a2e7816 */ /* 0x000fe2000000002e */
[----:B------:R-:W-:Y:S01]  /*2d20*/  FADD.FTZ R48, R101, R48 ;  /* 0x0000003065307221 */ /* 0x000fe20000010000 */
[----:B------:R-:W-:Y:S01]  /*2d30*/  PRMT R47, R39, 0x7632, R47 ;  /* 0x00007632272f7816 */ /* 0x000fe2000000002f */
[----:B------:R-:W-:Y:S01]  /*2d40*/  IMAD.U32 R49, R49, 0x10000, RZ ;  /* 0x0001000031317824 */ /* 0x000fe200078e00ff */
[----:B------:R-:W-:Y:S01]  /*2d50*/  SHF.L.U32 R50, R37, 0x10, RZ ;  /* 0x0000001025327819 */ /* 0x000fe200000006ff */
[----:B------:R-:W-:Y:S01]  /*2d60*/  FADD.FTZ R51, R51, R44 ;  /* 0x0000002c33337221 */ /* 0x000fe20000010000 */
[----:B------:R-:W-:-:S02]  /*2d70*/  SHF.L.U32 R62, R38, 0x10, RZ ;  /* 0x00000010263e7819 */ /* 0x000fc400000006ff */
[----:B------:R-:W-:Y:S01]  /*2d80*/  SHF.L.U32 R46, R46, 0x10, RZ ;  /* 0x000000102e2e7819 */ /* 0x000fe200000006ff */
[----:B------:R-:W-:Y:S01]  /*2d90*/  FADD.FTZ R61, R50, R61 ;  /* 0x0000003d323d7221 */ /* 0x000fe20000010000 */
[----:B------:R-:W-:Y:S01]  /*2da0*/  SHF.L.U32 R47, R47, 0x10, RZ ;  /* 0x000000102f2f7819 */ /* 0x000fe200000006ff */
[--C-:B------:R-:W-:Y:S01]  /*2db0*/  FADD.FTZ R50, R62, R45.reuse ;  /* 0x0000002d3e327221 */ /* 0x100fe20000010000 */
[----:B------:R-:W-:Y:S01]  /*2dc0*/  PRMT R45, R36, 0x7632, R45 ;  /* 0x00007632242d7816 */ /* 0x000fe2000000002d */
[--C-:B------:R-:W-:Y:S01]  /*2dd0*/  FADD.FTZ R101, R49, R46.reuse ;  /* 0x0000002e31657221 */ /* 0x100fe20000010000 */
[----:B------:R-:W-:Y:S01]  /*2de0*/  PRMT R46, R37, 0x7632, R46 ;  /* 0x00007632252e7816 */ /* 0x000fe2000000002e */
[--C-:B------:R-:W-:Y:S01]  /*2df0*/  FADD.FTZ R62, R48, R47.reuse ;  /* 0x0000002f303e7221 */ /* 0x100fe20000010000 */
[----:B------:R-:W-:Y:S02]  /*2e00*/  PRMT R47, R38, 0x7632, R47 ;  /* 0x00007632262f7816 */ /* 0x000fe4000000002f */
        /* <DEDUP_REMOVED lines=9> */
[----:B------:R-:W-:-:S07]  /*2ea0*/  F2FP.BF16.F32.PACK_AB R44, R102, R60 ;  /* 0x0000003c662c723e */ /* 0x000fce00000010ff */
.L_x_151:
[----:B------:R-:W-:Y:S01]  /*2eb0*/  FADD.FTZ R92, RZ, R52 ;  /* 0x00000034ff5c7221 */ /* 0x000fe20000010000 */
[----:B------:R-:W0:Y:S01]  /*2ec0*/  @P0 LDC.64 R48, c[0x0][0x3a8] ;  /* 0x0000ea00ff300b82 */ /* 0x000e220000000a00 */
[----:B------:R-:W-:Y:S02]  /*2ed0*/  UMOV UR9, 0xffffffff ;  /* 0xffffffff00097882 */ /* 0x000fe40000000000 */
        /* <DEDUP_REMOVED lines=11> */
[----:B0-----:R-:W-:Y:S02]  /*2f90*/  FADD.FTZ R49, R92, R83 ;  /* 0x000000535c317221 */ /* 0x001fe40000010000 */
[----:B------:R-:W0:Y:S02]  /*2fa0*/  S2R R92, SR_TID.X ;  /* 0x00000000005c7919 */ /* 0x000e240000002100 */
        /* <DEDUP_REMOVED lines=35> */
[C---:B------:R-:W-:Y:S01]  /*31e0*/  FADD.FTZ R48, -R104.reuse, R52 ;  /* 0x0000003468307221 */ /* 0x040fe20000010100 */
[----:B------:R-:W-:-:S03]  /*31f0*/  FADD.FTZ R103, -R104, R55 ;  /* 0x0000003768677221 */ /* 0x000fc60000010100 */
[----:B------:R-:W-:-:S04]  /*3200*/  FFMA.FTZ R48, R48, R48, RZ ;  /* 0x0000003030307223 */ /* 0x000fc800000100ff */
[----:B------:R-:W-:Y:S01]  /*3210*/  FFMA.FTZ R48, R103, R103, R48 ;  /* 0x0000006767307223 */ /* 0x000fe20000010030 */
[----:B------:R-:W-:-:S04]  /*3220*/  FADD.FTZ R103, -R104, R53 ;  /* 0x0000003568677221 */ /* 0x000fc80000010100 */
        /* <DEDUP_REMOVED lines=68> */
.L_x_166:
[----:B------:R-:W-:Y:S01]  /*3670*/  FMUL.FTZ R103, R104, R104 ;  /* 0x0000006868677220 */ /* 0x000fe20000410000 */
[----:B------:R-:W-:Y:S01]  /*3680*/  ISETP.NE.AND P3, PT, RZ, UR5, PT ;  /* 0x00000005ff007c0c */ /* 0x000fe2000bf65270 */
[----:B-1----:R-:W-:Y:S01]  /*3690*/  FADD.FTZ R48, R124, R48 ;  /* 0x000000307c307221 */ /* 0x002fe20000010000 */
[----:B------:R-:W-:Y:S01]  /*36a0*/  SHF.L.U32 R106, R20, 0x10, RZ ;  /* 0x00000010146a7819 */ /* 0x000fe200000006ff */
[----:B0-----:R-:W0:Y:S01]  /*36b0*/  @!P1 LDC.64 R124, c[0x0][0x3c8] ;  /* 0x0000f200ff7c9b82 */ /* 0x001e220000000a00 */
[----:B------:R-:W-:Y:S01]  /*36c0*/  FSEL R103, R103, RZ, P3 ;  /* 0x000000ff67677208 */ /* 0x000fe20001800000 */
[----:B------:R-:W-:Y:S01]  /*36d0*/  FFMA.FTZ R92, R48, R49, UR8 ;  /* 0x00000008305c7e23 */ /* 0x000fe20008010031 */
[----:B------:R-:W-:Y:S02]  /*36e0*/  FSEL R105, R104, RZ, !P3 ;  /* 0x000000ff68697208 */ /* 0x000fe40005800000 */
[----:B------:R-:W-:Y:S01]  /*36f0*/  SHF.L.U32 R108, R66, 0x10, RZ ;  /* 0x00000010426c7819 */ /* 0x000fe200000006ff */
[----:B------:R-:W-:-:S02]  /*3700*/  FADD.FTZ R92, R92, R103 ;  /* 0x000000675c5c7221 */ /* 0x000fc40000010000 */
[----:B------:R-:W1:Y:S01]  /*3710*/  @!P1 LDC.64 R48, c[0x0][0x3c0] ;  /* 0x0000f000ff309b82 */ /* 0x000e620000000a00 */
[C---:B------:R-:W-:Y:S01]  /*3720*/  FADD.FTZ R103, -R105.reuse, R52 ;  /* 0x0000003469677221 */ /* 0x040fe20000010100 */
[----:B------:R-:W-:Y:S02]  /*3730*/  IMAD.U32 R52, R0, 0x10000, RZ ;  /* 0x0001000000347824 */ /* 0x000fe400078e00ff */
[C---:B------:R-:W-:Y:S01]  /*3740*/  FADD.FTZ R55, -R105.reuse, R55 ;  /* 0x0000003769377221 */ /* 0x040fe20000010100 */
[----:B------:R-:W2:Y:S01]  /*3750*/  MUFU.RSQ R92, R92 ;  /* 0x0000005c005c7308 */ /* 0x000ea20000001400 */
        /* <DEDUP_REMOVED lines=16> */
[C---:B--2---:R-:W-:Y:S01]  /*3860*/  FMUL.FTZ R103, R92.reuse, R103 ;  /* 0x000000675c677220 */ /* 0x044fe20000410000 */
[----:B------:R-:W-:Y:S01]  /*3870*/  FMUL.FTZ R59, R92, R59 ;  /* 0x0000003b5c3b7220 */ /* 0x000fe20000410000 */
[----:B-1----:R-:W-:-:S04]  /*3880*/  @!P1 IMAD.WIDE R48, R11, 0x4, R48 ;  /* 0x000000040b309825 */ /* 0x002fc800078e0230 */
[C---:B------:R-:W-:Y:S01]  /*3890*/  FMUL.FTZ R85, R92.reuse, R85 ;  /* 0x000000555c557220 */ /* 0x040fe20000410000 */
[C---:B------:R-:W-:Y:S01]  /*38a0*/  FMUL.FTZ R89, R92.reuse, R89 ;  /* 0x000000595c597220 */ /* 0x040fe20000410000 */
[C---:B------:R-:W-:Y:S01]  /*38b0*/  FMUL.FTZ R95, R92.reuse, R95 ;  /* 0x0000005f5c5f7220 */ /* 0x040fe20000410000 */
[C---:B------:R-:W-:Y:S01]  /*38c0*/  FMUL.FTZ R97, R92.reuse, R97 ;  /* 0x000000615c617220 */ /* 0x040fe20000410000 */
[----:B------:R1:W-:Y:S01]  /*38d0*/  @!P1 STG.E desc[UR6][R48.64], R104 ;  /* 0x0000006830009986 */ /* 0x0003e2000c101906 */
[C---:B------:R-:W-:Y:S01]  /*38e0*/  FMUL.FTZ R61, R92.reuse, R61 ;  /* 0x0000003d5c3d7220 */ /* 0x040fe20000410000 */
[C---:B------:R-:W-:Y:S01]  /*38f0*/  FMUL.FTZ R63, R92.reuse, R63 ;  /* 0x0000003f5c3f7220 */ /* 0x040fe20000410000 */
[C---:B------:R-:W-:Y:S01]  /*3900*/  FMUL.FTZ R101, R92.reuse, R101 ;  /* 0x000000655c657220 */ /* 0x040fe20000410000 */
[C---:B------:R-:W-:Y:S01]  /*3910*/  FMUL.FTZ R51, R92.reuse, R51 ;  /* 0x000000335c337220 */ /* 0x040fe20000410000 */
[----:B-1----:R-:W-:Y:S01]  /*3920*/  FFMA.FTZ R48, R103, R52, R106 ;  /* 0x0000003467307223 */ /* 0x002fe2000001006a */
[C---:B------:R-:W-:Y:S01]  /*3930*/  FMUL.FTZ R52, R92.reuse, R55 ;  /* 0x000000375c347220 */ /* 0x040fe20000410000 */
[----:B------:R-:W-:Y:S01]  /*3940*/  SHF.L.U32 R55, R79, 0x10, RZ ;  /* 0x000000104f377819 */ /* 0x000fe200000006ff */
[----:B------:R-:W-:Y:S01]  /*3950*/  FMUL.FTZ R49, R92, R53 ;  /* 0x000000355c317220 */ /* 0x000fe20000410000 */
[----:B------:R-:W-:Y:S01]  /*3960*/  SHF.L.U32 R103, R78, 0x10, RZ ;  /* 0x000000104e677819 */ /* 0x000fe200000006ff */
[----:B------:R-:W-:Y:S01]  /*3970*/  IMAD.U32 R104, R2, 0x10000, RZ ;  /* 0x0001000002687824 */ /* 0x000fe200078e00ff */
[----:B------:R-:W-:Y:S01]  /*3980*/  SHF.L.U32 R106, R21, 0x10, RZ ;  /* 0x00000010156a7819 */ /* 0x000fe200000006ff */
[----:B------:R-:W-:Y:S01]  /*3990*/  FADD.FTZ R53, -R105, R56 ;  /* 0x0000003869357221 */ /* 0x000fe20000010100 */
[----:B------:R-:W-:Y:S01]  /*39a0*/  SHF.L.U32 R56, R77, 0x10, RZ ;  /* 0x000000104d387819 */ /* 0x000fe200000006ff */
[----:B------:R-:W-:Y:S01]  /*39b0*/  FFMA.FTZ R52, R52, R55, R103 ;  /* 0x0000003734347223 */ /* 0x000fe20000010067 */
[----:B------:R-:W-:Y:S01]  /*39c0*/  FADD.FTZ R55, -R105, R54 ;  /* 0x0000003669377221 */ /* 0x000fe20000010100 */
[----:B------:R-:W-:Y:S01]  /*39d0*/  FFMA.FTZ R49, R49, R104, R106 ;  /* 0x0000006831317223 */ /* 0x000fe2000001006a */
[----:B------:R-:W-:Y:S01]  /*39e0*/  SHF.L.U32 R104, R76, 0x10, RZ ;  /* 0x000000104c687819 */ /* 0x000fe200000006ff */
[C---:B------:R-:W-:Y:S01]  /*39f0*/  FMUL.FTZ R53, R92.reuse, R53 ;  /* 0x000000355c357220 */ /* 0x040fe20000410000 */
[----:B------:R-:W-:Y:S01]  /*3a00*/  FMUL.FTZ R54, R92, R55 ;  /* 0x000000375c367220 */ /* 0x000fe20000410000 */
[----:B------:R-:W-:Y:S01]  /*3a10*/  SHF.L.U32 R103, R22, 0x10, RZ ;  /* 0x0000001016677819 */ /* 0x000fe200000006ff */
[----:B------:R-:W-:-:S02]  /*3a20*/  IMAD.U32 R55, R3, 0x10000, RZ ;  /* 0x0001000003377824 */ /* 0x000fc400078e00ff */
[----:B------:R-:W-:Y:S01]  /*3a30*/  FFMA.FTZ R53, R53, R56, R104 ;  /* 0x0000003835357223 */ /* 0x000fe20000010068 */
[----:B------:R-:W-:Y:S01]  /*3a40*/  SHF.L.U32 R56, R75, 0x10, RZ ;  /* 0x000000104b387819 */ /* 0x000fe200000006ff */
[----:B------:R-:W-:Y:S01]  /*3a50*/  FFMA.FTZ R54, R54, R55, R103 ;  /* 0x0000003736367223 */ /* 0x000fe20000010067 */
[----:B------:R-:W-:Y:S01]  /*3a60*/  SHF.L.U32 R104, R74, 0x10, RZ ;  /* 0x000000104a687819 */ /* 0x000fe200000006ff */
[----:B------:R-:W-:Y:S01]  /*3a70*/  FMUL.FTZ R55, R92, R57 ;  /* 0x000000395c377220 */ /* 0x000fe20000410000 */
[----:B------:R-:W-:Y:S01]  /*3a80*/  FADD.FTZ R57, -R105, R58 ;  /* 0x0000003a69397221 */ /* 0x000fe20000010100 */
[----:B------:R-:W-:Y:S02]  /*3a90*/  SHF.L.U32 R58, R71, 0x10, RZ ;  /* 0x00000010473a7819 */ /* 0x000fe400000006ff */
[----:B------:R-:W-:Y:S01]  /*3aa0*/  FFMA.FTZ R55, R55, R56, R104 ;  /* 0x0000003837377223 */ /* 0x000fe20000010068 */
[----:B------:R-:W-:Y:S01]  /*3ab0*/  SHF.L.U32 R104, R23, 0x10, RZ ;  /* 0x0000001017687819 */ /* 0x000fe200000006ff */
[----:B------:R-:W-:-:S02]  /*3ac0*/  IMAD.U32 R56, R4, 0x10000, RZ ;  /* 0x0001000004387824 */ /* 0x000fc400078e00ff */
[----:B------:R-:W-:Y:S01]  /*3ad0*/  FMUL.FTZ R57, R92, R57 ;  /* 0x000000395c397220 */ /* 0x000fe20000410000 */
[----:B------:R-:W-:Y:S01]  /*3ae0*/  SHF.L.U32 R106, R70, 0x10, RZ ;  /* 0x00000010466a7819 */ /* 0x000fe200000006ff */
[----:B------:R-:W-:Y:S01]  /*3af0*/  FFMA.FTZ R103, R59, R56, R104 ;  /* 0x000000383b677223 */ /* 0x000fe20000010068 */
[----:B------:R-:W-:Y:S02]  /*3b00*/  SHF.L.U32 R104, R73, 0x10, RZ ;  /* 0x0000001049687819 */ /* 0x000fe400000006ff */
[----:B------:R-:W-:Y:S02]  /*3b10*/  SHF.L.U32 R56, R72, 0x10, RZ ;  /* 0x0000001048387819 */ /* 0x000fe400000006ff */
[----:B------:R-:W-:Y:S02]  /*3b20*/  SHF.L.U32 R59, R24, 0x10, RZ ;  /* 0x00000010183b7819 */ /* 0x000fe400000006ff */
[----:B------:R-:W-:Y:S01]  /*3b30*/  F2FP.BF16.F32.PACK_AB R48, R52, R48 ;  /* 0x000000303430723e */ /* 0x000fe200000010ff */
[----:B------:R-:W-:Y:S01]  /*3b40*/  FFMA.FTZ R104, R57, R104, R56 ;  /* 0x0000006839687223 */ /* 0x000fe20000010038 */
[----:B------:R-:W-:Y:S01]  /*3b50*/  FMUL.FTZ R56, R92, R81 ;  /* 0x000000515c387220 */ /* 0x000fe20000410000 */
[----:B------:R-:W-:Y:S01]  /*3b60*/  IMAD.U32 R57, R5, 0x10000, RZ ;  /* 0x0001000005397824 */ /* 0x000fe200078e00ff */
[----:B------:R-:W-:-:S02]  /*3b70*/  SHF.L.U32 R81, R25, 0x10, RZ ;  /* 0x0000001019517819 */ /* 0x000fc400000006ff */
[----:B------:R-:W-:Y:S01]  /*3b80*/  F2FP.BF16.F32.PACK_AB R49, R53, R49 ;  /* 0x000000313531723e */ /* 0x000fe200000010ff */
[----:B------:R-:W-:Y:S01]  /*3b90*/  FFMA.FTZ R56, R56, R57, R59 ;  /* 0x0000003938387223 */ /* 0x000fe2000001003b */
[----:B------:R-:W-:Y:S01]  /*3ba0*/  FMUL.FTZ R57, R92, R87 ;  /* 0x000000575c397220 */ /* 0x000fe20000410000 */
[----:B------:R-:W-:-:S03]  /*3bb0*/  IMAD.U32 R59, R6, 0x10000, RZ ;  /* 0x00010000063b7824 */ /* 0x000fc600078e00ff */
[----:B------:R-:W-:Y:S01]  /*3bc0*/  FFMA.FTZ R57, R57, R58, R106 ;  /* 0x0000003a39397223 */ /* 0x000fe2000001006a */
[----:B------:R-:W-:Y:S01]  /*3bd0*/  FMUL.FTZ R58, R92, R83 ;  /* 0x000000535c3a7220 */ /* 0x000fe20000410000 */
[----:B------:R-:W-:Y:S02]  /*3be0*/  SHF.L.U32 R106, R68, 0x10, RZ ;  /* 0x00000010446a7819 */ /* 0x000fe400000006ff */
[----:B------:R-:W-:Y:S01]  /*3bf0*/  SHF.L.U32 R83, R28, 0x10, RZ ;  /* 0x000000101c537819 */ /* 0x000fe200000006ff */
[----:B------:R-:W-:Y:S01]  /*3c00*/  FFMA.FTZ R58, R58, R59, R81 ;  /* 0x0000003b3a3a7223 */ /* 0x000fe20000010051 */
[----:B------:R-:W-:Y:S01]  /*3c10*/  FADD.FTZ R59, -R105, R88 ;  /* 0x00000058693b7221 */ /* 0x000fe20000010100 */
[----:B------:R-:W-:Y:S01]  /*3c20*/  SHF.L.U32 R88, R69, 0x10, RZ ;  /* 0x0000001045587819 */ /* 0x000fe200000006ff */
[----:B------:R-:W-:Y:S01]  /*3c30*/  FADD.FTZ R81, -R105, R86 ;  /* 0x0000005669517221 */ /* 0x000fe20000010100 */
[----:B------:R-:W-:Y:S01]  /*3c40*/  SHF.L.U32 R86, R27, 0x10, RZ ;  /* 0x000000101b567819 */ /* 0x000fe200000006ff */
[C---:B------:R-:W-:Y:S01]  /*3c50*/  FMUL.FTZ R59, R92.reuse, R59 ;  /* 0x0000003b5c3b7220 */ /* 0x040fe20000410000 */
[----:B------:R-:W-:Y:S01]  /*3c60*/  F2FP.BF16.F32.PACK_AB R52, R57, R56 ;  /* 0x000000383934723e */ /* 0x000fe200000010ff */
[----:B------:R-:W-:-:S02]  /*3c70*/  FMUL.FTZ R81, R92, R81 ;  /* 0x000000515c517220 */ /* 0x000fc40000410000 */
[----:B------:R-:W-:Y:S01]  /*3c80*/  FFMA.FTZ R59, R59, R88, R106 ;  /* 0x000000583b3b7223 */ /* 0x000fe2000001006a */
[----:B------:R-:W-:Y:S01]  /*3c90*/  SHF.L.U32 R106, R26, 0x10, RZ ;  /* 0x000000101a6a7819 */ /* 0x000fe200000006ff */
[----:B------:R-:W-:-:S03]  /*3ca0*/  IMAD.U32 R88, R7, 0x10000, RZ ;  /* 0x0001000007587824 */ /* 0x000fc600078e00ff */
[----:B------:R-:W-:Y:S01]  /*3cb0*/  F2FP.BF16.F32.PACK_AB R53, R59, R58 ;  /* 0x0000003a3b35723e */ /* 0x000fe200000010ff */
[----:B------:R-:W-:Y:S01]  /*3cc0*/  FFMA.FTZ R88, R85, R88, R106 ;  /* 0x0000005855587223 */ /* 0x000fe2000001006a */
[----:B------:R-:W-:-:S05]  /*3cd0*/  SHF.L.U32 R106, R67, 0x10, RZ ;  /* 0x00000010436a7819 */ /* 0x000fca00000006ff */
[----:B------:R-:W-:Y:S01]  /*3ce0*/  FFMA.FTZ R89, R89, R106, R108 ;  /* 0x0000006a59597223 */ /* 0x000fe2000001006c */
[----:B------:R-:W-:Y:S01]  /*3cf0*/  IMAD.U32 R106, R8, 0x10000, RZ ;  /* 0x00010000086a7824 */ /* 0x000fe200078e00ff */
[----:B------:R-:W-:-:S03]  /*3d00*/  SHF.L.U32 R108, R18, 0x10, RZ ;  /* 0x00000010126c7819 */ /* 0x000fc600000006ff */
[----:B------:R-:W-:Y:S01]  /*3d10*/  FFMA.FTZ R106, R81, R106, R86 ;  /* 0x0000006a516a7223 */ /* 0x000fe20000010056 */
[----:B------:R-:W-:Y:S01]  /*3d20*/  FADD.FTZ R81, -R105, R90 ;  /* 0x0000005a69517221 */ /* 0x000fe20000010100 */
[----:B------:R-:W-:Y:S02]  /*3d30*/  SHF.L.U32 R86, R65, 0x10, RZ ;  /* 0x0000001041567819 */ /* 0x000fe400000006ff */
[----:B------:R-:W-:Y:S01]  /*3d40*/  SHF.L.U32 R90, R64, 0x10, RZ ;  /* 0x00000010405a7819 */ /* 0x000fe200000006ff */
[----:B------:R-:W-:-:S04]  /*3d50*/  FMUL.FTZ R81, R92, R81 ;  /* 0x000000515c517220 */ /* 0x000fc80000410000 */
[----:B------:R-:W-:Y:S01]  /*3d60*/  FFMA.FTZ R107, R81, R86, R90 ;  /* 0x00000056516b7223 */ /* 0x000fe2000001005a */
[C---:B------:R-:W-:Y:S01]  /*3d70*/  FMUL.FTZ R90, R92.reuse, R93 ;  /* 0x0000005d5c5a7220 */ /* 0x040fe20000410000 */
[----:B------:R-:W-:Y:S01]  /*3d80*/  IMAD.U32 R81, R9, 0x10000, RZ ;  /* 0x0001000009517824 */ /* 0x000fe200078e00ff */
[----:B------:R-:W-:Y:S01]  /*3d90*/  SHF.L.U32 R86, R19, 0x10, RZ ;  /* 0x0000001013567819 */ /* 0x000fe200000006ff */
[----:B------:R-:W-:Y:S02]  /*3da0*/  FMUL.FTZ R93, R92, R99 ;  /* 0x000000635c5d7220 */ /* 0x000fe40000410000 */
[----:B------:R-:W-:Y:S01]  /*3db0*/  FFMA.FTZ R90, R90, R81, R83 ;  /* 0x000000515a5a7223 */ /* 0x000fe20000010053 */
[----:B------:R-:W-:Y:S01]  /*3dc0*/  FADD.FTZ R81, -R105, R94 ;  /* 0x0000005e69517221 */ /* 0x000fe20000010100 */
[----:B------:R-:W-:Y:S01]  /*3dd0*/  FFMA.FTZ R93, R93, R86, R108 ;  /* 0x000000565d5d7223 */ /* 0x000fe2000001006c */
[----:B------:R-:W-:Y:S01]  /*3de0*/  SHF.L.U32 R86, R29, 0x10, RZ ;  /* 0x000000101d567819 */ /* 0x000fe200000006ff */
[----:B------:R-:W-:-:S02]  /*3df0*/  IMAD.U32 R94, R10, 0x10000, RZ ;  /* 0x000100000a5e7824 */ /* 0x000fc400078e00ff */
[----:B------:R-:W-:Y:S01]  /*3e00*/  FMUL.FTZ R81, R92, R81 ;  /* 0x000000515c517220 */ /* 0x000fe20000410000 */
[----:B------:R-:W-:Y:S02]  /*3e10*/  SHF.L.U32 R108, R30, 0x10, RZ ;  /* 0x000000101e6c7819 */ /* 0x000fe400000006ff */
[----:B------:R-:W-:Y:S01]  /*3e20*/  SHF.L.U32 R83, R32, 0x10, RZ ;  /* 0x0000001020537819 */ /* 0x000fe200000006ff */
[----:B------:R-:W-:Y:S01]  /*3e30*/  FFMA.FTZ R94, R81, R94, R86 ;  /* 0x0000005e515e7223 */ /* 0x000fe20000010056 */
[----:B------:R-:W-:Y:S01]  /*3e40*/  FADD.FTZ R81, -R105, R98 ;  /* 0x0000006269517221 */ /* 0x000fe20000010100 */
[----:B------:R-:W-:Y:S02]  /*3e50*/  SHF.L.U32 R98, R110, 0x10, RZ ;  /* 0x000000106e627819 */ /* 0x000fe400000006ff */
[----:B------:R-:W-:Y:S01]  /*3e60*/  SHF.L.U32 R86, R111, 0x10, RZ ;  /* 0x000000106f567819 */ /* 0x000fe200000006ff */
[----:B------:R-:W-:Y:S01]  /*3e70*/  FMUL.FTZ R81, R92, R81 ;  /* 0x000000515c517220 */ /* 0x000fe20000410000 */
[----:B------:R-:W-:-:S03]  /*3e80*/  F2FP.BF16.F32.PACK_AB R56, R93, R90 ;  /* 0x0000005a5d38723e */ /* 0x000fc600000010ff */
[----:B------:R-:W-:Y:S01]  /*3e90*/  FFMA.FTZ R98, R81, R98, R86 ;  /* 0x0000006251627223 */ /* 0x000fe20000010056 */
[----:B------:R-:W-:Y:S02]  /*3ea0*/  IMAD.U32 R86, R12, 0x10000, RZ ;  /* 0x000100000c567824 */ /* 0x000fe400078e00ff */
[----:B------:R-:W-:Y:S01]  /*3eb0*/  FADD.FTZ R81, -R105, R100 ;  /* 0x0000006469517221 */ /* 0x000fe20000010100 */
[----:B------:R-:W-:Y:S02]  /*3ec0*/  IMAD.U32 R100, R16, 0x10000, RZ ;  /* 0x0001000010647824 */ /* 0x000fe400078e00ff */
[----:B------:R-:W-:Y:S01]  /*3ed0*/  FFMA.FTZ R99, R95, R86, R108 ;  /* 0x000000565f637223 */ /* 0x000fe2000001006c */
[----:B------:R-:W-:Y:S01]  /*3ee0*/  SHF.L.U32 R86, R112, 0x10, RZ ;  /* 0x0000001070567819 */ /* 0x000fe200000006ff */
[----:B------:R-:W-:Y:S01]  /*3ef0*/  FMUL.FTZ R81, R92, R81 ;  /* 0x000000515c517220 */ /* 0x000fe20000410000 */
[----:B------:R-:W-:Y:S02]  /*3f00*/  SHF.L.U32 R108, R113, 0x10, RZ ;  /* 0x00000010716c7819 */ /* 0x000fe400000006ff */
[----:B------:R-:W-:-:S03]  /*3f10*/  F2FP.BF16.F32.PACK_AB R57, R98, R94 ;  /* 0x0000005e6239723e */ /* 0x000fc600000010ff */
[----:B------:R-:W-:Y:S01]  /*3f20*/  FFMA.FTZ R97, R97, R86, R108 ;  /* 0x0000005661617223 */ /* 0x000fe2000001006c */
[----:B------:R-:W-:Y:S01]  /*3f30*/  SHF.L.U32 R86, R31, 0x10, RZ ;  /* 0x000000101f567819 */ /* 0x000fe200000006ff */
[----:B------:R-:W-:-:S03]  /*3f40*/  IMAD.U32 R108, R13, 0x10000, RZ ;  /* 0x000100000d6c7824 */ /* 0x000fc600078e00ff */
[----:B------:R-:W-:Y:S01]  /*3f50*/  F2FP.BF16.F32.PACK_AB R58, R97, R99 ;  /* 0x00000063613a723e */ /* 0x000fe200000010ff */
[----:B------:R-:W-:Y:S01]  /*3f60*/  FFMA.FTZ R108, R81, R108, R86 ;  /* 0x0000006c516c7223 */ /* 0x000fe20000010056 */
[----:B------:R-:W-:Y:S01]  /*3f70*/  FADD.FTZ R81, -R105, R96 ;  /* 0x0000006069517221 */ /* 0x000fe20000010100 */
[----:B------:R-:W-:Y:S02]  /*3f80*/  SHF.L.U32 R86, R114, 0x10, RZ ;  /* 0x0000001072567819 */ /* 0x000fe400000006ff */
[----:B------:R-:W-:Y:S01]  /*3f90*/  SHF.L.U32 R96, R115, 0x10, RZ ;  /* 0x0000001073607819 */ /* 0x000fe200000006ff */
[----:B------:R-:W-:-:S04]  /*3fa0*/  FMUL.FTZ R81, R92, R81 ;  /* 0x000000515c517220 */ /* 0x000fc80000410000 */
[----:B------:R-:W-:Y:S01]  /*3fb0*/  FFMA.FTZ R109, R81, R86, R96 ;  /* 0x00000056516d7223 */ /* 0x000fe20000010060 */
[----:B------:R-:W-:Y:S01]  /*3fc0*/  FADD.FTZ R81, -R105, R60 ;  /* 0x0000003c69517221 */ /* 0x000fe20000010100 */
[----:B------:R-:W-:Y:S02]  /*3fd0*/  SHF.L.U32 R86, R116, 0x10, RZ ;  /* 0x0000001074567819 */ /* 0x000fe400000006ff */
[----:B------:R-:W-:Y:S01]  /*3fe0*/  SHF.L.U32 R96, R117, 0x10, RZ ;  /* 0x0000001075607819 */ /* 0x000fe200000006ff */
[----:B------:R-:W-:Y:S01]  /*3ff0*/  FMUL.FTZ R60, R92, R81 ;  /* 0x000000515c3c7220 */ /* 0x000fe20000410000 */
[----:B------:R-:W-:Y:S01]  /*4000*/  IMAD.U32 R81, R14, 0x10000, RZ ;  /* 0x000100000e517824 */ /* 0x000fe200078e00ff */
[----:B------:R-:W-:-:S03]  /*4010*/  F2FP.BF16.F32.PACK_AB R59, R109, R108 ;  /* 0x0000006c6d3b723e */ /* 0x000fc600000010ff */
[----:B------:R-:W-:Y:S01]  /*4020*/  FFMA.FTZ R60, R60, R81, R83 ;  /* 0x000000513c3c7223 */ /* 0x000fe20000010053 */
[----:B------:R-:W-:-:S04]  /*4030*/  FADD.FTZ R81, -R105, R102 ;  /* 0x0000006669517221 */ /* 0x000fc80000010100 */
[----:B------:R-:W-:-:S04]  /*4040*/  FMUL.FTZ R81, R92, R81 ;  /* 0x000000515c517220 */ /* 0x000fc80000410000 */
[----:B------:R-:W-:Y:S01]  /*4050*/  FFMA.FTZ R95, R81, R86, R96 ;  /* 0x00000056515f7223 */ /* 0x000fe20000010060 */
[----:B------:R-:W-:Y:S01]  /*4060*/  SHF.L.U32 R96, R33, 0x10, RZ ;  /* 0x0000001021607819 */ /* 0x000fe200000006ff */
[----:B------:R-:W-:Y:S01]  /*4070*/  IMAD.U32 R86, R15, 0x10000, RZ ;  /* 0x000100000f567824 */ /* 0x000fe200078e00ff */
[----:B------:R-:W-:Y:S02]  /*4080*/  SHF.L.U32 R81, R123, 0x10, RZ ;  /* 0x000000107b517819 */ /* 0x000fe400000006ff */
[----:B------:R-:W-:Y:S01]  /*4090*/  F2FP.BF16.F32.PACK_AB R60, R95, R60 ;  /* 0x0000003c5f3c723e */ /* 0x000fe200000010ff */
[----:B------:R-:W-:Y:S01]  /*40a0*/  FFMA.FTZ R61, R61, R86, R96 ;  /* 0x000000563d3d7223 */ /* 0x000fe20000010060 */
[----:B------:R-:W-:Y:S02]  /*40b0*/  SHF.L.U32 R96, R118, 0x10, RZ ;  /* 0x0000001076607819 */ /* 0x000fe400000006ff */
[----:B------:R-:W-:-:S05]  /*40c0*/  SHF.L.U32 R86, R119, 0x10, RZ ;  /* 0x0000001077567819 */ /* 0x000fca00000006ff */
[----:B------:R-:W-:Y:S01]  /*40d0*/  FFMA.FTZ R96, R63, R96, R86 ;  /* 0x000000603f607223 */ /* 0x000fe20000010056 */
[C---:B------:R-:W-:Y:S01]  /*40e0*/  FADD.FTZ R63, -R105.reuse, R50 ;  /* 0x00000032693f7221 */ /* 0x040fe20000010100 */
[----:B------:R-:W-:Y:S01]  /*40f0*/  SHF.L.U32 R50, R34, 0x10, RZ ;  /* 0x0000001022327819 */ /* 0x000fe200000006ff */
[----:B------:R-:W-:Y:S01]  /*4100*/  FADD.FTZ R105, -R105, R62 ;  /* 0x0000003e69697221 */ /* 0x000fe20000010100 */
[----:B------:R-:W-:Y:S01]  /*4110*/  SHF.L.U32 R86, R121, 0x10, RZ ;  /* 0x0000001079567819 */ /* 0x000fe200000006ff */
[----:B------:R-:W-:Y:S01]  /*4120*/  FMUL.FTZ R63, R92, R63 ;  /* 0x0000003f5c3f7220 */ /* 0x000fe20000410000 */
[----:B------:R-:W-:Y:S02]  /*4130*/  SHF.L.U32 R62, R35, 0x10, RZ ;  /* 0x00000010233e7819 */ /* 0x000fe400000006ff */
[----:B------:R-:W-:Y:S01]  /*4140*/  F2FP.BF16.F32.PACK_AB R61, R96, R61 ;  /* 0x0000003d603d723e */ /* 0x000fe200000010ff */
[----:B------:R-:W-:Y:S01]  /*4150*/  FFMA.FTZ R100, R63, R100, R50 ;  /* 0x000000643f647223 */ /* 0x000fe20000010032 */
[----:B------:R-:W-:-:S05]  /*4160*/  SHF.L.U32 R50, R120, 0x10, RZ ;  /* 0x0000001078327819 */ /* 0x000fca00000006ff */
[----:B------:R-:W-:Y:S01]  /*4170*/  FFMA.FTZ R101, R101, R50, R86 ;  /* 0x0000003265657223 */ /* 0x000fe20000010056 */
[----:B------:R-:W-:Y:S01]  /*4180*/  IMAD.U32 R50, R17, 0x10000, RZ ;  /* 0x0001000011327824 */ /* 0x000fe200078e00ff */
[----:B------:R-:W1:Y:S03]  /*4190*/  LDC.64 R86, c[0x0][0x428] ;  /* 0x00010a00ff567b82 */ /* 0x000e660000000a00 */
[----:B------:R-:W-:Y:S01]  /*41a0*/  FFMA.FTZ R63, R51, R50, R62 ;  /* 0x00000032333f7223 */ /* 0x000fe2000001003e */
[----:B------:R-:W-:Y:S01]  /*41b0*/  F2FP.BF16.F32.PACK_AB R50, R55, R54 ;  /* 0x000000363732723e */ /* 0x000fe200000010ff */
[----:B------:R-:W-:Y:S01]  /*41c0*/  FMUL.FTZ R62, R92, R105 ;  /* 0x000000695c3e7220 */ /* 0x000fe20000410000 */
[----:B------:R-:W-:Y:S02]  /*41d0*/  F2FP.BF16.F32.PACK_AB R54, R89, R88 ;  /* 0x000000585936723e */ /* 0x000fe400000010ff */
[----:B------:R-:W2:Y:S01]  /*41e0*/  LDC.64 R88, c[0x0][0x380] ;  /* 0x0000e000ff587b82 */ /* 0x000ea20000000a00 */
[----:B------:R-:W-:-:S02]  /*41f0*/  SHF.L.U32 R51, R122, 0x10, RZ ;  /* 0x000000107a337819 */ /* 0x000fc400000006ff */
[----:B------:R-:W-:-:S03]  /*4200*/  F2FP.BF16.F32.PACK_AB R55, R107, R106 ;  /* 0x0000006a6b37723e */ /* 0x000fc600000010ff */
[----:B------:R-:W-:Y:S01]  /*4210*/  FFMA.FTZ R62, R62, R51, R81 ;  /* 0x000000333e3e7223 */ /* 0x000fe20000010051 */
[----:B------:R-:W-:-:S04]  /*4220*/  F2FP.BF16.F32.PACK_AB R51, R104, R103 ;  /* 0x000000676833723e */ /* 0x000fc800000010ff */
[----:B------:R-:W-:Y:S02]  /*4230*/  F2FP.BF16.F32.PACK_AB R63, R62, R63 ;  /* 0x0000003f3e3f723e */ /* 0x000fe400000010ff */
[----:B------:R-:W-:Y:S01]  /*4240*/  F2FP.BF16.F32.PACK_AB R62, R101, R100 ;  /* 0x00000064653e723e */ /* 0x000fe200000010ff */
[----:B-1----:R-:W-:-:S04]  /*4250*/  IMAD.WIDE.U32 R80, R80, 0x10, R86 ;  /* 0x0000001050507825 */ /* 0x002fc800078e0056 */
[----:B------:R-:W-:-:S04]  /*4260*/  IMAD.WIDE.U32 R82, R82, 0x10, R86 ;  /* 0x0000001052527825 */ /* 0x000fc800078e0056 */
[----:B------:R-:W-:-:S04]  /*4270*/  IMAD.WIDE.U32 R84, R84, 0x10, R86 ;  /* 0x0000001054547825 */ /* 0x000fc800078e0056 */
[----:B------:R-:W-:-:S04]  /*4280*/  IMAD.WIDE.U32 R86, R91, 0x10, R86 ;  /* 0x000000105b567825 */ /* 0x000fc800078e0056 */
[----:B0-----:R-:W-:-:S04]  /*4290*/  @!P1 IMAD.WIDE R90, R11, 0x4, R124 ;  /* 0x000000040b5a9825 */ /* 0x001fc800078e027c */
[----:B--2---:R-:W-:Y:S01]  /*42a0*/  IMAD R11, R88, 0x4, R11 ;  /* 0x00000004580b7824 */ /* 0x004fe200078e020b */
[----:B------:R0:W-:Y:S04]  /*42b0*/  @!P1 STG.E desc[UR6][R90.64], R92 ;  /* 0x0000005c5a009986 */ /* 0x0001e8000c101906 */
[----:B------:R0:W-:Y:S01]  /*42c0*/  STG.E.128 desc[UR6][R80.64], R48 ;  /* 0x0000003050007986 */ /* 0x0001e2000c101d06 */
[----:B------:R-:W-:-:S03]  /*42d0*/  ISETP.GE.AND P1, PT, R11, R89, PT ;  /* 0x000000590b00720c */ /* 0x000fc60003f26270 */
[----:B------:R0:W-:Y:S04]  /*42e0*/  STG.E.128 desc[UR6][R82.64], R52 ;  /* 0x0000003452007986 */ /* 0x0001e8000c101d06 */
[----:B------:R0:W-:Y:S04]  /*42f0*/  STG.E.128 desc[UR6][R84.64], R56 ;  /* 0x0000003854007986 */ /* 0x0001e8000c101d06 */
[----:B------:R0:W-:Y:S02]  /*4300*/  STG.E.128 desc[UR6][R86.64], R60 ;  /* 0x0000003c56007986 */ /* 0x0001e4000c101d06 */
[----:B------:R-:W-:Y:S05]  /*4310*/  @!P1 BRA `(.L_x_154) ;  /* 0xffffffc000ec9947 */ /* 0x000fea000383ffff */
[----:B------:R-:W-:Y:S05]  /*4320*/  EXIT ;  /* 0x000000000000794d */ /* 0x000fea0003800000 */
.L_x_153:
[----:B------:R-:W-:Y:S01]  /*4330*/  HFMA2 R105, -RZ, RZ, 0, 5.9604644775390625e-08 ;  /* 0x00000001ff697431 */ /* 0x000fe200000001ff */
[----:B------:R-:W-:Y:S01]  /*4340*/  BSSY B0, `(.L_x_155) ;  /* 0x0000007000007945 */ /* 0x000fe20003800000 */
[----:B------:R-:W-:Y:S01]  /*4350*/  MOV R106, R104 ;  /* 0x00000068006a7202 */ /* 0x000fe20000000f00 */
[----:B------:R-:W-:Y:S01]  /*4360*/  IMAD.MOV.U32 R92, RZ, RZ, -0x1 ;  /* 0xffffffffff5c7424 */ /* 0x000fe200078e00ff */
[----:B------:R-:W-:-:S07]  /*4370*/  MOV R103, 0x1f ;  /* 0x0000001f00677802 */ /* 0x000fce0000000f00 */
[----:B------:R-:W-:Y:S05]  /*4380*/  WARPSYNC.COLLECTIVE R92, `(.L_x_156) ;  /* 0x000000005c087348 */ /* 0x000fea0003c00000 */
[----:B------:R0:W1:Y:S02]  /*4390*/  SHFL.BFLY P3, R48, R106, R105, R103 ;  /* 0x0c0000696a307389 */ /* 0x0000640000060067 */
[----:B01----:R-:W-:Y:S05]  /*43a0*/  ENDCOLLECTIVE ;  /* 0x000000000000791b */ /* 0x003fea0003800000 */
.L_x_156:
[----:B------:R-:W-:Y:S05]  /*43b0*/  BSYNC B0 ;  /* 0x0000000000007941 */ /* 0x000fea0003800000 */
.L_x_155:
[----:B------:R-:W-:Y:S01]  /*43c0*/  FADD.FTZ R106, R104, R48 ;  /* 0x00000030686a7221 */ /* 0x000fe20000010000 */
[----:B------:R-:W-:Y:S01]  /*43d0*/  HFMA2 R105, -RZ, RZ, 0, 1.1920928955078125e-07 ;  /* 0x00000002ff697431 */ /* 0x000fe200000001ff */
[----:B------:R-:W-:Y:S01]  /*43e0*/  MOV R103, 0x1f ;  /* 0x0000001f00677802 */ /* 0x000fe20000000f00 */
[----:B------:R-:W0:Y:S01]  /*43f0*/  LDC R49, c[0x0][0x400] ;  /* 0x00010000ff317b82 */ /* 0x000e220000000800 */
[----:B------:R-:W-:-:S07]  /*4400*/  MOV R92, 0xffffffff ;  /* 0xffffffff005c7802 */ /* 0x000fce0000000f00 */
[----:B0-----:R-:W-:Y:S05]  /*4410*/  WARPSYNC.COLLECTIVE R92, `(.L_x_157) ;  /* 0x000000005c087348 */ /* 0x001fea0003c00000 */
[----:B------:R1:W2:Y:S02]  /*4420*/  SHFL.BFLY P3, R48, R106, R105, R103 ;  /* 0x0c0000696a307389 */ /* 0x0002a40000060067 */
[----:B012---:R-:W-:Y:S05]  /*4430*/  ENDCOLLECTIVE ;  /* 0x000000000000791b */ /* 0x007fea0003800000 */
.L_x_157:
[----:B------:R-:W-:Y:S02]  /*4440*/  HFMA2 R105, -RZ, RZ, 0, 2.384185791015625e-07 ;  /* 0x00000004ff697431 */ /* 0x000fe400000001ff */
[----:B------:R-:W-:-:S04]  /*4450*/  FADD.FTZ R107, R106, R48 ;  /* 0x000000306a6b7221 */ /* 0x000fc80000010000 */
[----:B------:R-:W-:-:S07]  /*4460*/  IMAD.MOV.U32 R106, RZ, RZ, R107 ;  /* 0x000000ffff6a7224 */ /* 0x000fce00078e006b */
[----:B------:R-:W-:Y:S05]  /*4470*/  WARPSYNC.COLLECTIVE R92, `(.L_x_158) ;  /* 0x000000005c087348 */ /* 0x000fea0003c00000 */
[----:B------:R0:W1:Y:S02]  /*4480*/  SHFL.BFLY P3, R48, R106, R105, R103 ;  /* 0x0c0000696a307389 */ /* 0x0000640000060067 */
[----:B01----:R-:W-:Y:S05]  /*4490*/  ENDCOLLECTIVE ;  /* 0x000000000000791b */ /* 0x003fea0003800000 */
.L_x_158:
[----:B------:R-:W-:Y:S02]  /*44a0*/  HFMA2 R105, -RZ, RZ, 0, 4.76837158203125e-07 ;  /* 0x00000008ff697431 */ /* 0x000fe400000001ff */
[----:B------:R-:W-:-:S05]  /*44b0*/  FADD.FTZ R108, R107, R48 ;  /* 0x000000306b6c7221 */ /* 0x000fca0000010000 */
[----:B------:R-:W-:-:S07]  /*44c0*/  MOV R106, R108 ;  /* 0x0000006c006a7202 */ /* 0x000fce0000000f00 */
[----:B------:R-:W-:Y:S05]  /*44d0*/  WARPSYNC.COLLECTIVE R92, `(.L_x_159) ;  /* 0x000000005c087348 */ /* 0x000fea0003c00000 */
[----:B------:R0:W1:Y:S02]  /*44e0*/  SHFL.BFLY P3, R48, R106, R105, R103 ;  /* 0x0c0000696a307389 */ /* 0x0000640000060067 */
[----:B01----:R-:W-:Y:S05]  /*44f0*/  ENDCOLLECTIVE ;  /* 0x000000000000791b */ /* 0x003fea0003800000 */
.L_x_159:
[----:B------:R-:W-:Y:S01]  /*4500*/  MOV R105, 0x10 ;  /* 0x0000001000697802 */ /* 0x000fe20000000f00 */
[----:B------:R-:W-:-:S04]  /*4510*/  FADD.FTZ R109, R108, R48 ;  /* 0x000000306c6d7221 */ /* 0x000fc80000010000 */
[----:B------:R-:W-:-:S07]  /*4520*/  IMAD.MOV.U32 R106, RZ, RZ, R109 ;  /* 0x000000ffff6a7224 */ /* 0x000fce00078e006d */
[----:B------:R-:W-:Y:S05]  /*4530*/  WARPSYNC.COLLECTIVE R92, `(.L_x_160) ;  /* 0x000000005c087348 */ /* 0x000fea0003c00000 */
[----:B------:R0:W1:Y:S02]  /*4540*/  SHFL.BFLY P3, R48, R106, R105, R103 ;  /* 0x0c0000696a307389 */ /* 0x0000640000060067 */
[----:B01----:R-:W-:Y:S05]  /*4550*/  ENDCOLLECTIVE ;  /* 0x000000000000791b */ /* 0x003fea0003800000 */
.L_x_160:
[----:B------:R-:W-:Y:S02]  /*4560*/  HFMA2 R105, -RZ, RZ, 0, 5.9604644775390625e-08 ;  /* 0x00000001ff697431 */ /* 0x000fe400000001ff */
[----:B------:R-:W-:-:S04]  /*4570*/  FADD.FTZ R48, R109, R48 ;  /* 0x000000306d307221 */ /* 0x000fc80000010000 */
[----:B------:R-:W-:-:S04]  /*4580*/  FMUL.FTZ R104, R48, R49 ;  /* 0x0000003130687220 */ /* 0x000fc80000410000 */
[C---:B------:R-:W-:Y:S01]  /*4590*/  FADD.FTZ R48, -R104.reuse, R52 ;  /* 0x0000003468307221 */ /* 0x040fe20000010100 */
[C---:B------:R-:W-:Y:S01]  /*45a0*/  FADD.FTZ R107, -R104.reuse, R55 ;  /* 0x00000037686b7221 */ /* 0x040fe20000010100 */
[----:B------:R-:W-:Y:S02]  /*45b0*/  FADD.FTZ R103, -R104, R56 ;  /* 0x0000003868677221 */ /* 0x000fe40000010100 */
[----:B------:R-:W-:-:S04]  /*45c0*/  FFMA.FTZ R48, R48, R48, RZ ;  /* 0x0000003030307223 */ /* 0x000fc800000100ff */
[----:B------:R-:W-:Y:S01]  /*45d0*/  FFMA.FTZ R48, R107, R107, R48 ;  /* 0x0000006b6b307223 */ /* 0x000fe20000010030 */
[----:B------:R-:W-:-:S04]  /*45e0*/  FADD.FTZ R107, -R104, R53 ;  /* 0x00000035686b7221 */ /* 0x000fc80000010100 */
[----:B------:R-:W-:-:S04]  /*45f0*/  FFMA.FTZ R48, R107, R107, R48 ;  /* 0x0000006b6b307223 */ /* 0x000fc80000010030 */
        /* <DEDUP_REMOVED lines=57> */
[----:B------:R-:W-:-:S07]  /*4990*/  MOV R103, 0x1f ;  /* 0x0000001f00677802 */ /* 0x000fce0000000f00 */
[----:B------:R-:W-:Y:S05]  /*49a0*/  WARPSYNC.COLLECTIVE R92, `(.L_x_161) ;  /* 0x000000005c087348 */ /* 0x000fea0003c00000 */
[----:B------:R0:W1:Y:S02]  /*49b0*/  SHFL.BFLY P3, R48, R106, R105, R103 ;  /* 0x0c0000696a307389 */ /* 0x0000640000060067 */
[----:B01----:R-:W-:Y:S05]  /*49c0*/  ENDCOLLECTIVE ;  /* 0x000000000000791b */ /* 0x003fea0003800000 */
.L_x_161:
[----:B------:R-:W-:Y:S02]  /*49d0*/  HFMA2 R105, -RZ, RZ, 0, 1.1920928955078125e-07 ;  /* 0x00000002ff697431 */ /* 0x000fe400000001ff */
[----:B------:R-:W-:-:S04]  /*49e0*/  FADD.FTZ R107, R106, R48 ;  /* 0x000000306a6b7221 */ /* 0x000fc80000010000 */
[----:B------:R-:W-:-:S07]  /*49f0*/  IMAD.MOV.U32 R106, RZ, RZ, R107 ;  /* 0x000000ffff6a7224 */ /* 0x000fce00078e006b */
[----:B------:R-:W-:Y:S05]  /*4a00*/  WARPSYNC.COLLECTIVE R92, `(.L_x_162) ;  /* 0x000000005c087348 */ /* 0x000fea0003c00000 */
[----:B------:R0:W1:Y:S02]  /*4a10*/  SHFL.BFLY P3, R48, R106, R105, R103 ;  /* 0x0c0000696a307389 */ /* 0x0000640000060067 */
[----:B01----:R-:W-:Y:S05]  /*4a20*/  ENDCOLLECTIVE ;  /* 0x000000000000791b */ /* 0x003fea0003800000 */
.L_x_162:
[----:B------:R-:W-:Y:S02]  /*4a30*/  HFMA2 R105, -RZ, RZ, 0, 2.384185791015625e-07 ;  /* 0x00000004ff697431 */ /* 0x000fe400000001ff */
[----:B------:R-:W-:-:S05]  /*4a40*/  FADD.FTZ R108, R107, R48 ;  /* 0x000000306b6c7221 */ /* 0x000fca0000010000 */
[----:B------:R-:W-:-:S07]  /*4a50*/  MOV R106, R108 ;  /* 0x0000006c006a7202 */ /* 0x000fce0000000f00 */
[----:B------:R-:W-:Y:S05]  /*4a60*/  WARPSYNC.COLLECTIVE R92, `(.L_x_163) ;  /* 0x000000005c087348 */ /* 0x000fea0003c00000 */
[----:B------:R0:W1:Y:S02]  /*4a70*/  SHFL.BFLY P3, R48, R106, R105, R103 ;  /* 0x0c0000696a307389 */ /* 0x0000640000060067 */
[----:B01----:R-:W-:Y:S05]  /*4a80*/  ENDCOLLECTIVE ;  /* 0x000000000000791b */ /* 0x003fea0003800000 */
.L_x_163:
[----:B------:R-:W-:Y:S01]  /*4a90*/  MOV R105, 0x8 ;  /* 0x0000000800697802 */ /* 0x000fe20000000f00 */
[----:B------:R-:W-:-:S04]  /*4aa0*/  FADD.FTZ R109, R108, R48 ;  /* 0x000000306c6d7221 */ /* 0x000fc80000010000 */
[----:B------:R-:W-:-:S07]  /*4ab0*/  IMAD.MOV.U32 R106, RZ, RZ, R109 ;  /* 0x000000ffff6a7224 */ /* 0x000fce00078e006d */
[----:B------:R-:W-:Y:S05]  /*4ac0*/  WARPSYNC.COLLECTIVE R92, `(.L_x_164) ;  /* 0x000000005c087348 */ /* 0x000fea0003c00000 */
[----:B------:R0:W1:Y:S02]  /*4ad0*/  SHFL.BFLY P3, R48, R106, R105, R103 ;  /* 0x0c0000696a307389 */ /* 0x0000640000060067 */
[----:B01----:R-:W-:Y:S05]  /*4ae0*/  ENDCOLLECTIVE ;  /* 0x000000000000791b */ /* 0x003fea0003800000 */
.L_x_164:
[----:B------:R-:W-:Y:S02]  /*4af0*/  HFMA2 R105, -RZ, RZ, 0, 9.5367431640625e-07 ;  /* 0x00000010ff697431 */ /* 0x000fe400000001ff */
[----:B------:R-:W-:-:S05]  /*4b00*/  FADD.FTZ R124, R109, R48 ;  /* 0x000000306d7c7221 */ /* 0x000fca0000010000 */
[----:B------:R-:W-:-:S07]  /*4b10*/  MOV R106, R124 ;  /* 0x0000007c006a7202 */ /* 0x000fce0000000f00 */
[----:B------:R-:W-:Y:S05]  /*4b20*/  WARPSYNC.COLLECTIVE R92, `(.L_x_165) ;  /* 0x000000005c087348 */ /* 0x000fea0003c00000 */
[----:B------:R0:W1:Y:S02]  /*4b30*/  SHFL.BFLY P3, R48, R106, R105, R103 ;  /* 0x0c0000696a307389 */ /* 0x0000640000060067 */
[----:B01----:R-:W-:Y:S05]  /*4b40*/  ENDCOLLECTIVE ;  /* 0x000000000000791b */ /* 0x003fea0003800000 */
.L_x_165:
[----:B------:R-:W-:Y:S05]  /*4b50*/  BRA `(.L_x_166) ;  /* 0xffffffe800c47947 */ /* 0x000fea000383ffff */
.L_x_167:
        /* <DEDUP_REMOVED lines=10> */
.L_x_22673:


//--------------------- .text._ZN10layer_norm31ln_parallel_residual_fwd_kernelINS_13Kernel_traitsI13__nv_bfloat16S2_S2_S2_fjLj1024ELj1ELj4ELj1ELj16ENS_18Kernel_traits_baseILj1024ES2_S2_S2_S2_fjLj128EEEEELb1ELb0ELb0EEEvNS_9FwdParamsE --------------------------
	.section	.text._ZN10layer_norm31ln_parallel_residual_fwd_kernelINS_13Kernel_traitsI13__nv_bfloat16S2_S2_S2_fjLj1024ELj1ELj4ELj1ELj16ENS_18Kernel_traits_baseILj1024ES2_S2_S2_S2_fjLj128EEEEELb1ELb0ELb0EEEvNS_9FwdParamsE,"ax",@progbits
	.align	128
        .global         _ZN10layer_norm31ln_parallel_residual_fwd_kernelINS_13Kernel_traitsI13__nv_bfloat16S2_S2_S2_fjLj1024ELj1ELj4ELj1ELj16ENS_18Kernel_traits_baseILj1024ES2_S2_S2_S2_fjLj128EEEEELb1ELb0ELb0EEEvNS_9FwdParamsE
        .type           _ZN10layer_norm31ln_parallel_residual_fwd_kernelINS_13Kernel_traitsI13__nv_bfloat16S2_S2_S2_fjLj1024ELj1ELj4ELj1ELj16ENS_18Kernel_traits_baseILj1024ES2_S2_S2_S2_fjLj128EEEEELb1ELb0ELb0EEEvNS_9FwdParamsE,@function
        .size           _ZN10layer_norm31ln_parallel_residual_fwd_kernelINS_13Kernel_traitsI13__nv_bfloat16S2_S2_S2_fjLj1024ELj1ELj4ELj1ELj16ENS_18Kernel_traits_baseILj1024ES2_S2_S2_S2_fjLj128EEEEELb1ELb0ELb0EEEvNS_9FwdParamsE,(.L_x_22674 - _ZN10layer_norm31ln_parallel_residual_fwd_kernelINS_13Kernel_traitsI13__nv_bfloat16S2_S2_S2_fjLj1024ELj1ELj4ELj1ELj16ENS_18Kernel_traits_baseILj1024ES2_S2_S2_S2_fjLj128EEEEELb1ELb0ELb0EEEvNS_9FwdParamsE)
        .other          _ZN10layer_norm31ln_parallel_residual_fwd_kernelINS_13Kernel_traitsI13__nv_bfloat16S2_S2_S2_fjLj1024ELj1ELj4ELj1ELj16ENS_18Kernel_traits_baseILj1024ES2_S2_S2_S2_fjLj128EEEEELb1ELb0ELb0EEEvNS_9FwdParamsE,@"STO_CUDA_ENTRY STV_DEFAULT"
_ZN10layer_norm31ln_parallel_residual_fwd_kernelINS_13Kernel_traitsI13__nv_bfloat16S2_S2_S2_fjLj1024ELj1ELj4ELj1ELj16ENS_18Kernel_traits_baseILj1024ES2_S2_S2_S2_fjLj128EEEEELb1ELb0ELb0EEEvNS_9FwdParamsE:
.text._ZN10layer_norm31ln_parallel_residual_fwd_kernelINS_13Kernel_traitsI13__nv_bfloat16S2_S2_S2_fjLj1024ELj1ELj4ELj1ELj16ENS_18Kernel_traits_baseILj1024ES2_S2_S2_S2_fjLj128EEEEELb1ELb0ELb0EEEvNS_9FwdParamsE:
[----:B------:R-:W-:Y:S01]  /*0000*/  LDC R1, c[0x0][0x37c] ;  /* 0x0000df00ff017b82 */ /* 0x000fe20000000800 */
[----:B------:R-:W0:Y:S07]  /*0010*/  LDCU.U8 UR4, c[0x0][0x464] ;  /* 0x00008c80ff0477ac */ /* 0x000e2e0008000000 */
[----:B------:R-:W1:Y:S01]  /*0020*/  LDC R182, c[0x0][0x458] ;  /* 0x00011600ffb67b82 */ /* 0x000e620000000800 */
[----:B------:R-:W2:Y:S01]  /*0030*/  LDCU.64 UR6, c[0x0][0x450] ;  /* 0x00008a00ff0677ac */ /* 0x000ea20008000a00 */
[----:B------:R-:W3:Y:S06]  /*0040*/  LDCU.64 UR8, c[0x0][0x358] ;  /* 0x00006b00ff0877ac */ /* 0x000eec0008000a00 */
[----:B------:R-:W1:Y:S01]  /*0050*/  LDC R183, c[0x0][0x45c] ;  /* 0x00011700ffb77b82 */ /* 0x000e620000000800 */
[----:B------:R-:W4:Y:S01]  /*0060*/  S2R R154, SR_TID.X ;  /* 0x00000000009a7919 */ /* 0x000f220000002100 */
[----:B------:R-:W5:Y:S06]  /*0070*/  LDCU.64 UR10, c[0x0][0x438] ;  /* 0x00008700ff0a77ac */ /* 0x000f6c0008000a00 */
[----:B------:R-:W4:Y:S01]  /*0080*/  LDC R9, c[0x0][0x388] ;  /* 0x0000e200ff097b82 */ /* 0x000f220000000800 */
[----:B0-----:R-:W-:Y:S01]  /*0090*/  ISETP.NE.AND P0, PT, RZ, UR4, PT ;  /* 0x00000004ff007c0c */ /* 0x001fe2000bf05270 */
[----:B--2---:R-:W-:-:S02]  /*00a0*/  IMAD.U32 R2, RZ, RZ, UR6 ;  /* 0x00000006ff027e24 */ /* 0x004fc4000f8e00ff */
[----:B------:R-:W-:-:S10]  /*00b0*/  IMAD.U32 R3, RZ, RZ, UR7 ;  /* 0x00000007ff037e24 */ /* 0x000fd4000f8e00ff */
[----:B---3--:R-:W2:Y:S01]  /*00c0*/  @P0 LDG.E.64 R2, desc[UR8][R2.64] ;  /* 0x0000000802020981 */ /* 0x008ea2000c1e1b00 */
[----:B------:R-:W0:Y:S03]  /*00d0*/  @P0 LDC R7, c[0x0][0x460] ;  /* 0x00011800ff070b82 */ /* 0x000e260000000800 */
[----:B-1----:R-:W0:Y:S01]  /*00e0*/  @P0 LDG.E.64 R4, desc[UR8][R182.64] ;  /* 0x00000008b6040981 */ /* 0x002e22000c1e1b00 */
[----:B-----5:R-:W-:Y:S01]  /*00f0*/  UISETP.NE.U32.AND UP0, UPT, UR10, URZ, UPT ;  /* 0x000000ff0a00728c */ /* 0x020fe2000bf05070 */
[----:B------:R-:W-:Y:S03]  /*0100*/  BSSY.RECONVERGENT B0, `(.L_x_168) ;  /* 0x000011f000007945 */ /* 0x000fe60003800200 */
[----:B------:R-:W1:Y:S01]  /*0110*/  S2UR UR5, SR_CTAID.X ;  /* 0x00000000000579c3 */ /* 0x000e620000002500 */
[----:B------:R-:W-:Y:S01]  /*0120*/  UISETP.NE.AND.EX UP0, UPT, UR11, URZ, UPT, UP0 ;  /* 0x000000ff0b00728c */ /* 0x000fe2000bf05300 */
[----:B----4-:R-:W-:-:S02]  /*0130*/  SHF.R.S32.HI R0, RZ, 0x1f, R9 ;  /* 0x0000001fff007819 */ /* 0x010fc40000011409 */
[----:B------:R-:W-:Y:S02]  /*0140*/  SHF.R.U32.HI R153, RZ, 0x5, R154 ;  /* 0x00000005ff997819 */ /* 0x000fe4000001169a */
[----:B------:R-:W-:Y:S02]  /*0150*/  LEA.HI R0, R0, R9, RZ, 0x3 ;  /* 0x0000000900007211 */ /* 0x000fe400078f18ff */
[----:B------:R-:W3:Y:S01]  /*0160*/  LDC R155, c[0x0][0x360] ;  /* 0x0000d800ff9b7b82 */ /* 0x000ee20000000800 */
[----:B-1----:R-:W-:-:S06]  /*0170*/  USHF.L.U32 UR4, UR5, 0x2, URZ ;  /* 0x0000000205047899 */ /* 0x002fcc00080006ff */
[----:B------:R-:W-:Y:S01]  /*0180*/  LOP3.LUT R153, R153, UR4, RZ, 0xfc, !PT ;  /* 0x0000000499997c12 */ /* 0x000fe2000f8efcff */
[----:B---3--:R-:W-:Y:S01]  /*0190*/  IMAD R155, R155, UR5, R154 ;  /* 0x000000059b9b7c24 */ /* 0x008fe2000f8e029a */
[----:B--2---:R-:W-:Y:S02]  /*01a0*/  @P0 R2UR UR6, R2 ;  /* 0x00000000020602ca */ /* 0x004fe400000e0000 */
[----:B------:R-:W-:Y:S02]  /*01b0*/  @P0 R2UR UR7, R3 ;  /* 0x00000000030702ca */ /* 0x000fe400000e0000 */
[----:B0-----:R-:W-:Y:S02]  /*01c0*/  @P0 IADD3 R182, P1, PT, R4, R7, RZ ;  /* 0x0000000704b60210 */ /* 0x001fe40007f3e0ff */
[C---:B------:R-:W-:Y:S02]  /*01d0*/  LOP3.LUT R3, R154.reuse, 0x1f, RZ, 0xc, !PT ;  /* 0x0000001f9a037812 */ /* 0x040fe400078e0cff */
[----:B------:R-:W-:Y:S01]  /*01e0*/  LOP3.LUT R154, R154, 0x1f, RZ, 0xc0, !PT ;  /* 0x0000001f9a9a7812 */ /* 0x000fe200078ec0ff */
[----:B------:R-:W-:Y:S01]  /*01f0*/  @P0 IMAD.X R183, RZ, RZ, R5, P1 ;  /* 0x000000ffffb70224 */ /* 0x000fe200008e0605 */
[----:B------:R-:W-:-:S03]  /*0200*/  LEA.HI.SX32 R156, R0, R3, 0x1d ;  /* 0x00000003009c7211 */ /* 0x000fc600078feaff */
[----:B------:R-:W-:Y:S01]  /*0210*/  UIADD3 UR14, UPT, UPT, UR6, -0x61c88647, URZ ;  /* 0x9e3779b9060e7890 */ /* 0x000fe2000fffe0ff */
[--C-:B------:R-:W-:Y:S01]  /*0220*/  SHF.R.U64 R152, R182, 0x2, R183.reuse ;  /* 0x00000002b6987819 */ /* 0x100fe200000012b7 */
[----:B------:R-:W-:Y:S01]  /*0230*/  UIADD3 UR15, UPT, UPT, UR7, -0x4498517b, URZ ;  /* 0xbb67ae85070f7890 */ /* 0x000fe2000fffe0ff */
[----:B------:R-:W-:Y:S01]  /*0240*/  SHF.R.U32.HI R151, RZ, 0x2, R183 ;  /* 0x00000002ff977819 */ /* 0x000fe200000116b7 */
[----:B------:R-:W-:Y:S02]  /*0250*/  UIADD3 UR16, UPT, UPT, UR6, 0x3c6ef372, URZ ;  /* 0x3c6ef37206107890 */ /* 0x000fe4000fffe0ff */
[----:B------:R-:W-:Y:S02]  /*0260*/  UIADD3 UR17, UPT, UPT, UR7, 0x76cf5d0a, URZ ;  /* 0x76cf5d0a07117890 */ /* 0x000fe4000fffe0ff */
[----:B------:R-:W-:Y:S02]  /*0270*/  UIADD3 UR18, UPT, UPT, UR6, -0x255992d5, URZ ;  /* 0xdaa66d2b06127890 */ /* 0x000fe4000fffe0ff */
[----:B------:R-:W-:-:S02]  /*0280*/  UIADD3 UR19, UPT, UPT, UR7, 0x32370b8f, URZ ;  /* 0x32370b8f07137890 */ /* 0x000fc4000fffe0ff */
[----:B------:R-:W-:Y:S02]  /*0290*/  UIADD3 UR20, UPT, UPT, UR6, 0x78dde6e4, URZ ;  /* 0x78dde6e406147890 */ /* 0x000fe4000fffe0ff */
[----:B------:R-:W-:Y:S02]  /*02a0*/  UIADD3 UR21, UPT, UPT, UR7, -0x126145ec, URZ ;  /* 0xed9eba1407157890 */ /* 0x000fe4000fffe0ff */
[----:B------:R-:W-:Y:S02]  /*02b0*/  UIADD3 UR22, UPT, UPT, UR6, 0x1715609d, URZ ;  /* 0x1715609d06167890 */ /* 0x000fe4000fffe0ff */
[----:B------:R-:W-:Y:S02]  /*02c0*/  UIADD3 UR23, UPT, UPT, UR7, -0x56f99767, URZ ;  /* 0xa906689907177890 */ /* 0x000fe4000fffe0ff */
[----:B------:R-:W-:Y:S02]  /*02d0*/  UIADD3 UR24, UPT, UPT, UR6, -0x4ab325aa, URZ ;  /* 0xb54cda5606187890 */ /* 0x000fe4000fffe0ff */
[----:B------:R-:W-:-:S02]  /*02e0*/  UIADD3 UR25, UPT, UPT, UR7, 0x646e171e, URZ ;  /* 0x646e171e07197890 */ /* 0x000fc4000fffe0ff */
[----:B------:R-:W-:Y:S02]  /*02f0*/  UIADD3 UR26, UPT, UPT, UR6, 0x5384540f, URZ ;  /* 0x5384540f061a7890 */ /* 0x000fe4000fffe0ff */
[----:B------:R-:W-:Y:S02]  /*0300*/  UIADD3 UR27, UPT, UPT, UR7, 0x1fd5c5a3, URZ ;  /* 0x1fd5c5a3071b7890 */ /* 0x000fe4000fffe0ff */
[----:B------:R-:W-:Y:S02]  /*0310*/  UIADD3 UR28, UPT, UPT, UR6, -0xe443238, URZ ;  /* 0xf1bbcdc8061c7890 */ /* 0x000fe4000fffe0ff */
[----:B------:R-:W-:Y:S02]  /*0320*/  UIADD3 UR29, UPT, UPT, UR7, -0x24c28bd8, URZ ;  /* 0xdb3d7428071d7890 */ /* 0x000fe4000fffe0ff */
[----:B------:R-:W-:Y:S02]  /*0330*/  UIADD3 UR30, UPT, UPT, UR6, -0x700cb87f, URZ ;  /* 0x8ff34781061e7890 */ /* 0x000fe4000fffe0ff */
[----:B------:R-:W-:Y:S01]  /*0340*/  UIADD3 UR31, UPT, UPT, UR7, -0x695add53, URZ ;  /* 0x96a522ad071f7890 */ /* 0x000fe2000fffe0ff */
[----:B------:R-:W-:Y:S11]  /*0350*/  BRA.U UP0, `(.L_x_169) ;  /* 0x0000000900107547 */ /* 0x000ff6000b800000 */
[----:B------:R-:W0:Y:S02]  /*0360*/  LDCU.64 UR4, c[0x0][0x440] ;  /* 0x00008800ff0477ac */ /* 0x000e240008000a00 */
[----:B0-----:R-:W-:-:S04]  /*0370*/  UISETP.NE.U32.AND UP0, UPT, UR4, URZ, UPT ;  /* 0x000000ff0400728c */ /* 0x001fc8000bf05070 */
[----:B------:R-:W-:-:S09]  /*0380*/  UISETP.NE.AND.EX UP0, UPT, UR5, URZ, UPT, UP0 ;  /* 0x000000ff0500728c */ /* 0x000fd2000bf05300 */
[----:B------:R-:W-:Y:S05]  /*0390*/  BRA.U UP0, `(.L_x_170) ;  /* 0x0000000500047547 */ /* 0x000fea000b800000 */
[----:B------:R-:W0:Y:S01]  /*03a0*/  LDC.64 R6, c[0x0][0x3d0] ;  /* 0x0000f400ff067b82 */ /* 0x000e220000000a00 */
[C---:B------:R-:W-:Y:S02]  /*03b0*/  ISETP.GE.U32.AND P1, PT, R156.reuse, 0x20, PT ;  /* 0x000000209c00780c */ /* 0x040fe40003f26070 */
[C---:B------:R-:W-:Y:S02]  /*03c0*/  ISETP.GE.U32.AND P0, PT, R156.reuse, 0x40, PT ;  /* 0x000000409c00780c */ /* 0x040fe40003f06070 */
[----:B------:R-:W-:Y:S02]  /*03d0*/  ISETP.GE.U32.AND P2, PT, R156, 0x60, PT ;  /* 0x000000609c00780c */ /* 0x000fe40003f46070 */
[----:B------:R-:W-:Y:S01]  /*03e0*/  MOV R15, R154 ;  /* 0x0000009a000f7202 */ /* 0x000fe20000000f00 */
[----:B------:R-:W1:Y:S06]  /*03f0*/  LDC.64 R8, c[0x0][0x3d8] ;  /* 0x0000f600ff087b82 */ /* 0x000e6c0000000a00 */
[----:B------:R-:W-:-:S02]  /*0400*/  @P1 LOP3.LUT R15, R154, 0x20, RZ, 0xfc, !PT ;  /* 0x000000209a0f1812 */ /* 0x000fc400078efcff */
[----:B------:R-:W2:Y:S08]  /*0410*/  LDC.64 R2, c[0x0][0x3d0] ;  /* 0x0000f400ff027b82 */ /* 0x000eb00000000a00 */
[----:B------:R-:W3:Y:S01]  /*0420*/  LDC.64 R4, c[0x0][0x3d8] ;  /* 0x0000f600ff047b82 */ /* 0x000ee20000000a00 */
[----:B0-----:R-:W-:-:S05]  /*0430*/  @P0 IMAD.WIDE.U32 R6, R15, 0x10, R6 ;  /* 0x000000100f060825 */ /* 0x001fca00078e0006 */
[----:B------:R0:W5:Y:S02]  /*0440*/  @P0 LDG.E.128 R52, desc[UR8][R6.64] ;  /* 0x0000000806340981 */ /* 0x000164000c1e1d00 */
[----:B------:R-:W4:Y:S01]  /*0450*/  LDC.64 R10, c[0x0][0x3d0] ;  /* 0x0000f400ff0a7b82 */ /* 0x000f220000000a00 */
[----:B-1----:R-:W-:-:S04]  /*0460*/  @P0 IMAD.WIDE.U32 R8, R15, 0x10, R8 ;  /* 0x000000100f080825 */ /* 0x002fc800078e0008 */
[----:B------:R-:W-:Y:S01]  /*0470*/  @P0 VIADD R15, R15, 0x20 ;  /* 0x000000200f0f0836 */ /* 0x000fe20000000000 */
[----:B------:R0:W5:Y:S02]  /*0480*/  @P0 LDG.E.128 R56, desc[UR8][R8.64] ;  /* 0x0000000808380981 */ /* 0x000164000c1e1d00 */
[----:B------:R-:W1:Y:S01]  /*0490*/  LDC.64 R12, c[0x0][0x3d8] ;  /* 0x0000f600ff0c7b82 */ /* 0x000e620000000a00 */
[----:B--2---:R-:W-:-:S05]  /*04a0*/  @P1 IMAD.WIDE.U32 R2, R154, 0x10, R2 ;  /* 0x000000109a021825 */ /* 0x004fca00078e0002 */
[----:B------:R0:W5:Y:S01]  /*04b0*/  @P1 LDG.E.128 R44, desc[UR8][R2.64] ;  /* 0x00000008022c1981 */ /* 0x000162000c1e1d00 */
[----:B---3--:R-:W-:-:S05]  /*04c0*/  @P1 IMAD.WIDE.U32 R4, R154, 0x10, R4 ;  /* 0x000000109a041825 */ /* 0x008fca00078e0004 */
[----:B------:R0:W5:Y:S01]  /*04d0*/  @P1 LDG.E.128 R48, desc[UR8][R4.64] ;  /* 0x0000000804301981 */ /* 0x000162000c1e1d00 */
[----:B----4-:R-:W-:-:S05]  /*04e0*/  @P2 IMAD.WIDE.U32 R10, R15, 0x10, R10 ;  /* 0x000000100f0a2825 */ /* 0x010fca00078e000a */
[----:B------:R0:W5:Y:S01]  /*04f0*/  @P2 LDG.E.128 R60, desc[UR8][R10.64] ;  /* 0x000000080a3c2981 */ /* 0x000162000c1e1d00 */
[----:B-1----:R-:W-:-:S05]  /*0500*/  @P2 IMAD.WIDE.U32 R12, R15, 0x10, R12 ;  /* 0x000000100f0c2825 */ /* 0x002fca00078e000c */
[----:B------:R0:W5:Y:S01]  /*0510*/  @P2 LDG.E.128 R64, desc[UR8][R12.64] ;  /* 0x000000080c402981 */ /* 0x000162000c1e1d00 */
[----:B------:R-:W-:Y:S01]  /*0520*/  ISETP.GE.U32.AND P3, PT, R156, 0x80, PT ;  /* 0x000000809c00780c */ /* 0x000fe20003f66070 */
[----:B------:R-:W-:Y:S02]  /*0530*/  HFMA2 R78, -RZ, RZ, 0, 0 ;  /* 0x00000000ff4e7431 */ /* 0x000fe400000001ff */
[----:B------:R-:W-:Y:S01]  /*0540*/  IMAD.MOV.U32 R70, RZ, RZ, RZ ;  /* 0x000000ffff467224 */ /* 0x000fe200078e00ff */
[----:B------:R-:W-:Y:S01]  /*0550*/  CS2R R68, SRZ ;  /* 0x0000000000447805 */ /* 0x000fe2000001ff00 */
[----:B------:R-:W-:Y:S01]  /*0560*/  IMAD.MOV.U32 R74, RZ, RZ, RZ ;  /* 0x000000ffff4a7224 */ /* 0x000fe200078e00ff */
[----:B------:R-:W-:Y:S02]  /*0570*/  CS2R R72, SRZ ;  /* 0x0000000000487805 */ /* 0x000fe4000001ff00 */
        /* <DEDUP_REMOVED lines=8> */
[----:B------:R-:W-:Y:S01]  /*0600*/  @P2 IADD3 R15, PT, PT, R15, 0x20, RZ ;  /* 0x000000200f0f2810 */ /* 0x000fe20007ffe0ff */
[----:B------:R-:W-:-:S02]  /*0610*/  @P0 IMAD.MOV.U32 R75, RZ, RZ, RZ ;  /* 0x000000ffff4b0224 */ /* 0x000fc400078e00ff */
[----:B------:R-:W-:Y:S01]  /*0620*/  @P2 IMAD.MOV.U32 R71, RZ, RZ, RZ ;  /* 0x000000ffff472224 */ /* 0x000fe200078e00ff */
        /* <DEDUP_REMOVED lines=10> */
[----:B------:R-:W-:Y:S01]  /*06d0*/  CS2R R68, SRZ ;  /* 0x0000000000447805 */ /* 0x000fe2000001ff00 */
[----:B------:R-:W-:Y:S01]  /*06e0*/  IMAD.MOV.U32 R74, RZ, RZ, RZ ;  /* 0x000000ffff4a7224 */ /* 0x000fe200078e00ff */
[----:B------:R-:W-:Y:S01]  /*06f0*/  CS2R R72, SRZ ;  /* 0x0000000000487805 */ /* 0x000fe2000001ff00 */
[----:B------:R-:W-:Y:S01]  /*0700*/  IMAD.MOV.U32 R78, RZ, RZ, RZ ;  /* 0x000000ffff4e7224 */ /* 0x000fe200078e00ff */
[----:B------:R-:W-:Y:S02]  /*0710*/  CS2R R76, SRZ ;  /* 0x00000000004c7805 */ /* 0x000fe4000001ff00 */
[----:B------:R-:W-:-:S02]  /*0720*/  CS2R R106, SRZ ;  /* 0x00000000006a7805 */ /* 0x000fc4000001ff00 */
[----:B------:R-:W-:Y:S02]  /*0730*/  CS2R R104, SRZ ;  /* 0x0000000000687805 */ /* 0x000fe4000001ff00 */
[----:B------:R-:W-:Y:S02]  /*0740*/  CS2R R82, SRZ ;  /* 0x0000000000527805 */ /* 0x000fe4000001ff00 */
[----:B------:R-:W-:Y:S02]  /*0750*/  CS2R R80, SRZ ;  /* 0x0000000000507805 */ /* 0x000fe4000001ff00 */
[----:B------:R-:W-:Y:S02]  /*0760*/  CS2R R86, SRZ ;  /* 0x0000000000567805 */ /* 0x000fe4000001ff00 */
[----:B------:R-:W-:Y:S02]  /*0770*/  CS2R R84, SRZ ;  /* 0x0000000000547805 */ /* 0x000fe4000001ff00 */
[----:B------:R-:W-:-:S02]  /*0780*/  CS2R R90, SRZ ;  /* 0x00000000005a7805 */ /* 0x000fc4000001ff00 */
[----:B------:R-:W-:Y:S01]  /*0790*/  CS2R R88, SRZ ;  /* 0x0000000000587805 */ /* 0x000fe2000001ff00 */
[----:B------:R-:W-:Y:S06]  /*07a0*/  BRA `(.L_x_171) ;  /* 0x0000000800d07947 */ /* 0x000fec0003800000 */
.L_x_170:
[C---:B------:R-:W-:Y:S01]  /*07b0*/  ISETP.GE.U32.AND P0, PT, R156.reuse, 0x40, PT ;  /* 0x000000409c00780c */ /* 0x040fe20003f06070 */
[----:B------:R-:W0:Y:S01]  /*07c0*/  LDC.64 R4, c[0x0][0x3d0] ;  /* 0x0000f400ff047b82 */ /* 0x000e220000000a00 */
[C---:B------:R-:W-:Y:S02]  /*07d0*/  ISETP.GE.U32.AND P1, PT, R156.reuse, 0x20, PT ;  /* 0x000000209c00780c */ /* 0x040fe40003f26070 */
[----:B------:R-:W-:Y:S02]  /*07e0*/  ISETP.GE.U32.AND P2, PT, R156, 0x60, PT ;  /* 0x000000609c00780c */ /* 0x000fe40003f46070 */
[----:B------:R-:W-:-:S03]  /*07f0*/  MOV R25, R154 ;  /* 0x0000009a00197202 */ /* 0x000fc60000000f00 */
[----:B------:R-:W1:Y:S06]  /*0800*/  LDC.64 R6, c[0x0][0x3d8] ;  /* 0x0000f600ff067b82 */ /* 0x000e6c0000000a00 */
[C---:B------:R-:W-:Y:S02]  /*0810*/  @P1 LOP3.LUT R25, R154.reuse, 0x20, RZ, 0xfc, !PT ;  /* 0x000000209a191812 */ /* 0x040fe400078efcff */
[----:B------:R-:W2:Y:S08]  /*0820*/  LDC.64 R8, c[0x0][0x3d0] ;  /* 0x0000f400ff087b82 */ /* 0x000eb00000000a00 */
[----:B------:R-:W3:Y:S01]  /*0830*/  LDC.64 R14, c[0x0][0x3d8] ;  /* 0x0000f600ff0e7b82 */ /* 0x000ee20000000a00 */
[----:B0-----:R-:W-:-:S05]  /*0840*/  @P1 IMAD.WIDE.U32 R10, R154, 0x10, R4 ;  /* 0x000000109a0a1825 */ /* 0x001fca00078e0004 */
[----:B------:R0:W5:Y:S02]  /*0850*/  @P1 LDG.E.128 R44, desc[UR8][R10.64] ;  /* 0x000000080a2c1981 */ /* 0x000164000c1e1d00 */
[----:B------:R-:W4:Y:S01]  /*0860*/  @P0 LDC.64 R16, c[0x0][0x440] ;  /* 0x00011000ff100b82 */ /* 0x000f220000000a00 */
[----:B-1----:R-:W-:-:S05]  /*0870*/  @P1 IMAD.WIDE.U32 R12, R154, 0x10, R6 ;  /* 0x000000109a0c1825 */ /* 0x002fca00078e0006 */
[----:B------:R0:W5:Y:S02]  /*0880*/  @P1 LDG.E.128 R48, desc[UR8][R12.64] ;  /* 0x000000080c301981 */ /* 0x000164000c1e1d00 */
[----:B------:R-:W1:Y:S01]  /*0890*/  @P1 LDC.64 R2, c[0x0][0x440] ;  /* 0x00011000ff021b82 */ /* 0x000e620000000a00 */
[----:B--2---:R-:W-:-:S05]  /*08a0*/  @P0 IMAD.WIDE.U32 R4, R25, 0x10, R8 ;  /* 0x0000001019040825 */ /* 0x004fca00078e0008 */
[----:B------:R0:W5:Y:S02]  /*08b0*/  @P0 LDG.E.128 R52, desc[UR8][R4.64] ;  /* 0x0000000804340981 */ /* 0x000164000c1e1d00 */
[----:B------:R-:W2:Y:S01]  /*08c0*/  LDC.64 R18, c[0x0][0x3d0] ;  /* 0x0000f400ff127b82 */ /* 0x000ea20000000a00 */
[----:B---3--:R-:W-:-:S05]  /*08d0*/  @P0 IMAD.WIDE.U32 R6, R25, 0x10, R14 ;  /* 0x0000001019060825 */ /* 0x008fca00078e000e */
[----:B------:R0:W5:Y:S02]  /*08e0*/  @P0 LDG.E.128 R56, desc[UR8][R6.64] ;  /* 0x0000000806380981 */ /* 0x000164000c1e1d00 */
[----:B------:R-:W3:Y:S01]  /*08f0*/  LDC.64 R20, c[0x0][0x3d8] ;  /* 0x0000f600ff147b82 */ /* 0x000ee20000000a00 */
[----:B----4-:R-:W-:-:S04]  /*0900*/  @P0 IMAD.WIDE.U32 R8, R25, 0x10, R16 ;  /* 0x0000001019080825 */ /* 0x010fc800078e0010 */
[----:B------:R-:W-:Y:S01]  /*0910*/  @P0 VIADD R25, R25, 0x20 ;  /* 0x0000002019190836 */ /* 0x000fe20000000000 */
[----:B------:R0:W5:Y:S02]  /*0920*/  @P0 LD.E.128 R84, desc[UR8][R8.64] ;  /* 0x0000000808540980 */ /* 0x000164000c101d00 */
[----:B------:R-:W4:Y:S01]  /*0930*/  @P2 LDC.64 R22, c[0x0][0x440] ;  /* 0x00011000ff162b82 */ /* 0x000f220000000a00 */
[----:B-1----:R-:W-:-:S05]  /*0940*/  @P1 IMAD.WIDE.U32 R2, R154, 0x10, R2 ;  /* 0x000000109a021825 */ /* 0x002fca00078e0002 */
        /* <DEDUP_REMOVED lines=10> */
[----:B------:R-:W-:Y:S01]  /*09f0*/  CS2R R68, SRZ ;  /* 0x0000000000447805 */ /* 0x000fe2000001ff00 */
[----:B------:R-:W-:Y:S01]  /*0a00*/  IMAD.MOV.U32 R74, RZ, RZ, RZ ;  /* 0x000000ffff4a7224 */ /* 0x000fe200078e00ff */
        /* <DEDUP_REMOVED lines=17> */
[----:B------:R-:W-:Y:S01]  /*0b20*/  CS2R R100, SRZ ;  /* 0x0000000000647805 */ /* 0x000fe2000001ff00 */
[----:B------:R-:W-:Y:S01]  /*0b30*/  IMAD.MOV.U32 R70, RZ, RZ, RZ ;  /* 0x000000ffff467224 */ /* 0x000fe200078e00ff */
[----:B------:R-:W-:Y:S01]  /*0b40*/  CS2R R68, SRZ ;  /* 0x0000000000447805 */ /* 0x000fe2000001ff00 */
[----:B------:R-:W-:Y:S01]  /*0b50*/  IMAD.MOV.U32 R74, RZ, RZ, RZ ;  /* 0x000000ffff4a7224 */ /* 0x000fe200078e00ff */
[----:B------:R-:W-:Y:S01]  /*0b60*/  CS2R R72, SRZ ;  /* 0x0000000000487805 */ /* 0x000fe2000001ff00 */
[----:B------:R-:W-:Y:S01]  /*0b70*/  IMAD.MOV.U32 R78, RZ, RZ, RZ ;  /* 0x000000ffff4e7224 */ /* 0x000fe200078e00ff */
[----:B------:R-:W-:Y:S01]  /*0b80*/  CS2R R76, SRZ ;  /* 0x00000000004c7805 */ /* 0x000fe2000001ff00 */
[----:B------:R-:W-:Y:S06]  /*0b90*/  BRA `(.L_x_171) ;  /* 0x0000000400d47947 */ /* 0x000fec0003800000 */
.L_x_169:
[----:B------:R-:W0:Y:S02]  /*0ba0*/  LDCU.64 UR4, c[0x0][0x440] ;  /* 0x00008800ff0477ac */ /* 0x000e240008000a00 */
[----:B0-----:R-:W-:-:S04]  /*0bb0*/  UISETP.NE.U32.AND UP0, UPT, UR4, URZ, UPT ;  /* 0x000000ff0400728c */ /* 0x001fc8000bf05070 */
[----:B------:R-:W-:-:S09]  /*0bc0*/  UISETP.NE.AND.EX UP0, UPT, UR5, URZ, UPT, UP0 ;  /* 0x000000ff0500728c */ /* 0x000fd2000bf05300 */
[----:B------:R-:W-:Y:S05]  /*0bd0*/  BRA.U !UP0, `(.L_x_172) ;  /* 0x0000000108e87547 */ /* 0x000fea000b800000 */
[C---:B------:R-:W-:Y:S01]  /*0be0*/  ISETP.GE.U32.AND P1, PT, R156.reuse, 0x20, PT ;  /* 0x000000209c00780c */ /* 0x040fe20003f26070 */
[----:B------:R-:W0:Y:S01]  /*0bf0*/  LDC.64 R4, c[0x0][0x3d0] ;  /* 0x0000f400ff047b82 */ /* 0x000e220000000a00 */
[C---:B------:R-:W-:Y:S02]  /*0c00*/  ISETP.GE.U32.AND P0, PT, R156.reuse, 0x40, PT ;  /* 0x000000409c00780c */ /* 0x040fe40003f06070 */
[----:B------:R-:W-:Y:S02]  /*0c10*/  ISETP.GE.U32.AND P2, PT, R156, 0x60, PT ;  /* 0x000000609c00780c */ /* 0x000fe40003f46070 */
[----:B------:R-:W-:-:S03]  /*0c20*/  MOV R33, R154 ;  /* 0x0000009a00217202 */ /* 0x000fc60000000f00 */
[----:B------:R-:W1:Y:S04]  /*0c30*/  LDC.64 R6, c[0x0][0x3d8] ;  /* 0x0000f600ff067b82 */ /* 0x000e680000000a00 */
[----:B------:R-:W-:-:S04]  /*0c40*/  @P1 LOP3.LUT R33, R154, 0x20, RZ, 0xfc, !PT ;  /* 0x000000209a211812 */ /* 0x000fc800078efcff */
[----:B------:R-:W2:Y:S08]  /*0c50*/  @P1 LDC.64 R8, c[0x0][0x440] ;  /* 0x00011000ff081b82 */ /* 0x000eb00000000a00 */
[----:B------:R-:W3:Y:S01]  /*0c60*/  LDC.64 R10, c[0x0][0x3d0] ;  /* 0x0000f400ff0a7b82 */ /* 0x000ee20000000a00 */
[----:B0-----:R-:W-:-:S05]  /*0c70*/  @P1 IMAD.WIDE.U32 R12, R154, 0x10, R4 ;  /* 0x000000109a0c1825 */ /* 0x001fca00078e0004 */
[----:B------:R0:W5:Y:S02]  /*0c80*/  @P1 LDG.E.128 R44, desc[UR8][R12.64] ;  /* 0x000000080c2c1981 */ /* 0x000164000c1e1d00 */
[----:B------:R-:W4:Y:S01]  /*0c90*/  @P0 LDC.64 R18, c[0x0][0x438] ;  /* 0x00010e00ff120b82 */ /* 0x000f220000000a00 */
[----:B-1----:R-:W-:-:S05]  /*0ca0*/  @P1 IMAD.WIDE.U32 R14, R154, 0x10, R6 ;  /* 0x000000109a0e1825 */ /* 0x002fca00078e0006 */
[----:B------:R0:W5:Y:S02]  /*0cb0*/  @P1 LDG.E.128 R48, desc[UR8][R14.64] ;  /* 0x000000080e301981 */ /* 0x000164000c1e1d00 */
[----:B------:R-:W1:Y:S08]  /*0cc0*/  LDC.64 R20, c[0x0][0x3d8] ;  /* 0x0000f600ff147b82 */ /* 0x000e700000000a00 */
[----:B------:R-:W0:Y:S08]  /*0cd0*/  @P0 LDC.64 R22, c[0x0][0x440] ;  /* 0x00011000ff160b82 */ /* 0x000e300000000a00 */
[----:B------:R-:W0:Y:S08]  /*0ce0*/  @P1 LDC.64 R2, c[0x0][0x438] ;  /* 0x00010e00ff021b82 */ /* 0x000e300000000a00 */
[----:B------:R-:W0:Y:S08]  /*0cf0*/  LDC.64 R24, c[0x0][0x3d0] ;  /* 0x0000f400ff187b82 */ /* 0x000e300000000a00 */
[----:B------:R-:W0:Y:S08]  /*0d00*/  @P2 LDC.64 R26, c[0x0][0x438] ;  /* 0x00010e00ff1a2b82 */ /* 0x000e300000000a00 */
[----:B------:R-:W0:Y:S08]  /*0d10*/  LDC.64 R28, c[0x0][0x3d8] ;  /* 0x0000f600ff1c7b82 */ /* 0x000e300000000a00 */
[----:B------:R-:W0:Y:S01]  /*0d20*/  @P2 LDC.64 R30, c[0x0][0x440] ;  /* 0x00011000ff1e2b82 */ /* 0x000e220000000a00 */
[----:B--2---:R-:W-:-:S04]  /*0d30*/  @P1 IMAD.WIDE.U32 R16, R154, 0x10, R8 ;  /* 0x000000109a101825 */ /* 0x004fc800078e0008 */
[C---:B---3--:R-:W-:Y:S01]  /*0d40*/  @P0 IMAD.WIDE.U32 R4, R33.reuse, 0x10, R10 ;  /* 0x0000001021040825 */ /* 0x048fe200078e000a */
[----:B------:R2:W5:Y:S03]  /*0d50*/  @P1 LD.E.128 R88, desc[UR8][R16.64] ;  /* 0x0000000810581980 */ /* 0x000566000c101d00 */
[C---:B----4-:R-:W-:Y:S01]  /*0d60*/  @P0 IMAD.WIDE.U32 R6, R33.reuse, 0x10, R18 ;  /* 0x0000001021060825 */ /* 0x050fe200078e0012 */
[----:B------:R2:W5:Y:S03]  /*0d70*/  @P0 LDG.E.128 R52, desc[UR8][R4.64] ;  /* 0x0000000804340981 */ /* 0x000566000c1e1d00 */
[C---:B-1----:R-:W-:Y:S01]  /*0d80*/  @P0 IMAD.WIDE.U32 R8, R33.reuse, 0x10, R20 ;  /* 0x0000001021080825 */ /* 0x042fe200078e0014 */
[----:B------:R2:W5:Y:S03]  /*0d90*/  @P0 LD.E.128 R72, desc[UR8][R6.64] ;  /* 0x0000000806480980 */ /* 0x000566000c101d00 */
[C---:B0-----:R-:W-:Y:S01]  /*0da0*/  @P0 IMAD.WIDE.U32 R10, R33.reuse, 0x10, R22 ;  /* 0x00000010210a0825 */ /* 0x041fe200078e0016 */
[----:B------:R2:W5:Y:S03]  /*0db0*/  @P0 LDG.E.128 R56, desc[UR8][R8.64] ;  /* 0x0000000808380981 */ /* 0x000566000c1e1d00 */
[----:B------:R-:W-:Y:S01]  /*0dc0*/  @P0 VIADD R33, R33, 0x20 ;  /* 0x0000002021210836 */ /* 0x000fe20000000000 */
[----:B------:R2:W5:Y:S01]  /*0dd0*/  @P0 LD.E.128 R84, desc[UR8][R10.64] ;  /* 0x000000080a540980 */ /* 0x000562000c101d00 */
[----:B------:R-:W-:-:S04]  /*0de0*/  @P1 IMAD.WIDE.U32 R2, R154, 0x10, R2 ;  /* 0x000000109a021825 */ /* 0x000fc800078e0002 */
[C---:B------:R-:W-:Y:S01]  /*0df0*/  @P2 IMAD.WIDE.U32 R24, R33.reuse, 0x10, R24 ;  /* 0x0000001021182825 */ /* 0x040fe200078e0018 */
[----:B------:R2:W5:Y:S03]  /*0e00*/  @P1 LD.E.128 R76, desc[UR8][R2.64] ;  /* 0x00000008024c1980 */ /* 0x000566000c101d00 */
[C---:B------:R-:W-:Y:S01]  /*0e10*/  @P2 IMAD.WIDE.U32 R26, R33.reuse, 0x10, R26 ;  /* 0x00000010211a2825 */ /* 0x040fe200078e001a */
[----:B------:R2:W5:Y:S03]  /*0e20*/  @P2 LDG.E.128 R60, desc[UR8][R24.64] ;  /* 0x00000008183c2981 */ /* 0x000566000c1e1d00 */
[C---:B------:R-:W-:Y:S01]  /*0e30*/  @P2 IMAD.WIDE.U32 R28, R33.reuse, 0x10, R28 ;  /* 0x00000010211c2825 */ /* 0x040fe200078e001c */
[----:B------:R2:W5:Y:S03]  /*0e40*/  @P2 LD.E.128 R68, desc[UR8][R26.64] ;  /* 0x000000081a442980 */ /* 0x000566000c101d00 */
[C---:B------:R-:W-:Y:S01]  /*0e50*/  @P2 IMAD.WIDE.U32 R30, R33.reuse, 0x10, R30 ;  /* 0x00000010211e2825 */ /* 0x040fe200078e001e */
[----:B------:R2:W5:Y:S04]  /*0e60*/  @P2 LDG.E.128 R64, desc[UR8][R28.64] ;  /* 0x000000081c402981 */ /* 0x000568000c1e1d00 */
[----:B------:R2:W5:Y:S01]  /*0e70*/  @P2 LD.E.128 R80, desc[UR8][R30.64] ;  /* 0x000000081e502980 */ /* 0x000562000c101d00 */
[----:B------:R-:W-:Y:S01]  /*0e80*/  ISETP.GE.U32.AND P0, PT, R156, 0x80, PT ;  /* 0x000000809c00780c */ /* 0x000fe20003f06070 */
[----:B------:R-:W-:-:S12]  /*0e90*/  @P2 VIADD R33, R33, 0x20 ;  /* 0x0000002021212836 */ /* 0x000fd80000000000 */
[----:B--2---:R-:W-:Y:S05]  /*0ea0*/  @!P0 BRA `(.L_x_171) ;  /* 0x0000000400108947 */ /* 0x004fea0003800000 */
        /* <DEDUP_REMOVED lines=13> */
.L_x_172:
[C---:B------:R-:W-:Y:S01]  /*0f80*/  ISETP.GE.U32.AND P0, PT, R156.reuse, 0x40, PT ;  /* 0x000000409c00780c */ /* 0x040fe20003f06070 */
[----:B------:R-:W0:Y:S01]  /*0f90*/  LDC.64 R2, c[0x0][0x3d0] ;  /* 0x0000f400ff027b82 */ /* 0x000e220000000a00 */
[C---:B------:R-:W-:Y:S01]  /*0fa0*/  ISETP.GE.U32.AND P2, PT, R156.reuse, 0x60, PT ;  /* 0x000000609c00780c */ /* 0x040fe20003f46070 */
[----:B------:R-:W-:Y:S01]  /*0fb0*/  IMAD.MOV.U32 R33, RZ, RZ, R154 ;  /* 0x000000ffff217224 */ /* 0x000fe200078e009a */
[C---:B------:R-:W-:Y:S02]  /*0fc0*/  ISETP.GE.U32.AND P3, PT, R156.reuse, 0x80, PT ;  /* 0x000000809c00780c */ /* 0x040fe40003f66070 */
[----:B------:R-:W-:-:S03]  /*0fd0*/  ISETP.GE.U32.AND P1, PT, R156, 0x20, PT ;  /* 0x000000209c00780c */ /* 0x000fc60003f26070 */
[----:B------:R-:W1:Y:S08]  /*0fe0*/  LDC.64 R6, c[0x0][0x3d8] ;  /* 0x0000f600ff067b82 */ /* 0x000e700000000a00 */
[----:B------:R-:W2:Y:S02]  /*0ff0*/  @P0 LDC.64 R4, c[0x0][0x438] ;  /* 0x00010e00ff040b82 */ /* 0x000ea40000000a00 */
[----:B------:R-:W-:-:S06]  /*1000*/  @P1 LOP3.LUT R33, R154, 0x20, RZ, 0xfc, !PT ;  /* 0x000000209a211812 */ /* 0x000fcc00078efcff */
        /* <DEDUP_REMOVED lines=8> */
[----:B------:R-:W-:-:S04]  /*1090*/  @P0 IADD3 R33, PT, PT, R33, 0x20, RZ ;  /* 0x0000002021210810 */ /* 0x000fc80007ffe0ff */
        /* <DEDUP_REMOVED lines=14> */
[----:B------:R-:W2:Y:S01]  /*1180*/  @P1 LDC.64 R16, c[0x0][0x438] ;  /* 0x00010e00ff101b82 */ /* 0x000ea20000000a00 */
[----:B---3--:R-:W-:-:S05]  /*1190*/  @P3 IMAD.WIDE.U32 R10, R33, 0x10, R28 ;  /* 0x00000010210a3825 */ /* 0x008fca00078e001c */
[----:B------:R0:W5:Y:S02]  /*11a0*/  @P3 LD.E.128 R100, desc[UR8][R10.64] ;  /* 0x000000080a643980 */ /* 0x000164000c101d00 */
[----:B------:R-:W3:Y:S01]  /*11b0*/  LDC.64 R18, c[0x0][0x3d8] ;  /* 0x0000f600ff127b82 */ /* 0x000ee20000000a00 */
[----:B----4-:R-:W-:-:S05]  /*11c0*/  @P3 IMAD.WIDE.U32 R12, R33, 0x10, R30 ;  /* 0x00000010210c3825 */ /* 0x010fca00078e001e */
[----:B------:R0:W5:Y:S01]  /*11d0*/  @P3 LDG.E.128 R96, desc[UR8][R12.64] ;  /* 0x000000080c603981 */ /* 0x000162000c1e1d00 */
[----:B-1----:R-:W-:-:S05]  /*11e0*/  @P1 IMAD.WIDE.U32 R14, R154, 0x10, R14 ;  /* 0x000000109a0e1825 */ /* 0x002fca00078e000e */
[----:B------:R0:W5:Y:S01]  /*11f0*/  @P1 LDG.E.128 R44, desc[UR8][R14.64] ;  /* 0x000000080e2c1981 */ /* 0x000162000c1e1d00 */
[----:B--2---:R-:W-:-:S05]  /*1200*/  @P1 IMAD.WIDE.U32 R16, R154, 0x10, R16 ;  /* 0x000000109a101825 */ /* 0x004fca00078e0010 */
[----:B------:R0:W5:Y:S01]  /*1210*/  @P1 LD.E.128 R76, desc[UR8][R16.64] ;  /* 0x00000008104c1980 */ /* 0x000162000c101d00 */
[----:B---3--:R-:W-:-:S05]  /*1220*/  @P1 IMAD.WIDE.U32 R18, R154, 0x10, R18 ;  /* 0x000000109a121825 */ /* 0x008fca00078e0012 */
[----:B------:R0:W5:Y:S01]  /*1230*/  @P1 LDG.E.128 R48, desc[UR8][R18.64] ;  /* 0x0000000812301981 */ /* 0x000162000c1e1d00 */
[----:B------:R-:W-:Y:S02]  /*1240*/  HFMA2 R90, -RZ, RZ, 0, 0 ;  /* 0x00000000ff5a7431 */ /* 0x000fe400000001ff */
[----:B------:R-:W-:Y:S01]  /*1250*/  IMAD.MOV.U32 R82, RZ, RZ, RZ ;  /* 0x000000ffff527224 */ /* 0x000fe200078e00ff */
[----:B------:R-:W-:Y:S01]  /*1260*/  CS2R R80, SRZ ;  /* 0x0000000000507805 */ /* 0x000fe2000001ff00 */
[----:B------:R-:W-:Y:S01]  /*1270*/  IMAD.MOV.U32 R86, RZ, RZ, RZ ;  /* 0x000000ffff567224 */ /* 0x000fe200078e00ff */
[----:B------:R-:W-:Y:S02]  /*1280*/  CS2R R84, SRZ ;  /* 0x0000000000547805 */ /* 0x000fe4000001ff00 */
[----:B------:R-:W-:Y:S01]  /*1290*/  CS2R R88, SRZ ;  /* 0x0000000000587805 */ /* 0x000fe2000001ff00 */
[----:B------:R-:W-:Y:S01]  /*12a0*/  @P1 IMAD.MOV.U32 R91, RZ, RZ, RZ ;  /* 0x000000ffff5b1224 */ /* 0x000fe200078e00ff */
[----:B------:R-:W-:-:S02]  /*12b0*/  @P3 CS2R R106, SRZ ;  /* 0x00000000006a3805 */ /* 0x000fc4000001ff00 */
[----:B------:R-:W-:Y:S01]  /*12c0*/  @P3 CS2R R104, SRZ ;  /* 0x0000000000683805 */ /* 0x000fe2000001ff00 */
[----:B------:R-:W-:Y:S02]  /*12d0*/  @P0 IMAD.MOV.U32 R87, RZ, RZ, RZ ;  /* 0x000000ffff570224 */ /* 0x000fe400078e00ff */
[----:B0-----:R-:W-:-:S07]  /*12e0*/  @P2 IMAD.MOV.U32 R83, RZ, RZ, RZ ;  /* 0x000000ffff532224 */ /* 0x001fce00078e00ff */
.L_x_171:
[----:B------:R-:W-:Y:S05]  /*12f0*/  BSYNC.RECONVERGENT B0 ;  /* 0x0000000000007941 */ /* 0x000fea0003800200 */
.L_x_168:
[----:B------:R-:W0:Y:S02]  /*1300*/  LDCU UR4, c[0x0][0x384] ;  /* 0x00007080ff0477ac */ /* 0x000e240008000800 */
[----:B0-----:R-:W-:-:S13]  /*1310*/  ISETP.GE.AND P0, PT, R153, UR4, PT ;  /* 0x0000000499007c0c */ /* 0x001fda000bf06270 */
[----:B------:R-:W-:Y:S05]  /*1320*/  @P0 EXIT ;  /* 0x000000000000094d */ /* 0x000fea0003800000 */
[----:B------:R-:W-:Y:S01]  /*1330*/  IMAD.HI.U32 R0, R155, -0x326172a9, RZ ;  /* 0xcd9e8d579b007827 */ /* 0x000fe200078e00ff */
[----:B------:R-:W0:Y:S01]  /*1340*/  LDCU.U8 UR4, c[0x0][0x410] ;  /* 0x00008200ff0477ac */ /* 0x000e220008000000 */
[----:B------:R-:W-:Y:S01]  /*1350*/  BSSY B0, `(.L_x_173) ;  /* 0x000228a000007945 */ /* 0x000fe20003800000 */
[----:B------:R-:W-:Y:S01]  /*1360*/  LOP3.LUT R182, R182, 0x3, RZ, 0xc0, !PT ;  /* 0x00000003b6b67812 */ /* 0x000fe200078ec0ff */
[----:B------:R-:W-:Y:S01]  /*1370*/  IMAD.HI.U32 R2, R152, -0x2daee0ad, RZ ;  /* 0xd2511f5398027827 */ /* 0x000fe200078e00ff */
[----:B------:R-:W-:Y:S01]  /*1380*/  LOP3.LUT R0, R151, UR6, R0, 0x96, !PT ;  /* 0x0000000697007c12 */ /* 0x000fe2000f8e9600 */
[----:B------:R-:W1:Y:S01]  /*1390*/  LDCU UR32, c[0x0][0x388] ;  /* 0x00007100ff2077ac */ /* 0x000e620008000800 */
[----:B-----5:R-:W-:Y:S01]  /*13a0*/  PRMT R148, R107, 0x7632, R148 ;  /* 0x000076326b947816 */ /* 0x020fe20000000094 */
[----:B------:R-:W-:Y:S01]  /*13b0*/  IMAD R4, R155, -0x326172a9, RZ ;  /* 0xcd9e8d579b047824 */ /* 0x000fe200078e02ff */
[----:B------:R-:W-:Y:S01]  /*13c0*/  LOP3.LUT R2, R2, UR7, RZ, 0x3c, !PT ;  /* 0x0000000702027c12 */ /* 0x000fe2000f8e3cff */
[----:B------:R-:W-:Y:S01]  /*13d0*/  IMAD R6, R152, -0x2daee0ad, RZ ;  /* 0xd2511f5398067824 */ /* 0x000fe200078e02ff */
[----:B------:R-:W-:Y:S01]  /*13e0*/  PRMT R147, R99, 0x7632, R147 ;  /* 0x0000763263937816 */ /* 0x000fe20000000093 */
[----:B------:R-:W-:Y:S01]  /*13f0*/  IMAD.HI.U32 R5, R0, -0x2daee0ad, RZ ;  /* 0xd2511f5300057827 */ /* 0x000fe200078e00ff */
[----:B------:R-:W-:Y:S01]  /*1400*/  PRMT R146, R103, 0x7632, R146 ;  /* 0x0000763267927816 */ /* 0x000fe20000000092 */
[----:B------:R-:W2:Y:S01]  /*1410*/  LDCU UR5, c[0x0][0x448] ;  /* 0x00008900ff0577ac */ /* 0x000ea20008000800 */
[----:B------:R-:W-:Y:S01]  /*1420*/  PRMT R145, R95, 0x7632, R145 ;  /* 0x000076325f917816 */ /* 0x000fe20000000091 */
[----:B------:R-:W-:Y:S01]  /*1430*/  IMAD.HI.U32 R3, R2, -0x326172a9, RZ ;  /* 0xcd9e8d5702037827 */ /* 0x000fe200078e00ff */
[----:B------:R-:W-:Y:S01]  /*1440*/  LOP3.LUT R5, R6, UR15, R5, 0x96, !PT ;  /* 0x0000000f06057c12 */ /* 0x000fe2000f8e9605 */
[----:B------:R-:W3:Y:S01]  /*1450*/  LDCU.64 UR10, c[0x0][0x398] ;  /* 0x00007300ff0a77ac */ /* 0x000ee20008000a00 */
[----:B------:R-:W-:Y:S01]  /*1460*/  PRMT R144, R106, 0x7632, R144 ;  /* 0x000076326a907816 */ /* 0x000fe20000000090 */
[----:B------:R-:W-:Y:S01]  /*1470*/  IMAD R7, R2, -0x326172a9, RZ ;  /* 0xcd9e8d5702077824 */ /* 0x000fe200078e02ff */
[----:B------:R-:W-:Y:S01]  /*1480*/  LOP3.LUT R3, R4, UR14, R3, 0x96, !PT ;  /* 0x0000000e04037c12 */ /* 0x000fe2000f8e9603 */
[----:B------:R-:W-:Y:S01]  /*1490*/  IMAD R9, R0, -0x2daee0ad, RZ ;  /* 0xd2511f5300097824 */ /* 0x000fe200078e02ff */
[----:B------:R-:W-:Y:S01]  /*14a0*/  PRMT R143, R98, 0x7632, R143 ;  /* 0x00007632628f7816 */ /* 0x000fe2000000008f */
[----:B------:R-:W-:Y:S01]  /*14b0*/  IMAD.HI.U32 R0, R5, -0x326172a9, RZ ;  /* 0xcd9e8d5705007827 */ /* 0x000fe200078e00ff */
[----:B------:R-:W-:Y:S01]  /*14c0*/  PRMT R142, R102, 0x7632, R142 ;  /* 0x00007632668e7816 */ /* 0x000fe2000000008e */
[----:B------:R-:W4:Y:S01]  /*14d0*/  LDCU.64 UR12, c[0x0][0x3a0] ;  /* 0x00007400ff0c77ac */ /* 0x000f220008000a00 */
[----:B------:R-:W-:Y:S01]  /*14e0*/  PRMT R141, R94, 0x7632, R141 ;  /* 0x000076325e8d7816 */ /* 0x000fe2000000008d */
[----:B------:R-:W-:Y:S01]  /*14f0*/  IMAD.HI.U32 R2, R3, -0x2daee0ad, RZ ;  /* 0xd2511f5303027827 */ /* 0x000fe200078e00ff */
[----:B------:R-:W-:Y:S01]  /*1500*/  LOP3.LUT R0, R7, UR16, R0, 0x96, !PT ;  /* 0x0000001007007c12 */ /* 0x000fe2000f8e9600 */
[----:B0-----:R-:W-:Y:S01]  /*1510*/  UISETP.NE.AND UP1, UPT, UR4, URZ, UPT ;  /* 0x000000ff0400728c */ /* 0x001fe2000bf25270 */
[----:B------:R-:W-:Y:S01]  /*1520*/  PRMT R140, R105, 0x7632, R140 ;  /* 0x00007632698c7816 */ /* 0x000fe2000000008c */
[----:B------:R-:W-:Y:S01]  /*1530*/  IMAD R4, R5, -0x326172a9, RZ ;  /* 0xcd9e8d5705047824 */ /* 0x000fe200078e02ff */
[----:B------:R-:W-:Y:S01]  /*1540*/  LOP3.LUT R2, R9, UR17, R2, 0x96, !PT ;  /* 0x0000001109027c12 */ /* 0x000fe2000f8e9602 */
[----:B------:R-:W-:Y:S01]  /*1550*/  IMAD R6, R3, -0x2daee0ad, RZ ;  /* 0xd2511f5303067824 */ /* 0x000fe200078e02ff */
[----:B------:R-:W-:Y:S01]  /*1560*/  PRMT R139, R97, 0x7632, R139 ;  /* 0x00007632618b7816 */ /* 0x000fe2000000008b */
[----:B------:R-:W-:Y:S01]  /*1570*/  IMAD.HI.U32 R5, R0, -0x2daee0ad, RZ ;  /* 0xd2511f5300057827 */ /* 0x000fe200078e00ff */
[----:B------:R-:W-:-:S02]  /*1580*/  PRMT R138, R101, 0x7632, R138 ;  /* 0x00007632658a7816 */ /* 0x000fc4000000008a */
[----:B------:R-:W-:Y:S01]  /*1590*/  PRMT R137, R93, 0x7632, R137 ;  /* 0x000076325d897816 */ /* 0x000fe20000000089 */
[----:B------:R-:W-:Y:S01]  /*15a0*/  IMAD.HI.U32 R3, R2, -0x326172a9, RZ ;  /* 0xcd9e8d5702037827 */ /* 0x000fe200078e00ff */
[----:B------:R-:W-:Y:S02]  /*15b0*/  LOP3.LUT R5, R6, UR19, R5, 0x96, !PT ;  /* 0x0000001306057c12 */ /* 0x000fe4000f8e9605 */
        /* <DEDUP_REMOVED lines=91> */
[----:B-1234-:R-:W-:-:S07]  /*1b70*/  MOV R3, RZ ;  /* 0x000000ff00037202 */ /* 0x01efce0000000f00 */
.L_x_682:
        /* <DEDUP_REMOVED lines=14> */
[----:B-1----:R-:W-:-:S04]  /*1c60*/  @P0 IMAD.WIDE.U32 R122, R196, 0x10, R116 ;  /* 0x00000010c47a0825 */ /* 0x002fc800078e0074 */
[C---:B0-----:R-:W-:Y:S01]  /*1c70*/  IMAD.WIDE.U32 R116, R196.reuse, 0x10, R120 ;  /* 0x00000010c4747825 */ /* 0x041fe200078e0078 */
[----:B------:R-:W3:Y:S03]  /*1c80*/  @P0 LDG.E.128 R108, desc[UR8][R122.64] ;  /* 0x000000087a6c0981 */ /* 0x000ee6000c1e1d00 */
[----:B--2---:R-:W-:Y:S02]  /*1c90*/  @P1 IMAD.WIDE.U32 R120, R196, 0x10, R118 ;  /* 0x00000010c4781825 */ /* 0x004fe400078e0076 */
[----:B------:R-:W5:Y:S04]  /*1ca0*/  LDG.E.128 R116, desc[UR8][R116.64] ;  /* 0x0000000874747981 */ /* 0x000f68000c1e1d00 */
[----:B------:R0:W5:Y:S01]  /*1cb0*/  @P1 LDG.E.128 R112, desc[UR8][R120.64] ;  /* 0x0000000878701981 */ /* 0x000162000c1e1d00 */
[----:B------:R-:W-:-:S04]  /*1cc0*/  UISETP.NE.U32.AND UP0, UPT, UR10, URZ, UPT ;  /* 0x000000ff0a00728c */ /* 0x000fc8000bf05070 */
[----:B------:R-:W-:Y:S01]  /*1cd0*/  UISETP.NE.AND.EX UP0, UPT, UR11, URZ, UPT, UP0 ;  /* 0x000000ff0b00728c */ /* 0x000fe2000bf05300 */
[----:B---3--:R-:W-:Y:S02]  /*1ce0*/  PRMT R193, R111, 0x7632, R193 ;  /* 0x000076326fc17816 */ /* 0x008fe400000000c1 */
[----:B------:R-:W-:Y:S02]  /*1cf0*/  PRMT R185, R110, 0x7632, R185 ;  /* 0x000076326eb97816 */ /* 0x000fe400000000b9 */
[----:B------:R-:W-:Y:S02]  /*1d00*/  PRMT R186, R109, 0x7632, R186 ;  /* 0x000076326dba7816 */ /* 0x000fe400000000ba */
[----:B------:R-:W-:Y:S02]  /*1d10*/  PRMT R202, R108, 0x7632, R202 ;  /* 0x000076326cca7816 */ /* 0x000fe400000000ca */
[----:B0-----:R-:W-:Y:S05]  /*1d20*/  BRA.U UP0, `(.L_x_176) ;  /* 0x0000002900787547 */ /* 0x001fea000b800000 */
[----:B------:R-:W-:Y:S01]  /*1d30*/  ISETP.NE.AND P2, PT, R182, 0x1, PT ;  /* 0x00000001b600780c */ /* 0x000fe20003f45270 */
[----:B------:R-:W-:Y:S01]  /*1d40*/  BSSY.RECONVERGENT B2, `(.L_x_177) ;  /* 0x0000047000027945 */ /* 0x000fe20003800200 */
[----:B------:R-:W-:Y:S01]  /*1d50*/  IMAD.MOV.U32 R122, RZ, RZ, 0x2 ;  /* 0x00000002ff7a7424 */ /* 0x000fe200078e00ff */
[----:B------:R-:W-:Y:S01]  /*1d60*/  MOV R200, R199 ;  /* 0x000000c700c87202 */ /* 0x000fe20000000f00 */
[----:B------:R-:W-:-:S09]  /*1d70*/  IMAD.MOV.U32 R2, RZ, RZ, R4 ;  /* 0x000000ffff027224 */ /* 0x000fd200078e0004 */
[----:B------:R-:W-:Y:S05]  /*1d80*/  @!P2 BRA `(.L_x_178) ;  /* 0x000000040008a947 */ /* 0x000fea0003800000 */
[----:B------:R-:W-:-:S13]  /*1d90*/  ISETP.NE.AND P2, PT, R182, 0x3, PT ;  /* 0x00000003b600780c */ /* 0x000fda0003f45270 */
[----:B------:R-:W-:Y:S05]  /*1da0*/  @!P2 BRA `(.L_x_179) ;  /* 0x000000000020a947 */ /* 0x000fea0003800000 */
[----:B------:R-:W-:-:S13]  /*1db0*/  ISETP.NE.AND P2, PT, R182, 0x2, PT ;  /* 0x00000002b600780c */ /* 0x000fda0003f45270 */
[----:B------:R-:W-:Y:S01]  /*1dc0*/  @!P2 IMAD.MOV.U32 R122, RZ, RZ, 0x3 ;  /* 0x00000003ff7aa424 */ /* 0x000fe200078e00ff */
[----:B------:R-:W-:Y:S01]  /*1dd0*/  @P2 IADD3 R122, PT, PT, R182, 0x1, RZ ;  /* 0x00000001b67a2810 */ /* 0x000fe20007ffe0ff */
[--C-:B------:R-:W-:Y:S02]  /*1de0*/  @!P2 IMAD.MOV.U32 R200, RZ, RZ, R199.reuse ;  /* 0x000000ffffc8a224 */ /* 0x100fe400078e00c7 */
[----:B------:R-:W-:Y:S02]  /*1df0*/  @!P2 IMAD.MOV.U32 R2, RZ, RZ, R150 ;  /* 0x000000ffff02a224 */ /* 0x000fe400078e0096 */
[----:B------:R-:W-:Y:S02]  /*1e00*/  @P2 IMAD.MOV.U32 R200, RZ, RZ, R199 ;  /* 0x000000ffffc82224 */ /* 0x000fe400078e00c7 */
[----:B------:R-:W-:Y:S01]  /*1e10*/  @P2 IMAD.MOV.U32 R2, RZ, RZ, R149 ;  /* 0x000000ffff022224 */ /* 0x000fe200078e0095 */
[----:B------:R-:W-:Y:S06]  /*1e20*/  BRA `(.L_x_178) ;  /* 0x0000000000e07947 */ /* 0x000fec0003800000 */
.L_x_179:
[----:B------:R-:W-:Y:S01]  /*1e30*/  VIADD R152, R152, 0x1 ;  /* 0x0000000198987836 */ /* 0x000fe20000000000 */
[----:B------:R-:W-:Y:S03]  /*1e40*/  BSSY.RECONVERGENT B3, `(.L_x_180) ;  /* 0x000000c000037945 */ /* 0x000fe60003800200 */
[C---:B------:R-:W-:Y:S01]  /*1e50*/  IMAD.WIDE.U32 R170, R152.reuse, -0x2daee0ad, RZ ;  /* 0xd2511f5398aa7825 */ /* 0x040fe200078e00ff */
[----:B------:R-:W-:-:S13]  /*1e60*/  ISETP.NE.AND P2, PT, R152, RZ, PT ;  /* 0x000000ff9800720c */ /* 0x000fda0003f45270 */
[----:B------:R-:W-:Y:S05]  /*1e70*/  @P2 BRA `(.L_x_181) ;  /* 0x0000000000202947 */ /* 0x000fea0003800000 */
[----:B------:R-:W-:-:S04]  /*1e80*/  IADD3 R151, PT, PT, R151, 0x1, RZ ;  /* 0x0000000197977810 */ /* 0x000fc80007ffe0ff */
[----:B------:R-:W-:-:S13]  /*1e90*/  ISETP.NE.AND P2, PT, R151, RZ, PT ;  /* 0x000000ff9700720c */ /* 0x000fda0003f45270 */
[----:B------:R-:W-:Y:S01]  /*1ea0*/  @!P2 VIADD R155, R155, 0x1 ;  /* 0x000000019b9ba836 */ /* 0x000fe20000000000 */
[----:B------:R-:W-:Y:S01]  /*1eb0*/  @!P2 MOV R151, RZ ;  /* 0x000000ff0097a202 */ /* 0x000fe20000000f00 */
[----:B------:R-:W-:-:S03]  /*1ec0*/  @!P2 VIADD R2, R3, 0x1 ;  /* 0x000000010302a836 */ /* 0x000fc60000000000 */
[----:B------:R-:W-:-:S13]  /*1ed0*/  ISETP.NE.AND P3, PT, R155, RZ, !P2 ;  /* 0x000000ff9b00720c */ /* 0x000fda0005765270 */
[----:B------:R-:W-:-:S04]  /*1ee0*/  @P3 IMAD.MOV R2, RZ, RZ, R3 ;  /* 0x000000ffff023224 */ /* 0x000fc800078e0203 */
[----:B------:R-:W-:-:S07]  /*1ef0*/  @!P2 IMAD.MOV.U32 R3, RZ, RZ, R2 ;  /* 0x000000ffff03a224 */ /* 0x000fce00078e0002 */
.L_x_181:
[----:B------:R-:W-:Y:S05]  /*1f00*/  BSYNC.RECONVERGENT B3 ;  /* 0x0000000000037941 */ /* 0x000fea0003800200 */
.L_x_180:
[----:B------:R-:W-:Y:S01]  /*1f10*/  IMAD.WIDE.U32 R120, R155, -0x326172a9, RZ ;  /* 0xcd9e8d579b787825 */ /* 0x000fe200078e00ff */
[----:B------:R-:W-:-:S03]  /*1f20*/  LOP3.LUT R122, R3, UR7, R171, 0x96, !PT ;  /* 0x00000007037a7c12 */ /* 0x000fc6000f8e96ab */
[----:B------:R-:W-:Y:S01]  /*1f30*/  IMAD.MOV.U32 R2, RZ, RZ, R199 ;  /* 0x000000ffff027224 */ /* 0x000fe200078e00c7 */
[----:B------:R-:W-:Y:S01]  /*1f40*/  LOP3.LUT R180, R151, UR6, R121, 0x96, !PT ;  /* 0x0000000697b47c12 */ /* 0x000fe2000f8e9679 */
[----:B------:R-:W-:-:S04]  /*1f50*/  IMAD.WIDE.U32 R122, R122, -0x326172a9, RZ ;  /* 0xcd9e8d577a7a7825 */ /* 0x000fc800078e00ff */
[----:B------:R-:W-:Y:S01]  /*1f60*/  IMAD.WIDE.U32 R180, R180, -0x2daee0ad, RZ ;  /* 0xd2511f53b4b47825 */ /* 0x000fe200078e00ff */
[----:B------:R-:W-:-:S04]  /*1f70*/  LOP3.LUT R171, R120, UR14, R123, 0x96, !PT ;  /* 0x0000000e78ab7c12 */ /* 0x000fc8000f8e967b */
        /* <DEDUP_REMOVED lines=31> */
[----:B------:R-:W-:-:S03]  /*2170*/  LOP3.LUT R149, R170, UR30, R123, 0x96, !PT ;  /* 0x0000001eaa957c12 */ /* 0x000fc6000f8e967b */
[----:B------:R-:W-:Y:S02]  /*2180*/  IMAD.MOV.U32 R4, RZ, RZ, R122 ;  /* 0x000000ffff047224 */ /* 0x000fe400078e007a */
[----:B------:R-:W-:Y:S01]  /*2190*/  HFMA2 R122, -RZ, RZ, 0, 0 ;  /* 0x00000000ff7a7431 */ /* 0x000fe200000001ff */
[----:B------:R-:W-:-:S07]  /*21a0*/  LOP3.LUT R150, R120, UR31, R201, 0x96, !PT ;  /* 0x0000001f78967c12 */ /* 0x000fce000f8e96c9 */
.L_x_178:
[----:B------:R-:W-:Y:S05]  /*21b0*/  BSYNC.RECONVERGENT B2 ;  /* 0x0000000000027941 */ /* 0x000fea0003800200 */
.L_x_177:
[----:B------:R-:W0:Y:S01]  /*21c0*/  LDC R207, c[0x0][0x408] ;  /* 0x00010200ffcf7b82 */ /* 0x000e220000000800 */
[----:B------:R-:W-:Y:S01]  /*21d0*/  I2FP.F32.U32 R2, R2 ;  /* 0x0000000200027245 */ /* 0x000fe20000201000 */
[----:B------:R-:W-:Y:S01]  /*21e0*/  IMAD.MOV.U32 R205, RZ, RZ, 0x2f800000 ;  /* 0x2f800000ffcd7424 */ /* 0x000fe200078e00ff */
[----:B------:R-:W-:Y:S01]  /*21f0*/  ISETP.NE.AND P3, PT, R122, 0x1, PT ;  /* 0x000000017a00780c */ /* 0x000fe20003f65270 */
[----:B-----5:R-:W-:Y:S01]  /*2200*/  IMAD.U32 R120, R116, 0x10000, RZ ;  /* 0x0001000074787824 */ /* 0x020fe200078e00ff */
[----:B------:R-:W-:Y:S01]  /*2210*/  LOP3.LUT R0, R0, 0xffffffef, RZ, 0xc0, !PT ;  /* 0xffffffef00007812 */ /* 0x000fe200078ec0ff */
[----:B------:R-:W-:Y:S01]  /*2220*/  FFMA.FTZ R121, R2, R205, 1.1641532182693481445e-10 ;  /* 0x2f00000002797423 */ /* 0x000fe200000100cd */
[----:B------:R-:W-:Y:S01]  /*2230*/  BSSY.RECONVERGENT B2, `(.L_x_182) ;  /* 0x000004f000027945 */ /* 0x000fe20003800200 */
[----:B------:R-:W1:Y:S01]  /*2240*/  LDC R206, c[0x0][0x404] ;  /* 0x00010100ffce7b82 */ /* 0x000e620000000800 */
[----:B------:R-:W-:Y:S01]  /*2250*/  HFMA2 R123, -RZ, RZ, 0, 1.1920928955078125e-07 ;  /* 0x00000002ff7b7431 */ /* 0x000fe200000001ff */
[----:B------:R-:W-:Y:S01]  /*2260*/  PRMT R116, R116, 0x7632, R116 ;  /* 0x0000763274747816 */ /* 0x000fe20000000074 */
[----:B0-----:R-:W-:Y:S01]  /*2270*/  FMUL.FTZ R120, R120, R207 ;  /* 0x000000cf78787220 */ /* 0x001fe20000410000 */
[----:B-1----:R-:W-:Y:S01]  /*2280*/  FSETP.GTU.FTZ.AND P2, PT, R121, R206, PT ;  /* 0x000000ce7900720b */ /* 0x002fe20003f5c000 */
[----:B------:R-:W-:-:S03]  /*2290*/  @P0 IMAD.U32 R121, R108, 0x10000, RZ ;  /* 0x000100006c790824 */ /* 0x000fc600078e00ff */
[----:B------:R-:W-:Y:S02]  /*22a0*/  FSEL R2, R120, RZ, !P2 ;  /* 0x000000ff78027208 */ /* 0x000fe40005000000 */
[----:B------:R-:W-:-:S03]  /*22b0*/  PLOP3.LUT P2, PT, P2, PT, PT, 0x8, 0x80 ;  /* 0x000000000080781c */ /* 0x000fc6000174e170 */
[----:B------:R-:W-:Y:S01]  /*22c0*/  @P0 FADD.FTZ R2, R121, R2 ;  /* 0x0000000279020221 */ /* 0x000fe20000010000 */
[----:B------:R-:W-:-:S04]  /*22d0*/  IMAD.MOV.U32 R121, RZ, RZ, R4 ;  /* 0x000000ffff797224 */ /* 0x000fc800078e0004 */
[----:B------:R-:W-:-:S05]  /*22e0*/  F2FP.BF16.F32.PACK_AB R197, RZ, R2 ;  /* 0x00000002ffc5723e */ /* 0x000fca00000010ff */
[----:B------:R-:W-:Y:S01]  /*22f0*/  @P2 LOP3.LUT R0, R0, 0x10, RZ, 0xfc, !PT ;  /* 0x0000001000002812 */ /* 0x000fe200078efcff */
[----:B------:R-:W-:Y:S06]  /*2300*/  @!P3 BRA `(.L_x_183) ;  /* 0x000000040004b947 */ /* 0x000fec0003800000 */
[----:B------:R-:W-:-:S13]  /*2310*/  ISETP.NE.AND P2, PT, R122, 0x3, PT ;  /* 0x000000037a00780c */ /* 0x000fda0003f45270 */
[----:B------:R-:W-:Y:S05]  /*2320*/  @!P2 BRA `(.L_x_184) ;  /* 0x000000000018a947 */ /* 0x000fea0003800000 */
[----:B------:R-:W-:-:S13]  /*2330*/  ISETP.NE.AND P2, PT, R122, 0x2, PT ;  /* 0x000000027a00780c */ /* 0x000fda0003f45270 */
[----:B------:R-:W-:Y:S01]  /*2340*/  @!P2 IMAD.MOV.U32 R123, RZ, RZ, 0x3 ;  /* 0x00000003ff7ba424 */ /* 0x000fe200078e00ff */
[----:B------:R-:W-:Y:S01]  /*2350*/  @P2 IADD3 R123, PT, PT, R122, 0x1, RZ ;  /* 0x000000017a7b2810 */ /* 0x000fe20007ffe0ff */
[----:B------:R-:W-:Y:S02]  /*2360*/  @!P2 IMAD.MOV.U32 R121, RZ, RZ, R150 ;  /* 0x000000ffff79a224 */ /* 0x000fe400078e0096 */
[----:B------:R-:W-:Y:S01]  /*2370*/  @P2 IMAD.MOV.U32 R121, RZ, RZ, R149 ;  /* 0x000000ffff792224 */ /* 0x000fe200078e0095 */
[----:B------:R-:W-:Y:S06]  /*2380*/  BRA `(.L_x_183) ;  /* 0x0000000000e47947 */ /* 0x000fec0003800000 */
.L_x_184:
[----:B------:R-:W-:Y:S01]  /*2390*/  VIADD R152, R152, 0x1 ;  /* 0x0000000198987836 */ /* 0x000fe20000000000 */
[----:B------:R-:W-:Y:S03]  /*23a0*/  BSSY.RECONVERGENT B3, `(.L_x_185) ;  /* 0x000000c000037945 */ /* 0x000fe60003800200 */
[C---:B------:R-:W-:Y:S01]  /*23b0*/  IMAD.WIDE.U32 R180, R152.reuse, -0x2daee0ad, RZ ;  /* 0xd2511f5398b47825 */ /* 0x040fe200078e00ff */
[----:B------:R-:W-:-:S13]  /*23c0*/  ISETP.NE.AND P2, PT, R152, RZ, PT ;  /* 0x000000ff9800720c */ /* 0x000fda0003f45270 */
[----:B------:R-:W-:Y:S05]  /*23d0*/  @P2 BRA `(.L_x_186) ;  /* 0x0000000000202947 */ /* 0x000fea0003800000 */
[----:B------:R-:W-:-:S05]  /*23e0*/  VIADD R151, R151, 0x1 ;  /* 0x0000000197977836 */ /* 0x000fca0000000000 */
[----:B------:R-:W-:-:S13]  /*23f0*/  ISETP.NE.AND P2, PT, R151, RZ, PT ;  /* 0x000000ff9700720c */ /* 0x000fda0003f45270 */
[----:B------:R-:W-:Y:S01]  /*2400*/  @!P2 IADD3 R155, PT, PT, R155, 0x1, RZ ;  /* 0x000000019b9ba810 */ /* 0x000fe20007ffe0ff */
[----:B------:R-:W-:Y:S02]  /*2410*/  @!P2 VIADD R4, R3, 0x1 ;  /* 0x000000010304a836 */ /* 0x000fe40000000000 */
[----:B------:R-:W-:Y:S01]  /*2420*/  @!P2 IMAD.MOV.U32 R151, RZ, RZ, RZ ;  /* 0x000000ffff97a224 */ /* 0x000fe200078e00ff */
[----:B------:R-:W-:-:S13]  /*2430*/  ISETP.NE.AND P3, PT, R155, RZ, !P2 ;  /* 0x000000ff9b00720c */ /* 0x000fda0005765270 */
[----:B------:R-:W-:-:S05]  /*2440*/  @P3 IMAD.MOV R4, RZ, RZ, R3 ;  /* 0x000000ffff043224 */ /* 0x000fca00078e0203 */
[----:B------:R-:W-:-:S07]  /*2450*/  @!P2 MOV R3, R4 ;  /* 0x000000040003a202 */ /* 0x000fce0000000f00 */
.L_x_186:
[----:B------:R-:W-:Y:S05]  /*2460*/  BSYNC.RECONVERGENT B3 ;  /* 0x0000000000037941 */ /* 0x000fea0003800200 */
.L_x_185:
        /* <DEDUP_REMOVED lines=34> */
[----:B------:R-:W-:Y:S01]  /*2690*/  HFMA2 R123, -RZ, RZ, 0, 0 ;  /* 0x00000000ff7b7431 */ /* 0x000fe200000001ff */
[----:B------:R-:W-:Y:S01]  /*26a0*/  LOP3.LUT R120, R120, UR28, R181, 0x96, !PT ;  /* 0x0000001c78787c12 */ /* 0x000fe2000f8e96b5 */
[----:B------:R-:W-:-:S04]  /*26b0*/  IMAD.WIDE.U32 R170, R170, -0x326172a9, RZ ;  /* 0xcd9e8d57aaaa7825 */ /* 0x000fc800078e00ff */
[----:B------:R-:W-:Y:S01]  /*26c0*/  IMAD.WIDE.U32 R120, R120, -0x2daee0ad, RZ ;  /* 0xd2511f5378787825 */ /* 0x000fe200078e00ff */
[----:B------:R-:W-:-:S03]  /*26d0*/  LOP3.LUT R149, R180, UR30, R171, 0x96, !PT ;  /* 0x0000001eb4957c12 */ /* 0x000fc6000f8e96ab */
[----:B------:R-:W-:Y:S01]  /*26e0*/  IMAD.MOV.U32 R4, RZ, RZ, R170 ;  /* 0x000000ffff047224 */ /* 0x000fe200078e00aa */
[----:B------:R-:W-:Y:S01]  /*26f0*/  LOP3.LUT R150, R122, UR31, R121, 0x96, !PT ;  /* 0x0000001f7a967c12 */ /* 0x000fe2000f8e9679 */
[----:B------:R-:W-:Y:S02]  /*2700*/  IMAD.MOV.U32 R121, RZ, RZ, R200 ;  /* 0x000000ffff797224 */ /* 0x000fe400078e00c8 */
[----:B------:R-:W-:-:S07]  /*2710*/  IMAD.MOV.U32 R200, RZ, RZ, R120 ;  /* 0x000000ffffc87224 */ /* 0x000fce00078e0078 */
.L_x_183:
[----:B------:R-:W-:Y:S05]  /*2720*/  BSYNC.RECONVERGENT B2 ;  /* 0x0000000000027941 */ /* 0x000fea0003800200 */
.L_x_182:
[----:B------:R-:W-:Y:S01]  /*2730*/  I2FP.F32.U32 R120, R121 ;  /* 0x0000007900787245 */ /* 0x000fe20000201000 */
[----:B------:R-:W-:Y:S01]  /*2740*/  IMAD.U32 R116, R116, 0x10000, RZ ;  /* 0x0001000074747824 */ /* 0x000fe200078e00ff */
[----:B------:R-:W-:Y:S01]  /*2750*/  ISETP.NE.AND P3, PT, R123, 0x1, PT ;  /* 0x000000017b00780c */ /* 0x000fe20003f65270 */
[----:B------:R-:W-:Y:S01]  /*2760*/  @P0 IMAD.U32 R202, R202, 0x10000, RZ ;  /* 0x00010000caca0824 */ /* 0x000fe200078e00ff */
[----:B------:R-:W-:Y:S01]  /*2770*/  LOP3.LUT R0, R0, 0xfffffff7, RZ, 0xc0, !PT ;  /* 0xfffffff700007812 */ /* 0x000fe200078ec0ff */
[----:B------:R-:W-:Y:S01]  /*2780*/  FFMA.FTZ R121, R120, R205, 1.1641532182693481445e-10 ;  /* 0x2f00000078797423 */ /* 0x000fe200000100cd */
[----:B------:R-:W-:Y:S01]  /*2790*/  FMUL.FTZ R116, R116, R207 ;  /* 0x000000cf74747220 */ /* 0x000fe20000410000 */
[----:B------:R-:W-:Y:S01]  /*27a0*/  BSSY.RECONVERGENT B2, `(.L_x_187) ;  /* 0x000004b000027945 */ /* 0x000fe20003800200 */
[----:B------:R-:W-:Y:S02]  /*27b0*/  IMAD.MOV.U32 R122, RZ, RZ, 0x2 ;  /* 0x00000002ff7a7424 */ /* 0x000fe400078e00ff */
[----:B------:R-:W-:-:S04]  /*27c0*/  FSETP.GTU.FTZ.AND P2, PT, R121, R206, PT ;  /* 0x000000ce7900720b */ /* 0x000fc80003f5c000 */
[----:B------:R-:W-:Y:S02]  /*27d0*/  FSEL R171, R116, RZ, !P2 ;  /* 0x000000ff74ab7208 */ /* 0x000fe40005000000 */
[----:B------:R-:W-:Y:S02]  /*27e0*/  PLOP3.LUT P2, PT, P2, PT, PT, 0x8, 0x80 ;  /* 0x000000000080781c */ /* 0x000fe4000174e170 */
[----:B------:R-:W-:Y:S01]  /*27f0*/  MOV R116, R4 ;  /* 0x0000000400747202 */ /* 0x000fe20000000f00 */
[----:B------:R-:W-:-:S05]  /*2800*/  @P0 FADD.FTZ R171, R202, R171 ;  /* 0x000000abcaab0221 */ /* 0x000fca0000010000 */
[----:B------:R-:W-:-:S05]  /*2810*/  F2FP.BF16.F32.PACK_AB R199, RZ, R171 ;  /* 0x000000abffc7723e */ /* 0x000fca00000010ff */
[----:B------:R-:W-:Y:S01]  /*2820*/  @P2 LOP3.LUT R0, R0, 0x8, RZ, 0xfc, !PT ;  /* 0x0000000800002812 */ /* 0x000fe200078efcff */
[----:B------:R-:W-:Y:S06]  /*2830*/  @!P3 BRA `(.L_x_188) ;  /* 0x000000040004b947 */ /* 0x000fec0003800000 */
[----:B------:R-:W-:-:S13]  /*2840*/  ISETP.NE.AND P2, PT, R123, 0x3, PT ;  /* 0x000000037b00780c */ /* 0x000fda0003f45270 */
[----:B------:R-:W-:Y:S05]  /*2850*/  @!P2 BRA `(.L_x_189) ;  /* 0x000000000018a947 */ /* 0x000fea0003800000 */
[----:B------:R-:W-:-:S13]  /*2860*/  ISETP.NE.AND P2, PT, R123, 0x2, PT ;  /* 0x000000027b00780c */ /* 0x000fda0003f45270 */
[----:B------:R-:W-:Y:S02]  /*2870*/  @!P2 IMAD.MOV.U32 R122, RZ, RZ, 0x3 ;  /* 0x00000003ff7aa424 */ /* 0x000fe400078e00ff */
[----:B------:R-:W-:Y:S01]  /*2880*/  @!P2 IMAD.MOV.U32 R116, RZ, RZ, R150 ;  /* 0x000000ffff74a224 */ /* 0x000fe200078e0096 */
[----:B------:R-:W-:Y:S01]  /*2890*/  @P2 MOV R116, R149 ;  /* 0x0000009500742202 */ /* 0x000fe20000000f00 */
[----:B------:R-:W-:Y:S01]  /*28a0*/  @P2 VIADD R122, R123, 0x1 ;  /* 0x000000017b7a2836 */ /* 0x000fe20000000000 */
[----:B------:R-:W-:Y:S06]  /*28b0*/  BRA `(.L_x_188) ;  /* 0x0000000000e47947 */ /* 0x000fec0003800000 */
.L_x_189:
[----:B------:R-:W-:Y:S01]  /*28c0*/  VIADD R152, R152, 0x1 ;  /* 0x0000000198987836 */ /* 0x000fe20000000000 */
[----:B------:R-:W-:Y:S03]  /*28d0*/  BSSY.RECONVERGENT B3, `(.L_x_190) ;  /* 0x000000c000037945 */ /* 0x000fe60003800200 */
[C---:B------:R-:W-:Y:S01]  /*28e0*/  IMAD.WIDE.U32 R202, R152.reuse, -0x2daee0ad, RZ ;  /* 0xd2511f5398ca7825 */ /* 0x040fe200078e00ff */
[----:B------:R-:W-:-:S13]  /*28f0*/  ISETP.NE.AND P2, PT, R152, RZ, PT ;  /* 0x000000ff9800720c */ /* 0x000fda0003f45270 */
[----:B------:R-:W-:Y:S05]  /*2900*/  @P2 BRA `(.L_x_191) ;  /* 0x0000000000202947 */ /* 0x000fea0003800000 */
[----:B------:R-:W-:-:S05]  /*2910*/  VIADD R151, R151, 0x1 ;  /* 0x0000000197977836 */ /* 0x000fca0000000000 */
[----:B------:R-:W-:-:S13]  /*2920*/  ISETP.NE.AND P2, PT, R151, RZ, PT ;  /* 0x000000ff9700720c */ /* 0x000fda0003f45270 */
[----:B------:R-:W-:Y:S01]  /*2930*/  @!P2 VIADD R155, R155, 0x1 ;  /* 0x000000019b9ba836 */ /* 0x000fe20000000000 */
[----:B------:R-:W-:Y:S01]  /*2940*/  @!P2 IADD3 R4, PT, PT, R3, 0x1, RZ ;  /* 0x000000010304a810 */ /* 0x000fe20007ffe0ff */
[----:B------:R-:W-:-:S03]  /*2950*/  @!P2 IMAD.MOV.U32 R151, RZ, RZ, RZ ;  /* 0x000000ffff97a224 */ /* 0x000fc600078e00ff */
[----:B------:R-:W-:-:S13]  /*2960*/  ISETP.NE.AND P3, PT, R155, RZ, !P2 ;  /* 0x000000ff9b00720c */ /* 0x000fda0005765270 */
[----:B------:R-:W-:-:S04]  /*2970*/  @P3 IMAD.MOV R4, RZ, RZ, R3 ;  /* 0x000000ffff043224 */ /* 0x000fc800078e0203 */
[----:B------:R-:W-:-:S07]  /*2980*/  @!P2 IMAD.MOV.U32 R3, RZ, RZ, R4 ;  /* 0x000000ffff03a224 */ /* 0x000fce00078e0004 */
.L_x_191:
[----:B------:R-:W-:Y:S05]  /*2990*/  BSYNC.RECONVERGENT B3 ;  /* 0x0000000000037941 */ /* 0x000fea0003800200 */
.L_x_190:
        /* <DEDUP_REMOVED lines=38> */
[----:B------:R-:W-:Y:S02]  /*2c00*/  LOP3.LUT R149, R202, UR30, R181, 0x96, !PT ;  /* 0x0000001eca957c12 */ /* 0x000fe4000f8e96b5 */
[----:B------:R-:W-:Y:S01]  /*2c10*/  MOV R4, R180 ;  /* 0x000000b400047202 */ /* 0x000fe20000000f00 */
[----:B------:R-:W-:Y:S01]  /*2c20*/  IMAD.MOV.U32 R200, RZ, RZ, R120 ;  /* 0x000000ffffc87224 */ /* 0x000fe200078e0078 */
[----:B------:R-:W-:Y:S01]  /*2c30*/  LOP3.LUT R150, R122, UR31, R121, 0x96, !PT ;  /* 0x0000001f7a967c12 */ /* 0x000fe2000f8e9679 */
[----:B------:R-:W-:-:S07]  /*2c40*/  IMAD.MOV.U32 R122, RZ, RZ, RZ ;  /* 0x000000ffff7a7224 */ /* 0x000fce00078e00ff */
.L_x_188:
[----:B------:R-:W-:Y:S05]  /*2c50*/  BSYNC.RECONVERGENT B2 ;  /* 0x0000000000027941 */ /* 0x000fea0003800200 */
.L_x_187:
[----:B------:R-:W-:Y:S01]  /*2c60*/  I2FP.F32.U32 R116, R116 ;  /* 0x0000007400747245 */ /* 0x000fe20000201000 */
[----:B------:R-:W-:Y:S01]  /*2c70*/  BSSY.RECONVERGENT B2, `(.L_x_192) ;  /* 0x0000052000027945 */ /* 0x000fe20003800200 */
[C---:B------:R-:W-:Y:S02]  /*2c80*/  SHF.L.U32 R120, R117.reuse, 0x10, RZ ;  /* 0x0000001075787819 */ /* 0x040fe400000006ff */
[----:B------:R-:W-:Y:S01]  /*2c90*/  ISETP.NE.AND P3, PT, R122, 0x1, PT ;  /* 0x000000017a00780c */ /* 0x000fe20003f65270 */
[----:B------:R-:W-:Y:S01]  /*2ca0*/  FFMA.FTZ R121, R116, R205, 1.1641532182693481445e-10 ;  /* 0x2f00000074797423 */ /* 0x000fe200000100cd */
[----:B------:R-:W-:Y:S01]  /*2cb0*/  LOP3.LUT R0, R0, 0xfffffffb, RZ, 0xc0, !PT ;  /* 0xfffffffb00007812 */ /* 0x000fe200078ec0ff */
[----:B------:R-:W-:Y:S01]  /*2cc0*/  FMUL.FTZ R120, R120, R207 ;  /* 0x000000cf78787220 */ /* 0x000fe20000410000 */
[----:B------:R-:W-:Y:S01]  /*2cd0*/  PRMT R182, R117, 0x7632, R182 ;  /* 0x0000763275b67816 */ /* 0x000fe200000000b6 */
[----:B------:R-:W-:Y:S01]  /*2ce0*/  IMAD.MOV.U32 R117, RZ, RZ, R4 ;  /* 0x000000ffff757224 */ /* 0x000fe200078e0004 */
[----:B------:R-:W-:Y:S01]  /*2cf0*/  FSETP.GTU.FTZ.AND P2, PT, R121, R206, PT ;  /* 0x000000ce7900720b */ /* 0x000fe20003f5c000 */
[----:B------:R-:W-:-:S03]  /*2d00*/  @P0 IMAD.U32 R121, R109, 0x10000, RZ ;  /* 0x000100006d790824 */ /* 0x000fc600078e00ff */
[----:B------:R-:W-:Y:S01]  /*2d10*/  FSEL R170, R120, RZ, !P2 ;  /* 0x000000ff78aa7208 */ /* 0x000fe20005000000 */
[----:B------:R-:W-:Y:S01]  /*2d20*/  IMAD.MOV.U32 R120, RZ, RZ, 0x2 ;  /* 0x00000002ff787424 */ /* 0x000fe200078e00ff */
[----:B------:R-:W-:-:S03]  /*2d30*/  PLOP3.LUT P2, PT, P2, PT, PT, 0x8, 0x80 ;  /* 0x000000000080781c */ /* 0x000fc6000174e170 */
[----:B------:R-:W-:-:S05]  /*2d40*/  @P0 FADD.FTZ R170, R121, R170 ;  /* 0x000000aa79aa0221 */ /* 0x000fca0000010000 */
[----:B------:R-:W-:-:S05]  /*2d50*/  F2FP.BF16.F32.PACK_AB R201, RZ, R170 ;  /* 0x000000aaffc9723e */ /* 0x000fca00000010ff */
[----:B------:R-:W-:Y:S01]  /*2d60*/  @P2 LOP3.LUT R0, R0, 0x4, RZ, 0xfc, !PT ;  /* 0x0000000400002812 */ /* 0x000fe200078efcff */
[----:B------:R-:W-:Y:S06]  /*2d70*/  @!P3 BRA `(.L_x_193) ;  /* 0x000000040004b947 */ /* 0x000fec0003800000 */
[----:B------:R-:W-:-:S13]  /*2d80*/  ISETP.NE.AND P2, PT, R122, 0x3, PT ;  /* 0x000000037a00780c */ /* 0x000fda0003f45270 */
[----:B------:R-:W-:Y:S05]  /*2d90*/  @!P2 BRA `(.L_x_194) ;  /* 0x000000000018a947 */ /* 0x000fea0003800000 */
[----:B------:R-:W-:-:S13]  /*2da0*/  ISETP.NE.AND P2, PT, R122, 0x2, PT ;  /* 0x000000027a00780c */ /* 0x000fda0003f45270 */
[----:B------:R-:W-:Y:S01]  /*2db0*/  @!P2 MOV R120, 0x3 ;  /* 0x000000030078a802 */ /* 0x000fe20000000f00 */
[----:B------:R-:W-:Y:S02]  /*2dc0*/  @!P2 IMAD.MOV.U32 R117, RZ, RZ, R150 ;  /* 0x000000ffff75a224 */ /* 0x000fe400078e0096 */
[----:B------:R-:W-:Y:S02]  /*2dd0*/  @P2 VIADD R120, R122, 0x1 ;  /* 0x000000017a782836 */ /* 0x000fe40000000000 */
[----:B------:R-:W-:Y:S01]  /*2de0*/  @P2 IMAD.MOV.U32 R117, RZ, RZ, R149 ;  /* 0x000000ffff752224 */ /* 0x000fe200078e0095 */
[----:B------:R-:W-:Y:S06]  /*2df0*/  BRA `(.L_x_193) ;  /* 0x0000000000e47947 */ /* 0x000fec0003800000 */
.L_x_194:
[----:B------:R-:W-:Y:S01]  /*2e00*/  IADD3 R152, PT, PT, R152, 0x1, RZ ;  /* 0x0000000198987810 */ /* 0x000fe20007ffe0ff */
[----:B------:R-:W-:Y:S03]  /*2e10*/  BSSY.RECONVERGENT B3, `(.L_x_195) ;  /* 0x000000c000037945 */ /* 0x000fe60003800200 */
[C---:B------:R-:W-:Y:S01]  /*2e20*/  ISETP.NE.AND P2, PT, R152.reuse, RZ, PT ;  /* 0x000000ff9800720c */ /* 0x040fe20003f45270 */
[----:B------:R-:W-:-:S12]  /*2e30*/  IMAD.WIDE.U32 R180, R152, -0x2daee0ad, RZ ;  /* 0xd2511f5398b47825 */ /* 0x000fd800078e00ff */
[----:B------:R-:W-:Y:S05]  /*2e40*/  @P2 BRA `(.L_x_196) ;  /* 0x0000000000202947 */ /* 0x000fea0003800000 */
[----:B------:R-:W-:-:S05]  /*2e50*/  VIADD R151, R151, 0x1 ;  /* 0x0000000197977836 */ /* 0x000fca0000000000 */
[----:B------:R-:W-:-:S13]  /*2e60*/  ISETP.NE.AND P2, PT, R151, RZ, PT ;  /* 0x000000ff9700720c */ /* 0x000fda0003f45270 */
[----:B------:R-:W-:Y:S02]  /*2e70*/  @!P2 VIADD R155, R155, 0x1 ;  /* 0x000000019b9ba836 */ /* 0x000fe40000000000 */
[----:B------:R-:W-:Y:S02]  /*2e80*/  @!P2 VIADD R4, R3, 0x1 ;  /* 0x000000010304a836 */ /* 0x000fe40000000000 */
[----:B------:R-:W-:Y:S01]  /*2e90*/  @!P2 IMAD.MOV.U32 R151, RZ, RZ, RZ ;  /* 0x000000ffff97a224 */ /* 0x000fe200078e00ff */
[----:B------:R-:W-:-:S13]  /*2ea0*/  ISETP.NE.AND P3, PT, R155, RZ, !P2 ;  /* 0x000000ff9b00720c */ /* 0x000fda0005765270 */
[----:B------:R-:W-:-:S05]  /*2eb0*/  @P3 IADD3 R4, PT, PT, R3, RZ, RZ ;  /* 0x000000ff03043210 */ /* 0x000fca0007ffe0ff */
[----:B------:R-:W-:-:S07]  /*2ec0*/  @!P2 IMAD.MOV.U32 R3, RZ, RZ, R4 ;  /* 0x000000ffff03a224 */ /* 0x000fce00078e0004 */
.L_x_196:
[----:B------:R-:W-:Y:S05]  /*2ed0*/  BSYNC.RECONVERGENT B3 ;  /* 0x0000000000037941 */ /* 0x000fea0003800200 */
.L_x_195:
        /* <DEDUP_REMOVED lines=38> */
[----:B------:R-:W-:Y:S01]  /*3140*/  IMAD.MOV.U32 R4, RZ, RZ, R122 ;  /* 0x000000ffff047224 */ /* 0x000fe200078e007a */
[----:B------:R-:W-:Y:S01]  /*3150*/  LOP3.LUT R150, R120, UR31, R117, 0x96, !PT ;  /* 0x0000001f78967c12 */ /* 0x000fe2000f8e9675 */
[----:B------:R-:W-:Y:S01]  /*3160*/  IMAD.MOV.U32 R120, RZ, RZ, RZ ;  /* 0x000000ffff787224 */ /* 0x000fe200078e00ff */
[----:B------:R-:W-:Y:S01]  /*3170*/  MOV R117, R200 ;  /* 0x000000c800757202 */ /* 0x000fe20000000f00 */
[----:B------:R-:W-:-:S07]  /*3180*/  IMAD.MOV.U32 R200, RZ, RZ, R116 ;  /* 0x000000ffffc87224 */ /* 0x000fce00078e0074 */
.L_x_193:
[----:B------:R-:W-:Y:S05]  /*3190*/  BSYNC.RECONVERGENT B2 ;  /* 0x0000000000027941 */ /* 0x000fea0003800200 */
.L_x_192:
[----:B------:R-:W-:Y:S01]  /*31a0*/  I2FP.F32.U32 R116, R117 ;  /* 0x0000007500747245 */ /* 0x000fe20000201000 */
[----:B------:R-:W-:Y:S01]  /*31b0*/  IMAD.U32 R182, R182, 0x10000, RZ ;  /* 0x00010000b6b67824 */ /* 0x000fe200078e00ff */
[----:B------:R-:W-:Y:S01]  /*31c0*/  ISETP.NE.AND P2, PT, R120, 0x1, PT ;  /* 0x000000017800780c */ /* 0x000fe20003f45270 */
[----:B------:R-:W-:Y:S01]  /*31d0*/  BSSY.RECONVERGENT B2, `(.L_x_197) ;  /* 0x000004f000027945 */ /* 0x000fe20003800200 */
[----:B------:R-:W-:Y:S01]  /*31e0*/  @P0 SHF.L.U32 R186, R186, 0x10, RZ ;  /* 0x00000010baba0819 */ /* 0x000fe200000006ff */
[----:B------:R-:W-:Y:S01]  /*31f0*/  FFMA.FTZ R117, R116, R205, 1.1641532182693481445e-10 ;  /* 0x2f00000074757423 */ /* 0x000fe200000100cd */
[----:B------:R-:W-:Y:S01]  /*3200*/  FMUL.FTZ R182, R182, R207 ;  /* 0x000000cfb6b67220 */ /* 0x000fe20000410000 */
[----:B------:R-:W-:Y:S01]  /*3210*/  LOP3.LUT R0, R0, 0xfffffffd, RZ, 0xc0, !PT ;  /* 0xfffffffd00007812 */ /* 0x000fe200078ec0ff */
[----:B------:R-:W-:Y:S02]  /*3220*/  IMAD.MOV.U32 R121, RZ, RZ, 0x2 ;  /* 0x00000002ff797424 */ /* 0x000fe400078e00ff */
[----:B------:R-:W-:Y:S01]  /*3230*/  FSETP.GTU.FTZ.AND P3, PT, R117, R206, PT ;  /* 0x000000ce7500720b */ /* 0x000fe20003f7c000 */
[----:B------:R-:W-:-:S03]  /*3240*/  IMAD.MOV.U32 R117, RZ, RZ, R4 ;  /* 0x000000ffff757224 */ /* 0x000fc600078e0004 */
[----:B------:R-:W-:Y:S02]  /*3250*/  FSEL R181, R182, RZ, !P3 ;  /* 0x000000ffb6b57208 */ /* 0x000fe40005800000 */
        /* <DEDUP_REMOVED lines=8> */
[----:B------:R-:W-:Y:S01]  /*32e0*/  @!P2 IMAD.MOV.U32 R121, RZ, RZ, 0x3 ;  /* 0x00000003ff79a424 */ /* 0x000fe200078e00ff */
[----:B------:R-:W-:Y:S01]  /*32f0*/  @!P2 MOV R117, R150 ;  /* 0x000000960075a202 */ /* 0x000fe20000000f00 */
[----:B------:R-:W-:Y:S02]  /*3300*/  @P2 VIADD R121, R120, 0x1 ;  /* 0x0000000178792836 */ /* 0x000fe40000000000 */
[----:B------:R-:W-:Y:S01]  /*3310*/  @P2 IMAD.MOV.U32 R117, RZ, RZ, R149 ;  /* 0x000000ffff752224 */ /* 0x000fe200078e0095 */
[----:B------:R-:W-:Y:S06]  /*3320*/  BRA `(.L_x_198) ;  /* 0x0000000000e47947 */ /* 0x000fec0003800000 */
.L_x_199:
[----:B------:R-:W-:Y:S01]  /*3330*/  VIADD R152, R152, 0x1 ;  /* 0x0000000198987836 */ /* 0x000fe20000000000 */
[----:B------:R-:W-:Y:S03]  /*3340*/  BSSY.RECONVERGENT B3, `(.L_x_200) ;  /* 0x000000c000037945 */ /* 0x000fe60003800200 */
[C---:B------:R-:W-:Y:S01]  /*3350*/  IMAD.WIDE.U32 R202, R152.reuse, -0x2daee0ad, RZ ;  /* 0xd2511f5398ca7825 */ /* 0x040fe200078e00ff */
[----:B------:R-:W-:-:S13]  /*3360*/  ISETP.NE.AND P2, PT, R152, RZ, PT ;  /* 0x000000ff9800720c */ /* 0x000fda0003f45270 */
[----:B------:R-:W-:Y:S05]  /*3370*/  @P2 BRA `(.L_x_201) ;  /* 0x0000000000202947 */ /* 0x000fea0003800000 */
[----:B------:R-:W-:-:S04]  /*3380*/  IADD3 R151, PT, PT, R151, 0x1, RZ ;  /* 0x0000000197977810 */ /* 0x000fc80007ffe0ff */
[----:B------:R-:W-:-:S13]  /*3390*/  ISETP.NE.AND P2, PT, R151, RZ, PT ;  /* 0x000000ff9700720c */ /* 0x000fda0003f45270 */
[----:B------:R-:W-:Y:S02]  /*33a0*/  @!P2 VIADD R155, R155, 0x1 ;  /* 0x000000019b9ba836 */ /* 0x000fe40000000000 */
[----:B------:R-:W-:Y:S02]  /*33b0*/  @!P2 VIADD R4, R3, 0x1 ;  /* 0x000000010304a836 */ /* 0x000fe40000000000 */
[----:B------:R-:W-:Y:S01]  /*33c0*/  @!P2 IMAD.MOV.U32 R151, RZ, RZ, RZ ;  /* 0x000000ffff97a224 */ /* 0x000fe200078e00ff */
[----:B------:R-:W-:-:S13]  /*33d0*/  ISETP.NE.AND P3, PT, R155, RZ, !P2 ;  /* 0x000000ff9b00720c */ /* 0x000fda0005765270 */
[----:B------:R-:W-:-:S05]  /*33e0*/  @P3 IMAD.MOV R4, RZ, RZ, R3 ;  /* 0x000000ffff043224 */ /* 0x000fca00078e0203 */
[----:B------:R-:W-:-:S07]  /*33f0*/  @!P2 MOV R3, R4 ;  /* 0x000000040003a202 */ /* 0x000fce0000000f00 */
.L_x_201:
[----:B------:R-:W-:Y:S05]  /*3400*/  BSYNC.RECONVERGENT B3 ;  /* 0x0000000000037941 */ /* 0x000fea0003800200 */
.L_x_200:
        /* <DEDUP_REMOVED lines=34> */
[----:B------:R-:W-:Y:S01]  /*3630*/  IMAD.MOV.U32 R121, RZ, RZ, RZ ;  /* 0x000000ffff797224 */ /* 0x000fe200078e00ff */
[----:B------:R-:W-:Y:S01]  /*3640*/  LOP3.LUT R116, R116, UR28, R203, 0x96, !PT ;  /* 0x0000001c74747c12 */ /* 0x000fe2000f8e96cb */
[----:B------:R-:W-:-:S04]  /*3650*/  IMAD.WIDE.U32 R122, R122, -0x326172a9, RZ ;  /* 0xcd9e8d577a7a7825 */ /* 0x000fc800078e00ff */
[----:B------:R-:W-:Y:S01]  /*3660*/  IMAD.WIDE.U32 R116, R116, -0x2daee0ad, RZ ;  /* 0xd2511f5374747825 */ /* 0x000fe200078e00ff */
[----:B------:R-:W-:-:S03]  /*3670*/  LOP3.LUT R149, R202, UR30, R123, 0x96, !PT ;  /* 0x0000001eca957c12 */ /* 0x000fc6000f8e967b */
[----:B------:R-:W-:Y:S01]  /*3680*/  IMAD.MOV.U32 R4, RZ, RZ, R122 ;  /* 0x000000ffff047224 */ /* 0x000fe200078e007a */
[----:B------:R-:W-:Y:S01]  /*3690*/  LOP3.LUT R150, R120, UR31, R117, 0x96, !PT ;  /* 0x0000001f78967c12 */ /* 0x000fe2000f8e9675 */
[----:B------:R-:W-:Y:S01]  /*36a0*/  IMAD.MOV.U32 R117, RZ, RZ, R200 ;  /* 0x000000ffff757224 */ /* 0x000fe200078e00c8 */
[----:B------:R-:W-:-:S07]  /*36b0*/  MOV R200, R116 ;  /* 0x0000007400c87202 */ /* 0x000fce0000000f00 */
.L_x_198:
[----:B------:R-:W-:Y:S05]  /*36c0*/  BSYNC.RECONVERGENT B2 ;  /* 0x0000000000027941 */ /* 0x000fea0003800200 */
.L_x_197:
[----:B------:R-:W-:Y:S01]  /*36d0*/  I2FP.F32.U32 R116, R117 ;  /* 0x0000007500747245 */ /* 0x000fe20000201000 */
[C---:B------:R-:W-:Y:S01]  /*36e0*/  IMAD.U32 R120, R118.reuse, 0x10000, RZ ;  /* 0x0001000076787824 */ /* 0x040fe200078e00ff */
[----:B------:R-:W-:Y:S01]  /*36f0*/  ISETP.NE.AND P3, PT, R121, 0x1, PT ;  /* 0x000000017900780c */ /* 0x000fe20003f65270 */
[----:B------:R-:W-:Y:S01]  /*3700*/  BSSY.RECONVERGENT B2, `(.L_x_202) ;  /* 0x000004e000027945 */ /* 0x000fe20003800200 */
[----:B------:R-:W-:Y:S01]  /*3710*/  PRMT R118, R118, 0x7632, R118 ;  /* 0x0000763276767816 */ /* 0x000fe20000000076 */
[----:B------:R-:W-:Y:S01]  /*3720*/  FFMA.FTZ R117, R116, R205, 1.1641532182693481445e-10 ;  /* 0x2f00000074757423 */ /* 0x000fe200000100cd */
[----:B------:R-:W-:-:S04]  /*3730*/  FMUL.FTZ R120, R120, R207 ;  /* 0x000000cf78787220 */ /* 0x000fc80000410000 */
[----:B------:R-:W-:Y:S01]  /*3740*/  FSETP.GTU.FTZ.AND P2, PT, R117, R206, PT ;  /* 0x000000ce7500720b */ /* 0x000fe20003f5c000 */
[----:B------:R-:W-:-:S03]  /*3750*/  @P0 IMAD.U32 R117, R110, 0x10000, RZ ;  /* 0x000100006e750824 */ /* 0x000fc600078e00ff */
[----:B------:R-:W-:Y:S01]  /*3760*/  FSEL R180, R120, RZ, !P2 ;  /* 0x000000ff78b47208 */ /* 0x000fe20005000000 */
[----:B------:R-:W-:Y:S01]  /*3770*/  HFMA2 R120, -RZ, RZ, 0, 1.1920928955078125e-07 ;  /* 0x00000002ff787431 */ /* 0x000fe200000001ff */
[----:B------:R-:W-:-:S03]  /*3780*/  PLOP3.LUT P2, PT, P2, PT, PT, 0x8, 0x80 ;  /* 0x000000000080781c */ /* 0x000fc6000174e170 */
[----:B------:R-:W-:Y:S01]  /*3790*/  @P0 FADD.FTZ R180, R117, R180 ;  /* 0x000000b475b40221 */ /* 0x000fe20000010000 */
[----:B------:R-:W-:-:S04]  /*37a0*/  IMAD.MOV.U32 R117, RZ, RZ, R4 ;  /* 0x000000ffff757224 */ /* 0x000fc800078e0004 */
[----:B------:R-:W-:Y:S01]  /*37b0*/  F2FP.BF16.F32.PACK_AB R208, RZ, R180 ;  /* 0x000000b4ffd0723e */ /* 0x000fe200000010ff */
        /* <DEDUP_REMOVED lines=9> */
.L_x_204:
        /* <DEDUP_REMOVED lines=13> */
.L_x_206:
[----:B------:R-:W-:Y:S05]  /*3920*/  BSYNC.RECONVERGENT B3 ;  /* 0x0000000000037941 */ /* 0x000fea0003800200 */
.L_x_205:
        /* <DEDUP_REMOVED lines=40> */
[----:B------:R-:W-:Y:S02]  /*3bb0*/  HFMA2 R120, -RZ, RZ, 0, 0 ;  /* 0x00000000ff787431 */ /* 0x000fe400000001ff */
[----:B------:R-:W-:Y:S02]  /*3bc0*/  IMAD.MOV.U32 R117, RZ, RZ, R200 ;  /* 0x000000ffff757224 */ /* 0x000fe400078e00c8 */
[----:B------:R-:W-:-:S07]  /*3bd0*/  IMAD.MOV.U32 R200, RZ, RZ, R116 ;  /* 0x000000ffffc87224 */ /* 0x000fce00078e0074 */
.L_x_203:
[----:B------:R-:W-:Y:S05]  /*3be0*/  BSYNC.RECONVERGENT B2 ;  /* 0x0000000000027941 */ /* 0x000fea0003800200 */
.L_x_202:
[----:B------:R-:W-:Y:S01]  /*3bf0*/  I2FP.F32.U32 R116, R117 ;  /* 0x0000007500747245 */ /* 0x000fe20000201000 */
[----:B------:R-:W-:Y:S01]  /*3c00*/  IMAD.U32 R118, R118, 0x10000, RZ ;  /* 0x0001000076767824 */ /* 0x000fe200078e00ff */
[----:B------:R-:W-:Y:S01]  /*3c10*/  ISETP.NE.AND P4, PT, R120, 0x1, PT ;  /* 0x000000017800780c */ /* 0x000fe20003f85270 */
[----:B------:R-:W-:Y:S01]  /*3c20*/  BSSY.RECONVERGENT B2, `(.L_x_207) ;  /* 0x000004d000027945 */ /* 0x000fe20003800200 */
[----:B------:R-:W-:Y:S02]  /*3c30*/  IMAD.MOV.U32 R122, RZ, RZ, 0x2 ;  /* 0x00000002ff7a7424 */ /* 0x000fe400078e00ff */
[----:B------:R-:W-:Y:S01]  /*3c40*/  FFMA.FTZ R117, R116, R205, 1.1641532182693481445e-10 ;  /* 0x2f00000074757423 */ /* 0x000fe200000100cd */
[----:B------:R-:W-:Y:S01]  /*3c50*/  FMUL.FTZ R118, R118, R207 ;  /* 0x000000cf76767220 */ /* 0x000fe20000410000 */
[----:B------:R-:W-:-:S03]  /*3c60*/  @P0 IMAD.U32 R116, R185, 0x10000, RZ ;  /* 0x00010000b9740824 */ /* 0x000fc600078e00ff */
[----:B------:R-:W-:Y:S02]  /*3c70*/  FSETP.GTU.FTZ.AND P3, PT, R117, R206, PT ;  /* 0x000000ce7500720b */ /* 0x000fe40003f7c000 */
[----:B------:R-:W-:Y:S02]  /*3c80*/  MOV R117, R4 ;  /* 0x0000000400757202 */ /* 0x000fe40000000f00 */
[----:B------:R-:W-:Y:S02]  /*3c90*/  FSEL R185, R118, RZ, !P3 ;  /* 0x000000ff76b97208 */ /* 0x000fe40005800000 */
[----:B------:R-:W-:-:S03]  /*3ca0*/  PLOP3.LUT P3, PT, P3, PT, PT, 0x8, 0x80 ;  /* 0x000000000080781c */ /* 0x000fc60001f6e170 */
[----:B------:R-:W-:-:S05]  /*3cb0*/  @P0 FADD.FTZ R185, R116, R185 ;  /* 0x000000b974b90221 */ /* 0x000fca0000010000 */
[----:B------:R-:W-:Y:S01]  /*3cc0*/  F2FP.BF16.F32.PACK_AB R209, RZ, R185 ;  /* 0x000000b9ffd1723e */ /* 0x000fe200000010ff */
        /* <DEDUP_REMOVED lines=9> */
.L_x_209:
        /* <DEDUP_REMOVED lines=13> */
.L_x_211:
[----:B------:R-:W-:Y:S05]  /*3e30*/  BSYNC.RECONVERGENT B3 ;  /* 0x0000000000037941 */ /* 0x000fea0003800200 */
.L_x_210:
        /* <DEDUP_REMOVED lines=37> */
[----:B------:R-:W-:Y:S02]  /*4090*/  MOV R4, R122 ;  /* 0x0000007a00047202 */ /* 0x000fe40000000f00 */
[----:B------:R-:W-:Y:S01]  /*40a0*/  LOP3.LUT R149, R202, UR30, R123, 0x96, !PT ;  /* 0x0000001eca957c12 */ /* 0x000fe2000f8e967b */
[----:B------:R-:W-:Y:S01]  /*40b0*/  IMAD.MOV.U32 R122, RZ, RZ, RZ ;  /* 0x000000ffff7a7224 */ /* 0x000fe200078e00ff */
[----:B------:R-:W-:Y:S01]  /*40c0*/  LOP3.LUT R150, R120, UR31, R117, 0x96, !PT ;  /* 0x0000001f78967c12 */ /* 0x000fe2000f8e9675 */
[----:B------:R-:W-:Y:S02]  /*40d0*/  IMAD.MOV.U32 R117, RZ, RZ, R200 ;  /* 0x000000ffff757224 */ /* 0x000fe400078e00c8 */
[----:B------:R-:W-:-:S07]  /*40e0*/  IMAD.MOV.U32 R200, RZ, RZ, R116 ;  /* 0x000000ffffc87224 */ /* 0x000fce00078e0074 */
.L_x_208:
[----:B------:R-:W-:Y:S05]  /*40f0*/  BSYNC.RECONVERGENT B2 ;  /* 0x0000000000027941 */ /* 0x000fea0003800200 */
.L_x_207:
[----:B------:R-:W-:Y:S01]  /*4100*/  I2FP.F32.U32 R116, R117 ;  /* 0x0000007500747245 */ /* 0x000fe20000201000 */
[----:B------:R-:W-:Y:S01]  /*4110*/  @P0 IMAD.U32 R121, R111, 0x10000, RZ ;  /* 0x000100006f790824 */ /* 0x000fe200078e00ff */
[C---:B------:R-:W-:Y:S01]  /*4120*/  SHF.L.U32 R118, R119.reuse, 0x10, RZ ;  /* 0x0000001077767819 */ /* 0x040fe200000006ff */
[----:B------:R-:W-:Y:S01]  /*4130*/  BSSY.RECONVERGENT B2, `(.L_x_212) ;  /* 0x000004e000027945 */ /* 0x000fe20003800200 */
[----:B------:R-:W-:Y:S01]  /*4140*/  ISETP.NE.AND P5, PT, R122, 0x1, PT ;  /* 0x000000017a00780c */ /* 0x000fe20003fa5270 */
[----:B------:R-:W-:Y:S01]  /*4150*/  FFMA.FTZ R117, R116, R205, 1.1641532182693481445e-10 ;  /* 0x2f00000074757423 */ /* 0x000fe200000100cd */
[----:B------:R-:W-:Y:S01]  /*4160*/  PRMT R203, R119, 0x7632, R203 ;  /* 0x0000763277cb7816 */ /* 0x000fe200000000cb */
[----:B------:R-:W-:Y:S01]  /*4170*/  FMUL.FTZ R118, R118, R207 ;  /* 0x000000cf76767220 */ /* 0x000fe20000410000 */
[----:B------:R-:W-:Y:S02]  /*4180*/  IMAD.MOV.U32 R182, RZ, RZ, 0x2 ;  /* 0x00000002ffb67424 */ /* 0x000fe400078e00ff */
[----:B------:R-:W-:Y:S01]  /*4190*/  FSETP.GTU.FTZ.AND P4, PT, R117, R206, PT ;  /* 0x000000ce7500720b */ /* 0x000fe20003f9c000 */
[----:B------:R-:W-:-:S03]  /*41a0*/  IMAD.MOV.U32 R117, RZ, RZ, R4 ;  /* 0x000000ffff757224 */ /* 0x000fc600078e0004 */
        /* <DEDUP_REMOVED lines=13> */
.L_x_214:
        /* <DEDUP_REMOVED lines=13> */
.L_x_216:
[----:B------:R-:W-:Y:S05]  /*4350*/  BSYNC.RECONVERGENT B3 ;  /* 0x0000000000037941 */ /* 0x000fea0003800200 */
.L_x_215:
[----:B------:R-:W-:Y:S01]  /*4360*/  IMAD.WIDE.U32 R118, R155, -0x326172a9, RZ ;  /* 0xcd9e8d579b767825 */ /* 0x000fe200078e00ff */
[----:B------:R-:W-:-:S03]  /*4370*/  LOP3.LUT R116, R3, UR7, R123, 0x96, !PT ;  /* 0x0000000703747c12 */ /* 0x000fc6000f8e967b */
[----:B------:R-:W-:Y:S01]  /*4380*/  IMAD.MOV.U32 R182, RZ, RZ, RZ ;  /* 0x000000ffffb67224 */ /* 0x000fe200078e00ff */
        /* <DEDUP_REMOVED lines=37> */
[----:B------:R-:W-:Y:S02]  /*45e0*/  LOP3.LUT R150, R118, UR31, R117, 0x96, !PT ;  /* 0x0000001f76967c12 */ /* 0x000fe4000f8e9675 */
[----:B------:R-:W-:Y:S01]  /*45f0*/  MOV R117, R200 ;  /* 0x000000c800757202 */ /* 0x000fe20000000f00 */
[----:B------:R-:W-:-:S07]  /*4600*/  IMAD.MOV.U32 R200, RZ, RZ, R116 ;  /* 0x000000ffffc87224 */ /* 0x000fce00078e0074 */
.L_x_213:
[----:B------:R-:W-:Y:S05]  /*4610*/  BSYNC.RECONVERGENT B2 ;  /* 0x0000000000027941 */ /* 0x000fea0003800200 */
.L_x_212:
[----:B------:R-:W-:Y:S01]  /*4620*/  I2FP.F32.U32 R116, R117 ;  /* 0x0000007500747245 */ /* 0x000fe20000201000 */
[----:B------:R-:W-:Y:S01]  /*4630*/  IMAD.U32 R118, R203, 0x10000, RZ ;  /* 0x00010000cb767824 */ /* 0x000fe200078e00ff */
[----:B------:R-:W-:-:S03]  /*4640*/  PRMT R117, R201, 0x5410, R204 ;  /* 0x00005410c9757816 */ /* 0x000fc600000000cc */
[----:B------:R-:W-:Y:S01]  /*4650*/  FFMA.FTZ R205, R116, R205, 1.1641532182693481445e-10 ;  /* 0x2f00000074cd7423 */ /* 0x000fe200000100cd */
[----:B------:R-:W-:Y:S01]  /*4660*/  FMUL.FTZ R118, R118, R207 ;  /* 0x000000cf76767220 */ /* 0x000fe20000410000 */
[----:B------:R-:W-:-:S03]  /*4670*/  @P0 SHF.L.U32 R116, R193, 0x10, RZ ;  /* 0x00000010c1740819 */ /* 0x000fc600000006ff */
[----:B------:R-:W-:-:S04]  /*4680*/  FSETP.GTU.FTZ.AND P5, PT, R205, R206, PT ;  /* 0x000000cecd00720b */ /* 0x000fc80003fbc000 */
[----:B------:R-:W-:Y:S02]  /*4690*/  FSEL R193, R118, RZ, !P5 ;  /* 0x000000ff76c17208 */ /* 0x000fe40006800000 */
[----:B------:R-:W-:Y:S02]  /*46a0*/  PLOP3.LUT P5, PT, P5, PT, PT, 0x8, 0x80 ;  /* 0x000000000080781c */ /* 0x000fe40002fae170 */
[----:B------:R-:W-:Y:S01]  /*46b0*/  PRMT R118, R208, 0x5410, R209 ;  /* 0x00005410d0767816 */ /* 0x000fe200000000d1 */
[----:B------:R-:W-:Y:S01]  /*46c0*/  @P0 FADD.FTZ R193, R116, R193 ;  /* 0x000000c174c10221 */ /* 0x000fe20000010000 */
[----:B------:R-:W-:-:S04]  /*46d0*/  PRMT R116, R197, 0x5410, R199 ;  /* 0x00005410c5747816 */ /* 0x000fc800000000c7 */
[----:B------:R-:W-:-:S04]  /*46e0*/  F2FP.BF16.F32.PACK_AB R119, RZ, R193 ;  /* 0x000000c1ff77723e */ /* 0x000fc800000010ff */
[----:B------:R-:W-:Y:S01]  /*46f0*/  PRMT R119, R202, 0x5410, R119 ;  /* 0x00005410ca777816 */ /* 0x000fe20000000077 */
[----:B------:R-:W-:Y:S06]  /*4700*/  BRA `(.L_x_217) ;  /* 0x0000005000947947 */ /* 0x000fec0003800000 */
.L_x_176:
[----:B------:R-:W-:Y:S01]  /*4710*/  ISETP.NE.AND P2, PT, R182, 0x1, PT ;  /* 0x00000001b600780c */ /* 0x000fe20003f45270 */
[----:B------:R-:W-:Y:S01]  /*4720*/  BSSY.RECONVERGENT B2, `(.L_x_218) ;  /* 0x0000047000027945 */ /* 0x000fe20003800200 */
[----:B------:R-:W-:Y:S02]  /*4730*/  IMAD.MOV.U32 R120, RZ, RZ, 0x2 ;  /* 0x00000002ff787424 */ /* 0x000fe400078e00ff */
[----:B------:R-:W-:Y:S02]  /*4740*/  IMAD.MOV.U32 R2, RZ, RZ, R4 ;  /* 0x000000ffff027224 */ /* 0x000fe400078e0004 */
[----:B------:R-:W-:-:S07]  /*4750*/  IMAD.MOV.U32 R200, RZ, RZ, R199 ;  /* 0x000000ffffc87224 */ /* 0x000fce00078e00c7 */
[----:B------:R-:W-:Y:S05]  /*4760*/  @!P2 BRA `(.L_x_219) ;  /* 0x000000040008a947 */ /* 0x000fea0003800000 */
[----:B------:R-:W-:-:S13]  /*4770*/  ISETP.NE.AND P2, PT, R182, 0x3, PT ;  /* 0x00000003b600780c */ /* 0x000fda0003f45270 */
[----:B------:R-:W-:Y:S05]  /*4780*/  @!P2 BRA `(.L_x_220) ;  /* 0x000000000020a947 */ /* 0x000fea0003800000 */
[----:B------:R-:W-:-:S13]  /*4790*/  ISETP.NE.AND P2, PT, R182, 0x2, PT ;  /* 0x00000002b600780c */ /* 0x000fda0003f45270 */
[----:B------:R-:W-:Y:S01]  /*47a0*/  @!P2 MOV R120, 0x3 ;  /* 0x000000030078a802 */ /* 0x000fe20000000f00 */
[----:B------:R-:W-:Y:S01]  /*47b0*/  @!P2 IMAD.MOV.U32 R200, RZ, RZ, R199 ;  /* 0x000000ffffc8a224 */ /* 0x000fe200078e00c7 */
[----:B------:R-:W-:Y:S01]  /*47c0*/  @P2 MOV R200, R199 ;  /* 0x000000c700c82202 */ /* 0x000fe20000000f00 */
[----:B------:R-:W-:Y:S02]  /*47d0*/  @!P2 IMAD.MOV.U32 R2, RZ, RZ, R150 ;  /* 0x000000ffff02a224 */ /* 0x000fe400078e0096 */
[----:B------:R-:W-:Y:S02]  /*47e0*/  @P2 VIADD R120, R182, 0x1 ;  /* 0x00000001b6782836 */ /* 0x000fe40000000000 */
[----:B------:R-:W-:Y:S01]  /*47f0*/  @P2 IMAD.MOV.U32 R2, RZ, RZ, R149 ;  /* 0x000000ffff022224 */ /* 0x000fe200078e0095 */
[----:B------:R-:W-:Y:S06]  /*4800*/  BRA `(.L_x_219) ;  /* 0x0000000000e07947 */ /* 0x000fec0003800000 */
.L_x_220:
        /* <DEDUP_REMOVED lines=13> */
.L_x_222:
[----:B------:R-:W-:Y:S05]  /*48e0*/  BSYNC.RECONVERGENT B3 ;  /* 0x0000000000037941 */ /* 0x000fea0003800200 */
.L_x_221:
        /* <DEDUP_REMOVED lines=41> */
[----:B------:R-:W-:-:S07]  /*4b80*/  IMAD.MOV.U32 R120, RZ, RZ, RZ ;  /* 0x000000ffff787224 */ /* 0x000fce00078e00ff */
.L_x_219:
[----:B------:R-:W-:Y:S05]  /*4b90*/  BSYNC.RECONVERGENT B2 ;  /* 0x0000000000027941 */ /* 0x000fea0003800200 */
.L_x_218:
[----:B------:R-:W0:Y:S01]  /*4ba0*/  LDC R164, c[0x0][0x404] ;  /* 0x00010100ffa47b82 */ /* 0x000e220000000800 */
[----:B------:R-:W-:Y:S01]  /*4bb0*/  I2FP.F32.U32 R2, R2 ;  /* 0x0000000200027245 */ /* 0x000fe20000201000 */
[----:B------:R-:W-:Y:S01]  /*4bc0*/  HFMA2 R205, -RZ, RZ, 0.1171875, 0 ;  /* 0x2f800000ffcd7431 */ /* 0x000fe200000001ff */
[----:B------:R-:W-:Y:S01]  /*4bd0*/  ISETP.NE.AND P3, PT, R120, 0x1, PT ;  /* 0x000000017800780c */ /* 0x000fe20003f65270 */
[----:B-----5:R-:W-:Y:S01]  /*4be0*/  IMAD.U32 R123, R116, 0x10000, RZ ;  /* 0x00010000747b7824 */ /* 0x020fe200078e00ff */
[----:B------:R-:W-:Y:S01]  /*4bf0*/  LOP3.LUT R0, R0, 0xffffffef, RZ, 0xc0, !PT ;  /* 0xffffffef00007812 */ /* 0x000fe200078ec0ff */
[----:B------:R-:W-:Y:S01]  /*4c00*/  BSSY.RECONVERGENT B2, `(.L_x_223) ;  /* 0x000004d000027945 */ /* 0x000fe20003800200 */
[----:B------:R-:W-:Y:S01]  /*4c10*/  FFMA.FTZ R121, R2, R205, 1.1641532182693481445e-10 ;  /* 0x2f00000002797423 */ /* 0x000fe200000100cd */
[----:B------:R-:W1:Y:S01]  /*4c20*/  LDC R204, c[0x0][0x408] ;  /* 0x00010200ffcc7b82 */ /* 0x000e620000000800 */
[----:B------:R-:W-:Y:S01]  /*4c30*/  PRMT R116, R116, 0x7632, R116 ;  /* 0x0000763274747816 */ /* 0x000fe20000000074 */
[----:B------:R-:W-:-:S02]  /*4c40*/  IMAD.MOV.U32 R122, RZ, RZ, 0x2 ;  /* 0x00000002ff7a7424 */ /* 0x000fc400078e00ff */
[----:B0-----:R-:W-:Y:S01]  /*4c50*/  FSETP.GTU.FTZ.AND P2, PT, R121, R164, PT ;  /* 0x000000a47900720b */ /* 0x001fe20003f5c000 */
[----:B------:R-:W-:-:S03]  /*4c60*/  IMAD.MOV.U32 R121, RZ, RZ, R4 ;  /* 0x000000ffff797224 */ /* 0x000fc600078e0004 */
[----:B------:R-:W-:Y:S01]  /*4c70*/  PLOP3.LUT P4, PT, P2, PT, PT, 0x8, 0x80 ;  /* 0x000000000080781c */ /* 0x000fe2000178e170 */
[----:B-1----:R-:W-:-:S05]  /*4c80*/  FMUL.FTZ R2, R123, R204 ;  /* 0x000000cc7b027220 */ /* 0x002fca0000410000 */
[----:B------:R-:W-:-:S07]  /*4c90*/  FSEL R2, R2, RZ, !P2 ;  /* 0x000000ff02027208 */ /* 0x000fce0005000000 */
        /* <DEDUP_REMOVED lines=10> */
.L_x_225:
        /* <DEDUP_REMOVED lines=13> */
.L_x_227:
[----:B------:R-:W-:Y:S05]  /*4e10*/  BSYNC.RECONVERGENT B3 ;  /* 0x0000000000037941 */ /* 0x000fea0003800200 */
.L_x_226:
        /* <DEDUP_REMOVED lines=43> */
.L_x_224:
[----:B------:R-:W-:Y:S05]  /*50d0*/  BSYNC.RECONVERGENT B2 ;  /* 0x0000000000027941 */ /* 0x000fea0003800200 */
.L_x_223:
[----:B------:R-:W-:Y:S01]  /*50e0*/  I2FP.F32.U32 R120, R121 ;  /* 0x0000007900787245 */ /* 0x000fe20000201000 */
[----:B------:R-:W-:Y:S01]  /*50f0*/  IMAD.U32 R123, R112, 0x10000, RZ ;  /* 0x00010000707b7824 */ /* 0x000fe200078e00ff */
[----:B------:R-:W-:Y:S01]  /*5100*/  ISETP.NE.AND P3, PT, R122, 0x1, PT ;  /* 0x000000017a00780c */ /* 0x000fe20003f65270 */
[----:B------:R-:W-:Y:S01]  /*5110*/  BSSY.RECONVERGENT B2, `(.L_x_228) ;  /* 0x000004f000027945 */ /* 0x000fe20003800200 */
[----:B------:R-:W-:Y:S02]  /*5120*/  IMAD.MOV.U32 R158, RZ, RZ, 0x2 ;  /* 0x00000002ff9e7424 */ /* 0x000fe400078e00ff */
[----:B------:R-:W-:Y:S01]  /*5130*/  FFMA.FTZ R121, R120, R205, 1.1641532182693481445e-10 ;  /* 0x2f00000078797423 */ /* 0x000fe200000100cd */
[----:B------:R-:W-:-:S04]  /*5140*/  FMUL.FTZ R123, R123, R204 ;  /* 0x000000cc7b7b7220 */ /* 0x000fc80000410000 */
[----:B------:R-:W-:Y:S02]  /*5150*/  FSETP.GTU.FTZ.AND P2, PT, R121, R164, PT ;  /* 0x000000a47900720b */ /* 0x000fe40003f5c000 */
[----:B------:R-:W-:Y:S02]  /*5160*/  @P0 SHF.L.U32 R121, R108, 0x10, RZ ;  /* 0x000000106c790819 */ /* 0x000fe400000006ff */
[----:B------:R-:W-:Y:S02]  /*5170*/  FSEL R123, R123, RZ, !P2 ;  /* 0x000000ff7b7b7208 */ /* 0x000fe40005000000 */
[----:B------:R-:W-:-:S03]  /*5180*/  SEL R157, RZ, 0x1, P2 ;  /* 0x00000001ff9d7807 */ /* 0x000fc60001000000 */
[----:B------:R-:W-:-:S04]  /*5190*/  FADD.FTZ R120, R2, R123 ;  /* 0x0000007b02787221 */ /* 0x000fc80000010000 */
[--C-:B------:R-:W-:Y:S01]  /*51a0*/  @P0 FADD.FTZ R2, R121, R120.reuse ;  /* 0x0000007879020221 */ /* 0x100fe20000010000 */
[----:B------:R-:W-:Y:S02]  /*51b0*/  @!P0 IMAD.MOV.U32 R2, RZ, RZ, R120 ;  /* 0x000000ffff028224 */ /* 0x000fe400078e0078 */
[----:B------:R-:W-:-:S03]  /*51c0*/  IMAD.MOV.U32 R121, RZ, RZ, R4 ;  /* 0x000000ffff797224 */ /* 0x000fc600078e0004 */
        /* <DEDUP_REMOVED lines=10> */
.L_x_230:
        /* <DEDUP_REMOVED lines=13> */
.L_x_232:
[----:B------:R-:W-:Y:S05]  /*5340*/  BSYNC.RECONVERGENT B3 ;  /* 0x0000000000037941 */ /* 0x000fea0003800200 */
.L_x_231:
        /* <DEDUP_REMOVED lines=43> */
.L_x_229:
[----:B------:R-:W-:Y:S05]  /*5600*/  BSYNC.RECONVERGENT B2 ;  /* 0x0000000000027941 */ /* 0x000fea0003800200 */
.L_x_228:
[----:B------:R-:W-:Y:S01]  /*5610*/  I2FP.F32.U32 R120, R121 ;  /* 0x0000007900787245 */ /* 0x000fe20000201000 */
[----:B------:R-:W-:Y:S01]  /*5620*/  IMAD.U32 R123, R116, 0x10000, RZ ;  /* 0x00010000747b7824 */ /* 0x000fe200078e00ff */
[----:B------:R-:W-:Y:S01]  /*5630*/  ISETP.NE.AND P3, PT, R158, 0x1, PT ;  /* 0x000000019e00780c */ /* 0x000fe20003f65270 */
[----:B------:R-:W-:Y:S01]  /*5640*/  BSSY.RECONVERGENT B2, `(.L_x_233) ;  /* 0x000004c000027945 */ /* 0x000fe20003800200 */
[----:B------:R-:W-:Y:S01]  /*5650*/  LOP3.LUT R0, R0, 0xfffffff7, RZ, 0xc0, !PT ;  /* 0xfffffff700007812 */ /* 0x000fe200078ec0ff */
[----:B------:R-:W-:Y:S01]  /*5660*/  FFMA.FTZ R121, R120, R205, 1.1641532182693481445e-10 ;  /* 0x2f00000078797423 */ /* 0x000fe200000100cd */
[----:B------:R-:W-:Y:S01]  /*5670*/  FMUL.FTZ R116, R123, R204 ;  /* 0x000000cc7b747220 */ /* 0x000fe20000410000 */
[----:B------:R-:W-:-:S03]  /*5680*/  HFMA2 R122, -RZ, RZ, 0, 1.1920928955078125e-07 ;  /* 0x00000002ff7a7431 */ /* 0x000fc600000001ff */
[----:B------:R-:W-:Y:S01]  /*5690*/  FSETP.GTU.FTZ.AND P2, PT, R121, R164, PT ;  /* 0x000000a47900720b */ /* 0x000fe20003f5c000 */
[----:B------:R-:W-:-:S03]  /*56a0*/  IMAD.MOV.U32 R121, RZ, RZ, R4 ;  /* 0x000000ffff797224 */ /* 0x000fc600078e0004 */
[----:B------:R-:W-:Y:S02]  /*56b0*/  PLOP3.LUT P4, PT, P2, PT, PT, 0x8, 0x80 ;  /* 0x000000000080781c */ /* 0x000fe4000178e170 */
[----:B------:R-:W-:-:S11]  /*56c0*/  FSEL R116, R116, RZ, !P2 ;  /* 0x000000ff74747208 */ /* 0x000fd60005000000 */
        /* <DEDUP_REMOVED lines=10> */
.L_x_235:
        /* <DEDUP_REMOVED lines=13> */
.L_x_237:
[----:B------:R-:W-:Y:S05]  /*5840*/  BSYNC.RECONVERGENT B3 ;  /* 0x0000000000037941 */ /* 0x000fea0003800200 */
.L_x_236:
        /* <DEDUP_REMOVED lines=43> */
.L_x_234:
[----:B------:R-:W-:Y:S05]  /*5b00*/  BSYNC.RECONVERGENT B2 ;  /* 0x0000000000027941 */ /* 0x000fea0003800200 */
.L_x_233:
[----:B------:R-:W-:Y:S01]  /*5b10*/  I2FP.F32.U32 R120, R121 ;  /* 0x0000007900787245 */ /* 0x000fe20000201000 */
[----:B------:R-:W-:Y:S01]  /*5b20*/  @P0 IMAD.U32 R171, R202, 0x10000, RZ ;  /* 0x00010000caab0824 */ /* 0x000fe200078e00ff */
[----:B------:R-:W-:Y:S01]  /*5b30*/  PRMT R121, R112, 0x7632, R121 ;  /* 0x0000763270797816 */ /* 0x000fe20000000079 */
[----:B------:R-:W-:Y:S01]  /*5b40*/  BSSY.RECONVERGENT B2, `(.L_x_238) ;  /* 0x0000050000027945 */ /* 0x000fe20003800200 */
[----:B------:R-:W-:-:S03]  /*5b50*/  ISETP.NE.AND P3, PT, R122, 0x1, PT ;  /* 0x000000017a00780c */ /* 0x000fc60003f65270 */
[----:B------:R-:W-:Y:S02]  /*5b60*/  IMAD.U32 R123, R121, 0x10000, RZ ;  /* 0x00010000797b7824 */ /* 0x000fe400078e00ff */
[----:B------:R-:W-:Y:S01]  /*5b70*/  FFMA.FTZ R121, R120, R205, 1.1641532182693481445e-10 ;  /* 0x2f00000078797423 */ /* 0x000fe200000100cd */
[----:B------:R-:W-:Y:S01]  /*5b80*/  MOV R120, 0x2 ;  /* 0x0000000200787802 */ /* 0x000fe20000000f00 */
[----:B------:R-:W-:-:S03]  /*5b90*/  FMUL.FTZ R123, R123, R204 ;  /* 0x000000cc7b7b7220 */ /* 0x000fc60000410000 */
[----:B------:R-:W-:-:S04]  /*5ba0*/  FSETP.GTU.FTZ.AND P2, PT, R121, R164, PT ;  /* 0x000000a47900720b */ /* 0x000fc80003f5c000 */
        /* <DEDUP_REMOVED lines=16> */
.L_x_240:
        /* <DEDUP_REMOVED lines=13> */
.L_x_242:
[----:B------:R-:W-:Y:S05]  /*5d80*/  BSYNC.RECONVERGENT B3 ;  /* 0x0000000000037941 */ /* 0x000fea0003800200 */
.L_x_241:
        /* <DEDUP_REMOVED lines=40> */
[----:B------:R-:W-:Y:S02]  /*6010*/  HFMA2 R120, -RZ, RZ, 0, 0 ;  /* 0x00000000ff787431 */ /* 0x000fe400000001ff */
[----:B------:R-:W-:Y:S01]  /*6020*/  IMAD.MOV.U32 R4, RZ, RZ, R160 ;  /* 0x000000ffff047224 */ /* 0x000fe200078e00a0 */
[----:B------:R-:W-:-:S07]  /*6030*/  LOP3.LUT R150, R122, UR31, R121, 0x96, !PT ;  /* 0x0000001f7a967c12 */ /* 0x000fce000f8e9679 */
.L_x_239:
[----:B------:R-:W-:Y:S05]  /*6040*/  BSYNC.RECONVERGENT B2 ;  /* 0x0000000000027941 */ /* 0x000fea0003800200 */
.L_x_238:
[----:B------:R-:W-:Y:S01]  /*6050*/  I2FP.F32.U32 R116, R116 ;  /* 0x0000007400747245 */ /* 0x000fe20000201000 */
[----:B------:R-:W-:Y:S01]  /*6060*/  IMAD.U32 R123, R117, 0x10000, RZ ;  /* 0x00010000757b7824 */ /* 0x000fe200078e00ff */
[----:B------:R-:W-:Y:S01]  /*6070*/  ISETP.NE.AND P3, PT, R120, 0x1, PT ;  /* 0x000000017800780c */ /* 0x000fe20003f65270 */
[----:B------:R-:W-:Y:S01]  /*6080*/  BSSY.RECONVERGENT B2, `(.L_x_243) ;  /* 0x000004d000027945 */ /* 0x000fe20003800200 */
[----:B------:R-:W-:Y:S01]  /*6090*/  LOP3.LUT R0, R0, 0xfffffffb, RZ, 0xc0, !PT ;  /* 0xfffffffb00007812 */ /* 0x000fe200078ec0ff */
[----:B------:R-:W-:Y:S01]  /*60a0*/  FFMA.FTZ R121, R116, R205, 1.1641532182693481445e-10 ;  /* 0x2f00000074797423 */ /* 0x000fe200000100cd */
[----:B------:R-:W-:Y:S01]  /*60b0*/  FMUL.FTZ R123, R123, R204 ;  /* 0x000000cc7b7b7220 */ /* 0x000fe20000410000 */
[----:B------:R-:W-:Y:S01]  /*60c0*/  PRMT R162, R117, 0x7632, R162 ;  /* 0x0000763275a27816 */ /* 0x000fe200000000a2 */
[----:B------:R-:W-:Y:S02]  /*60d0*/  IMAD.MOV.U32 R122, RZ, RZ, 0x2 ;  /* 0x00000002ff7a7424 */ /* 0x000fe400078e00ff */
        /* <DEDUP_REMOVED lines=14> */
.L_x_245:
        /* <DEDUP_REMOVED lines=13> */
.L_x_247:
[----:B------:R-:W-:Y:S05]  /*6290*/  BSYNC.RECONVERGENT B3 ;  /* 0x0000000000037941 */ /* 0x000fea0003800200 */
.L_x_246:
        /* <DEDUP_REMOVED lines=43> */
.L_x_244:
[----:B------:R-:W-:Y:S05]  /*6550*/  BSYNC.RECONVERGENT B2 ;  /* 0x0000000000027941 */ /* 0x000fea0003800200 */
.L_x_243:
[----:B------:R-:W-:Y:S01]  /*6560*/  I2FP.F32.U32 R116, R117 ;  /* 0x0000007500747245 */ /* 0x000fe20000201000 */
[----:B------:R-:W-:Y:S01]  /*6570*/  IMAD.U32 R121, R113, 0x10000, RZ ;  /* 0x0001000071797824 */ /* 0x000fe200078e00ff */
[----:B------:R-:W-:Y:S01]  /*6580*/  ISETP.NE.AND P3, PT, R122, 0x1, PT ;  /* 0x000000017a00780c */ /* 0x000fe20003f65270 */
[----:B------:R-:W-:Y:S01]  /*6590*/  BSSY.RECONVERGENT B2, `(.L_x_248) ;  /* 0x000004f000027945 */ /* 0x000fe20003800200 */
[----:B------:R-:W-:Y:S01]  /*65a0*/  @P0 SHF.L.U32 R170, R109, 0x10, RZ ;  /* 0x000000106daa0819 */ /* 0x000fe200000006ff */
[----:B------:R-:W-:Y:S01]  /*65b0*/  FFMA.FTZ R117, R116, R205, 1.1641532182693481445e-10 ;  /* 0x2f00000074757423 */ /* 0x000fe200000100cd */
[----:B------:R-:W-:Y:S01]  /*65c0*/  FMUL.FTZ R121, R121, R204 ;  /* 0x000000cc79797220 */ /* 0x000fe20000410000 */
[----:B------:R-:W-:-:S03]  /*65d0*/  IMAD.MOV.U32 R120, RZ, RZ, 0x2 ;  /* 0x00000002ff787424 */ /* 0x000fc600078e00ff */
[----:B------:R-:W-:Y:S01]  /*65e0*/  FSETP.GTU.FTZ.AND P2, PT, R117, R164, PT ;  /* 0x000000a47500720b */ /* 0x000fe20003f5c000 */
[----:B------:R-:W-:-:S03]  /*65f0*/  IMAD.MOV.U32 R117, RZ, RZ, R4 ;  /* 0x000000ffff757224 */ /* 0x000fc600078e0004 */
[----:B------:R-:W-:-:S05]  /*6600*/  FSEL R116, R121, RZ, !P2 ;  /* 0x000000ff79747208 */ /* 0x000fca0005000000 */
[----:B------:R-:W-:-:S04]  /*6610*/  FADD.FTZ R159, R159, R116 ;  /* 0x000000749f9f7221 */ /* 0x000fc80000010000 */
[--C-:B------:R-:W-:Y:S01]  /*6620*/  @P0 FADD.FTZ R170, R170, R159.reuse ;  /* 0x0000009faaaa0221 */ /* 0x100fe20000010000 */
[----:B------:R-:W-:Y:S01]  /*6630*/  @!P0 IMAD.MOV.U32 R170, RZ, RZ, R159 ;  /* 0x000000ffffaa8224 */ /* 0x000fe200078e009f */
[----:B------:R-:W-:-:S04]  /*6640*/  SEL R159, RZ, 0x1, P2 ;  /* 0x00000001ff9f7807 */ /* 0x000fc80001000000 */
        /* <DEDUP_REMOVED lines=10> */
.L_x_250:
        /* <DEDUP_REMOVED lines=13> */
.L_x_252:
[----:B------:R-:W-:Y:S05]  /*67c0*/  BSYNC.RECONVERGENT B3 ;  /* 0x0000000000037941 */ /* 0x000fea0003800200 */
.L_x_251:
        /* <DEDUP_REMOVED lines=43> */
.L_x_249:
[----:B------:R-:W-:Y:S05]  /*6a80*/  BSYNC.RECONVERGENT B2 ;  /* 0x0000000000027941 */ /* 0x000fea0003800200 */
.L_x_248:
        /* <DEDUP_REMOVED lines=10> */
[----:B------:R-:W-:Y:S02]  /*6b30*/  FSEL R162, R121, RZ, !P3 ;  /* 0x000000ff79a27208 */ /* 0x000fe40005800000 */
[----:B------:R-:W-:-:S13]  /*6b40*/  PLOP3.LUT P3, PT, P3, PT, PT, 0x8, 0x80 ;  /* 0x000000000080781c */ /* 0x000fda0001f6e170 */
        /* <DEDUP_REMOVED lines=10> */
.L_x_255:
        /* <DEDUP_REMOVED lines=8> */
[----:B------:R-:W-:Y:S01]  /*6c70*/  @!P2 VIADD R4, R3, 0x1 ;  /* 0x000000010304a836 */ /* 0x000fe20000000000 */
[----:B------:R-:W-:Y:S02]  /*6c80*/  @!P2 MOV R151, RZ ;  /* 0x000000ff0097a202 */ /* 0x000fe40000000f00 */
[----:B------:R-:W-:-:S13]  /*6c90*/  ISETP.NE.AND P3, PT, R155, RZ, !P2 ;  /* 0x000000ff9b00720c */ /* 0x000fda0005765270 */
[----:B------:R-:W-:-:S04]  /*6ca0*/  @P3 IMAD.MOV R4, RZ, RZ, R3 ;  /* 0x000000ffff043224 */ /* 0x000fc800078e0203 */
[----:B------:R-:W-:-:S07]  /*6cb0*/  @!P2 IMAD.MOV.U32 R3, RZ, RZ, R4 ;  /* 0x000000ffff03a224 */ /* 0x000fce00078e0004 */
.L_x_257:
[----:B------:R-:W-:Y:S05]  /*6cc0*/  BSYNC.RECONVERGENT B3 ;  /* 0x0000000000037941 */ /* 0x000fea0003800200 */
.L_x_256:
        /* <DEDUP_REMOVED lines=43> */
.L_x_254:
[----:B------:R-:W-:Y:S05]  /*6f80*/  BSYNC.RECONVERGENT B2 ;  /* 0x0000000000027941 */ /* 0x000fea0003800200 */
.L_x_253:
[----:B------:R-:W-:Y:S01]  /*6f90*/  I2FP.F32.U32 R116, R117 ;  /* 0x0000007500747245 */ /* 0x000fe20000201000 */
[----:B------:R-:W-:Y:S01]  /*6fa0*/  @P0 IMAD.U32 R181, R186, 0x10000, RZ ;  /* 0x00010000bab50824 */ /* 0x000fe200078e00ff */
[----:B------:R-:W-:Y:S01]  /*6fb0*/  PRMT R117, R113, 0x7632, R117 ;  /* 0x0000763271757816 */ /* 0x000fe20000000075 */
[----:B------:R-:W-:Y:S01]  /*6fc0*/  BSSY.RECONVERGENT B2, `(.L_x_258) ;  /* 0x0000050000027945 */ /* 0x000fe20003800200 */
[----:B------:R-:W-:-:S03]  /*6fd0*/  MOV R120, 0x2 ;  /* 0x0000000200787802 */ /* 0x000fc60000000f00 */
[----:B------:R-:W-:Y:S02]  /*6fe0*/  IMAD.U32 R121, R117, 0x10000, RZ ;  /* 0x0001000075797824 */ /* 0x000fe400078e00ff */
[----:B------:R-:W-:Y:S02]  /*6ff0*/  FFMA.FTZ R117, R116, R205, 1.1641532182693481445e-10 ;  /* 0x2f00000074757423 */ /* 0x000fe400000100cd */
[----:B------:R-:W-:-:S03]  /*7000*/  FMUL.FTZ R121, R121, R204 ;  /* 0x000000cc79797220 */ /* 0x000fc60000410000 */
[----:B------:R-:W-:Y:S01]  /*7010*/  FSETP.GTU.FTZ.AND P2, PT, R117, R164, PT ;  /* 0x000000a47500720b */ /* 0x000fe20003f5c000 */
[----:B------:R-:W-:-:S03]  /*7020*/  IMAD.MOV.U32 R117, RZ, RZ, R4 ;  /* 0x000000ffff757224 */ /* 0x000fc600078e0004 */
[----:B------:R-:W-:Y:S02]  /*7030*/  FSEL R121, R121, RZ, !P2 ;  /* 0x000000ff79797208 */ /* 0x000fe40005000000 */
[----:B------:R-:W-:Y:S02]  /*7040*/  SEL R160, RZ, 0x1, P2 ;  /* 0x00000001ffa07807 */ /* 0x000fe40001000000 */
[----:B------:R-:W-:Y:S01]  /*7050*/  ISETP.NE.AND P2, PT, R122, 0x1, PT ;  /* 0x000000017a00780c */ /* 0x000fe20003f45270 */
[----:B------:R-:W-:-:S04]  /*7060*/  FADD.FTZ R162, R162, R121 ;  /* 0x00000079a2a27221 */ /* 0x000fc80000010000 */
[--C-:B------:R-:W-:Y:S01]  /*7070*/  @P0 FADD.FTZ R181, R181, R162.reuse ;  /* 0x000000a2b5b50221 */ /* 0x100fe20000010000 */
[----:B------:R-:W-:-:S05]  /*7080*/  @!P0 IMAD.MOV.U32 R181, RZ, RZ, R162 ;  /* 0x000000ffffb58224 */ /* 0x000fca00078e00a2 */
[----:B------:R-:W-:Y:S02]  /*7090*/  F2FP.BF16.F32.PACK_AB R201, RZ, R181 ;  /* 0x000000b5ffc9723e */ /* 0x000fe400000010ff */
[----:B------:R-:W-:Y:S05]  /*70a0*/  @!P2 BRA `(.L_x_259) ;  /* 0x000000040004a947 */ /* 0x000fea0003800000 */
        /* <DEDUP_REMOVED lines=8> */
.L_x_260:
        /* <DEDUP_REMOVED lines=13> */
.L_x_262:
[----:B------:R-:W-:Y:S05]  /*7200*/  BSYNC.RECONVERGENT B3 ;  /* 0x0000000000037941 */ /* 0x000fea0003800200 */
.L_x_261:
        /* <DEDUP_REMOVED lines=43> */
.L_x_259:
[----:B------:R-:W-:Y:S05]  /*74c0*/  BSYNC.RECONVERGENT B2 ;  /* 0x0000000000027941 */ /* 0x000fea0003800200 */
.L_x_258:
[----:B------:R-:W-:Y:S01]  /*74d0*/  I2FP.F32.U32 R116, R117 ;  /* 0x0000007500747245 */ /* 0x000fe20000201000 */
[----:B------:R-:W-:Y:S01]  /*74e0*/  IMAD.U32 R121, R118, 0x10000, RZ ;  /* 0x0001000076797824 */ /* 0x000fe200078e00ff */
[----:B------:R-:W-:Y:S01]  /*74f0*/  ISETP.NE.AND P3, PT, R120, 0x1, PT ;  /* 0x000000017800780c */ /* 0x000fe20003f65270 */
[----:B------:R-:W-:Y:S01]  /*7500*/  BSSY.RECONVERGENT B2, `(.L_x_263) ;  /* 0x000004b000027945 */ /* 0x000fe20003800200 */
[----:B------:R-:W-:Y:S01]  /*7510*/  PRMT R118, R118, 0x7632, R118 ;  /* 0x0000763276767816 */ /* 0x000fe20000000076 */
[----:B------:R-:W-:Y:S01]  /*7520*/  FFMA.FTZ R117, R116, R205, 1.1641532182693481445e-10 ;  /* 0x2f00000074757423 */ /* 0x000fe200000100cd */
[----:B------:R-:W-:Y:S01]  /*7530*/  FMUL.FTZ R121, R121, R204 ;  /* 0x000000cc79797220 */ /* 0x000fe20000410000 */
[----:B------:R-:W-:-:S03]  /*7540*/  IMAD.MOV.U32 R122, RZ, RZ, 0x2 ;  /* 0x00000002ff7a7424 */ /* 0x000fc600078e00ff */
[----:B------:R-:W-:Y:S01]  /*7550*/  FSETP.GTU.FTZ.AND P2, PT, R117, R164, PT ;  /* 0x000000a47500720b */ /* 0x000fe20003f5c000 */
[----:B------:R-:W-:-:S03]  /*7560*/  IMAD.MOV.U32 R117, RZ, RZ, R4 ;  /* 0x000000ffff757224 */ /* 0x000fc600078e0004 */
[----:B------:R-:W-:Y:S02]  /*7570*/  FSEL R161, R121, RZ, !P2 ;  /* 0x000000ff79a17208 */ /* 0x000fe40005000000 */
[----:B------:R-:W-:Y:S01]  /*7580*/  PLOP3.LUT P2, PT, P2, PT, PT, 0x8, 0x80 ;  /* 0x000000000080781c */ /* 0x000fe2000174e170 */
[----:B------:R-:W-:-:S12]  /*7590*/  @!P3 BRA `(.L_x_264) ;  /* 0x000000040004b947 */ /* 0x000fd80003800000 */
        /* <DEDUP_REMOVED lines=8> */
.L_x_265:
        /* <DEDUP_REMOVED lines=13> */
.L_x_267:
[----:B------:R-:W-:Y:S05]  /*76f0*/  BSYNC.RECONVERGENT B3 ;  /* 0x0000000000037941 */ /* 0x000fea0003800200 */
.L_x_266:
        /* <DEDUP_REMOVED lines=43> */
.L_x_264:
[----:B------:R-:W-:Y:S05]  /*79b0*/  BSYNC.RECONVERGENT B2 ;  /* 0x0000000000027941 */ /* 0x000fea0003800200 */
.L_x_263:
[----:B------:R-:W-:Y:S01]  /*79c0*/  I2FP.F32.U32 R116, R117 ;  /* 0x0000007500747245 */ /* 0x000fe20000201000 */
[----:B------:R-:W-:Y:S01]  /*79d0*/  IMAD.U32 R121, R114, 0x10000, RZ ;  /* 0x0001000072797824 */ /* 0x000fe200078e00ff */
[----:B------:R-:W-:Y:S01]  /*79e0*/  @P0 SHF.L.U32 R180, R110, 0x10, RZ ;  /* 0x000000106eb40819 */ /* 0x000fe200000006ff */
[----:B------:R-:W-:Y:S01]  /*79f0*/  BSSY.RECONVERGENT B2, `(.L_x_268) ;  /* 0x0000050000027945 */ /* 0x000fe20003800200 */
[----:B------:R-:W-:Y:S02]  /*7a00*/  IMAD.MOV.U32 R123, RZ, RZ, 0x2 ;  /* 0x00000002ff7b7424 */ /* 0x000fe400078e00ff */
[----:B------:R-:W-:Y:S01]  /*7a10*/  FFMA.FTZ R117, R116, R205, 1.1641532182693481445e-10 ;  /* 0x2f00000074757423 */ /* 0x000fe200000100cd */
[----:B------:R-:W-:-:S04]  /*7a20*/  FMUL.FTZ R121, R121, R204 ;  /* 0x000000cc79797220 */ /* 0x000fc80000410000 */
[----:B------:R-:W-:Y:S01]  /*7a30*/  FSETP.GTU.FTZ.AND P3, PT, R117, R164, PT ;  /* 0x000000a47500720b */ /* 0x000fe20003f7c000 */
[----:B------:R-:W-:-:S03]  /*7a40*/  IMAD.MOV.U32 R117, RZ, RZ, R4 ;  /* 0x000000ffff757224 */ /* 0x000fc600078e0004 */
[----:B------:R-:W-:Y:S02]  /*7a50*/  FSEL R120, R121, RZ, !P3 ;  /* 0x000000ff79787208 */ /* 0x000fe40005800000 */
[----:B------:R-:W-:Y:S02]  /*7a60*/  SEL R116, RZ, 0x1, P3 ;  /* 0x00000001ff747807 */ /* 0x000fe40001800000 */
[----:B------:R-:W-:Y:S01]  /*7a70*/  ISETP.NE.AND P3, PT, R122, 0x1, PT ;  /* 0x000000017a00780c */ /* 0x000fe20003f65270 */
[----:B------:R-:W-:-:S04]  /*7a80*/  FADD.FTZ R161, R161, R120 ;  /* 0x00000078a1a17221 */ /* 0x000fc80000010000 */
[--C-:B------:R-:W-:Y:S01]  /*7a90*/  @P0 FADD.FTZ R180, R180, R161.reuse ;  /* 0x000000a1b4b40221 */ /* 0x100fe20000010000 */
[--C-:B------:R-:W-:Y:S01]  /*7aa0*/  @!P0 IMAD.MOV.U32 R180, RZ, RZ, R161.reuse ;  /* 0x000000ffffb48224 */ /* 0x100fe200078e00a1 */
[----:B------:R-:W-:-:S04]  /*7ab0*/  PRMT R161, R116, 0x7610, R161 ;  /* 0x0000761074a17816 */ /* 0x000fc800000000a1 */
[----:B------:R-:W-:Y:S02]  /*7ac0*/  F2FP.BF16.F32.PACK_AB R206, RZ, R180 ;  /* 0x000000b4ffce723e */ /* 0x000fe400000010ff */
[----:B------:R-:W-:Y:S05]  /*7ad0*/  @!P3 BRA `(.L_x_269) ;  /* 0x000000040004b947 */ /* 0x000fea0003800000 */
        /* <DEDUP_REMOVED lines=8> */
.L_x_270:
        /* <DEDUP_REMOVED lines=13> */
.L_x_272:
[----:B------:R-:W-:Y:S05]  /*7c30*/  BSYNC.RECONVERGENT B3 ;  /* 0x0000000000037941 */ /* 0x000fea0003800200 */
.L_x_271:
        /* <DEDUP_REMOVED lines=43> */
.L_x_269:
[----:B------:R-:W-:Y:S05]  /*7ef0*/  BSYNC.RECONVERGENT B2 ;  /* 0x0000000000027941 */ /* 0x000fea0003800200 */
.L_x_268:
[----:B------:R-:W-:Y:S01]  /*7f00*/  I2FP.F32.U32 R116, R117 ;  /* 0x0000007500747245 */ /* 0x000fe20000201000 */
[----:B------:R-:W-:Y:S01]  /*7f10*/  IMAD.U32 R121, R118, 0x10000, RZ ;  /* 0x0001000076797824 */ /* 0x000fe200078e00ff */
[----:B------:R-:W-:Y:S01]  /*7f20*/  ISETP.NE.AND P4, PT, R123, 0x1, PT ;  /* 0x000000017b00780c */ /* 0x000fe20003f85270 */
[----:B------:R-:W-:Y:S01]  /*7f30*/  BSSY.RECONVERGENT B2, `(.L_x_273) ;  /* 0x000004a000027945 */ /* 0x000fe20003800200 */
[----:B------:R-:W-:Y:S02]  /*7f40*/  HFMA2 R122, -RZ, RZ, 0, 1.1920928955078125e-07 ;  /* 0x00000002ff7a7431 */ /* 0x000fe400000001ff */
[----:B------:R-:W-:Y:S01]  /*7f50*/  FFMA.FTZ R117, R116, R205, 1.1641532182693481445e-10 ;  /* 0x2f00000074757423 */ /* 0x000fe200000100cd */
[----:B------:R-:W-:Y:S01]  /*7f60*/  FMUL.FTZ R118, R121, R204 ;  /* 0x000000cc79767220 */ /* 0x000fe20000410000 */
[----:B------:R-:W-:-:S03]  /*7f70*/  IMAD.MOV.U32 R120, RZ, RZ, R4 ;  /* 0x000000ffff787224 */ /* 0x000fc600078e0004 */
[----:B------:R-:W-:-:S04]  /*7f80*/  FSETP.GTU.FTZ.AND P3, PT, R117, R164, PT ;  /* 0x000000a47500720b */ /* 0x000fc80003f7c000 */
[----:B------:R-:W-:Y:S02]  /*7f90*/  FSEL R118, R118, RZ, !P3 ;  /* 0x000000ff76767208 */ /* 0x000fe40005800000 */
[----:B------:R-:W-:Y:S01]  /*7fa0*/  PLOP3.LUT P3, PT, P3, PT, PT, 0x8, 0x80 ;  /* 0x000000000080781c */ /* 0x000fe20001f6e170 */
[----:B------:R-:W-:-:S12]  /*7fb0*/  @!P4 BRA `(.L_x_274) ;  /* 0x000000040004c947 */ /* 0x000fd80003800000 */
        /* <DEDUP_REMOVED lines=8> */
.L_x_275:
        /* <DEDUP_REMOVED lines=13> */
.L_x_277:
[----:B------:R-:W-:Y:S05]  /*8110*/  BSYNC.RECONVERGENT B3 ;  /* 0x0000000000037941 */ /* 0x000fea0003800200 */
.L_x_276:
        /* <DEDUP_REMOVED lines=43> */
.L_x_274:
[----:B------:R-:W-:Y:S05]  /*83d0*/  BSYNC.RECONVERGENT B2 ;  /* 0x0000000000027941 */ /* 0x000fea0003800200 */
.L_x_273:
[----:B------:R-:W-:Y:S01]  /*83e0*/  PRMT R117, R114, 0x7632, R117 ;  /* 0x0000763272757816 */ /* 0x000fe20000000075 */
[----:B------:R-:W-:Y:S01]  /*83f0*/  @P0 IMAD.U32 R185, R185, 0x10000, RZ ;  /* 0x00010000b9b90824 */ /* 0x000fe200078e00ff */
[----:B------:R-:W-:Y:S01]  /*8400*/  I2FP.F32.U32 R116, R120 ;  /* 0x0000007800747245 */ /* 0x000fe20000201000 */
[----:B------:R-:W-:Y:S01]  /*8410*/  BSSY.RECONVERGENT B2, `(.L_x_278) ;  /* 0x0000050000027945 */ /* 0x000fe20003800200 */
[----:B------:R-:W-:Y:S01]  /*8420*/  MOV R120, 0x2 ;  /* 0x0000000200787802 */ /* 0x000fe20000000f00 */
        /* <DEDUP_REMOVED lines=21> */
.L_x_280:
        /* <DEDUP_REMOVED lines=13> */
.L_x_282:
[----:B------:R-:W-:Y:S05]  /*8650*/  BSYNC.RECONVERGENT B3 ;  /* 0x0000000000037941 */ /* 0x000fea0003800200 */
.L_x_281:
        /* <DEDUP_REMOVED lines=43> */
.L_x_279:
[----:B------:R-:W-:Y:S05]  /*8910*/  BSYNC.RECONVERGENT B2 ;  /* 0x0000000000027941 */ /* 0x000fea0003800200 */
.L_x_278:
[----:B------:R-:W-:Y:S01]  /*8920*/  I2FP.F32.U32 R116, R117 ;  /* 0x0000007500747245 */ /* 0x000fe20000201000 */
[C---:B------:R-:W-:Y:S01]  /*8930*/  IMAD.U32 R121, R119.reuse, 0x10000, RZ ;  /* 0x0001000077797824 */ /* 0x040fe200078e00ff */
[----:B------:R-:W-:Y:S01]  /*8940*/  ISETP.NE.AND P5, PT, R120, 0x1, PT ;  /* 0x000000017800780c */ /* 0x000fe20003fa5270 */
[----:B------:R-:W-:Y:S01]  /*8950*/  BSSY.RECONVERGENT B2, `(.L_x_283) ;  /* 0x000004b000027945 */ /* 0x000fe20003800200 */
[----:B------:R-:W-:Y:S01]  /*8960*/  PRMT R182, R119, 0x7632, R182 ;  /* 0x0000763277b67816 */ /* 0x000fe200000000b6 */
[----:B------:R-:W-:Y:S01]  /*8970*/  FFMA.FTZ R117, R116, R205, 1.1641532182693481445e-10 ;  /* 0x2f00000074757423 */ /* 0x000fe200000100cd */
[----:B------:R-:W-:Y:S01]  /*8980*/  FMUL.FTZ R121, R121, R204 ;  /* 0x000000cc79797220 */ /* 0x000fe20000410000 */
[----:B------:R-:W-:Y:S02]  /*8990*/  IMAD.MOV.U32 R122, RZ, RZ, 0x2 ;  /* 0x00000002ff7a7424 */ /* 0x000fe400078e00ff */
[----:B------:R-:W-:Y:S01]  /*89a0*/  IMAD.MOV.U32 R118, RZ, RZ, R4 ;  /* 0x000000ffff767224 */ /* 0x000fe200078e0004 */
[----:B------:R-:W-:-:S04]  /*89b0*/  FSETP.GTU.FTZ.AND P4, PT, R117, R164, PT ;  /* 0x000000a47500720b */ /* 0x000fc80003f9c000 */
        /* <DEDUP_REMOVED lines=11> */
.L_x_285:
        /* <DEDUP_REMOVED lines=13> */
.L_x_287:
[----:B------:R-:W-:Y:S05]  /*8b40*/  BSYNC.RECONVERGENT B3 ;  /* 0x0000000000037941 */ /* 0x000fea0003800200 */
.L_x_286:
        /* <DEDUP_REMOVED lines=43> */
.L_x_284:
[----:B------:R-:W-:Y:S05]  /*8e00*/  BSYNC.RECONVERGENT B2 ;  /* 0x0000000000027941 */ /* 0x000fea0003800200 */
.L_x_283:
        /* <DEDUP_REMOVED lines=26> */
.L_x_290:
        /* <DEDUP_REMOVED lines=13> */
.L_x_292:
[----:B------:R-:W-:Y:S05]  /*9080*/  BSYNC.RECONVERGENT B3 ;  /* 0x0000000000037941 */ /* 0x000fea0003800200 */
.L_x_291:
        /* <DEDUP_REMOVED lines=43> */
.L_x_289:
[----:B------:R-:W-:Y:S05]  /*9340*/  BSYNC.RECONVERGENT B2 ;  /* 0x0000000000027941 */ /* 0x000fea0003800200 */
.L_x_288:
        /* <DEDUP_REMOVED lines=20> */
.L_x_295:
[----:B------:R-:W-:Y:S01]  /*9490*/  VIADD R152, R152, 0x1 ;  /* 0x0000000198987836 */ /* 0x000fe20000000000 */
[----:B------:R-:W-:Y:S03]  /*94a0*/  BSSY.RECONVERGENT B3, `(.L_x_296) ;  /* 0x000000e000037945 */ /* 0x000fe60003800200 */
[C---:B------:R-:W-:Y:S01]  /*94b0*/  IMAD.WIDE.U32 R122, R152.reuse, -0x2daee0ad, RZ ;  /* 0xd2511f53987a7825 */ /* 0x040fe200078e00ff */
[----:B------:R-:W-:-:S13]  /*94c0*/  ISETP.NE.AND P6, PT, R152, RZ, PT ;  /* 0x000000ff9800720c */ /* 0x000fda0003fc5270 */
[----:B------:R-:W-:Y:S05]  /*94d0*/  @P6 BRA `(.L_x_297) ;  /* 0x0000000000286947 */ /* 0x000fea0003800000 */
[----:B------:R-:W-:Y:S01]  /*94e0*/  VIADD R151, R151, 0x1 ;  /* 0x0000000197977836 */ /* 0x000fe20000000000 */
[----:B------:R-:W-:-:S04]  /*94f0*/  P2R R4, PR, RZ, 0x1 ;  /* 0x00000001ff047803 */ /* 0x000fc80000000000 */
[----:B------:R-:W-:-:S13]  /*9500*/  ISETP.NE.AND P6, PT, R151, RZ, PT ;  /* 0x000000ff9700720c */ /* 0x000fda0003fc5270 */
[----:B------:R-:W-:Y:S01]  /*9510*/  @!P6 IADD3 R155, PT, PT, R155, 0x1, RZ ;  /* 0x000000019b9be810 */ /* 0x000fe20007ffe0ff */
[----:B------:R-:W-:Y:S02]  /*9520*/  @!P6 VIADD R116, R3, 0x1 ;  /* 0x000000010374e836 */ /* 0x000fe40000000000 */
[----:B------:R-:W-:Y:S01]  /*9530*/  @!P6 IMAD.MOV.U32 R151, RZ, RZ, RZ ;  /* 0x000000ffff97e224 */ /* 0x000fe200078e00ff */
[----:B------:R-:W-:-:S13]  /*9540*/  ISETP.NE.AND P0, PT, R155, RZ, !P6 ;  /* 0x000000ff9b00720c */ /* 0x000fda0007705270 */
[----:B------:R-:W-:Y:S01]  /*9550*/  @P0 IMAD.MOV R116, RZ, RZ, R3 ;  /* 0x000000ffff740224 */ /* 0x000fe200078e0203 */
[----:B------:R-:W-:-:S04]  /*9560*/  ISETP.NE.AND P0, PT, R4, RZ, PT ;  /* 0x000000ff0400720c */ /* 0x000fc80003f05270 */
[----:B------:R-:W-:-:S09]  /*9570*/  @!P6 MOV R3, R116 ;  /* 0x000000740003e202 */ /* 0x000fd20000000f00 */
.L_x_297:
[----:B------:R-:W-:Y:S05]  /*9580*/  BSYNC.RECONVERGENT B3 ;  /* 0x0000000000037941 */ /* 0x000fea0003800200 */
.L_x_296:
[----:B------:R-:W-:Y:S01]  /*9590*/  IMAD.WIDE.U32 R118, R155, -0x326172a9, RZ ;  /* 0xcd9e8d579b767825 */ /* 0x000fe200078e00ff */
[----:B------:R-:W-:-:S03]  /*95a0*/  LOP3.LUT R116, R3, UR7, R123, 0x96, !PT ;  /* 0x0000000703747c12 */ /* 0x000fc6000f8e967b */
[----:B------:R-:W-:Y:S01]  /*95b0*/  HFMA2 R182, -RZ, RZ, 0, 0 ;  /* 0x00000000ffb67431 */ /* 0x000fe200000001ff */
        /* <DEDUP_REMOVED lines=40> */
.L_x_294:
[----:B------:R-:W-:Y:S05]  /*9840*/  BSYNC.RECONVERGENT B2 ;  /* 0x0000000000027941 */ /* 0x000fea0003800200 */
.L_x_293:
[----:B------:R-:W-:Y:S01]  /*9850*/  I2FP.F32.U32 R116, R118 ;  /* 0x0000007600747245 */ /* 0x000fe20000201000 */
[----:B------:R-:W-:Y:S01]  /*9860*/  @P0 IMAD.U32 R193, R193, 0x10000, RZ ;  /* 0x00010000c1c10824 */ /* 0x000fe200078e00ff */
[----:B------:R-:W-:Y:S02]  /*9870*/  PRMT R117, R115, 0x7632, R117 ;  /* 0x0000763273757816 */ /* 0x000fe40000000075 */
[----:B------:R-:W-:Y:S01]  /*9880*/  PRMT R118, R206, 0x5410, R207 ;  /* 0x00005410ce767816 */ /* 0x000fe200000000cf */
[----:B------:R-:W-:Y:S01]  /*9890*/  FFMA.FTZ R205, R116, R205, 1.1641532182693481445e-10 ;  /* 0x2f00000074cd7423 */ /* 0x000fe200000100cd */
[----:B------:R-:W-:Y:S01]  /*98a0*/  PRMT R116, R197, 0x5410, R199 ;  /* 0x00005410c5747816 */ /* 0x000fe200000000c7 */
[----:B------:R-:W-:-:S03]  /*98b0*/  IMAD.U32 R117, R117, 0x10000, RZ ;  /* 0x0001000075757824 */ /* 0x000fc600078e00ff */
[----:B------:R-:W-:Y:S01]  /*98c0*/  FSETP.GTU.FTZ.AND P6, PT, R205, R164, PT ;  /* 0x000000a4cd00720b */ /* 0x000fe20003fdc000 */
[----:B------:R-:W-:-:S03]  /*98d0*/  FMUL.FTZ R117, R117, R204 ;  /* 0x000000cc75757220 */ /* 0x000fc60000410000 */
[----:B------:R-:W-:Y:S02]  /*98e0*/  SEL R164, RZ, 0x1, P6 ;  /* 0x00000001ffa47807 */ /* 0x000fe40003000000 */
[----:B------:R-:W-:-:S05]  /*98f0*/  FSEL R117, R117, RZ, !P6 ;  /* 0x000000ff75757208 */ /* 0x000fca0007000000 */
[----:B------:R-:W-:Y:S01]  /*9900*/  FADD.FTZ R208, R208, R117 ;  /* 0x00000075d0d07221 */ /* 0x000fe20000010000 */
[----:B------:R-:W-:-:S03]  /*9910*/  PRMT R117, R202, 0x5410, R201 ;  /* 0x00005410ca757816 */ /* 0x000fc600000000c9 */
[--C-:B------:R-:W-:Y:S01]  /*9920*/  @P0 FADD.FTZ R193, R193, R208.reuse ;  /* 0x000000d0c1c10221 */ /* 0x100fe20000010000 */
[----:B------:R-:W-:-:S05]  /*9930*/  @!P0 IMAD.MOV.U32 R193, RZ, RZ, R208 ;  /* 0x000000ffffc18224 */ /* 0x000fca00078e00d0 */
[----:B------:R-:W-:-:S04]  /*9940*/  F2FP.BF16.F32.PACK_AB R119, RZ, R193 ;  /* 0x000000c1ff77723e */ /* 0x000fc800000010ff */
[----:B------:R-:W-:-:S07]  /*9950*/  PRMT R119, R203, 0x5410, R119 ;  /* 0x00005410cb777816 */ /* 0x000fce0000000077 */
.L_x_217:
[----:B------:R-:W0:Y:S01]  /*9960*/  LDC.64 R122, c[0x0][0x3a8] ;  /* 0x0000ea00ff7a7b82 */ /* 0x000e220000000a00 */
[----:B------:R-:W-:Y:S02]  /*9970*/  SEL R203, RZ, 0x1000000, !P5 ;  /* 0x01000000ffcb7807 */ /* 0x000fe40006800000 */
[----:B------:R-:W-:Y:S02]  /*9980*/  SEL R201, RZ, 0x10000, !P4 ;  /* 0x00010000ffc97807 */ /* 0x000fe40006000000 */
[C---:B------:R-:W-:Y:S02]  /*9990*/  LOP3.LUT P6, RZ, R0.reuse, 0x8, RZ, 0xc0, !PT ;  /* 0x0000000800ff7812 */ /* 0x040fe400078cc0ff */
[C---:B------:R-:W-:Y:S01]  /*99a0*/  LOP3.LUT P5, RZ, R0.reuse, 0x4, RZ, 0xc0, !PT ;  /* 0x0000000400ff7812 */ /* 0x040fe200078ac0ff */
[----:B------:R-:W1:Y:S01]  /*99b0*/  LDC.64 R120, c[0x0][0x3b0] ;  /* 0x0000ec00ff787b82 */ /* 0x000e620000000a00 */
[----:B------:R-:W-:Y:S02]  /*99c0*/  LOP3.LUT P4, RZ, R0, 0x2, RZ, 0xc0, !PT ;  /* 0x0000000200ff7812 */ /* 0x000fe4000788c0ff */
[----:B------:R-:W-:-:S02]  /*99d0*/  SEL R204, RZ, 0x100, !P3 ;  /* 0x00000100ffcc7807 */ /* 0x000fc40005800000 */
[----:B------:R-:W-:Y:S02]  /*99e0*/  SEL R199, RZ, 0x1000000, !P4 ;  /* 0x01000000ffc77807 */ /* 0x000fe40006000000 */
[----:B------:R-:W-:Y:S02]  /*99f0*/  SEL R202, RZ, 0x10000, !P5 ;  /* 0x00010000ffca7807 */ /* 0x000fe40006800000 */
[----:B------:R-:W-:Y:S02]  /*9a00*/  SEL R197, RZ, 0x100, !P6 ;  /* 0x00000100ffc57807 */ /* 0x000fe40007000000 */
[----:B------:R-:W-:Y:S02]  /*9a10*/  LOP3.LUT P0, RZ, R0, 0x10, RZ, 0xc0, !PT ;  /* 0x0000001000ff7812 */ /* 0x000fe4000780c0ff */
[----:B------:R-:W-:Y:S02]  /*9a20*/  LOP3.LUT R204, R204, R203, R201, 0xfe, !PT ;  /* 0x000000cbcccc7212 */ /* 0x000fe400078efec9 */
[----:B------:R-:W-:Y:S01]  /*9a30*/  LOP3.LUT R197, R197, R199, R202, 0xfe, !PT ;  /* 0x000000c7c5c57212 */ /* 0x000fe200078efeca */
[----:B0-----:R-:W-:Y:S01]  /*9a40*/  IMAD.WIDE.U32 R122, R196, 0x10, R122 ;  /* 0x00000010c47a7825 */ /* 0x001fe200078e007a */
[----:B------:R-:W-:-:S02]  /*9a50*/  SEL R203, RZ, 0x1, !P2 ;  /* 0x00000001ffcb7807 */ /* 0x000fc40005000000 */
[----:B------:R-:W-:Y:S02]  /*9a60*/  SEL R202, RZ, 0x1, !P0 ;  /* 0x00000001ffca7807 */ /* 0x000fe40004000000 */
[----:B------:R-:W-:Y:S01]  /*9a70*/  LOP3.LUT R203, R204, R203, RZ, 0xfc, !PT ;  /* 0x000000cbcccb7212 */ /* 0x000fe200078efcff */
[----:B------:R0:W-:Y:S01]  /*9a80*/  STG.E.128 desc[UR8][R122.64], R116 ;  /* 0x000000747a007986 */ /* 0x0001e2000c101d08 */
[----:B------:R-:W-:Y:S01]  /*9a90*/  LOP3.LUT R202, R197, R202, RZ, 0xfc, !PT ;  /* 0x000000cac5ca7212 */ /* 0x000fe200078efcff */
[----:B-1----:R-:W-:-:S05]  /*9aa0*/  IMAD.WIDE.U32 R120, R196, 0x8, R120 ;  /* 0x00000008c4787825 */ /* 0x002fca00078e0078 */
[----:B------:R0:W-:Y:S01]  /*9ab0*/  STG.E.64 desc[UR8][R120.64], R202 ;  /* 0x000000ca78007986 */ /* 0x0001e2000c101b08 */
[----:B------:R-:W-:Y:S05]  /*9ac0*/  @!P1 BRA `(.L_x_298) ;  /* 0x0000000000509947 */ /* 0x000fea0003800000 */
[----:B0-----:R-:W-:Y:S01]  /*9ad0*/  SHF.L.U32 R119, R163, 0x10, RZ ;  /* 0x00000010a3777819 */ /* 0x001fe200000006ff */
[----:B------:R-:W0:Y:S01]  /*9ae0*/  LDC.64 R116, c[0x0][0x3b8] ;  /* 0x0000ee00ff747b82 */ /* 0x000e220000000a00 */
[----:B------:R-:W-:Y:S02]  /*9af0*/  LOP3.LUT R118, R164, 0xffff, RZ, 0xc0, !PT ;  /* 0x0000ffffa4767812 */ /* 0x000fe400078ec0ff */
[----:B------:R-:W-:Y:S02]  /*9b00*/  LOP3.LUT R121, R119, 0xff0000, RZ, 0xc0, !PT ;  /* 0x00ff000077797812 */ /* 0x000fe400078ec0ff */
[----:B------:R-:W-:Y:S02]  /*9b10*/  PRMT R119, R162, 0x7104, RZ ;  /* 0x00007104a2777816 */ /* 0x000fe400000000ff */
[----:B------:R-:W-:Y:S02]  /*9b20*/  PRMT R202, R121, 0x4210, R118 ;  /* 0x0000421079ca7816 */ /* 0x000fe40000000076 */
[----:B------:R-:W-:-:S02]  /*9b30*/  LOP3.LUT R122, R160, 0xff, RZ, 0xc0, !PT ;  /* 0x000000ffa07a7812 */ /* 0x000fc400078ec0ff */
[----:B------:R-:W-:Y:S02]  /*9b40*/  LOP3.LUT R120, R159, 0xff, RZ, 0xc0, !PT ;  /* 0x000000ff9f787812 */ /* 0x000fe400078ec0ff */
[----:B------:R-:W-:Y:S01]  /*9b50*/  LOP3.LUT R118, R158, 0xff, RZ, 0xc0, !PT ;  /* 0x000000ff9e767812 */ /* 0x000fe200078ec0ff */
[----:B------:R-:W-:Y:S01]  /*9b60*/  IMAD.WIDE.U32 R122, R122, 0x1000000, RZ ;  /* 0x010000007a7a7825 */ /* 0x000fe200078e00ff */
[----:B------:R-:W-:-:S03]  /*9b70*/  LOP3.LUT R202, R202, 0xff00, R119, 0xf8, !PT ;  /* 0x0000ff00caca7812 */ /* 0x000fc600078ef877 */
[----:B------:R-:W-:Y:S01]  /*9b80*/  IMAD.WIDE.U32 R120, R120, 0x10000, RZ ;  /* 0x0001000078787825 */ /* 0x000fe200078e00ff */
[----:B------:R-:W-:-:S03]  /*9b90*/  LOP3.LUT R197, R202, 0xff, R161, 0xf8, !PT ;  /* 0x000000ffcac57812 */ /* 0x000fc600078ef8a1 */
[----:B------:R-:W-:Y:S01]  /*9ba0*/  IMAD.WIDE.U32 R118, R118, 0x100, RZ ;  /* 0x0000010076767825 */ /* 0x000fe200078e00ff */
[----:B------:R-:W-:-:S03]  /*9bb0*/  LOP3.LUT R121, R121, R197, R123, 0xfe, !PT ;  /* 0x000000c579797212 */ /* 0x000fc600078efe7b */
[----:B0-----:R-:W-:Y:S01]  /*9bc0*/  IMAD.WIDE.U32 R116, R196, 0x8, R116 ;  /* 0x00000008c4747825 */ /* 0x001fe200078e0074 */
[----:B------:R-:W-:Y:S02]  /*9bd0*/  LOP3.LUT R118, R118, R122, R120, 0xfe, !PT ;  /* 0x0000007a76767212 */ /* 0x000fe400078efe78 */
[----:B------:R-:W-:Y:S02]  /*9be0*/  LOP3.LUT R119, R121, R119, RZ, 0xfc, !PT ;  /* 0x0000007779777212 */ /* 0x000fe400078efcff */
[----:B------:R-:W-:-:S05]  /*9bf0*/  LOP3.LUT R118, R118, 0xff, R157, 0xf8, !PT ;  /* 0x000000ff76767812 */ /* 0x000fca00078ef89d */
[----:B------:R1:W-:Y:S02]  /*9c00*/  STG.E.64 desc[UR8][R116.64], R118 ;  /* 0x0000007674007986 */ /* 0x0003e4000c101b08 */
.L_x_298:
[----:B------:R-:W-:Y:S02]  /*9c10*/  IMAD.MOV.U32 R199, RZ, RZ, R200 ;  /* 0x000000ffffc77224 */ /* 0x000fe400078e00c8 */
[----:B------:R-:W-:-:S07]  /*9c20*/  VIADD R197, R196, 0x20 ;  /* 0x00000020c4c57836 */ /* 0x000fce0000000000 */
.L_x_175:
[----:B------:R-:W-:Y:S05]  /*9c30*/  BSYNC.RECONVERGENT B1 ;  /* 0x0000000000017941 */ /* 0x000fea0003800200 */
.L_x_174:
[----:B------:R-:W-:Y:S01]  /*9c40*/  ISETP.GE.U32.AND P0, PT, R156, 0x40, PT ;  /* 0x000000409c00780c */ /* 0x000fe20003f06070 */
[----:B------:R-:W-:Y:S01]  /*9c50*/  BSSY.RECONVERGENT B1, `(.L_x_299) ;  /* 0x0000807000017945 */ /* 0x000fe20003800200 */
[----:B------:R-:W-:-:S11]  /*9c60*/  LOP3.LUT R0, R0, 0xffffff7f, RZ, 0xc0, !PT ;  /* 0xffffff7f00007812 */ /* 0x000fd600078ec0ff */
[----:B------:R-:W-:Y:S01]  /*9c70*/  @P0 LOP3.LUT R0, R0, 0x80, RZ, 0xfc, !PT ;  /* 0x0000008000000812 */ /* 0x000fe200078efcff */
[----:B------:R-:W-:Y:S06]  /*9c80*/  @!P0 BRA `(.L_x_300) ;  /* 0x00000080000c8947 */ /* 0x000fec0003800000 */
[----:B------:R-:W-:Y:S01]  /*9c90*/  ISETP.NE.U32.AND P0, PT, RZ, UR12, PT ;  /* 0x0000000cff007c0c */ /* 0x000fe2000bf05070 */
[----:B0-----:R-:W0:Y:S01]  /*9ca0*/  LDC.64 R120, c[0x0][0x390] ;  /* 0x0000e400ff787b82 */ /* 0x001e220000000a00 */
[----:B------:R-:W-:Y:S02]  /*9cb0*/  ISETP.NE.U32.AND P1, PT, RZ, UR10, PT ;  /* 0x0000000aff007c0c */ /* 0x000fe4000bf25070 */
[----:B------:R-:W-:Y:S02]  /*9cc0*/  ISETP.NE.AND.EX P0, PT, RZ, UR13, PT, P0 ;  /* 0x0000000dff007c0c */ /* 0x000fe4000bf05300 */
[----:B------:R-:W-:-:S11]  /*9cd0*/  ISETP.NE.AND.EX P1, PT, RZ, UR11, PT, P1 ;  /* 0x0000000bff007c0c */ /* 0x000fd6000bf25310 */
[----:B-1----:R-:W1:Y:S08]  /*9ce0*/  @P0 LDC.64 R116, c[0x0][0x3a0] ;  /* 0x0000e800ff740b82 */ /* 0x002e700000000a00 */
[----:B------:R-:W2:Y:S01]  /*9cf0*/  @P1 LDC.64 R118, c[0x0][0x398] ;  /* 0x0000e600ff761b82 */ /* 0x000ea20000000a00 */
[----:B-1----:R-:W-:-:S04]  /*9d00*/  @P0 IMAD.WIDE.U32 R122, R197, 0x10, R116 ;  /* 0x00000010c57a0825 */ /* 0x002fc800078e0074 */
[C---:B0-----:R-:W-:Y:S01]  /*9d10*/  IMAD.WIDE.U32 R116, R197.reuse, 0x10, R120 ;  /* 0x00000010c5747825 */ /* 0x041fe200078e0078 */
[----:B------:R-:W3:Y:S03]  /*9d20*/  @P0 LDG.E.128 R108, desc[UR8][R122.64] ;  /* 0x000000087a6c0981 */ /* 0x000ee6000c1e1d00 */
[----:B--2---:R-:W-:Y:S02]  /*9d30*/  @P1 IMAD.WIDE.U32 R120, R197, 0x10, R118 ;  /* 0x00000010c5781825 */ /* 0x004fe400078e0076 */
[----:B------:R-:W5:Y:S04]  /*9d40*/  LDG.E.128 R116, desc[UR8][R116.64] ;  /* 0x0000000874747981 */ /* 0x000f68000c1e1d00 */
[----:B------:R0:W5:Y:S01]  /*9d50*/  @P1 LDG.E.128 R112, desc[UR8][R120.64] ;  /* 0x0000000878701981 */ /* 0x000162000c1e1d00 */
[----:B---3--:R-:W-:-:S02]  /*9d60*/  PRMT R194, R111, 0x7632, R194 ;  /* 0x000076326fc27816 */ /* 0x008fc400000000c2 */
[----:B------:R-:W-:Y:S02]  /*9d70*/  PRMT R187, R110, 0x7632, R187 ;  /* 0x000076326ebb7816 */ /* 0x000fe400000000bb */
[----:B------:R-:W-:Y:S02]  /*9d80*/  PRMT R188, R109, 0x7632, R188 ;  /* 0x000076326dbc7816 */ /* 0x000fe400000000bc */
[----:B------:R-:W-:Y:S01]  /*9d90*/  PRMT R200, R108, 0x7632, R200 ;  /* 0x000076326cc87816 */ /* 0x000fe200000000c8 */
[----:B0-----:R-:W-:Y:S06]  /*9da0*/  @!P1 BRA `(.L_x_301) ;  /* 0x00000050009c9947 */ /* 0x001fec0003800000 */
        /* <DEDUP_REMOVED lines=10> */
[----:B------:R-:W-:Y:S01]  /*9e50*/  @!P2 MOV R120, R150 ;  /* 0x000000960078a202 */ /* 0x000fe20000000f00 */
[--C-:B------:R-:W-:Y:S02]  /*9e60*/  @!P2 IMAD.MOV.U32 R202, RZ, RZ, R199.reuse ;  /* 0x000000ffffcaa224 */ /* 0x100fe400078e00c7 */
[----:B------:R-:W-:Y:S02]  /*9e70*/  @P2 VIADD R122, R182, 0x1 ;  /* 0x00000001b67a2836 */ /* 0x000fe40000000000 */
[----:B------:R-:W-:Y:S02]  /*9e80*/  @P2 IMAD.MOV.U32 R202, RZ, RZ, R199 ;  /* 0x000000ffffca2224 */ /* 0x000fe400078e00c7 */
[----:B------:R-:W-:Y:S01]  /*9e90*/  @P2 IMAD.MOV.U32 R120, RZ, RZ, R149 ;  /* 0x000000ffff782224 */ /* 0x000fe200078e0095 */
[----:B------:R-:W-:Y:S06]  /*9ea0*/  BRA `(.L_x_303) ;  /* 0x0000000000e07947 */ /* 0x000fec0003800000 */
.L_x_304:
        /* <DEDUP_REMOVED lines=13> */
.L_x_306:
[----:B------:R-:W-:Y:S05]  /*9f80*/  BSYNC.RECONVERGENT B3 ;  /* 0x0000000000037941 */ /* 0x000fea0003800200 */
.L_x_305:
        /* <DEDUP_REMOVED lines=41> */
[----:B------:R-:W-:-:S07]  /*a220*/  MOV R120, R199 ;  /* 0x000000c700787202 */ /* 0x000fce0000000f00 */
.L_x_303:
[----:B------:R-:W-:Y:S05]  /*a230*/  BSYNC.RECONVERGENT B2 ;  /* 0x0000000000027941 */ /* 0x000fea0003800200 */
.L_x_302:
        /* <DEDUP_REMOVED lines=10> */
[----:B------:R-:W-:-:S02]  /*a2e0*/  PRMT R116, R116, 0x7632, R116 ;  /* 0x0000763274747816 */ /* 0x000fc40000000074 */
        /* <DEDUP_REMOVED lines=15> */
.L_x_309:
        /* <DEDUP_REMOVED lines=13> */
.L_x_311:
[----:B------:R-:W-:Y:S05]  /*a4b0*/  BSYNC.RECONVERGENT B3 ;  /* 0x0000000000037941 */ /* 0x000fea0003800200 */
.L_x_310:
        /* <DEDUP_REMOVED lines=43> */
.L_x_308:
[----:B------:R-:W-:Y:S05]  /*a770*/  BSYNC.RECONVERGENT B2 ;  /* 0x0000000000027941 */ /* 0x000fea0003800200 */
.L_x_307:
[----:B------:R-:W-:Y:S01]  /*a780*/  I2FP.F32.U32 R121, R121 ;  /* 0x0000007900797245 */ /* 0x000fe20000201000 */
[----:B------:R-:W-:Y:S01]  /*a790*/  IMAD.U32 R120, R112, 0x10000, RZ ;  /* 0x0001000070787824 */ /* 0x000fe200078e00ff */
[----:B------:R-:W-:Y:S01]  /*a7a0*/  ISETP.NE.AND P3, PT, R123, 0x1, PT ;  /* 0x000000017b00780c */ /* 0x000fe20003f65270 */
[----:B------:R-:W-:Y:S01]  /*a7b0*/  @P0 IMAD.U32 R122, R108, 0x10000, RZ ;  /* 0x000100006c7a0824 */ /* 0x000fe200078e00ff */
[----:B------:R-:W-:Y:S01]  /*a7c0*/  BSSY.RECONVERGENT B2, `(.L_x_312) ;  /* 0x000004e000027945 */ /* 0x000fe20003800200 */
[----:B------:R-:W-:Y:S01]  /*a7d0*/  FFMA.FTZ R121, R121, R206, 1.1641532182693481445e-10 ;  /* 0x2f00000079797423 */ /* 0x000fe200000100ce */
[----:B------:R-:W-:-:S04]  /*a7e0*/  FMUL.FTZ R120, R120, R205 ;  /* 0x000000cd78787220 */ /* 0x000fc80000410000 */
[----:B------:R-:W-:Y:S01]  /*a7f0*/  FSETP.GTU.FTZ.AND P2, PT, R121, R204, PT ;  /* 0x000000cc7900720b */ /* 0x000fe20003f5c000 */
[----:B------:R-:W-:-:S03]  /*a800*/  IMAD.MOV.U32 R121, RZ, RZ, R4 ;  /* 0x000000ffff797224 */ /* 0x000fc600078e0004 */
[----:B------:R-:W-:-:S05]  /*a810*/  FSEL R120, R120, RZ, !P2 ;  /* 0x000000ff78787208 */ /* 0x000fca0005000000 */
[----:B------:R-:W-:Y:S01]  /*a820*/  FADD.FTZ R157, R157, R120 ;  /* 0x000000789d9d7221 */ /* 0x000fe20000010000 */
[----:B------:R-:W-:-:S03]  /*a830*/  MOV R120, 0x2 ;  /* 0x0000000200787802 */ /* 0x000fc60000000f00 */
        /* <DEDUP_REMOVED lines=13> */
.L_x_314:
        /* <DEDUP_REMOVED lines=13> */
.L_x_316:
[----:B------:R-:W-:Y:S05]  /*a9e0*/  BSYNC.RECONVERGENT B3 ;  /* 0x0000000000037941 */ /* 0x000fea0003800200 */
.L_x_315:
        /* <DEDUP_REMOVED lines=41> */
[----:B------:R-:W-:Y:S02]  /*ac80*/  IMAD.MOV.U32 R202, RZ, RZ, R120 ;  /* 0x000000ffffca7224 */ /* 0x000fe400078e0078 */
[----:B------:R-:W-:-:S07]  /*ac90*/  HFMA2 R120, -RZ, RZ, 0, 0 ;  /* 0x00000000ff787431 */ /* 0x000fce00000001ff */
.L_x_313:
[----:B------:R-:W-:Y:S05]  /*aca0*/  BSYNC.RECONVERGENT B2 ;  /* 0x0000000000027941 */ /* 0x000fea0003800200 */
.L_x_312:
[----:B------:R-:W-:Y:S01]  /*acb0*/  I2FP.F32.U32 R121, R121 ;  /* 0x0000007900797245 */ /* 0x000fe20000201000 */
[----:B------:R-:W-:Y:S01]  /*acc0*/  IMAD.U32 R116, R116, 0x10000, RZ ;  /* 0x0001000074747824 */ /* 0x000fe200078e00ff */
[----:B------:R-:W-:Y:S01]  /*acd0*/  ISETP.NE.AND P3, PT, R120, 0x1, PT ;  /* 0x000000017800780c */ /* 0x000fe20003f65270 */
[----:B------:R-:W-:Y:S01]  /*ace0*/  BSSY.RECONVERGENT B2, `(.L_x_317) ;  /* 0x000004c000027945 */ /* 0x000fe20003800200 */
[----:B------:R-:W-:Y:S01]  /*acf0*/  LOP3.LUT R0, R0, 0xfffffff7, RZ, 0xc0, !PT ;  /* 0xfffffff700007812 */ /* 0x000fe200078ec0ff */
[----:B------:R-:W-:Y:S01]  /*ad00*/  FFMA.FTZ R121, R121, R206, 1.1641532182693481445e-10 ;  /* 0x2f00000079797423 */ /* 0x000fe200000100ce */
[----:B------:R-:W-:Y:S01]  /*ad10*/  FMUL.FTZ R116, R116, R205 ;  /* 0x000000cd74747220 */ /* 0x000fe20000410000 */
[----:B------:R-:W-:-:S03]  /*ad20*/  IMAD.MOV.U32 R122, RZ, RZ, 0x2 ;  /* 0x00000002ff7a7424 */ /* 0x000fc600078e00ff */
        /* <DEDUP_REMOVED lines=14> */
.L_x_319:
        /* <DEDUP_REMOVED lines=13> */
.L_x_321:
[----:B------:R-:W-:Y:S05]  /*aee0*/  BSYNC.RECONVERGENT B3 ;  /* 0x0000000000037941 */ /* 0x000fea0003800200 */
.L_x_320:
        /* <DEDUP_REMOVED lines=43> */
.L_x_318:
[----:B------:R-:W-:Y:S05]  /*b1a0*/  BSYNC.RECONVERGENT B2 ;  /* 0x0000000000027941 */ /* 0x000fea0003800200 */
.L_x_317:
[----:B------:R-:W-:Y:S01]  /*b1b0*/  I2FP.F32.U32 R121, R121 ;  /* 0x0000007900797245 */ /* 0x000fe20000201000 */
[----:B------:R-:W-:Y:S01]  /*b1c0*/  BSSY.RECONVERGENT B2, `(.L_x_322) ;  /* 0x0000052000027945 */ /* 0x000fe20003800200 */
[----:B------:R-:W-:Y:S02]  /*b1d0*/  PRMT R120, R112, 0x7632, R120 ;  /* 0x0000763270787816 */ /* 0x000fe40000000078 */
[----:B------:R-:W-:Y:S01]  /*b1e0*/  ISETP.NE.AND P3, PT, R122, 0x1, PT ;  /* 0x000000017a00780c */ /* 0x000fe20003f65270 */
[----:B------:R-:W-:Y:S01]  /*b1f0*/  FFMA.FTZ R121, R121, R206, 1.1641532182693481445e-10 ;  /* 0x2f00000079797423 */ /* 0x000fe200000100ce */
[----:B------:R-:W-:Y:S01]  /*b200*/  @P0 SHF.L.U32 R169, R200, 0x10, RZ ;  /* 0x00000010c8a90819 */ /* 0x000fe200000006ff */
[----:B------:R-:W-:-:S03]  /*b210*/  IMAD.U32 R120, R120, 0x10000, RZ ;  /* 0x0001000078787824 */ /* 0x000fc600078e00ff */
[----:B------:R-:W-:Y:S01]  /*b220*/  FSETP.GTU.FTZ.AND P2, PT, R121, R204, PT ;  /* 0x000000cc7900720b */ /* 0x000fe20003f5c000 */
[----:B------:R-:W-:-:S03]  /*b230*/  FMUL.FTZ R120, R120, R205 ;  /* 0x000000cd78787220 */ /* 0x000fc60000410000 */
[----:B------:R-:W-:Y:S02]  /*b240*/  SEL R158, RZ, 0x1, P2 ;  /* 0x00000001ff9e7807 */ /* 0x000fe40001000000 */
[----:B------:R-:W-:Y:S01]  /*b250*/  FSEL R121, R120, RZ, !P2 ;  /* 0x000000ff78797208 */ /* 0x000fe20005000000 */
[----:B------:R-:W-:-:S04]  /*b260*/  IMAD.MOV.U32 R120, RZ, RZ, 0x2 ;  /* 0x00000002ff787424 */ /* 0x000fc800078e00ff */
[----:B------:R-:W-:-:S04]  /*b270*/  FADD.FTZ R116, R116, R121 ;  /* 0x0000007974747221 */ /* 0x000fc80000010000 */
[----:B------:R-:W-:Y:S01]  /*b280*/  @P0 FADD.FTZ R169, R116, R169 ;  /* 0x000000a974a90221 */ /* 0x000fe20000010000 */
        /* <DEDUP_REMOVED lines=12> */
.L_x_324:
        /* <DEDUP_REMOVED lines=13> */
.L_x_326:
[----:B------:R-:W-:Y:S05]  /*b420*/  BSYNC.RECONVERGENT B3 ;  /* 0x0000000000037941 */ /* 0x000fea0003800200 */
.L_x_325:
[----:B------:R-:W-:Y:S01]  /*b430*/  IMAD.WIDE.U32 R122, R155, -0x326172a9, RZ ;  /* 0xcd9e8d579b7a7825 */ /* 0x000fe200078e00ff */
[----:B------:R-:W-:Y:S02]  /*b440*/  LOP3.LUT R120, R3, UR7, R163, 0x96, !PT ;  /* 0x0000000703787c12 */ /* 0x000fe4000f8e96a3 */
[----:B------:R-:W-:Y:S02]  /*b450*/  MOV R116, R202 ;  /* 0x000000ca00747202 */ /* 0x000fe40000000f00 */
        /* <DEDUP_REMOVED lines=39> */
[----:B------:R-:W-:-:S07]  /*b6d0*/  IMAD.MOV.U32 R120, RZ, RZ, RZ ;  /* 0x000000ffff787224 */ /* 0x000fce00078e00ff */
.L_x_323:
[----:B------:R-:W-:Y:S05]  /*b6e0*/  BSYNC.RECONVERGENT B2 ;  /* 0x0000000000027941 */ /* 0x000fea0003800200 */
.L_x_322:
        /* <DEDUP_REMOVED lines=8> */
[----:B------:R-:W-:Y:S02]  /*b770*/  IMAD.MOV.U32 R117, RZ, RZ, R4 ;  /* 0x000000ffff757224 */ /* 0x000fe400078e0004 */
[----:B------:R-:W-:Y:S01]  /*b780*/  FSETP.GTU.FTZ.AND P3, PT, R121, R204, PT ;  /* 0x000000cc7900720b */ /* 0x000fe20003f7c000 */
[----:B------:R-:W-:-:S03]  /*b790*/  HFMA2 R121, -RZ, RZ, 0, 1.1920928955078125e-07 ;  /* 0x00000002ff797431 */ /* 0x000fc600000001ff */
        /* <DEDUP_REMOVED lines=12> */
.L_x_329:
        /* <DEDUP_REMOVED lines=13> */
.L_x_331:
[----:B------:R-:W-:Y:S05]  /*b930*/  BSYNC.RECONVERGENT B3 ;  /* 0x0000000000037941 */ /* 0x000fea0003800200 */
.L_x_330:
        /* <DEDUP_REMOVED lines=43> */
.L_x_328:
[----:B------:R-:W-:Y:S05]  /*bbf0*/  BSYNC.RECONVERGENT B2 ;  /* 0x0000000000027941 */ /* 0x000fea0003800200 */
.L_x_327:
[----:B------:R-:W-:Y:S01]  /*bc00*/  I2FP.F32.U32 R117, R117 ;  /* 0x0000007500757245 */ /* 0x000fe20000201000 */
[----:B------:R-:W-:Y:S01]  /*bc10*/  IMAD.U32 R116, R113, 0x10000, RZ ;  /* 0x0001000071747824 */ /* 0x000fe200078e00ff */
[----:B------:R-:W-:Y:S03]  /*bc20*/  BSSY.RECONVERGENT B2, `(.L_x_332) ;  /* 0x0000050000027945 */ /* 0x000fe60003800200 */
[----:B------:R-:W-:Y:S01]  /*bc30*/  FFMA.FTZ R117, R117, R206, 1.1641532182693481445e-10 ;  /* 0x2f00000075757423 */ /* 0x000fe200000100ce */
[----:B------:R-:W-:-:S04]  /*bc40*/  FMUL.FTZ R116, R116, R205 ;  /* 0x000000cd74747220 */ /* 0x000fc80000410000 */
[----:B------:R-:W-:Y:S01]  /*bc50*/  FSETP.GTU.FTZ.AND P2, PT, R117, R204, PT ;  /* 0x000000cc7500720b */ /* 0x000fe20003f5c000 */
[----:B------:R-:W-:-:S03]  /*bc60*/  @P0 IMAD.U32 R117, R109, 0x10000, RZ ;  /* 0x000100006d750824 */ /* 0x000fc600078e00ff */
[----:B------:R-:W-:-:S05]  /*bc70*/  FSEL R116, R116, RZ, !P2 ;  /* 0x000000ff74747208 */ /* 0x000fca0005000000 */
[----:B------:R-:W-:Y:S01]  /*bc80*/  FADD.FTZ R116, R159, R116 ;  /* 0x000000749f747221 */ /* 0x000fe20000010000 */
[----:B------:R-:W-:Y:S02]  /*bc90*/  SEL R159, RZ, 0x1, P2 ;  /* 0x00000001ff9f7807 */ /* 0x000fe40001000000 */
[----:B------:R-:W-:Y:S01]  /*bca0*/  ISETP.NE.AND P2, PT, R121, 0x1, PT ;  /* 0x000000017900780c */ /* 0x000fe20003f45270 */
[--C-:B------:R-:W-:Y:S01]  /*bcb0*/  @P0 FADD.FTZ R168, R117, R116.reuse ;  /* 0x0000007475a80221 */ /* 0x100fe20000010000 */
[----:B------:R-:W-:Y:S01]  /*bcc0*/  @!P0 IMAD.MOV.U32 R168, RZ, RZ, R116 ;  /* 0x000000ffffa88224 */ /* 0x000fe200078e0074 */
[----:B------:R-:W-:Y:S01]  /*bcd0*/  MOV R116, 0x2 ;  /* 0x0000000200747802 */ /* 0x000fe20000000f00 */
[----:B------:R-:W-:-:S03]  /*bce0*/  IMAD.MOV.U32 R117, RZ, RZ, R4 ;  /* 0x000000ffff757224 */ /* 0x000fc600078e0004 */
[----:B------:R-:W-:-:S06]  /*bcf0*/  F2FP.BF16.F32.PACK_AB R203, RZ, R168 ;  /* 0x000000a8ffcb723e */ /* 0x000fcc00000010ff */
        /* <DEDUP_REMOVED lines=9> */
.L_x_334:
        /* <DEDUP_REMOVED lines=13> */
.L_x_336:
[----:B------:R-:W-:Y:S05]  /*be60*/  BSYNC.RECONVERGENT B3 ;  /* 0x0000000000037941 */ /* 0x000fea0003800200 */
.L_x_335:
        /* <DEDUP_REMOVED lines=43> */
.L_x_333:
[----:B------:R-:W-:Y:S05]  /*c120*/  BSYNC.RECONVERGENT B2 ;  /* 0x0000000000027941 */ /* 0x000fea0003800200 */
.L_x_332:
[----:B------:R-:W-:Y:S01]  /*c130*/  I2FP.F32.U32 R117, R117 ;  /* 0x0000007500757245 */ /* 0x000fe20000201000 */
[----:B------:R-:W-:Y:S01]  /*c140*/  IMAD.U32 R162, R162, 0x10000, RZ ;  /* 0x00010000a2a27824 */ /* 0x000fe200078e00ff */
[----:B------:R-:W-:Y:S01]  /*c150*/  LOP3.LUT R0, R0, 0xfffffffd, RZ, 0xc0, !PT ;  /* 0xfffffffd00007812 */ /* 0x000fe200078ec0ff */
[----:B------:R-:W-:Y:S01]  /*c160*/  BSSY.RECONVERGENT B2, `(.L_x_337) ;  /* 0x000004c000027945 */ /* 0x000fe20003800200 */
[----:B------:R-:W-:Y:S02]  /*c170*/  IMAD.MOV.U32 R120, RZ, RZ, 0x2 ;  /* 0x00000002ff787424 */ /* 0x000fe400078e00ff */
[----:B------:R-:W-:Y:S01]  /*c180*/  FFMA.FTZ R117, R117, R206, 1.1641532182693481445e-10 ;  /* 0x2f00000075757423 */ /* 0x000fe200000100ce */
[----:B------:R-:W-:-:S04]  /*c190*/  FMUL.FTZ R162, R162, R205 ;  /* 0x000000cda2a27220 */ /* 0x000fc80000410000 */
[----:B------:R-:W-:Y:S01]  /*c1a0*/  FSETP.GTU.FTZ.AND P2, PT, R117, R204, PT ;  /* 0x000000cc7500720b */ /* 0x000fe20003f5c000 */
[----:B------:R-:W-:-:S03]  /*c1b0*/  IMAD.MOV.U32 R117, RZ, RZ, R4 ;  /* 0x000000ffff757224 */ /* 0x000fc600078e0004 */
[----:B------:R-:W-:Y:S02]  /*c1c0*/  FSEL R162, R162, RZ, !P2 ;  /* 0x000000ffa2a27208 */ /* 0x000fe40005000000 */
[----:B------:R-:W-:Y:S02]  /*c1d0*/  PLOP3.LUT P3, PT, P2, PT, PT, 0x8, 0x80 ;  /* 0x000000000080781c */ /* 0x000fe4000176e170 */
[----:B------:R-:W-:-:S11]  /*c1e0*/  ISETP.NE.AND P2, PT, R116, 0x1, PT ;  /* 0x000000017400780c */ /* 0x000fd60003f45270 */
[----:B------:R-:W-:Y:S02]  /*c1f0*/  @P3 LOP3.LUT R0, R0, 0x2, RZ, 0xfc, !PT ;  /* 0x0000000200003812 */ /* 0x000fe400078efcff */
        /* <DEDUP_REMOVED lines=9> */
.L_x_339:
        /* <DEDUP_REMOVED lines=13> */
.L_x_341:
[----:B------:R-:W-:Y:S05]  /*c360*/  BSYNC.RECONVERGENT B3 ;  /* 0x0000000000037941 */ /* 0x000fea0003800200 */
.L_x_340:
        /* <DEDUP_REMOVED lines=43> */
.L_x_338:
[----:B------:R-:W-:Y:S05]  /*c620*/  BSYNC.RECONVERGENT B2 ;  /* 0x0000000000027941 */ /* 0x000fea0003800200 */
.L_x_337:
[----:B------:R-:W-:Y:S01]  /*c630*/  I2FP.F32.U32 R117, R117 ;  /* 0x0000007500757245 */ /* 0x000fe20000201000 */
[----:B------:R-:W-:Y:S01]  /*c640*/  BSSY.RECONVERGENT B2, `(.L_x_342) ;  /* 0x0000052000027945 */ /* 0x000fe20003800200 */
[----:B------:R-:W-:Y:S01]  /*c650*/  PRMT R116, R113, 0x7632, R116 ;  /* 0x0000763271747816 */ /* 0x000fe20000000074 */
[----:B------:R-:W-:Y:S01]  /*c660*/  IMAD.MOV.U32 R121, RZ, RZ, 0x2 ;  /* 0x00000002ff797424 */ /* 0x000fe200078e00ff */
[----:B------:R-:W-:Y:S01]  /*c670*/  @P0 SHF.L.U32 R179, R188, 0x10, RZ ;  /* 0x00000010bcb30819 */ /* 0x000fe200000006ff */
[----:B------:R-:W-:Y:S02]  /*c680*/  FFMA.FTZ R117, R117, R206, 1.1641532182693481445e-10 ;  /* 0x2f00000075757423 */ /* 0x000fe400000100ce */
[----:B------:R-:W-:-:S03]  /*c690*/  IMAD.U32 R116, R116, 0x10000, RZ ;  /* 0x0001000074747824 */ /* 0x000fc600078e00ff */
[----:B------:R-:W-:Y:S01]  /*c6a0*/  FSETP.GTU.FTZ.AND P2, PT, R117, R204, PT ;  /* 0x000000cc7500720b */ /* 0x000fe20003f5c000 */
[----:B------:R-:W-:-:S03]  /*c6b0*/  FMUL.FTZ R116, R116, R205 ;  /* 0x000000cd74747220 */ /* 0x000fc60000410000 */
[----:B------:R-:W-:Y:S02]  /*c6c0*/  SEL R160, RZ, 0x1, P2 ;  /* 0x00000001ffa07807 */ /* 0x000fe40001000000 */
[----:B------:R-:W-:Y:S02]  /*c6d0*/  FSEL R117, R116, RZ, !P2 ;  /* 0x000000ff74757208 */ /* 0x000fe40005000000 */
[----:B------:R-:W-:-:S03]  /*c6e0*/  ISETP.NE.AND P2, PT, R120, 0x1, PT ;  /* 0x000000017800780c */ /* 0x000fc60003f45270 */
[----:B------:R-:W-:Y:S01]  /*c6f0*/  FADD.FTZ R162, R162, R117 ;  /* 0x00000075a2a27221 */ /* 0x000fe20000010000 */
[----:B------:R-:W-:-:S03]  /*c700*/  IMAD.MOV.U32 R117, RZ, RZ, R4 ;  /* 0x000000ffff757224 */ /* 0x000fc600078e0004 */
[----:B------:R-:W-:Y:S01]  /*c710*/  @P0 FADD.FTZ R179, R162, R179 ;  /* 0x000000b3a2b30221 */ /* 0x000fe20000010000 */
[----:B------:R-:W-:-:S05]  /*c720*/  @!P0 IMAD.MOV.U32 R179, RZ, RZ, R162 ;  /* 0x000000ffffb38224 */ /* 0x000fca00078e00a2 */
        /* <DEDUP_REMOVED lines=10> */
.L_x_344:
        /* <DEDUP_REMOVED lines=13> */
.L_x_346:
[----:B------:R-:W-:Y:S05]  /*c8a0*/  BSYNC.RECONVERGENT B3 ;  /* 0x0000000000037941 */ /* 0x000fea0003800200 */
.L_x_345:
        /* <DEDUP_REMOVED lines=43> */
.L_x_343:
[----:B------:R-:W-:Y:S05]  /*cb60*/  BSYNC.RECONVERGENT B2 ;  /* 0x0000000000027941 */ /* 0x000fea0003800200 */
.L_x_342:
[----:B------:R-:W-:Y:S01]  /*cb70*/  I2FP.F32.U32 R117, R117 ;  /* 0x0000007500757245 */ /* 0x000fe20000201000 */
[----:B------:R-:W-:Y:S01]  /*cb80*/  IMAD.U32 R116, R118, 0x10000, RZ ;  /* 0x0001000076747824 */ /* 0x000fe200078e00ff */
[----:B------:R-:W-:Y:S01]  /*cb90*/  ISETP.NE.AND P3, PT, R121, 0x1, PT ;  /* 0x000000017900780c */ /* 0x000fe20003f65270 */
[----:B------:R-:W-:Y:S01]  /*cba0*/  BSSY.RECONVERGENT B2, `(.L_x_347) ;  /* 0x000004b000027945 */ /* 0x000fe20003800200 */
[----:B------:R-:W-:Y:S02]  /*cbb0*/  HFMA2 R122, -RZ, RZ, 0, 1.1920928955078125e-07 ;  /* 0x00000002ff7a7431 */ /* 0x000fe400000001ff */
[----:B------:R-:W-:Y:S01]  /*cbc0*/  FFMA.FTZ R117, R117, R206, 1.1641532182693481445e-10 ;  /* 0x2f00000075757423 */ /* 0x000fe200000100ce */
[----:B------:R-:W-:Y:S01]  /*cbd0*/  FMUL.FTZ R116, R116, R205 ;  /* 0x000000cd74747220 */ /* 0x000fe20000410000 */
[----:B------:R-:W-:Y:S01]  /*cbe0*/  PRMT R118, R118, 0x7632, R118 ;  /* 0x0000763276767816 */ /* 0x000fe20000000076 */
[----:B------:R-:W-:Y:S02]  /*cbf0*/  IMAD.MOV.U32 R120, RZ, RZ, R4 ;  /* 0x000000ffff787224 */ /* 0x000fe400078e0004 */
        /* <DEDUP_REMOVED lines=12> */
.L_x_349:
        /* <DEDUP_REMOVED lines=13> */
.L_x_351:
[----:B------:R-:W-:Y:S05]  /*cd90*/  BSYNC.RECONVERGENT B3 ;  /* 0x0000000000037941 */ /* 0x000fea0003800200 */
.L_x_350:
        /* <DEDUP_REMOVED lines=43> */
.L_x_348:
[----:B------:R-:W-:Y:S05]  /*d050*/  BSYNC.RECONVERGENT B2 ;  /* 0x0000000000027941 */ /* 0x000fea0003800200 */
.L_x_347:
[----:B------:R-:W-:Y:S01]  /*d060*/  I2FP.F32.U32 R117, R120 ;  /* 0x0000007800757245 */ /* 0x000fe20000201000 */
[----:B------:R-:W-:Y:S01]  /*d070*/  IMAD.U32 R116, R114, 0x10000, RZ ;  /* 0x0001000072747824 */ /* 0x000fe200078e00ff */
[----:B------:R-:W-:Y:S01]  /*d080*/  BSSY.RECONVERGENT B2, `(.L_x_352) ;  /* 0x0000051000027945 */ /* 0x000fe20003800200 */
[----:B------:R-:W-:Y:S01]  /*d090*/  @P0 IMAD.U32 R178, R110, 0x10000, RZ ;  /* 0x000100006eb20824 */ /* 0x000fe200078e00ff */
[----:B------:R-:W-:Y:S01]  /*d0a0*/  MOV R121, 0x2 ;  /* 0x0000000200797802 */ /* 0x000fe20000000f00 */
        /* <DEDUP_REMOVED lines=21> */
.L_x_354:
        /* <DEDUP_REMOVED lines=13> */
.L_x_356:
[----:B------:R-:W-:Y:S05]  /*d2d0*/  BSYNC.RECONVERGENT B3 ;  /* 0x0000000000037941 */ /* 0x000fea0003800200 */
.L_x_355:
        /* <DEDUP_REMOVED lines=43> */
.L_x_353:
[----:B------:R-:W-:Y:S05]  /*d590*/  BSYNC.RECONVERGENT B2 ;  /* 0x0000000000027941 */ /* 0x000fea0003800200 */
.L_x_352:
[----:B------:R-:W-:Y:S01]  /*d5a0*/  I2FP.F32.U32 R117, R117 ;  /* 0x0000007500757245 */ /* 0x000fe20000201000 */
[----:B------:R-:W-:Y:S01]  /*d5b0*/  IMAD.U32 R118, R118, 0x10000, RZ ;  /* 0x0001000076767824 */ /* 0x000fe200078e00ff */
[----:B------:R-:W-:Y:S01]  /*d5c0*/  ISETP.NE.AND P4, PT, R121, 0x1, PT ;  /* 0x000000017900780c */ /* 0x000fe20003f85270 */
[----:B------:R-:W-:Y:S01]  /*d5d0*/  BSSY.RECONVERGENT B2, `(.L_x_357) ;  /* 0x000004a000027945 */ /* 0x000fe20003800200 */
[----:B------:R-:W-:Y:S02]  /*d5e0*/  IMAD.MOV.U32 R122, RZ, RZ, 0x2 ;  /* 0x00000002ff7a7424 */ /* 0x000fe400078e00ff */
        /* <DEDUP_REMOVED lines=15> */
.L_x_359:
        /* <DEDUP_REMOVED lines=13> */
.L_x_361:
[----:B------:R-:W-:Y:S05]  /*d7b0*/  BSYNC.RECONVERGENT B3 ;  /* 0x0000000000037941 */ /* 0x000fea0003800200 */
.L_x_360:
        /* <DEDUP_REMOVED lines=43> */
.L_x_358:
[----:B------:R-:W-:Y:S05]  /*da70*/  BSYNC.RECONVERGENT B2 ;  /* 0x0000000000027941 */ /* 0x000fea0003800200 */
.L_x_357:
        /* <DEDUP_REMOVED lines=26> */
.L_x_364:
        /* <DEDUP_REMOVED lines=13> */
.L_x_366:
[----:B------:R-:W-:Y:S05]  /*dcf0*/  BSYNC.RECONVERGENT B3 ;  /* 0x0000000000037941 */ /* 0x000fea0003800200 */
.L_x_365:
        /* <DEDUP_REMOVED lines=43> */
.L_x_363:
[----:B------:R-:W-:Y:S05]  /*dfb0*/  BSYNC.RECONVERGENT B2 ;  /* 0x0000000000027941 */ /* 0x000fea0003800200 */
.L_x_362:
[----:B------:R-:W-:Y:S01]  /*dfc0*/  I2FP.F32.U32 R117, R117 ;  /* 0x0000007500757245 */ /* 0x000fe20000201000 */
[----:B------:R-:W-:Y:S01]  /*dfd0*/  BSSY.RECONVERGENT B2, `(.L_x_367) ;  /* 0x000004d000027945 */ /* 0x000fe20003800200 */
[----:B------:R-:W-:Y:S01]  /*dfe0*/  ISETP.NE.AND P5, PT, R120, 0x1, PT ;  /* 0x000000017800780c */ /* 0x000fe20003fa5270 */
[----:B------:R-:W-:Y:S01]  /*dff0*/  IMAD.MOV.U32 R118, RZ, RZ, R4 ;  /* 0x000000ffff767224 */ /* 0x000fe200078e0004 */
[----:B------:R-:W-:Y:S01]  /*e000*/  SHF.L.U32 R116, R119, 0x10, RZ ;  /* 0x0000001077747819 */ /* 0x000fe200000006ff */
[----:B------:R-:W-:Y:S01]  /*e010*/  FFMA.FTZ R117, R117, R206, 1.1641532182693481445e-10 ;  /* 0x2f00000075757423 */ /* 0x000fe200000100ce */
[----:B------:R-:W-:Y:S01]  /*e020*/  PRMT R182, R119, 0x7632, R182 ;  /* 0x0000763277b67816 */ /* 0x000fe200000000b6 */
[----:B------:R-:W-:Y:S02]  /*e030*/  IMAD.MOV.U32 R119, RZ, RZ, 0x2 ;  /* 0x00000002ff777424 */ /* 0x000fe400078e00ff */
[----:B------:R-:W-:Y:S01]  /*e040*/  FMUL.FTZ R116, R116, R205 ;  /* 0x000000cd74747220 */ /* 0x000fe20000410000 */
        /* <DEDUP_REMOVED lines=8> */
[----:B------:R-:W-:Y:S01]  /*e0d0*/  @!P5 IMAD.MOV.U32 R118, RZ, RZ, R150 ;  /* 0x000000ffff76d224 */ /* 0x000fe200078e0096 */
[----:B------:R-:W-:Y:S01]  /*e0e0*/  @P5 MOV R118, R149 ;  /* 0x0000009500765202 */ /* 0x000fe20000000f00 */
[----:B------:R-:W-:Y:S01]  /*e0f0*/  @P5 VIADD R119, R120, 0x1 ;  /* 0x0000000178775836 */ /* 0x000fe20000000000 */
[----:B------:R-:W-:Y:S06]  /*e100*/  BRA `(.L_x_368) ;  /* 0x0000000000e47947 */ /* 0x000fec0003800000 */
.L_x_369:
        /* <DEDUP_REMOVED lines=13> */
.L_x_371:
[----:B------:R-:W-:Y:S05]  /*e1e0*/  BSYNC.RECONVERGENT B3 ;  /* 0x0000000000037941 */ /* 0x000fea0003800200 */
.L_x_370:
        /* <DEDUP_REMOVED lines=43> */
.L_x_368:
[----:B------:R-:W-:Y:S05]  /*e4a0*/  BSYNC.RECONVERGENT B2 ;  /* 0x0000000000027941 */ /* 0x000fea0003800200 */
.L_x_367:
[----:B------:R-:W-:Y:S01]  /*e4b0*/  I2FP.F32.U32 R117, R118 ;  /* 0x0000007600757245 */ /* 0x000fe20000201000 */
[----:B------:R-:W-:Y:S01]  /*e4c0*/  @P0 IMAD.U32 R188, R111, 0x10000, RZ ;  /* 0x000100006fbc0824 */ /* 0x000fe200078e00ff */
[----:B------:R-:W-:Y:S01]  /*e4d0*/  SHF.L.U32 R116, R115, 0x10, RZ ;  /* 0x0000001073747819 */ /* 0x000fe200000006ff */
[----:B------:R-:W-:Y:S01]  /*e4e0*/  BSSY.RECONVERGENT B2, `(.L_x_372) ;  /* 0x0000050000027945 */ /* 0x000fe20003800200 */
[----:B------:R-:W-:Y:S02]  /*e4f0*/  HFMA2 R120, -RZ, RZ, 0, 1.1920928955078125e-07 ;  /* 0x00000002ff787431 */ /* 0x000fe400000001ff */
        /* <DEDUP_REMOVED lines=21> */
.L_x_374:
[----:B------:R-:W-:Y:S01]  /*e650*/  IADD3 R152, PT, PT, R152, 0x1, RZ ;  /* 0x0000000198987810 */ /* 0x000fe20007ffe0ff */
[----:B------:R-:W-:Y:S03]  /*e660*/  BSSY.RECONVERGENT B3, `(.L_x_375) ;  /* 0x000000c000037945 */ /* 0x000fe60003800200 */
[C---:B------:R-:W-:Y:S01]  /*e670*/  ISETP.NE.AND P5, PT, R152.reuse, RZ, PT ;  /* 0x000000ff9800720c */ /* 0x040fe20003fa5270 */
[----:B------:R-:W-:-:S12]  /*e680*/  IMAD.WIDE.U32 R122, R152, -0x2daee0ad, RZ ;  /* 0xd2511f53987a7825 */ /* 0x000fd800078e00ff */
[----:B------:R-:W-:Y:S05]  /*e690*/  @P5 BRA `(.L_x_376) ;  /* 0x0000000000205947 */ /* 0x000fea0003800000 */
[----:B------:R-:W-:-:S05]  /*e6a0*/  VIADD R151, R151, 0x1 ;  /* 0x0000000197977836 */ /* 0x000fca0000000000 */
[----:B------:R-:W-:-:S13]  /*e6b0*/  ISETP.NE.AND P5, PT, R151, RZ, PT ;  /* 0x000000ff9700720c */ /* 0x000fda0003fa5270 */
[----:B------:R-:W-:Y:S01]  /*e6c0*/  @!P5 VIADD R155, R155, 0x1 ;  /* 0x000000019b9bd836 */ /* 0x000fe20000000000 */
[----:B------:R-:W-:Y:S01]  /*e6d0*/  @!P5 IADD3 R4, PT, PT, R3, 0x1, RZ ;  /* 0x000000010304d810 */ /* 0x000fe20007ffe0ff */
[----:B------:R-:W-:-:S03]  /*e6e0*/  @!P5 IMAD.MOV.U32 R151, RZ, RZ, RZ ;  /* 0x000000ffff97d224 */ /* 0x000fc600078e00ff */
[----:B------:R-:W-:-:S13]  /*e6f0*/  ISETP.NE.AND P6, PT, R155, RZ, !P5 ;  /* 0x000000ff9b00720c */ /* 0x000fda0006fc5270 */
[----:B------:R-:W-:-:S05]  /*e700*/  @P6 IMAD.MOV R4, RZ, RZ, R3 ;  /* 0x000000ffff046224 */ /* 0x000fca00078e0203 */
[----:B------:R-:W-:-:S07]  /*e710*/  @!P5 MOV R3, R4 ;  /* 0x000000040003d202 */ /* 0x000fce0000000f00 */
.L_x_376:
[----:B------:R-:W-:Y:S05]  /*e720*/  BSYNC.RECONVERGENT B3 ;  /* 0x0000000000037941 */ /* 0x000fea0003800200 */
.L_x_375:
        /* <DEDUP_REMOVED lines=40> */
[----:B------:R-:W-:Y:S01]  /*e9b0*/  IMAD.MOV.U32 R117, RZ, RZ, R202 ;  /* 0x000000ffff757224 */ /* 0x000fe200078e00ca */
[----:B------:R-:W-:Y:S01]  /*e9c0*/  MOV R202, R116 ;  /* 0x0000007400ca7202 */ /* 0x000fe20000000f00 */
[----:B------:R-:W-:-:S07]  /*e9d0*/  IMAD.MOV.U32 R120, RZ, RZ, RZ ;  /* 0x000000ffff787224 */ /* 0x000fce00078e00ff */
.L_x_373:
[----:B------:R-:W-:Y:S05]  /*e9e0*/  BSYNC.RECONVERGENT B2 ;  /* 0x0000000000027941 */ /* 0x000fea0003800200 */
.L_x_372:
        /* <DEDUP_REMOVED lines=20> */
.L_x_379:
[----:B------:R-:W-:Y:S01]  /*eb30*/  IADD3 R152, PT, PT, R152, 0x1, RZ ;  /* 0x0000000198987810 */ /* 0x000fe20007ffe0ff */
[----:B------:R-:W-:Y:S03]  /*eb40*/  BSSY.RECONVERGENT B3, `(.L_x_380) ;  /* 0x000000e000037945 */ /* 0x000fe60003800200 */
[C---:B------:R-:W-:Y:S01]  /*eb50*/  ISETP.NE.AND P6, PT, R152.reuse, RZ, PT ;  /* 0x000000ff9800720c */ /* 0x040fe20003fc5270 */
[----:B------:R-:W-:-:S12]  /*eb60*/  IMAD.WIDE.U32 R122, R152, -0x2daee0ad, RZ ;  /* 0xd2511f53987a7825 */ /* 0x000fd800078e00ff */
[----:B------:R-:W-:Y:S05]  /*eb70*/  @P6 BRA `(.L_x_381) ;  /* 0x0000000000286947 */ /* 0x000fea0003800000 */
[----:B------:R-:W-:Y:S01]  /*eb80*/  VIADD R151, R151, 0x1 ;  /* 0x0000000197977836 */ /* 0x000fe20000000000 */
[----:B------:R-:W-:-:S04]  /*eb90*/  P2R R4, PR, RZ, 0x1 ;  /* 0x00000001ff047803 */ /* 0x000fc80000000000 */
[----:B------:R-:W-:-:S13]  /*eba0*/  ISETP.NE.AND P6, PT, R151, RZ, PT ;  /* 0x000000ff9700720c */ /* 0x000fda0003fc5270 */
[----:B------:R-:W-:Y:S01]  /*ebb0*/  @!P6 VIADD R155, R155, 0x1 ;  /* 0x000000019b9be836 */ /* 0x000fe20000000000 */
[----:B------:R-:W-:Y:S01]  /*ebc0*/  @!P6 IADD3 R116, PT, PT, R3, 0x1, RZ ;  /* 0x000000010374e810 */ /* 0x000fe20007ffe0ff */
[----:B------:R-:W-:-:S03]  /*ebd0*/  @!P6 IMAD.MOV.U32 R151, RZ, RZ, RZ ;  /* 0x000000ffff97e224 */ /* 0x000fc600078e00ff */
[----:B------:R-:W-:-:S13]  /*ebe0*/  ISETP.NE.AND P0, PT, R155, RZ, !P6 ;  /* 0x000000ff9b00720c */ /* 0x000fda0007705270 */
[----:B------:R-:W-:Y:S01]  /*ebf0*/  @P0 IMAD.MOV R116, RZ, RZ, R3 ;  /* 0x000000ffff740224 */ /* 0x000fe200078e0203 */
[----:B------:R-:W-:-:S04]  /*ec00*/  ISETP.NE.AND P0, PT, R4, RZ, PT ;  /* 0x000000ff0400720c */ /* 0x000fc80003f05270 */
[----:B------:R-:W-:-:S09]  /*ec10*/  @!P6 MOV R3, R116 ;  /* 0x000000740003e202 */ /* 0x000fd20000000f00 */
.L_x_381:
[----:B------:R-:W-:Y:S05]  /*ec20*/  BSYNC.RECONVERGENT B3 ;  /* 0x0000000000037941 */ /* 0x000fea0003800200 */
.L_x_380:
        /* <DEDUP_REMOVED lines=43> */
.L_x_378:
[----:B------:R-:W-:Y:S05]  /*eee0*/  BSYNC.RECONVERGENT B2 ;  /* 0x0000000000027941 */ /* 0x000fea0003800200 */
.L_x_377:
[----:B------:R-:W-:Y:S02]  /*eef0*/  I2FP.F32.U32 R117, R118 ;  /* 0x0000007600757245 */ /* 0x000fe40000201000 */
[----:B------:R-:W-:Y:S02]  /*ef00*/  PRMT R116, R115, 0x7632, R116 ;  /* 0x0000763273747816 */ /* 0x000fe40000000074 */
[----:B------:R-:W-:Y:S01]  /*ef10*/  @P0 SHF.L.U32 R194, R194, 0x10, RZ ;  /* 0x00000010c2c20819 */ /* 0x000fe200000006ff */
[----:B------:R-:W-:Y:S01]  /*ef20*/  FFMA.FTZ R117, R117, R206, 1.1641532182693481445e-10 ;  /* 0x2f00000075757423 */ /* 0x000fe200000100ce */
[----:B------:R-:W-:Y:S01]  /*ef30*/  PRMT R118, R207, 0x5410, R208 ;  /* 0x00005410cf767816 */ /* 0x000fe200000000d0 */
[----:B------:R-:W-:-:S03]  /*ef40*/  IMAD.U32 R116, R116, 0x10000, RZ ;  /* 0x0001000074747824 */ /* 0x000fc600078e00ff */
[----:B------:R-:W-:Y:S01]  /*ef50*/  FSETP.GTU.FTZ.AND P6, PT, R117, R204, PT ;  /* 0x000000cc7500720b */ /* 0x000fe20003fdc000 */
[----:B------:R-:W-:Y:S01]  /*ef60*/  FMUL.FTZ R116, R116, R205 ;  /* 0x000000cd74747220 */ /* 0x000fe20000410000 */
[----:B------:R-:W-:-:S04]  /*ef70*/  PRMT R117, R203, 0x5410, R164 ;  /* 0x00005410cb757816 */ /* 0x000fc800000000a4 */
[----:B------:R-:W-:-:S05]  /*ef80*/  FSEL R116, R116, RZ, !P6 ;  /* 0x000000ff74747208 */ /* 0x000fca0007000000 */
[----:B------:R-:W-:Y:S01]  /*ef90*/  FADD.FTZ R209, R209, R116 ;  /* 0x00000074d1d17221 */ /* 0x000fe20000010000 */
[----:B------:R-:W-:-:S03]  /*efa0*/  SEL R116, RZ, 0x1, P6 ;  /* 0x00000001ff747807 */ /* 0x000fc60003000000 */
[----:B------:R-:W-:Y:S01]  /*efb0*/  @P0 FADD.FTZ R194, R209, R194 ;  /* 0x000000c2d1c20221 */ /* 0x000fe20000010000 */
[----:B------:R-:W-:Y:S01]  /*efc0*/  @!P0 IMAD.MOV.U32 R194, RZ, RZ, R209 ;  /* 0x000000ffffc28224 */ /* 0x000fe200078e00d1 */
[----:B------:R-:W-:Y:S02]  /*efd0*/  PRMT R164, R116, 0x7610, R164 ;  /* 0x0000761074a47816 */ /* 0x000fe400000000a4 */
[----:B------:R-:W-:Y:S02]  /*efe0*/  PRMT R116, R199, 0x5410, R200 ;  /* 0x00005410c7747816 */ /* 0x000fe400000000c8 */
[----:B------:R-:W-:-:S04]  /*eff0*/  F2FP.BF16.F32.PACK_AB R119, RZ, R194 ;  /* 0x000000c2ff77723e */ /* 0x000fc800000010ff */
[----:B------:R-:W-:Y:S01]  /*f000*/  PRMT R119, R201, 0x5410, R119 ;  /* 0x00005410c9777816 */ /* 0x000fe20000000077 */
[----:B------:R-:W-:Y:S06]  /*f010*/  BRA `(.L_x_382) ;  /* 0x0000002800747947 */ /* 0x000fec0003800000 */
.L_x_301:
        /* <DEDUP_REMOVED lines=10> */
[-C--:B------:R-:W-:Y:S01]  /*f0c0*/  @!P2 MOV R202, R199.reuse ;  /* 0x000000c700caa202 */ /* 0x080fe20000000f00 */
[----:B------:R-:W-:Y:S01]  /*f0d0*/  @!P2 IMAD.MOV.U32 R120, RZ, RZ, R150 ;  /* 0x000000ffff78a224 */ /* 0x000fe200078e0096 */
[----:B------:R-:W-:Y:S01]  /*f0e0*/  @P2 MOV R202, R199 ;  /* 0x000000c700ca2202 */ /* 0x000fe20000000f00 */
[----:B------:R-:W-:Y:S02]  /*f0f0*/  @P2 VIADD R122, R182, 0x1 ;  /* 0x00000001b67a2836 */ /* 0x000fe40000000000 */
[----:B------:R-:W-:Y:S01]  /*f100*/  @P2 IMAD.MOV.U32 R120, RZ, RZ, R149 ;  /* 0x000000ffff782224 */ /* 0x000fe200078e0095 */
[----:B------:R-:W-:Y:S06]  /*f110*/  BRA `(.L_x_384) ;  /* 0x0000000000e07947 */ /* 0x000fec0003800000 */
.L_x_385:
        /* <DEDUP_REMOVED lines=11> */
[----:B------:R-:W-:-:S05]  /*f1d0*/  @P3 IADD3 R4, PT, PT, R3, RZ, RZ ;  /* 0x000000ff03043210 */ /* 0x000fca0007ffe0ff */
[----:B------:R-:W-:-:S07]  /*f1e0*/  @!P2 IMAD.MOV.U32 R3, RZ, RZ, R4 ;  /* 0x000000ffff03a224 */ /* 0x000fce00078e0004 */
.L_x_387:
[----:B------:R-:W-:Y:S05]  /*f1f0*/  BSYNC.RECONVERGENT B3 ;  /* 0x0000000000037941 */ /* 0x000fea0003800200 */
.L_x_386:
        /* <DEDUP_REMOVED lines=41> */
[----:B------:R-:W-:-:S07]  /*f490*/  IMAD.MOV.U32 R120, RZ, RZ, R199 ;  /* 0x000000ffff787224 */ /* 0x000fce00078e00c7 */
.L_x_384:
[----:B------:R-:W-:Y:S05]  /*f4a0*/  BSYNC.RECONVERGENT B2 ;  /* 0x0000000000027941 */ /* 0x000fea0003800200 */
.L_x_383:
[----:B------:R-:W0:Y:S01]  /*f4b0*/  LDC R206, c[0x0][0x408] ;  /* 0x00010200ffce7b82 */ /* 0x000e220000000800 */
[----:B------:R-:W-:Y:S01]  /*f4c0*/  I2FP.F32.U32 R121, R120 ;  /* 0x0000007800797245 */ /* 0x000fe20000201000 */
[----:B------:R-:W-:Y:S02]  /*f4d0*/  HFMA2 R208, -RZ, RZ, 0.1171875, 0 ;  /* 0x2f800000ffd07431 */ /* 0x000fe400000001ff */
[----:B-----5:R-:W-:Y:S01]  /*f4e0*/  IMAD.U32 R123, R116, 0x10000, RZ ;  /* 0x00010000747b7824 */ /* 0x020fe200078e00ff */
[----:B------:R-:W-:Y:S01]  /*f4f0*/  ISETP.NE.AND P3, PT, R122, 0x1, PT ;  /* 0x000000017a00780c */ /* 0x000fe20003f65270 */
[----:B------:R-:W-:Y:S01]  /*f500*/  BSSY.RECONVERGENT B2, `(.L_x_388) ;  /* 0x0000051000027945 */ /* 0x000fe20003800200 */
[----:B------:R-:W-:Y:S01]  /*f510*/  LOP3.LUT R0, R0, 0xffffffef, RZ, 0xc0, !PT ;  /* 0xffffffef00007812 */ /* 0x000fe200078ec0ff */
[----:B------:R-:W-:Y:S01]  /*f520*/  FFMA.FTZ R120, R121, R208, 1.1641532182693481445e-10 ;  /* 0x2f00000079787423 */ /* 0x000fe200000100d0 */
[----:B------:R-:W1:Y:S01]  /*f530*/  LDC R207, c[0x0][0x404] ;  /* 0x00010100ffcf7b82 */ /* 0x000e620000000800 */
[----:B------:R-:W-:Y:S01]  /*f540*/  PRMT R116, R116, 0x7632, R116 ;  /* 0x0000763274747816 */ /* 0x000fe20000000074 */
[----:B------:R-:W-:-:S02]  /*f550*/  IMAD.MOV.U32 R121, RZ, RZ, R4 ;  /* 0x000000ffff797224 */ /* 0x000fc400078e0004 */
[----:B0-----:R-:W-:Y:S01]  /*f560*/  FMUL.FTZ R123, R123, R206 ;  /* 0x000000ce7b7b7220 */ /* 0x001fe20000410000 */
[----:B-1----:R-:W-:Y:S01]  /*f570*/  FSETP.GTU.FTZ.AND P2, PT, R120, R207, PT ;  /* 0x000000cf7800720b */ /* 0x002fe20003f5c000 */
[----:B------:R-:W-:-:S03]  /*f580*/  @P0 IMAD.U32 R120, R108, 0x10000, RZ ;  /* 0x000100006c780824 */ /* 0x000fc600078e00ff */
[----:B------:R-:W-:Y:S02]  /*f590*/  FSEL R165, R123, RZ, !P2 ;  /* 0x000000ff7ba57208 */ /* 0x000fe40005000000 */
[----:B------:R-:W-:-:S03]  /*f5a0*/  PLOP3.LUT P2, PT, P2, PT, PT, 0x8, 0x80 ;  /* 0x000000000080781c */ /* 0x000fc6000174e170 */
[----:B------:R-:W-:Y:S01]  /*f5b0*/  @P0 FADD.FTZ R165, R120, R165 ;  /* 0x000000a578a50221 */ /* 0x000fe20000010000 */
[----:B------:R-:W-:-:S04]  /*f5c0*/  HFMA2 R120, -RZ, RZ, 0, 1.1920928955078125e-07 ;  /* 0x00000002ff787431 */ /* 0x000fc800000001ff */
        /* <DEDUP_REMOVED lines=11> */
.L_x_390:
        /* <DEDUP_REMOVED lines=13> */
.L_x_392:
[----:B------:R-:W-:Y:S05]  /*f750*/  BSYNC.RECONVERGENT B3 ;  /* 0x0000000000037941 */ /* 0x000fea0003800200 */
.L_x_391:
        /* <DEDUP_REMOVED lines=43> */
.L_x_389:
[----:B------:R-:W-:Y:S05]  /*fa10*/  BSYNC.RECONVERGENT B2 ;  /* 0x0000000000027941 */ /* 0x000fea0003800200 */
.L_x_388:
        /* <DEDUP_REMOVED lines=25> */
.L_x_395:
        /* <DEDUP_REMOVED lines=13> */
.L_x_397:
[----:B------:R-:W-:Y:S05]  /*fc80*/  BSYNC.RECONVERGENT B3 ;  /* 0x0000000000037941 */ /* 0x000fea0003800200 */
.L_x_396:
        /* <DEDUP_REMOVED lines=43> */
.L_x_394:
[----:B------:R-:W-:Y:S05]  /*ff40*/  BSYNC.RECONVERGENT B2 ;  /* 0x0000000000027941 */ /* 0x000fea0003800200 */
.L_x_393:
[----:B------:R-:W-:Y:S01]  /*ff50*/  I2FP.F32.U32 R121, R116 ;  /* 0x0000007400797245 */ /* 0x000fe20000201000 */
[----:B------:R-:W-:Y:S01]  /*ff60*/  BSSY.RECONVERGENT B2, `(.L_x_398) ;  /* 0x0000052000027945 */ /* 0x000fe20003800200 */
[----:B------:R-:W-:Y:S01]  /*ff70*/  SHF.L.U32 R123, R117, 0x10, RZ ;  /* 0x00000010757b7819 */ /* 0x000fe200000006ff */
[----:B------:R-:W-:Y:S01]  /*ff80*/  IMAD.MOV.U32 R120, RZ, RZ, 0x2 ;  /* 0x00000002ff787424 */ /* 0x000fe200078e00ff */
[----:B------:R-:W-:Y:S01]  /*ff90*/  ISETP.NE.AND P2, PT, R122, 0x1, PT ;  /* 0x000000017a00780c */ /* 0x000fe20003f45270 */
[----:B------:R-:W-:Y:S01]  /*ffa0*/  FFMA.FTZ R116, R121, R208, 1.1641532182693481445e-10 ;  /* 0x2f00000079747423 */ /* 0x000fe200000100d0 */
[----:B------:R-:W-:Y:S02]  /*ffb0*/  @P0 IMAD.U32 R121, R109, 0x10000, RZ ;  /* 0x000100006d790824 */ /* 0x000fe400078e00ff */
[----:B------:R-:W-:Y:S01]  /*ffc0*/  FMUL.FTZ R123, R123, R206 ;  /* 0x000000ce7b7b7220 */ /* 0x000fe20000410000 */
[----:B------:R-:W-:Y:S02]  /*ffd0*/  LOP3.LUT R0, R0, 0xfffffffb, RZ, 0xc0, !PT ;  /* 0xfffffffb00007812 */ /* 0x000fe400078ec0ff */
[----:B------:R-:W-:-:S02]  /*ffe0*/  FSETP.GTU.FTZ.AND P3, PT, R116, R207, PT ;  /* 0x000000cf7400720b */ /* 0x000fc40003f7c000 */
[----:B------:R-:W-:Y:S02]  /*fff0*/  PRMT R182, R117, 0x7632, R182 ;  /* 0x0000763275b67816 */ /* 0x000fe400000000b6 */
        /* <DEDUP_REMOVED lines=15> */
.L_x_400:
        /* <DEDUP_REMOVED lines=13> */
.L_x_402:
[----:B------:R-:W-:Y:S05]  /*101c0*/  BSYNC.RECONVERGENT B3 ;  /* 0x0000000000037941 */ /* 0x000fea0003800200 */
.L_x_401:
        /* <DEDUP_REMOVED lines=38> */
[----:B------:R-:W-:Y:S02]  /*10430*/  MOV R4, R122 ;  /* 0x0000007a00047202 */ /* 0x000fe40000000f00 */
[----:B------:R-:W-:Y:S01]  /*10440*/  LOP3.LUT R150, R120, UR31, R117, 0x96, !PT ;  /* 0x0000001f78967c12 */ /* 0x000fe2000f8e9675 */
[----:B------:R-:W-:Y:S02]  /*10450*/  HFMA2 R120, -RZ, RZ, 0, 0 ;  /* 0x00000000ff787431 */ /* 0x000fe400000001ff */
[----:B------:R-:W-:Y:S02]  /*10460*/  IMAD.MOV.U32 R117, RZ, RZ, R202 ;  /* 0x000000ffff757224 */ /* 0x000fe400078e00ca */
[----:B------:R-:W-:-:S07]  /*10470*/  IMAD.MOV.U32 R202, RZ, RZ, R116 ;  /* 0x000000ffffca7224 */ /* 0x000fce00078e0074 */
.L_x_399:
[----:B------:R-:W-:Y:S05]  /*10480*/  BSYNC.RECONVERGENT B2 ;  /* 0x0000000000027941 */ /* 0x000fea0003800200 */
.L_x_398:
[----:B------:R-:W-:Y:S01]  /*10490*/  I2FP.F32.U32 R117, R117 ;  /* 0x0000007500757245 */ /* 0x000fe20000201000 */
[----:B------:R-:W-:Y:S01]  /*104a0*/  IMAD.U32 R121, R182, 0x10000, RZ ;  /* 0x00010000b6797824 */ /* 0x000fe200078e00ff */
[----:B------:R-:W-:Y:S01]  /*104b0*/  LOP3.LUT R0, R0, 0xfffffffd, RZ, 0xc0, !PT ;  /* 0xfffffffd00007812 */ /* 0x000fe200078ec0ff */
[----:B------:R-:W-:Y:S01]  /*104c0*/  @P0 IMAD.U32 R188, R188, 0x10000, RZ ;  /* 0x00010000bcbc0824 */ /* 0x000fe200078e00ff */
[----:B------:R-:W-:Y:S01]  /*104d0*/  BSSY.RECONVERGENT B2, `(.L_x_403) ;  /* 0x000004e000027945 */ /* 0x000fe20003800200 */
[----:B------:R-:W-:Y:S01]  /*104e0*/  FFMA.FTZ R116, R117, R208, 1.1641532182693481445e-10 ;  /* 0x2f00000075747423 */ /* 0x000fe200000100d0 */
[----:B------:R-:W-:Y:S01]  /*104f0*/  FMUL.FTZ R121, R121, R206 ;  /* 0x000000ce79797220 */ /* 0x000fe20000410000 */
[----:B------:R-:W-:Y:S01]  /*10500*/  MOV R122, 0x2 ;  /* 0x00000002007a7802 */ /* 0x000fe20000000f00 */
[----:B------:R-:W-:Y:S02]  /*10510*/  IMAD.MOV.U32 R117, RZ, RZ, R4 ;  /* 0x000000ffff757224 */ /* 0x000fe400078e0004 */
[----:B------:R-:W-:-:S04]  /*10520*/  FSETP.GTU.FTZ.AND P2, PT, R116, R207, PT ;  /* 0x000000cf7400720b */ /* 0x000fc80003f5c000 */
[----:B------:R-:W-:Y:S02]  /*10530*/  FSEL R179, R121, RZ, !P2 ;  /* 0x000000ff79b37208 */ /* 0x000fe40005000000 */
[----:B------:R-:W-:Y:S02]  /*10540*/  PLOP3.LUT P3, PT, P2, PT, PT, 0x8, 0x80 ;  /* 0x000000000080781c */ /* 0x000fe4000176e170 */
[----:B------:R-:W-:Y:S01]  /*10550*/  ISETP.NE.AND P2, PT, R120, 0x1, PT ;  /* 0x000000017800780c */ /* 0x000fe20003f45270 */
[----:B------:R-:W-:-:S05]  /*10560*/  @P0 FADD.FTZ R179, R188, R179 ;  /* 0x000000b3bcb30221 */ /* 0x000fca0000010000 */
[----:B------:R-:W-:-:S05]  /*10570*/  F2FP.BF16.F32.PACK_AB R205, RZ, R179 ;  /* 0x000000b3ffcd723e */ /* 0x000fca00000010ff */
[----:B------:R-:W-:Y:S02]  /*10580*/  @P3 LOP3.LUT R0, R0, 0x2, RZ, 0xfc, !PT ;  /* 0x0000000200003812 */ /* 0x000fe400078efcff */
        /* <DEDUP_REMOVED lines=9> */
.L_x_405:
        /* <DEDUP_REMOVED lines=13> */
.L_x_407:
[----:B------:R-:W-:Y:S05]  /*106f0*/  BSYNC.RECONVERGENT B3 ;  /* 0x0000000000037941 */ /* 0x000fea0003800200 */
.L_x_406:
        /* <DEDUP_REMOVED lines=43> */
.L_x_404:
[----:B------:R-:W-:Y:S05]  /*109b0*/  BSYNC.RECONVERGENT B2 ;  /* 0x0000000000027941 */ /* 0x000fea0003800200 */
.L_x_403:
[----:B------:R-:W-:Y:S01]  /*109c0*/  I2FP.F32.U32 R117, R117 ;  /* 0x0000007500757245 */ /* 0x000fe20000201000 */
[----:B------:R-:W-:Y:S01]  /*109d0*/  IMAD.U32 R121, R118, 0x10000, RZ ;  /* 0x0001000076797824 */ /* 0x000fe200078e00ff */
[----:B------:R-:W-:Y:S01]  /*109e0*/  ISETP.NE.AND P3, PT, R122, 0x1, PT ;  /* 0x000000017a00780c */ /* 0x000fe20003f65270 */
[----:B------:R-:W-:Y:S01]  /*109f0*/  BSSY.RECONVERGENT B2, `(.L_x_408) ;  /* 0x000004e000027945 */ /* 0x000fe20003800200 */
[----:B------:R-:W-:Y:S01]  /*10a00*/  PRMT R118, R118, 0x7632, R118 ;  /* 0x0000763276767816 */ /* 0x000fe20000000076 */
[----:B------:R-:W-:Y:S01]  /*10a10*/  FFMA.FTZ R116, R117, R208, 1.1641532182693481445e-10 ;  /* 0x2f00000075747423 */ /* 0x000fe200000100d0 */
[----:B------:R-:W-:Y:S01]  /*10a20*/  FMUL.FTZ R121, R121, R206 ;  /* 0x000000ce79797220 */ /* 0x000fe20000410000 */
[----:B------:R-:W-:Y:S01]  /*10a30*/  @P0 SHF.L.U32 R117, R110, 0x10, RZ ;  /* 0x000000106e750819 */ /* 0x000fe200000006ff */
[----:B------:R-:W-:Y:S02]  /*10a40*/  IMAD.MOV.U32 R120, RZ, RZ, 0x2 ;  /* 0x00000002ff787424 */ /* 0x000fe400078e00ff */
[----:B------:R-:W-:-:S04]  /*10a50*/  FSETP.GTU.FTZ.AND P2, PT, R116, R207, PT ;  /* 0x000000cf7400720b */ /* 0x000fc80003f5c000 */
[----:B------:R-:W-:Y:S02]  /*10a60*/  FSEL R178, R121, RZ, !P2 ;  /* 0x000000ff79b27208 */ /* 0x000fe40005000000 */
        /* <DEDUP_REMOVED lines=13> */
.L_x_410:
        /* <DEDUP_REMOVED lines=13> */
.L_x_412:
[----:B------:R-:W-:Y:S05]  /*10c10*/  BSYNC.RECONVERGENT B3 ;  /* 0x0000000000037941 */ /* 0x000fea0003800200 */
.L_x_411:
        /* <DEDUP_REMOVED lines=43> */
.L_x_409:
[----:B------:R-:W-:Y:S05]  /*10ed0*/  BSYNC.RECONVERGENT B2 ;  /* 0x0000000000027941 */ /* 0x000fea0003800200 */
.L_x_408:
[----:B------:R-:W-:Y:S01]  /*10ee0*/  I2FP.F32.U32 R117, R117 ;  /* 0x0000007500757245 */ /* 0x000fe20000201000 */
[----:B------:R-:W-:Y:S01]  /*10ef0*/  BSSY.RECONVERGENT B2, `(.L_x_413) ;  /* 0x000004f000027945 */ /* 0x000fe20003800200 */
[----:B------:R-:W-:Y:S01]  /*10f00*/  SHF.L.U32 R121, R118, 0x10, RZ ;  /* 0x0000001076797819 */ /* 0x000fe200000006ff */
[----:B------:R-:W-:Y:S01]  /*10f10*/  @P0 IMAD.U32 R118, R187, 0x10000, RZ ;  /* 0x00010000bb760824 */ /* 0x000fe200078e00ff */
[----:B------:R-:W-:Y:S01]  /*10f20*/  ISETP.NE.AND P4, PT, R120, 0x1, PT ;  /* 0x000000017800780c */ /* 0x000fe20003f85270 */
[----:B------:R-:W-:Y:S01]  /*10f30*/  FFMA.FTZ R116, R117, R208, 1.1641532182693481445e-10 ;  /* 0x2f00000075747423 */ /* 0x000fe200000100d0 */
[----:B------:R-:W-:Y:S01]  /*10f40*/  MOV R117, R4 ;  /* 0x0000000400757202 */ /* 0x000fe20000000f00 */
[----:B------:R-:W-:-:S03]  /*10f50*/  FMUL.FTZ R121, R121, R206 ;  /* 0x000000ce79797220 */ /* 0x000fc60000410000 */
[----:B------:R-:W-:-:S04]  /*10f60*/  FSETP.GTU.FTZ.AND P3, PT, R116, R207, PT ;  /* 0x000000cf7400720b */ /* 0x000fc80003f7c000 */
[----:B------:R-:W-:Y:S02]  /*10f70*/  FSEL R187, R121, RZ, !P3 ;  /* 0x000000ff79bb7208 */ /* 0x000fe40005800000 */
[----:B------:R-:W-:-:S03]  /*10f80*/  PLOP3.LUT P3, PT, P3, PT, PT, 0x8, 0x80 ;  /* 0x000000000080781c */ /* 0x000fc60001f6e170 */
[----:B------:R-:W-:Y:S01]  /*10f90*/  @P0 FADD.FTZ R187, R118, R187 ;  /* 0x000000bb76bb0221 */ /* 0x000fe20000010000 */
[----:B------:R-:W-:-:S04]  /*10fa0*/  IMAD.MOV.U32 R118, RZ, RZ, 0x2 ;  /* 0x00000002ff767424 */ /* 0x000fc800078e00ff */
        /* <DEDUP_REMOVED lines=10> */
.L_x_415:
        /* <DEDUP_REMOVED lines=13> */
.L_x_417:
[----:B------:R-:W-:Y:S05]  /*11120*/  BSYNC.RECONVERGENT B3 ;  /* 0x0000000000037941 */ /* 0x000fea0003800200 */
.L_x_416:
        /* <DEDUP_REMOVED lines=41> */
[----:B------:R-:W-:Y:S02]  /*113c0*/  IMAD.MOV.U32 R117, RZ, RZ, R202 ;  /* 0x000000ffff757224 */ /* 0x000fe400078e00ca */
[----:B------:R-:W-:-:S07]  /*113d0*/  IMAD.MOV.U32 R202, RZ, RZ, R116 ;  /* 0x000000ffffca7224 */ /* 0x000fce00078e0074 */
.L_x_414:
[----:B------:R-:W-:Y:S05]  /*113e0*/  BSYNC.RECONVERGENT B2 ;  /* 0x0000000000027941 */ /* 0x000fea0003800200 */
.L_x_413:
[----:B------:R-:W-:Y:S01]  /*113f0*/  I2FP.F32.U32 R117, R117 ;  /* 0x0000007500757245 */ /* 0x000fe20000201000 */
[C---:B------:R-:W-:Y:S01]  /*11400*/  IMAD.U32 R121, R119.reuse, 0x10000, RZ ;  /* 0x0001000077797824 */ /* 0x040fe200078e00ff */
[----:B------:R-:W-:Y:S01]  /*11410*/  ISETP.NE.AND P5, PT, R118, 0x1, PT ;  /* 0x000000017600780c */ /* 0x000fe20003fa5270 */
[----:B------:R-:W-:Y:S01]  /*11420*/  BSSY.RECONVERGENT B2, `(.L_x_418) ;  /* 0x000004e000027945 */ /* 0x000fe20003800200 */
[----:B------:R-:W-:Y:S01]  /*11430*/  PRMT R201, R119, 0x7632, R201 ;  /* 0x0000763277c97816 */ /* 0x000fe200000000c9 */
[----:B------:R-:W-:Y:S01]  /*11440*/  FFMA.FTZ R116, R117, R208, 1.1641532182693481445e-10 ;  /* 0x2f00000075747423 */ /* 0x000fe200000100d0 */
[----:B------:R-:W-:Y:S01]  /*11450*/  FMUL.FTZ R121, R121, R206 ;  /* 0x000000ce79797220 */ /* 0x000fe20000410000 */
[----:B------:R-:W-:Y:S01]  /*11460*/  @P0 IMAD.U32 R117, R111, 0x10000, RZ ;  /* 0x000100006f750824 */ /* 0x000fe200078e00ff */
[----:B------:R-:W-:Y:S02]  /*11470*/  MOV R182, 0x2 ;  /* 0x0000000200b67802 */ /* 0x000fe40000000f00 */
        /* <DEDUP_REMOVED lines=15> */
.L_x_420:
        /* <DEDUP_REMOVED lines=13> */
.L_x_422:
[----:B------:R-:W-:Y:S05]  /*11640*/  BSYNC.RECONVERGENT B3 ;  /* 0x0000000000037941 */ /* 0x000fea0003800200 */
.L_x_421:
        /* <DEDUP_REMOVED lines=43> */
.L_x_419:
[----:B------:R-:W-:Y:S05]  /*11900*/  BSYNC.RECONVERGENT B2 ;  /* 0x0000000000027941 */ /* 0x000fea0003800200 */
.L_x_418:
[----:B------:R-:W-:Y:S01]  /*11910*/  I2FP.F32.U32 R117, R117 ;  /* 0x0000007500757245 */ /* 0x000fe20000201000 */
[----:B------:R-:W-:Y:S01]  /*11920*/  IMAD.U32 R201, R201, 0x10000, RZ ;  /* 0x00010000c9c97824 */ /* 0x000fe200078e00ff */
[----:B------:R-:W-:Y:S02]  /*11930*/  PRMT R118, R209, 0x5410, R210 ;  /* 0x00005410d1767816 */ /* 0x000fe400000000d2 */
[----:B------:R-:W-:Y:S01]  /*11940*/  PRMT R116, R199, 0x5410, R203 ;  /* 0x00005410c7747816 */ /* 0x000fe200000000cb */
[----:B------:R-:W-:Y:S01]  /*11950*/  FFMA.FTZ R208, R117, R208, 1.1641532182693481445e-10 ;  /* 0x2f00000075d07423 */ /* 0x000fe200000100d0 */
[----:B------:R-:W-:Y:S01]  /*11960*/  FMUL.FTZ R201, R201, R206 ;  /* 0x000000cec9c97220 */ /* 0x000fe20000410000 */
[----:B------:R-:W-:-:S03]  /*11970*/  @P0 SHF.L.U32 R117, R194, 0x10, RZ ;  /* 0x00000010c2750819 */ /* 0x000fc600000006ff */
[----:B------:R-:W-:-:S04]  /*11980*/  FSETP.GTU.FTZ.AND P5, PT, R208, R207, PT ;  /* 0x000000cfd000720b */ /* 0x000fc80003fbc000 */
[----:B------:R-:W-:Y:S02]  /*11990*/  FSEL R194, R201, RZ, !P5 ;  /* 0x000000ffc9c27208 */ /* 0x000fe40006800000 */
[----:B------:R-:W-:-:S03]  /*119a0*/  PLOP3.LUT P5, PT, P5, PT, PT, 0x8, 0x80 ;  /* 0x000000000080781c */ /* 0x000fc60002fae170 */
[----:B------:R-:W-:Y:S01]  /*119b0*/  @P0 FADD.FTZ R194, R117, R194 ;  /* 0x000000c275c20221 */ /* 0x000fe20000010000 */
[----:B------:R-:W-:-:S04]  /*119c0*/  PRMT R117, R204, 0x5410, R205 ;  /* 0x00005410cc757816 */ /* 0x000fc800000000cd */
[----:B------:R-:W-:-:S04]  /*119d0*/  F2FP.BF16.F32.PACK_AB R119, RZ, R194 ;  /* 0x000000c2ff77723e */ /* 0x000fc800000010ff */
[----:B------:R-:W-:-:S07]  /*119e0*/  PRMT R119, R200, 0x5410, R119 ;  /* 0x00005410c8777816 */ /* 0x000fce0000000077 */
.L_x_382:
        /* <DEDUP_REMOVED lines=23> */
[----:B0-----:R-:W-:Y:S01]  /*11b60*/  IMAD.U32 R119, R163, 0x10000, RZ ;  /* 0x00010000a3777824 */ /* 0x001fe200078e00ff */
[----:B------:R-:W0:Y:S01]  /*11b70*/  LDC.64 R116, c[0x0][0x3b8] ;  /* 0x0000ee00ff747b82 */ /* 0x000e220000000a00 */
[----:B------:R-:W-:Y:S02]  /*11b80*/  LOP3.LUT R118, R164, 0xffff, RZ, 0xc0, !PT ;  /* 0x0000ffffa4767812 */ /* 0x000fe400078ec0ff */
[----:B------:R-:W-:Y:S02]  /*11b90*/  PRMT R121, R162, 0x7104, RZ ;  /* 0x00007104a2797816 */ /* 0x000fe400000000ff */
[----:B------:R-:W-:Y:S02]  /*11ba0*/  LOP3.LUT R119, R119, 0xff0000, RZ, 0xc0, !PT ;  /* 0x00ff000077777812 */ /* 0x000fe400078ec0ff */
[----:B------:R-:W-:Y:S02]  /*11bb0*/  LOP3.LUT R122, R160, 0xff, RZ, 0xc0, !PT ;  /* 0x000000ffa07a7812 */ /* 0x000fe400078ec0ff */
[----:B------:R-:W-:-:S02]  /*11bc0*/  PRMT R118, R119, 0x4210, R118 ;  /* 0x0000421077767816 */ /* 0x000fc40000000076 */
[----:B------:R-:W-:Y:S01]  /*11bd0*/  LOP3.LUT R120, R159, 0xff, RZ, 0xc0, !PT ;  /* 0x000000ff9f787812 */ /* 0x000fe200078ec0ff */
[----:B------:R-:W-:Y:S01]  /*11be0*/  IMAD.WIDE.U32 R122, R122, 0x1000000, RZ ;  /* 0x010000007a7a7825 */ /* 0x000fe200078e00ff */
[----:B------:R-:W-:Y:S02]  /*11bf0*/  LOP3.LUT R119, R158, 0xff, RZ, 0xc0, !PT ;  /* 0x000000ff9e777812 */ /* 0x000fe400078ec0ff */
[----:B------:R-:W-:Y:S01]  /*11c00*/  LOP3.LUT R200, R118, 0xff00, R121, 0xf8, !PT ;  /* 0x0000ff0076c87812 */ /* 0x000fe200078ef879 */
[----:B------:R-:W-:-:S03]  /*11c10*/  IMAD.WIDE.U32 R120, R120, 0x10000, RZ ;  /* 0x0001000078787825 */ /* 0x000fc600078e00ff */
[----:B------:R-:W-:Y:S01]  /*11c20*/  LOP3.LUT R199, R200, 0xff, R161, 0xf8, !PT ;  /* 0x000000ffc8c77812 */ /* 0x000fe200078ef8a1 */
[----:B------:R-:W-:-:S03]  /*11c30*/  IMAD.WIDE.U32 R118, R119, 0x100, RZ ;  /* 0x0000010077767825 */ /* 0x000fc600078e00ff */
[----:B------:R-:W-:Y:S01]  /*11c40*/  LOP3.LUT R199, R121, R199, R123, 0xfe, !PT ;  /* 0x000000c779c77212 */ /* 0x000fe200078efe7b */
[----:B0-----:R-:W-:Y:S01]  /*11c50*/  IMAD.WIDE.U32 R116, R197, 0x8, R116 ;  /* 0x00000008c5747825 */ /* 0x001fe200078e0074 */
[----:B------:R-:W-:Y:S02]  /*11c60*/  LOP3.LUT R118, R118, R122, R120, 0xfe, !PT ;  /* 0x0000007a76767212 */ /* 0x000fe400078efe78 */
[----:B------:R-:W-:Y:S02]  /*11c70*/  LOP3.LUT R119, R199, R119, RZ, 0xfc, !PT ;  /* 0x00000077c7777212 */ /* 0x000fe400078efcff */
[----:B------:R-:W-:-:S05]  /*11c80*/  LOP3.LUT R118, R118, 0xff, R157, 0xf8, !PT ;  /* 0x000000ff76767812 */ /* 0x000fca00078ef89d */
[----:B------:R1:W-:Y:S02]  /*11c90*/  STG.E.64 desc[UR8][R116.64], R118 ;  /* 0x0000007674007986 */ /* 0x0003e4000c101b08 */
.L_x_423:
[----:B------:R-:W-:Y:S01]  /*11ca0*/  IMAD.MOV.U32 R199, RZ, RZ, R202 ;  /* 0x000000ffffc77224 */ /* 0x000fe200078e00ca */
[----:B------:R-:W-:-:S07]  /*11cb0*/  IADD3 R197, PT, PT, R197, 0x20, RZ ;  /* 0x00000020c5c57810 */ /* 0x000fce0007ffe0ff */
.L_x_300:
[----:B------:R-:W-:Y:S05]  /*11cc0*/  BSYNC.RECONVERGENT B1 ;  /* 0x0000000000017941 */ /* 0x000fea0003800200 */
.L_x_299:
[----:B------:R-:W-:Y:S01]  /*11cd0*/  ISETP.GE.U32.AND P0, PT, R156, 0x60, PT ;  /* 0x000000609c00780c */ /* 0x000fe20003f06070 */
[----:B------:R-:W-:Y:S01]  /*11ce0*/  BSSY.RECONVERGENT B1, `(.L_x_424) ;  /* 0x0000808000017945 */ /* 0x000fe20003800200 */
[----:B------:R-:W-:-:S11]  /*11cf0*/  LOP3.LUT R0, R0, 0xffffffbf, RZ, 0xc0, !PT ;  /* 0xffffffbf00007812 */ /* 0x000fd600078ec0ff */
[----:B------:R-:W-:Y:S01]  /*11d00*/  @P0 LOP3.LUT R0, R0, 0x40, RZ, 0xfc, !PT ;  /* 0x0000004000000812 */ /* 0x000fe200078efcff */
[----:B------:R-:W-:Y:S06]  /*11d10*/  @!P0 BRA `(.L_x_425) ;  /* 0x0000008000108947 */ /* 0x000fec0003800000 */
[----:B------:R-:W-:Y:S01]  /*11d20*/  ISETP.NE.U32.AND P0, PT, RZ, UR12, PT ;  /* 0x0000000cff007c0c */ /* 0x000fe2000bf05070 */
[----:B01----:R-:W0:Y:S01]  /*11d30*/  LDC.64 R118, c[0x0][0x390] ;  /* 0x0000e400ff767b82 */ /* 0x003e220000000a00 */
[----:B------:R-:W-:Y:S02]  /*11d40*/  ISETP.NE.U32.AND P1, PT, RZ, UR10, PT ;  /* 0x0000000aff007c0c */ /* 0x000fe4000bf25070 */
[----:B------:R-:W-:Y:S02]  /*11d50*/  ISETP.NE.AND.EX P0, PT, RZ, UR13, PT, P0 ;  /* 0x0000000dff007c0c */ /* 0x000fe4000bf05300 */
[----:B------:R-:W-:-:S11]  /*11d60*/  ISETP.NE.AND.EX P1, PT, RZ, UR11, PT, P1 ;  /* 0x0000000bff007c0c */ /* 0x000fd6000bf25310 */
[----:B------:R-:W1:Y:S08]  /*11d70*/  @P0 LDC.64 R120, c[0x0][0x3a0] ;  /* 0x0000e800ff780b82 */ /* 0x000e700000000a00 */
[----:B------:R-:W2:Y:S01]  /*11d80*/  @P1 LDC.64 R116, c[0x0][0x398] ;  /* 0x0000e600ff741b82 */ /* 0x000ea20000000a00 */
[----:B0-----:R-:W-:-:S04]  /*11d90*/  IMAD.WIDE.U32 R118, R197, 0x10, R118 ;  /* 0x00000010c5767825 */ /* 0x001fc800078e0076 */
[----:B-1----:R-:W-:-:S05]  /*11da0*/  @P0 IMAD.WIDE.U32 R120, R197, 0x10, R120 ;  /* 0x00000010c5780825 */ /* 0x002fca00078e0078 */
[----:B------:R-:W3:Y:S01]  /*11db0*/  @P0 LDG.E.128 R108, desc[UR8][R120.64] ;  /* 0x00000008786c0981 */ /* 0x000ee2000c1e1d00 */
[----:B--2---:R-:W-:-:S03]  /*11dc0*/  @P1 IMAD.WIDE.U32 R122, R197, 0x10, R116 ;  /* 0x00000010c57a1825 */ /* 0x004fc600078e0074 */
[----:B------:R-:W5:Y:S04]  /*11dd0*/  LDG.E.128 R116, desc[UR8][R118.64] ;  /* 0x0000000876747981 */ /* 0x000f68000c1e1d00 */
[----:B------:R0:W5:Y:S01]  /*11de0*/  @P1 LDG.E.128 R112, desc[UR8][R122.64] ;  /* 0x000000087a701981 */ /* 0x000162000c1e1d00 */
[----:B---3--:R-:W-:Y:S02]  /*11df0*/  PRMT R195, R111, 0x7632, R195 ;  /* 0x000076326fc37816 */ /* 0x008fe400000000c3 */
        /* <DEDUP_REMOVED lines=15> */
[--C-:B------:R-:W-:Y:S01]  /*11ef0*/  @!P2 IMAD.MOV.U32 R202, RZ, RZ, R199.reuse ;  /* 0x000000ffffcaa224 */ /* 0x100fe200078e00c7 */
[----:B------:R-:W-:Y:S01]  /*11f00*/  @P2 MOV R120, R149 ;  /* 0x0000009500782202 */ /* 0x000fe20000000f00 */
[----:B------:R-:W-:Y:S02]  /*11f10*/  @P2 VIADD R122, R182, 0x1 ;  /* 0x00000001b67a2836 */ /* 0x000fe40000000000 */
[----:B------:R-:W-:Y:S01]  /*11f20*/  @P2 IMAD.MOV.U32 R202, RZ, RZ, R199 ;  /* 0x000000ffffca2224 */ /* 0x000fe200078e00c7 */
[----:B------:R-:W-:Y:S06]  /*11f30*/  BRA `(.L_x_428) ;  /* 0x0000000000e07947 */ /* 0x000fec0003800000 */
.L_x_429:
        /* <DEDUP_REMOVED lines=13> */
.L_x_431:
[----:B------:R-:W-:Y:S05]  /*12010*/  BSYNC.RECONVERGENT B3 ;  /* 0x0000000000037941 */ /* 0x000fea0003800200 */
.L_x_430:
        /* <DEDUP_REMOVED lines=42> */
.L_x_428:
[----:B------:R-:W-:Y:S05]  /*122c0*/  BSYNC.RECONVERGENT B2 ;  /* 0x0000000000027941 */ /* 0x000fea0003800200 */
.L_x_427:
[----:B------:R-:W0:Y:S01]  /*122d0*/  LDC R204, c[0x0][0x404] ;  /* 0x00010100ffcc7b82 */ /* 0x000e220000000800 */
[----:B------:R-:W-:Y:S01]  /*122e0*/  I2FP.F32.U32 R121, R120 ;  /* 0x0000007800797245 */ /* 0x000fe20000201000 */
[----:B------:R-:W-:Y:S01]  /*122f0*/  IMAD.MOV.U32 R206, RZ, RZ, 0x2f800000 ;  /* 0x2f800000ffce7424 */ /* 0x000fe200078e00ff */
[----:B------:R-:W-:Y:S01]  /*12300*/  ISETP.NE.AND P3, PT, R122, 0x1, PT ;  /* 0x000000017a00780c */ /* 0x000fe20003f65270 */
[----:B------:R-:W-:Y:S01]  /*12310*/  BSSY.RECONVERGENT B2, `(.L_x_432) ;  /* 0x000004f000027945 */ /* 0x000fe20003800200 */
[----:B-----5:R-:W-:Y:S01]  /*12320*/  SHF.L.U32 R120, R116, 0x10, RZ ;  /* 0x0000001074787819 */ /* 0x020fe200000006ff */
[----:B------:R-:W-:Y:S01]  /*12330*/  FFMA.FTZ R121, R121, R206, 1.1641532182693481445e-10 ;  /* 0x2f00000079797423 */ /* 0x000fe200000100ce */
[----:B------:R-:W-:Y:S01]  /*12340*/  LOP3.LUT R0, R0, 0xffffffef, RZ, 0xc0, !PT ;  /* 0xffffffef00007812 */ /* 0x000fe200078ec0ff */
[----:B------:R-:W1:Y:S01]  /*12350*/  LDC R205, c[0x0][0x408] ;  /* 0x00010200ffcd7b82 */ /* 0x000e620000000800 */
[----:B------:R-:W-:Y:S01]  /*12360*/  PRMT R116, R116, 0x7632, R116 ;  /* 0x0000763274747816 */ /* 0x000fe20000000074 */
[----:B------:R-:W-:Y:S01]  /*12370*/  IMAD.MOV.U32 R123, RZ, RZ, 0x2 ;  /* 0x00000002ff7b7424 */ /* 0x000fe200078e00ff */
        /* <DEDUP_REMOVED lines=15> */
.L_x_434:
        /* <DEDUP_REMOVED lines=13> */
.L_x_436:
[----:B------:R-:W-:Y:S05]  /*12540*/  BSYNC.RECONVERGENT B3 ;  /* 0x0000000000037941 */ /* 0x000fea0003800200 */
.L_x_435:
        /* <DEDUP_REMOVED lines=43> */
.L_x_433:
[----:B------:R-:W-:Y:S05]  /*12800*/  BSYNC.RECONVERGENT B2 ;  /* 0x0000000000027941 */ /* 0x000fea0003800200 */
.L_x_432:
[----:B------:R-:W-:Y:S01]  /*12810*/  I2FP.F32.U32 R121, R121 ;  /* 0x0000007900797245 */ /* 0x000fe20000201000 */
[----:B------:R-:W-:Y:S01]  /*12820*/  @P0 IMAD.U32 R166, R108, 0x10000, RZ ;  /* 0x000100006ca60824 */ /* 0x000fe200078e00ff */
[----:B------:R-:W-:Y:S01]  /*12830*/  SHF.L.U32 R120, R112, 0x10, RZ ;  /* 0x0000001070787819 */ /* 0x000fe200000006ff */
[----:B------:R-:W-:Y:S01]  /*12840*/  BSSY.RECONVERGENT B2, `(.L_x_437) ;  /* 0x000004f000027945 */ /* 0x000fe20003800200 */
[----:B------:R-:W-:Y:S01]  /*12850*/  ISETP.NE.AND P3, PT, R123, 0x1, PT ;  /* 0x000000017b00780c */ /* 0x000fe20003f65270 */
[----:B------:R-:W-:Y:S02]  /*12860*/  FFMA.FTZ R121, R121, R206, 1.1641532182693481445e-10 ;  /* 0x2f00000079797423 */ /* 0x000fe400000100ce */
[----:B------:R-:W-:-:S03]  /*12870*/  FMUL.FTZ R120, R120, R205 ;  /* 0x000000cd78787220 */ /* 0x000fc60000410000 */
[----:B------:R-:W-:Y:S01]  /*12880*/  FSETP.GTU.FTZ.AND P2, PT, R121, R204, PT ;  /* 0x000000cc7900720b */ /* 0x000fe20003f5c000 */
[----:B------:R-:W-:-:S03]  /*12890*/  IMAD.MOV.U32 R121, RZ, RZ, R4 ;  /* 0x000000ffff797224 */ /* 0x000fc600078e0004 */
[----:B------:R-:W-:-:S05]  /*128a0*/  FSEL R120, R120, RZ, !P2 ;  /* 0x000000ff78787208 */ /* 0x000fca0005000000 */
[----:B------:R-:W-:Y:S01]  /*128b0*/  FADD.FTZ R157, R157, R120 ;  /* 0x000000789d9d7221 */ /* 0x000fe20000010000 */
[----:B------:R-:W-:-:S03]  /*128c0*/  HFMA2 R120, -RZ, RZ, 0, 1.1920928955078125e-07 ;  /* 0x00000002ff787431 */ /* 0x000fc600000001ff */
        /* <DEDUP_REMOVED lines=13> */
.L_x_439:
        /* <DEDUP_REMOVED lines=13> */
.L_x_441:
[----:B------:R-:W-:Y:S05]  /*12a70*/  BSYNC.RECONVERGENT B3 ;  /* 0x0000000000037941 */ /* 0x000fea0003800200 */
.L_x_440:
        /* <DEDUP_REMOVED lines=43> */
.L_x_438:
[----:B------:R-:W-:Y:S05]  /*12d30*/  BSYNC.RECONVERGENT B2 ;  /* 0x0000000000027941 */ /* 0x000fea0003800200 */
.L_x_437:
        /* <DEDUP_REMOVED lines=22> */
.L_x_444:
        /* <DEDUP_REMOVED lines=8> */
[----:B------:R-:W-:Y:S02]  /*12f20*/  @!P2 IADD3 R4, PT, PT, R3, 0x1, RZ ;  /* 0x000000010304a810 */ /* 0x000fe40007ffe0ff */
[----:B------:R-:W-:Y:S02]  /*12f30*/  @!P2 MOV R151, RZ ;  /* 0x000000ff0097a202 */ /* 0x000fe40000000f00 */
[----:B------:R-:W-:-:S13]  /*12f40*/  ISETP.NE.AND P3, PT, R155, RZ, !P2 ;  /* 0x000000ff9b00720c */ /* 0x000fda0005765270 */
[----:B------:R-:W-:-:S04]  /*12f50*/  @P3 IMAD.MOV R4, RZ, RZ, R3 ;  /* 0x000000ffff043224 */ /* 0x000fc800078e0203 */
[----:B------:R-:W-:-:S07]  /*12f60*/  @!P2 IMAD.MOV.U32 R3, RZ, RZ, R4 ;  /* 0x000000ffff03a224 */ /* 0x000fce00078e0004 */
.L_x_446:
[----:B------:R-:W-:Y:S05]  /*12f70*/  BSYNC.RECONVERGENT B3 ;  /* 0x0000000000037941 */ /* 0x000fea0003800200 */
.L_x_445:
        /* <DEDUP_REMOVED lines=43> */
.L_x_443:
[----:B------:R-:W-:Y:S05]  /*13230*/  BSYNC.RECONVERGENT B2 ;  /* 0x0000000000027941 */ /* 0x000fea0003800200 */
.L_x_442:
[----:B------:R-:W-:Y:S01]  /*13240*/  I2FP.F32.U32 R121, R121 ;  /* 0x0000007900797245 */ /* 0x000fe20000201000 */
[----:B------:R-:W-:Y:S01]  /*13250*/  BSSY.RECONVERGENT B2, `(.L_x_447) ;  /* 0x0000052000027945 */ /* 0x000fe20003800200 */
[----:B------:R-:W-:-:S03]  /*13260*/  PRMT R120, R112, 0x7632, R120 ;  /* 0x0000763270787816 */ /* 0x000fc60000000078 */
[----:B------:R-:W-:Y:S02]  /*13270*/  FFMA.FTZ R121, R121, R206, 1.1641532182693481445e-10 ;  /* 0x2f00000079797423 */ /* 0x000fe400000100ce */
[----:B------:R-:W-:-:S03]  /*13280*/  IMAD.U32 R120, R120, 0x10000, RZ ;  /* 0x0001000078787824 */ /* 0x000fc600078e00ff */
[----:B------:R-:W-:Y:S01]  /*13290*/  FSETP.GTU.FTZ.AND P2, PT, R121, R204, PT ;  /* 0x000000cc7900720b */ /* 0x000fe20003f5c000 */
[----:B------:R-:W-:Y:S01]  /*132a0*/  FMUL.FTZ R120, R120, R205 ;  /* 0x000000cd78787220 */ /* 0x000fe20000410000 */
[----:B------:R-:W-:Y:S02]  /*132b0*/  @P0 SHF.L.U32 R121, R200, 0x10, RZ ;  /* 0x00000010c8790819 */ /* 0x000fe400000006ff */
[----:B------:R-:W-:Y:S02]  /*132c0*/  SEL R158, RZ, 0x1, P2 ;  /* 0x00000001ff9e7807 */ /* 0x000fe40001000000 */
[----:B------:R-:W-:Y:S01]  /*132d0*/  FSEL R123, R120, RZ, !P2 ;  /* 0x000000ff787b7208 */ /* 0x000fe20005000000 */
[----:B------:R-:W-:Y:S01]  /*132e0*/  IMAD.MOV.U32 R120, RZ, RZ, 0x2 ;  /* 0x00000002ff787424 */ /* 0x000fe200078e00ff */
[----:B------:R-:W-:-:S03]  /*132f0*/  ISETP.NE.AND P2, PT, R122, 0x1, PT ;  /* 0x000000017a00780c */ /* 0x000fc60003f45270 */
[----:B------:R-:W-:-:S04]  /*13300*/  FADD.FTZ R116, R116, R123 ;  /* 0x0000007b74747221 */ /* 0x000fc80000010000 */
[----:B------:R-:W-:Y:S01]  /*13310*/  @P0 FADD.FTZ R172, R116, R121 ;  /* 0x0000007974ac0221 */ /* 0x000fe20000010000 */
[----:B------:R-:W-:Y:S01]  /*13320*/  @!P0 IMAD.MOV.U32 R172, RZ, RZ, R116 ;  /* 0x000000ffffac8224 */ /* 0x000fe200078e0074 */
[----:B------:R-:W-:-:S04]  /*13330*/  MOV R116, R4 ;  /* 0x0000000400747202 */ /* 0x000fc80000000f00 */
        /* <DEDUP_REMOVED lines=10> */
.L_x_449:
        /* <DEDUP_REMOVED lines=13> */
.L_x_451:
[----:B------:R-:W-:Y:S05]  /*134b0*/  BSYNC.RECONVERGENT B3 ;  /* 0x0000000000037941 */ /* 0x000fea0003800200 */
.L_x_450:
        /* <DEDUP_REMOVED lines=40> */
[----:B------:R-:W-:Y:S02]  /*13740*/  IMAD.MOV.U32 R202, RZ, RZ, R120 ;  /* 0x000000ffffca7224 */ /* 0x000fe400078e0078 */
[----:B------:R-:W-:Y:S01]  /*13750*/  HFMA2 R120, -RZ, RZ, 0, 0 ;  /* 0x00000000ff787431 */ /* 0x000fe200000001ff */
[----:B------:R-:W-:-:S07]  /*13760*/  LOP3.LUT R150, R122, UR31, R121, 0x96, !PT ;  /* 0x0000001f7a967c12 */ /* 0x000fce000f8e9679 */
.L_x_448:
[----:B------:R-:W-:Y:S05]  /*13770*/  BSYNC.RECONVERGENT B2 ;  /* 0x0000000000027941 */ /* 0x000fea0003800200 */
.L_x_447:
[----:B------:R-:W-:Y:S01]  /*13780*/  I2FP.F32.U32 R121, R116 ;  /* 0x0000007400797245 */ /* 0x000fe20000201000 */
[C---:B------:R-:W-:Y:S01]  /*13790*/  IMAD.U32 R116, R117.reuse, 0x10000, RZ ;  /* 0x0001000075747824 */ /* 0x040fe200078e00ff */
[----:B------:R-:W-:Y:S01]  /*137a0*/  LOP3.LUT R0, R0, 0xfffffffb, RZ, 0xc0, !PT ;  /* 0xfffffffb00007812 */ /* 0x000fe200078ec0ff */
[----:B------:R-:W-:Y:S01]  /*137b0*/  BSSY.RECONVERGENT B2, `(.L_x_452) ;  /* 0x000004d000027945 */ /* 0x000fe20003800200 */
[----:B------:R-:W-:Y:S01]  /*137c0*/  PRMT R162, R117, 0x7632, R162 ;  /* 0x0000763275a27816 */ /* 0x000fe200000000a2 */
[----:B------:R-:W-:Y:S01]  /*137d0*/  FFMA.FTZ R121, R121, R206, 1.1641532182693481445e-10 ;  /* 0x2f00000079797423 */ /* 0x000fe200000100ce */
[----:B------:R-:W-:Y:S01]  /*137e0*/  FMUL.FTZ R116, R116, R205 ;  /* 0x000000cd74747220 */ /* 0x000fe20000410000 */
[----:B------:R-:W-:-:S03]  /*137f0*/  MOV R117, R4 ;  /* 0x0000000400757202 */ /* 0x000fc60000000f00 */
[----:B------:R-:W-:Y:S01]  /*13800*/  FSETP.GTU.FTZ.AND P2, PT, R121, R204, PT ;  /* 0x000000cc7900720b */ /* 0x000fe20003f5c000 */
[----:B------:R-:W-:-:S03]  /*13810*/  IMAD.MOV.U32 R121, RZ, RZ, 0x2 ;  /* 0x00000002ff797424 */ /* 0x000fc600078e00ff */
        /* <DEDUP_REMOVED lines=13> */
.L_x_454:
        /* <DEDUP_REMOVED lines=13> */
.L_x_456:
[----:B------:R-:W-:Y:S05]  /*139c0*/  BSYNC.RECONVERGENT B3 ;  /* 0x0000000000037941 */ /* 0x000fea0003800200 */
.L_x_455:
        /* <DEDUP_REMOVED lines=43> */
.L_x_453:
[----:B------:R-:W-:Y:S05]  /*13c80*/  BSYNC.RECONVERGENT B2 ;  /* 0x0000000000027941 */ /* 0x000fea0003800200 */
.L_x_452:
[----:B------:R-:W-:Y:S01]  /*13c90*/  I2FP.F32.U32 R117, R117 ;  /* 0x0000007500757245 */ /* 0x000fe20000201000 */
[----:B------:R-:W-:Y:S01]  /*13ca0*/  IMAD.U32 R116, R113, 0x10000, RZ ;  /* 0x0001000071747824 */ /* 0x000fe200078e00ff */
[----:B------:R-:W-:Y:S01]  /*13cb0*/  BSSY.RECONVERGENT B2, `(.L_x_457) ;  /* 0x0000051000027945 */ /* 0x000fe20003800200 */
[----:B------:R-:W-:Y:S02]  /*13cc0*/  @P0 IMAD.U32 R122, R109, 0x10000, RZ ;  /* 0x000100006d7a0824 */ /* 0x000fe400078e00ff */
        /* <DEDUP_REMOVED lines=9> */
[----:B------:R-:W-:Y:S01]  /*13d60*/  @!P0 MOV R173, R159 ;  /* 0x0000009f00ad8202 */ /* 0x000fe20000000f00 */
[----:B------:R-:W-:Y:S01]  /*13d70*/  IMAD.MOV.U32 R122, RZ, RZ, 0x2 ;  /* 0x00000002ff7a7424 */ /* 0x000fe200078e00ff */
[----:B------:R-:W-:Y:S02]  /*13d80*/  PRMT R159, R116, 0x7610, R159 ;  /* 0x00007610749f7816 */ /* 0x000fe4000000009f */
[----:B------:R-:W-:-:S03]  /*13d90*/  F2FP.BF16.F32.PACK_AB R203, RZ, R173 ;  /* 0x000000adffcb723e */ /* 0x000fc600000010ff */
[----:B------:R-:W-:Y:S05]  /*13da0*/  @!P2 BRA `(.L_x_458) ;  /* 0x000000040004a947 */ /* 0x000fea0003800000 */
        /* <DEDUP_REMOVED lines=8> */
.L_x_459:
        /* <DEDUP_REMOVED lines=13> */
.L_x_461:
[----:B------:R-:W-:Y:S05]  /*13f00*/  BSYNC.RECONVERGENT B3 ;  /* 0x0000000000037941 */ /* 0x000fea0003800200 */
.L_x_460:
        /* <DEDUP_REMOVED lines=43> */
.L_x_458:
[----:B------:R-:W-:Y:S05]  /*141c0*/  BSYNC.RECONVERGENT B2 ;  /* 0x0000000000027941 */ /* 0x000fea0003800200 */
.L_x_457:
[----:B------:R-:W-:Y:S01]  /*141d0*/  I2FP.F32.U32 R117, R117 ;  /* 0x0000007500757245 */ /* 0x000fe20000201000 */
[----:B------:R-:W-:Y:S01]  /*141e0*/  BSSY.RECONVERGENT B2, `(.L_x_462) ;  /* 0x000004e000027945 */ /* 0x000fe20003800200 */
[----:B------:R-:W-:Y:S01]  /*141f0*/  SHF.L.U32 R162, R162, 0x10, RZ ;  /* 0x00000010a2a27819 */ /* 0x000fe200000006ff */
[----:B------:R-:W-:Y:S01]  /*14200*/  IMAD.MOV.U32 R121, RZ, RZ, 0x2 ;  /* 0x00000002ff797424 */ /* 0x000fe200078e00ff */
[----:B------:R-:W-:Y:S01]  /*14210*/  LOP3.LUT R0, R0, 0xfffffffd, RZ, 0xc0, !PT ;  /* 0xfffffffd00007812 */ /* 0x000fe200078ec0ff */
[----:B------:R-:W-:Y:S01]  /*14220*/  FFMA.FTZ R117, R117, R206, 1.1641532182693481445e-10 ;  /* 0x2f00000075757423 */ /* 0x000fe200000100ce */
[----:B------:R-:W-:Y:S02]  /*14230*/  IMAD.MOV.U32 R120, RZ, RZ, R4 ;  /* 0x000000ffff787224 */ /* 0x000fe400078e0004 */
[----:B------:R-:W-:Y:S02]  /*14240*/  FMUL.FTZ R162, R162, R205 ;  /* 0x000000cda2a27220 */ /* 0x000fe40000410000 */
[----:B------:R-:W-:-:S04]  /*14250*/  FSETP.GTU.FTZ.AND P2, PT, R117, R204, PT ;  /* 0x000000cc7500720b */ /* 0x000fc80003f5c000 */
        /* <DEDUP_REMOVED lines=13> */
.L_x_464:
        /* <DEDUP_REMOVED lines=13> */
.L_x_466:
[----:B------:R-:W-:Y:S05]  /*14400*/  BSYNC.RECONVERGENT B3 ;  /* 0x0000000000037941 */ /* 0x000fea0003800200 */
.L_x_465:
        /* <DEDUP_REMOVED lines=43> */
.L_x_463:
[----:B------:R-:W-:Y:S05]  /*146c0*/  BSYNC.RECONVERGENT B2 ;  /* 0x0000000000027941 */ /* 0x000fea0003800200 */
.L_x_462:
[----:B------:R-:W-:Y:S01]  /*146d0*/  I2FP.F32.U32 R117, R120 ;  /* 0x0000007800757245 */ /* 0x000fe20000201000 */
[----:B------:R-:W-:Y:S01]  /*146e0*/  @P0 IMAD.U32 R177, R190, 0x10000, RZ ;  /* 0x00010000beb10824 */ /* 0x000fe200078e00ff */
[----:B------:R-:W-:Y:S01]  /*146f0*/  PRMT R116, R113, 0x7632, R116 ;  /* 0x0000763271747816 */ /* 0x000fe20000000074 */
[----:B------:R-:W-:Y:S01]  /*14700*/  BSSY.RECONVERGENT B2, `(.L_x_467) ;  /* 0x0000050000027945 */ /* 0x000fe20003800200 */
[----:B------:R-:W-:Y:S02]  /*14710*/  HFMA2 R122, -RZ, RZ, 0, 1.1920928955078125e-07 ;  /* 0x00000002ff7a7431 */ /* 0x000fe400000001ff */
[----:B------:R-:W-:Y:S01]  /*14720*/  FFMA.FTZ R117, R117, R206, 1.1641532182693481445e-10 ;  /* 0x2f00000075757423 */ /* 0x000fe200000100ce */
[----:B------:R-:W-:-:S04]  /*14730*/  SHF.L.U32 R116, R116, 0x10, RZ ;  /* 0x0000001074747819 */ /* 0x000fc800000006ff */
        /* <DEDUP_REMOVED lines=19> */
.L_x_469:
        /* <DEDUP_REMOVED lines=13> */
.L_x_471:
[----:B------:R-:W-:Y:S05]  /*14940*/  BSYNC.RECONVERGENT B3 ;  /* 0x0000000000037941 */ /* 0x000fea0003800200 */
.L_x_470:
        /* <DEDUP_REMOVED lines=43> */
.L_x_468:
[----:B------:R-:W-:Y:S05]  /*14c00*/  BSYNC.RECONVERGENT B2 ;  /* 0x0000000000027941 */ /* 0x000fea0003800200 */
.L_x_467:
        /* <DEDUP_REMOVED lines=21> */
.L_x_474:
        /* <DEDUP_REMOVED lines=13> */
.L_x_476:
[----:B------:R-:W-:Y:S05]  /*14e30*/  BSYNC.RECONVERGENT B3 ;  /* 0x0000000000037941 */ /* 0x000fea0003800200 */
.L_x_475:
        /* <DEDUP_REMOVED lines=43> */
.L_x_473:
[----:B------:R-:W-:Y:S05]  /*150f0*/  BSYNC.RECONVERGENT B2 ;  /* 0x0000000000027941 */ /* 0x000fea0003800200 */
.L_x_472:
[----:B------:R-:W-:Y:S01]  /*15100*/  I2FP.F32.U32 R117, R120 ;  /* 0x0000007800757245 */ /* 0x000fe20000201000 */
[----:B------:R-:W-:Y:S01]  /*15110*/  IMAD.U32 R116, R114, 0x10000, RZ ;  /* 0x0001000072747824 */ /* 0x000fe200078e00ff */
[----:B------:R-:W-:Y:S01]  /*15120*/  @P0 SHF.L.U32 R176, R110, 0x10, RZ ;  /* 0x000000106eb00819 */ /* 0x000fe200000006ff */
[----:B------:R-:W-:Y:S01]  /*15130*/  BSSY.RECONVERGENT B2, `(.L_x_477) ;  /* 0x0000050000027945 */ /* 0x000fe20003800200 */
[----:B------:R-:W-:Y:S02]  /*15140*/  IMAD.MOV.U32 R122, RZ, RZ, 0x2 ;  /* 0x00000002ff7a7424 */ /* 0x000fe400078e00ff */
[----:B------:R-:W-:Y:S01]  /*15150*/  FFMA.FTZ R117, R117, R206, 1.1641532182693481445e-10 ;  /* 0x2f00000075757423 */ /* 0x000fe200000100ce */
[----:B------:R-:W-:-:S04]  /*15160*/  FMUL.FTZ R116, R116, R205 ;  /* 0x000000cd74747220 */ /* 0x000fc80000410000 */
[----:B------:R-:W-:Y:S02]  /*15170*/  FSETP.GTU.FTZ.AND P3, PT, R117, R204, PT ;  /* 0x000000cc7500720b */ /* 0x000fe40003f7c000 */
[----:B------:R-:W-:Y:S02]  /*15180*/  MOV R117, R4 ;  /* 0x0000000400757202 */ /* 0x000fe40000000f00 */
        /* <DEDUP_REMOVED lines=17> */
.L_x_479:
        /* <DEDUP_REMOVED lines=13> */
.L_x_481:
[----:B------:R-:W-:Y:S05]  /*15370*/  BSYNC.RECONVERGENT B3 ;  /* 0x0000000000037941 */ /* 0x000fea0003800200 */
.L_x_480:
        /* <DEDUP_REMOVED lines=37> */
[----:B------:R-:W-:-:S03]  /*155d0*/  MOV R4, R122 ;  /* 0x0000007a00047202 */ /* 0x000fc60000000f00 */
[----:B------:R-:W-:Y:S01]  /*155e0*/  HFMA2 R122, -RZ, RZ, 0, 0 ;  /* 0x00000000ff7a7431 */ /* 0x000fe200000001ff */
[----:B------:R-:W-:Y:S02]  /*155f0*/  LOP3.LUT R149, R162, UR30, R123, 0x96, !PT ;  /* 0x0000001ea2957c12 */ /* 0x000fe4000f8e967b */
[----:B------:R-:W-:Y:S01]  /*15600*/  LOP3.LUT R150, R120, UR31, R117, 0x96, !PT ;  /* 0x0000001f78967c12 */ /* 0x000fe2000f8e9675 */
[----:B------:R-:W-:Y:S02]  /*15610*/  IMAD.MOV.U32 R117, RZ, RZ, R202 ;  /* 0x000000ffff757224 */ /* 0x000fe400078e00ca */
[----:B------:R-:W-:-:S07]  /*15620*/  IMAD.MOV.U32 R202, RZ, RZ, R116 ;  /* 0x000000ffffca7224 */ /* 0x000fce00078e0074 */
.L_x_478:
[----:B------:R-:W-:Y:S05]  /*15630*/  BSYNC.RECONVERGENT B2 ;  /* 0x0000000000027941 */ /* 0x000fea0003800200 */
.L_x_477:
[----:B------:R-:W-:Y:S01]  /*15640*/  I2FP.F32.U32 R117, R117 ;  /* 0x0000007500757245 */ /* 0x000fe20000201000 */
[----:B------:R-:W-:Y:S01]  /*15650*/  IMAD.U32 R118, R118, 0x10000, RZ ;  /* 0x0001000076767824 */ /* 0x000fe200078e00ff */
[----:B------:R-:W-:Y:S01]  /*15660*/  ISETP.NE.AND P4, PT, R122, 0x1, PT ;  /* 0x000000017a00780c */ /* 0x000fe20003f85270 */
[----:B------:R-:W-:Y:S01]  /*15670*/  BSSY.RECONVERGENT B2, `(.L_x_482) ;  /* 0x000004a000027945 */ /* 0x000fe20003800200 */
[----:B------:R-:W-:Y:S02]  /*15680*/  IMAD.MOV.U32 R121, RZ, RZ, 0x2 ;  /* 0x00000002ff797424 */ /* 0x000fe400078e00ff */
[----:B------:R-:W-:Y:S01]  /*15690*/  FFMA.FTZ R117, R117, R206, 1.1641532182693481445e-10 ;  /* 0x2f00000075757423 */ /* 0x000fe200000100ce */
[----:B------:R-:W-:Y:S01]  /*156a0*/  FMUL.FTZ R118, R118, R205 ;  /* 0x000000cd76767220 */ /* 0x000fe20000410000 */
[----:B------:R-:W-:-:S03]  /*156b0*/  MOV R120, R4 ;  /* 0x0000000400787202 */ /* 0x000fc60000000f00 */
        /* <DEDUP_REMOVED lines=12> */
.L_x_484:
        /* <DEDUP_REMOVED lines=13> */
.L_x_486:
[----:B------:R-:W-:Y:S05]  /*15850*/  BSYNC.RECONVERGENT B3 ;  /* 0x0000000000037941 */ /* 0x000fea0003800200 */
.L_x_485:
        /* <DEDUP_REMOVED lines=43> */
.L_x_483:
[----:B------:R-:W-:Y:S05]  /*15b10*/  BSYNC.RECONVERGENT B2 ;  /* 0x0000000000027941 */ /* 0x000fea0003800200 */
.L_x_482:
[----:B------:R-:W-:Y:S01]  /*15b20*/  I2FP.F32.U32 R117, R120 ;  /* 0x0000007800757245 */ /* 0x000fe20000201000 */
[----:B------:R-:W-:Y:S01]  /*15b30*/  @P0 IMAD.U32 R189, R189, 0x10000, RZ ;  /* 0x00010000bdbd0824 */ /* 0x000fe200078e00ff */
[----:B------:R-:W-:Y:S01]  /*15b40*/  PRMT R116, R114, 0x7632, R116 ;  /* 0x0000763272747816 */ /* 0x000fe20000000074 */
[----:B------:R-:W-:Y:S01]  /*15b50*/  BSSY.RECONVERGENT B2, `(.L_x_487) ;  /* 0x0000050000027945 */ /* 0x000fe20003800200 */
[----:B------:R-:W-:Y:S02]  /*15b60*/  IMAD.MOV.U32 R120, RZ, RZ, 0x2 ;  /* 0x00000002ff787424 */ /* 0x000fe400078e00ff */
[----:B------:R-:W-:Y:S01]  /*15b70*/  FFMA.FTZ R117, R117, R206, 1.1641532182693481445e-10 ;  /* 0x2f00000075757423 */ /* 0x000fe200000100ce */
[----:B------:R-:W-:-:S04]  /*15b80*/  IMAD.U32 R116, R116, 0x10000, RZ ;  /* 0x0001000074747824 */ /* 0x000fc800078e00ff */
        /* <DEDUP_REMOVED lines=8> */
[----:B------:R-:W-:-:S04]  /*15c10*/  @!P0 MOV R189, R118 ;  /* 0x0000007600bd8202 */ /* 0x000fc80000000f00 */
        /* <DEDUP_REMOVED lines=10> */
.L_x_489:
        /* <DEDUP_REMOVED lines=13> */
.L_x_491:
[----:B------:R-:W-:Y:S05]  /*15d90*/  BSYNC.RECONVERGENT B3 ;  /* 0x0000000000037941 */ /* 0x000fea0003800200 */
.L_x_490:
        /* <DEDUP_REMOVED lines=43> */
.L_x_488:
[----:B------:R-:W-:Y:S05]  /*16050*/  BSYNC.RECONVERGENT B2 ;  /* 0x0000000000027941 */ /* 0x000fea0003800200 */
.L_x_487:
        /* <DEDUP_REMOVED lines=21> */
.L_x_494:
        /* <DEDUP_REMOVED lines=13> */
.L_x_496:
[----:B------:R-:W-:Y:S05]  /*16280*/  BSYNC.RECONVERGENT B3 ;  /* 0x0000000000037941 */ /* 0x000fea0003800200 */
.L_x_495:
        /* <DEDUP_REMOVED lines=43> */
.L_x_493:
[----:B------:R-:W-:Y:S05]  /*16540*/  BSYNC.RECONVERGENT B2 ;  /* 0x0000000000027941 */ /* 0x000fea0003800200 */
.L_x_492:
        /* <DEDUP_REMOVED lines=26> */
.L_x_499:
        /* <DEDUP_REMOVED lines=13> */
.L_x_501:
[----:B------:R-:W-:Y:S05]  /*167c0*/  BSYNC.RECONVERGENT B3 ;  /* 0x0000000000037941 */ /* 0x000fea0003800200 */
.L_x_500:
        /* <DEDUP_REMOVED lines=43> */
.L_x_498:
[----:B------:R-:W-:Y:S05]  /*16a80*/  BSYNC.RECONVERGENT B2 ;  /* 0x0000000000027941 */ /* 0x000fea0003800200 */
.L_x_497:
        /* <DEDUP_REMOVED lines=20> */
.L_x_504:
        /* <DEDUP_REMOVED lines=15> */
.L_x_506:
[----:B------:R-:W-:Y:S05]  /*16cc0*/  BSYNC.RECONVERGENT B3 ;  /* 0x0000000000037941 */ /* 0x000fea0003800200 */
.L_x_505:
        /* <DEDUP_REMOVED lines=43> */
.L_x_503:
[----:B------:R-:W-:Y:S05]  /*16f80*/  BSYNC.RECONVERGENT B2 ;  /* 0x0000000000027941 */ /* 0x000fea0003800200 */
.L_x_502:
[----:B------:R-:W-:Y:S02]  /*16f90*/  I2FP.F32.U32 R117, R118 ;  /* 0x0000007600757245 */ /* 0x000fe40000201000 */
[----:B------:R-:W-:-:S03]  /*16fa0*/  PRMT R116, R115, 0x7632, R116 ;  /* 0x0000763273747816 */ /* 0x000fc60000000074 */
[----:B------:R-:W-:Y:S02]  /*16fb0*/  FFMA.FTZ R117, R117, R206, 1.1641532182693481445e-10 ;  /* 0x2f00000075757423 */ /* 0x000fe400000100ce */
[----:B------:R-:W-:-:S03]  /*16fc0*/  IMAD.U32 R116, R116, 0x10000, RZ ;  /* 0x0001000074747824 */ /* 0x000fc600078e00ff */
[----:B------:R-:W-:Y:S01]  /*16fd0*/  FSETP.GTU.FTZ.AND P6, PT, R117, R204, PT ;  /* 0x000000cc7500720b */ /* 0x000fe20003fdc000 */
[----:B------:R-:W-:Y:S01]  /*16fe0*/  FMUL.FTZ R116, R116, R205 ;  /* 0x000000cd74747220 */ /* 0x000fe20000410000 */
[----:B------:R-:W-:-:S04]  /*16ff0*/  PRMT R117, R203, 0x5410, R164 ;  /* 0x00005410cb757816 */ /* 0x000fc800000000a4 */
[----:B------:R-:W-:Y:S02]  /*17000*/  FSEL R118, R116, RZ, !P6 ;  /* 0x000000ff74767208 */ /* 0x000fe40007000000 */
[----:B------:R-:W-:-:S03]  /*17010*/  @P0 SHF.L.U32 R116, R195, 0x10, RZ ;  /* 0x00000010c3740819 */ /* 0x000fc600000006ff */
[----:B------:R-:W-:Y:S01]  /*17020*/  FADD.FTZ R209, R209, R118 ;  /* 0x00000076d1d17221 */ /* 0x000fe20000010000 */
[----:B------:R-:W-:-:S03]  /*17030*/  PRMT R118, R207, 0x5410, R208 ;  /* 0x00005410cf767816 */ /* 0x000fc600000000d0 */
[----:B------:R-:W-:Y:S01]  /*17040*/  @P0 FADD.FTZ R195, R209, R116 ;  /* 0x00000074d1c30221 */ /* 0x000fe20000010000 */
[----:B------:R-:W-:Y:S01]  /*17050*/  @!P0 IMAD.MOV.U32 R195, RZ, RZ, R209 ;  /* 0x000000ffffc38224 */ /* 0x000fe200078e00d1 */
[----:B------:R-:W-:-:S04]  /*17060*/  SEL R116, RZ, 0x1, P6 ;  /* 0x00000001ff747807 */ /* 0x000fc80003000000 */
[----:B------:R-:W-:Y:S02]  /*17070*/  F2FP.BF16.F32.PACK_AB R119, RZ, R195 ;  /* 0x000000c3ff77723e */ /* 0x000fe400000010ff */
[----:B------:R-:W-:Y:S02]  /*17080*/  PRMT R164, R116, 0x7610, R164 ;  /* 0x0000761074a47816 */ /* 0x000fe400000000a4 */
[----:B------:R-:W-:Y:S02]  /*17090*/  PRMT R116, R199, 0x5410, R200 ;  /* 0x00005410c7747816 */ /* 0x000fe400000000c8 */
[----:B------:R-:W-:Y:S01]  /*170a0*/  PRMT R119, R201, 0x5410, R119 ;  /* 0x00005410c9777816 */ /* 0x000fe20000000077 */
[----:B------:R-:W-:Y:S06]  /*170b0*/  BRA `(.L_x_507) ;  /* 0x0000002800747947 */ /* 0x000fec0003800000 */
.L_x_426:
        /* <DEDUP_REMOVED lines=16> */
.L_x_510:
        /* <DEDUP_REMOVED lines=13> */
.L_x_512:
[----:B------:R-:W-:Y:S05]  /*17290*/  BSYNC.RECONVERGENT B3 ;  /* 0x0000000000037941 */ /* 0x000fea0003800200 */
.L_x_511:
        /* <DEDUP_REMOVED lines=42> */
.L_x_509:
[----:B------:R-:W-:Y:S05]  /*17540*/  BSYNC.RECONVERGENT B2 ;  /* 0x0000000000027941 */ /* 0x000fea0003800200 */
.L_x_508:
        /* <DEDUP_REMOVED lines=9> */
[----:B------:R-:W-:Y:S01]  /*175e0*/  @P0 IMAD.U32 R121, R108, 0x10000, RZ ;  /* 0x000100006c790824 */ /* 0x000fe200078e00ff */
[----:B------:R-:W-:Y:S01]  /*175f0*/  PRMT R116, R116, 0x7632, R116 ;  /* 0x0000763274747816 */ /* 0x000fe20000000074 */
[----:B0-----:R-:W-:Y:S01]  /*17600*/  FMUL.FTZ R123, R123, R206 ;  /* 0x000000ce7b7b7220 */ /* 0x001fe20000410000 */
[----:B-1----:R-:W-:Y:S01]  /*17610*/  FSETP.GTU.FTZ.AND P2, PT, R120, R207, PT ;  /* 0x000000cf7800720b */ /* 0x002fe20003f5c000 */
[----:B------:R-:W-:-:S03]  /*17620*/  HFMA2 R120, -RZ, RZ, 0, 1.1920928955078125e-07 ;  /* 0x00000002ff787431 */ /* 0x000fc600000001ff */
        /* <DEDUP_REMOVED lines=15> */
.L_x_515:
        /* <DEDUP_REMOVED lines=13> */
.L_x_517:
[----:B------:R-:W-:Y:S05]  /*177f0*/  BSYNC.RECONVERGENT B3 ;  /* 0x0000000000037941 */ /* 0x000fea0003800200 */
.L_x_516:
        /* <DEDUP_REMOVED lines=43> */
.L_x_514:
[----:B------:R-:W-:Y:S05]  /*17ab0*/  BSYNC.RECONVERGENT B2 ;  /* 0x0000000000027941 */ /* 0x000fea0003800200 */
.L_x_513:
[----:B------:R-:W-:Y:S01]  /*17ac0*/  I2FP.F32.U32 R121, R121 ;  /* 0x0000007900797245 */ /* 0x000fe20000201000 */
[----:B------:R-:W-:Y:S01]  /*17ad0*/  IMAD.U32 R123, R116, 0x10000, RZ ;  /* 0x00010000747b7824 */ /* 0x000fe200078e00ff */
[----:B------:R-:W-:Y:S01]  /*17ae0*/  ISETP.NE.AND P2, PT, R120, 0x1, PT ;  /* 0x000000017800780c */ /* 0x000fe20003f45270 */
[----:B------:R-:W-:Y:S01]  /*17af0*/  BSSY.RECONVERGENT B2, `(.L_x_518) ;  /* 0x000004f000027945 */ /* 0x000fe20003800200 */
[----:B------:R-:W-:Y:S01]  /*17b00*/  LOP3.LUT R0, R0, 0xfffffff7, RZ, 0xc0, !PT ;  /* 0xfffffff700007812 */ /* 0x000fe200078ec0ff */
[----:B------:R-:W-:Y:S01]  /*17b10*/  FFMA.FTZ R116, R121, R208, 1.1641532182693481445e-10 ;  /* 0x2f00000079747423 */ /* 0x000fe200000100d0 */
[----:B------:R-:W-:Y:S01]  /*17b20*/  FMUL.FTZ R123, R123, R206 ;  /* 0x000000ce7b7b7220 */ /* 0x000fe20000410000 */
[----:B------:R-:W-:Y:S01]  /*17b30*/  @P0 SHF.L.U32 R121, R200, 0x10, RZ ;  /* 0x00000010c8790819 */ /* 0x000fe200000006ff */
        /* <DEDUP_REMOVED lines=17> */
.L_x_520:
        /* <DEDUP_REMOVED lines=13> */
.L_x_522:
[----:B------:R-:W-:Y:S05]  /*17d20*/  BSYNC.RECONVERGENT B3 ;  /* 0x0000000000037941 */ /* 0x000fea0003800200 */
.L_x_521:
        /* <DEDUP_REMOVED lines=43> */
.L_x_519:
[----:B------:R-:W-:Y:S05]  /*17fe0*/  BSYNC.RECONVERGENT B2 ;  /* 0x0000000000027941 */ /* 0x000fea0003800200 */
.L_x_518:
[----:B------:R-:W-:Y:S01]  /*17ff0*/  I2FP.F32.U32 R121, R116 ;  /* 0x0000007400797245 */ /* 0x000fe20000201000 */
[----:B------:R-:W-:Y:S01]  /*18000*/  BSSY.RECONVERGENT B2, `(.L_x_523) ;  /* 0x0000052000027945 */ /* 0x000fe20003800200 */
[----:B------:R-:W-:Y:S01]  /*18010*/  SHF.L.U32 R123, R117, 0x10, RZ ;  /* 0x00000010757b7819 */ /* 0x000fe200000006ff */
[----:B------:R-:W-:Y:S01]  /*18020*/  IMAD.MOV.U32 R120, RZ, RZ, 0x2 ;  /* 0x00000002ff787424 */ /* 0x000fe200078e00ff */
[----:B------:R-:W-:Y:S01]  /*18030*/  LOP3.LUT R0, R0, 0xfffffffb, RZ, 0xc0, !PT ;  /* 0xfffffffb00007812 */ /* 0x000fe200078ec0ff */
[----:B------:R-:W-:Y:S01]  /*18040*/  FFMA.FTZ R116, R121, R208, 1.1641532182693481445e-10 ;  /* 0x2f00000079747423 */ /* 0x000fe200000100d0 */
[----:B------:R-:W-:Y:S01]  /*18050*/  PRMT R182, R117, 0x7632, R182 ;  /* 0x0000763275b67816 */ /* 0x000fe200000000b6 */
[----:B------:R-:W-:Y:S01]  /*18060*/  FMUL.FTZ R123, R123, R206 ;  /* 0x000000ce7b7b7220 */ /* 0x000fe20000410000 */
[----:B------:R-:W-:Y:S02]  /*18070*/  MOV R117, R4 ;  /* 0x0000000400757202 */ /* 0x000fe40000000f00 */
[----:B------:R-:W-:Y:S01]  /*18080*/  FSETP.GTU.FTZ.AND P2, PT, R116, R207, PT ;  /* 0x000000cf7400720b */ /* 0x000fe20003f5c000 */
[----:B------:R-:W-:-:S03]  /*18090*/  @P0 IMAD.U32 R116, R109, 0x10000, RZ ;  /* 0x000100006d740824 */ /* 0x000fc600078e00ff */
        /* <DEDUP_REMOVED lines=15> */
.L_x_525:
        /* <DEDUP_REMOVED lines=13> */
.L_x_527:
[----:B------:R-:W-:Y:S05]  /*18260*/  BSYNC.RECONVERGENT B3 ;  /* 0x0000000000037941 */ /* 0x000fea0003800200 */
.L_x_526:
        /* <DEDUP_REMOVED lines=43> */
.L_x_524:
[----:B------:R-:W-:Y:S05]  /*18520*/  BSYNC.RECONVERGENT B2 ;  /* 0x0000000000027941 */ /* 0x000fea0003800200 */
.L_x_523:
        /* <DEDUP_REMOVED lines=25> */
.L_x_530:
        /* <DEDUP_REMOVED lines=13> */
.L_x_532:
[----:B------:R-:W-:Y:S05]  /*18790*/  BSYNC.RECONVERGENT B3 ;  /* 0x0000000000037941 */ /* 0x000fea0003800200 */
.L_x_531:
        /* <DEDUP_REMOVED lines=43> */
.L_x_529:
[----:B------:R-:W-:Y:S05]  /*18a50*/  BSYNC.RECONVERGENT B2 ;  /* 0x0000000000027941 */ /* 0x000fea0003800200 */
.L_x_528:
        /* <DEDUP_REMOVED lines=24> */
.L_x_535:
        /* <DEDUP_REMOVED lines=13> */
.L_x_537:
[----:B------:R-:W-:Y:S05]  /*18cb0*/  BSYNC.RECONVERGENT B3 ;  /* 0x0000000000037941 */ /* 0x000fea0003800200 */
.L_x_536:
        /* <DEDUP_REMOVED lines=43> */
.L_x_534:
[----:B------:R-:W-:Y:S05]  /*18f70*/  BSYNC.RECONVERGENT B2 ;  /* 0x0000000000027941 */ /* 0x000fea0003800200 */
.L_x_533:
        /* <DEDUP_REMOVED lines=23> */
.L_x_540:
        /* <DEDUP_REMOVED lines=13> */
.L_x_542:
[----:B------:R-:W-:Y:S05]  /*191c0*/  BSYNC.RECONVERGENT B3 ;  /* 0x0000000000037941 */ /* 0x000fea0003800200 */
.L_x_541:
        /* <DEDUP_REMOVED lines=43> */
.L_x_539:
[----:B------:R-:W-:Y:S05]  /*19480*/  BSYNC.RECONVERGENT B2 ;  /* 0x0000000000027941 */ /* 0x000fea0003800200 */
.L_x_538:
        /* <DEDUP_REMOVED lines=24> */
.L_x_545:
        /* <DEDUP_REMOVED lines=13> */
.L_x_547:
[----:B------:R-:W-:Y:S05]  /*196e0*/  BSYNC.RECONVERGENT B3 ;  /* 0x0000000000037941 */ /* 0x000fea0003800200 */
.L_x_546:
        /* <DEDUP_REMOVED lines=43> */
.L_x_544:
[----:B------:R-:W-:Y:S05]  /*199a0*/  BSYNC.RECONVERGENT B2 ;  /* 0x0000000000027941 */ /* 0x000fea0003800200 */
.L_x_543:
[----:B------:R-:W-:Y:S01]  /*199b0*/  I2FP.F32.U32 R117, R117 ;  /* 0x0000007500757245 */ /* 0x000fe20000201000 */
[----:B------:R-:W-:Y:S01]  /*199c0*/  IMAD.U32 R201, R201, 0x10000, RZ ;  /* 0x00010000c9c97824 */ /* 0x000fe200078e00ff */
[----:B------:R-:W-:Y:S02]  /*199d0*/  @P0 SHF.L.U32 R116, R195, 0x10, RZ ;  /* 0x00000010c3740819 */ /* 0x000fe400000006ff */
[----:B------:R-:W-:Y:S01]  /*199e0*/  PRMT R118, R209, 0x5410, R210 ;  /* 0x00005410d1767816 */ /* 0x000fe200000000d2 */
[----:B------:R-:W-:Y:S01]  /*199f0*/  FFMA.FTZ R208, R117, R208, 1.1641532182693481445e-10 ;  /* 0x2f00000075d07423 */ /* 0x000fe200000100d0 */
[----:B------:R-:W-:Y:S01]  /*19a00*/  FMUL.FTZ R201, R201, R206 ;  /* 0x000000cec9c97220 */ /* 0x000fe20000410000 */
[----:B------:R-:W-:-:S03]  /*19a10*/  PRMT R117, R205, 0x5410, R204 ;  /* 0x00005410cd757816 */ /* 0x000fc600000000cc */
[----:B------:R-:W-:-:S04]  /*19a20*/  FSETP.GTU.FTZ.AND P5, PT, R208, R207, PT ;  /* 0x000000cfd000720b */ /* 0x000fc80003fbc000 */
[----:B------:R-:W-:Y:S02]  /*19a30*/  FSEL R195, R201, RZ, !P5 ;  /* 0x000000ffc9c37208 */ /* 0x000fe40006800000 */
[----:B------:R-:W-:-:S03]  /*19a40*/  PLOP3.LUT P5, PT, P5, PT, PT, 0x8, 0x80 ;  /* 0x000000000080781c */ /* 0x000fc60002fae170 */
[----:B------:R-:W-:Y:S01]  /*19a50*/  @P0 FADD.FTZ R195, R116, R195 ;  /* 0x000000c374c30221 */ /* 0x000fe20000010000 */
[----:B------:R-:W-:-:S04]  /*19a60*/  PRMT R116, R199, 0x5410, R203 ;  /* 0x00005410c7747816 */ /* 0x000fc800000000cb */
[----:B------:R-:W-:-:S04]  /*19a70*/  F2FP.BF16.F32.PACK_AB R119, RZ, R195 ;  /* 0x000000c3ff77723e */ /* 0x000fc800000010ff */
[----:B------:R-:W-:-:S07]  /*19a80*/  PRMT R119, R200, 0x5410, R119 ;  /* 0x00005410c8777816 */ /* 0x000fce0000000077 */
.L_x_507:
        /* <DEDUP_REMOVED lines=43> */
.L_x_548:
[----:B------:R-:W-:Y:S01]  /*19d40*/  IMAD.MOV.U32 R199, RZ, RZ, R202 ;  /* 0x000000ffffc77224 */ /* 0x000fe200078e00ca */
[----:B------:R-:W-:-:S07]  /*19d50*/  IADD3 R197, PT, PT, R197, 0x20, RZ ;  /* 0x00000020c5c57810 */ /* 0x000fce0007ffe0ff */
.L_x_425:
[----:B------:R-:W-:Y:S05]  /*19d60*/  BSYNC.RECONVERGENT B1 ;  /* 0x0000000000017941 */ /* 0x000fea0003800200 */
.L_x_424:
        /* <DEDUP_REMOVED lines=23> */
[----:B-----5:R-:W-:Y:S01]  /*19ee0*/  PRMT R162, R113, 0x7632, R162 ;  /* 0x0000763271a27816 */ /* 0x020fe200000000a2 */
[----:B------:R-:W-:Y:S01]  /*19ef0*/  IMAD.MOV.U32 R122, RZ, RZ, 0x2 ;  /* 0x00000002ff7a7424 */ /* 0x000fe200078e00ff */
[----:B------:R-:W-:Y:S01]  /*19f00*/  MOV R164, R199 ;  /* 0x000000c700a47202 */ /* 0x000fe20000000f00 */
[----:B------:R-:W-:-:S08]  /*19f10*/  IMAD.MOV.U32 R120, RZ, RZ, R4 ;  /* 0x000000ffff787224 */ /* 0x000fd000078e0004 */
        /* <DEDUP_REMOVED lines=11> */
.L_x_554:
        /* <DEDUP_REMOVED lines=13> */
.L_x_556:
[----:B------:R-:W-:Y:S05]  /*1a0a0*/  BSYNC.RECONVERGENT B3 ;  /* 0x0000000000037941 */ /* 0x000fea0003800200 */
.L_x_555:
        /* <DEDUP_REMOVED lines=43> */
.L_x_553:
[----:B------:R-:W-:Y:S05]  /*1a360*/  BSYNC.RECONVERGENT B2 ;  /* 0x0000000000027941 */ /* 0x000fea0003800200 */
.L_x_552:
[----:B------:R-:W0:Y:S01]  /*1a370*/  LDC R198, c[0x0][0x408] ;  /* 0x00010200ffc67b82 */ /* 0x000e220000000800 */
[----:B------:R-:W-:Y:S01]  /*1a380*/  I2FP.F32.U32 R121, R120 ;  /* 0x0000007800797245 */ /* 0x000fe20000201000 */
[----:B------:R-:W-:Y:S02]  /*1a390*/  HFMA2 R206, -RZ, RZ, 0.1171875, 0 ;  /* 0x2f800000ffce7431 */ /* 0x000fe400000001ff */
[----:B------:R-:W-:Y:S01]  /*1a3a0*/  IMAD.U32 R123, R116, 0x10000, RZ ;  /* 0x00010000747b7824 */ /* 0x000fe200078e00ff */
[----:B------:R-:W-:Y:S01]  /*1a3b0*/  ISETP.NE.AND P3, PT, R122, 0x1, PT ;  /* 0x000000017a00780c */ /* 0x000fe20003f65270 */
[----:B------:R-:W-:Y:S01]  /*1a3c0*/  BSSY.RECONVERGENT B2, `(.L_x_557) ;  /* 0x000004e000027945 */ /* 0x000fe20003800200 */
[----:B------:R-:W-:Y:S01]  /*1a3d0*/  LOP3.LUT R0, R0, 0xffffffdf, RZ, 0xc0, !PT ;  /* 0xffffffdf00007812 */ /* 0x000fe200078ec0ff */
[----:B------:R-:W-:Y:S01]  /*1a3e0*/  FFMA.FTZ R121, R121, R206, 1.1641532182693481445e-10 ;  /* 0x2f00000079797423 */ /* 0x000fe200000100ce */
[----:B------:R-:W1:Y:S01]  /*1a3f0*/  LDC R204, c[0x0][0x404] ;  /* 0x00010100ffcc7b82 */ /* 0x000e620000000800 */
[----:B------:R-:W-:Y:S01]  /*1a400*/  PRMT R116, R116, 0x7632, R116 ;  /* 0x0000763274747816 */ /* 0x000fe20000000074 */
[----:B------:R-:W-:-:S02]  /*1a410*/  IMAD.MOV.U32 R158, RZ, RZ, 0x2 ;  /* 0x00000002ff9e7424 */ /* 0x000fc400078e00ff */
[----:B0-----:R-:W-:Y:S01]  /*1a420*/  FMUL.FTZ R123, R123, R198 ;  /* 0x000000c67b7b7220 */ /* 0x001fe20000410000 */
[----:B-1----:R-:W-:Y:S02]  /*1a430*/  FSETP.GTU.FTZ.AND P4, PT, R121, R204, PT ;  /* 0x000000cc7900720b */ /* 0x002fe40003f9c000 */
[----:B------:R-:W-:Y:S02]  /*1a440*/  MOV R121, R4 ;  /* 0x0000000400797202 */ /* 0x000fe40000000f00 */
        /* <DEDUP_REMOVED lines=12> */
.L_x_559:
        /* <DEDUP_REMOVED lines=13> */
.L_x_561:
[----:B------:R-:W-:Y:S05]  /*1a5e0*/  BSYNC.RECONVERGENT B3 ;  /* 0x0000000000037941 */ /* 0x000fea0003800200 */
.L_x_560:
        /* <DEDUP_REMOVED lines=43> */
.L_x_558:
[----:B------:R-:W-:Y:S05]  /*1a8a0*/  BSYNC.RECONVERGENT B2 ;  /* 0x0000000000027941 */ /* 0x000fea0003800200 */
.L_x_557:
        /* <DEDUP_REMOVED lines=8> */
[----:B------:R-:W-:-:S05]  /*1a930*/  FSEL R120, R120, RZ, !P3 ;  /* 0x000000ff78787208 */ /* 0x000fca0005800000 */
[----:B------:R-:W-:Y:S01]  /*1a940*/  FADD.FTZ R120, R157, R120 ;  /* 0x000000789d787221 */ /* 0x000fe20000010000 */
[----:B------:R-:W-:Y:S02]  /*1a950*/  SEL R157, RZ, 0x1, P3 ;  /* 0x00000001ff9d7807 */ /* 0x000fe40001800000 */
[----:B------:R-:W-:Y:S01]  /*1a960*/  ISETP.NE.AND P3, PT, R158, 0x1, PT ;  /* 0x000000019e00780c */ /* 0x000fe20003f65270 */
[----:B------:R-:W-:Y:S01]  /*1a970*/  @P1 FADD.FTZ R167, R167, R120 ;  /* 0x00000078a7a71221 */ /* 0x000fe20000010000 */
[----:B------:R-:W-:Y:S01]  /*1a980*/  @!P1 MOV R167, R120 ;  /* 0x0000007800a79202 */ /* 0x000fe20000000f00 */
[----:B------:R-:W-:-:S03]  /*1a990*/  IMAD.MOV.U32 R120, RZ, RZ, 0x2 ;  /* 0x00000002ff787424 */ /* 0x000fc600078e00ff */
[----:B------:R-:W-:-:S07]  /*1a9a0*/  F2FP.BF16.F32.PACK_AB R200, RZ, R167 ;  /* 0x000000a7ffc8723e */ /* 0x000fce00000010ff */
        /* <DEDUP_REMOVED lines=9> */
.L_x_564:
        /* <DEDUP_REMOVED lines=13> */
.L_x_566:
[----:B------:R-:W-:Y:S05]  /*1ab10*/  BSYNC.RECONVERGENT B3 ;  /* 0x0000000000037941 */ /* 0x000fea0003800200 */
.L_x_565:
        /* <DEDUP_REMOVED lines=41> */
[----:B------:R-:W-:Y:S02]  /*1adb0*/  IMAD.MOV.U32 R164, RZ, RZ, R120 ;  /* 0x000000ffffa47224 */ /* 0x000fe400078e0078 */
[----:B------:R-:W-:-:S07]  /*1adc0*/  IMAD.MOV.U32 R120, RZ, RZ, RZ ;  /* 0x000000ffff787224 */ /* 0x000fce00078e00ff */
.L_x_563:
[----:B------:R-:W-:Y:S05]  /*1add0*/  BSYNC.RECONVERGENT B2 ;  /* 0x0000000000027941 */ /* 0x000fea0003800200 */
.L_x_562:
[----:B------:R-:W-:Y:S01]  /*1ade0*/  I2FP.F32.U32 R121, R121 ;  /* 0x0000007900797245 */ /* 0x000fe20000201000 */
[----:B------:R-:W-:Y:S01]  /*1adf0*/  BSSY.RECONVERGENT B2, `(.L_x_567) ;  /* 0x000004e000027945 */ /* 0x000fe20003800200 */
[----:B------:R-:W-:Y:S01]  /*1ae00*/  SHF.L.U32 R123, R116, 0x10, RZ ;  /* 0x00000010747b7819 */ /* 0x000fe200000006ff */
[----:B------:R-:W-:Y:S01]  /*1ae10*/  IMAD.MOV.U32 R122, RZ, RZ, 0x2 ;  /* 0x00000002ff7a7424 */ /* 0x000fe200078e00ff */
[----:B------:R-:W-:Y:S01]  /*1ae20*/  LOP3.LUT R0, R0, 0xffffffef, RZ, 0xc0, !PT ;  /* 0xffffffef00007812 */ /* 0x000fe200078ec0ff */
[----:B------:R-:W-:Y:S02]  /*1ae30*/  FFMA.FTZ R121, R121, R206, 1.1641532182693481445e-10 ;  /* 0x2f00000079797423 */ /* 0x000fe400000100ce */
[----:B------:R-:W-:-:S03]  /*1ae40*/  FMUL.FTZ R116, R123, R198 ;  /* 0x000000c67b747220 */ /* 0x000fc60000410000 */
        /* <DEDUP_REMOVED lines=15> */
.L_x_569:
        /* <DEDUP_REMOVED lines=13> */
.L_x_571:
[----:B------:R-:W-:Y:S05]  /*1b010*/  BSYNC.RECONVERGENT B3 ;  /* 0x0000000000037941 */ /* 0x000fea0003800200 */
.L_x_570:
        /* <DEDUP_REMOVED lines=43> */
.L_x_568:
[----:B------:R-:W-:Y:S05]  /*1b2d0*/  BSYNC.RECONVERGENT B2 ;  /* 0x0000000000027941 */ /* 0x000fea0003800200 */
.L_x_567:
[----:B------:R-:W-:Y:S01]  /*1b2e0*/  I2FP.F32.U32 R121, R121 ;  /* 0x0000007900797245 */ /* 0x000fe20000201000 */
[----:B------:R-:W-:Y:S01]  /*1b2f0*/  BSSY.RECONVERGENT B2, `(.L_x_572) ;  /* 0x0000052000027945 */ /* 0x000fe20003800200 */
[----:B------:R-:W-:-:S03]  /*1b300*/  PRMT R120, R112, 0x7632, R120 ;  /* 0x0000763270787816 */ /* 0x000fc60000000078 */
[----:B------:R-:W-:Y:S01]  /*1b310*/  FFMA.FTZ R121, R121, R206, 1.1641532182693481445e-10 ;  /* 0x2f00000079797423 */ /* 0x000fe200000100ce */
[----:B------:R-:W-:Y:S01]  /*1b320*/  SHF.L.U32 R123, R120, 0x10, RZ ;  /* 0x00000010787b7819 */ /* 0x000fe200000006ff */
[----:B------:R-:W-:-:S03]  /*1b330*/  HFMA2 R120, -RZ, RZ, 0, 1.1920928955078125e-07 ;  /* 0x00000002ff787431 */ /* 0x000fc600000001ff */
[----:B------:R-:W-:Y:S01]  /*1b340*/  FSETP.GTU.FTZ.AND P3, PT, R121, R204, PT ;  /* 0x000000cc7900720b */ /* 0x000fe20003f7c000 */
[----:B------:R-:W-:Y:S01]  /*1b350*/  FMUL.FTZ R123, R123, R198 ;  /* 0x000000c67b7b7220 */ /* 0x000fe20000410000 */
[----:B------:R-:W-:Y:S02]  /*1b360*/  @P1 IMAD.U32 R121, R192, 0x10000, RZ ;  /* 0x00010000c0791824 */ /* 0x000fe400078e00ff */
[----:B------:R-:W-:Y:S02]  /*1b370*/  SEL R158, RZ, 0x1, P3 ;  /* 0x00000001ff9e7807 */ /* 0x000fe40001800000 */
[----:B------:R-:W-:Y:S02]  /*1b380*/  FSEL R123, R123, RZ, !P3 ;  /* 0x000000ff7b7b7208 */ /* 0x000fe40005800000 */
[----:B------:R-:W-:-:S03]  /*1b390*/  ISETP.NE.AND P3, PT, R122, 0x1, PT ;  /* 0x000000017a00780c */ /* 0x000fc60003f65270 */
        /* <DEDUP_REMOVED lines=14> */
.L_x_574:
        /* <DEDUP_REMOVED lines=13> */
.L_x_576:
[----:B------:R-:W-:Y:S05]  /*1b550*/  BSYNC.RECONVERGENT B3 ;  /* 0x0000000000037941 */ /* 0x000fea0003800200 */
.L_x_575:
        /* <DEDUP_REMOVED lines=40> */
[----:B------:R-:W-:Y:S01]  /*1b7e0*/  MOV R164, R120 ;  /* 0x0000007800a47202 */ /* 0x000fe20000000f00 */
[----:B------:R-:W-:Y:S01]  /*1b7f0*/  IMAD.MOV.U32 R120, RZ, RZ, RZ ;  /* 0x000000ffff787224 */ /* 0x000fe200078e00ff */
[----:B------:R-:W-:-:S07]  /*1b800*/  LOP3.LUT R150, R122, UR31, R121, 0x96, !PT ;  /* 0x0000001f7a967c12 */ /* 0x000fce000f8e9679 */
.L_x_573:
[----:B------:R-:W-:Y:S05]  /*1b810*/  BSYNC.RECONVERGENT B2 ;  /* 0x0000000000027941 */ /* 0x000fea0003800200 */
.L_x_572:
[----:B------:R-:W-:Y:S01]  /*1b820*/  I2FP.F32.U32 R121, R116 ;  /* 0x0000007400797245 */ /* 0x000fe20000201000 */
[----:B------:R-:W-:Y:S01]  /*1b830*/  IMAD.U32 R123, R117, 0x10000, RZ ;  /* 0x00010000757b7824 */ /* 0x000fe200078e00ff */
[----:B------:R-:W-:Y:S01]  /*1b840*/  LOP3.LUT R0, R0, 0xfffffff7, RZ, 0xc0, !PT ;  /* 0xfffffff700007812 */ /* 0x000fe200078ec0ff */
        /* <DEDUP_REMOVED lines=20> */
.L_x_579:
        /* <DEDUP_REMOVED lines=13> */
.L_x_581:
[----:B------:R-:W-:Y:S05]  /*1ba60*/  BSYNC.RECONVERGENT B3 ;  /* 0x0000000000037941 */ /* 0x000fea0003800200 */
.L_x_580:
        /* <DEDUP_REMOVED lines=43> */
.L_x_578:
[----:B------:R-:W-:Y:S05]  /*1bd20*/  BSYNC.RECONVERGENT B2 ;  /* 0x0000000000027941 */ /* 0x000fea0003800200 */
.L_x_577:
[----:B------:R-:W-:Y:S01]  /*1bd30*/  I2FP.F32.U32 R117, R117 ;  /* 0x0000007500757245 */ /* 0x000fe20000201000 */
[----:B------:R-:W-:Y:S01]  /*1bd40*/  IMAD.U32 R121, R113, 0x10000, RZ ;  /* 0x0001000071797824 */ /* 0x000fe200078e00ff */
[----:B------:R-:W-:Y:S01]  /*1bd50*/  @P1 SHF.L.U32 R122, R109, 0x10, RZ ;  /* 0x000000106d7a1819 */ /* 0x000fe200000006ff */
[----:B------:R-:W-:Y:S02]  /*1bd60*/  BSSY.RECONVERGENT B2, `(.L_x_582) ;  /* 0x0000050000027945 */ /* 0x000fe40003800200 */
[----:B------:R-:W-:Y:S01]  /*1bd70*/  FFMA.FTZ R117, R117, R206, 1.1641532182693481445e-10 ;  /* 0x2f00000075757423 */ /* 0x000fe200000100ce */
[----:B------:R-:W-:Y:S01]  /*1bd80*/  FMUL.FTZ R120, R121, R198 ;  /* 0x000000c679787220 */ /* 0x000fe20000410000 */
[----:B------:R-:W-:-:S03]  /*1bd90*/  IMAD.MOV.U32 R121, RZ, RZ, 0x2 ;  /* 0x00000002ff797424 */ /* 0x000fc600078e00ff */
        /* <DEDUP_REMOVED lines=19> */
.L_x_584:
        /* <DEDUP_REMOVED lines=13> */
.L_x_586:
[----:B------:R-:W-:Y:S05]  /*1bfa0*/  BSYNC.RECONVERGENT B3 ;  /* 0x0000000000037941 */ /* 0x000fea0003800200 */
.L_x_585:
        /* <DEDUP_REMOVED lines=43> */
.L_x_583:
[----:B------:R-:W-:Y:S05]  /*1c260*/  BSYNC.RECONVERGENT B2 ;  /* 0x0000000000027941 */ /* 0x000fea0003800200 */
.L_x_582:
[----:B------:R-:W-:Y:S01]  /*1c270*/  I2FP.F32.U32 R117, R117 ;  /* 0x0000007500757245 */ /* 0x000fe20000201000 */
[----:B------:R-:W-:Y:S01]  /*1c280*/  IMAD.U32 R163, R163, 0x10000, RZ ;  /* 0x00010000a3a37824 */ /* 0x000fe200078e00ff */
[----:B------:R-:W-:Y:S01]  /*1c290*/  LOP3.LUT R0, R0, 0xfffffffb, RZ, 0xc0, !PT ;  /* 0xfffffffb00007812 */ /* 0x000fe200078ec0ff */
[----:B------:R-:W-:Y:S01]  /*1c2a0*/  BSSY.RECONVERGENT B2, `(.L_x_587) ;  /* 0x000004c000027945 */ /* 0x000fe20003800200 */
[----:B------:R-:W-:Y:S02]  /*1c2b0*/  IMAD.MOV.U32 R122, RZ, RZ, 0x2 ;  /* 0x00000002ff7a7424 */ /* 0x000fe400078e00ff */
[----:B------:R-:W-:Y:S01]  /*1c2c0*/  FFMA.FTZ R117, R117, R206, 1.1641532182693481445e-10 ;  /* 0x2f00000075757423 */ /* 0x000fe200000100ce */
[----:B------:R-:W-:Y:S01]  /*1c2d0*/  FMUL.FTZ R163, R163, R198 ;  /* 0x000000c6a3a37220 */ /* 0x000fe20000410000 */
[----:B------:R-:W-:-:S03]  /*1c2e0*/  MOV R120, R4 ;  /* 0x0000000400787202 */ /* 0x000fc60000000f00 */
        /* <DEDUP_REMOVED lines=14> */
.L_x_589:
        /* <DEDUP_REMOVED lines=13> */
.L_x_591:
[----:B------:R-:W-:Y:S05]  /*1c4a0*/  BSYNC.RECONVERGENT B3 ;  /* 0x0000000000037941 */ /* 0x000fea0003800200 */
.L_x_590:
        /* <DEDUP_REMOVED lines=43> */
.L_x_588:
[----:B------:R-:W-:Y:S05]  /*1c760*/  BSYNC.RECONVERGENT B2 ;  /* 0x0000000000027941 */ /* 0x000fea0003800200 */
.L_x_587:
        /* <DEDUP_REMOVED lines=11> */
[----:B------:R-:W-:Y:S01]  /*1c820*/  FADD.FTZ R163, R163, R116 ;  /* 0x00000074a3a37221 */ /* 0x000fe20000010000 */
[----:B------:R-:W-:-:S03]  /*1c830*/  IMAD.MOV.U32 R116, RZ, RZ, 0x2 ;  /* 0x00000002ff747424 */ /* 0x000fc600078e00ff */
[----:B------:R-:W-:Y:S01]  /*1c840*/  @P1 FADD.FTZ R183, R163, R184 ;  /* 0x000000b8a3b71221 */ /* 0x000fe20000010000 */
[----:B------:R-:W-:-:S04]  /*1c850*/  @!P1 MOV R183, R163 ;  /* 0x000000a300b79202 */ /* 0x000fc80000000f00 */
        /* <DEDUP_REMOVED lines=10> */
.L_x_594:
        /* <DEDUP_REMOVED lines=13> */
.L_x_596:
[----:B------:R-:W-:Y:S05]  /*1c9d0*/  BSYNC.RECONVERGENT B3 ;  /* 0x0000000000037941 */ /* 0x000fea0003800200 */
.L_x_595:
        /* <DEDUP_REMOVED lines=43> */
.L_x_593:
[----:B------:R-:W-:Y:S05]  /*1cc90*/  BSYNC.RECONVERGENT B2 ;  /* 0x0000000000027941 */ /* 0x000fea0003800200 */
.L_x_592:
        /* <DEDUP_REMOVED lines=23> */
.L_x_599:
        /* <DEDUP_REMOVED lines=13> */
.L_x_601:
[----:B------:R-:W-:Y:S05]  /*1cee0*/  BSYNC.RECONVERGENT B3 ;  /* 0x0000000000037941 */ /* 0x000fea0003800200 */
.L_x_600:
        /* <DEDUP_REMOVED lines=43> */
.L_x_598:
[----:B------:R-:W-:Y:S05]  /*1d1a0*/  BSYNC.RECONVERGENT B2 ;  /* 0x0000000000027941 */ /* 0x000fea0003800200 */
.L_x_597:
        /* <DEDUP_REMOVED lines=26> */
.L_x_604:
        /* <DEDUP_REMOVED lines=13> */
.L_x_606:
[----:B------:R-:W-:Y:S05]  /*1d420*/  BSYNC.RECONVERGENT B3 ;  /* 0x0000000000037941 */ /* 0x000fea0003800200 */
.L_x_605:
        /* <DEDUP_REMOVED lines=43> */
.L_x_603:
[----:B------:R-:W-:Y:S05]  /*1d6e0*/  BSYNC.RECONVERGENT B2 ;  /* 0x0000000000027941 */ /* 0x000fea0003800200 */
.L_x_602:
        /* <DEDUP_REMOVED lines=20> */
.L_x_609:
        /* <DEDUP_REMOVED lines=13> */
.L_x_611:
[----:B------:R-:W-:Y:S05]  /*1d900*/  BSYNC.RECONVERGENT B3 ;  /* 0x0000000000037941 */ /* 0x000fea0003800200 */
.L_x_610:
        /* <DEDUP_REMOVED lines=43> */
.L_x_608:
[----:B------:R-:W-:Y:S05]  /*1dbc0*/  BSYNC.RECONVERGENT B2 ;  /* 0x0000000000027941 */ /* 0x000fea0003800200 */
.L_x_607:
[----:B------:R-:W-:Y:S01]  /*1dbd0*/  I2FP.F32.U32 R117, R120 ;  /* 0x0000007800757245 */ /* 0x000fe20000201000 */
[----:B------:R-:W-:Y:S01]  /*1dbe0*/  BSSY.RECONVERGENT B2, `(.L_x_612) ;  /* 0x0000052000027945 */ /* 0x000fe20003800200 */
[----:B------:R-:W-:Y:S02]  /*1dbf0*/  PRMT R116, R114, 0x7632, R116 ;  /* 0x0000763272747816 */ /* 0x000fe40000000074 */
[----:B------:R-:W-:Y:S01]  /*1dc00*/  @P1 SHF.L.U32 R191, R191, 0x10, RZ ;  /* 0x00000010bfbf1819 */ /* 0x000fe200000006ff */
[----:B------:R-:W-:Y:S02]  /*1dc10*/  FFMA.FTZ R117, R117, R206, 1.1641532182693481445e-10 ;  /* 0x2f00000075757423 */ /* 0x000fe400000100ce */
[----:B------:R-:W-:Y:S02]  /*1dc20*/  IMAD.U32 R121, R116, 0x10000, RZ ;  /* 0x0001000074797824 */ /* 0x000fe400078e00ff */
[----:B------:R-:W-:Y:S01]  /*1dc30*/  IMAD.MOV.U32 R116, RZ, RZ, 0x2 ;  /* 0x00000002ff747424 */ /* 0x000fe200078e00ff */
[----:B------:R-:W-:Y:S01]  /*1dc40*/  FSETP.GTU.FTZ.AND P4, PT, R117, R204, PT ;  /* 0x000000cc7500720b */ /* 0x000fe20003f9c000 */
[----:B------:R-:W-:Y:S01]  /*1dc50*/  FMUL.FTZ R121, R121, R198 ;  /* 0x000000c679797220 */ /* 0x000fe20000410000 */
[----:B------:R-:W-:-:S02]  /*1dc60*/  MOV R117, R4 ;  /* 0x0000000400757202 */ /* 0x000fc40000000f00 */
[----:B------:R-:W-:Y:S02]  /*1dc70*/  SEL R162, RZ, 0x1, P4 ;  /* 0x00000001ffa27807 */ /* 0x000fe40002000000 */
[----:B------:R-:W-:Y:S02]  /*1dc80*/  FSEL R121, R121, RZ, !P4 ;  /* 0x000000ff79797208 */ /* 0x000fe40006000000 */
[----:B------:R-:W-:-:S03]  /*1dc90*/  ISETP.NE.AND P4, PT, R122, 0x1, PT ;  /* 0x000000017a00780c */ /* 0x000fc60003f85270 */
[----:B------:R-:W-:-:S04]  /*1dca0*/  FADD.FTZ R118, R118, R121 ;  /* 0x0000007976767221 */ /* 0x000fc80000010000 */
        /* <DEDUP_REMOVED lines=12> */
.L_x_614:
        /* <DEDUP_REMOVED lines=13> */
.L_x_616:
[----:B------:R-:W-:Y:S05]  /*1de40*/  BSYNC.RECONVERGENT B3 ;  /* 0x0000000000037941 */ /* 0x000fea0003800200 */
.L_x_615:
        /* <DEDUP_REMOVED lines=41> */
[----:B------:R-:W-:Y:S02]  /*1e0e0*/  IMAD.MOV.U32 R164, RZ, RZ, R116 ;  /* 0x000000ffffa47224 */ /* 0x000fe400078e0074 */
[----:B------:R-:W-:-:S07]  /*1e0f0*/  HFMA2 R116, -RZ, RZ, 0, 0 ;  /* 0x00000000ff747431 */ /* 0x000fce00000001ff */
.L_x_613:
[----:B------:R-:W-:Y:S05]  /*1e100*/  BSYNC.RECONVERGENT B2 ;  /* 0x0000000000027941 */ /* 0x000fea0003800200 */
.L_x_612:
[----:B------:R-:W-:Y:S01]  /*1e110*/  I2FP.F32.U32 R117, R117 ;  /* 0x0000007500757245 */ /* 0x000fe20000201000 */
[C---:B------:R-:W-:Y:S01]  /*1e120*/  IMAD.U32 R121, R119.reuse, 0x10000, RZ ;  /* 0x0001000077797824 */ /* 0x040fe200078e00ff */
[----:B------:R-:W-:Y:S01]  /*1e130*/  ISETP.NE.AND P5, PT, R116, 0x1, PT ;  /* 0x000000017400780c */ /* 0x000fe20003fa5270 */
[----:B------:R-:W-:Y:S01]  /*1e140*/  BSSY.RECONVERGENT B2, `(.L_x_617) ;  /* 0x000004b000027945 */ /* 0x000fe20003800200 */
[----:B------:R-:W-:Y:S01]  /*1e150*/  PRMT R182, R119, 0x7632, R182 ;  /* 0x0000763277b67816 */ /* 0x000fe200000000b6 */
[----:B------:R-:W-:Y:S01]  /*1e160*/  FFMA.FTZ R117, R117, R206, 1.1641532182693481445e-10 ;  /* 0x2f00000075757423 */ /* 0x000fe200000100ce */
[----:B------:R-:W-:Y:S01]  /*1e170*/  FMUL.FTZ R121, R121, R198 ;  /* 0x000000c679797220 */ /* 0x000fe20000410000 */
[----:B------:R-:W-:Y:S01]  /*1e180*/  IMAD.MOV.U32 R120, RZ, RZ, 0x2 ;  /* 0x00000002ff787424 */ /* 0x000fe200078e00ff */
[----:B------:R-:W-:Y:S02]  /*1e190*/  MOV R118, R4 ;  /* 0x0000000400767202 */ /* 0x000fe40000000f00 */
        /* <DEDUP_REMOVED lines=12> */
.L_x_619:
        /* <DEDUP_REMOVED lines=13> */
.L_x_621:
[----:B------:R-:W-:Y:S05]  /*1e330*/  BSYNC.RECONVERGENT B3 ;  /* 0x0000000000037941 */ /* 0x000fea0003800200 */
.L_x_620:
        /* <DEDUP_REMOVED lines=43> */
.L_x_618:
[----:B------:R-:W-:Y:S05]  /*1e5f0*/  BSYNC.RECONVERGENT B2 ;  /* 0x0000000000027941 */ /* 0x000fea0003800200 */
.L_x_617:
[----:B------:R-:W-:Y:S01]  /*1e600*/  I2FP.F32.U32 R117, R118 ;  /* 0x0000007600757245 */ /* 0x000fe20000201000 */
[----:B------:R-:W-:Y:S01]  /*1e610*/  IMAD.U32 R119, R115, 0x10000, RZ ;  /* 0x0001000073777824 */ /* 0x000fe200078e00ff */
[----:B------:R-:W-:Y:S01]  /*1e620*/  BSSY.RECONVERGENT B2, `(.L_x_622) ;  /* 0x0000051000027945 */ /* 0x000fe20003800200 */
[----:B------:R-:W-:Y:S02]  /*1e630*/  @P1 IMAD.U32 R192, R111, 0x10000, RZ ;  /* 0x000100006fc01824 */ /* 0x000fe400078e00ff */
[----:B------:R-:W-:Y:S01]  /*1e640*/  FFMA.FTZ R117, R117, R206, 1.1641532182693481445e-10 ;  /* 0x2f00000075757423 */ /* 0x000fe200000100ce */
[----:B------:R-:W-:Y:S01]  /*1e650*/  FMUL.FTZ R118, R119, R198 ;  /* 0x000000c677767220 */ /* 0x000fe20000410000 */
[----:B------:R-:W-:-:S03]  /*1e660*/  IMAD.MOV.U32 R121, RZ, RZ, 0x2 ;  /* 0x00000002ff797424 */ /* 0x000fc600078e00ff */
[----:B------:R-:W-:Y:S01]  /*1e670*/  FSETP.GTU.FTZ.AND P5, PT, R117, R204, PT ;  /* 0x000000cc7500720b */ /* 0x000fe20003fbc000 */
[----:B------:R-:W-:-:S03]  /*1e680*/  IMAD.MOV.U32 R117, RZ, RZ, R4 ;  /* 0x000000ffff757224 */ /* 0x000fc600078e0004 */
[----:B------:R-:W-:Y:S02]  /*1e690*/  FSEL R118, R118, RZ, !P5 ;  /* 0x000000ff76767208 */ /* 0x000fe40006800000 */
[----:B------:R-:W-:Y:S02]  /*1e6a0*/  SEL R116, RZ, 0x1, P5 ;  /* 0x00000001ff747807 */ /* 0x000fe40002800000 */
[----:B------:R-:W-:Y:S01]  /*1e6b0*/  ISETP.NE.AND P5, PT, R120, 0x1, PT ;  /* 0x000000017800780c */ /* 0x000fe20003fa5270 */
[----:B------:R-:W-:-:S04]  /*1e6c0*/  FADD.FTZ R163, R163, R118 ;  /* 0x00000076a3a37221 */ /* 0x000fc80000010000 */
[--C-:B------:R-:W-:Y:S01]  /*1e6d0*/  @P1 FADD.FTZ R192, R192, R163.reuse ;  /* 0x000000a3c0c01221 */ /* 0x100fe20000010000 */
[----:B------:R-:W-:Y:S02]  /*1e6e0*/  @!P1 MOV R192, R163 ;  /* 0x000000a300c09202 */ /* 0x000fe40000000f00 */
        /* <DEDUP_REMOVED lines=11> */
.L_x_624:
        /* <DEDUP_REMOVED lines=13> */
.L_x_626:
[----:B------:R-:W-:Y:S05]  /*1e870*/  BSYNC.RECONVERGENT B3 ;  /* 0x0000000000037941 */ /* 0x000fea0003800200 */
.L_x_625:
        /* <DEDUP_REMOVED lines=43> */
.L_x_623:
[----:B------:R-:W-:Y:S05]  /*1eb30*/  BSYNC.RECONVERGENT B2 ;  /* 0x0000000000027941 */ /* 0x000fea0003800200 */
.L_x_622:
[----:B------:R-:W-:Y:S01]  /*1eb40*/  I2FP.F32.U32 R117, R117 ;  /* 0x0000007500757245 */ /* 0x000fe20000201000 */
[----:B------:R-:W-:Y:S01]  /*1eb50*/  BSSY.RECONVERGENT B2, `(.L_x_627) ;  /* 0x000004e000027945 */ /* 0x000fe20003800200 */
[----:B------:R-:W-:Y:S01]  /*1eb60*/  ISETP.NE.AND P6, PT, R121, 0x1, PT ;  /* 0x000000017900780c */ /* 0x000fe20003fc5270 */
[----:B------:R-:W-:Y:S01]  /*1eb70*/  IMAD.MOV.U32 R118, RZ, RZ, R4 ;  /* 0x000000ffff767224 */ /* 0x000fe200078e0004 */
[----:B------:R-:W-:Y:S01]  /*1eb80*/  SHF.L.U32 R119, R182, 0x10, RZ ;  /* 0x00000010b6777819 */ /* 0x000fe200000006ff */
[----:B------:R-:W-:Y:S01]  /*1eb90*/  FFMA.FTZ R117, R117, R206, 1.1641532182693481445e-10 ;  /* 0x2f00000075757423 */ /* 0x000fe200000100ce */
[----:B------:R-:W-:-:S03]  /*1eba0*/  IMAD.MOV.U32 R182, RZ, RZ, 0x2 ;  /* 0x00000002ffb67424 */ /* 0x000fc600078e00ff */
        /* <DEDUP_REMOVED lines=13> */
.L_x_629:
        /* <DEDUP_REMOVED lines=9> */
[----:B------:R-:W-:Y:S01]  /*1ed10*/  @!P6 VIADD R116, R3, 0x1 ;  /* 0x000000010374e836 */ /* 0x000fe20000000000 */
[----:B------:R-:W-:Y:S02]  /*1ed20*/  @!P6 MOV R151, RZ ;  /* 0x000000ff0097e202 */ /* 0x000fe40000000f00 */
[----:B------:R-:W-:-:S13]  /*1ed30*/  ISETP.NE.AND P0, PT, R155, RZ, !P6 ;  /* 0x000000ff9b00720c */ /* 0x000fda0007705270 */
[----:B------:R-:W-:Y:S01]  /*1ed40*/  @P0 IMAD.MOV R116, RZ, RZ, R3 ;  /* 0x000000ffff740224 */ /* 0x000fe200078e0203 */
[----:B------:R-:W-:-:S03]  /*1ed50*/  ISETP.NE.AND P0, PT, R4, RZ, PT ;  /* 0x000000ff0400720c */ /* 0x000fc60003f05270 */
[----:B------:R-:W-:-:S10]  /*1ed60*/  @!P6 IMAD.MOV.U32 R3, RZ, RZ, R116 ;  /* 0x000000ffff03e224 */ /* 0x000fd400078e0074 */
.L_x_631:
[----:B------:R-:W-:Y:S05]  /*1ed70*/  BSYNC.RECONVERGENT B3 ;  /* 0x0000000000037941 */ /* 0x000fea0003800200 */
.L_x_630:
        /* <DEDUP_REMOVED lines=43> */
.L_x_628:
[----:B------:R-:W-:Y:S05]  /*1f030*/  BSYNC.RECONVERGENT B2 ;  /* 0x0000000000027941 */ /* 0x000fea0003800200 */
.L_x_627:
[----:B------:R-:W-:Y:S02]  /*1f040*/  I2FP.F32.U32 R117, R118 ;  /* 0x0000007600757245 */ /* 0x000fe40000201000 */
[----:B------:R-:W-:Y:S02]  /*1f050*/  PRMT R116, R115, 0x7632, R116 ;  /* 0x0000763273747816 */ /* 0x000fe40000000074 */
[----:B------:R-:W-:Y:S01]  /*1f060*/  PRMT R118, R207, 0x5410, R208 ;  /* 0x00005410cf767816 */ /* 0x000fe200000000d0 */
[----:B------:R-:W-:Y:S01]  /*1f070*/  FFMA.FTZ R117, R117, R206, 1.1641532182693481445e-10 ;  /* 0x2f00000075757423 */ /* 0x000fe200000100ce */
[----:B------:R-:W-:-:S04]  /*1f080*/  SHF.L.U32 R119, R116, 0x10, RZ ;  /* 0x0000001074777819 */ /* 0x000fc800000006ff */
[----:B------:R-:W-:Y:S01]  /*1f090*/  FSETP.GTU.FTZ.AND P6, PT, R117, R204, PT ;  /* 0x000000cc7500720b */ /* 0x000fe20003fdc000 */
[----:B------:R-:W-:Y:S01]  /*1f0a0*/  FMUL.FTZ R119, R119, R198 ;  /* 0x000000c677777220 */ /* 0x000fe20000410000 */
[----:B------:R-:W-:Y:S01]  /*1f0b0*/  @P1 IMAD.U32 R198, R205, 0x10000, RZ ;  /* 0x00010000cdc61824 */ /* 0x000fe200078e00ff */
[----:B------:R-:W-:Y:S02]  /*1f0c0*/  PRMT R117, R203, 0x5410, R199 ;  /* 0x00005410cb757816 */ /* 0x000fe400000000c7 */
[----:B------:R-:W-:Y:S02]  /*1f0d0*/  MOV R199, R164 ;  /* 0x000000a400c77202 */ /* 0x000fe40000000f00 */
        /* <DEDUP_REMOVED lines=10> */
.L_x_551:
        /* <DEDUP_REMOVED lines=16> */
.L_x_635:
        /* <DEDUP_REMOVED lines=13> */
.L_x_637:
[----:B------:R-:W-:Y:S05]  /*1f350*/  BSYNC.RECONVERGENT B3 ;  /* 0x0000000000037941 */ /* 0x000fea0003800200 */
.L_x_636:
        /* <DEDUP_REMOVED lines=42> */
.L_x_634:
[----:B------:R-:W-:Y:S05]  /*1f600*/  BSYNC.RECONVERGENT B2 ;  /* 0x0000000000027941 */ /* 0x000fea0003800200 */
.L_x_633:
[----:B------:R-:W0:Y:S01]  /*1f610*/  LDC R206, c[0x0][0x408] ;  /* 0x00010200ffce7b82 */ /* 0x000e220000000800 */
[----:B------:R-:W-:Y:S01]  /*1f620*/  I2FP.F32.U32 R121, R120 ;  /* 0x0000007800797245 */ /* 0x000fe20000201000 */
[----:B------:R-:W-:Y:S01]  /*1f630*/  IMAD.MOV.U32 R208, RZ, RZ, 0x2f800000 ;  /* 0x2f800000ffd07424 */ /* 0x000fe200078e00ff */
[----:B-----5:R-:W-:Y:S01]  /*1f640*/  SHF.L.U32 R123, R116, 0x10, RZ ;  /* 0x00000010747b7819 */ /* 0x020fe200000006ff */
[----:B------:R-:W-:Y:S01]  /*1f650*/  BSSY.RECONVERGENT B2, `(.L_x_638) ;  /* 0x0000052000027945 */ /* 0x000fe20003800200 */
[----:B------:R-:W-:Y:S01]  /*1f660*/  ISETP.NE.AND P3, PT, R122, 0x1, PT ;  /* 0x000000017a00780c */ /* 0x000fe20003f65270 */
[----:B------:R-:W-:Y:S01]  /*1f670*/  FFMA.FTZ R120, R121, R208, 1.1641532182693481445e-10 ;  /* 0x2f00000079787423 */ /* 0x000fe200000100d0 */
[----:B------:R-:W-:Y:S01]  /*1f680*/  LOP3.LUT R0, R0, 0xffffffdf, RZ, 0xc0, !PT ;  /* 0xffffffdf00007812 */ /* 0x000fe200078ec0ff */
[----:B------:R-:W1:Y:S01]  /*1f690*/  LDC R207, c[0x0][0x404] ;  /* 0x00010100ffcf7b82 */ /* 0x000e620000000800 */
[----:B------:R-:W-:Y:S02]  /*1f6a0*/  PRMT R116, R116, 0x7632, R116 ;  /* 0x0000763274747816 */ /* 0x000fe40000000074 */
[----:B------:R-:W-:Y:S01]  /*1f6b0*/  MOV R121, R4 ;  /* 0x0000000400797202 */ /* 0x000fe20000000f00 */
[----:B0-----:R-:W-:Y:S01]  /*1f6c0*/  FMUL.FTZ R123, R123, R206 ;  /* 0x000000ce7b7b7220 */ /* 0x001fe20000410000 */
[----:B-1----:R-:W-:Y:S01]  /*1f6d0*/  FSETP.GTU.FTZ.AND P4, PT, R120, R207, PT ;  /* 0x000000cf7800720b */ /* 0x002fe20003f9c000 */
[----:B------:R-:W-:-:S03]  /*1f6e0*/  @P1 IMAD.U32 R120, R108, 0x10000, RZ ;  /* 0x000100006c781824 */ /* 0x000fc600078e00ff */
[----:B------:R-:W-:Y:S02]  /*1f6f0*/  FSEL R167, R123, RZ, !P4 ;  /* 0x000000ff7ba77208 */ /* 0x000fe40006000000 */
[----:B------:R-:W-:-:S03]  /*1f700*/  PLOP3.LUT P4, PT, P4, PT, PT, 0x8, 0x80 ;  /* 0x000000000080781c */ /* 0x000fc6000278e170 */
[----:B------:R-:W-:Y:S01]  /*1f710*/  @P1 FADD.FTZ R167, R120, R167 ;  /* 0x000000a778a71221 */ /* 0x000fe20000010000 */
[----:B------:R-:W-:-:S04]  /*1f720*/  IMAD.MOV.U32 R120, RZ, RZ, 0x2 ;  /* 0x00000002ff787424 */ /* 0x000fc800078e00ff */
        /* <DEDUP_REMOVED lines=11> */
.L_x_640:
        /* <DEDUP_REMOVED lines=13> */
.L_x_642:
[----:B------:R-:W-:Y:S05]  /*1f8b0*/  BSYNC.RECONVERGENT B3 ;  /* 0x0000000000037941 */ /* 0x000fea0003800200 */
.L_x_641:
        /* <DEDUP_REMOVED lines=43> */
.L_x_639:
[----:B------:R-:W-:Y:S05]  /*1fb70*/  BSYNC.RECONVERGENT B2 ;  /* 0x0000000000027941 */ /* 0x000fea0003800200 */
.L_x_638:
[----:B------:R-:W-:Y:S01]  /*1fb80*/  I2FP.F32.U32 R121, R121 ;  /* 0x0000007900797245 */ /* 0x000fe20000201000 */
[----:B------:R-:W-:Y:S01]  /*1fb90*/  IMAD.U32 R123, R116, 0x10000, RZ ;  /* 0x00010000747b7824 */ /* 0x000fe200078e00ff */
[----:B------:R-:W-:Y:S01]  /*1fba0*/  LOP3.LUT R0, R0, 0xffffffef, RZ, 0xc0, !PT ;  /* 0xffffffef00007812 */ /* 0x000fe200078ec0ff */
[----:B------:R-:W-:Y:S01]  /*1fbb0*/  BSSY.RECONVERGENT B2, `(.L_x_643) ;  /* 0x000004f000027945 */ /* 0x000fe20003800200 */
[----:B------:R-:W-:Y:S01]  /*1fbc0*/  MOV R122, 0x2 ;  /* 0x00000002007a7802 */ /* 0x000fe20000000f00 */
[----:B------:R-:W-:Y:S01]  /*1fbd0*/  FFMA.FTZ R116, R121, R208, 1.1641532182693481445e-10 ;  /* 0x2f00000079747423 */ /* 0x000fe200000100d0 */
[----:B------:R-:W-:Y:S01]  /*1fbe0*/  FMUL.FTZ R123, R123, R206 ;  /* 0x000000ce7b7b7220 */ /* 0x000fe20000410000 */
[----:B------:R-:W-:-:S03]  /*1fbf0*/  @P1 IMAD.U32 R121, R192, 0x10000, RZ ;  /* 0x00010000c0791824 */ /* 0x000fc600078e00ff */
[----:B------:R-:W-:Y:S01]  /*1fc00*/  FSETP.GTU.FTZ.AND P3, PT, R116, R207, PT ;  /* 0x000000cf7400720b */ /* 0x000fe20003f7c000 */
[----:B------:R-:W-:-:S03]  /*1fc10*/  IMAD.MOV.U32 R116, RZ, RZ, R4 ;  /* 0x000000ffff747224 */ /* 0x000fc600078e0004 */
        /* <DEDUP_REMOVED lines=15> */
.L_x_645:
        /* <DEDUP_REMOVED lines=13> */
.L_x_647:
[----:B------:R-:W-:Y:S05]  /*1fde0*/  BSYNC.RECONVERGENT B3 ;  /* 0x0000000000037941 */ /* 0x000fea0003800200 */
.L_x_646:
        /* <DEDUP_REMOVED lines=43> */
.L_x_644:
[----:B------:R-:W-:Y:S05]  /*200a0*/  BSYNC.RECONVERGENT B2 ;  /* 0x0000000000027941 */ /* 0x000fea0003800200 */
.L_x_643:
[----:B------:R-:W-:Y:S01]  /*200b0*/  I2FP.F32.U32 R121, R116 ;  /* 0x0000007400797245 */ /* 0x000fe20000201000 */
[----:B------:R-:W-:Y:S01]  /*200c0*/  IMAD.U32 R123, R117, 0x10000, RZ ;  /* 0x00010000757b7824 */ /* 0x000fe200078e00ff */
[----:B------:R-:W-:Y:S01]  /*200d0*/  @P1 SHF.L.U32 R120, R109, 0x10, RZ ;  /* 0x000000106d781819 */ /* 0x000fe200000006ff */
[----:B------:R-:W-:Y:S01]  /*200e0*/  BSSY.RECONVERGENT B2, `(.L_x_648) ;  /* 0x0000050000027945 */ /* 0x000fe20003800200 */
[----:B------:R-:W-:Y:S01]  /*200f0*/  LOP3.LUT R0, R0, 0xfffffff7, RZ, 0xc0, !PT ;  /* 0xfffffff700007812 */ /* 0x000fe200078ec0ff */
[----:B------:R-:W-:Y:S01]  /*20100*/  FFMA.FTZ R116, R121, R208, 1.1641532182693481445e-10 ;  /* 0x2f00000079747423 */ /* 0x000fe200000100d0 */
[----:B------:R-:W-:Y:S01]  /*20110*/  FMUL.FTZ R123, R123, R206 ;  /* 0x000000ce7b7b7220 */ /* 0x000fe20000410000 */
[----:B------:R-:W-:Y:S01]  /*20120*/  PRMT R192, R117, 0x7632, R192 ;  /* 0x0000763275c07816 */ /* 0x000fe200000000c0 */
[----:B------:R-:W-:Y:S02]  /*20130*/  IMAD.MOV.U32 R117, RZ, RZ, R4 ;  /* 0x000000ffff757224 */ /* 0x000fe400078e0004 */
[----:B------:R-:W-:-:S04]  /*20140*/  FSETP.GTU.FTZ.AND P3, PT, R116, R207, PT ;  /* 0x000000cf7400720b */ /* 0x000fc80003f7c000 */
[----:B------:R-:W-:Y:S02]  /*20150*/  FSEL R175, R123, RZ, !P3 ;  /* 0x000000ff7baf7208 */ /* 0x000fe40005800000 */
[----:B------:R-:W-:Y:S02]  /*20160*/  PLOP3.LUT P4, PT, P3, PT, PT, 0x8, 0x80 ;  /* 0x000000000080781c */ /* 0x000fe40001f8e170 */
[----:B------:R-:W-:Y:S01]  /*20170*/  ISETP.NE.AND P3, PT, R122, 0x1, PT ;  /* 0x000000017a00780c */ /* 0x000fe20003f65270 */
[----:B------:R-:W-:Y:S01]  /*20180*/  @P1 FADD.FTZ R175, R120, R175 ;  /* 0x000000af78af1221 */ /* 0x000fe20000010000 */
[----:B------:R-:W-:-:S04]  /*20190*/  IMAD.MOV.U32 R120, RZ, RZ, 0x2 ;  /* 0x00000002ff787424 */ /* 0x000fc800078e00ff */
[----:B------:R-:W-:-:S05]  /*201a0*/  F2FP.BF16.F32.PACK_AB R204, RZ, R175 ;  /* 0x000000afffcc723e */ /* 0x000fca00000010ff */
        /* <DEDUP_REMOVED lines=10> */
.L_x_650:
        /* <DEDUP_REMOVED lines=13> */
.L_x_652:
[----:B------:R-:W-:Y:S05]  /*20320*/  BSYNC.RECONVERGENT B3 ;  /* 0x0000000000037941 */ /* 0x000fea0003800200 */
.L_x_651:
        /* <DEDUP_REMOVED lines=43> */
.L_x_649:
[----:B------:R-:W-:Y:S05]  /*205e0*/  BSYNC.RECONVERGENT B2 ;  /* 0x0000000000027941 */ /* 0x000fea0003800200 */
.L_x_648:
[----:B------:R-:W-:Y:S01]  /*205f0*/  I2FP.F32.U32 R117, R117 ;  /* 0x0000007500757245 */ /* 0x000fe20000201000 */
[----:B------:R-:W-:Y:S01]  /*20600*/  @P1 IMAD.U32 R184, R184, 0x10000, RZ ;  /* 0x00010000b8b81824 */ /* 0x000fe200078e00ff */
[----:B------:R-:W-:Y:S01]  /*20610*/  SHF.L.U32 R121, R192, 0x10, RZ ;  /* 0x00000010c0797819 */ /* 0x000fe200000006ff */
[----:B------:R-:W-:Y:S01]  /*20620*/  BSSY.RECONVERGENT B2, `(.L_x_653) ;  /* 0x000004f000027945 */ /* 0x000fe20003800200 */
[----:B------:R-:W-:Y:S01]  /*20630*/  LOP3.LUT R0, R0, 0xfffffffb, RZ, 0xc0, !PT ;  /* 0xfffffffb00007812 */ /* 0x000fe200078ec0ff */
[----:B------:R-:W-:Y:S01]  /*20640*/  FFMA.FTZ R116, R117, R208, 1.1641532182693481445e-10 ;  /* 0x2f00000075747423 */ /* 0x000fe200000100d0 */
[----:B------:R-:W-:Y:S02]  /*20650*/  IMAD.MOV.U32 R122, RZ, RZ, 0x2 ;  /* 0x00000002ff7a7424 */ /* 0x000fe400078e00ff */
[----:B------:R-:W-:Y:S01]  /*20660*/  FMUL.FTZ R121, R121, R206 ;  /* 0x000000ce79797220 */ /* 0x000fe20000410000 */
[----:B------:R-:W-:Y:S02]  /*20670*/  MOV R117, R4 ;  /* 0x0000000400757202 */ /* 0x000fe40000000f00 */
        /* <DEDUP_REMOVED lines=16> */
.L_x_655:
        /* <DEDUP_REMOVED lines=13> */
.L_x_657:
[----:B------:R-:W-:Y:S05]  /*20850*/  BSYNC.RECONVERGENT B3 ;  /* 0x0000000000037941 */ /* 0x000fea0003800200 */
.L_x_656:
        /* <DEDUP_REMOVED lines=43> */
.L_x_654:
[----:B------:R-:W-:Y:S05]  /*20b10*/  BSYNC.RECONVERGENT B2 ;  /* 0x0000000000027941 */ /* 0x000fea0003800200 */
.L_x_653:
[----:B------:R-:W-:Y:S01]  /*20b20*/  I2FP.F32.U32 R117, R117 ;  /* 0x0000007500757245 */ /* 0x000fe20000201000 */
[----:B------:R-:W-:Y:S01]  /*20b30*/  IMAD.U32 R121, R118, 0x10000, RZ ;  /* 0x0001000076797824 */ /* 0x000fe200078e00ff */
[----:B------:R-:W-:Y:S01]  /*20b40*/  LOP3.LUT R0, R0, 0xfffffffd, RZ, 0xc0, !PT ;  /* 0xfffffffd00007812 */ /* 0x000fe200078ec0ff */
        /* <DEDUP_REMOVED lines=8> */
[----:B------:R-:W-:Y:S02]  /*20bd0*/  PLOP3.LUT P4, PT, P3, PT, PT, 0x8, 0x80 ;  /* 0x000000000080781c */ /* 0x000fe40001f8e170 */
[----:B------:R-:W-:Y:S01]  /*20be0*/  ISETP.NE.AND P3, PT, R122, 0x1, PT ;  /* 0x000000017a00780c */ /* 0x000fe20003f65270 */
[----:B------:R-:W-:Y:S01]  /*20bf0*/  @P1 FADD.FTZ R184, R117, R184 ;  /* 0x000000b875b81221 */ /* 0x000fe20000010000 */
[----:B------:R-:W-:-:S04]  /*20c00*/  IMAD.MOV.U32 R117, RZ, RZ, R4 ;  /* 0x000000ffff757224 */ /* 0x000fc800078e0004 */
        /* <DEDUP_REMOVED lines=11> */
.L_x_660:
        /* <DEDUP_REMOVED lines=13> */
.L_x_662:
[----:B------:R-:W-:Y:S05]  /*20d90*/  BSYNC.RECONVERGENT B3 ;  /* 0x0000000000037941 */ /* 0x000fea0003800200 */
.L_x_661:
        /* <DEDUP_REMOVED lines=43> */
.L_x_659:
[----:B------:R-:W-:Y:S05]  /*21050*/  BSYNC.RECONVERGENT B2 ;  /* 0x0000000000027941 */ /* 0x000fea0003800200 */
.L_x_658:
[----:B------:R-:W-:Y:S01]  /*21060*/  I2FP.F32.U32 R117, R117 ;  /* 0x0000007500757245 */ /* 0x000fe20000201000 */
[----:B------:R-:W-:Y:S01]  /*21070*/  IMAD.U32 R121, R118, 0x10000, RZ ;  /* 0x0001000076797824 */ /* 0x000fe200078e00ff */
[----:B------:R-:W-:Y:S01]  /*21080*/  ISETP.NE.AND P4, PT, R120, 0x1, PT ;  /* 0x000000017800780c */ /* 0x000fe20003f85270 */
[----:B------:R-:W-:Y:S01]  /*21090*/  BSSY.RECONVERGENT B2, `(.L_x_663) ;  /* 0x000004d000027945 */ /* 0x000fe20003800200 */
[----:B------:R-:W-:Y:S01]  /*210a0*/  @P1 SHF.L.U32 R118, R191, 0x10, RZ ;  /* 0x00000010bf761819 */ /* 0x000fe200000006ff */
[----:B------:R-:W-:Y:S01]  /*210b0*/  FFMA.FTZ R116, R117, R208, 1.1641532182693481445e-10 ;  /* 0x2f00000075747423 */ /* 0x000fe200000100d0 */
[----:B------:R-:W-:Y:S01]  /*210c0*/  FMUL.FTZ R121, R121, R206 ;  /* 0x000000ce79797220 */ /* 0x000fe20000410000 */
[----:B------:R-:W-:-:S03]  /*210d0*/  IMAD.MOV.U32 R117, RZ, RZ, R4 ;  /* 0x000000ffff757224 */ /* 0x000fc600078e0004 */
        /* <DEDUP_REMOVED lines=15> */
.L_x_665:
        /* <DEDUP_REMOVED lines=13> */
.L_x_667:
[----:B------:R-:W-:Y:S05]  /*212a0*/  BSYNC.RECONVERGENT B3 ;  /* 0x0000000000037941 */ /* 0x000fea0003800200 */
.L_x_666:
        /* <DEDUP_REMOVED lines=43> */
.L_x_664:
[----:B------:R-:W-:Y:S05]  /*21560*/  BSYNC.RECONVERGENT B2 ;  /* 0x0000000000027941 */ /* 0x000fea0003800200 */
.L_x_663:
        /* <DEDUP_REMOVED lines=8> */
[----:B------:R-:W-:Y:S02]  /*215f0*/  PRMT R198, R119, 0x7632, R198 ;  /* 0x0000763277c67816 */ /* 0x000fe400000000c6 */
[----:B------:R-:W-:-:S04]  /*21600*/  FSETP.GTU.FTZ.AND P4, PT, R116, R207, PT ;  /* 0x000000cf7400720b */ /* 0x000fc80003f9c000 */
[----:B------:R-:W-:Y:S02]  /*21610*/  FSEL R192, R121, RZ, !P4 ;  /* 0x000000ff79c07208 */ /* 0x000fe40006000000 */
[----:B------:R-:W-:-:S03]  /*21620*/  PLOP3.LUT P4, PT, P4, PT, PT, 0x8, 0x80 ;  /* 0x000000000080781c */ /* 0x000fc6000278e170 */
[----:B------:R-:W-:Y:S01]  /*21630*/  @P1 FADD.FTZ R192, R117, R192 ;  /* 0x000000c075c01221 */ /* 0x000fe20000010000 */
        /* <DEDUP_REMOVED lines=11> */
.L_x_670:
        /* <DEDUP_REMOVED lines=13> */
.L_x_672:
[----:B------:R-:W-:Y:S05]  /*217c0*/  BSYNC.RECONVERGENT B3 ;  /* 0x0000000000037941 */ /* 0x000fea0003800200 */
.L_x_671:
        /* <DEDUP_REMOVED lines=43> */
.L_x_669:
[----:B------:R-:W-:Y:S05]  /*21a80*/  BSYNC.RECONVERGENT B2 ;  /* 0x0000000000027941 */ /* 0x000fea0003800200 */
.L_x_668:
[----:B------:R-:W-:Y:S01]  /*21a90*/  I2FP.F32.U32 R117, R117 ;  /* 0x0000007500757245 */ /* 0x000fe20000201000 */
[----:B------:R-:W-:Y:S01]  /*21aa0*/  IMAD.U32 R119, R198, 0x10000, RZ ;  /* 0x00010000c6777824 */ /* 0x000fe200078e00ff */
[----:B------:R-:W-:Y:S01]  /*21ab0*/  MOV R199, R202 ;  /* 0x000000ca00c77202 */ /* 0x000fe20000000f00 */
[----:B------:R-:W-:Y:S01]  /*21ac0*/  @P1 IMAD.U32 R205, R205, 0x10000, RZ ;  /* 0x00010000cdcd1824 */ /* 0x000fe200078e00ff */
[----:B------:R-:W-:Y:S01]  /*21ad0*/  PRMT R118, R209, 0x5410, R210 ;  /* 0x00005410d1767816 */ /* 0x000fe200000000d2 */
[----:B------:R-:W-:Y:S01]  /*21ae0*/  FFMA.FTZ R208, R117, R208, 1.1641532182693481445e-10 ;  /* 0x2f00000075d07423 */ /* 0x000fe200000100d0 */
[----:B------:R-:W-:Y:S01]  /*21af0*/  FMUL.FTZ R119, R119, R206 ;  /* 0x000000ce77777220 */ /* 0x000fe20000410000 */
[----:B------:R-:W-:Y:S02]  /*21b00*/  PRMT R117, R204, 0x5410, R203 ;  /* 0x00005410cc757816 */ /* 0x000fe400000000cb */
[----:B------:R-:W-:Y:S02]  /*21b10*/  PRMT R116, R200, 0x5410, R201 ;  /* 0x00005410c8747816 */ /* 0x000fe400000000c9 */
[----:B------:R-:W-:-:S04]  /*21b20*/  FSETP.GTU.FTZ.AND P5, PT, R208, R207, PT ;  /* 0x000000cfd000720b */ /* 0x000fc80003fbc000 */
[----:B------:R-:W-:Y:S02]  /*21b30*/  FSEL R198, R119, RZ, !P5 ;  /* 0x000000ff77c67208 */ /* 0x000fe40006800000 */
[----:B------:R-:W-:-:S03]  /*21b40*/  PLOP3.LUT P5, PT, P5, PT, PT, 0x8, 0x80 ;  /* 0x000000000080781c */ /* 0x000fc60002fae170 */
[----:B------:R-:W-:-:S05]  /*21b50*/  @P1 FADD.FTZ R198, R205, R198 ;  /* 0x000000c6cdc61221 */ /* 0x000fca0000010000 */
[----:B------:R-:W-:-:S04]  /*21b60*/  F2FP.BF16.F32.PACK_AB R119, RZ, R198 ;  /* 0x000000c6ff77723e */ /* 0x000fc800000010ff */
[----:B------:R-:W-:-:S07]  /*21b70*/  PRMT R119, R211, 0x5410, R119 ;  /* 0x00005410d3777816 */ /* 0x000fce0000000077 */
.L_x_632:
[----:B------:R-:W0:Y:S01]  /*21b80*/  LDC.64 R122, c[0x0][0x3a8] ;  /* 0x0000ea00ff7a7b82 */ /* 0x000e220000000a00 */
[----:B------:R-:W-:Y:S02]  /*21b90*/  SEL R203, RZ, 0x1000000, !P5 ;  /* 0x01000000ffcb7807 */ /* 0x000fe40006800000 */
[----:B------:R-:W-:Y:S02]  /*21ba0*/  SEL R204, RZ, 0x10000, !P4 ;  /* 0x00010000ffcc7807 */ /* 0x000fe40006000000 */
[----:B------:R-:W-:Y:S02]  /*21bb0*/  SEL R205, RZ, 0x100, !P3 ;  /* 0x00000100ffcd7807 */ /* 0x000fe40005800000 */
[C---:B------:R-:W-:Y:S01]  /*21bc0*/  LOP3.LUT P5, RZ, R0.reuse, 0x10, RZ, 0xc0, !PT ;  /* 0x0000001000ff7812 */ /* 0x040fe200078ac0ff */
[----:B------:R-:W1:Y:S01]  /*21bd0*/  LDC.64 R120, c[0x0][0x3b0] ;  /* 0x0000ec00ff787b82 */ /* 0x000e620000000a00 */
[C---:B------:R-:W-:Y:S02]  /*21be0*/  LOP3.LUT P4, RZ, R0.reuse, 0x8, RZ, 0xc0, !PT ;  /* 0x0000000800ff7812 */ /* 0x040fe4000788c0ff */
[----:B------:R-:W-:-:S02]  /*21bf0*/  LOP3.LUT P3, RZ, R0, 0x4, RZ, 0xc0, !PT ;  /* 0x0000000400ff7812 */ /* 0x000fc4000786c0ff */
[C---:B------:R-:W-:Y:S02]  /*21c00*/  LOP3.LUT P6, RZ, R0.reuse, 0x2, RZ, 0xc0, !PT ;  /* 0x0000000200ff7812 */ /* 0x040fe400078cc0ff */
[----:B------:R-:W-:Y:S02]  /*21c10*/  LOP3.LUT P1, RZ, R0, 0x20, RZ, 0xc0, !PT ;  /* 0x0000002000ff7812 */ /* 0x000fe4000782c0ff */
[----:B------:R-:W-:Y:S02]  /*21c20*/  SEL R202, RZ, 0x1000000, !P3 ;  /* 0x01000000ffca7807 */ /* 0x000fe40005800000 */
[----:B------:R-:W-:Y:S02]  /*21c30*/  SEL R201, RZ, 0x10000, !P4 ;  /* 0x00010000ffc97807 */ /* 0x000fe40006000000 */
[----:B------:R-:W-:Y:S02]  /*21c40*/  SEL R200, RZ, 0x100, !P5 ;  /* 0x00000100ffc87807 */ /* 0x000fe40006800000 */
[----:B------:R-:W-:Y:S01]  /*21c50*/  LOP3.LUT R205, R205, R203, R204, 0xfe, !PT ;  /* 0x000000cbcdcd7212 */ /* 0x000fe200078efecc */
[----:B0-----:R-:W-:Y:S01]  /*21c60*/  IMAD.WIDE.U32 R122, R197, 0x10, R122 ;  /* 0x00000010c57a7825 */ /* 0x001fe200078e007a */
[----:B------:R-:W-:-:S02]  /*21c70*/  SEL R204, RZ, 0x1, !P6 ;  /* 0x00000001ffcc7807 */ /* 0x000fc40007000000 */
[----:B------:R-:W-:Y:S02]  /*21c80*/  LOP3.LUT R200, R200, R202, R201, 0xfe, !PT ;  /* 0x000000cac8c87212 */ /* 0x000fe400078efec9 */
[----:B------:R-:W-:Y:S01]  /*21c90*/  SEL R203, RZ, 0x1, !P1 ;  /* 0x00000001ffcb7807 */ /* 0x000fe20004800000 */
[----:B------:R2:W-:Y:S01]  /*21ca0*/  STG.E.128 desc[UR8][R122.64], R116 ;  /* 0x000000747a007986 */ /* 0x0005e2000c101d08 */
[----:B------:R-:W-:Y:S01]  /*21cb0*/  LOP3.LUT R201, R205, R204, RZ, 0xfc, !PT ;  /* 0x000000cccdc97212 */ /* 0x000fe200078efcff */
[----:B-1----:R-:W-:Y:S01]  /*21cc0*/  IMAD.WIDE.U32 R120, R197, 0x8, R120 ;  /* 0x00000008c5787825 */ /* 0x002fe200078e0078 */
[----:B------:R-:W-:-:S05]  /*21cd0*/  LOP3.LUT R200, R200, R203, RZ, 0xfc, !PT ;  /* 0x000000cbc8c87212 */ /* 0x000fca00078efcff */
[----:B------:R2:W-:Y:S01]  /*21ce0*/  STG.E.64 desc[UR8][R120.64], R200 ;  /* 0x000000c878007986 */ /* 0x0005e2000c101b08 */
[----:B------:R-:W-:Y:S05]  /*21cf0*/  @!P2 BRA `(.L_x_550) ;  /* 0x000000000050a947 */ /* 0x000fea0003800000 */
[----:B--2---:R-:W-:Y:S01]  /*21d00*/  IMAD.U32 R119, R163, 0x10000, RZ ;  /* 0x00010000a3777824 */ /* 0x004fe200078e00ff */
        /* <DEDUP_REMOVED lines=19> */
.L_x_550:
[----:B------:R-:W-:Y:S05]  /*21e40*/  BSYNC.RECONVERGENT B1 ;  /* 0x0000000000017941 */ /* 0x000fea0003800200 */
.L_x_549:
[----:B0123--:R-:W-:Y:S01]  /*21e50*/  FADD.FTZ R116, RZ, R2 ;  /* 0x00000002ff747221 */ /* 0x00ffe20000010000 */
[C---:B------:R-:W-:Y:S01]  /*21e60*/  ISETP.GE.U32.AND P1, PT, R156.reuse, 0x20, PT ;  /* 0x000000209c00780c */ /* 0x040fe20003f26070 */
[----:B------:R-:W-:Y:S01]  /*21e70*/  UMOV UR4, 0xffffffff ;  /* 0xffffffff00047882 */ /* 0x000fe20000000000 */
[C---:B------:R-:W-:Y:S01]  /*21e80*/  ISETP.GT.U32.AND P2, PT, R156.reuse, 0x3f, PT ;  /* 0x0000003f9c00780c */ /* 0x040fe20003f44070 */
[----:B------:R-:W-:Y:S01]  /*21e90*/  FADD.FTZ R117, R171, R116 ;  /* 0x00000074ab757221 */ /* 0x000fe20000010000 */
[C---:B------:R-:W-:Y:S02]  /*21ea0*/  ISETP.GT.U32.AND P3, PT, R156.reuse, 0x5f, PT ;  /* 0x0000005f9c00780c */ /* 0x040fe40003f64070 */
[----:B------:R-:W-:Y:S01]  /*21eb0*/  ISETP.GT.U32.AND P4, PT, R156, 0x7f, PT ;  /* 0x0000007f9c00780c */ /* 0x000fe20003f84070 */
[----:B------:R-:W-:Y:S01]  /*21ec0*/  FADD.FTZ R116, R170, R117 ;  /* 0x00000075aa747221 */ /* 0x000fe20000010000 */
[----:B------:R-:W-:-:S03]  /*21ed0*/  ISETP.NE.AND P5, PT, R154, RZ, PT ;  /* 0x000000ff9a00720c */ /* 0x000fc60003fa5270 */
[----:B------:R-:W-:-:S04]  /*21ee0*/  FADD.FTZ R117, R181, R116 ;  /* 0x00000074b5757221 */ /* 0x000fc80000010000 */
[----:B------:R-:W-:-:S04]  /*21ef0*/  FADD.FTZ R116, R180, R117 ;  /* 0x00000075b4747221 */ /* 0x000fc80000010000 */
[----:B------:R-:W-:-:S04]  /*21f00*/  FADD.FTZ R117, R185, R116 ;  /* 0x00000074b9757221 */ /* 0x000fc80000010000 */
[----:B------:R-:W-:-:S04]  /*21f10*/  FADD.FTZ R116, R186, R117 ;  /* 0x00000075ba747221 */ /* 0x000fc80000010000 */
[----:B------:R-:W-:-:S05]  /*21f20*/  FADD.FTZ R116, R193, R116 ;  /* 0x00000074c1747221 */ /* 0x000fca0000010000 */
[----:B------:R-:W-:-:S05]  /*21f30*/  FSEL R116, R116, RZ, P1 ;  /* 0x000000ff74747208 */ /* 0x000fca0000800000 */
        /* <DEDUP_REMOVED lines=23> */
[----:B------:R-:W-:Y:S01]  /*220b0*/  @P4 FADD.FTZ R116, R198, R117 ;  /* 0x00000075c6744221 */ /* 0x000fe20000010000 */
[----:B------:R-:W-:Y:S06]  /*220c0*/  BRA.DIV UR4, `(.L_x_673) ;  /* 0x0000001a04d07947 */ /* 0x000fec000b800000 */
        /* <DEDUP_REMOVED lines=17> */
[--C-:B------:R-:W-:Y:S01]  /*221e0*/  FADD.FTZ R118, R169, -R121.reuse ;  /* 0x80000079a9767221 */ /* 0x100fe20000010000 */
[--C-:B------:R-:W-:Y:S02]  /*221f0*/  FADD.FTZ R122, R168, -R121.reuse ;  /* 0x80000079a87a7221 */ /* 0x100fe40000010000 */
[----:B------:R-:W-:Y:S01]  /*22200*/  FFMA.FTZ R116, R117, R117, R116 ;  /* 0x0000007575747223 */ /* 0x000fe20000010074 */
        /* <DEDUP_REMOVED lines=66> */
.L_x_694:
[----:B------:R-:W-:Y:S01]  /*22630*/  FMUL.FTZ R197, R121, R121 ;  /* 0x0000007979c57220 */ /* 0x000fe20000410000 */
[----:B------:R-:W-:Y:S01]  /*22640*/  PLOP3.LUT P2, PT, PT, PT, UP1, 0x40, 0x4 ;  /* 0x000000000004781c */ /* 0x000fe20003f4e818 */
[----:B-1----:R-:W-:Y:S01]  /*22650*/  FADD.FTZ R123, R122, R123 ;  /* 0x0000007b7a7b7221 */ /* 0x002fe20000010000 */
[----:B------:R-:W1:Y:S01]  /*22660*/  @!P5 LDC.64 R118, c[0x0][0x3c0] ;  /* 0x0000f000ff76db82 */ /* 0x000e620000000a00 */
[----:B------:R-:W-:Y:S01]  /*22670*/  BSSY.RECONVERGENT B1, `(.L_x_674) ;  /* 0x000005c000017945 */ /* 0x000fe20003800200 */
[----:B------:R-:W-:Y:S01]  /*22680*/  FSEL R197, R197, RZ, !P2 ;  /* 0x000000ffc5c57208 */ /* 0x000fe20005000000 */
[----:B------:R-:W-:Y:S01]  /*22690*/  FFMA.FTZ R120, R123, R120, UR5 ;  /* 0x000000057b787e23 */ /* 0x000fe20008010078 */
[----:B------:R-:W-:-:S03]  /*226a0*/  PLOP3.LUT P2, PT, PT, PT, UP1, 0x40, 0x4 ;  /* 0x000000000004781c */ /* 0x000fc60003f4e818 */
[----:B------:R-:W-:Y:S01]  /*226b0*/  FADD.FTZ R197, R120, R197 ;  /* 0x000000c578c57221 */ /* 0x000fe20000010000 */
[----:B------:R-:W2:Y:S01]  /*226c0*/  @!P5 LDC.64 R116, c[0x0][0x3c8] ;  /* 0x0000f200ff74db82 */ /* 0x000ea20000000a00 */
[----:B------:R-:W-:-:S04]  /*226d0*/  FSEL R204, R121, RZ, P2 ;  /* 0x000000ff79cc7208 */ /* 0x000fc80001000000 */
[----:B------:R-:W3:Y:S01]  /*226e0*/  MUFU.RSQ R197, R197 ;  /* 0x000000c500c57308 */ /* 0x000ee20000001400 */
[----:B-1----:R-:W-:-:S05]  /*226f0*/  @!P5 IMAD.WIDE R118, R153, 0x4, R118 ;  /* 0x000000049976d825 */ /* 0x002fca00078e0276 */
[----:B------:R1:W-:Y:S01]  /*22700*/  @!P5 STG.E desc[UR8][R118.64], R121 ;  /* 0x000000797600d986 */ /* 0x0003e2000c101908 */
[----:B--2---:R-:W-:-:S05]  /*22710*/  @!P5 IMAD.WIDE R116, R153, 0x4, R116 ;  /* 0x000000049974d825 */ /* 0x004fca00078e0274 */
[----:B---3--:R1:W-:Y:S01]  /*22720*/  @!P5 STG.E desc[UR8][R116.64], R197 ;  /* 0x000000c57400d986 */ /* 0x0083e2000c101908 */
[----:B------:R-:W-:Y:S05]  /*22730*/  @!P1 BRA `(.L_x_675) ;  /* 0x00000004003c9947 */ /* 0x000fea0003800000 */
[--C-:B-1----:R-:W-:Y:S01]  /*22740*/  FADD.FTZ R116, R186, -R204.reuse ;  /* 0x800000ccba747221 */ /* 0x102fe20000010000 */
[----:B------:R-:W-:Y:S01]  /*22750*/  SHF.L.U32 R117, R79, 0x10, RZ ;  /* 0x000000104f757819 */ /* 0x000fe200000006ff */
[----:B------:R-:W-:Y:S01]  /*22760*/  FADD.FTZ R120, R193, -R204 ;  /* 0x800000ccc1787221 */ /* 0x000fe20000010000 */
[----:B------:R-:W-:Y:S02]  /*22770*/  IMAD.U32 R119, R47, 0x10000, RZ ;  /* 0x000100002f777824 */ /* 0x000fe400078e00ff */
[----:B------:R-:W-:Y:S01]  /*22780*/  FMUL.FTZ R116, R197, R116 ;  /* 0x00000074c5747220 */ /* 0x000fe20000410000 */
[----:B------:R-:W-:Y:S01]  /*22790*/  IMAD.U32 R123, R51, 0x10000, RZ ;  /* 0x00010000337b7824 */ /* 0x000fe200078e00ff */
[----:B------:R-:W-:Y:S01]  /*227a0*/  SHF.L.U32 R121, R17, 0x10, RZ ;  /* 0x0000001011797819 */ /* 0x000fe200000006ff */
[----:B------:R-:W-:Y:S02]  /*227b0*/  IMAD.U32 R118, R91, 0x10000, RZ ;  /* 0x000100005b767824 */ /* 0x000fe400078e00ff */
[----:B------:R-:W-:Y:S01]  /*227c0*/  FMUL.FTZ R200, R197, R120 ;  /* 0x00000078c5c87220 */ /* 0x000fe20000410000 */
[----:B------:R-:W-:-:S02]  /*227d0*/  IMAD.U32 R201, R18, 0x10000, RZ ;  /* 0x0001000012c97824 */ /* 0x000fc400078e00ff */
[C---:B------:R-:W-:Y:S01]  /*227e0*/  FFMA.FTZ R119, R116.reuse, R119, R117 ;  /* 0x0000007774777223 */ /* 0x040fe20000010075 */
[----:B------:R-:W-:Y:S01]  /*227f0*/  FFMA.FTZ R123, R116, R123, R118 ;  /* 0x0000007b747b7223 */ /* 0x000fe20000010076 */
[--C-:B------:R-:W-:Y:S01]  /*22800*/  FADD.FTZ R116, R180, -R204.reuse ;  /* 0x800000ccb4747221 */ /* 0x100fe20000010000 */
[----:B------:R-:W-:Y:S01]  /*22810*/  FFMA.FTZ R218, R200, R121, R201 ;  /* 0x00000079c8da7223 */ /* 0x000fe200000100c9 */
[----:B------:R-:W-:Y:S01]  /*22820*/  FADD.FTZ R120, R185, -R204 ;  /* 0x800000ccb9787221 */ /* 0x000fe20000010000 */
[----:B------:R-:W-:Y:S01]  /*22830*/  SHF.L.U32 R201, R50, 0x10, RZ ;  /* 0x0000001032c97819 */ /* 0x000fe200000006ff */
[----:B------:R-:W-:Y:S02]  /*22840*/  IMAD.U32 R117, R46, 0x10000, RZ ;  /* 0x000100002e757824 */ /* 0x000fe400078e00ff */
[----:B------:R-:W-:Y:S01]  /*22850*/  FMUL.FTZ R116, R197, R116 ;  /* 0x00000074c5747220 */ /* 0x000fe20000410000 */
[----:B------:R-:W-:Y:S01]  /*22860*/  IMAD.U32 R121, R78, 0x10000, RZ ;  /* 0x000100004e797824 */ /* 0x000fe200078e00ff */
[----:B------:R-:W-:Y:S01]  /*22870*/  SHF.L.U32 R205, R14, 0x10, RZ ;  /* 0x000000100ecd7819 */ /* 0x000fe200000006ff */
[----:B------:R-:W-:-:S02]  /*22880*/  IMAD.U32 R118, R90, 0x10000, RZ ;  /* 0x000100005a767824 */ /* 0x000fc400078e00ff */
[----:B0-----:R-:W-:Y:S01]  /*22890*/  FMUL.FTZ R122, R197, R120 ;  /* 0x00000078c57a7220 */ /* 0x001fe20000410000 */
[----:B------:R-:W-:Y:S02]  /*228a0*/  IMAD.U32 R203, R13, 0x10000, RZ ;  /* 0x000100000dcb7824 */ /* 0x000fe400078e00ff */
[C---:B------:R-:W-:Y:S01]  /*228b0*/  FFMA.FTZ R214, R116.reuse, R117, R121 ;  /* 0x0000007574d67223 */ /* 0x040fe20000010079 */
[----:B------:R-:W-:Y:S01]  /*228c0*/  FFMA.FTZ R216, R116, R201, R118 ;  /* 0x000000c974d87223 */ /* 0x000fe20000010076 */
[--C-:B------:R-:W-:Y:S01]  /*228d0*/  FADD.FTZ R120, R181, -R204.reuse ;  /* 0x800000ccb5787221 */ /* 0x100fe20000010000 */
[----:B------:R-:W-:Y:S01]  /*228e0*/  FADD.FTZ R116, R170, -R204 ;  /* 0x800000ccaa747221 */ /* 0x000fe20000010000 */
[----:B------:R-:W-:Y:S01]  /*228f0*/  FFMA.FTZ R219, R122, R203, R205 ;  /* 0x000000cb7adb7223 */ /* 0x000fe200000100cd */
[----:B------:R-:W-:Y:S01]  /*22900*/  IMAD.U32 R203, R9, 0x10000, RZ ;  /* 0x0001000009cb7824 */ /* 0x000fe200078e00ff */
[----:B------:R-:W-:Y:S01]  /*22910*/  SHF.L.U32 R209, R20, 0x10, RZ ;  /* 0x0000001014d17819 */ /* 0x000fe200000006ff */
[----:B------:R-:W-:Y:S01]  /*22920*/  IMAD.U32 R201, R49, 0x10000, RZ ;  /* 0x0001000031c97824 */ /* 0x000fe200078e00ff */
[----:B------:R-:W-:Y:S01]  /*22930*/  SHF.L.U32 R118, R89, 0x10, RZ ;  /* 0x0000001059767819 */ /* 0x000fe200000006ff */
[----:B------:R-:W-:-:S02]  /*22940*/  IMAD.U32 R205, R10, 0x10000, RZ ;  /* 0x000100000acd7824 */ /* 0x000fc400078e00ff */
[----:B------:R-:W-:Y:S01]  /*22950*/  FMUL.FTZ R212, R197, R120 ;  /* 0x00000078c5d47220 */ /* 0x000fe20000410000 */
[----:B------:R-:W-:Y:S02]  /*22960*/  IMAD.U32 R207, R19, 0x10000, RZ ;  /* 0x0001000013cf7824 */ /* 0x000fe400078e00ff */
[----:B------:R-:W-:Y:S01]  /*22970*/  FMUL.FTZ R116, R197, R116 ;  /* 0x00000074c5747220 */ /* 0x000fe20000410000 */
[----:B------:R-:W-:Y:S01]  /*22980*/  SHF.L.U32 R117, R45, 0x10, RZ ;  /* 0x000000102d757819 */ /* 0x000fe200000006ff */
[----:B------:R-:W-:Y:S01]  /*22990*/  FFMA.FTZ R213, R212, R203, R205 ;  /* 0x000000cbd4d57223 */ /* 0x000fe200000100cd */
[----:B------:R-:W-:Y:S01]  /*229a0*/  FFMA.FTZ R220, R200, R207, R209 ;  /* 0x000000cfc8dc7223 */ /* 0x000fe200000100d1 */
[----:B------:R-:W-:Y:S01]  /*229b0*/  FFMA.FTZ R210, R116, R201, R118 ;  /* 0x000000c974d27223 */ /* 0x000fe20000010076 */
[----:B------:R-:W0:Y:S01]  /*229c0*/  LDC.64 R202, c[0x0][0x428] ;  /* 0x00010a00ffca7b82 */ /* 0x000e220000000a00 */
[----:B------:R-:W-:Y:S02]  /*229d0*/  IMAD.U32 R121, R77, 0x10000, RZ ;  /* 0x000100004d797824 */ /* 0x000fe400078e00ff */
[----:B------:R-:W-:Y:S01]  /*229e0*/  FADD.FTZ R120, R171, -R204 ;  /* 0x800000ccab787221 */ /* 0x000fe20000010000 */
[----:B------:R-:W-:Y:S01]  /*229f0*/  IMAD.U32 R207, R15, 0x10000, RZ ;  /* 0x000100000fcf7824 */ /* 0x000fe200078e00ff */
[----:B------:R-:W-:Y:S01]  /*22a00*/  SHF.L.U32 R215, R11, 0x10, RZ ;  /* 0x000000100bd77819 */ /* 0x000fe200000006ff */
[----:B------:R-:W-:-:S02]  /*22a10*/  IMAD.U32 R209, R16, 0x10000, RZ ;  /* 0x0001000010d17824 */ /* 0x000fc400078e00ff */
[----:B------:R-:W-:Y:S01]  /*22a20*/  FFMA.FTZ R208, R116, R117, R121 ;  /* 0x0000007574d07223 */ /* 0x000fe20000010079 */
[----:B------:R-:W-:Y:S01]  /*22a30*/  FADD.FTZ R116, R2, -R204 ;  /* 0x800000cc02747221 */ /* 0x000fe20000010000 */
[----:B------:R-:W1:Y:S01]  /*22a40*/  LDC.64 R200, c[0x0][0x430] ;  /* 0x00010c00ffc87b82 */ /* 0x000e620000000a00 */
[----:B------:R-:W-:Y:S01]  /*22a50*/  FFMA.FTZ R221, R122, R207, R209 ;  /* 0x000000cf7add7223 */ /* 0x000fe200000100d1 */
[----:B------:R-:W-:Y:S01]  /*22a60*/  SHF.L.U32 R121, R76, 0x10, RZ ;  /* 0x000000104c797819 */ /* 0x000fe200000006ff */
[----:B------:R-:W-:Y:S01]  /*22a70*/  IMAD.U32 R117, R44, 0x10000, RZ ;  /* 0x000100002c757824 */ /* 0x000fe200078e00ff */
[----:B------:R-:W-:Y:S01]  /*22a80*/  SHF.L.U32 R207, R5, 0x10, RZ ;  /* 0x0000001005cf7819 */ /* 0x000fe200000006ff */
[----:B------:R-:W-:Y:S02]  /*22a90*/  IMAD.U32 R205, R48, 0x10000, RZ ;  /* 0x0001000030cd7824 */ /* 0x000fe400078e00ff */
[----:B------:R-:W-:Y:S01]  /*22aa0*/  FMUL.FTZ R116, R197, R116 ;  /* 0x00000074c5747220 */ /* 0x000fe20000410000 */
[----:B------:R-:W-:Y:S01]  /*22ab0*/  IMAD.U32 R118, R88, 0x10000, RZ ;  /* 0x0001000058767824 */ /* 0x000fe200078e00ff */
[----:B------:R-:W-:Y:S01]  /*22ac0*/  SHF.L.U32 R206, R8, 0x10, RZ ;  /* 0x0000001008ce7819 */ /* 0x000fe200000006ff */
[----:B------:R-:W-:-:S02]  /*22ad0*/  IMAD.U32 R209, R6, 0x10000, RZ ;  /* 0x0001000006d17824 */ /* 0x000fc400078e00ff */
[----:B------:R-:W-:Y:S01]  /*22ae0*/  FMUL.FTZ R122, R197, R120 ;  /* 0x00000078c57a7220 */ /* 0x000fe20000410000 */
[----:B------:R-:W-:Y:S02]  /*22af0*/  IMAD.U32 R217, R12, 0x10000, RZ ;  /* 0x000100000cd97824 */ /* 0x000fe400078e00ff */
[C---:B------:R-:W-:Y:S01]  /*22b00*/  FFMA.FTZ R121, R116.reuse, R117, R121 ;  /* 0x0000007574797223 */ /* 0x040fe20000010079 */
[----:B------:R-:W-:Y:S02]  /*22b10*/  IMAD.U32 R211, R7, 0x10000, RZ ;  /* 0x0001000007d37824 */ /* 0x000fe400078e00ff */
[----:B------:R-:W-:Y:S01]  /*22b20*/  FFMA.FTZ R120, R116, R205, R118 ;  /* 0x000000cd74787223 */ /* 0x000fe20000010076 */
[----:B------:R-:W-:Y:S01]  /*22b30*/  FFMA.FTZ R116, R122, R207, R209 ;  /* 0x000000cf7a747223 */ /* 0x000fe200000100d1 */
[----:B------:R-:W-:Y:S01]  /*22b40*/  FFMA.FTZ R215, R212, R215, R217 ;  /* 0x000000d7d4d77223 */ /* 0x000fe200000100d9 */
[----:B------:R-:W-:Y:S01]  /*22b50*/  FFMA.FTZ R211, R122, R211, R206 ;  /* 0x000000d37ad37223 */ /* 0x000fe200000100ce */
[----:B------:R-:W-:Y:S01]  /*22b60*/  F2FP.BF16.F32.PACK_AB R119, R218, R119 ;  /* 0x00000077da77723e */ /* 0x000fe200000010ff */
[----:B0-----:R-:W-:Y:S01]  /*22b70*/  IMAD.WIDE.U32 R202, R196, 0x10, R202 ;  /* 0x00000010c4ca7825 */ /* 0x001fe200078e00ca */
[----:B------:R-:W-:-:S02]  /*22b80*/  F2FP.BF16.F32.PACK_AB R118, R219, R214 ;  /* 0x000000d6db76723e */ /* 0x000fc400000010ff */
[----:B------:R-:W-:Y:S02]  /*22b90*/  F2FP.BF16.F32.PACK_AB R117, R213, R208 ;  /* 0x000000d0d575723e */ /* 0x000fe400000010ff */
[----:B------:R-:W-:Y:S01]  /*22ba0*/  F2FP.BF16.F32.PACK_AB R116, R116, R121 ;  /* 0x000000797474723e */ /* 0x000fe200000010ff */
[----:B-1----:R-:W-:Y:S01]  /*22bb0*/  IMAD.WIDE.U32 R200, R196, 0x10, R200 ;  /* 0x00000010c4c87825 */ /* 0x002fe200078e00c8 */
[----:B------:R-:W-:Y:S02]  /*22bc0*/  F2FP.BF16.F32.PACK_AB R123, R220, R123 ;  /* 0x0000007bdc7b723e */ /* 0x000fe400000010ff */
[----:B------:R-:W-:Y:S01]  /*22bd0*/  F2FP.BF16.F32.PACK_AB R122, R221, R216 ;  /* 0x000000d8dd7a723e */ /* 0x000fe200000010ff */
[----:B------:R2:W-:Y:S01]  /*22be0*/  STG.E.128 desc[UR8][R202.64], R116 ;  /* 0x00000074ca007986 */ /* 0x0005e2000c101d08 */
[----:B------:R-:W-:Y:S01]  /*22bf0*/  F2FP.BF16.F32.PACK_AB R121, R215, R210 ;  /* 0x000000d2d779723e */ /* 0x000fe200000010ff */
[----:B------:R-:W-:Y:S01]  /*22c00*/  VIADD R196, R196, 0x20 ;  /* 0x00000020c4c47836 */ /* 0x000fe20000000000 */
[----:B------:R-:W-:-:S05]  /*22c10*/  F2FP.BF16.F32.PACK_AB R120, R211, R120 ;  /* 0x00000078d378723e */ /* 0x000fca00000010ff */
[----:B------:R2:W-:Y:S02]  /*22c20*/  STG.E.128 desc[UR8][R200.64], R120 ;  /* 0x00000078c8007986 */ /* 0x0005e4000c101d08 */
.L_x_675:
[----:B------:R-:W-:Y:S05]  /*22c30*/  BSYNC.RECONVERGENT B1 ;  /* 0x0000000000017941 */ /* 0x000fea0003800200 */
.L_x_674:
[----:B------:R-:W-:Y:S01]  /*22c40*/  ISETP.GE.U32.AND P2, PT, R156, 0x40, PT ;  /* 0x000000409c00780c */ /* 0x000fe20003f46070 */
[----:B------:R-:W-:-:S12]  /*22c50*/  BSSY.RECONVERGENT B1, `(.L_x_676) ;  /* 0x0000051000017945 */ /* 0x000fd80003800200 */
[----:B------:R-:W-:Y:S05]  /*22c60*/  @!P2 BRA `(.L_x_677) ;  /* 0x00000004003ca947 */ /* 0x000fea0003800000 */
[--C-:B-12---:R-:W-:Y:S01]  /*22c70*/  FADD.FTZ R116, R188, -R204.reuse ;  /* 0x800000ccbc747221 */ /* 0x106fe20000010000 */
        /* <DEDUP_REMOVED lines=78> */
.L_x_677:
[----:B------:R-:W-:Y:S05]  /*23160*/  BSYNC.RECONVERGENT B1 ;  /* 0x0000000000017941 */ /* 0x000fea0003800200 */
.L_x_676:
[----:B------:R-:W-:Y:S01]  /*23170*/  ISETP.GE.U32.AND P2, PT, R156, 0x60, PT ;  /* 0x000000609c00780c */ /* 0x000fe20003f46070 */
[----:B------:R-:W-:-:S12]  /*23180*/  BSSY.RECONVERGENT B1, `(.L_x_678) ;  /* 0x0000051000017945 */ /* 0x000fd80003800200 */
[----:B------:R-:W-:Y:S05]  /*23190*/  @!P2 BRA `(.L_x_679) ;  /* 0x00000004003ca947 */ /* 0x000fea0003800000 */
[--C-:B-123--:R-:W-:Y:S01]  /*231a0*/  FADD.FTZ R116, R190, -R204.reuse ;  /* 0x800000ccbe747221 */ /* 0x10efe20000010000 */
        /* <DEDUP_REMOVED lines=78> */
.L_x_679:
[----:B------:R-:W-:Y:S05]  /*23690*/  BSYNC.RECONVERGENT B1 ;  /* 0x0000000000017941 */ /* 0x000fea0003800200 */
.L_x_678:
[----:B------:R-:W-:Y:S04]  /*236a0*/  BSSY.RECONVERGENT B1, `(.L_x_680) ;  /* 0x0000050000017945 */ /* 0x000fe80003800200 */
[----:B------:R-:W-:Y:S05]  /*236b0*/  @!P0 BRA `(.L_x_681) ;  /* 0x0000000400388947 */ /* 0x000fea0003800000 */
[--C-:B-1234-:R-:W-:Y:S01]  /*236c0*/  FADD.FTZ R116, R167, -R204.reuse ;  /* 0x800000cca7747221 */ /* 0x11efe20000010000 */
[--C-:B------:R-:W-:Y:S01]  /*236d0*/  FADD.FTZ R200, R184, -R204.reuse ;  /* 0x800000ccb8c87221 */ /* 0x100fe20000010000 */
[----:B------:R-:W-:Y:S01]  /*236e0*/  SHF.L.U32 R117, R100, 0x10, RZ ;  /* 0x0000001064757819 */ /* 0x000fe200000006ff */
[----:B------:R-:W-:Y:S02]  /*236f0*/  IMAD.U32 R119, R92, 0x10000, RZ ;  /* 0x000100005c777824 */ /* 0x000fe400078e00ff */
[C---:B------:R-:W-:Y:S01]  /*23700*/  FMUL.FTZ R116, R197.reuse, R116 ;  /* 0x00000074c5747220 */ /* 0x040fe20000410000 */
[--C-:B------:R-:W-:Y:S01]  /*23710*/  FADD.FTZ R118, R174, -R204.reuse ;  /* 0x800000ccae767221 */ /* 0x100fe20000010000 */
[----:B------:R-:W-:Y:S01]  /*23720*/  FMUL.FTZ R208, R197, R200 ;  /* 0x000000c8c5d07220 */ /* 0x000fe20000410000 */
[----:B------:R-:W-:Y:S02]  /*23730*/  IMAD.U32 R201, R135, 0x10000, RZ ;  /* 0x0001000087c97824 */ /* 0x000fe400078e00ff */
[----:B------:R-:W-:Y:S01]  /*23740*/  FFMA.FTZ R119, R116, R119, R117 ;  /* 0x0000007774777223 */ /* 0x000fe20000010075 */
[----:B------:R-:W-:Y:S01]  /*23750*/  SHF.L.U32 R200, R136, 0x10, RZ ;  /* 0x0000001088c87819 */ /* 0x000fe200000006ff */
[----:B------:R-:W-:Y:S01]  /*23760*/  FADD.FTZ R120, R175, -R204 ;  /* 0x800000ccaf787221 */ /* 0x000fe20000010000 */
[----:B------:R-:W-:Y:S01]  /*23770*/  FMUL.FTZ R118, R197, R118 ;  /* 0x00000076c5767220 */ /* 0x000fe20000410000 */
[----:B------:R-:W-:-:S02]  /*23780*/  IMAD.U32 R117, R96, 0x10000, RZ ;  /* 0x0001000060757824 */ /* 0x000fc400078e00ff */
[--C-:B0-----:R-:W-:Y:S01]  /*23790*/  FADD.FTZ R122, R183, -R204.reuse ;  /* 0x800000ccb77a7221 */ /* 0x101fe20000010000 */
[----:B------:R-:W-:Y:S02]  /*237a0*/  IMAD.U32 R121, R104, 0x10000, RZ ;  /* 0x0001000068797824 */ /* 0x000fe400078e00ff */
[--C-:B------:R-:W-:Y:S01]  /*237b0*/  FADD.FTZ R210, R191, -R204.reuse ;  /* 0x800000ccbfd27221 */ /* 0x100fe20000010000 */
[--C-:B------:R-:W-:Y:S01]  /*237c0*/  FADD.FTZ R212, R192, -R204.reuse ;  /* 0x800000ccc0d47221 */ /* 0x100fe20000010000 */
[----:B------:R-:W-:Y:S01]  /*237d0*/  FADD.FTZ R204, R198, -R204 ;  /* 0x800000ccc6cc7221 */ /* 0x000fe20000010000 */
[C---:B------:R-:W-:Y:S01]  /*237e0*/  FMUL.FTZ R202, R197.reuse, R120 ;  /* 0x00000078c5ca7220 */ /* 0x040fe20000410000 */
[----:B------:R-:W-:Y:S01]  /*237f0*/  FFMA.FTZ R203, R118, R201, R200 ;  /* 0x000000c976cb7223 */ /* 0x000fe200000100c8 */
[----:B------:R-:W-:Y:S01]  /*23800*/  FFMA.FTZ R120, R116, R117, R121 ;  /* 0x0000007574787223 */ /* 0x000fe20000010079 */
[----:B------:R-:W0:Y:S01]  /*23810*/  LDC.64 R200, c[0x0][0x428] ;  /* 0x00010a00ffc87b82 */ /* 0x000e220000000a00 */
[C---:B------:R-:W-:Y:S01]  /*23820*/  FMUL.FTZ R206, R197.reuse, R122 ;  /* 0x0000007ac5ce7220 */ /* 0x040fe20000410000 */
[C---:B------:R-:W-:Y:S01]  /*23830*/  FMUL.FTZ R210, R197.reuse, R210 ;  /* 0x000000d2c5d27220 */ /* 0x040fe20000410000 */
[C---:B------:R-:W-:Y:S01]  /*23840*/  FMUL.FTZ R212, R197.reuse, R212 ;  /* 0x000000d4c5d47220 */ /* 0x040fe20000410000 */
[----:B------:R-:W-:Y:S01]  /*23850*/  FMUL.FTZ R214, R197, R204 ;  /* 0x000000ccc5d67220 */ /* 0x000fe20000410000 */
[----:B------:R-:W-:Y:S01]  /*23860*/  SHF.L.U32 R123, R133, 0x10, RZ ;  /* 0x00000010857b7819 */ /* 0x000fe200000006ff */
[----:B------:R-:W-:Y:S01]  /*23870*/  IMAD.U32 R197, R134, 0x10000, RZ ;  /* 0x0001000086c57824 */ /* 0x000fe200078e00ff */
[----:B------:R-:W-:Y:S01]  /*23880*/  SHF.L.U32 R209, R97, 0x10, RZ ;  /* 0x0000001061d17819 */ /* 0x000fe200000006ff */
[----:B------:R-:W1:Y:S01]  /*23890*/  LDC.64 R116, c[0x0][0x430] ;  /* 0x00010c00ff747b82 */ /* 0x000e620000000a00 */
[----:B------:R-:W-:-:S02]  /*238a0*/  IMAD.U32 R205, R93, 0x10000, RZ ;  /* 0x000100005dcd7824 */ /* 0x000fc400078e00ff */
[----:B------:R-:W-:Y:S01]  /*238b0*/  FFMA.FTZ R122, R118, R123, R197 ;  /* 0x0000007b767a7223 */ /* 0x000fe200000100c5 */
[----:B------:R-:W-:Y:S01]  /*238c0*/  IMAD.U32 R207, R101, 0x10000, RZ ;  /* 0x0001000065cf7824 */ /* 0x000fe200078e00ff */
[----:B------:R-:W-:Y:S01]  /*238d0*/  SHF.L.U32 R197, R138, 0x10, RZ ;  /* 0x000000108ac57819 */ /* 0x000fe200000006ff */
[----:B------:R-:W-:Y:S01]  /*238e0*/  IMAD.U32 R204, R105, 0x10000, RZ ;  /* 0x0001000069cc7824 */ /* 0x000fe200078e00ff */
[----:B------:R-:W-:Y:S01]  /*238f0*/  SHF.L.U32 R216, R148, 0x10, RZ ;  /* 0x0000001094d87819 */ /* 0x000fe200000006ff */
[C---:B------:R-:W-:Y:S01]  /*23900*/  FFMA.FTZ R205, R202.reuse, R205, R207 ;  /* 0x000000cdcacd7223 */ /* 0x040fe200000100cf */
[----:B------:R-:W-:Y:S02]  /*23910*/  IMAD.U32 R123, R137, 0x10000, RZ ;  /* 0x00010000897b7824 */ /* 0x000fe400078e00ff */
[----:B------:R-:W-:Y:S01]  /*23920*/  FFMA.FTZ R121, R202, R209, R204 ;  /* 0x000000d1ca797223 */ /* 0x000fe200000100cc */
[----:B------:R-:W-:Y:S01]  /*23930*/  IMAD.U32 R207, R139, 0x10000, RZ ;  /* 0x000100008bcf7824 */ /* 0x000fe200078e00ff */
[----:B------:R-:W-:Y:S01]  /*23940*/  SHF.L.U32 R209, R94, 0x10, RZ ;  /* 0x000000105ed17819 */ /* 0x000fe200000006ff */
[----:B------:R-:W-:Y:S01]  /*23950*/  IMAD.U32 R118, R140, 0x10000, RZ ;  /* 0x000100008c767824 */ /* 0x000fe200078e00ff */
[----:B------:R-:W-:Y:S01]  /*23960*/  SHF.L.U32 R204, R106, 0x10, RZ ;  /* 0x000000106acc7819 */ /* 0x000fe200000006ff */
[----:B------:R-:W-:-:S02]  /*23970*/  IMAD.U32 R211, R102, 0x10000, RZ ;  /* 0x0001000066d37824 */ /* 0x000fc400078e00ff */
[----:B------:R-:W-:Y:S01]  /*23980*/  FFMA.FTZ R202, R206, R123, R197 ;  /* 0x0000007bceca7223 */ /* 0x000fe200000100c5 */
[----:B------:R-:W-:Y:S02]  /*23990*/  IMAD.U32 R213, R98, 0x10000, RZ ;  /* 0x0001000062d57824 */ /* 0x000fe400078e00ff */
[----:B------:R-:W-:Y:S01]  /*239a0*/  FFMA.FTZ R206, R206, R207, R118 ;  /* 0x000000cfcece7223 */ /* 0x000fe20000010076 */
[----:B------:R-:W-:Y:S01]  /*239b0*/  IMAD.U32 R215, R141, 0x10000, RZ ;  /* 0x000100008dd77824 */ /* 0x000fe200078e00ff */
[----:B------:R-:W-:Y:S01]  /*239c0*/  SHF.L.U32 R123, R143, 0x10, RZ ;  /* 0x000000108f7b7819 */ /* 0x000fe200000006ff */
[----:B------:R-:W-:Y:S02]  /*239d0*/  IMAD.U32 R217, R142, 0x10000, RZ ;  /* 0x000100008ed97824 */ /* 0x000fe400078e00ff */
[C---:B------:R-:W-:Y:S01]  /*239e0*/  FFMA.FTZ R118, R208.reuse, R209, R211 ;  /* 0x000000d1d0767223 */ /* 0x040fe200000100d3 */
[----:B------:R-:W-:Y:S01]  /*239f0*/  FFMA.FTZ R204, R208, R213, R204 ;  /* 0x000000d5d0cc7223 */ /* 0x000fe200000100cc */
[----:B------:R-:W-:-:S02]  /*23a00*/  IMAD.U32 R197, R144, 0x10000, RZ ;  /* 0x0001000090c57824 */ /* 0x000fc400078e00ff */
[C---:B------:R-:W-:Y:S01]  /*23a10*/  FFMA.FTZ R215, R210.reuse, R215, R217 ;  /* 0x000000d7d2d77223 */ /* 0x040fe200000100d9 */
[----:B------:R-:W-:Y:S01]  /*23a20*/  SHF.L.U32 R211, R103, 0x10, RZ ;  /* 0x0000001067d37819 */ /* 0x000fe200000006ff */
[----:B------:R-:W-:Y:S01]  /*23a30*/  IMAD.U32 R213, R99, 0x10000, RZ ;  /* 0x0001000063d57824 */ /* 0x000fe200078e00ff */
[----:B------:R-:W-:Y:S01]  /*23a40*/  SHF.L.U32 R217, R145, 0x10, RZ ;  /* 0x0000001091d97819 */ /* 0x000fe200000006ff */
[----:B------:R-:W-:Y:S02]  /*23a50*/  IMAD.U32 R208, R107, 0x10000, RZ ;  /* 0x000100006bd07824 */ /* 0x000fe400078e00ff */
[----:B------:R-:W-:Y:S01]  /*23a60*/  FFMA.FTZ R207, R210, R123, R197 ;  /* 0x0000007bd2cf7223 */ /* 0x000fe200000100c5 */
[----:B------:R-:W-:Y:S01]  /*23a70*/  IMAD.U32 R209, R95, 0x10000, RZ ;  /* 0x000100005fd17824 */ /* 0x000fe200078e00ff */
[----:B------:R-:W-:Y:S01]  /*23a80*/  F2FP.BF16.F32.PACK_AB R118, R215, R118 ;  /* 0x00000076d776723e */ /* 0x000fe200000010ff */
[----:B------:R-:W-:Y:S02]  /*23a90*/  IMAD.U32 R219, R146, 0x10000, RZ ;  /* 0x0001000092db7824 */ /* 0x000fe400078e00ff */
[----:B------:R-:W-:Y:S01]  /*23aa0*/  FFMA.FTZ R123, R212, R213, R208 ;  /* 0x000000d5d47b7223 */ /* 0x000fe200000100d0 */
[----:B------:R-:W-:-:S02]  /*23ab0*/  IMAD.U32 R221, R147, 0x10000, RZ ;  /* 0x0001000093dd7824 */ /* 0x000fc400078e00ff */
[----:B------:R-:W-:Y:S01]  /*23ac0*/  FFMA.FTZ R209, R212, R209, R211 ;  /* 0x000000d1d4d17223 */ /* 0x000fe200000100d3 */
[----:B------:R-:W-:Y:S01]  /*23ad0*/  FFMA.FTZ R208, R214, R217, R219 ;  /* 0x000000d9d6d07223 */ /* 0x000fe200000100db */
[----:B0-----:R-:W-:-:S04]  /*23ae0*/  IMAD.WIDE.U32 R200, R196, 0x10, R200 ;  /* 0x00000010c4c87825 */ /* 0x001fc800078e00c8 */
[----:B------:R-:W-:Y:S01]  /*23af0*/  FFMA.FTZ R216, R214, R221, R216 ;  /* 0x000000ddd6d87223 */ /* 0x000fe200000100d8 */
[----:B------:R-:W-:Y:S01]  /*23b00*/  F2FP.BF16.F32.PACK_AB R121, R206, R121 ;  /* 0x00000079ce79723e */ /* 0x000fe200000010ff */
[----:B-1----:R-:W-:Y:S01]  /*23b10*/  IMAD.WIDE.U32 R196, R196, 0x10, R116 ;  /* 0x00000010c4c47825 */ /* 0x002fe200078e0074 */
[----:B------:R-:W-:Y:S02]  /*23b20*/  F2FP.BF16.F32.PACK_AB R116, R122, R119 ;  /* 0x000000777a74723e */ /* 0x000fe400000010ff */
[----:B------:R-:W-:Y:S02]  /*23b30*/  F2FP.BF16.F32.PACK_AB R117, R202, R205 ;  /* 0x000000cdca75723e */ /* 0x000fe400000010ff */
[----:B------:R-:W-:Y:S02]  /*23b40*/  F2FP.BF16.F32.PACK_AB R119, R208, R209 ;  /* 0x000000d1d077723e */ /* 0x000fe400000010ff */
[----:B------:R-:W-:Y:S02]  /*23b50*/  F2FP.BF16.F32.PACK_AB R123, R216, R123 ;  /* 0x0000007bd87b723e */ /* 0x000fe400000010ff */
[----:B------:R-:W-:Y:S01]  /*23b60*/  F2FP.BF16.F32.PACK_AB R122, R207, R204 ;  /* 0x000000cccf7a723e */ /* 0x000fe200000010ff */
[----:B------:R0:W-:Y:S01]  /*23b70*/  STG.E.128 desc[UR8][R200.64], R116 ;  /* 0x00000074c8007986 */ /* 0x0001e2000c101d08 */
[----:B------:R-:W-:-:S05]  /*23b80*/  F2FP.BF16.F32.PACK_AB R120, R203, R120 ;  /* 0x00000078cb78723e */ /* 0x000fca00000010ff */
[----:B------:R0:W-:Y:S02]  /*23b90*/  STG.E.128 desc[UR8][R196.64], R120 ;  /* 0x00000078c4007986 */ /* 0x0001e4000c101d08 */
.L_x_681:
[----:B------:R-:W-:Y:S05]  /*23ba0*/  BSYNC.RECONVERGENT B1 ;  /* 0x0000000000017941 */ /* 0x000fea0003800200 */
.L_x_680:
[----:B01234-:R-:W0:Y:S02]  /*23bb0*/  LDC.64 R116, c[0x0][0x380] ;  /* 0x0000e000ff747b82 */ /* 0x01fe240000000a00 */
[----:B0-----:R-:W-:-:S05]  /*23bc0*/  IMAD R153, R116, 0x4, R153 ;  /* 0x0000000474997824 */ /* 0x001fca00078e0299 */
[----:B------:R-:W-:-:S13]  /*23bd0*/  ISETP.GE.AND P0, PT, R153, R117, PT ;  /* 0x000000759900720c */ /* 0x000fda0003f06270 */
[----:B------:R-:W-:Y:S05]  /*23be0*/  @!P0 BRA `(.L_x_682) ;  /* 0xfffffddc00e48947 */ /* 0x000fea000383ffff */
[----:B------:R-:W-:Y:S05]  /*23bf0*/  BSYNC B0 ;  /* 0x0000000000007941 */ /* 0x000fea0003800000 */
.L_x_173:
[----:B------:R-:W-:Y:S05]  /*23c00*/  EXIT ;  /* 0x000000000000794d */ /* 0x000fea0003800000 */
.L_x_673:
[----:B------:R-:W-:Y:S01]  /*23c10*/  HFMA2 R201, -RZ, RZ, 0, 5.9604644775390625e-08 ;  /* 0x00000001ffc97431 */ /* 0x000fe200000001ff */
[----:B------:R-:W-:Y:S01]  /*23c20*/  BSSY B1, `(.L_x_683) ;  /* 0x0000007000017945 */ /* 0x000fe20003800000 */
[----:B------:R-:W-:Y:S02]  /*23c30*/  IMAD.MOV.U32 R200, RZ, RZ, R116 ;  /* 0x000000ffffc87224 */ /* 0x000fe400078e0074 */
[----:B------:R-:W-:Y:S02]  /*23c40*/  IMAD.MOV.U32 R202, RZ, RZ, 0x1f ;  /* 0x0000001fffca7424 */ /* 0x000fe400078e00ff */
[----:B------:R-:W-:-:S07]  /*23c50*/  IMAD.MOV.U32 R197, RZ, RZ, -0x1 ;  /* 0xffffffffffc57424 */ /* 0x000fce00078e00ff */
[----:B------:R-:W-:Y:S05]  /*23c60*/  WARPSYNC.COLLECTIVE R197, `(.L_x_684) ;  /* 0x00000000c5087348 */ /* 0x000fea0003c00000 */
[----:B------:R0:W1:Y:S02]  /*23c70*/  SHFL.BFLY P6, R123, R200, R201, R202 ;  /* 0x0c0000c9c87b7389 */ /* 0x00006400000c00ca */
[----:B01----:R-:W-:Y:S05]  /*23c80*/  ENDCOLLECTIVE ;  /* 0x000000000000791b */ /* 0x003fea0003800000 */
.L_x_684:
[----:B------:R-:W-:Y:S05]  /*23c90*/  BSYNC B1 ;  /* 0x0000000000017941 */ /* 0x000fea0003800000 */
.L_x_683:
[----:B------:R-:W-:Y:S01]  /*23ca0*/  MOV R117, R123 ;  /* 0x0000007b00757202 */ /* 0x000fe20000000f00 */
[----:B------:R-:W-:Y:S02]  /*23cb0*/  IMAD.MOV.U32 R201, RZ, RZ, 0x2 ;  /* 0x00000002ffc97424 */ /* 0x000fe400078e00ff */
[----:B------:R-:W-:Y:S02]  /*23cc0*/  HFMA2 R202, -RZ, RZ, 0, 1.847743988037109375e-06 ;  /* 0x0000001fffca7431 */ /* 0x000fe400000001ff */
[----:B------:R-:W-:Y:S02]  /*23cd0*/  IMAD.MOV.U32 R197, RZ, RZ, -0x1 ;  /* 0xffffffffffc57424 */ /* 0x000fe400078e00ff */
[----:B------:R-:W-:-:S04]  /*23ce0*/  FADD.FTZ R117, R116, R117 ;  /* 0x0000007574757221 */ /* 0x000fc80000010000 */
[----:B------:R-:W-:-:S07]  /*23cf0*/  IMAD.MOV.U32 R200, RZ, RZ, R117 ;  /* 0x000000ffffc87224 */ /* 0x000fce00078e0075 */
[----:B------:R-:W-:Y:S05]  /*23d00*/  WARPSYNC.COLLECTIVE R197, `(.L_x_685) ;  /* 0x00000000c5087348 */ /* 0x000fea0003c00000 */
[----:B------:R0:W1:Y:S02]  /*23d10*/  SHFL.BFLY P6, R123, R200, R201, R202 ;  /* 0x0c0000c9c87b7389 */ /* 0x00006400000c00ca */
[----:B01----:R-:W-:Y:S05]  /*23d20*/  ENDCOLLECTIVE ;  /* 0x000000000000791b */ /* 0x003fea0003800000 */
.L_x_685:
[----:B------:R-:W-:Y:S02]  /*23d30*/  IMAD.MOV.U32 R201, RZ, RZ, 0x4 ;  /* 0x00000004ffc97424 */ /* 0x000fe400078e00ff */
[----:B------:R-:W-:-:S04]  /*23d40*/  IMAD.MOV.U32 R118, RZ, RZ, R123 ;  /* 0x000000ffff767224 */ /* 0x000fc800078e007b */
[----:B------:R-:W-:-:S05]  /*23d50*/  FADD.FTZ R118, R117, R118 ;  /* 0x0000007675767221 */ /* 0x000fca0000010000 */
[----:B------:R-:W-:-:S07]  /*23d60*/  MOV R200, R118 ;  /* 0x0000007600c87202 */ /* 0x000fce0000000f00 */
[----:B------:R-:W-:Y:S05]  /*23d70*/  WARPSYNC.COLLECTIVE R197, `(.L_x_686) ;  /* 0x00000000c5087348 */ /* 0x000fea0003c00000 */
[----:B------:R0:W1:Y:S02]  /*23d80*/  SHFL.BFLY P6, R123, R200, R201, R202 ;  /* 0x0c0000c9c87b7389 */ /* 0x00006400000c00ca */
[----:B01----:R-:W-:Y:S05]  /*23d90*/  ENDCOLLECTIVE ;  /* 0x000000000000791b */ /* 0x003fea0003800000 */
.L_x_686:
[----:B------:R-:W-:Y:S02]  /*23da0*/  IMAD.MOV.U32 R201, RZ, RZ, 0x8 ;  /* 0x00000008ffc97424 */ /* 0x000fe400078e00ff */
[----:B------:R-:W-:-:S04]  /*23db0*/  IMAD.MOV.U32 R119, RZ, RZ, R123 ;  /* 0x000000ffff777224 */ /* 0x000fc800078e007b */
[----:B------:R-:W-:-:S05]  /*23dc0*/  FADD.FTZ R119, R118, R119 ;  /* 0x0000007776777221 */ /* 0x000fca0000010000 */
[----:B------:R-:W-:-:S07]  /*23dd0*/  MOV R200, R119 ;  /* 0x0000007700c87202 */ /* 0x000fce0000000f00 */
[----:B------:R-:W-:Y:S05]  /*23de0*/  WARPSYNC.COLLECTIVE R197, `(.L_x_687) ;  /* 0x00000000c5087348 */ /* 0x000fea0003c00000 */
[----:B------:R0:W1:Y:S02]  /*23df0*/  SHFL.BFLY P6, R123, R200, R201, R202 ;  /* 0x0c0000c9c87b7389 */ /* 0x00006400000c00ca */
[----:B01----:R-:W-:Y:S05]  /*23e00*/  ENDCOLLECTIVE ;  /* 0x000000000000791b */ /* 0x003fea0003800000 */
.L_x_687:
[----:B------:R-:W-:Y:S02]  /*23e10*/  IMAD.MOV.U32 R201, RZ, RZ, 0x10 ;  /* 0x00000010ffc97424 */ /* 0x000fe400078e00ff */
[----:B------:R-:W-:-:S04]  /*23e20*/  IMAD.MOV.U32 R120, RZ, RZ, R123 ;  /* 0x000000ffff787224 */ /* 0x000fc800078e007b */
[----:B------:R-:W-:Y:S02]  /*23e30*/  FADD.FTZ R122, R119, R120 ;  /* 0x00000078777a7221 */ /* 0x000fe40000010000 */
[----:B------:R-:W0:Y:S03]  /*23e40*/  LDC R120, c[0x0][0x400] ;  /* 0x00010000ff787b82 */ /* 0x000e260000000800 */
[----:B------:R-:W-:-:S07]  /*23e50*/  MOV R200, R122 ;  /* 0x0000007a00c87202 */ /* 0x000fce0000000f00 */
[----:B0-----:R-:W-:Y:S05]  /*23e60*/  WARPSYNC.COLLECTIVE R197, `(.L_x_688) ;  /* 0x00000000c5087348 */ /* 0x001fea0003c00000 */
[----:B------:R1:W2:Y:S02]  /*23e70*/  SHFL.BFLY P6, R123, R200, R201, R202 ;  /* 0x0c0000c9c87b7389 */ /* 0x0002a400000c00ca */
[----:B012---:R-:W-:Y:S05]  /*23e80*/  ENDCOLLECTIVE ;  /* 0x000000000000791b */ /* 0x007fea0003800000 */
.L_x_688:
[----:B------:R-:W-:Y:S02]  /*23e90*/  IMAD.MOV.U32 R201, RZ, RZ, 0x1 ;  /* 0x00000001ffc97424 */ /* 0x000fe400078e00ff */
[----:B------:R-:W-:-:S04]  /*23ea0*/  IMAD.MOV.U32 R121, RZ, RZ, R123 ;  /* 0x000000ffff797224 */ /* 0x000fc800078e007b */
        /* <DEDUP_REMOVED lines=67> */
[----:B------:R-:W-:-:S07]  /*242e0*/  MOV R200, R116 ;  /* 0x0000007400c87202 */ /* 0x000fce0000000f00 */
[----:B------:R-:W-:Y:S05]  /*242f0*/  WARPSYNC.COLLECTIVE R197, `(.L_x_689) ;  /* 0x00000000c5087348 */ /* 0x000fea0003c00000 */
[----:B------:R0:W1:Y:S02]  /*24300*/  SHFL.BFLY P6, R123, R200, R201, R202 ;  /* 0x0c0000c9c87b7389 */ /* 0x00006400000c00ca */
[----:B01----:R-:W-:Y:S05]  /*24310*/  ENDCOLLECTIVE ;  /* 0x000000000000791b */ /* 0x003fea0003800000 */
.L_x_689:
[----:B------:R-:W-:Y:S02]  /*24320*/  IMAD.MOV.U32 R201, RZ, RZ, 0x2 ;  /* 0x00000002ffc97424 */ /* 0x000fe400078e00ff */
[----:B------:R-:W-:-:S04]  /*24330*/  IMAD.MOV.U32 R117, RZ, RZ, R123 ;  /* 0x000000ffff757224 */ /* 0x000fc800078e007b */
[----:B------:R-:W-:-:S05]  /*24340*/  FADD.FTZ R117, R116, R117 ;  /* 0x0000007574757221 */ /* 0x000fca0000010000 */
[----:B------:R-:W-:-:S07]  /*24350*/  MOV R200, R117 ;  /* 0x0000007500c87202 */ /* 0x000fce0000000f00 */
[----:B------:R-:W-:Y:S05]  /*24360*/  WARPSYNC.COLLECTIVE R197, `(.L_x_690) ;  /* 0x00000000c5087348 */ /* 0x000fea0003c00000 */
[----:B------:R0:W1:Y:S02]  /*24370*/  SHFL.BFLY P6, R123, R200, R201, R202 ;  /* 0x0c0000c9c87b7389 */ /* 0x00006400000c00ca */
[----:B01----:R-:W-:Y:S05]  /*24380*/  ENDCOLLECTIVE ;  /* 0x000000000000791b */ /* 0x003fea0003800000 */
.L_x_690:
[----:B------:R-:W-:Y:S02]  /*24390*/  IMAD.MOV.U32 R201, RZ, RZ, 0x4 ;  /* 0x00000004ffc97424 */ /* 0x000fe400078e00ff */
[----:B------:R-:W-:-:S04]  /*243a0*/  IMAD.MOV.U32 R118, RZ, RZ, R123 ;  /* 0x000000ffff767224 */ /* 0x000fc800078e007b */
[----:B------:R-:W-:-:S05]  /*243b0*/  FADD.FTZ R118, R117, R118 ;  /* 0x0000007675767221 */ /* 0x000fca0000010000 */
[----:B------:R-:W-:-:S07]  /*243c0*/  MOV R200, R118 ;  /* 0x0000007600c87202 */ /* 0x000fce0000000f00 */
[----:B------:R-:W-:Y:S05]  /*243d0*/  WARPSYNC.COLLECTIVE R197, `(.L_x_691) ;  /* 0x00000000c5087348 */ /* 0x000fea0003c00000 */
[----:B------:R0:W1:Y:S02]  /*243e0*/  SHFL.BFLY P6, R123, R200, R201, R202 ;  /* 0x0c0000c9c87b7389 */ /* 0x00006400000c00ca */
[----:B01----:R-:W-:Y:S05]  /*243f0*/  ENDCOLLECTIVE ;  /* 0x000000000000791b */ /* 0x003fea0003800000 */
.L_x_691:
[----:B------:R-:W-:Y:S02]  /*24400*/  IMAD.MOV.U32 R201, RZ, RZ, 0x8 ;  /* 0x00000008ffc97424 */ /* 0x000fe400078e00ff */
[----:B------:R-:W-:-:S04]  /*24410*/  IMAD.MOV.U32 R119, RZ, RZ, R123 ;  /* 0x000000ffff777224 */ /* 0x000fc800078e007b */
[----:B------:R-:W-:-:S05]  /*24420*/  FADD.FTZ R119, R118, R119 ;  /* 0x0000007776777221 */ /* 0x000fca0000010000 */
[----:B------:R-:W-:-:S07]  /*24430*/  MOV R200, R119 ;  /* 0x0000007700c87202 */ /* 0x000fce0000000f00 */
[----:B------:R-:W-:Y:S05]  /*24440*/  WARPSYNC.COLLECTIVE R197, `(.L_x_692) ;  /* 0x00000000c5087348 */ /* 0x000fea0003c00000 */
[----:B------:R0:W1:Y:S02]  /*24450*/  SHFL.BFLY P6, R123, R200, R201, R202 ;  /* 0x0c0000c9c87b7389 */ /* 0x00006400000c00ca */
[----:B01----:R-:W-:Y:S05]  /*24460*/  ENDCOLLECTIVE ;  /* 0x000000000000791b */ /* 0x003fea0003800000 */
.L_x_692:
[----:B------:R-:W-:Y:S02]  /*24470*/  IMAD.MOV.U32 R201, RZ, RZ, 0x10 ;  /* 0x00000010ffc97424 */ /* 0x000fe400078e00ff */
[----:B------:R-:W-:-:S04]  /*24480*/  IMAD.MOV.U32 R122, RZ, RZ, R123 ;  /* 0x000000ffff7a7224 */ /* 0x000fc800078e007b */
[----:B------:R-:W-:-:S05]  /*24490*/  FADD.FTZ R122, R119, R122 ;  /* 0x0000007a777a7221 */ /* 0x000fca0000010000 */
[----:B------:R-:W-:-:S07]  /*244a0*/  MOV R200, R122 ;  /* 0x0000007a00c87202 */ /* 0x000fce0000000f00 */
[----:B------:R-:W-:Y:S05]  /*244b0*/  WARPSYNC.COLLECTIVE R197, `(.L_x_693) ;  /* 0x00000000c5087348 */ /* 0x000fea0003c00000 */
[----:B------:R0:W1:Y:S02]  /*244c0*/  SHFL.BFLY P6, R123, R200, R201, R202 ;  /* 0x0c0000c9c87b7389 */ /* 0x00006400000c00ca */
[----:B01----:R-:W-:Y:S05]  /*244d0*/  ENDCOLLECTIVE ;  /* 0x000000000000791b */ /* 0x003fea0003800000 */
.L_x_693:
[----:B------:R-:W-:Y:S05]  /*244e0*/  BRA `(.L_x_694) ;  /* 0xffffffe000507947 */ /* 0x000fea000383ffff */
.L_x_695:
        /* <DEDUP_REMOVED lines=9> */
.L_x_22674:


//--------------------- .text._ZN10layer_norm31ln_parallel_residual_fwd_kernelINS_13Kernel_traitsI13__nv_bfloat16S2_S2_S2_fjLj1024ELj1ELj4ELj1ELj16ENS_18Kernel_traits_baseILj1024ES2_S2_S2_S2_fjLj128EEEEELb1ELb0ELb1EEEvNS_9FwdParamsE --------------------------
	.section	.text._ZN10layer_norm31ln_parallel_residual_fwd_kernelINS_13Kernel_traitsI13__nv_bfloat16S2_S2_S2_fjLj1024ELj1ELj4ELj1ELj16ENS_18Kernel_traits_baseILj1024ES2_S2_S2_S2_fjLj128EEEEELb1ELb0ELb1EEEvNS_9FwdParamsE,"ax",@progbits
	.align	128
        .global         _ZN10layer_norm31ln_parallel_residual_fwd_kernelINS_13Kernel_traitsI13__nv_bfloat16S2_S2_S2_fjLj1024ELj1ELj4ELj1ELj16ENS_18Kernel_traits_baseILj1024ES2_S2_S2_S2_fjLj128EEEEELb1ELb0ELb1EEEvNS_9FwdParamsE
        .type           _ZN10layer_norm31ln_parallel_residual_fwd_kernelINS_13Kernel_traitsI13__nv_bfloat16S2_S2_S2_fjLj1024ELj1ELj4ELj1ELj16ENS_18Kernel_traits_baseILj1024ES2_S2_S2_S2_fjLj128EEEEELb1ELb0ELb1EEEvNS_9FwdParamsE,@function
        .size           _ZN10layer_norm31ln_parallel_residual_fwd_kernelINS_13Kernel_traitsI13__nv_bfloat16S2_S2_S2_fjLj1024ELj1ELj4ELj1ELj16ENS_18Kernel_traits_baseILj1024ES2_S2_S2_S2_fjLj128EEEEELb1ELb0ELb1EEEvNS_9FwdParamsE,(.L_x_22675 - _ZN10layer_norm31ln_parallel_residual_fwd_kernelINS_13Kernel_traitsI13__nv_bfloat16S2_S2_S2_fjLj1024ELj1ELj4ELj1ELj16ENS_18Kernel_traits_baseILj1024ES2_S2_S2_S2_fjLj128EEEEELb1ELb0ELb1EEEvNS_9FwdParamsE)
        .other          _ZN10layer_norm31ln_parallel_residual_fwd_kernelINS_13Kernel_traitsI13__nv_bfloat16S2_S2_S2_fjLj1024ELj1ELj4ELj1ELj16ENS_18Kernel_traits_baseILj1024ES2_S2_S2_S2_fjLj128EEEEELb1ELb0ELb1EEEvNS_9FwdParamsE,@"STO_CUDA_ENTRY STV_DEFAULT"
_ZN10layer_norm31ln_parallel_residual_fwd_kernelINS_13Kernel_traitsI13__nv_bfloat16S2_S2_S2_fjLj1024ELj1ELj4ELj1ELj16ENS_18Kernel_traits_baseILj1024ES2_S2_S2_S2_fjLj128EEEEELb1ELb0ELb1EEEvNS_9FwdParamsE:
.text._ZN10layer_norm31ln_parallel_residual_fwd_kernelINS_13Kernel_traitsI13__nv_bfloat16S2_S2_S2_fjLj1024ELj1ELj4ELj1ELj16ENS_18Kernel_traits_baseILj1024ES2_S2_S2_S2_fjLj128EEEEELb1ELb0ELb1EEEvNS_9FwdParamsE:
[----:B------:R-:W-:Y:S01]  /*0000*/  LDC R1, c[0x0][0x37c] ;  /* 0x0000df00ff017b82 */ /* 0x000fe20000000800 */
[----:B------:R-:W0:Y:S07]  /*0010*/  LDCU.U8 UR4, c[0x0][0x464] ;  /* 0x00008c80ff0477ac */ /* 0x000e2e0008000000 */
[----:B------:R-:W1:Y:S01]  /*0020*/  LDC R187, c[0x0][0x458] ;  /* 0x00011600ffbb7b82 */ /* 0x000e620000000800 */
[----:B------:R-:W2:Y:S01]  /*0030*/  LDCU.64 UR6, c[0x0][0x450] ;  /* 0x00008a00ff0677ac */ /* 0x000ea20008000a00 */
[----:B------:R-:W3:Y:S06]  /*0040*/  LDCU.64 UR8, c[0x0][0x358] ;  /* 0x00006b00ff0877ac */ /* 0x000eec0008000a00 */
[----:B------:R-:W4:Y:S01]  /*0050*/  LDC R0, c[0x0][0x45c] ;  /* 0x00011700ff007b82 */ /* 0x000f220000000800 */
[----:B------:R-:W5:Y:S01]  /*0060*/  LDCU.64 UR10, c[0x0][0x438] ;  /* 0x00008700ff0a77ac */ /* 0x000f620008000a00 */
[----:B0-----:R-:W-:Y:S01]  /*0070*/  ISETP.NE.AND P0, PT, RZ, UR4, PT ;  /* 0x00000004ff007c0c */ /* 0x001fe2000bf05270 */
[----:B--2---:R-:W-:-:S02]  /*0080*/  IMAD.U32 R2, RZ, RZ, UR6 ;  /* 0x00000006ff027e24 */ /* 0x004fc4000f8e00ff */
[----:B------:R-:W-:-:S10]  /*0090*/  IMAD.U32 R3, RZ, RZ, UR7 ;  /* 0x00000007ff037e24 */ /* 0x000fd4000f8e00ff */
[----:B-1----:R-:W-:Y:S01]  /*00a0*/  @P0 IMAD.MOV.U32 R4, RZ, RZ, R187 ;  /* 0x000000ffff040224 */ /* 0x002fe200078e00bb */
[----:B---3--:R-:W2:Y:S01]  /*00b0*/  @P0 LDG.E.64 R2, desc[UR8][R2.64] ;  /* 0x0000000802020981 */ /* 0x008ea2000c1e1b00 */
[----:B----4-:R-:W-:Y:S01]  /*00c0*/  @P0 MOV R5, R0 ;  /* 0x0000000000050202 */ /* 0x010fe20000000f00 */
[----:B------:R-:W0:Y:S05]  /*00d0*/  @P0 LDC R7, c[0x0][0x460] ;  /* 0x00011800ff070b82 */ /* 0x000e2a0000000800 */
[----:B------:R-:W0:Y:S01]  /*00e0*/  @P0 LDG.E.64 R4, desc[UR8][R4.64] ;  /* 0x0000000804040981 */ /* 0x000e22000c1e1b00 */
[----:B-----5:R-:W-:Y:S02]  /*00f0*/  UISETP.NE.U32.AND UP0, UPT, UR10, URZ, UPT ;  /* 0x000000ff0a00728c */ /* 0x020fe4000bf05070 */
[----:B------:R-:W1:Y:S01]  /*0100*/  S2UR UR5, SR_CTAID.X ;  /* 0x00000000000579c3 */ /* 0x000e620000002500 */
[----:B------:R-:W3:Y:S01]  /*0110*/  S2R R174, SR_TID.X ;  /* 0x0000000000ae7919 */ /* 0x000ee20000002100 */
[----:B------:R-:W-:-:S06]  /*0120*/  UISETP.NE.AND.EX UP0, UPT, UR11, URZ, UPT, UP0 ;  /* 0x000000ff0b00728c */ /* 0x000fcc000bf05300 */
[----:B------:R-:W4:Y:S01]  /*0130*/  LDC R175, c[0x0][0x360] ;  /* 0x0000d800ffaf7b82 */ /* 0x000f220000000800 */
[----:B-1----:R-:W-:Y:S01]  /*0140*/  USHF.L.U32 UR4, UR5, 0x2, URZ ;  /* 0x0000000205047899 */ /* 0x002fe200080006ff */
[--C-:B---3--:R-:W-:Y:S01]  /*0150*/  SHF.R.U32.HI R163, RZ, 0x5, R174.reuse ;  /* 0x00000005ffa37819 */ /* 0x108fe200000116ae */
[----:B----4-:R-:W-:Y:S01]  /*0160*/  IMAD R175, R175, UR5, R174 ;  /* 0x00000005afaf7c24 */ /* 0x010fe2000f8e02ae */
[----:B------:R-:W-:-:S03]  /*0170*/  LOP3.LUT R174, R174, 0x1f, RZ, 0xc0, !PT ;  /* 0x0000001faeae7812 */ /* 0x000fc600078ec0ff */
[----:B------:R-:W-:Y:S02]  /*0180*/  LOP3.LUT R163, R163, UR4, RZ, 0xfc, !PT ;  /* 0x00000004a3a37c12 */ /* 0x000fe4000f8efcff */
[----:B--2---:R-:W-:Y:S02]  /*0190*/  @P0 R2UR UR6, R2 ;  /* 0x00000000020602ca */ /* 0x004fe400000e0000 */
[----:B------:R-:W-:Y:S02]  /*01a0*/  @P0 R2UR UR7, R3 ;  /* 0x00000000030702ca */ /* 0x000fe400000e0000 */
[----:B0-----:R-:W-:-:S05]  /*01b0*/  @P0 IADD3 R187, P1, PT, R4, R7, RZ ;  /* 0x0000000704bb0210 */ /* 0x001fca0007f3e0ff */
[----:B------:R-:W-:-:S04]  /*01c0*/  @P0 IMAD.X R0, RZ, RZ, R5, P1 ;  /* 0x000000ffff000224 */ /* 0x000fc800008e0605 */
[----:B------:R-:W-:Y:S02]  /*01d0*/  UIADD3 UR13, UPT, UPT, UR6, -0x61c88647, URZ ;  /* 0x9e3779b9060d7890 */ /* 0x000fe4000fffe0ff */
[----:B------:R-:W-:Y:S01]  /*01e0*/  UIADD3 UR14, UPT, UPT, UR7, -0x4498517b, URZ ;  /* 0xbb67ae85070e7890 */ /* 0x000fe2000fffe0ff */
[--C-:B------:R-:W-:Y:S01]  /*01f0*/  SHF.R.U64 R162, R187, 0x2, R0.reuse ;  /* 0x00000002bba27819 */ /* 0x100fe20000001200 */
[----:B------:R-:W-:Y:S01]  /*0200*/  UIADD3 UR15, UPT, UPT, UR6, 0x3c6ef372, URZ ;  /* 0x3c6ef372060f7890 */ /* 0x000fe2000fffe0ff */
[----:B------:R-:W-:Y:S01]  /*0210*/  SHF.R.U32.HI R161, RZ, 0x2, R0 ;  /* 0x00000002ffa17819 */ /* 0x000fe20000011600 */
        /* <DEDUP_REMOVED lines=20> */
[----:B------:R-:W0:Y:S08]  /*0360*/  LDC.64 R2, c[0x0][0x3d0] ;  /* 0x0000f400ff027b82 */ /* 0x000e300000000a00 */
[----:B------:R-:W1:Y:S01]  /*0370*/  LDC.64 R4, c[0x0][0x3d8] ;  /* 0x0000f600ff047b82 */ /* 0x000e620000000a00 */
[----:B0-----:R-:W-:-:S05]  /*0380*/  IMAD.WIDE.U32 R2, R174, 0x10, R2 ;  /* 0x00000010ae027825 */ /* 0x001fca00078e0002 */
[----:B------:R0:W5:Y:S01]  /*0390*/  LDG.E.128 R40, desc[UR8][R2.64] ;  /* 0x0000000802287981 */ /* 0x000162000c1e1d00 */
[----:B-1----:R-:W-:-:S03]  /*03a0*/  IMAD.WIDE.U32 R4, R174, 0x10, R4 ;  /* 0x00000010ae047825 */ /* 0x002fc600078e0004 */
[----:B------:R0:W5:Y:S04]  /*03b0*/  LDG.E.128 R44, desc[UR8][R2.64+0x200] ;  /* 0x00020008022c7981 */ /* 0x000168000c1e1d00 */
[----:B------:R0:W5:Y:S04]  /*03c0*/  LDG.E.128 R48, desc[UR8][R2.64+0x400] ;  /* 0x0004000802307981 */ /* 0x000168000c1e1d00 */
[----:B------:R0:W5:Y:S04]  /*03d0*/  LDG.E.128 R52, desc[UR8][R2.64+0x600] ;  /* 0x0006000802347981 */ /* 0x000168000c1e1d00 */
[----:B------:R0:W5:Y:S04]  /*03e0*/  LDG.E.128 R56, desc[UR8][R4.64] ;  /* 0x0000000804387981 */ /* 0x000168000c1e1d00 */
[----:B------:R0:W5:Y:S04]  /*03f0*/  LDG.E.128 R60, desc[UR8][R4.64+0x200] ;  /* 0x00020008043c7981 */ /* 0x000168000c1e1d00 */
[----:B------:R0:W5:Y:S04]  /*0400*/  LDG.E.128 R64, desc[UR8][R4.64+0x400] ;  /* 0x0004000804407981 */ /* 0x000168000c1e1d00 */
[----:B------:R0:W5:Y:S01]  /*0410*/  LDG.E.128 R68, desc[UR8][R4.64+0x600] ;  /* 0x0006000804447981 */ /* 0x000162000c1e1d00 */
        /* <DEDUP_REMOVED lines=15> */
[----:B------:R-:W-:Y:S01]  /*0510*/  CS2R R100, SRZ ;  /* 0x0000000000647805 */ /* 0x000fe2000001ff00 */
[----:B0-----:R-:W-:Y:S06]  /*0520*/  BRA `(.L_x_698) ;  /* 0x0000000400487947 */ /* 0x001fec0003800000 */
.L_x_697:
[----:B------:R-:W0:Y:S08]  /*0530*/  LDC.64 R4, c[0x0][0x3d0] ;  /* 0x0000f400ff047b82 */ /* 0x000e300000000a00 */
[----:B------:R-:W1:Y:S08]  /*0540*/  LDC.64 R6, c[0x0][0x3d8] ;  /* 0x0000f600ff067b82 */ /* 0x000e700000000a00 */
[----:B------:R-:W2:Y:S01]  /*0550*/  LDC.64 R2, c[0x0][0x440] ;  /* 0x00011000ff027b82 */ /* 0x000ea20000000a00 */
[----:B0-----:R-:W-:-:S05]  /*0560*/  IMAD.WIDE.U32 R4, R174, 0x10, R4 ;  /* 0x00000010ae047825 */ /* 0x001fca00078e0004 */
[----:B------:R0:W5:Y:S01]  /*0570*/  LDG.E.128 R40, desc[UR8][R4.64] ;  /* 0x0000000804287981 */ /* 0x000162000c1e1d00 */
[----:B-1----:R-:W-:-:S03]  /*0580*/  IMAD.WIDE.U32 R6, R174, 0x10, R6 ;  /* 0x00000010ae067825 */ /* 0x002fc600078e0006 */
[----:B------:R0:W5:Y:S04]  /*0590*/  LDG.E.128 R44, desc[UR8][R4.64+0x200] ;  /* 0x00020008042c7981 */ /* 0x000168000c1e1d00 */
[----:B------:R0:W5:Y:S01]  /*05a0*/  LDG.E.128 R48, desc[UR8][R4.64+0x400] ;  /* 0x0004000804307981 */ /* 0x000162000c1e1d00 */
[----:B--2---:R-:W-:-:S03]  /*05b0*/  IMAD.WIDE.U32 R2, R174, 0x10, R2 ;  /* 0x00000010ae027825 */ /* 0x004fc600078e0002 */
        /* <DEDUP_REMOVED lines=17> */
[----:B0-----:R-:W-:Y:S06]  /*06d0*/  BRA `(.L_x_698) ;  /* 0x0000000000dc7947 */ /* 0x001fec0003800000 */
.L_x_696:
        /* <DEDUP_REMOVED lines=29> */
.L_x_699:
        /* <DEDUP_REMOVED lines=25> */
[----:B0-----:R-:W-:-:S07]  /*0a40*/  CS2R R100, SRZ ;  /* 0x0000000000647805 */ /* 0x001fce000001ff00 */
.L_x_698:
[----:B------:R-:W1:Y:S02]  /*0a50*/  LDCU UR4, c[0x0][0x384] ;  /* 0x00007080ff0477ac */ /* 0x000e640008000800 */
[----:B-1----:R-:W-:-:S13]  /*0a60*/  ISETP.GE.AND P0, PT, R163, UR4, PT ;  /* 0x00000004a3007c0c */ /* 0x002fda000bf06270 */
[----:B------:R-:W-:Y:S05]  /*0a70*/  @P0 EXIT ;  /* 0x000000000000094d */ /* 0x000fea0003800000 */
[----:B------:R-:W-:Y:S01]  /*0a80*/  IMAD.HI.U32 R0, R175, -0x326172a9, RZ ;  /* 0xcd9e8d57af007827 */ /* 0x000fe200078e00ff */
[----:B------:R-:W1:Y:S01]  /*0a90*/  LDCU.64 UR4, c[0x0][0x398] ;  /* 0x00007300ff0477ac */ /* 0x000e620008000a00 */
[----:B------:R-:W-:Y:S01]  /*0aa0*/  BSSY B0, `(.L_x_700) ;  /* 0x0002213000007945 */ /* 0x000fe20003800000 */
[----:B------:R-:W-:Y:S01]  /*0ab0*/  LOP3.LUT R187, R187, 0x3, RZ, 0xc0, !PT ;  /* 0x00000003bbbb7812 */ /* 0x000fe200078ec0ff */
[----:B0-----:R-:W-:Y:S01]  /*0ac0*/  IMAD.HI.U32 R2, R162, -0x2daee0ad, RZ ;  /* 0xd2511f53a2027827 */ /* 0x001fe200078e00ff */
[----:B------:R-:W-:Y:S01]  /*0ad0*/  LOP3.LUT R0, R161, UR6, R0, 0x96, !PT ;  /* 0x00000006a1007c12 */ /* 0x000fe2000f8e9600 */
[----:B------:R-:W0:Y:S01]  /*0ae0*/  LDCU UR31, c[0x0][0x404] ;  /* 0x00008080ff1f77ac */ /* 0x000e220008000800 */
        /* <DEDUP_REMOVED lines=11> */
[----:B------:R-:W3:Y:S01]  /*0ba0*/  LDCU UR12, c[0x0][0x448] ;  /* 0x00008900ff0c77ac */ /* 0x000ee20008000800 */
[----:B------:R-:W-:Y:S01]  /*0bb0*/  PRMT R154, R90, 0x7632, R154 ;  /* 0x000076325a9a7816 */ /* 0x000fe2000000009a */
[----:B------:R-:W-:Y:S01]  /*0bc0*/  IMAD R7, R2, -0x326172a9, RZ ;  /* 0xcd9e8d5702077824 */ /* 0x000fe200078e02ff */
[----:B------:R-:W-:Y:S01]  /*0bd0*/  LOP3.LUT R3, R4, UR13, R3, 0x96, !PT ;  /* 0x0000000d04037c12 */ /* 0x000fe2000f8e9603 */
[----:B------:R-:W-:Y:S01]  /*0be0*/  IMAD R9, R0, -0x2daee0ad, RZ ;  /* 0xd2511f5300097824 */ /* 0x000fe200078e02ff */
[----:B-1----:R-:W-:Y:S01]  /*0bf0*/  UISETP.NE.U32.AND UP0, UPT, UR4, URZ, UPT ;  /* 0x000000ff0400728c */ /* 0x002fe2000bf05070 */
[----:B------:R-:W-:Y:S01]  /*0c00*/  IMAD.HI.U32 R0, R5, -0x326172a9, RZ ;  /* 0xcd9e8d5705007827 */ /* 0x000fe200078e00ff */
[----:B------:R-:W1:Y:S01]  /*0c10*/  LDCU.U8 UR4, c[0x0][0x410] ;  /* 0x00008200ff0477ac */ /* 0x000e620008000000 */
[----:B------:R-:W-:-:S02]  /*0c20*/  PRMT R153, R70, 0x7632, R153 ;  /* 0x0000763246997816 */ /* 0x000fc40000000099 */
[----:B------:R-:W-:Y:S01]  /*0c30*/  IMAD.HI.U32 R2, R3, -0x2daee0ad, RZ ;  /* 0xd2511f5303027827 */ /* 0x000fe200078e00ff */
[----:B------:R-:W-:Y:S01]  /*0c40*/  LOP3.LUT R0, R7, UR15, R0, 0x96, !PT ;  /* 0x0000000f07007c12 */ /* 0x000fe2000f8e9600 */
[----:B------:R-:W-:Y:S01]  /*0c50*/  UISETP.NE.AND.EX UP0, UPT, UR5, URZ, UPT, UP0 ;  /* 0x000000ff0500728c */ /* 0x000fe2000bf05300 */
[----:B------:R-:W-:Y:S01]  /*0c60*/  PRMT R152, R74, 0x7632, R152 ;  /* 0x000076324a987816 */ /* 0x000fe20000000098 */
[----:B------:R-:W-:Y:S01]  /*0c70*/  IMAD R4, R5, -0x326172a9, RZ ;  /* 0xcd9e8d5705047824 */ /* 0x000fe200078e02ff */
[----:B------:R-:W-:Y:S01]  /*0c80*/  LOP3.LUT R2, R9, UR16, R2, 0x96, !PT ;  /* 0x0000001009027c12 */ /* 0x000fe2000f8e9602 */
[----:B------:R-:W-:Y:S01]  /*0c90*/  IMAD R6, R3, -0x2daee0ad, RZ ;  /* 0xd2511f5303067824 */ /* 0x000fe200078e02ff */
[----:B------:R-:W-:Y:S01]  /*0ca0*/  PRMT R151, R54, 0x7632, R151 ;  /* 0x0000763236977816 */ /* 0x000fe20000000097 */
[----:B------:R-:W-:Y:S01]  /*0cb0*/  IMAD.HI.U32 R5, R0, -0x2daee0ad, RZ ;  /* 0xd2511f5300057827 */ /* 0x000fe200078e00ff */
[----:B------:R-:W-:Y:S01]  /*0cc0*/  PRMT R150, R89, 0x7632, R150 ;  /* 0x0000763259967816 */ /* 0x000fe20000000096 */
[----:B------:R-:W4:Y:S01]  /*0cd0*/  LDCU UR5, c[0x0][0x388] ;  /* 0x00007100ff0577ac */ /* 0x000f220008000800 */
[----:B------:R-:W-:Y:S01]  /*0ce0*/  PRMT R149, R69, 0x7632, R149 ;  /* 0x0000763245957816 */ /* 0x000fe20000000095 */
[----:B------:R-:W-:Y:S01]  /*0cf0*/  IMAD.HI.U32 R3, R2, -0x326172a9, RZ ;  /* 0xcd9e8d5702037827 */ /* 0x000fe200078e00ff */
[----:B------:R-:W-:Y:S01]  /*0d00*/  LOP3.LUT R5, R6, UR18, R5, 0x96, !PT ;  /* 0x0000001206057c12 */ /* 0x000fe2000f8e9605 */
[----:B------:R-:W0:Y:S01]  /*0d10*/  LDCU.64 UR10, c[0x0][0x3a0] ;  /* 0x00007400ff0a77ac */ /* 0x000e220008000a00 */
        /* <DEDUP_REMOVED lines=63> */
[----:B------:R-:W-:Y:S01]  /*1110*/  IMAD.MOV.U32 R2, RZ, RZ, RZ ;  /* 0x000000ffff027224 */ /* 0x000fe200078e00ff */
[----:B------:R-:W-:Y:S01]  /*1120*/  PRMT R31, R47, 0x7632, R31 ;  /* 0x000076322f1f7816 */ /* 0x000fe2000000001f */
[----:B------:R-:W-:Y:S01]  /*1130*/  IMAD R0, R104, -0x326172a9, RZ ;  /* 0xcd9e8d5768007824 */ /* 0x000fe200078e02ff */
        /* <DEDUP_REMOVED lines=28> */
[----:B------:R-:W-:Y:S01]  /*1300*/  PLOP3.LUT P0, PT, PT, PT, UP0, 0x80, 0x8 ;  /* 0x000000000008781c */ /* 0x000fe20003f0f008 */
[----:B01234-:R-:W-:-:S12]  /*1310*/  UISETP.NE.AND UP0, UPT, UR4, URZ, UPT ;  /* 0x000000ff0400728c */ /* 0x01ffd8000bf05270 */
.L_x_1194:
[----:B------:R-:W-:Y:S01]  /*1320*/  ISETP.NE.U32.AND P1, PT, RZ, UR10, PT ;  /* 0x0000000aff007c0c */ /* 0x000fe2000bf25070 */
[----:B---3--:R-:W0:Y:S01]  /*1330*/  @P0 LDC.64 R114, c[0x0][0x398] ;  /* 0x0000e600ff720b82 */ /* 0x008e220000000a00 */
[----:B------:R-:W-:Y:S02]  /*1340*/  IMAD R116, R163, UR5, RZ ;  /* 0x00000005a3747c24 */ /* 0x000fe4000f8e02ff */
[----:B------:R-:W-:-:S03]  /*1350*/  ISETP.NE.AND.EX P1, PT, RZ, UR11, PT, P1 ;  /* 0x0000000bff007c0c */ /* 0x000fc6000bf25310 */
[----:B------:R-:W-:Y:S02]  /*1360*/  SHF.R.S32.HI R117, RZ, 0x1f, R116 ;  /* 0x0000001fff757819 */ /* 0x000fe40000011474 */
[----:B------:R-:W1:Y:S02]  /*1370*/  LDC.64 R120, c[0x0][0x390] ;  /* 0x0000e400ff787b82 */ /* 0x000e640000000a00 */
[----:B------:R-:W-:-:S04]  /*1380*/  LEA.HI R117, R117, R116, RZ, 0x3 ;  /* 0x0000007475757211 */ /* 0x000fc800078f18ff */
[----:B------:R-:W-:Y:S02]  /*1390*/  LEA.HI.SX32 R169, R117, R174, 0x1d ;  /* 0x000000ae75a97211 */ /* 0x000fe400078feaff */
[----:B------:R-:W2:Y:S03]  /*13a0*/  @P1 LDC.64 R112, c[0x0][0x3a0] ;  /* 0x0000e800ff701b82 */ /* 0x000ea60000000a00 */
[----:B0-----:R-:W-:-:S05]  /*13b0*/  @P0 IMAD.WIDE.U32 R116, R169, 0x10, R114 ;  /* 0x00000010a9740825 */ /* 0x001fca00078e0072 */
[----:B------:R-:W0:Y:S01]  /*13c0*/  LDC.64 R118, c[0x0][0x398] ;  /* 0x0000e600ff767b82 */ /* 0x000e220000000a00 */
[----:B------:R-:W3:Y:S01]  /*13d0*/  @P0 LDG.E.128 R104, desc[UR8][R116.64] ;  /* 0x0000000874680981 */ /* 0x000ee2000c1e1d00 */
[----:B--2---:R-:W-:-:S04]  /*13e0*/  @P1 IMAD.WIDE.U32 R122, R169, 0x10, R112 ;  /* 0x00000010a97a1825 */ /* 0x004fc800078e0070 */
[----:B-1----:R-:W-:Y:S01]  /*13f0*/  IMAD.WIDE.U32 R112, R169, 0x10, R120 ;  /* 0x00000010a9707825 */ /* 0x002fe200078e0078 */
[----:B------:R-:W2:Y:S05]  /*1400*/  @P1 LDG.E.128 R108, desc[UR8][R122.64] ;  /* 0x000000087a6c1981 */ /* 0x000eaa000c1e1d00 */
[----:B------:R-:W5:Y:S01]  /*1410*/  LDG.E.128 R112, desc[UR8][R112.64] ;  /* 0x0000000870707981 */ /* 0x000f62000c1e1d00 */
[----:B0-----:R-:W-:-:S04]  /*1420*/  ISETP.NE.U32.AND P0, PT, R118, RZ, PT ;  /* 0x000000ff7600720c */ /* 0x001fc80003f05070 */
[----:B------:R-:W-:Y:S01]  /*1430*/  ISETP.NE.AND.EX P0, PT, R119, RZ, PT, P0 ;  /* 0x000000ff7700720c */ /* 0x000fe20003f05300 */
[----:B------:R-:W-:Y:S01]  /*1440*/  IMAD.MOV.U32 R125, RZ, RZ, 0x2f800000 ;  /* 0x2f800000ff7d7424 */ /* 0x000fe200078e00ff */
[----:B---3--:R-:W-:Y:S02]  /*1450*/  PRMT R167, R107, 0x7632, R167 ;  /* 0x000076326ba77816 */ /* 0x008fe400000000a7 */
[----:B------:R-:W-:Y:S02]  /*1460*/  PRMT R172, R106, 0x7632, R172 ;  /* 0x000076326aac7816 */ /* 0x000fe400000000ac */
[----:B------:R-:W-:Y:S02]  /*1470*/  PRMT R168, R105, 0x7632, R168 ;  /* 0x0000763269a87816 */ /* 0x000fe400000000a8 */
[----:B------:R-:W-:Y:S02]  /*1480*/  PRMT R164, R104, 0x7632, R164 ;  /* 0x0000763268a47816 */ /* 0x000fe400000000a4 */
[----:B--2---:R-:W-:-:S02]  /*1490*/  PRMT R166, R111, 0x7632, R166 ;  /* 0x000076326fa67816 */ /* 0x004fc400000000a6 */
[----:B------:R-:W-:Y:S02]  /*14a0*/  PRMT R128, R110, 0x7632, R128 ;  /* 0x000076326e807816 */ /* 0x000fe40000000080 */
[----:B------:R-:W-:Y:S02]  /*14b0*/  PRMT R170, R109, 0x7632, R170 ;  /* 0x000076326daa7816 */ /* 0x000fe400000000aa */
[----:B------:R-:W-:Y:S01]  /*14c0*/  PRMT R131, R108, 0x7632, R131 ;  /* 0x000076326c837816 */ /* 0x000fe20000000083 */
[----:B------:R-:W-:Y:S06]  /*14d0*/  @P0 BRA `(.L_x_701) ;  /* 0x0000002800640947 */ /* 0x000fec0003800000 */
[----:B------:R-:W-:Y:S01]  /*14e0*/  ISETP.NE.AND P0, PT, R187, 0x1, PT ;  /* 0x00000001bb00780c */ /* 0x000fe20003f05270 */
[----:B------:R-:W-:Y:S01]  /*14f0*/  BSSY.RECONVERGENT B1, `(.L_x_702) ;  /* 0x0000048000017945 */ /* 0x000fe20003800200 */
[----:B------:R-:W-:Y:S02]  /*1500*/  HFMA2 R123, -RZ, RZ, 0, 1.1920928955078125e-07 ;  /* 0x00000002ff7b7431 */ /* 0x000fe400000001ff */
[----:B------:R-:W-:Y:S02]  /*1510*/  IMAD.MOV.U32 R116, RZ, RZ, R0 ;  /* 0x000000ffff747224 */ /* 0x000fe400078e0000 */
[----:B------:R-:W-:-:S07]  /*1520*/  IMAD.MOV.U32 R130, RZ, RZ, R188 ;  /* 0x000000ffff827224 */ /* 0x000fce00078e00bc */
[----:B------:R-:W-:Y:S05]  /*1530*/  @!P0 BRA `(.L_x_703) ;  /* 0x00000004000c8947 */ /* 0x000fea0003800000 */
[----:B------:R-:W-:-:S13]  /*1540*/  ISETP.NE.AND P0, PT, R187, 0x3, PT ;  /* 0x00000003bb00780c */ /* 0x000fda0003f05270 */
[----:B------:R-:W-:Y:S05]  /*1550*/  @!P0 BRA `(.L_x_704) ;  /* 0x0000000000208947 */ /* 0x000fea0003800000 */
[----:B------:R-:W-:-:S13]  /*1560*/  ISETP.NE.AND P0, PT, R187, 0x2, PT ;  /* 0x00000002bb00780c */ /* 0x000fda0003f05270 */
[----:B------:R-:W-:Y:S01]  /*1570*/  @!P0 IMAD.MOV.U32 R123, RZ, RZ, 0x3 ;  /* 0x00000003ff7b8424 */ /* 0x000fe200078e00ff */
[----:B------:R-:W-:Y:S01]  /*1580*/  @!P0 MOV R130, R188 ;  /* 0x000000bc00828202 */ /* 0x000fe20000000f00 */
[----:B------:R-:W-:Y:S01]  /*1590*/  @!P0 IMAD.MOV.U32 R116, RZ, RZ, R160 ;  /* 0x000000ffff748224 */ /* 0x000fe200078e00a0 */
[----:B------:R-:W-:Y:S01]  /*15a0*/  @P0 MOV R116, R159 ;  /* 0x0000009f00740202 */ /* 0x000fe20000000f00 */
[----:B------:R-:W-:Y:S02]  /*15b0*/  @P0 VIADD R123, R187, 0x1 ;  /* 0x00000001bb7b0836 */ /* 0x000fe40000000000 */
[----:B------:R-:W-:Y:S01]  /*15c0*/  @P0 IMAD.MOV.U32 R130, RZ, RZ, R188 ;  /* 0x000000ffff820224 */ /* 0x000fe200078e00bc */
[----:B------:R-:W-:Y:S06]  /*15d0*/  BRA `(.L_x_703) ;  /* 0x0000000000e47947 */ /* 0x000fec0003800000 */
.L_x_704:
        /* <DEDUP_REMOVED lines=13> */
.L_x_706:
[----:B------:R-:W-:Y:S05]  /*16b0*/  BSYNC.RECONVERGENT B2 ;  /* 0x0000000000027941 */ /* 0x000fea0003800200 */
.L_x_705:
        /* <DEDUP_REMOVED lines=38> */
[----:B------:R-:W-:Y:S02]  /*1920*/  LOP3.LUT R159, R164, UR29, R127, 0x96, !PT ;  /* 0x0000001da49f7c12 */ /* 0x000fe4000f8e967f */
[----:B------:R-:W-:Y:S01]  /*1930*/  MOV R0, R126 ;  /* 0x0000007e00007202 */ /* 0x000fe20000000f00 */
[----:B------:R-:W-:Y:S01]  /*1940*/  IMAD.MOV.U32 R130, RZ, RZ, R116 ;  /* 0x000000ffff827224 */ /* 0x000fe200078e0074 */
[----:B------:R-:W-:Y:S01]  /*1950*/  LOP3.LUT R160, R122, UR30, R117, 0x96, !PT ;  /* 0x0000001e7aa07c12 */ /* 0x000fe2000f8e9675 */
[----:B------:R-:W-:-:S07]  /*1960*/  IMAD.MOV.U32 R116, RZ, RZ, R188 ;  /* 0x000000ffff747224 */ /* 0x000fce00078e00bc */
.L_x_703:
[----:B------:R-:W-:Y:S05]  /*1970*/  BSYNC.RECONVERGENT B1 ;  /* 0x0000000000017941 */ /* 0x000fea0003800200 */
.L_x_702:
[----:B------:R-:W-:Y:S01]  /*1980*/  I2FP.F32.U32 R116, R116 ;  /* 0x0000007400747245 */ /* 0x000fe20000201000 */
[----:B------:R-:W-:Y:S01]  /*1990*/  IMAD.U32 R127, RZ, RZ, UR32 ;  /* 0x00000020ff7f7e24 */ /* 0x000fe2000f8e00ff */
[----:B-----5:R-:W-:Y:S01]  /*19a0*/  SHF.L.U32 R122, R112, 0x10, RZ ;  /* 0x00000010707a7819 */ /* 0x020fe200000006ff */
[----:B------:R-:W-:Y:S01]  /*19b0*/  IMAD.U32 R129, RZ, RZ, UR31 ;  /* 0x0000001fff817e24 */ /* 0x000fe2000f8e00ff */
[----:B------:R-:W-:Y:S01]  /*19c0*/  ISETP.NE.AND P2, PT, R123, 0x1, PT ;  /* 0x000000017b00780c */ /* 0x000fe20003f45270 */
[----:B------:R-:W-:Y:S01]  /*19d0*/  FFMA.FTZ R116, R116, R125, 1.1641532182693481445e-10 ;  /* 0x2f00000074747423 */ /* 0x000fe2000001007d */
[----:B------:R-:W-:Y:S02]  /*19e0*/  @P1 IMAD.U32 R117, R108, 0x10000, RZ ;  /* 0x000100006c751824 */ /* 0x000fe400078e00ff */
[----:B------:R-:W-:Y:S01]  /*19f0*/  FMUL.FTZ R122, R122, R127 ;  /* 0x0000007f7a7a7220 */ /* 0x000fe20000410000 */
[----:B------:R-:W-:Y:S01]  /*1a00*/  BSSY.RECONVERGENT B1, `(.L_x_707) ;  /* 0x000004c000017945 */ /* 0x000fe20003800200 */
[----:B------:R-:W-:-:S02]  /*1a10*/  PRMT R112, R112, 0x7632, R112 ;  /* 0x0000763270707816 */ /* 0x000fc40000000070 */
[----:B------:R-:W-:-:S04]  /*1a20*/  FSETP.GTU.FTZ.AND P0, PT, R116, R129, PT ;  /* 0x000000817400720b */ /* 0x000fc80003f1c000 */
[----:B------:R-:W-:Y:S01]  /*1a30*/  FSEL R228, R122, RZ, !P0 ;  /* 0x000000ff7ae47208 */ /* 0x000fe20004000000 */
[----:B------:R-:W-:Y:S01]  /*1a40*/  HFMA2 R122, -RZ, RZ, 0, 1.1920928955078125e-07 ;  /* 0x00000002ff7a7431 */ /* 0x000fe200000001ff */
[----:B------:R-:W-:-:S03]  /*1a50*/  PLOP3.LUT P0, PT, P0, PT, PT, 0x8, 0x80 ;  /* 0x000000000080781c */ /* 0x000fc6000070e170 */
[----:B------:R-:W-:Y:S01]  /*1a60*/  @P1 FADD.FTZ R228, R228, R117 ;  /* 0x00000075e4e41221 */ /* 0x000fe20000010000 */
[----:B------:R-:W-:Y:S01]  /*1a70*/  P2R R124, PR, RZ, 0x1 ;  /* 0x00000001ff7c7803 */ /* 0x000fe20000000000 */
        /* <DEDUP_REMOVED lines=11> */
.L_x_709:
        /* <DEDUP_REMOVED lines=13> */
.L_x_711:
[----:B------:R-:W-:Y:S05]  /*1c00*/  BSYNC.RECONVERGENT B2 ;  /* 0x0000000000027941 */ /* 0x000fea0003800200 */
.L_x_710:
        /* <DEDUP_REMOVED lines=43> */
.L_x_708:
[----:B------:R-:W-:Y:S05]  /*1ec0*/  BSYNC.RECONVERGENT B1 ;  /* 0x0000000000017941 */ /* 0x000fea0003800200 */
.L_x_707:
[----:B------:R-:W-:Y:S01]  /*1ed0*/  I2FP.F32.U32 R116, R117 ;  /* 0x0000007500747245 */ /* 0x000fe20000201000 */
[----:B------:R-:W-:Y:S01]  /*1ee0*/  IMAD.U32 R112, R112, 0x10000, RZ ;  /* 0x0001000070707824 */ /* 0x000fe200078e00ff */
[----:B------:R-:W-:Y:S01]  /*1ef0*/  ISETP.NE.AND P2, PT, R122, 0x1, PT ;  /* 0x000000017a00780c */ /* 0x000fe20003f45270 */
[----:B------:R-:W-:Y:S01]  /*1f00*/  @P1 IMAD.U32 R131, R131, 0x10000, RZ ;  /* 0x0001000083831824 */ /* 0x000fe200078e00ff */
[----:B------:R-:W-:Y:S01]  /*1f10*/  BSSY.RECONVERGENT B1, `(.L_x_712) ;  /* 0x000004d000017945 */ /* 0x000fe20003800200 */
[----:B------:R-:W-:Y:S01]  /*1f20*/  FFMA.FTZ R116, R116, R125, 1.1641532182693481445e-10 ;  /* 0x2f00000074747423 */ /* 0x000fe2000001007d */
[----:B------:R-:W-:Y:S01]  /*1f30*/  FMUL.FTZ R112, R112, R127 ;  /* 0x0000007f70707220 */ /* 0x000fe20000410000 */
[----:B------:R-:W-:-:S03]  /*1f40*/  IMAD.MOV.U32 R123, RZ, RZ, 0x2 ;  /* 0x00000002ff7b7424 */ /* 0x000fc600078e00ff */
[----:B------:R-:W-:-:S04]  /*1f50*/  FSETP.GTU.FTZ.AND P0, PT, R116, R129, PT ;  /* 0x000000817400720b */ /* 0x000fc80003f1c000 */
[----:B------:R-:W-:Y:S02]  /*1f60*/  FSEL R230, R112, RZ, !P0 ;  /* 0x000000ff70e67208 */ /* 0x000fe40004000000 */
[----:B------:R-:W-:Y:S02]  /*1f70*/  PLOP3.LUT P0, PT, P0, PT, PT, 0x8, 0x80 ;  /* 0x000000000080781c */ /* 0x000fe4000070e170 */
[----:B------:R-:W-:Y:S01]  /*1f80*/  MOV R112, R0 ;  /* 0x0000000000707202 */ /* 0x000fe20000000f00 */
[----:B------:R-:W-:Y:S01]  /*1f90*/  @P1 FADD.FTZ R230, R230, R131 ;  /* 0x00000083e6e61221 */ /* 0x000fe20000010000 */
[----:B------:R-:W-:-:S04]  /*1fa0*/  P2R R126, PR, RZ, 0x1 ;  /* 0x00000001ff7e7803 */ /* 0x000fc80000000000 */
        /* <DEDUP_REMOVED lines=10> */
.L_x_714:
        /* <DEDUP_REMOVED lines=13> */
.L_x_716:
[----:B------:R-:W-:Y:S05]  /*2120*/  BSYNC.RECONVERGENT B2 ;  /* 0x0000000000027941 */ /* 0x000fea0003800200 */
.L_x_715:
        /* <DEDUP_REMOVED lines=42> */
[----:B------:R-:W-:-:S07]  /*23d0*/  LOP3.LUT R160, R122, UR30, R117, 0x96, !PT ;  /* 0x0000001e7aa07c12 */ /* 0x000fce000f8e9675 */
.L_x_713:
[----:B------:R-:W-:Y:S05]  /*23e0*/  BSYNC.RECONVERGENT B1 ;  /* 0x0000000000017941 */ /* 0x000fea0003800200 */
.L_x_712:
[----:B------:R-:W-:Y:S01]  /*23f0*/  I2FP.F32.U32 R112, R112 ;  /* 0x0000007000707245 */ /* 0x000fe20000201000 */
[----:B------:R-:W-:Y:S01]  /*2400*/  @P1 IMAD.U32 R117, R109, 0x10000, RZ ;  /* 0x000100006d751824 */ /* 0x000fe200078e00ff */
[----:B------:R-:W-:Y:S01]  /*2410*/  SHF.L.U32 R116, R113, 0x10, RZ ;  /* 0x0000001071747819 */ /* 0x000fe200000006ff */
[----:B------:R-:W-:Y:S01]  /*2420*/  BSSY.RECONVERGENT B1, `(.L_x_717) ;  /* 0x000004f000017945 */ /* 0x000fe20003800200 */
[----:B------:R-:W-:Y:S01]  /*2430*/  ISETP.NE.AND P2, PT, R123, 0x1, PT ;  /* 0x000000017b00780c */ /* 0x000fe20003f45270 */
[----:B------:R-:W-:Y:S01]  /*2440*/  FFMA.FTZ R112, R112, R125, 1.1641532182693481445e-10 ;  /* 0x2f00000070707423 */ /* 0x000fe2000001007d */
[----:B------:R-:W-:Y:S01]  /*2450*/  PRMT R172, R113, 0x7632, R172 ;  /* 0x0000763271ac7816 */ /* 0x000fe200000000ac */
[----:B------:R-:W-:Y:S01]  /*2460*/  FMUL.FTZ R116, R116, R127 ;  /* 0x0000007f74747220 */ /* 0x000fe20000410000 */
[----:B------:R-:W-:Y:S02]  /*2470*/  IMAD.MOV.U32 R113, RZ, RZ, R0 ;  /* 0x000000ffff717224 */ /* 0x000fe400078e0000 */
[----:B------:R-:W-:-:S04]  /*2480*/  FSETP.GTU.FTZ.AND P0, PT, R112, R129, PT ;  /* 0x000000817000720b */ /* 0x000fc80003f1c000 */
[----:B------:R-:W-:Y:S01]  /*2490*/  FSEL R224, R116, RZ, !P0 ;  /* 0x000000ff74e07208 */ /* 0x000fe20004000000 */
[----:B------:R-:W-:Y:S01]  /*24a0*/  IMAD.MOV.U32 R116, RZ, RZ, 0x2 ;  /* 0x00000002ff747424 */ /* 0x000fe200078e00ff */
[----:B------:R-:W-:-:S03]  /*24b0*/  PLOP3.LUT P0, PT, P0, PT, PT, 0x8, 0x80 ;  /* 0x000000000080781c */ /* 0x000fc6000070e170 */
[----:B------:R-:W-:Y:S01]  /*24c0*/  @P1 FADD.FTZ R224, R224, R117 ;  /* 0x00000075e0e01221 */ /* 0x000fe20000010000 */
[----:B------:R-:W-:-:S04]  /*24d0*/  P2R R131, PR, RZ, 0x1 ;  /* 0x00000001ff837803 */ /* 0x000fc80000000000 */
        /* <DEDUP_REMOVED lines=10> */
.L_x_719:
        /* <DEDUP_REMOVED lines=13> */
.L_x_721:
[----:B------:R-:W-:Y:S05]  /*2650*/  BSYNC.RECONVERGENT B2 ;  /* 0x0000000000027941 */ /* 0x000fea0003800200 */
.L_x_720:
        /* <DEDUP_REMOVED lines=43> */
.L_x_718:
[----:B------:R-:W-:Y:S05]  /*2910*/  BSYNC.RECONVERGENT B1 ;  /* 0x0000000000017941 */ /* 0x000fea0003800200 */
.L_x_717:
        /* <DEDUP_REMOVED lines=23> */
.L_x_724:
        /* <DEDUP_REMOVED lines=13> */
.L_x_726:
[----:B------:R-:W-:Y:S05]  /*2b60*/  BSYNC.RECONVERGENT B2 ;  /* 0x0000000000027941 */ /* 0x000fea0003800200 */
.L_x_725:
        /* <DEDUP_REMOVED lines=43> */
.L_x_723:
[----:B------:R-:W-:Y:S05]  /*2e20*/  BSYNC.RECONVERGENT B1 ;  /* 0x0000000000017941 */ /* 0x000fea0003800200 */
.L_x_722:
[----:B------:R-:W-:Y:S01]  /*2e30*/  I2FP.F32.U32 R112, R113 ;  /* 0x0000007100707245 */ /* 0x000fe20000201000 */
[----:B------:R-:W-:Y:S01]  /*2e40*/  IMAD.U32 R116, R114, 0x10000, RZ ;  /* 0x0001000072747824 */ /* 0x000fe200078e00ff */
[----:B------:R-:W-:Y:S01]  /*2e50*/  ISETP.NE.AND P0, PT, R117, 0x1, PT ;  /* 0x000000017500780c */ /* 0x000fe20003f05270 */
[----:B------:R-:W-:Y:S01]  /*2e60*/  @P1 IMAD.U32 R113, R110, 0x10000, RZ ;  /* 0x000100006e711824 */ /* 0x000fe200078e00ff */
[----:B------:R-:W-:Y:S01]  /*2e70*/  BSSY.RECONVERGENT B1, `(.L_x_727) ;  /* 0x000004d000017945 */ /* 0x000fe20003800200 */
[----:B------:R-:W-:Y:S01]  /*2e80*/  FFMA.FTZ R112, R112, R125, 1.1641532182693481445e-10 ;  /* 0x2f00000070707423 */ /* 0x000fe2000001007d */
[----:B------:R-:W-:Y:S01]  /*2e90*/  FMUL.FTZ R116, R116, R127 ;  /* 0x0000007f74747220 */ /* 0x000fe20000410000 */
[----:B------:R-:W-:-:S03]  /*2ea0*/  PRMT R114, R114, 0x7632, R114 ;  /* 0x0000763272727816 */ /* 0x000fc60000000072 */
[----:B------:R-:W-:-:S04]  /*2eb0*/  FSETP.GTU.FTZ.AND P3, PT, R112, R129, PT ;  /* 0x000000817000720b */ /* 0x000fc80003f7c000 */
        /* <DEDUP_REMOVED lines=15> */
.L_x_729:
        /* <DEDUP_REMOVED lines=13> */
.L_x_731:
[----:B------:R-:W-:Y:S05]  /*3080*/  BSYNC.RECONVERGENT B2 ;  /* 0x0000000000027941 */ /* 0x000fea0003800200 */
.L_x_730:
        /* <DEDUP_REMOVED lines=43> */
.L_x_728:
[----:B------:R-:W-:Y:S05]  /*3340*/  BSYNC.RECONVERGENT B1 ;  /* 0x0000000000017941 */ /* 0x000fea0003800200 */
.L_x_727:
        /* <DEDUP_REMOVED lines=23> */
.L_x_734:
        /* <DEDUP_REMOVED lines=13> */
.L_x_736:
[----:B------:R-:W-:Y:S05]  /*3590*/  BSYNC.RECONVERGENT B2 ;  /* 0x0000000000027941 */ /* 0x000fea0003800200 */
.L_x_735:
        /* <DEDUP_REMOVED lines=43> */
.L_x_733:
[----:B------:R-:W-:Y:S05]  /*3850*/  BSYNC.RECONVERGENT B1 ;  /* 0x0000000000017941 */ /* 0x000fea0003800200 */
.L_x_732:
        /* <DEDUP_REMOVED lines=24> */
.L_x_739:
        /* <DEDUP_REMOVED lines=13> */
.L_x_741:
[----:B------:R-:W-:Y:S05]  /*3ab0*/  BSYNC.RECONVERGENT B2 ;  /* 0x0000000000027941 */ /* 0x000fea0003800200 */
.L_x_740:
        /* <DEDUP_REMOVED lines=43> */
.L_x_738:
[----:B------:R-:W-:Y:S05]  /*3d70*/  BSYNC.RECONVERGENT B1 ;  /* 0x0000000000017941 */ /* 0x000fea0003800200 */
.L_x_737:
[----:B------:R-:W-:Y:S01]  /*3d80*/  I2FP.F32.U32 R112, R113 ;  /* 0x0000007100707245 */ /* 0x000fe20000201000 */
[----:B------:R-:W-:Y:S01]  /*3d90*/  IMAD.U32 R114, R165, 0x10000, RZ ;  /* 0x00010000a5727824 */ /* 0x000fe200078e00ff */
[----:B------:R-:W-:-:S03]  /*3da0*/  @P1 SHF.L.U32 R113, R166, 0x10, RZ ;  /* 0x00000010a6711819 */ /* 0x000fc600000006ff */
[----:B------:R-:W-:Y:S01]  /*3db0*/  FFMA.FTZ R112, R112, R125, 1.1641532182693481445e-10 ;  /* 0x2f00000070707423 */ /* 0x000fe2000001007d */
[----:B------:R-:W-:-:S04]  /*3dc0*/  FMUL.FTZ R114, R114, R127 ;  /* 0x0000007f72727220 */ /* 0x000fc80000410000 */
[----:B------:R-:W-:Y:S02]  /*3dd0*/  FSETP.GTU.FTZ.AND P5, PT, R112, R129, PT ;  /* 0x000000817000720b */ /* 0x000fe40003fbc000 */
[----:B------:R-:W-:Y:S02]  /*3de0*/  PRMT R112, R167, 0x5410, R168 ;  /* 0x00005410a7707816 */ /* 0x000fe400000000a8 */
        /* <DEDUP_REMOVED lines=8> */
.L_x_701:
        /* <DEDUP_REMOVED lines=16> */
.L_x_745:
        /* <DEDUP_REMOVED lines=13> */
.L_x_747:
[----:B------:R-:W-:Y:S05]  /*4040*/  BSYNC.RECONVERGENT B2 ;  /* 0x0000000000027941 */ /* 0x000fea0003800200 */
.L_x_746:
        /* <DEDUP_REMOVED lines=43> */
.L_x_744:
[----:B------:R-:W-:Y:S05]  /*4300*/  BSYNC.RECONVERGENT B1 ;  /* 0x0000000000017941 */ /* 0x000fea0003800200 */
.L_x_743:
[----:B------:R-:W-:Y:S01]  /*4310*/  I2FP.F32.U32 R116, R116 ;  /* 0x0000007400747245 */ /* 0x000fe20000201000 */
[----:B------:R-:W-:Y:S01]  /*4320*/  IMAD.U32 R129, RZ, RZ, UR31 ;  /* 0x0000001fff817e24 */ /* 0x000fe2000f8e00ff */
[----:B------:R-:W-:Y:S01]  /*4330*/  ISETP.NE.AND P2, PT, R123, 0x1, PT ;  /* 0x000000017b00780c */ /* 0x000fe20003f45270 */
[----:B-----5:R-:W-:Y:S01]  /*4340*/  IMAD.U32 R122, R112, 0x10000, RZ ;  /* 0x00010000707a7824 */ /* 0x020fe200078e00ff */
[----:B------:R-:W-:Y:S01]  /*4350*/  BSSY.RECONVERGENT B1, `(.L_x_748) ;  /* 0x000004d000017945 */ /* 0x000fe20003800200 */
[----:B------:R-:W-:Y:S01]  /*4360*/  FFMA.FTZ R116, R116, R125, 1.1641532182693481445e-10 ;  /* 0x2f00000074747423 */ /* 0x000fe2000001007d */
[----:B------:R-:W-:Y:S02]  /*4370*/  IMAD.U32 R127, RZ, RZ, UR32 ;  /* 0x00000020ff7f7e24 */ /* 0x000fe4000f8e00ff */
[----:B------:R-:W-:Y:S01]  /*4380*/  HFMA2 R171, -RZ, RZ, 0, 1.1920928955078125e-07 ;  /* 0x00000002ffab7431 */ /* 0x000fe200000001ff */
[----:B------:R-:W-:Y:S01]  /*4390*/  PRMT R112, R112, 0x7632, R112 ;  /* 0x0000763270707816 */ /* 0x000fe20000000070 */
[----:B------:R-:W-:Y:S01]  /*43a0*/  IMAD.MOV.U32 R117, RZ, RZ, R0 ;  /* 0x000000ffff757224 */ /* 0x000fe200078e0000 */
[----:B------:R-:W-:Y:S01]  /*43b0*/  FSETP.GTU.FTZ.AND P0, PT, R116, R129, PT ;  /* 0x000000817400720b */ /* 0x000fe20003f1c000 */
[----:B------:R-:W-:-:S03]  /*43c0*/  FMUL.FTZ R122, R122, R127 ;  /* 0x0000007f7a7a7220 */ /* 0x000fc60000410000 */
[----:B------:R-:W-:Y:S02]  /*43d0*/  PLOP3.LUT P3, PT, P0, PT, PT, 0x8, 0x80 ;  /* 0x000000000080781c */ /* 0x000fe4000076e170 */
[----:B------:R-:W-:Y:S02]  /*43e0*/  FSEL R126, R122, RZ, !P0 ;  /* 0x000000ff7a7e7208 */ /* 0x000fe40004000000 */
[----:B------:R-:W-:Y:S01]  /*43f0*/  P2R R124, PR, RZ, 0x8 ;  /* 0x00000008ff7c7803 */ /* 0x000fe20000000000 */
[----:B------:R-:W-:Y:S08]  /*4400*/  @!P2 BRA `(.L_x_749) ;  /* 0x000000040004a947 */ /* 0x000ff00003800000 */
        /* <DEDUP_REMOVED lines=8> */
.L_x_750:
        /* <DEDUP_REMOVED lines=13> */
.L_x_752:
[----:B------:R-:W-:Y:S05]  /*4560*/  BSYNC.RECONVERGENT B2 ;  /* 0x0000000000027941 */ /* 0x000fea0003800200 */
.L_x_751:
        /* <DEDUP_REMOVED lines=43> */
.L_x_749:
[----:B------:R-:W-:Y:S05]  /*4820*/  BSYNC.RECONVERGENT B1 ;  /* 0x0000000000017941 */ /* 0x000fea0003800200 */
.L_x_748:
[----:B------:R-:W-:Y:S01]  /*4830*/  I2FP.F32.U32 R116, R117 ;  /* 0x0000007500747245 */ /* 0x000fe20000201000 */
[----:B------:R-:W-:Y:S01]  /*4840*/  IMAD.U32 R122, R104, 0x10000, RZ ;  /* 0x00010000687a7824 */ /* 0x000fe200078e00ff */
[----:B------:R-:W-:Y:S01]  /*4850*/  ISETP.NE.AND P2, PT, R171, 0x1, PT ;  /* 0x00000001ab00780c */ /* 0x000fe20003f45270 */
[----:B------:R-:W-:Y:S01]  /*4860*/  @P1 IMAD.U32 R123, R108, 0x10000, RZ ;  /* 0x000100006c7b1824 */ /* 0x000fe200078e00ff */
[----:B------:R-:W-:Y:S01]  /*4870*/  BSSY.RECONVERGENT B1, `(.L_x_753) ;  /* 0x000004e000017945 */ /* 0x000fe20003800200 */
[----:B------:R-:W-:Y:S01]  /*4880*/  FFMA.FTZ R116, R116, R125, 1.1641532182693481445e-10 ;  /* 0x2f00000074747423 */ /* 0x000fe2000001007d */
[----:B------:R-:W-:-:S04]  /*4890*/  FMUL.FTZ R122, R122, R127 ;  /* 0x0000007f7a7a7220 */ /* 0x000fc80000410000 */
[----:B------:R-:W-:-:S04]  /*48a0*/  FSETP.GTU.FTZ.AND P0, PT, R116, R129, PT ;  /* 0x000000817400720b */ /* 0x000fc80003f1c000 */
[----:B------:R-:W-:Y:S02]  /*48b0*/  FSEL R117, R122, RZ, !P0 ;  /* 0x000000ff7a757208 */ /* 0x000fe40004000000 */
[----:B------:R-:W-:Y:S02]  /*48c0*/  SEL R178, RZ, 0x1, P0 ;  /* 0x00000001ffb27807 */ /* 0x000fe40000000000 */
[----:B------:R-:W-:Y:S01]  /*48d0*/  MOV R122, 0x2 ;  /* 0x00000002007a7802 */ /* 0x000fe20000000f00 */
[----:B------:R-:W-:Y:S01]  /*48e0*/  FADD.FTZ R116, R126, R117 ;  /* 0x000000757e747221 */ /* 0x000fe20000010000 */
[----:B------:R-:W-:-:S03]  /*48f0*/  IMAD.MOV.U32 R117, RZ, RZ, R0 ;  /* 0x000000ffff757224 */ /* 0x000fc600078e0000 */
[--C-:B------:R-:W-:Y:S01]  /*4900*/  @P1 FADD.FTZ R228, R123, R116.reuse ;  /* 0x000000747be41221 */ /* 0x100fe20000010000 */
        /* <DEDUP_REMOVED lines=11> */
.L_x_755:
        /* <DEDUP_REMOVED lines=13> */
.L_x_757:
[----:B------:R-:W-:Y:S05]  /*4a90*/  BSYNC.RECONVERGENT B2 ;  /* 0x0000000000027941 */ /* 0x000fea0003800200 */
.L_x_756:
        /* <DEDUP_REMOVED lines=43> */
.L_x_754:
[----:B------:R-:W-:Y:S05]  /*4d50*/  BSYNC.RECONVERGENT B1 ;  /* 0x0000000000017941 */ /* 0x000fea0003800200 */
.L_x_753:
[----:B------:R-:W-:Y:S01]  /*4d60*/  I2FP.F32.U32 R116, R117 ;  /* 0x0000007500747245 */ /* 0x000fe20000201000 */
[----:B------:R-:W-:Y:S01]  /*4d70*/  IMAD.U32 R112, R112, 0x10000, RZ ;  /* 0x0001000070707824 */ /* 0x000fe200078e00ff */
[----:B------:R-:W-:Y:S01]  /*4d80*/  ISETP.NE.AND P2, PT, R122, 0x1, PT ;  /* 0x000000017a00780c */ /* 0x000fe20003f45270 */
[----:B------:R-:W-:Y:S01]  /*4d90*/  BSSY.RECONVERGENT B1, `(.L_x_758) ;  /* 0x000004b000017945 */ /* 0x000fe20003800200 */
[----:B------:R-:W-:Y:S02]  /*4da0*/  IMAD.MOV.U32 R117, RZ, RZ, R0 ;  /* 0x000000ffff757224 */ /* 0x000fe400078e0000 */
[----:B------:R-:W-:Y:S01]  /*4db0*/  FFMA.FTZ R116, R116, R125, 1.1641532182693481445e-10 ;  /* 0x2f00000074747423 */ /* 0x000fe2000001007d */
[----:B------:R-:W-:-:S04]  /*4dc0*/  FMUL.FTZ R112, R112, R127 ;  /* 0x0000007f70707220 */ /* 0x000fc80000410000 */
[----:B------:R-:W-:Y:S01]  /*4dd0*/  FSETP.GTU.FTZ.AND P0, PT, R116, R129, PT ;  /* 0x000000817400720b */ /* 0x000fe20003f1c000 */
[----:B------:R-:W-:-:S03]  /*4de0*/  IMAD.MOV.U32 R116, RZ, RZ, 0x2 ;  /* 0x00000002ff747424 */ /* 0x000fc600078e00ff */
[----:B------:R-:W-:Y:S02]  /*4df0*/  PLOP3.LUT P3, PT, P0, PT, PT, 0x8, 0x80 ;  /* 0x000000000080781c */ /* 0x000fe4000076e170 */
[----:B------:R-:W-:Y:S02]  /*4e00*/  FSEL R171, R112, RZ, !P0 ;  /* 0x000000ff70ab7208 */ /* 0x000fe40004000000 */
[----:B------:R-:W-:Y:S01]  /*4e10*/  P2R R126, PR, RZ, 0x8 ;  /* 0x00000008ff7e7803 */ /* 0x000fe20000000000 */
[----:B------:R-:W-:Y:S08]  /*4e20*/  @!P2 BRA `(.L_x_759) ;  /* 0x000000040004a947 */ /* 0x000ff00003800000 */
        /* <DEDUP_REMOVED lines=8> */
.L_x_760:
        /* <DEDUP_REMOVED lines=13> */
.L_x_762:
[----:B------:R-:W-:Y:S05]  /*4f80*/  BSYNC.RECONVERGENT B2 ;  /* 0x0000000000027941 */ /* 0x000fea0003800200 */
.L_x_761:
        /* <DEDUP_REMOVED lines=43> */
.L_x_759:
[----:B------:R-:W-:Y:S05]  /*5240*/  BSYNC.RECONVERGENT B1 ;  /* 0x0000000000017941 */ /* 0x000fea0003800200 */
.L_x_758:
        /* <DEDUP_REMOVED lines=25> */
.L_x_765:
        /* <DEDUP_REMOVED lines=13> */
.L_x_767:
[----:B------:R-:W-:Y:S05]  /*54b0*/  BSYNC.RECONVERGENT B2 ;  /* 0x0000000000027941 */ /* 0x000fea0003800200 */
.L_x_766:
        /* <DEDUP_REMOVED lines=43> */
.L_x_764:
[----:B------:R-:W-:Y:S05]  /*5770*/  BSYNC.RECONVERGENT B1 ;  /* 0x0000000000017941 */ /* 0x000fea0003800200 */
.L_x_763:
        /* <DEDUP_REMOVED lines=22> */
.L_x_770:
        /* <DEDUP_REMOVED lines=13> */
.L_x_772:
[----:B------:R-:W-:Y:S05]  /*59b0*/  BSYNC.RECONVERGENT B2 ;  /* 0x0000000000027941 */ /* 0x000fea0003800200 */
.L_x_771:
        /* <DEDUP_REMOVED lines=43> */
.L_x_769:
[----:B------:R-:W-:Y:S05]  /*5c70*/  BSYNC.RECONVERGENT B1 ;  /* 0x0000000000017941 */ /* 0x000fea0003800200 */
.L_x_768:
[----:B------:R-:W-:Y:S01]  /*5c80*/  I2FP.F32.U32 R112, R113 ;  /* 0x0000007100707245 */ /* 0x000fe20000201000 */
[----:B------:R-:W-:Y:S01]  /*5c90*/  IMAD.U32 R116, R105, 0x10000, RZ ;  /* 0x0001000069747824 */ /* 0x000fe200078e00ff */
[----:B------:R-:W-:Y:S01]  /*5ca0*/  ISETP.NE.AND P2, PT, R122, 0x1, PT ;  /* 0x000000017a00780c */ /* 0x000fe20003f45270 */
[----:B------:R-:W-:Y:S01]  /*5cb0*/  @P1 IMAD.U32 R113, R109, 0x10000, RZ ;  /* 0x000100006d711824 */ /* 0x000fe200078e00ff */
[----:B------:R-:W-:Y:S01]  /*5cc0*/  BSSY.RECONVERGENT B1, `(.L_x_773) ;  /* 0x000004e000017945 */ /* 0x000fe20003800200 */
[----:B------:R-:W-:Y:S01]  /*5cd0*/  FFMA.FTZ R112, R112, R125, 1.1641532182693481445e-10 ;  /* 0x2f00000070707423 */ /* 0x000fe2000001007d */
[----:B------:R-:W-:Y:S01]  /*5ce0*/  FMUL.FTZ R116, R116, R127 ;  /* 0x0000007f74747220 */ /* 0x000fe20000410000 */
[----:B------:R-:W-:-:S03]  /*5cf0*/  MOV R117, 0x2 ;  /* 0x0000000200757802 */ /* 0x000fc60000000f00 */
        /* <DEDUP_REMOVED lines=17> */
.L_x_775:
        /* <DEDUP_REMOVED lines=13> */
.L_x_777:
[----:B------:R-:W-:Y:S05]  /*5ee0*/  BSYNC.RECONVERGENT B2 ;  /* 0x0000000000027941 */ /* 0x000fea0003800200 */
.L_x_776:
        /* <DEDUP_REMOVED lines=43> */
.L_x_774:
[----:B------:R-:W-:Y:S05]  /*61a0*/  BSYNC.RECONVERGENT B1 ;  /* 0x0000000000017941 */ /* 0x000fea0003800200 */
.L_x_773:
[----:B------:R-:W-:Y:S01]  /*61b0*/  ISETP.NE.AND P3, PT, R117, 0x1, PT ;  /* 0x000000017500780c */ /* 0x000fe20003f65270 */
[----:B------:R-:W-:Y:S01]  /*61c0*/  IMAD.U32 R116, R173, 0x10000, RZ ;  /* 0x00010000ad747824 */ /* 0x000fe200078e00ff */
[----:B------:R-:W-:Y:S01]  /*61d0*/  I2FP.F32.U32 R112, R113 ;  /* 0x0000007100707245 */ /* 0x000fe20000201000 */
[----:B------:R-:W-:Y:S01]  /*61e0*/  BSSY.RECONVERGENT B1, `(.L_x_778) ;  /* 0x000004a000017945 */ /* 0x000fe20003800200 */
[----:B------:R-:W-:Y:S02]  /*61f0*/  IMAD.MOV.U32 R122, RZ, RZ, 0x2 ;  /* 0x00000002ff7a7424 */ /* 0x000fe400078e00ff */
[----:B------:R-:W-:Y:S01]  /*6200*/  FMUL.FTZ R116, R116, R127 ;  /* 0x0000007f74747220 */ /* 0x000fe20000410000 */
[----:B------:R-:W-:Y:S02]  /*6210*/  IMAD.MOV.U32 R113, RZ, RZ, R0 ;  /* 0x000000ffff717224 */ /* 0x000fe400078e0000 */
[----:B------:R-:W-:-:S05]  /*6220*/  FFMA.FTZ R112, R112, R125, 1.1641532182693481445e-10 ;  /* 0x2f00000070707423 */ /* 0x000fca000001007d */
[----:B------:R-:W-:-:S04]  /*6230*/  FSETP.GTU.FTZ.AND P0, PT, R112, R129, PT ;  /* 0x000000817000720b */ /* 0x000fc80003f1c000 */
[----:B------:R-:W-:Y:S02]  /*6240*/  PLOP3.LUT P2, PT, P0, PT, PT, 0x8, 0x80 ;  /* 0x000000000080781c */ /* 0x000fe4000074e170 */
[----:B------:R-:W-:Y:S01]  /*6250*/  FSEL R173, R116, RZ, !P0 ;  /* 0x000000ff74ad7208 */ /* 0x000fe20004000000 */
[----:B------:R-:W-:Y:S10]  /*6260*/  @!P3 BRA `(.L_x_779) ;  /* 0x000000040004b947 */ /* 0x000ff40003800000 */
        /* <DEDUP_REMOVED lines=8> */
.L_x_780:
        /* <DEDUP_REMOVED lines=13> */
.L_x_782:
[----:B------:R-:W-:Y:S05]  /*63c0*/  BSYNC.RECONVERGENT B2 ;  /* 0x0000000000027941 */ /* 0x000fea0003800200 */
.L_x_781:
        /* <DEDUP_REMOVED lines=43> */
.L_x_779:
[----:B------:R-:W-:Y:S05]  /*6680*/  BSYNC.RECONVERGENT B1 ;  /* 0x0000000000017941 */ /* 0x000fea0003800200 */
.L_x_778:
        /* <DEDUP_REMOVED lines=25> */
.L_x_785:
        /* <DEDUP_REMOVED lines=13> */
.L_x_787:
[----:B------:R-:W-:Y:S05]  /*68f0*/  BSYNC.RECONVERGENT B2 ;  /* 0x0000000000027941 */ /* 0x000fea0003800200 */
.L_x_786:
        /* <DEDUP_REMOVED lines=43> */
.L_x_784:
[----:B------:R-:W-:Y:S05]  /*6bb0*/  BSYNC.RECONVERGENT B1 ;  /* 0x0000000000017941 */ /* 0x000fea0003800200 */
.L_x_783:
        /* <DEDUP_REMOVED lines=21> */
.L_x_790:
        /* <DEDUP_REMOVED lines=13> */
.L_x_792:
[----:B------:R-:W-:Y:S05]  /*6de0*/  BSYNC.RECONVERGENT B2 ;  /* 0x0000000000027941 */ /* 0x000fea0003800200 */
.L_x_791:
        /* <DEDUP_REMOVED lines=43> */
.L_x_789:
[----:B------:R-:W-:Y:S05]  /*70a0*/  BSYNC.RECONVERGENT B1 ;  /* 0x0000000000017941 */ /* 0x000fea0003800200 */
.L_x_788:
[----:B------:R-:W-:Y:S01]  /*70b0*/  I2FP.F32.U32 R112, R113 ;  /* 0x0000007100707245 */ /* 0x000fe20000201000 */
[----:B------:R-:W-:Y:S01]  /*70c0*/  IMAD.U32 R116, R106, 0x10000, RZ ;  /* 0x000100006a747824 */ /* 0x000fe200078e00ff */
[----:B------:R-:W-:Y:S01]  /*70d0*/  BSSY.RECONVERGENT B1, `(.L_x_793) ;  /* 0x0000050000017945 */ /* 0x000fe20003800200 */
[----:B------:R-:W-:Y:S02]  /*70e0*/  @P1 IMAD.U32 R117, R110, 0x10000, RZ ;  /* 0x000100006e751824 */ /* 0x000fe400078e00ff */
[----:B------:R-:W-:Y:S01]  /*70f0*/  FFMA.FTZ R112, R112, R125, 1.1641532182693481445e-10 ;  /* 0x2f00000070707423 */ /* 0x000fe2000001007d */
[----:B------:R-:W-:-:S04]  /*7100*/  FMUL.FTZ R116, R116, R127 ;  /* 0x0000007f74747220 */ /* 0x000fc80000410000 */
[----:B------:R-:W-:-:S04]  /*7110*/  FSETP.GTU.FTZ.AND P0, PT, R112, R129, PT ;  /* 0x000000817000720b */ /* 0x000fc80003f1c000 */
[----:B------:R-:W-:Y:S02]  /*7120*/  FSEL R113, R116, RZ, !P0 ;  /* 0x000000ff74717208 */ /* 0x000fe40004000000 */
[----:B------:R-:W-:Y:S02]  /*7130*/  SEL R182, RZ, 0x1, P0 ;  /* 0x00000001ffb67807 */ /* 0x000fe40000000000 */
[----:B------:R-:W-:Y:S01]  /*7140*/  ISETP.NE.AND P0, PT, R122, 0x1, PT ;  /* 0x000000017a00780c */ /* 0x000fe20003f05270 */
[----:B------:R-:W-:Y:S01]  /*7150*/  FADD.FTZ R112, R170, R113 ;  /* 0x00000071aa707221 */ /* 0x000fe20000010000 */
[----:B------:R-:W-:Y:S01]  /*7160*/  MOV R116, 0x2 ;  /* 0x0000000200747802 */ /* 0x000fe20000000f00 */
[----:B------:R-:W-:Y:S02]  /*7170*/  IMAD.MOV.U32 R113, RZ, RZ, R0 ;  /* 0x000000ffff717224 */ /* 0x000fe400078e0000 */
        /* <DEDUP_REMOVED lines=12> */
.L_x_795:
        /* <DEDUP_REMOVED lines=13> */
.L_x_797:
[----:B------:R-:W-:Y:S05]  /*7310*/  BSYNC.RECONVERGENT B2 ;  /* 0x0000000000027941 */ /* 0x000fea0003800200 */
.L_x_796:
        /* <DEDUP_REMOVED lines=43> */
.L_x_794:
[----:B------:R-:W-:Y:S05]  /*75d0*/  BSYNC.RECONVERGENT B1 ;  /* 0x0000000000017941 */ /* 0x000fea0003800200 */
.L_x_793:
        /* <DEDUP_REMOVED lines=20> */
.L_x_800:
        /* <DEDUP_REMOVED lines=13> */
.L_x_802:
[----:B------:R-:W-:Y:S05]  /*77f0*/  BSYNC.RECONVERGENT B2 ;  /* 0x0000000000027941 */ /* 0x000fea0003800200 */
.L_x_801:
        /* <DEDUP_REMOVED lines=43> */
.L_x_799:
[----:B------:R-:W-:Y:S05]  /*7ab0*/  BSYNC.RECONVERGENT B1 ;  /* 0x0000000000017941 */ /* 0x000fea0003800200 */
.L_x_798:
[----:B------:R-:W-:Y:S01]  /*7ac0*/  I2FP.F32.U32 R112, R113 ;  /* 0x0000007100707245 */ /* 0x000fe20000201000 */
[----:B------:R-:W-:Y:S01]  /*7ad0*/  IMAD.U32 R172, R172, 0x10000, RZ ;  /* 0x00010000acac7824 */ /* 0x000fe200078e00ff */
[----:B------:R-:W-:Y:S01]  /*7ae0*/  @P1 SHF.L.U32 R117, R128, 0x10, RZ ;  /* 0x0000001080751819 */ /* 0x000fe200000006ff */
[----:B------:R-:W-:Y:S01]  /*7af0*/  BSSY.RECONVERGENT B1, `(.L_x_803) ;  /* 0x000004f000017945 */ /* 0x000fe20003800200 */
[----:B------:R-:W-:Y:S02]  /*7b00*/  IMAD.MOV.U32 R116, RZ, RZ, 0x2 ;  /* 0x00000002ff747424 */ /* 0x000fe400078e00ff */
[----:B------:R-:W-:Y:S01]  /*7b10*/  FFMA.FTZ R112, R112, R125, 1.1641532182693481445e-10 ;  /* 0x2f00000070707423 */ /* 0x000fe2000001007d */
[----:B------:R-:W-:-:S04]  /*7b20*/  FMUL.FTZ R172, R172, R127 ;  /* 0x0000007facac7220 */ /* 0x000fc80000410000 */
[----:B------:R-:W-:-:S04]  /*7b30*/  FSETP.GTU.FTZ.AND P4, PT, R112, R129, PT ;  /* 0x000000817000720b */ /* 0x000fc80003f9c000 */
[----:B------:R-:W-:Y:S02]  /*7b40*/  FSEL R113, R172, RZ, !P4 ;  /* 0x000000ffac717208 */ /* 0x000fe40006000000 */
[----:B------:R-:W-:Y:S02]  /*7b50*/  SEL R183, RZ, 0x1, P4 ;  /* 0x00000001ffb77807 */ /* 0x000fe40002000000 */
[----:B------:R-:W-:Y:S01]  /*7b60*/  ISETP.NE.AND P4, PT, R122, 0x1, PT ;  /* 0x000000017a00780c */ /* 0x000fe20003f85270 */
[----:B------:R-:W-:Y:S01]  /*7b70*/  FADD.FTZ R112, R114, R113 ;  /* 0x0000007172707221 */ /* 0x000fe20000010000 */
[----:B------:R-:W-:-:S03]  /*7b80*/  IMAD.MOV.U32 R113, RZ, RZ, R0 ;  /* 0x000000ffff717224 */ /* 0x000fc600078e0000 */
[--C-:B------:R-:W-:Y:S01]  /*7b90*/  @P1 FADD.FTZ R220, R117, R112.reuse ;  /* 0x0000007075dc1221 */ /* 0x100fe20000010000 */
[----:B------:R-:W-:-:S05]  /*7ba0*/  @!P1 IMAD.MOV.U32 R220, RZ, RZ, R112 ;  /* 0x000000ffffdc9224 */ /* 0x000fca00078e0070 */
        /* <DEDUP_REMOVED lines=10> */
.L_x_805:
        /* <DEDUP_REMOVED lines=13> */
.L_x_807:
[----:B------:R-:W-:Y:S05]  /*7d20*/  BSYNC.RECONVERGENT B2 ;  /* 0x0000000000027941 */ /* 0x000fea0003800200 */
.L_x_806:
        /* <DEDUP_REMOVED lines=43> */
.L_x_804:
[----:B------:R-:W-:Y:S05]  /*7fe0*/  BSYNC.RECONVERGENT B1 ;  /* 0x0000000000017941 */ /* 0x000fea0003800200 */
.L_x_803:
[----:B------:R-:W-:Y:S01]  /*7ff0*/  I2FP.F32.U32 R112, R113 ;  /* 0x0000007100707245 */ /* 0x000fe20000201000 */
[C---:B------:R-:W-:Y:S01]  /*8000*/  IMAD.U32 R114, R115.reuse, 0x10000, RZ ;  /* 0x0001000073727824 */ /* 0x040fe200078e00ff */
        /* <DEDUP_REMOVED lines=19> */
.L_x_810:
        /* <DEDUP_REMOVED lines=13> */
.L_x_812:
[----:B------:R-:W-:Y:S05]  /*8210*/  BSYNC.RECONVERGENT B2 ;  /* 0x0000000000027941 */ /* 0x000fea0003800200 */
.L_x_811:
        /* <DEDUP_REMOVED lines=38> */
[----:B------:R-:W-:Y:S02]  /*8480*/  HFMA2 R117, -RZ, RZ, 0, 0 ;  /* 0x00000000ff757431 */ /* 0x000fe400000001ff */
[----:B------:R-:W-:Y:S01]  /*8490*/  IMAD.MOV.U32 R0, RZ, RZ, R116 ;  /* 0x000000ffff007224 */ /* 0x000fe200078e0074 */
[----:B------:R-:W-:Y:S01]  /*84a0*/  LOP3.LUT R160, R114, UR30, R113, 0x96, !PT ;  /* 0x0000001e72a07c12 */ /* 0x000fe2000f8e9671 */
[----:B------:R-:W-:Y:S02]  /*84b0*/  IMAD.MOV.U32 R113, RZ, RZ, R130 ;  /* 0x000000ffff717224 */ /* 0x000fe400078e0082 */
[----:B------:R-:W-:-:S07]  /*84c0*/  IMAD.MOV.U32 R130, RZ, RZ, R112 ;  /* 0x000000ffff827224 */ /* 0x000fce00078e0070 */
.L_x_809:
[----:B------:R-:W-:Y:S05]  /*84d0*/  BSYNC.RECONVERGENT B1 ;  /* 0x0000000000017941 */ /* 0x000fea0003800200 */
.L_x_808:
        /* <DEDUP_REMOVED lines=13> */
[----:B------:R-:W-:Y:S01]  /*85b0*/  @!P1 IMAD.MOV.U32 R128, RZ, RZ, R112 ;  /* 0x000000ffff809224 */ /* 0x000fe200078e0070 */
[----:B------:R-:W-:-:S04]  /*85c0*/  MOV R115, 0x2 ;  /* 0x0000000200737802 */ /* 0x000fc80000000f00 */
        /* <DEDUP_REMOVED lines=10> */
.L_x_815:
        /* <DEDUP_REMOVED lines=13> */
.L_x_817:
[----:B------:R-:W-:Y:S05]  /*8740*/  BSYNC.RECONVERGENT B2 ;  /* 0x0000000000027941 */ /* 0x000fea0003800200 */
.L_x_816:
        /* <DEDUP_REMOVED lines=43> */
.L_x_814:
[----:B------:R-:W-:Y:S05]  /*8a00*/  BSYNC.RECONVERGENT B1 ;  /* 0x0000000000017941 */ /* 0x000fea0003800200 */
.L_x_813:
        /* <DEDUP_REMOVED lines=20> */
.L_x_820:
        /* <DEDUP_REMOVED lines=8> */
[----:B------:R-:W-:Y:S02]  /*8bd0*/  @!P6 VIADD R175, R175, 0x1 ;  /* 0x00000001afafe836 */ /* 0x000fe40000000000 */
[----:B------:R-:W-:Y:S02]  /*8be0*/  @!P6 VIADD R112, R2, 0x1 ;  /* 0x000000010270e836 */ /* 0x000fe40000000000 */
[----:B------:R-:W-:Y:S01]  /*8bf0*/  @!P6 IMAD.MOV.U32 R161, RZ, RZ, RZ ;  /* 0x000000ffffa1e224 */ /* 0x000fe200078e00ff */
[----:B------:R-:W-:-:S13]  /*8c00*/  ISETP.NE.AND P0, PT, R175, RZ, !P6 ;  /* 0x000000ffaf00720c */ /* 0x000fda0007705270 */
[----:B------:R-:W-:Y:S02]  /*8c10*/  @P0 IADD3 R112, PT, PT, R2, RZ, RZ ;  /* 0x000000ff02700210 */ /* 0x000fe40007ffe0ff */
[----:B------:R-:W-:-:S03]  /*8c20*/  ISETP.NE.AND P0, PT, R0, RZ, PT ;  /* 0x000000ff0000720c */ /* 0x000fc60003f05270 */
[----:B------:R-:W-:-:S10]  /*8c30*/  @!P6 IMAD.MOV.U32 R2, RZ, RZ, R112 ;  /* 0x000000ffff02e224 */ /* 0x000fd400078e0070 */
.L_x_822:
[----:B------:R-:W-:Y:S05]  /*8c40*/  BSYNC.RECONVERGENT B2 ;  /* 0x0000000000027941 */ /* 0x000fea0003800200 */
.L_x_821:
        /* <DEDUP_REMOVED lines=43> */
.L_x_819:
[----:B------:R-:W-:Y:S05]  /*8f00*/  BSYNC.RECONVERGENT B1 ;  /* 0x0000000000017941 */ /* 0x000fea0003800200 */
.L_x_818:
[----:B------:R-:W-:Y:S01]  /*8f10*/  I2FP.F32.U32 R112, R113 ;  /* 0x0000007100707245 */ /* 0x000fe20000201000 */
[----:B------:R-:W-:Y:S01]  /*8f20*/  IMAD.U32 R114, R167, 0x10000, RZ ;  /* 0x00010000a7727824 */ /* 0x000fe200078e00ff */
[----:B------:R-:W-:-:S03]  /*8f30*/  @P1 SHF.L.U32 R113, R166, 0x10, RZ ;  /* 0x00000010a6711819 */ /* 0x000fc600000006ff */
[----:B------:R-:W-:Y:S01]  /*8f40*/  FFMA.FTZ R112, R112, R125, 1.1641532182693481445e-10 ;  /* 0x2f00000070707423 */ /* 0x000fe2000001007d */
[----:B------:R-:W-:-:S04]  /*8f50*/  FMUL.FTZ R114, R114, R127 ;  /* 0x0000007f72727220 */ /* 0x000fc80000410000 */
[----:B------:R-:W-:-:S04]  /*8f60*/  FSETP.GTU.FTZ.AND P6, PT, R112, R129, PT ;  /* 0x000000817000720b */ /* 0x000fc80003fdc000 */
[----:B------:R-:W-:Y:S02]  /*8f70*/  FSEL R112, R114, RZ, !P6 ;  /* 0x000000ff72707208 */ /* 0x000fe40007000000 */
[----:B------:R-:W-:Y:S02]  /*8f80*/  SEL R185, RZ, 0x1, P6 ;  /* 0x00000001ffb97807 */ /* 0x000fe40003000000 */
[----:B------:R-:W-:Y:S01]  /*8f90*/  PRMT R114, R173, 0x5410, R176 ;  /* 0x00005410ad727816 */ /* 0x000fe200000000b0 */
[----:B------:R-:W-:-:S04]  /*8fa0*/  FADD.FTZ R112, R177, R112 ;  /* 0x00000070b1707221 */ /* 0x000fc80000010000 */
[--C-:B------:R-:W-:Y:S01]  /*8fb0*/  @P1 FADD.FTZ R214, R113, R112.reuse ;  /* 0x0000007071d61221 */ /* 0x100fe20000010000 */
[----:B------:R-:W-:Y:S01]  /*8fc0*/  @!P1 IMAD.MOV.U32 R214, RZ, RZ, R112 ;  /* 0x000000ffffd69224 */ /* 0x000fe200078e0070 */
[----:B------:R-:W-:Y:S02]  /*8fd0*/  PRMT R113, R171, 0x5410, R168 ;  /* 0x00005410ab717816 */ /* 0x000fe400000000a8 */
[----:B------:R-:W-:Y:S02]  /*8fe0*/  PRMT R112, R165, 0x5410, R164 ;  /* 0x00005410a5707816 */ /* 0x000fe400000000a4 */
[----:B------:R-:W-:-:S04]  /*8ff0*/  F2FP.BF16.F32.PACK_AB R115, RZ, R214 ;  /* 0x000000d6ff73723e */ /* 0x000fc800000010ff */
[----:B------:R-:W-:-:S07]  /*9000*/  PRMT R115, R172, 0x5410, R115 ;  /* 0x00005410ac737816 */ /* 0x000fce0000000073 */
.L_x_742:
[----:B------:R-:W-:Y:S01]  /*9010*/  SEL R167, RZ, 0x100, !P0 ;  /* 0x00000100ffa77807 */ /* 0x000fe20004000000 */
[----:B------:R-:W0:Y:S01]  /*9020*/  LDC.64 R116, c[0x0][0x3a8] ;  /* 0x0000ea00ff747b82 */ /* 0x000e220000000a00 */
[----:B------:R-:W-:Y:S01]  /*9030*/  ISETP.NE.U32.AND P0, PT, R118, RZ, PT ;  /* 0x000000ff7600720c */ /* 0x000fe20003f05070 */
[----:B------:R-:W-:Y:S01]  /*9040*/  VIADD R171, R169, 0x20 ;  /* 0x00000020a9ab7836 */ /* 0x000fe20000000000 */
[----:B------:R-:W-:Y:S02]  /*9050*/  SEL R168, RZ, 0x1000000, !P5 ;  /* 0x01000000ffa87807 */ /* 0x000fe40006800000 */
[----:B------:R-:W-:Y:S02]  /*9060*/  ISETP.NE.AND.EX P0, PT, R119, RZ, PT, P0 ;  /* 0x000000ff7700720c */ /* 0x000fe40003f05300 */
[----:B------:R-:W-:Y:S01]  /*9070*/  SEL R166, RZ, 0x10000, !P4 ;  /* 0x00010000ffa67807 */ /* 0x000fe20006000000 */
[----:B------:R-:W1:Y:S01]  /*9080*/  LDC.64 R118, c[0x0][0x3b0] ;  /* 0x0000ec00ff767b82 */ /* 0x000e620000000a00 */
[----:B------:R-:W-:-:S02]  /*9090*/  ISETP.NE.AND P5, PT, R126, RZ, PT ;  /* 0x000000ff7e00720c */ /* 0x000fc40003fa5270 */
[----:B------:R-:W-:Y:S02]  /*90a0*/  ISETP.NE.AND P4, PT, R131, RZ, PT ;  /* 0x000000ff8300720c */ /* 0x000fe40003f85270 */
[----:B------:R-:W-:Y:S02]  /*90b0*/  ISETP.NE.AND P6, PT, R124, RZ, PT ;  /* 0x000000ff7c00720c */ /* 0x000fe40003fc5270 */
[----:B------:R-:W-:Y:S01]  /*90c0*/  SEL R126, RZ, 0x1000000, !P2 ;  /* 0x01000000ff7e7807 */ /* 0x000fe20005000000 */
[----:B------:R-:W2:Y:S01]  /*90d0*/  @P1 LDC.64 R122, c[0x0][0x3a0] ;  /* 0x0000e800ff7a1b82 */ /* 0x000ea20000000a00 */
[----:B------:R-:W-:Y:S02]  /*90e0*/  SEL R131, RZ, 0x10000, !P4 ;  /* 0x00010000ff837807 */ /* 0x000fe40006000000 */
[----:B------:R-:W-:Y:S02]  /*90f0*/  SEL R124, RZ, 0x100, !P5 ;  /* 0x00000100ff7c7807 */ /* 0x000fe40006800000 */
[----:B------:R-:W-:-:S02]  /*9100*/  LOP3.LUT R167, R167, R168, R166, 0xfe, !PT ;  /* 0x000000a8a7a77212 */ /* 0x000fc400078efea6 */
[----:B------:R-:W-:Y:S01]  /*9110*/  SEL R166, RZ, 0x1, !P3 ;  /* 0x00000001ffa67807 */ /* 0x000fe20005800000 */
[----:B0-----:R-:W-:Y:S01]  /*9120*/  IMAD.WIDE.U32 R176, R169, 0x10, R116 ;  /* 0x00000010a9b07825 */ /* 0x001fe200078e0074 */
[----:B------:R-:W-:Y:S01]  /*9130*/  LOP3.LUT R124, R124, R126, R131, 0xfe, !PT ;  /* 0x0000007e7c7c7212 */ /* 0x000fe200078efe83 */
[----:B------:R-:W0:Y:S01]  /*9140*/  @P0 LDC.64 R164, c[0x0][0x398] ;  /* 0x0000e600ffa40b82 */ /* 0x000e220000000a00 */
[----:B------:R-:W-:Y:S02]  /*9150*/  SEL R131, RZ, 0x1, !P6 ;  /* 0x00000001ff837807 */ /* 0x000fe40007000000 */
[----:B------:R-:W-:Y:S01]  /*9160*/  LOP3.LUT R167, R167, R166, RZ, 0xfc, !PT ;  /* 0x000000a6a7a77212 */ /* 0x000fe200078efcff */
[----:B------:R3:W-:Y:S01]  /*9170*/  STG.E.128 desc[UR8][R176.64], R112 ;  /* 0x00000070b0007986 */ /* 0x0007e2000c101d08 */
[----:B------:R-:W-:Y:S01]  /*9180*/  LOP3.LUT R166, R124, R131, RZ, 0xfc, !PT ;  /* 0x000000837ca67212 */ /* 0x000fe200078efcff */
[----:B-1----:R-:W-:-:S05]  /*9190*/  IMAD.WIDE.U32 R172, R169, 0x8, R118 ;  /* 0x00000008a9ac7825 */ /* 0x002fca00078e0076 */
[----:B------:R3:W-:Y:S01]  /*91a0*/  STG.E.64 desc[UR8][R172.64], R166 ;  /* 0x000000a6ac007986 */ /* 0x0007e2000c101b08 */
[----:B--2---:R-:W-:Y:S01]  /*91b0*/  @P1 IMAD.WIDE.U32 R122, R171, 0x10, R122 ;  /* 0x00000010ab7a1825 */ /* 0x004fe200078e007a */
[----:B------:R-:W-:Y:S06]  /*91c0*/  @!P0 BRA `(.L_x_823) ;  /* 0x0000000000508947 */ /* 0x000fec0003800000 */
[----:B---3--:R-:W-:Y:S01]  /*91d0*/  IMAD.U32 R115, R184, 0x10000, RZ ;  /* 0x00010000b8737824 */ /* 0x008fe200078e00ff */
[----:B------:R-:W1:Y:S01]  /*91e0*/  LDC.64 R112, c[0x0][0x3b8] ;  /* 0x0000ee00ff707b82 */ /* 0x000e620000000a00 */
[----:B------:R-:W-:Y:S02]  /*91f0*/  LOP3.LUT R114, R185, 0xffff, RZ, 0xc0, !PT ;  /* 0x0000ffffb9727812 */ /* 0x000fe400078ec0ff */
[----:B------:R-:W-:Y:S02]  /*9200*/  LOP3.LUT R172, R181, 0xff, RZ, 0xc0, !PT ;  /* 0x000000ffb5ac7812 */ /* 0x000fe400078ec0ff */
[----:B------:R-:W-:Y:S02]  /*9210*/  LOP3.LUT R131, R115, 0xff0000, RZ, 0xc0, !PT ;  /* 0x00ff000073837812 */ /* 0x000fe400078ec0ff */
[----:B------:R-:W-:Y:S01]  /*9220*/  PRMT R115, R183, 0x7104, RZ ;  /* 0x00007104b7737816 */ /* 0x000fe200000000ff */
[----:B------:R-:W-:Y:S01]  /*9230*/  IMAD.WIDE.U32 R172, R172, 0x1000000, RZ ;  /* 0x01000000acac7825 */ /* 0x000fe200078e00ff */
[----:B------:R-:W-:-:S02]  /*9240*/  PRMT R124, R131, 0x4210, R114 ;  /* 0x00004210837c7816 */ /* 0x000fc40000000072 */
[----:B------:R-:W-:Y:S02]  /*9250*/  LOP3.LUT R166, R180, 0xff, RZ, 0xc0, !PT ;  /* 0x000000ffb4a67812 */ /* 0x000fe400078ec0ff */
[----:B------:R-:W-:Y:S02]  /*9260*/  LOP3.LUT R114, R179, 0xff, RZ, 0xc0, !PT ;  /* 0x000000ffb3727812 */ /* 0x000fe400078ec0ff */
[----:B------:R-:W-:Y:S01]  /*9270*/  LOP3.LUT R177, R124, 0xff00, R115, 0xf8, !PT ;  /* 0x0000ff007cb17812 */ /* 0x000fe200078ef873 */
[----:B------:R-:W-:-:S03]  /*9280*/  IMAD.WIDE.U32 R166, R166, 0x10000, RZ ;  /* 0x00010000a6a67825 */ /* 0x000fc600078e00ff */
[----:B------:R-:W-:Y:S01]  /*9290*/  LOP3.LUT R177, R177, 0xff, R182, 0xf8, !PT ;  /* 0x000000ffb1b17812 */ /* 0x000fe200078ef8b6 */
[----:B------:R-:W-:-:S03]  /*92a0*/  IMAD.WIDE.U32 R114, R114, 0x100, RZ ;  /* 0x0000010072727825 */ /* 0x000fc600078e00ff */
[----:B------:R-:W-:Y:S01]  /*92b0*/  LOP3.LUT R167, R167, R177, R173, 0xfe, !PT ;  /* 0x000000b1a7a77212 */ /* 0x000fe200078efead */
[----:B-1----:R-:W-:Y:S01]  /*92c0*/  IMAD.WIDE.U32 R112, R169, 0x8, R112 ;  /* 0x00000008a9707825 */ /* 0x002fe200078e0070 */
[----:B------:R-:W-:Y:S02]  /*92d0*/  LOP3.LUT R131, R114, R172, R166, 0xfe, !PT ;  /* 0x000000ac72837212 */ /* 0x000fe400078efea6 */
[----:B------:R-:W-:Y:S02]  /*92e0*/  LOP3.LUT R115, R167, R115, RZ, 0xfc, !PT ;  /* 0x00000073a7737212 */ /* 0x000fe400078efcff */
[----:B------:R-:W-:-:S05]  /*92f0*/  LOP3.LUT R114, R131, 0xff, R178, 0xf8, !PT ;  /* 0x000000ff83727812 */ /* 0x000fca00078ef8b2 */
[----:B------:R1:W-:Y:S02]  /*9300*/  STG.E.64 desc[UR8][R112.64], R114 ;  /* 0x0000007270007986 */ /* 0x0003e4000c101b08 */
.L_x_823:
[C---:B-1-3--:R-:W-:Y:S01]  /*9310*/  IMAD.WIDE.U32 R112, R171.reuse, 0x10, R120 ;  /* 0x00000010ab707825 */ /* 0x04afe200078e0078 */
[----:B------:R-:W2:Y:S03]  /*9320*/  @P1 LDG.E.128 R108, desc[UR8][R122.64] ;  /* 0x000000087a6c1981 */ /* 0x000ea6000c1e1d00 */
[----:B0-----:R-:W-:Y:S02]  /*9330*/  @P0 IMAD.WIDE.U32 R164, R171, 0x10, R164 ;  /* 0x00000010aba40825 */ /* 0x001fe400078e00a4 */
[----:B------:R-:W5:Y:S04]  /*9340*/  LDG.E.128 R112, desc[UR8][R112.64] ;  /* 0x0000000870707981 */ /* 0x000f68000c1e1d00 */
[----:B------:R0:W5:Y:S01]  /*9350*/  @P0 LDG.E.128 R104, desc[UR8][R164.64] ;  /* 0x00000008a4680981 */ /* 0x000162000c1e1d00 */
[----:B--2---:R-:W-:-:S02]  /*9360*/  PRMT R176, R111, 0x7632, R176 ;  /* 0x000076326fb07816 */ /* 0x004fc400000000b0 */
[----:B------:R-:W-:Y:S02]  /*9370*/  PRMT R168, R110, 0x7632, R168 ;  /* 0x000076326ea87816 */ /* 0x000fe400000000a8 */
[----:B------:R-:W-:Y:S02]  /*9380*/  PRMT R126, R109, 0x7632, R126 ;  /* 0x000076326d7e7816 */ /* 0x000fe4000000007e */
[----:B------:R-:W-:Y:S01]  /*9390*/  PRMT R187, R108, 0x7632, R187 ;  /* 0x000076326cbb7816 */ /* 0x000fe200000000bb */
[----:B0-----:R-:W-:Y:S06]  /*93a0*/  @!P0 BRA `(.L_x_824) ;  /* 0x00000050007c8947 */ /* 0x001fec0003800000 */
[----:B------:R-:W-:Y:S01]  /*93b0*/  ISETP.NE.AND P2, PT, R188, 0x1, PT ;  /* 0x00000001bc00780c */ /* 0x000fe20003f45270 */
[----:B------:R-:W-:Y:S01]  /*93c0*/  BSSY.RECONVERGENT B1, `(.L_x_825) ;  /* 0x000004c000017945 */ /* 0x000fe20003800200 */
[----:B------:R-:W-:Y:S01]  /*93d0*/  HFMA2 R131, -RZ, RZ, 0, 1.1920928955078125e-07 ;  /* 0x00000002ff837431 */ /* 0x000fe200000001ff */
[----:B-----5:R-:W-:Y:S01]  /*93e0*/  PRMT R189, R107, 0x7632, R189 ;  /* 0x000076326bbd7816 */ /* 0x020fe200000000bd */
[----:B------:R-:W-:Y:S01]  /*93f0*/  IMAD.MOV.U32 R122, RZ, RZ, R0 ;  /* 0x000000ffff7a7224 */ /* 0x000fe200078e0000 */
[----:B------:R-:W-:Y:S01]  /*9400*/  PRMT R183, R106, 0x7632, R183 ;  /* 0x000076326ab77816 */ /* 0x000fe200000000b7 */
[----:B------:R-:W-:Y:S01]  /*9410*/  IMAD.MOV.U32 R124, RZ, RZ, R130 ;  /* 0x000000ffff7c7224 */ /* 0x000fe200078e0082 */
[----:B------:R-:W-:Y:S02]  /*9420*/  PRMT R181, R105, 0x7632, R181 ;  /* 0x0000763269b57816 */ /* 0x000fe400000000b5 */
[----:B------:R-:W-:-:S04]  /*9430*/  PRMT R164, R104, 0x7632, R164 ;  /* 0x0000763268a47816 */ /* 0x000fc800000000a4 */
        /* <DEDUP_REMOVED lines=11> */
.L_x_827:
        /* <DEDUP_REMOVED lines=13> */
.L_x_829:
[----:B------:R-:W-:Y:S05]  /*95c0*/  BSYNC.RECONVERGENT B2 ;  /* 0x0000000000027941 */ /* 0x000fea0003800200 */
.L_x_828:
        /* <DEDUP_REMOVED lines=43> */
.L_x_826:
[----:B------:R-:W-:Y:S05]  /*9880*/  BSYNC.RECONVERGENT B1 ;  /* 0x0000000000017941 */ /* 0x000fea0003800200 */
.L_x_825:
[----:B------:R-:W-:Y:S01]  /*9890*/  I2FP.F32.U32 R122, R122 ;  /* 0x0000007a007a7245 */ /* 0x000fe20000201000 */
[----:B------:R-:W-:Y:S01]  /*98a0*/  BSSY.RECONVERGENT B1, `(.L_x_830) ;  /* 0x000004e000017945 */ /* 0x000fe20003800200 */
[----:B------:R-:W-:Y:S01]  /*98b0*/  ISETP.NE.AND P3, PT, R131, 0x1, PT ;  /* 0x000000018300780c */ /* 0x000fe20003f65270 */
[----:B------:R-:W-:Y:S01]  /*98c0*/  IMAD.MOV.U32 R166, RZ, RZ, 0x2 ;  /* 0x00000002ffa67424 */ /* 0x000fe200078e00ff */
[----:B------:R-:W-:Y:S01]  /*98d0*/  SHF.L.U32 R130, R112, 0x10, RZ ;  /* 0x0000001070827819 */ /* 0x000fe200000006ff */
[----:B------:R-:W-:Y:S01]  /*98e0*/  FFMA.FTZ R122, R122, R125, 1.1641532182693481445e-10 ;  /* 0x2f0000007a7a7423 */ /* 0x000fe2000001007d */
[----:B------:R-:W-:Y:S01]  /*98f0*/  PRMT R112, R112, 0x7632, R112 ;  /* 0x0000763270707816 */ /* 0x000fe20000000070 */
[----:B------:R-:W-:Y:S02]  /*9900*/  IMAD.MOV.U32 R123, RZ, RZ, R0 ;  /* 0x000000ffff7b7224 */ /* 0x000fe400078e0000 */
[----:B------:R-:W-:Y:S01]  /*9910*/  FMUL.FTZ R130, R130, R127 ;  /* 0x0000007f82827220 */ /* 0x000fe20000410000 */
        /* <DEDUP_REMOVED lines=13> */
.L_x_832:
        /* <DEDUP_REMOVED lines=13> */
.L_x_834:
[----:B------:R-:W-:Y:S05]  /*9ac0*/  BSYNC.RECONVERGENT B2 ;  /* 0x0000000000027941 */ /* 0x000fea0003800200 */
.L_x_833:
        /* <DEDUP_REMOVED lines=43> */
.L_x_831:
[----:B------:R-:W-:Y:S05]  /*9d80*/  BSYNC.RECONVERGENT B1 ;  /* 0x0000000000017941 */ /* 0x000fea0003800200 */
.L_x_830:
        /* <DEDUP_REMOVED lines=8> */
[----:B------:R-:W-:Y:S01]  /*9e10*/  FSEL R122, R130, RZ, !P2 ;  /* 0x000000ff827a7208 */ /* 0x000fe20005000000 */
[----:B------:R-:W-:Y:S01]  /*9e20*/  IMAD.MOV.U32 R130, RZ, RZ, 0x2 ;  /* 0x00000002ff827424 */ /* 0x000fe200078e00ff */
[----:B------:R-:W-:-:S03]  /*9e30*/  SEL R178, RZ, 0x1, P2 ;  /* 0x00000001ffb27807 */ /* 0x000fc60001000000 */
[----:B------:R-:W-:-:S04]  /*9e40*/  FADD.FTZ R122, R177, R122 ;  /* 0x0000007ab17a7221 */ /* 0x000fc80000010000 */
[----:B------:R-:W-:Y:S01]  /*9e50*/  @P1 FADD.FTZ R218, R123, R122 ;  /* 0x0000007a7bda1221 */ /* 0x000fe20000010000 */
[----:B------:R-:W-:Y:S01]  /*9e60*/  @!P1 MOV R218, R122 ;  /* 0x0000007a00da9202 */ /* 0x000fe20000000f00 */
        /* <DEDUP_REMOVED lines=11> */
.L_x_837:
        /* <DEDUP_REMOVED lines=13> */
.L_x_839:
[----:B------:R-:W-:Y:S05]  /*9ff0*/  BSYNC.RECONVERGENT B2 ;  /* 0x0000000000027941 */ /* 0x000fea0003800200 */
.L_x_838:
        /* <DEDUP_REMOVED lines=43> */
.L_x_836:
[----:B------:R-:W-:Y:S05]  /*a2b0*/  BSYNC.RECONVERGENT B1 ;  /* 0x0000000000017941 */ /* 0x000fea0003800200 */
.L_x_835:
[----:B------:R-:W-:Y:S01]  /*a2c0*/  I2FP.F32.U32 R122, R123 ;  /* 0x0000007b007a7245 */ /* 0x000fe20000201000 */
[----:B------:R-:W-:Y:S01]  /*a2d0*/  IMAD.U32 R112, R112, 0x10000, RZ ;  /* 0x0001000070707824 */ /* 0x000fe200078e00ff */
[----:B------:R-:W-:Y:S01]  /*a2e0*/  ISETP.NE.AND P3, PT, R130, 0x1, PT ;  /* 0x000000018200780c */ /* 0x000fe20003f65270 */
[----:B------:R-:W-:Y:S01]  /*a2f0*/  BSSY.RECONVERGENT B1, `(.L_x_840) ;  /* 0x000004b000017945 */ /* 0x000fe20003800200 */
[----:B------:R-:W-:Y:S01]  /*a300*/  MOV R123, R0 ;  /* 0x00000000007b7202 */ /* 0x000fe20000000f00 */
        /* <DEDUP_REMOVED lines=16> */
.L_x_842:
        /* <DEDUP_REMOVED lines=13> */
.L_x_844:
[----:B------:R-:W-:Y:S05]  /*a4e0*/  BSYNC.RECONVERGENT B2 ;  /* 0x0000000000027941 */ /* 0x000fea0003800200 */
.L_x_843:
        /* <DEDUP_REMOVED lines=43> */
.L_x_841:
[----:B------:R-:W-:Y:S05]  /*a7a0*/  BSYNC.RECONVERGENT B1 ;  /* 0x0000000000017941 */ /* 0x000fea0003800200 */
.L_x_840:
        /* <DEDUP_REMOVED lines=25> */
.L_x_847:
        /* <DEDUP_REMOVED lines=13> */
.L_x_849:
[----:B------:R-:W-:Y:S05]  /*aa10*/  BSYNC.RECONVERGENT B2 ;  /* 0x0000000000027941 */ /* 0x000fea0003800200 */
.L_x_848:
        /* <DEDUP_REMOVED lines=43> */
.L_x_846:
[----:B------:R-:W-:Y:S05]  /*acd0*/  BSYNC.RECONVERGENT B1 ;  /* 0x0000000000017941 */ /* 0x000fea0003800200 */
.L_x_845:
[----:B------:R-:W-:Y:S01]  /*ace0*/  I2FP.F32.U32 R112, R112 ;  /* 0x0000007000707245 */ /* 0x000fe20000201000 */
[----:B------:R-:W-:Y:S01]  /*acf0*/  BSSY.RECONVERGENT B1, `(.L_x_850) ;  /* 0x000004e000017945 */ /* 0x000fe20003800200 */
[----:B------:R-:W-:Y:S01]  /*ad00*/  ISETP.NE.AND P3, PT, R123, 0x1, PT ;  /* 0x000000017b00780c */ /* 0x000fe20003f65270 */
[----:B------:R-:W-:Y:S01]  /*ad10*/  IMAD.MOV.U32 R130, RZ, RZ, 0x2 ;  /* 0x00000002ff827424 */ /* 0x000fe200078e00ff */
[C---:B------:R-:W-:Y:S01]  /*ad20*/  SHF.L.U32 R122, R113.reuse, 0x10, RZ ;  /* 0x00000010717a7819 */ /* 0x040fe200000006ff */
        /* <DEDUP_REMOVED lines=17> */
.L_x_852:
        /* <DEDUP_REMOVED lines=13> */
.L_x_854:
[----:B------:R-:W-:Y:S05]  /*af10*/  BSYNC.RECONVERGENT B2 ;  /* 0x0000000000027941 */ /* 0x000fea0003800200 */
.L_x_853:
        /* <DEDUP_REMOVED lines=43> */
.L_x_851:
[----:B------:R-:W-:Y:S05]  /*b1d0*/  BSYNC.RECONVERGENT B1 ;  /* 0x0000000000017941 */ /* 0x000fea0003800200 */
.L_x_850:
[----:B------:R-:W-:Y:S01]  /*b1e0*/  I2FP.F32.U32 R112, R113 ;  /* 0x0000007100707245 */ /* 0x000fe20000201000 */
[----:B------:R-:W-:Y:S01]  /*b1f0*/  @P1 IMAD.U32 R123, R109, 0x10000, RZ ;  /* 0x000100006d7b1824 */ /* 0x000fe200078e00ff */
[----:B------:R-:W-:Y:S01]  /*b200*/  SHF.L.U32 R122, R105, 0x10, RZ ;  /* 0x00000010697a7819 */ /* 0x000fe200000006ff */
[----:B------:R-:W-:Y:S01]  /*b210*/  BSSY.RECONVERGENT B1, `(.L_x_855) ;  /* 0x000004f000017945 */ /* 0x000fe20003800200 */
[----:B------:R-:W-:Y:S01]  /*b220*/  ISETP.NE.AND P3, PT, R130, 0x1, PT ;  /* 0x000000018200780c */ /* 0x000fe20003f65270 */
[----:B------:R-:W-:Y:S02]  /*b230*/  FFMA.FTZ R112, R112, R125, 1.1641532182693481445e-10 ;  /* 0x2f00000070707423 */ /* 0x000fe4000001007d */
[----:B------:R-:W-:Y:S01]  /*b240*/  FMUL.FTZ R113, R122, R127 ;  /* 0x0000007f7a717220 */ /* 0x000fe20000410000 */
[----:B------:R-:W-:Y:S02]  /*b250*/  HFMA2 R122, -RZ, RZ, 0, 1.1920928955078125e-07 ;  /* 0x00000002ff7a7431 */ /* 0x000fe400000001ff */
[----:B------:R-:W-:-:S04]  /*b260*/  FSETP.GTU.FTZ.AND P2, PT, R112, R129, PT ;  /* 0x000000817000720b */ /* 0x000fc80003f5c000 */
[----:B------:R-:W-:Y:S02]  /*b270*/  FSEL R113, R113, RZ, !P2 ;  /* 0x000000ff71717208 */ /* 0x000fe40005000000 */
[----:B------:R-:W-:-:S03]  /*b280*/  SEL R180, RZ, 0x1, P2 ;  /* 0x00000001ffb47807 */ /* 0x000fc60001000000 */
        /* <DEDUP_REMOVED lines=14> */
.L_x_857:
        /* <DEDUP_REMOVED lines=13> */
.L_x_859:
[----:B------:R-:W-:Y:S05]  /*b440*/  BSYNC.RECONVERGENT B2 ;  /* 0x0000000000027941 */ /* 0x000fea0003800200 */
.L_x_858:
        /* <DEDUP_REMOVED lines=43> */
.L_x_856:
[----:B------:R-:W-:Y:S05]  /*b700*/  BSYNC.RECONVERGENT B1 ;  /* 0x0000000000017941 */ /* 0x000fea0003800200 */
.L_x_855:
        /* <DEDUP_REMOVED lines=10> */
[----:B------:R-:W-:-:S04]  /*b7b0*/  PLOP3.LUT P3, PT, P3, PT, PT, 0x8, 0x80 ;  /* 0x000000000080781c */ /* 0x000fc80001f6e170 */
        /* <DEDUP_REMOVED lines=10> */
.L_x_862:
        /* <DEDUP_REMOVED lines=13> */
.L_x_864:
[----:B------:R-:W-:Y:S05]  /*b930*/  BSYNC.RECONVERGENT B2 ;  /* 0x0000000000027941 */ /* 0x000fea0003800200 */
.L_x_863:
        /* <DEDUP_REMOVED lines=43> */
.L_x_861:
[----:B------:R-:W-:Y:S05]  /*bbf0*/  BSYNC.RECONVERGENT B1 ;  /* 0x0000000000017941 */ /* 0x000fea0003800200 */
.L_x_860:
[----:B------:R-:W-:Y:S01]  /*bc00*/  I2FP.F32.U32 R112, R113 ;  /* 0x0000007100707245 */ /* 0x000fe20000201000 */
[----:B------:R-:W-:Y:S01]  /*bc10*/  IMAD.U32 R122, R181, 0x10000, RZ ;  /* 0x00010000b57a7824 */ /* 0x000fe200078e00ff */
[----:B------:R-:W-:Y:S01]  /*bc20*/  @P1 SHF.L.U32 R113, R126, 0x10, RZ ;  /* 0x000000107e711819 */ /* 0x000fe200000006ff */
[----:B------:R-:W-:Y:S02]  /*bc30*/  BSSY.RECONVERGENT B1, `(.L_x_865) ;  /* 0x000004f000017945 */ /* 0x000fe40003800200 */
[----:B------:R-:W-:Y:S01]  /*bc40*/  FFMA.FTZ R112, R112, R125, 1.1641532182693481445e-10 ;  /* 0x2f00000070707423 */ /* 0x000fe2000001007d */
[----:B------:R-:W-:-:S04]  /*bc50*/  FMUL.FTZ R122, R122, R127 ;  /* 0x0000007f7a7a7220 */ /* 0x000fc80000410000 */
[----:B------:R-:W-:-:S04]  /*bc60*/  FSETP.GTU.FTZ.AND P2, PT, R112, R129, PT ;  /* 0x000000817000720b */ /* 0x000fc80003f5c000 */
[----:B------:R-:W-:Y:S02]  /*bc70*/  FSEL R123, R122, RZ, !P2 ;  /* 0x000000ff7a7b7208 */ /* 0x000fe40005000000 */
[----:B------:R-:W-:Y:S02]  /*bc80*/  SEL R181, RZ, 0x1, P2 ;  /* 0x00000001ffb57807 */ /* 0x000fe40001000000 */
[----:B------:R-:W-:Y:S01]  /*bc90*/  ISETP.NE.AND P2, PT, R130, 0x1, PT ;  /* 0x000000018200780c */ /* 0x000fe20003f45270 */
[----:B------:R-:W-:Y:S01]  /*bca0*/  FADD.FTZ R182, R182, R123 ;  /* 0x0000007bb6b67221 */ /* 0x000fe20000010000 */
[----:B------:R-:W-:-:S03]  /*bcb0*/  IMAD.MOV.U32 R123, RZ, RZ, 0x2 ;  /* 0x00000002ff7b7424 */ /* 0x000fc600078e00ff */
[----:B------:R-:W-:Y:S01]  /*bcc0*/  @P1 FADD.FTZ R216, R182, R113 ;  /* 0x00000071b6d81221 */ /* 0x000fe20000010000 */
[----:B------:R-:W-:Y:S01]  /*bcd0*/  @!P1 IMAD.MOV.U32 R216, RZ, RZ, R182 ;  /* 0x000000ffffd89224 */ /* 0x000fe200078e00b6 */
[----:B------:R-:W-:-:S04]  /*bce0*/  MOV R113, R0 ;  /* 0x0000000000717202 */ /* 0x000fc80000000f00 */
        /* <DEDUP_REMOVED lines=10> */
.L_x_867:
        /* <DEDUP_REMOVED lines=13> */
.L_x_869:
[----:B------:R-:W-:Y:S05]  /*be60*/  BSYNC.RECONVERGENT B2 ;  /* 0x0000000000027941 */ /* 0x000fea0003800200 */
.L_x_868:
        /* <DEDUP_REMOVED lines=43> */
.L_x_866:
[----:B------:R-:W-:Y:S05]  /*c120*/  BSYNC.RECONVERGENT B1 ;  /* 0x0000000000017941 */ /* 0x000fea0003800200 */
.L_x_865:
        /* <DEDUP_REMOVED lines=21> */
.L_x_872:
        /* <DEDUP_REMOVED lines=13> */
.L_x_874:
[----:B------:R-:W-:Y:S05]  /*c350*/  BSYNC.RECONVERGENT B2 ;  /* 0x0000000000027941 */ /* 0x000fea0003800200 */
.L_x_873:
        /* <DEDUP_REMOVED lines=43> */
.L_x_871:
[----:B------:R-:W-:Y:S05]  /*c610*/  BSYNC.RECONVERGENT B1 ;  /* 0x0000000000017941 */ /* 0x000fea0003800200 */
.L_x_870:
[----:B------:R-:W-:Y:S01]  /*c620*/  I2FP.F32.U32 R112, R113 ;  /* 0x0000007100707245 */ /* 0x000fe20000201000 */
[----:B------:R-:W-:Y:S01]  /*c630*/  IMAD.U32 R122, R106, 0x10000, RZ ;  /* 0x000100006a7a7824 */ /* 0x000fe200078e00ff */
[----:B------:R-:W-:Y:S01]  /*c640*/  BSSY.RECONVERGENT B1, `(.L_x_875) ;  /* 0x0000050000017945 */ /* 0x000fe20003800200 */
[----:B------:R-:W-:Y:S02]  /*c650*/  @P1 IMAD.U32 R123, R110, 0x10000, RZ ;  /* 0x000100006e7b1824 */ /* 0x000fe400078e00ff */
[----:B------:R-:W-:Y:S01]  /*c660*/  FFMA.FTZ R112, R112, R125, 1.1641532182693481445e-10 ;  /* 0x2f00000070707423 */ /* 0x000fe2000001007d */
[----:B------:R-:W-:Y:S01]  /*c670*/  FMUL.FTZ R113, R122, R127 ;  /* 0x0000007f7a717220 */ /* 0x000fe20000410000 */
[----:B------:R-:W-:-:S03]  /*c680*/  IMAD.MOV.U32 R122, RZ, RZ, 0x2 ;  /* 0x00000002ff7a7424 */ /* 0x000fc600078e00ff */
[----:B------:R-:W-:-:S04]  /*c690*/  FSETP.GTU.FTZ.AND P3, PT, R112, R129, PT ;  /* 0x000000817000720b */ /* 0x000fc80003f7c000 */
[----:B------:R-:W-:Y:S02]  /*c6a0*/  FSEL R113, R113, RZ, !P3 ;  /* 0x000000ff71717208 */ /* 0x000fe40005800000 */
[----:B------:R-:W-:Y:S02]  /*c6b0*/  SEL R182, RZ, 0x1, P3 ;  /* 0x00000001ffb67807 */ /* 0x000fe40001800000 */
[----:B------:R-:W-:Y:S01]  /*c6c0*/  ISETP.NE.AND P3, PT, R130, 0x1, PT ;  /* 0x000000018200780c */ /* 0x000fe20003f65270 */
[----:B------:R-:W-:Y:S01]  /*c6d0*/  FADD.FTZ R112, R126, R113 ;  /* 0x000000717e707221 */ /* 0x000fe20000010000 */
[----:B------:R-:W-:-:S03]  /*c6e0*/  IMAD.MOV.U32 R113, RZ, RZ, R0 ;  /* 0x000000ffff717224 */ /* 0x000fc600078e0000 */
        /* <DEDUP_REMOVED lines=12> */
.L_x_877:
        /* <DEDUP_REMOVED lines=13> */
.L_x_879:
[----:B------:R-:W-:Y:S05]  /*c880*/  BSYNC.RECONVERGENT B2 ;  /* 0x0000000000027941 */ /* 0x000fea0003800200 */
.L_x_878:
        /* <DEDUP_REMOVED lines=43> */
.L_x_876:
[----:B------:R-:W-:Y:S05]  /*cb40*/  BSYNC.RECONVERGENT B1 ;  /* 0x0000000000017941 */ /* 0x000fea0003800200 */
.L_x_875:
[----:B------:R-:W-:Y:S01]  /*cb50*/  I2FP.F32.U32 R112, R113 ;  /* 0x0000007100707245 */ /* 0x000fe20000201000 */
[----:B------:R-:W-:Y:S01]  /*cb60*/  BSSY.RECONVERGENT B1, `(.L_x_880) ;  /* 0x000004c000017945 */ /* 0x000fe20003800200 */
[----:B------:R-:W-:Y:S01]  /*cb70*/  ISETP.NE.AND P4, PT, R122, 0x1, PT ;  /* 0x000000017a00780c */ /* 0x000fe20003f85270 */
[----:B------:R-:W-:Y:S01]  /*cb80*/  IMAD.MOV.U32 R130, RZ, RZ, 0x2 ;  /* 0x00000002ff827424 */ /* 0x000fe200078e00ff */
[----:B------:R-:W-:Y:S01]  /*cb90*/  SHF.L.U32 R114, R114, 0x10, RZ ;  /* 0x0000001072727819 */ /* 0x000fe200000006ff */
[----:B------:R-:W-:Y:S01]  /*cba0*/  FFMA.FTZ R112, R112, R125, 1.1641532182693481445e-10 ;  /* 0x2f00000070707423 */ /* 0x000fe2000001007d */
[----:B------:R-:W-:-:S03]  /*cbb0*/  IMAD.MOV.U32 R113, RZ, RZ, R0 ;  /* 0x000000ffff717224 */ /* 0x000fc600078e0000 */
        /* <DEDUP_REMOVED lines=13> */
.L_x_882:
        /* <DEDUP_REMOVED lines=13> */
.L_x_884:
[----:B------:R-:W-:Y:S05]  /*cd60*/  BSYNC.RECONVERGENT B2 ;  /* 0x0000000000027941 */ /* 0x000fea0003800200 */
.L_x_883:
        /* <DEDUP_REMOVED lines=43> */
.L_x_881:
[----:B------:R-:W-:Y:S05]  /*d020*/  BSYNC.RECONVERGENT B1 ;  /* 0x0000000000017941 */ /* 0x000fea0003800200 */
.L_x_880:
[----:B------:R-:W-:Y:S01]  /*d030*/  I2FP.F32.U32 R112, R113 ;  /* 0x0000007100707245 */ /* 0x000fe20000201000 */
[----:B------:R-:W-:Y:S01]  /*d040*/  @P1 IMAD.U32 R113, R168, 0x10000, RZ ;  /* 0x00010000a8711824 */ /* 0x000fe200078e00ff */
[----:B------:R-:W-:Y:S01]  /*d050*/  SHF.L.U32 R122, R183, 0x10, RZ ;  /* 0x00000010b77a7819 */ /* 0x000fe200000006ff */
[----:B------:R-:W-:Y:S02]  /*d060*/  BSSY.RECONVERGENT B1, `(.L_x_885) ;  /* 0x000004f000017945 */ /* 0x000fe40003800200 */
[----:B------:R-:W-:Y:S02]  /*d070*/  FFMA.FTZ R112, R112, R125, 1.1641532182693481445e-10 ;  /* 0x2f00000070707423 */ /* 0x000fe4000001007d */
[----:B------:R-:W-:-:S03]  /*d080*/  FMUL.FTZ R122, R122, R127 ;  /* 0x0000007f7a7a7220 */ /* 0x000fc60000410000 */
[----:B------:R-:W-:-:S04]  /*d090*/  FSETP.GTU.FTZ.AND P4, PT, R112, R129, PT ;  /* 0x000000817000720b */ /* 0x000fc80003f9c000 */
[----:B------:R-:W-:Y:S01]  /*d0a0*/  FSEL R123, R122, RZ, !P4 ;  /* 0x000000ff7a7b7208 */ /* 0x000fe20006000000 */
[----:B------:R-:W-:Y:S01]  /*d0b0*/  HFMA2 R122, -RZ, RZ, 0, 1.1920928955078125e-07 ;  /* 0x00000002ff7a7431 */ /* 0x000fe200000001ff */
[----:B------:R-:W-:Y:S02]  /*d0c0*/  SEL R183, RZ, 0x1, P4 ;  /* 0x00000001ffb77807 */ /* 0x000fe40002000000 */
[----:B------:R-:W-:Y:S01]  /*d0d0*/  ISETP.NE.AND P4, PT, R130, 0x1, PT ;  /* 0x000000018200780c */ /* 0x000fe20003f85270 */
[----:B------:R-:W-:-:S04]  /*d0e0*/  FADD.FTZ R114, R114, R123 ;  /* 0x0000007b72727221 */ /* 0x000fc80000010000 */
[----:B------:R-:W-:Y:S01]  /*d0f0*/  @P1 FADD.FTZ R210, R114, R113 ;  /* 0x0000007172d21221 */ /* 0x000fe20000010000 */
[----:B------:R-:W-:Y:S02]  /*d100*/  @!P1 IMAD.MOV.U32 R210, RZ, RZ, R114 ;  /* 0x000000ffffd29224 */ /* 0x000fe400078e0072 */
[----:B------:R-:W-:-:S03]  /*d110*/  IMAD.MOV.U32 R113, RZ, RZ, R0 ;  /* 0x000000ffff717224 */ /* 0x000fc600078e0000 */
        /* <DEDUP_REMOVED lines=10> */
.L_x_887:
        /* <DEDUP_REMOVED lines=13> */
.L_x_889:
[----:B------:R-:W-:Y:S05]  /*d290*/  BSYNC.RECONVERGENT B2 ;  /* 0x0000000000027941 */ /* 0x000fea0003800200 */
.L_x_888:
        /* <DEDUP_REMOVED lines=43> */
.L_x_886:
[----:B------:R-:W-:Y:S05]  /*d550*/  BSYNC.RECONVERGENT B1 ;  /* 0x0000000000017941 */ /* 0x000fea0003800200 */
.L_x_885:
        /* <DEDUP_REMOVED lines=21> */
.L_x_892:
        /* <DEDUP_REMOVED lines=13> */
.L_x_894:
[----:B------:R-:W-:Y:S05]  /*d780*/  BSYNC.RECONVERGENT B2 ;  /* 0x0000000000027941 */ /* 0x000fea0003800200 */
.L_x_893:
        /* <DEDUP_REMOVED lines=43> */
.L_x_891:
[----:B------:R-:W-:Y:S05]  /*da40*/  BSYNC.RECONVERGENT B1 ;  /* 0x0000000000017941 */ /* 0x000fea0003800200 */
.L_x_890:
[----:B------:R-:W-:Y:S01]  /*da50*/  I2FP.F32.U32 R112, R113 ;  /* 0x0000007100707245 */ /* 0x000fe20000201000 */
[----:B------:R-:W-:Y:S01]  /*da60*/  IMAD.U32 R114, R107, 0x10000, RZ ;  /* 0x000100006b727824 */ /* 0x000fe200078e00ff */
[----:B------:R-:W-:Y:S01]  /*da70*/  @P1 SHF.L.U32 R115, R111, 0x10, RZ ;  /* 0x000000106f731819 */ /* 0x000fe200000006ff */
[----:B------:R-:W-:Y:S02]  /*da80*/  BSSY.RECONVERGENT B1, `(.L_x_895) ;  /* 0x000004f000017945 */ /* 0x000fe40003800200 */
        /* <DEDUP_REMOVED lines=8> */
[----:B------:R-:W-:-:S03]  /*db10*/  MOV R113, R0 ;  /* 0x0000000000717202 */ /* 0x000fc60000000f00 */
        /* <DEDUP_REMOVED lines=12> */
.L_x_897:
        /* <DEDUP_REMOVED lines=13> */
.L_x_899:
[----:B------:R-:W-:Y:S05]  /*dcb0*/  BSYNC.RECONVERGENT B2 ;  /* 0x0000000000027941 */ /* 0x000fea0003800200 */
.L_x_898:
        /* <DEDUP_REMOVED lines=43> */
.L_x_896:
[----:B------:R-:W-:Y:S05]  /*df70*/  BSYNC.RECONVERGENT B1 ;  /* 0x0000000000017941 */ /* 0x000fea0003800200 */
.L_x_895:
        /* <DEDUP_REMOVED lines=20> */
.L_x_902:
[----:B------:R-:W-:Y:S01]  /*e0c0*/  VIADD R162, R162, 0x1 ;  /* 0x00000001a2a27836 */ /* 0x000fe20000000000 */
[----:B------:R-:W-:Y:S03]  /*e0d0*/  BSSY.RECONVERGENT B2, `(.L_x_903) ;  /* 0x000000e000027945 */ /* 0x000fe60003800200 */
[C---:B------:R-:W-:Y:S01]  /*e0e0*/  IMAD.WIDE.U32 R130, R162.reuse, -0x2daee0ad, RZ ;  /* 0xd2511f53a2827825 */ /* 0x040fe200078e00ff */
[----:B------:R-:W-:-:S13]  /*e0f0*/  ISETP.NE.AND P6, PT, R162, RZ, PT ;  /* 0x000000ffa200720c */ /* 0x000fda0003fc5270 */
[----:B------:R-:W-:Y:S05]  /*e100*/  @P6 BRA `(.L_x_904) ;  /* 0x0000000000286947 */ /* 0x000fea0003800000 */
[----:B------:R-:W-:Y:S02]  /*e110*/  IADD3 R161, PT, PT, R161, 0x1, RZ ;  /* 0x00000001a1a17810 */ /* 0x000fe40007ffe0ff */
[----:B------:R-:W-:Y:S02]  /*e120*/  P2R R0, PR, RZ, 0x1 ;  /* 0x00000001ff007803 */ /* 0x000fe40000000000 */
        /* <DEDUP_REMOVED lines=8> */
.L_x_904:
[----:B------:R-:W-:Y:S05]  /*e1b0*/  BSYNC.RECONVERGENT B2 ;  /* 0x0000000000027941 */ /* 0x000fea0003800200 */
.L_x_903:
        /* <DEDUP_REMOVED lines=43> */
.L_x_901:
[----:B------:R-:W-:Y:S05]  /*e470*/  BSYNC.RECONVERGENT B1 ;  /* 0x0000000000017941 */ /* 0x000fea0003800200 */
.L_x_900:
[----:B------:R-:W-:Y:S01]  /*e480*/  I2FP.F32.U32 R112, R113 ;  /* 0x0000007100707245 */ /* 0x000fe20000201000 */
[----:B------:R-:W-:Y:S02]  /*e490*/  IMAD.U32 R114, R189, 0x10000, RZ ;  /* 0x00010000bd727824 */ /* 0x000fe400078e00ff */
[----:B------:R-:W-:Y:S02]  /*e4a0*/  @P1 IMAD.U32 R113, R176, 0x10000, RZ ;  /* 0x00010000b0711824 */ /* 0x000fe400078e00ff */
[----:B------:R-:W-:Y:S01]  /*e4b0*/  FFMA.FTZ R112, R112, R125, 1.1641532182693481445e-10 ;  /* 0x2f00000070707423 */ /* 0x000fe2000001007d */
[----:B------:R-:W-:-:S04]  /*e4c0*/  FMUL.FTZ R114, R114, R127 ;  /* 0x0000007f72727220 */ /* 0x000fc80000410000 */
[----:B------:R-:W-:-:S04]  /*e4d0*/  FSETP.GTU.FTZ.AND P6, PT, R112, R129, PT ;  /* 0x000000817000720b */ /* 0x000fc80003fdc000 */
[----:B------:R-:W-:Y:S02]  /*e4e0*/  FSEL R115, R114, RZ, !P6 ;  /* 0x000000ff72737208 */ /* 0x000fe40007000000 */
[----:B------:R-:W-:Y:S02]  /*e4f0*/  SEL R112, RZ, 0x1, P6 ;  /* 0x00000001ff707807 */ /* 0x000fe40003000000 */
[----:B------:R-:W-:Y:S01]  /*e500*/  PRMT R114, R190, 0x5410, R191 ;  /* 0x00005410be727816 */ /* 0x000fe200000000bf */
[----:B------:R-:W-:-:S04]  /*e510*/  FADD.FTZ R192, R192, R115 ;  /* 0x00000073c0c07221 */ /* 0x000fc80000010000 */
[----:B------:R-:W-:Y:S01]  /*e520*/  @P1 FADD.FTZ R176, R192, R113 ;  /* 0x00000071c0b01221 */ /* 0x000fe20000010000 */
[----:B------:R-:W-:Y:S02]  /*e530*/  @!P1 MOV R176, R192 ;  /* 0x000000c000b09202 */ /* 0x000fe40000000f00 */
[--C-:B------:R-:W-:Y:S02]  /*e540*/  PRMT R113, R188, 0x5410, R185.reuse ;  /* 0x00005410bc717816 */ /* 0x100fe400000000b9 */
[----:B------:R-:W-:Y:S02]  /*e550*/  F2FP.BF16.F32.PACK_AB R115, RZ, R176 ;  /* 0x000000b0ff73723e */ /* 0x000fe400000010ff */
[----:B------:R-:W-:Y:S02]  /*e560*/  PRMT R185, R112, 0x7610, R185 ;  /* 0x0000761070b97816 */ /* 0x000fe400000000b9 */
[----:B------:R-:W-:Y:S02]  /*e570*/  PRMT R112, R177, 0x5410, R173 ;  /* 0x00005410b1707816 */ /* 0x000fe400000000ad */
[----:B------:R-:W-:Y:S01]  /*e580*/  PRMT R115, R187, 0x5410, R115 ;  /* 0x00005410bb737816 */ /* 0x000fe20000000073 */
[----:B------:R-:W-:Y:S06]  /*e590*/  BRA `(.L_x_905) ;  /* 0x00000028005c7947 */ /* 0x000fec0003800000 */
.L_x_824:
        /* <DEDUP_REMOVED lines=16> */
.L_x_908:
        /* <DEDUP_REMOVED lines=13> */
.L_x_910:
[----:B------:R-:W-:Y:S05]  /*e770*/  BSYNC.RECONVERGENT B2 ;  /* 0x0000000000027941 */ /* 0x000fea0003800200 */
.L_x_909:
        /* <DEDUP_REMOVED lines=41> */
[----:B------:R-:W-:Y:S01]  /*ea10*/  IMAD.MOV.U32 R122, RZ, RZ, R130 ;  /* 0x000000ffff7a7224 */ /* 0x000fe200078e0082 */
[----:B------:R-:W-:-:S07]  /*ea20*/  LOP3.LUT R160, R164, UR30, R123, 0x96, !PT ;  /* 0x0000001ea4a07c12 */ /* 0x000fce000f8e967b */
.L_x_907:
[----:B------:R-:W-:Y:S05]  /*ea30*/  BSYNC.RECONVERGENT B1 ;  /* 0x0000000000017941 */ /* 0x000fea0003800200 */
.L_x_906:
[----:B------:R-:W-:Y:S01]  /*ea40*/  I2FP.F32.U32 R122, R122 ;  /* 0x0000007a007a7245 */ /* 0x000fe20000201000 */
[----:B------:R-:W-:Y:S01]  /*ea50*/  @P1 IMAD.U32 R123, R108, 0x10000, RZ ;  /* 0x000100006c7b1824 */ /* 0x000fe200078e00ff */
[----:B-----5:R-:W-:Y:S01]  /*ea60*/  SHF.L.U32 R130, R112, 0x10, RZ ;  /* 0x0000001070827819 */ /* 0x020fe200000006ff */
[----:B------:R-:W-:Y:S01]  /*ea70*/  BSSY.RECONVERGENT B1, `(.L_x_911) ;  /* 0x000004f000017945 */ /* 0x000fe20003800200 */
[----:B------:R-:W-:Y:S01]  /*ea80*/  ISETP.NE.AND P3, PT, R131, 0x1, PT ;  /* 0x000000018300780c */ /* 0x000fe20003f65270 */
[----:B------:R-:W-:Y:S01]  /*ea90*/  FFMA.FTZ R122, R122, R125, 1.1641532182693481445e-10 ;  /* 0x2f0000007a7a7423 */ /* 0x000fe2000001007d */
[----:B------:R-:W-:Y:S01]  /*eaa0*/  PRMT R112, R112, 0x7632, R112 ;  /* 0x0000763270707816 */ /* 0x000fe20000000070 */
[----:B------:R-:W-:-:S03]  /*eab0*/  FMUL.FTZ R130, R130, R127 ;  /* 0x0000007f82827220 */ /* 0x000fc60000410000 */
[----:B------:R-:W-:-:S04]  /*eac0*/  FSETP.GTU.FTZ.AND P2, PT, R122, R129, PT ;  /* 0x000000817a00720b */ /* 0x000fc80003f5c000 */
[----:B------:R-:W-:Y:S01]  /*ead0*/  FSEL R218, R130, RZ, !P2 ;  /* 0x000000ff82da7208 */ /* 0x000fe20005000000 */
[----:B------:R-:W-:Y:S01]  /*eae0*/  IMAD.MOV.U32 R130, RZ, RZ, 0x2 ;  /* 0x00000002ff827424 */ /* 0x000fe200078e00ff */
[----:B------:R-:W-:-:S03]  /*eaf0*/  PLOP3.LUT P2, PT, P2, PT, PT, 0x8, 0x80 ;  /* 0x000000000080781c */ /* 0x000fc6000174e170 */
[----:B------:R-:W-:Y:S01]  /*eb00*/  @P1 FADD.FTZ R218, R123, R218 ;  /* 0x000000da7bda1221 */ /* 0x000fe20000010000 */
[----:B------:R-:W-:Y:S02]  /*eb10*/  P2R R165, PR, RZ, 0x4 ;  /* 0x00000004ffa57803 */ /* 0x000fe40000000000 */
[----:B------:R-:W-:Y:S02]  /*eb20*/  MOV R123, R0 ;  /* 0x00000000007b7202 */ /* 0x000fe40000000f00 */
        /* <DEDUP_REMOVED lines=10> */
.L_x_913:
        /* <DEDUP_REMOVED lines=13> */
.L_x_915:
[----:B------:R-:W-:Y:S05]  /*eca0*/  BSYNC.RECONVERGENT B2 ;  /* 0x0000000000027941 */ /* 0x000fea0003800200 */
.L_x_914:
        /* <DEDUP_REMOVED lines=43> */
.L_x_912:
[----:B------:R-:W-:Y:S05]  /*ef60*/  BSYNC.RECONVERGENT B1 ;  /* 0x0000000000017941 */ /* 0x000fea0003800200 */
.L_x_911:
[----:B------:R-:W-:Y:S01]  /*ef70*/  I2FP.F32.U32 R122, R123 ;  /* 0x0000007b007a7245 */ /* 0x000fe20000201000 */
[----:B------:R-:W-:Y:S01]  /*ef80*/  IMAD.U32 R112, R112, 0x10000, RZ ;  /* 0x0001000070707824 */ /* 0x000fe200078e00ff */
[----:B------:R-:W-:Y:S01]  /*ef90*/  ISETP.NE.AND P3, PT, R130, 0x1, PT ;  /* 0x000000018200780c */ /* 0x000fe20003f65270 */
[----:B------:R-:W-:Y:S01]  /*efa0*/  @P1 IMAD.U32 R187, R187, 0x10000, RZ ;  /* 0x00010000bbbb1824 */ /* 0x000fe200078e00ff */
[----:B------:R-:W-:Y:S01]  /*efb0*/  BSSY.RECONVERGENT B1, `(.L_x_916) ;  /* 0x000004d000017945 */ /* 0x000fe20003800200 */
[----:B------:R-:W-:Y:S01]  /*efc0*/  FFMA.FTZ R122, R122, R125, 1.1641532182693481445e-10 ;  /* 0x2f0000007a7a7423 */ /* 0x000fe2000001007d */
[----:B------:R-:W-:Y:S01]  /*efd0*/  FMUL.FTZ R112, R112, R127 ;  /* 0x0000007f70707220 */ /* 0x000fe20000410000 */
[----:B------:R-:W-:-:S03]  /*efe0*/  HFMA2 R131, -RZ, RZ, 0, 1.1920928955078125e-07 ;  /* 0x00000002ff837431 */ /* 0x000fc600000001ff */
[----:B------:R-:W-:-:S04]  /*eff0*/  FSETP.GTU.FTZ.AND P2, PT, R122, R129, PT ;  /* 0x000000817a00720b */ /* 0x000fc80003f5c000 */
[----:B------:R-:W-:Y:S01]  /*f000*/  FSEL R222, R112, RZ, !P2 ;  /* 0x000000ff70de7208 */ /* 0x000fe20005000000 */
[----:B------:R-:W-:Y:S01]  /*f010*/  IMAD.MOV.U32 R112, RZ, RZ, R0 ;  /* 0x000000ffff707224 */ /* 0x000fe200078e0000 */
        /* <DEDUP_REMOVED lines=13> */
.L_x_918:
        /* <DEDUP_REMOVED lines=13> */
.L_x_920:
[----:B------:R-:W-:Y:S05]  /*f1c0*/  BSYNC.RECONVERGENT B2 ;  /* 0x0000000000027941 */ /* 0x000fea0003800200 */
.L_x_919:
        /* <DEDUP_REMOVED lines=42> */
[----:B------:R-:W-:-:S07]  /*f470*/  MOV R124, R122 ;  /* 0x0000007a007c7202 */ /* 0x000fce0000000f00 */
.L_x_917:
[----:B------:R-:W-:Y:S05]  /*f480*/  BSYNC.RECONVERGENT B1 ;  /* 0x0000000000017941 */ /* 0x000fea0003800200 */
.L_x_916:
[----:B------:R-:W-:Y:S01]  /*f490*/  I2FP.F32.U32 R112, R112 ;  /* 0x0000007000707245 */ /* 0x000fe20000201000 */
[----:B------:R-:W-:Y:S01]  /*f4a0*/  IMAD.U32 R122, R113, 0x10000, RZ ;  /* 0x00010000717a7824 */ /* 0x000fe200078e00ff */
[----:B------:R-:W-:Y:S01]  /*f4b0*/  ISETP.NE.AND P3, PT, R131, 0x1, PT ;  /* 0x000000018300780c */ /* 0x000fe20003f65270 */
[----:B------:R-:W-:Y:S01]  /*f4c0*/  BSSY.RECONVERGENT B1, `(.L_x_921) ;  /* 0x000004f000017945 */ /* 0x000fe20003800200 */
[----:B------:R-:W-:Y:S01]  /*f4d0*/  @P1 SHF.L.U32 R123, R109, 0x10, RZ ;  /* 0x000000106d7b1819 */ /* 0x000fe200000006ff */
[----:B------:R-:W-:Y:S01]  /*f4e0*/  FFMA.FTZ R112, R112, R125, 1.1641532182693481445e-10 ;  /* 0x2f00000070707423 */ /* 0x000fe2000001007d */
[----:B------:R-:W-:Y:S01]  /*f4f0*/  FMUL.FTZ R122, R122, R127 ;  /* 0x0000007f7a7a7220 */ /* 0x000fe20000410000 */
[----:B------:R-:W-:Y:S01]  /*f500*/  PRMT R172, R113, 0x7632, R172 ;  /* 0x0000763271ac7816 */ /* 0x000fe200000000ac */
        /* <DEDUP_REMOVED lines=17> */
.L_x_923:
        /* <DEDUP_REMOVED lines=13> */
.L_x_925:
[----:B------:R-:W-:Y:S05]  /*f6f0*/  BSYNC.RECONVERGENT B2 ;  /* 0x0000000000027941 */ /* 0x000fea0003800200 */
.L_x_924:
        /* <DEDUP_REMOVED lines=43> */
.L_x_922:
[----:B------:R-:W-:Y:S05]  /*f9b0*/  BSYNC.RECONVERGENT B1 ;  /* 0x0000000000017941 */ /* 0x000fea0003800200 */
.L_x_921:
[----:B------:R-:W-:Y:S01]  /*f9c0*/  I2FP.F32.U32 R112, R113 ;  /* 0x0000007100707245 */ /* 0x000fe20000201000 */
[----:B------:R-:W-:Y:S01]  /*f9d0*/  @P1 IMAD.U32 R113, R126, 0x10000, RZ ;  /* 0x000100007e711824 */ /* 0x000fe200078e00ff */
[----:B------:R-:W-:Y:S01]  /*f9e0*/  SHF.L.U32 R172, R172, 0x10, RZ ;  /* 0x00000010acac7819 */ /* 0x000fe200000006ff */
[----:B------:R-:W-:Y:S01]  /*f9f0*/  BSSY.RECONVERGENT B1, `(.L_x_926) ;  /* 0x000004e000017945 */ /* 0x000fe20003800200 */
[----:B------:R-:W-:Y:S01]  /*fa00*/  ISETP.NE.AND P2, PT, R122, 0x1, PT ;  /* 0x000000017a00780c */ /* 0x000fe20003f45270 */
[----:B------:R-:W-:Y:S01]  /*fa10*/  FFMA.FTZ R112, R112, R125, 1.1641532182693481445e-10 ;  /* 0x2f00000070707423 */ /* 0x000fe2000001007d */
[----:B------:R-:W-:Y:S02]  /*fa20*/  IMAD.MOV.U32 R123, RZ, RZ, 0x2 ;  /* 0x00000002ff7b7424 */ /* 0x000fe400078e00ff */
[----:B------:R-:W-:Y:S02]  /*fa30*/  FMUL.FTZ R172, R172, R127 ;  /* 0x0000007facac7220 */ /* 0x000fe40000410000 */
[----:B------:R-:W-:-:S04]  /*fa40*/  FSETP.GTU.FTZ.AND P3, PT, R112, R129, PT ;  /* 0x000000817000720b */ /* 0x000fc80003f7c000 */
[----:B------:R-:W-:Y:S02]  /*fa50*/  FSEL R216, R172, RZ, !P3 ;  /* 0x000000ffacd87208 */ /* 0x000fe40005800000 */
        /* <DEDUP_REMOVED lines=14> */
.L_x_928:
        /* <DEDUP_REMOVED lines=13> */
.L_x_930:
[----:B------:R-:W-:Y:S05]  /*fc10*/  BSYNC.RECONVERGENT B2 ;  /* 0x0000000000027941 */ /* 0x000fea0003800200 */
.L_x_929:
        /* <DEDUP_REMOVED lines=43> */
.L_x_927:
[----:B------:R-:W-:Y:S05]  /*fed0*/  BSYNC.RECONVERGENT B1 ;  /* 0x0000000000017941 */ /* 0x000fea0003800200 */
.L_x_926:
        /* <DEDUP_REMOVED lines=9> */
[----:B------:R-:W-:Y:S02]  /*ff70*/  FSEL R126, R122, RZ, !P2 ;  /* 0x000000ff7a7e7208 */ /* 0x000fe40005000000 */
[----:B------:R-:W-:Y:S02]  /*ff80*/  MOV R122, 0x2 ;  /* 0x00000002007a7802 */ /* 0x000fe40000000f00 */
[----:B------:R-:W-:Y:S01]  /*ff90*/  PLOP3.LUT P2, PT, P2, PT, PT, 0x8, 0x80 ;  /* 0x000000000080781c */ /* 0x000fe2000174e170 */
        /* <DEDUP_REMOVED lines=12> */
.L_x_933:
        /* <DEDUP_REMOVED lines=13> */
.L_x_935:
[----:B------:R-:W-:Y:S05]  /*10130*/  BSYNC.RECONVERGENT B2 ;  /* 0x0000000000027941 */ /* 0x000fea0003800200 */
.L_x_934:
        /* <DEDUP_REMOVED lines=43> */
.L_x_932:
[----:B------:R-:W-:Y:S05]  /*103f0*/  BSYNC.RECONVERGENT B1 ;  /* 0x0000000000017941 */ /* 0x000fea0003800200 */
.L_x_931:
        /* <DEDUP_REMOVED lines=23> */
.L_x_938:
        /* <DEDUP_REMOVED lines=13> */
.L_x_940:
[----:B------:R-:W-:Y:S05]  /*10640*/  BSYNC.RECONVERGENT B2 ;  /* 0x0000000000027941 */ /* 0x000fea0003800200 */
.L_x_939:
        /* <DEDUP_REMOVED lines=43> */
.L_x_937:
[----:B------:R-:W-:Y:S05]  /*10900*/  BSYNC.RECONVERGENT B1 ;  /* 0x0000000000017941 */ /* 0x000fea0003800200 */
.L_x_936:
        /* <DEDUP_REMOVED lines=24> */
.L_x_943:
        /* <DEDUP_REMOVED lines=13> */
.L_x_945:
[----:B------:R-:W-:Y:S05]  /*10b60*/  BSYNC.RECONVERGENT B2 ;  /* 0x0000000000027941 */ /* 0x000fea0003800200 */
.L_x_944:
        /* <DEDUP_REMOVED lines=43> */
.L_x_942:
[----:B------:R-:W-:Y:S05]  /*10e20*/  BSYNC.RECONVERGENT B1 ;  /* 0x0000000000017941 */ /* 0x000fea0003800200 */
.L_x_941:
[----:B------:R-:W-:Y:S01]  /*10e30*/  I2FP.F32.U32 R112, R113 ;  /* 0x0000007100707245 */ /* 0x000fe20000201000 */
[----:B------:R-:W-:Y:S02]  /*10e40*/  IMAD.U32 R114, R189, 0x10000, RZ ;  /* 0x00010000bd727824 */ /* 0x000fe400078e00ff */
[----:B------:R-:W-:Y:S02]  /*10e50*/  @P1 IMAD.U32 R113, R176, 0x10000, RZ ;  /* 0x00010000b0711824 */ /* 0x000fe400078e00ff */
        /* <DEDUP_REMOVED lines=10> */
[----:B------:R-:W-:-:S07]  /*10f00*/  PRMT R115, R188, 0x5410, R115 ;  /* 0x00005410bc737816 */ /* 0x000fce0000000073 */
.L_x_905:
[----:B------:R-:W-:Y:S01]  /*10f10*/  SEL R177, RZ, 0x1000000, !P5 ;  /* 0x01000000ffb17807 */ /* 0x000fe20006800000 */
[----:B------:R-:W0:Y:S01]  /*10f20*/  @P1 LDC.64 R122, c[0x0][0x3a0] ;  /* 0x0000e800ff7a1b82 */ /* 0x000e220000000a00 */
[----:B------:R-:W-:Y:S02]  /*10f30*/  SEL R188, RZ, 0x10000, !P4 ;  /* 0x00010000ffbc7807 */ /* 0x000fe40006000000 */
[----:B------:R-:W-:Y:S02]  /*10f40*/  SEL R173, RZ, 0x100, !P3 ;  /* 0x00000100ffad7807 */ /* 0x000fe40005800000 */
[----:B------:R-:W-:Y:S02]  /*10f50*/  ISETP.NE.AND P5, PT, R166, RZ, PT ;  /* 0x000000ffa600720c */ /* 0x000fe40003fa5270 */
[----:B------:R-:W-:Y:S01]  /*10f60*/  ISETP.NE.AND P4, PT, R167, RZ, PT ;  /* 0x000000ffa700720c */ /* 0x000fe20003f85270 */
[----:B------:R-:W1:Y:S01]  /*10f70*/  @P0 LDC.64 R130, c[0x0][0x398] ;  /* 0x0000e600ff820b82 */ /* 0x000e620000000a00 */
[----:B------:R-:W-:-:S02]  /*10f80*/  ISETP.NE.AND P3, PT, R172, RZ, PT ;  /* 0x000000ffac00720c */ /* 0x000fc40003f65270 */
[----:B------:R-:W-:Y:S02]  /*10f90*/  ISETP.NE.AND P6, PT, R165, RZ, PT ;  /* 0x000000ffa500720c */ /* 0x000fe40003fc5270 */
[----:B------:R-:W-:Y:S02]  /*10fa0*/  SEL R167, RZ, 0x1000000, !P3 ;  /* 0x01000000ffa77807 */ /* 0x000fe40005800000 */
[----:B------:R-:W-:Y:S02]  /*10fb0*/  SEL R166, RZ, 0x10000, !P4 ;  /* 0x00010000ffa67807 */ /* 0x000fe40006000000 */
[----:B------:R-:W-:Y:S02]  /*10fc0*/  SEL R165, RZ, 0x100, !P5 ;  /* 0x00000100ffa57807 */ /* 0x000fe40006800000 */
[----:B------:R-:W-:Y:S01]  /*10fd0*/  LOP3.LUT R173, R173, R177, R188, 0xfe, !PT ;  /* 0x000000b1adad7212 */ /* 0x000fe200078efebc */
[----:B------:R-:W-:Y:S01]  /*10fe0*/  IMAD.WIDE.U32 R188, R171, 0x10, R116 ;  /* 0x00000010abbc7825 */ /* 0x000fe200078e0074 */
[----:B------:R-:W-:-:S02]  /*10ff0*/  SEL R172, RZ, 0x1, !P2 ;  /* 0x00000001ffac7807 */ /* 0x000fc40005000000 */
[----:B------:R-:W-:Y:S02]  /*11000*/  LOP3.LUT R165, R165, R167, R166, 0xfe, !PT ;  /* 0x000000a7a5a57212 */ /* 0x000fe400078efea6 */
[----:B------:R-:W-:Y:S01]  /*11010*/  SEL R166, RZ, 0x1, !P6 ;  /* 0x00000001ffa67807 */ /* 0x000fe20007000000 */
[----:B------:R2:W-:Y:S01]  /*11020*/  STG.E.128 desc[UR8][R188.64], R112 ;  /* 0x00000070bc007986 */ /* 0x0005e2000c101d08 */
[----:B------:R-:W-:Y:S01]  /*11030*/  LOP3.LUT R167, R173, R172, RZ, 0xfc, !PT ;  /* 0x000000acada77212 */ /* 0x000fe200078efcff */
[----:B------:R-:W-:Y:S01]  /*11040*/  IMAD.WIDE.U32 R172, R171, 0x8, R118 ;  /* 0x00000008abac7825 */ /* 0x000fe200078e0076 */
[----:B------:R-:W-:Y:S02]  /*11050*/  LOP3.LUT R166, R165, R166, RZ, 0xfc, !PT ;  /* 0x000000a6a5a67212 */ /* 0x000fe400078efcff */
[----:B------:R-:W-:-:S03]  /*11060*/  IADD3 R177, PT, PT, R169, 0x40, RZ ;  /* 0x00000040a9b17810 */ /* 0x000fc60007ffe0ff */
[----:B------:R2:W-:Y:S02]  /*11070*/  STG.E.64 desc[UR8][R172.64], R166 ;  /* 0x000000a6ac007986 */ /* 0x0005e4000c101b08 */
[----:B0-----:R-:W-:Y:S01]  /*11080*/  @P1 IMAD.WIDE.U32 R122, R177, 0x10, R122 ;  /* 0x00000010b17a1825 */ /* 0x001fe200078e007a */
[----:B--2---:R-:W-:Y:S06]  /*11090*/  @!P0 BRA `(.L_x_946) ;  /* 0x0000000000508947 */ /* 0x004fec0003800000 */
[----:B------:R-:W-:Y:S01]  /*110a0*/  IMAD.U32 R115, R184, 0x10000, RZ ;  /* 0x00010000b8737824 */ /* 0x000fe200078e00ff */
        /* <DEDUP_REMOVED lines=19> */
.L_x_946:
[C---:B0-----:R-:W-:Y:S01]  /*111e0*/  IMAD.WIDE.U32 R112, R177.reuse, 0x10, R120 ;  /* 0x00000010b1707825 */ /* 0x041fe200078e0078 */
[----:B------:R-:W2:Y:S03]  /*111f0*/  @P1 LDG.E.128 R108, desc[UR8][R122.64] ;  /* 0x000000087a6c1981 */ /* 0x000ea6000c1e1d00 */
[----:B-1----:R-:W-:Y:S02]  /*11200*/  @P0 IMAD.WIDE.U32 R130, R177, 0x10, R130 ;  /* 0x00000010b1820825 */ /* 0x002fe400078e0082 */
        /* <DEDUP_REMOVED lines=11> */
[----:B------:R-:W-:Y:S01]  /*112c0*/  PRMT R172, R106, 0x7632, R172 ;  /* 0x000076326aac7816 */ /* 0x000fe200000000ac */
[----:B------:R-:W-:Y:S01]  /*112d0*/  IMAD.MOV.U32 R166, RZ, RZ, R124 ;  /* 0x000000ffffa67224 */ /* 0x000fe200078e007c */
[----:B------:R-:W-:Y:S02]  /*112e0*/  PRMT R181, R105, 0x7632, R181 ;  /* 0x0000763269b57816 */ /* 0x000fe400000000b5 */
[----:B------:R-:W-:Y:S02]  /*112f0*/  PRMT R165, R104, 0x7632, R165 ;  /* 0x0000763268a57816 */ /* 0x000fe400000000a5 */
[----:B------:R-:W-:-:S03]  /*11300*/  MOV R122, R0 ;  /* 0x00000000007a7202 */ /* 0x000fc60000000f00 */
        /* <DEDUP_REMOVED lines=11> */
.L_x_950:
        /* <DEDUP_REMOVED lines=13> */
.L_x_952:
[----:B------:R-:W-:Y:S05]  /*11490*/  BSYNC.RECONVERGENT B2 ;  /* 0x0000000000027941 */ /* 0x000fea0003800200 */
.L_x_951:
        /* <DEDUP_REMOVED lines=42> */
.L_x_949:
[----:B------:R-:W-:Y:S05]  /*11740*/  BSYNC.RECONVERGENT B1 ;  /* 0x0000000000017941 */ /* 0x000fea0003800200 */
.L_x_948:
[----:B------:R-:W-:Y:S01]  /*11750*/  I2FP.F32.U32 R122, R122 ;  /* 0x0000007a007a7245 */ /* 0x000fe20000201000 */
[----:B------:R-:W-:Y:S01]  /*11760*/  BSSY.RECONVERGENT B1, `(.L_x_953) ;  /* 0x000004f000017945 */ /* 0x000fe20003800200 */
[----:B------:R-:W-:Y:S01]  /*11770*/  ISETP.NE.AND P3, PT, R130, 0x1, PT ;  /* 0x000000018200780c */ /* 0x000fe20003f65270 */
[----:B------:R-:W-:Y:S01]  /*11780*/  IMAD.MOV.U32 R179, RZ, RZ, 0x2 ;  /* 0x00000002ffb37424 */ /* 0x000fe200078e00ff */
[----:B------:R-:W-:Y:S01]  /*11790*/  SHF.L.U32 R124, R112, 0x10, RZ ;  /* 0x00000010707c7819 */ /* 0x000fe200000006ff */
[----:B------:R-:W-:Y:S01]  /*117a0*/  FFMA.FTZ R122, R122, R125, 1.1641532182693481445e-10 ;  /* 0x2f0000007a7a7423 */ /* 0x000fe2000001007d */
[----:B------:R-:W-:Y:S01]  /*117b0*/  LOP3.LUT R186, R186, 0xffffffef, RZ, 0xc0, !PT ;  /* 0xffffffefbaba7812 */ /* 0x000fe200078ec0ff */
[----:B------:R-:W-:Y:S01]  /*117c0*/  IMAD.MOV.U32 R123, RZ, RZ, R0 ;  /* 0x000000ffff7b7224 */ /* 0x000fe200078e0000 */
[----:B------:R-:W-:Y:S01]  /*117d0*/  PRMT R112, R112, 0x7632, R112 ;  /* 0x0000763270707816 */ /* 0x000fe20000000070 */
[----:B------:R-:W-:Y:S01]  /*117e0*/  FMUL.FTZ R124, R124, R127 ;  /* 0x0000007f7c7c7220 */ /* 0x000fe20000410000 */
[----:B------:R-:W-:-:S04]  /*117f0*/  FSETP.GTU.FTZ.AND P2, PT, R122, R129, PT ;  /* 0x000000817a00720b */ /* 0x000fc80003f5c000 */
        /* <DEDUP_REMOVED lines=12> */
.L_x_955:
        /* <DEDUP_REMOVED lines=13> */
.L_x_957:
[----:B------:R-:W-:Y:S05]  /*11990*/  BSYNC.RECONVERGENT B2 ;  /* 0x0000000000027941 */ /* 0x000fea0003800200 */
.L_x_956:
        /* <DEDUP_REMOVED lines=43> */
.L_x_954:
[----:B------:R-:W-:Y:S05]  /*11c50*/  BSYNC.RECONVERGENT B1 ;  /* 0x0000000000017941 */ /* 0x000fea0003800200 */
.L_x_953:
[----:B------:R-:W-:Y:S01]  /*11c60*/  I2FP.F32.U32 R122, R123 ;  /* 0x0000007b007a7245 */ /* 0x000fe20000201000 */
[----:B------:R-:W-:Y:S01]  /*11c70*/  @P1 IMAD.U32 R131, R108, 0x10000, RZ ;  /* 0x000100006c831824 */ /* 0x000fe200078e00ff */
[----:B------:R-:W-:Y:S01]  /*11c80*/  SHF.L.U32 R130, R104, 0x10, RZ ;  /* 0x0000001068827819 */ /* 0x000fe200000006ff */
[----:B------:R-:W-:Y:S01]  /*11c90*/  BSSY.RECONVERGENT B1, `(.L_x_958) ;  /* 0x000004f000017945 */ /* 0x000fe20003800200 */
[----:B------:R-:W-:Y:S01]  /*11ca0*/  ISETP.NE.AND P3, PT, R179, 0x1, PT ;  /* 0x00000001b300780c */ /* 0x000fe20003f65270 */
[----:B------:R-:W-:Y:S02]  /*11cb0*/  FFMA.FTZ R122, R122, R125, 1.1641532182693481445e-10 ;  /* 0x2f0000007a7a7423 */ /* 0x000fe4000001007d */
[----:B------:R-:W-:-:S03]  /*11cc0*/  FMUL.FTZ R123, R130, R127 ;  /* 0x0000007f827b7220 */ /* 0x000fc60000410000 */
[----:B------:R-:W-:-:S04]  /*11cd0*/  FSETP.GTU.FTZ.AND P2, PT, R122, R129, PT ;  /* 0x000000817a00720b */ /* 0x000fc80003f5c000 */
[----:B------:R-:W-:Y:S02]  /*11ce0*/  FSEL R123, R123, RZ, !P2 ;  /* 0x000000ff7b7b7208 */ /* 0x000fe40005000000 */
[----:B------:R-:W-:-:S03]  /*11cf0*/  SEL R178, RZ, 0x1, P2 ;  /* 0x00000001ffb27807 */ /* 0x000fc60001000000 */
[----:B------:R-:W-:Y:S01]  /*11d00*/  FADD.FTZ R124, R124, R123 ;  /* 0x0000007b7c7c7221 */ /* 0x000fe20000010000 */
[----:B------:R-:W-:-:S03]  /*11d10*/  IMAD.MOV.U32 R123, RZ, RZ, R0 ;  /* 0x000000ffff7b7224 */ /* 0x000fc600078e0000 */
[--C-:B------:R-:W-:Y:S01]  /*11d20*/  @P1 FADD.FTZ R204, R131, R124.reuse ;  /* 0x0000007c83cc1221 */ /* 0x100fe20000010000 */
[----:B------:R-:W-:Y:S02]  /*11d30*/  @!P1 IMAD.MOV.U32 R204, RZ, RZ, R124 ;  /* 0x000000ffffcc9224 */ /* 0x000fe400078e007c */
[----:B------:R-:W-:-:S03]  /*11d40*/  HFMA2 R124, -RZ, RZ, 0, 1.1920928955078125e-07 ;  /* 0x00000002ff7c7431 */ /* 0x000fc600000001ff */
        /* <DEDUP_REMOVED lines=10> */
.L_x_960:
        /* <DEDUP_REMOVED lines=13> */
.L_x_962:
[----:B------:R-:W-:Y:S05]  /*11ec0*/  BSYNC.RECONVERGENT B2 ;  /* 0x0000000000027941 */ /* 0x000fea0003800200 */
.L_x_961:
        /* <DEDUP_REMOVED lines=43> */
.L_x_959:
[----:B------:R-:W-:Y:S05]  /*12180*/  BSYNC.RECONVERGENT B1 ;  /* 0x0000000000017941 */ /* 0x000fea0003800200 */
.L_x_958:
[----:B------:R-:W-:Y:S01]  /*12190*/  I2FP.F32.U32 R122, R123 ;  /* 0x0000007b007a7245 */ /* 0x000fe20000201000 */
[----:B------:R-:W-:Y:S01]  /*121a0*/  IMAD.U32 R112, R112, 0x10000, RZ ;  /* 0x0001000070707824 */ /* 0x000fe200078e00ff */
[----:B------:R-:W-:Y:S01]  /*121b0*/  ISETP.NE.AND P3, PT, R124, 0x1, PT ;  /* 0x000000017c00780c */ /* 0x000fe20003f65270 */
[----:B------:R-:W-:Y:S01]  /*121c0*/  BSSY.RECONVERGENT B1, `(.L_x_963) ;  /* 0x000004c000017945 */ /* 0x000fe20003800200 */
[----:B------:R-:W-:Y:S01]  /*121d0*/  LOP3.LUT R186, R186, 0xfffffff7, RZ, 0xc0, !PT ;  /* 0xfffffff7baba7812 */ /* 0x000fe200078ec0ff */
[----:B------:R-:W-:Y:S01]  /*121e0*/  FFMA.FTZ R122, R122, R125, 1.1641532182693481445e-10 ;  /* 0x2f0000007a7a7423 */ /* 0x000fe2000001007d */
[----:B------:R-:W-:Y:S01]  /*121f0*/  FMUL.FTZ R112, R112, R127 ;  /* 0x0000007f70707220 */ /* 0x000fe20000410000 */
[----:B------:R-:W-:Y:S02]  /*12200*/  HFMA2 R130, -RZ, RZ, 0, 1.1920928955078125e-07 ;  /* 0x00000002ff827431 */ /* 0x000fe400000001ff */
[----:B------:R-:W-:Y:S01]  /*12210*/  IMAD.MOV.U32 R123, RZ, RZ, R0 ;  /* 0x000000ffff7b7224 */ /* 0x000fe200078e0000 */
        /* <DEDUP_REMOVED lines=13> */
.L_x_965:
        /* <DEDUP_REMOVED lines=13> */
.L_x_967:
[----:B------:R-:W-:Y:S05]  /*123c0*/  BSYNC.RECONVERGENT B2 ;  /* 0x0000000000027941 */ /* 0x000fea0003800200 */
.L_x_966:
        /* <DEDUP_REMOVED lines=43> */
.L_x_964:
[----:B------:R-:W-:Y:S05]  /*12680*/  BSYNC.RECONVERGENT B1 ;  /* 0x0000000000017941 */ /* 0x000fea0003800200 */
.L_x_963:
[----:B------:R-:W-:Y:S01]  /*12690*/  I2FP.F32.U32 R122, R123 ;  /* 0x0000007b007a7245 */ /* 0x000fe20000201000 */
[----:B------:R-:W-:Y:S01]  /*126a0*/  IMAD.U32 R124, R165, 0x10000, RZ ;  /* 0x00010000a57c7824 */ /* 0x000fe200078e00ff */
[----:B------:R-:W-:Y:S01]  /*126b0*/  ISETP.NE.AND P3, PT, R130, 0x1, PT ;  /* 0x000000018200780c */ /* 0x000fe20003f65270 */
[----:B------:R-:W-:Y:S01]  /*126c0*/  BSSY.RECONVERGENT B1, `(.L_x_968) ;  /* 0x000004f000017945 */ /* 0x000fe20003800200 */
[----:B------:R-:W-:Y:S01]  /*126d0*/  @P1 SHF.L.U32 R187, R187, 0x10, RZ ;  /* 0x00000010bbbb1819 */ /* 0x000fe200000006ff */
[----:B------:R-:W-:Y:S01]  /*126e0*/  FFMA.FTZ R122, R122, R125, 1.1641532182693481445e-10 ;  /* 0x2f0000007a7a7423 */ /* 0x000fe2000001007d */
[----:B------:R-:W-:-:S04]  /*126f0*/  FMUL.FTZ R124, R124, R127 ;  /* 0x0000007f7c7c7220 */ /* 0x000fc80000410000 */
[----:B------:R-:W-:-:S04]  /*12700*/  FSETP.GTU.FTZ.AND P2, PT, R122, R129, PT ;  /* 0x000000817a00720b */ /* 0x000fc80003f5c000 */
[----:B------:R-:W-:Y:S02]  /*12710*/  FSEL R123, R124, RZ, !P2 ;  /* 0x000000ff7c7b7208 */ /* 0x000fe40005000000 */
[----:B------:R-:W-:-:S03]  /*12720*/  SEL R179, RZ, 0x1, P2 ;  /* 0x00000001ffb37807 */ /* 0x000fc60001000000 */
[----:B------:R-:W-:Y:S01]  /*12730*/  FADD.FTZ R112, R112, R123 ;  /* 0x0000007b70707221 */ /* 0x000fe20000010000 */
[----:B------:R-:W-:-:S03]  /*12740*/  IMAD.MOV.U32 R123, RZ, RZ, 0x2 ;  /* 0x00000002ff7b7424 */ /* 0x000fc600078e00ff */
        /* <DEDUP_REMOVED lines=13> */
.L_x_970:
        /* <DEDUP_REMOVED lines=13> */
.L_x_972:
[----:B------:R-:W-:Y:S05]  /*128f0*/  BSYNC.RECONVERGENT B2 ;  /* 0x0000000000027941 */ /* 0x000fea0003800200 */
.L_x_971:
        /* <DEDUP_REMOVED lines=42> */
[----:B------:R-:W-:-:S07]  /*12ba0*/  HFMA2 R123, -RZ, RZ, 0, 0 ;  /* 0x00000000ff7b7431 */ /* 0x000fce00000001ff */
.L_x_969:
[----:B------:R-:W-:Y:S05]  /*12bb0*/  BSYNC.RECONVERGENT B1 ;  /* 0x0000000000017941 */ /* 0x000fea0003800200 */
.L_x_968:
        /* <DEDUP_REMOVED lines=8> */
[----:B------:R-:W-:Y:S01]  /*12c40*/  IMAD.MOV.U32 R130, RZ, RZ, 0x2 ;  /* 0x00000002ff827424 */ /* 0x000fe200078e00ff */
[----:B------:R-:W-:Y:S02]  /*12c50*/  MOV R113, R0 ;  /* 0x0000000000717202 */ /* 0x000fe40000000f00 */
        /* <DEDUP_REMOVED lines=13> */
.L_x_975:
        /* <DEDUP_REMOVED lines=13> */
.L_x_977:
[----:B------:R-:W-:Y:S05]  /*12e00*/  BSYNC.RECONVERGENT B2 ;  /* 0x0000000000027941 */ /* 0x000fea0003800200 */
.L_x_976:
        /* <DEDUP_REMOVED lines=43> */
.L_x_974:
[----:B------:R-:W-:Y:S05]  /*130c0*/  BSYNC.RECONVERGENT B1 ;  /* 0x0000000000017941 */ /* 0x000fea0003800200 */
.L_x_973:
        /* <DEDUP_REMOVED lines=9> */
[----:B------:R-:W-:-:S05]  /*13160*/  FSEL R113, R113, RZ, !P2 ;  /* 0x000000ff71717208 */ /* 0x000fca0005000000 */
[----:B------:R-:W-:Y:S01]  /*13170*/  FADD.FTZ R180, R180, R113 ;  /* 0x00000071b4b47221 */ /* 0x000fe20000010000 */
[----:B------:R-:W-:-:S03]  /*13180*/  IMAD.MOV.U32 R113, RZ, RZ, R0 ;  /* 0x000000ffff717224 */ /* 0x000fc600078e0000 */
[----:B------:R-:W-:Y:S01]  /*13190*/  @P1 FADD.FTZ R202, R123, R180 ;  /* 0x000000b47bca1221 */ /* 0x000fe20000010000 */
[----:B------:R-:W-:Y:S02]  /*131a0*/  @!P1 MOV R202, R180 ;  /* 0x000000b400ca9202 */ /* 0x000fe40000000f00 */
[----:B------:R-:W-:Y:S02]  /*131b0*/  SEL R180, RZ, 0x1, P2 ;  /* 0x00000001ffb47807 */ /* 0x000fe40001000000 */
        /* <DEDUP_REMOVED lines=10> */
.L_x_980:
        /* <DEDUP_REMOVED lines=13> */
.L_x_982:
[----:B------:R-:W-:Y:S05]  /*13330*/  BSYNC.RECONVERGENT B2 ;  /* 0x0000000000027941 */ /* 0x000fea0003800200 */
.L_x_981:
        /* <DEDUP_REMOVED lines=43> */
.L_x_979:
[----:B------:R-:W-:Y:S05]  /*135f0*/  BSYNC.RECONVERGENT B1 ;  /* 0x0000000000017941 */ /* 0x000fea0003800200 */
.L_x_978:
[----:B------:R-:W-:Y:S01]  /*13600*/  I2FP.F32.U32 R112, R113 ;  /* 0x0000007100707245 */ /* 0x000fe20000201000 */
[----:B------:R-:W-:Y:S01]  /*13610*/  BSSY.RECONVERGENT B1, `(.L_x_983) ;  /* 0x000004d000017945 */ /* 0x000fe20003800200 */
[----:B------:R-:W-:Y:S01]  /*13620*/  SHF.L.U32 R124, R124, 0x10, RZ ;  /* 0x000000107c7c7819 */ /* 0x000fe200000006ff */
[----:B------:R-:W-:Y:S01]  /*13630*/  IMAD.MOV.U32 R123, RZ, RZ, 0x2 ;  /* 0x00000002ff7b7424 */ /* 0x000fe200078e00ff */
[----:B------:R-:W-:Y:S01]  /*13640*/  ISETP.NE.AND P2, PT, R122, 0x1, PT ;  /* 0x000000017a00780c */ /* 0x000fe20003f45270 */
[----:B------:R-:W-:Y:S01]  /*13650*/  FFMA.FTZ R112, R112, R125, 1.1641532182693481445e-10 ;  /* 0x2f00000070707423 */ /* 0x000fe2000001007d */
[----:B------:R-:W-:Y:S02]  /*13660*/  IMAD.MOV.U32 R113, RZ, RZ, R0 ;  /* 0x000000ffff717224 */ /* 0x000fe400078e0000 */
[----:B------:R-:W-:Y:S02]  /*13670*/  FMUL.FTZ R124, R124, R127 ;  /* 0x0000007f7c7c7220 */ /* 0x000fe40000410000 */
        /* <DEDUP_REMOVED lines=13> */
.L_x_985:
        /* <DEDUP_REMOVED lines=13> */
.L_x_987:
[----:B------:R-:W-:Y:S05]  /*13820*/  BSYNC.RECONVERGENT B2 ;  /* 0x0000000000027941 */ /* 0x000fea0003800200 */
.L_x_986:
        /* <DEDUP_REMOVED lines=43> */
.L_x_984:
[----:B------:R-:W-:Y:S05]  /*13ae0*/  BSYNC.RECONVERGENT B1 ;  /* 0x0000000000017941 */ /* 0x000fea0003800200 */
.L_x_983:
[----:B------:R-:W-:Y:S01]  /*13af0*/  I2FP.F32.U32 R112, R113 ;  /* 0x0000007100707245 */ /* 0x000fe20000201000 */
[----:B------:R-:W-:Y:S01]  /*13b00*/  @P1 IMAD.U32 R191, R191, 0x10000, RZ ;  /* 0x00010000bfbf1824 */ /* 0x000fe200078e00ff */
[----:B------:R-:W-:Y:S01]  /*13b10*/  SHF.L.U32 R122, R181, 0x10, RZ ;  /* 0x00000010b57a7819 */ /* 0x000fe200000006ff */
[----:B------:R-:W-:Y:S01]  /*13b20*/  BSSY.RECONVERGENT B1, `(.L_x_988) ;  /* 0x000004f000017945 */ /* 0x000fe20003800200 */
[----:B------:R-:W-:Y:S02]  /*13b30*/  HFMA2 R130, -RZ, RZ, 0, 1.1920928955078125e-07 ;  /* 0x00000002ff827431 */ /* 0x000fe400000001ff */
        /* <DEDUP_REMOVED lines=8> */
[----:B------:R-:W-:Y:S01]  /*13bc0*/  @P1 FADD.FTZ R206, R184, R191 ;  /* 0x000000bfb8ce1221 */ /* 0x000fe20000010000 */
[----:B------:R-:W-:-:S05]  /*13bd0*/  @!P1 IMAD.MOV.U32 R206, RZ, RZ, R184 ;  /* 0x000000ffffce9224 */ /* 0x000fca00078e00b8 */
        /* <DEDUP_REMOVED lines=10> */
.L_x_990:
        /* <DEDUP_REMOVED lines=13> */
.L_x_992:
[----:B------:R-:W-:Y:S05]  /*13d50*/  BSYNC.RECONVERGENT B2 ;  /* 0x0000000000027941 */ /* 0x000fea0003800200 */
.L_x_991:
        /* <DEDUP_REMOVED lines=43> */
.L_x_989:
[----:B------:R-:W-:Y:S05]  /*14010*/  BSYNC.RECONVERGENT B1 ;  /* 0x0000000000017941 */ /* 0x000fea0003800200 */
.L_x_988:
        /* <DEDUP_REMOVED lines=21> */
.L_x_995:
        /* <DEDUP_REMOVED lines=13> */
.L_x_997:
[----:B------:R-:W-:Y:S05]  /*14240*/  BSYNC.RECONVERGENT B2 ;  /* 0x0000000000027941 */ /* 0x000fea0003800200 */
.L_x_996:
        /* <DEDUP_REMOVED lines=43> */
.L_x_994:
[----:B------:R-:W-:Y:S05]  /*14500*/  BSYNC.RECONVERGENT B1 ;  /* 0x0000000000017941 */ /* 0x000fea0003800200 */
.L_x_993:
        /* <DEDUP_REMOVED lines=25> */
.L_x_1000:
        /* <DEDUP_REMOVED lines=13> */
.L_x_1002:
[----:B------:R-:W-:Y:S05]  /*14770*/  BSYNC.RECONVERGENT B2 ;  /* 0x0000000000027941 */ /* 0x000fea0003800200 */
.L_x_1001:
        /* <DEDUP_REMOVED lines=43> */
.L_x_999:
[----:B------:R-:W-:Y:S05]  /*14a30*/  BSYNC.RECONVERGENT B1 ;  /* 0x0000000000017941 */ /* 0x000fea0003800200 */
.L_x_998:
        /* <DEDUP_REMOVED lines=20> */
.L_x_1005:
        /* <DEDUP_REMOVED lines=13> */
.L_x_1007:
[----:B------:R-:W-:Y:S05]  /*14c50*/  BSYNC.RECONVERGENT B2 ;  /* 0x0000000000027941 */ /* 0x000fea0003800200 */
.L_x_1006:
        /* <DEDUP_REMOVED lines=43> */
.L_x_1004:
[----:B------:R-:W-:Y:S05]  /*14f10*/  BSYNC.RECONVERGENT B1 ;  /* 0x0000000000017941 */ /* 0x000fea0003800200 */
.L_x_1003:
        /* <DEDUP_REMOVED lines=11> */
[----:B------:R-:W-:-:S04]  /*14fd0*/  FADD.FTZ R114, R114, R123 ;  /* 0x0000007b72727221 */ /* 0x000fc80000010000 */
[----:B------:R-:W-:Y:S01]  /*14fe0*/  @P1 FADD.FTZ R200, R114, R113 ;  /* 0x0000007172c81221 */ /* 0x000fe20000010000 */
[----:B------:R-:W-:Y:S01]  /*14ff0*/  @!P1 MOV R200, R114 ;  /* 0x0000007200c89202 */ /* 0x000fe20000000f00 */
[----:B------:R-:W-:-:S03]  /*15000*/  IMAD.MOV.U32 R113, RZ, RZ, R0 ;  /* 0x000000ffff717224 */ /* 0x000fc600078e0000 */
        /* <DEDUP_REMOVED lines=10> */
.L_x_1010:
        /* <DEDUP_REMOVED lines=13> */
.L_x_1012:
[----:B------:R-:W-:Y:S05]  /*15180*/  BSYNC.RECONVERGENT B2 ;  /* 0x0000000000027941 */ /* 0x000fea0003800200 */
.L_x_1011:
        /* <DEDUP_REMOVED lines=43> */
.L_x_1009:
[----:B------:R-:W-:Y:S05]  /*15440*/  BSYNC.RECONVERGENT B1 ;  /* 0x0000000000017941 */ /* 0x000fea0003800200 */
.L_x_1008:
        /* <DEDUP_REMOVED lines=21> */
.L_x_1015:
        /* <DEDUP_REMOVED lines=13> */
.L_x_1017:
[----:B------:R-:W-:Y:S05]  /*15670*/  BSYNC.RECONVERGENT B2 ;  /* 0x0000000000027941 */ /* 0x000fea0003800200 */
.L_x_1016:
        /* <DEDUP_REMOVED lines=43> */
.L_x_1014:
[----:B------:R-:W-:Y:S05]  /*15930*/  BSYNC.RECONVERGENT B1 ;  /* 0x0000000000017941 */ /* 0x000fea0003800200 */
.L_x_1013:
[----:B------:R-:W-:Y:S01]  /*15940*/  I2FP.F32.U32 R112, R113 ;  /* 0x0000007100707245 */ /* 0x000fe20000201000 */
[----:B------:R-:W-:Y:S01]  /*15950*/  @P1 IMAD.U32 R115, R111, 0x10000, RZ ;  /* 0x000100006f731824 */ /* 0x000fe200078e00ff */
[----:B------:R-:W-:Y:S01]  /*15960*/  SHF.L.U32 R114, R107, 0x10, RZ ;  /* 0x000000106b727819 */ /* 0x000fe200000006ff */
[----:B------:R-:W-:Y:S02]  /*15970*/  BSSY.RECONVERGENT B1, `(.L_x_1018) ;  /* 0x000004f000017945 */ /* 0x000fe40003800200 */
[----:B------:R-:W-:Y:S02]  /*15980*/  FFMA.FTZ R112, R112, R125, 1.1641532182693481445e-10 ;  /* 0x2f00000070707423 */ /* 0x000fe4000001007d */
[----:B------:R-:W-:Y:S01]  /*15990*/  FMUL.FTZ R113, R114, R127 ;  /* 0x0000007f72717220 */ /* 0x000fe20000410000 */
[----:B------:R-:W-:Y:S02]  /*159a0*/  HFMA2 R114, -RZ, RZ, 0, 1.1920928955078125e-07 ;  /* 0x00000002ff727431 */ /* 0x000fe400000001ff */
        /* <DEDUP_REMOVED lines=18> */
.L_x_1020:
        /* <DEDUP_REMOVED lines=13> */
.L_x_1022:
[----:B------:R-:W-:Y:S05]  /*15ba0*/  BSYNC.RECONVERGENT B2 ;  /* 0x0000000000027941 */ /* 0x000fea0003800200 */
.L_x_1021:
        /* <DEDUP_REMOVED lines=43> */
.L_x_1019:
[----:B------:R-:W-:Y:S05]  /*15e60*/  BSYNC.RECONVERGENT B1 ;  /* 0x0000000000017941 */ /* 0x000fea0003800200 */
.L_x_1018:
        /* <DEDUP_REMOVED lines=20> */
.L_x_1025:
        /* <DEDUP_REMOVED lines=15> */
.L_x_1027:
[----:B------:R-:W-:Y:S05]  /*160a0*/  BSYNC.RECONVERGENT B2 ;  /* 0x0000000000027941 */ /* 0x000fea0003800200 */
.L_x_1026:
        /* <DEDUP_REMOVED lines=43> */
.L_x_1024:
[----:B------:R-:W-:Y:S05]  /*16360*/  BSYNC.RECONVERGENT B1 ;  /* 0x0000000000017941 */ /* 0x000fea0003800200 */
.L_x_1023:
[----:B------:R-:W-:Y:S01]  /*16370*/  I2FP.F32.U32 R112, R113 ;  /* 0x0000007100707245 */ /* 0x000fe20000201000 */
[----:B------:R-:W-:Y:S01]  /*16380*/  IMAD.U32 R188, R188, 0x10000, RZ ;  /* 0x00010000bcbc7824 */ /* 0x000fe200078e00ff */
[----:B------:R-:W-:Y:S02]  /*16390*/  @P1 SHF.L.U32 R173, R173, 0x10, RZ ;  /* 0x00000010adad1819 */ /* 0x000fe400000006ff */
[----:B------:R-:W-:Y:S01]  /*163a0*/  PRMT R114, R189, 0x5410, R191 ;  /* 0x00005410bd727816 */ /* 0x000fe200000000bf */
[----:B------:R-:W-:Y:S01]  /*163b0*/  FFMA.FTZ R112, R112, R125, 1.1641532182693481445e-10 ;  /* 0x2f00000070707423 */ /* 0x000fe2000001007d */
[----:B------:R-:W-:-:S04]  /*163c0*/  FMUL.FTZ R188, R188, R127 ;  /* 0x0000007fbcbc7220 */ /* 0x000fc80000410000 */
[----:B------:R-:W-:-:S04]  /*163d0*/  FSETP.GTU.FTZ.AND P6, PT, R112, R129, PT ;  /* 0x000000817000720b */ /* 0x000fc80003fdc000 */
[----:B------:R-:W-:Y:S02]  /*163e0*/  FSEL R113, R188, RZ, !P6 ;  /* 0x000000ffbc717208 */ /* 0x000fe40007000000 */
[----:B------:R-:W-:-:S03]  /*163f0*/  SEL R112, RZ, 0x1, P6 ;  /* 0x00000001ff707807 */ /* 0x000fc60003000000 */
[----:B------:R-:W-:Y:S01]  /*16400*/  FADD.FTZ R192, R192, R113 ;  /* 0x00000071c0c07221 */ /* 0x000fe20000010000 */
[--C-:B------:R-:W-:Y:S02]  /*16410*/  PRMT R113, R187, 0x5410, R185.reuse ;  /* 0x00005410bb717816 */ /* 0x100fe400000000b9 */
[----:B------:R-:W-:Y:S01]  /*16420*/  PRMT R185, R112, 0x7610, R185 ;  /* 0x0000761070b97816 */ /* 0x000fe200000000b9 */
[----:B------:R-:W-:Y:S01]  /*16430*/  @P1 FADD.FTZ R194, R192, R173 ;  /* 0x000000adc0c21221 */ /* 0x000fe20000010000 */
[----:B------:R-:W-:Y:S01]  /*16440*/  @!P1 IMAD.MOV.U32 R194, RZ, RZ, R192 ;  /* 0x000000ffffc29224 */ /* 0x000fe200078e00c0 */
[----:B------:R-:W-:-:S04]  /*16450*/  PRMT R112, R167, 0x5410, R165 ;  /* 0x00005410a7707816 */ /* 0x000fc800000000a5 */
[----:B------:R-:W-:-:S04]  /*16460*/  F2FP.BF16.F32.PACK_AB R115, RZ, R194 ;  /* 0x000000c2ff73723e */ /* 0x000fc800000010ff */
[----:B------:R-:W-:Y:S01]  /*16470*/  PRMT R115, R172, 0x5410, R115 ;  /* 0x00005410ac737816 */ /* 0x000fe20000000073 */
[----:B------:R-:W-:Y:S06]  /*16480*/  BRA `(.L_x_1028) ;  /* 0x0000002800647947 */ /* 0x000fec0003800000 */
.L_x_947:
        /* <DEDUP_REMOVED lines=16> */
.L_x_1031:
        /* <DEDUP_REMOVED lines=13> */
.L_x_1033:
[----:B------:R-:W-:Y:S05]  /*16660*/  BSYNC.RECONVERGENT B2 ;  /* 0x0000000000027941 */ /* 0x000fea0003800200 */
.L_x_1032:
        /* <DEDUP_REMOVED lines=42> */
.L_x_1030:
[----:B------:R-:W-:Y:S05]  /*16910*/  BSYNC.RECONVERGENT B1 ;  /* 0x0000000000017941 */ /* 0x000fea0003800200 */
.L_x_1029:
[----:B------:R-:W-:Y:S01]  /*16920*/  I2FP.F32.U32 R122, R122 ;  /* 0x0000007a007a7245 */ /* 0x000fe20000201000 */
[----:B------:R-:W-:Y:S01]  /*16930*/  @P1 IMAD.U32 R123, R108, 0x10000, RZ ;  /* 0x000100006c7b1824 */ /* 0x000fe200078e00ff */
[----:B-----5:R-:W-:Y:S01]  /*16940*/  SHF.L.U32 R124, R112, 0x10, RZ ;  /* 0x00000010707c7819 */ /* 0x020fe200000006ff */
[----:B------:R-:W-:Y:S01]  /*16950*/  BSSY.RECONVERGENT B1, `(.L_x_1034) ;  /* 0x0000050000017945 */ /* 0x000fe20003800200 */
[----:B------:R-:W-:Y:S01]  /*16960*/  ISETP.NE.AND P3, PT, R130, 0x1, PT ;  /* 0x000000018200780c */ /* 0x000fe20003f65270 */
[----:B------:R-:W-:Y:S01]  /*16970*/  FFMA.FTZ R122, R122, R125, 1.1641532182693481445e-10 ;  /* 0x2f0000007a7a7423 */ /* 0x000fe2000001007d */
[----:B------:R-:W-:Y:S01]  /*16980*/  LOP3.LUT R186, R186, 0xffffffef, RZ, 0xc0, !PT ;  /* 0xffffffefbaba7812 */ /* 0x000fe200078ec0ff */
[----:B------:R-:W-:Y:S01]  /*16990*/  FMUL.FTZ R124, R124, R127 ;  /* 0x0000007f7c7c7220 */ /* 0x000fe20000410000 */
[----:B------:R-:W-:Y:S02]  /*169a0*/  PRMT R112, R112, 0x7632, R112 ;  /* 0x0000763270707816 */ /* 0x000fe40000000070 */
[----:B------:R-:W-:-:S04]  /*169b0*/  FSETP.GTU.FTZ.AND P2, PT, R122, R129, PT ;  /* 0x000000817a00720b */ /* 0x000fc80003f5c000 */
[----:B------:R-:W-:Y:S01]  /*169c0*/  FSEL R204, R124, RZ, !P2 ;  /* 0x000000ff7ccc7208 */ /* 0x000fe20005000000 */
[----:B------:R-:W-:Y:S01]  /*169d0*/  IMAD.MOV.U32 R124, RZ, RZ, 0x2 ;  /* 0x00000002ff7c7424 */ /* 0x000fe200078e00ff */
[----:B------:R-:W-:-:S03]  /*169e0*/  PLOP3.LUT P2, PT, P2, PT, PT, 0x8, 0x80 ;  /* 0x000000000080781c */ /* 0x000fc6000174e170 */
[----:B------:R-:W-:Y:S01]  /*169f0*/  @P1 FADD.FTZ R204, R123, R204 ;  /* 0x000000cc7bcc1221 */ /* 0x000fe20000010000 */
[----:B------:R-:W-:-:S04]  /*16a00*/  MOV R123, R0 ;  /* 0x00000000007b7202 */ /* 0x000fc80000000f00 */
        /* <DEDUP_REMOVED lines=11> */
.L_x_1036:
        /* <DEDUP_REMOVED lines=13> */
.L_x_1038:
[----:B------:R-:W-:Y:S05]  /*16b90*/  BSYNC.RECONVERGENT B2 ;  /* 0x0000000000027941 */ /* 0x000fea0003800200 */
.L_x_1037:
        /* <DEDUP_REMOVED lines=43> */
.L_x_1035:
[----:B------:R-:W-:Y:S05]  /*16e50*/  BSYNC.RECONVERGENT B1 ;  /* 0x0000000000017941 */ /* 0x000fea0003800200 */
.L_x_1034:
        /* <DEDUP_REMOVED lines=8> */
[----:B------:R-:W-:Y:S02]  /*16ee0*/  HFMA2 R130, -RZ, RZ, 0, 1.1920928955078125e-07 ;  /* 0x00000002ff827431 */ /* 0x000fe400000001ff */
[----:B------:R-:W-:-:S04]  /*16ef0*/  FSETP.GTU.FTZ.AND P2, PT, R122, R129, PT ;  /* 0x000000817a00720b */ /* 0x000fc80003f5c000 */
[----:B------:R-:W-:Y:S01]  /*16f00*/  FSEL R208, R112, RZ, !P2 ;  /* 0x000000ff70d07208 */ /* 0x000fe20005000000 */
[----:B------:R-:W-:Y:S01]  /*16f10*/  IMAD.MOV.U32 R112, RZ, RZ, R0 ;  /* 0x000000ffff707224 */ /* 0x000fe200078e0000 */
        /* <DEDUP_REMOVED lines=13> */
.L_x_1041:
        /* <DEDUP_REMOVED lines=13> */
.L_x_1043:
[----:B------:R-:W-:Y:S05]  /*170c0*/  BSYNC.RECONVERGENT B2 ;  /* 0x0000000000027941 */ /* 0x000fea0003800200 */
.L_x_1042:
        /* <DEDUP_REMOVED lines=43> */
.L_x_1040:
[----:B------:R-:W-:Y:S05]  /*17380*/  BSYNC.RECONVERGENT B1 ;  /* 0x0000000000017941 */ /* 0x000fea0003800200 */
.L_x_1039:
[----:B------:R-:W-:Y:S01]  /*17390*/  I2FP.F32.U32 R112, R112 ;  /* 0x0000007000707245 */ /* 0x000fe20000201000 */
[----:B------:R-:W-:Y:S01]  /*173a0*/  IMAD.U32 R122, R113, 0x10000, RZ ;  /* 0x00010000717a7824 */ /* 0x000fe200078e00ff */
[----:B------:R-:W-:Y:S01]  /*173b0*/  ISETP.NE.AND P3, PT, R130, 0x1, PT ;  /* 0x000000018200780c */ /* 0x000fe20003f65270 */
[----:B------:R-:W-:Y:S01]  /*173c0*/  BSSY.RECONVERGENT B1, `(.L_x_1044) ;  /* 0x0000050000017945 */ /* 0x000fe20003800200 */
[----:B------:R-:W-:Y:S01]  /*173d0*/  @P1 SHF.L.U32 R123, R109, 0x10, RZ ;  /* 0x000000106d7b1819 */ /* 0x000fe200000006ff */
[----:B------:R-:W-:Y:S01]  /*173e0*/  FFMA.FTZ R112, R112, R125, 1.1641532182693481445e-10 ;  /* 0x2f00000070707423 */ /* 0x000fe2000001007d */
[----:B------:R-:W-:Y:S01]  /*173f0*/  FMUL.FTZ R122, R122, R127 ;  /* 0x0000007f7a7a7220 */ /* 0x000fe20000410000 */
[----:B------:R-:W-:Y:S02]  /*17400*/  LOP3.LUT R186, R186, 0xfffffffb, RZ, 0xc0, !PT ;  /* 0xfffffffbbaba7812 */ /* 0x000fe400078ec0ff */
[----:B------:R-:W-:Y:S01]  /*17410*/  PRMT R124, R113, 0x7632, R124 ;  /* 0x00007632717c7816 */ /* 0x000fe2000000007c */
[----:B------:R-:W-:Y:S01]  /*17420*/  IMAD.MOV.U32 R113, RZ, RZ, R0 ;  /* 0x000000ffff717224 */ /* 0x000fe200078e0000 */
[----:B------:R-:W-:-:S04]  /*17430*/  FSETP.GTU.FTZ.AND P2, PT, R112, R129, PT ;  /* 0x000000817000720b */ /* 0x000fc80003f5c000 */
        /* <DEDUP_REMOVED lines=15> */
.L_x_1046:
        /* <DEDUP_REMOVED lines=13> */
.L_x_1048:
[----:B------:R-:W-:Y:S05]  /*17600*/  BSYNC.RECONVERGENT B2 ;  /* 0x0000000000027941 */ /* 0x000fea0003800200 */
.L_x_1047:
        /* <DEDUP_REMOVED lines=43> */
.L_x_1045:
[----:B------:R-:W-:Y:S05]  /*178c0*/  BSYNC.RECONVERGENT B1 ;  /* 0x0000000000017941 */ /* 0x000fea0003800200 */
.L_x_1044:
[----:B------:R-:W-:Y:S01]  /*178d0*/  I2FP.F32.U32 R112, R113 ;  /* 0x0000007100707245 */ /* 0x000fe20000201000 */
[----:B------:R-:W-:Y:S01]  /*178e0*/  @P1 IMAD.U32 R191, R191, 0x10000, RZ ;  /* 0x00010000bfbf1824 */ /* 0x000fe200078e00ff */
[----:B------:R-:W-:Y:S01]  /*178f0*/  SHF.L.U32 R124, R124, 0x10, RZ ;  /* 0x000000107c7c7819 */ /* 0x000fe200000006ff */
[----:B------:R-:W-:Y:S01]  /*17900*/  BSSY.RECONVERGENT B1, `(.L_x_1049) ;  /* 0x000004e000017945 */ /* 0x000fe20003800200 */
[----:B------:R-:W-:Y:S01]  /*17910*/  ISETP.NE.AND P2, PT, R122, 0x1, PT ;  /* 0x000000017a00780c */ /* 0x000fe20003f45270 */
[----:B------:R-:W-:Y:S01]  /*17920*/  FFMA.FTZ R112, R112, R125, 1.1641532182693481445e-10 ;  /* 0x2f00000070707423 */ /* 0x000fe2000001007d */
[----:B------:R-:W-:Y:S02]  /*17930*/  IMAD.MOV.U32 R123, RZ, RZ, 0x2 ;  /* 0x00000002ff7b7424 */ /* 0x000fe400078e00ff */
[----:B------:R-:W-:Y:S01]  /*17940*/  FMUL.FTZ R124, R124, R127 ;  /* 0x0000007f7c7c7220 */ /* 0x000fe20000410000 */
[----:B------:R-:W-:Y:S02]  /*17950*/  MOV R113, R0 ;  /* 0x0000000000717202 */ /* 0x000fe40000000f00 */
[----:B------:R-:W-:-:S04]  /*17960*/  FSETP.GTU.FTZ.AND P3, PT, R112, R129, PT ;  /* 0x000000817000720b */ /* 0x000fc80003f7c000 */
[----:B------:R-:W-:Y:S02]  /*17970*/  FSEL R206, R124, RZ, !P3 ;  /* 0x000000ff7cce7208 */ /* 0x000fe40005800000 */
        /* <DEDUP_REMOVED lines=13> */
.L_x_1051:
        /* <DEDUP_REMOVED lines=13> */
.L_x_1053:
[----:B------:R-:W-:Y:S05]  /*17b20*/  BSYNC.RECONVERGENT B2 ;  /* 0x0000000000027941 */ /* 0x000fea0003800200 */
.L_x_1052:
        /* <DEDUP_REMOVED lines=43> */
.L_x_1050:
[----:B------:R-:W-:Y:S05]  /*17de0*/  BSYNC.RECONVERGENT B1 ;  /* 0x0000000000017941 */ /* 0x000fea0003800200 */
.L_x_1049:
        /* <DEDUP_REMOVED lines=24> */
.L_x_1056:
        /* <DEDUP_REMOVED lines=13> */
.L_x_1058:
[----:B------:R-:W-:Y:S05]  /*18040*/  BSYNC.RECONVERGENT B2 ;  /* 0x0000000000027941 */ /* 0x000fea0003800200 */
.L_x_1057:
        /* <DEDUP_REMOVED lines=43> */
.L_x_1055:
[----:B------:R-:W-:Y:S05]  /*18300*/  BSYNC.RECONVERGENT B1 ;  /* 0x0000000000017941 */ /* 0x000fea0003800200 */
.L_x_1054:
        /* <DEDUP_REMOVED lines=23> */
.L_x_1061:
        /* <DEDUP_REMOVED lines=13> */
.L_x_1063:
[----:B------:R-:W-:Y:S05]  /*18550*/  BSYNC.RECONVERGENT B2 ;  /* 0x0000000000027941 */ /* 0x000fea0003800200 */
.L_x_1062:
        /* <DEDUP_REMOVED lines=43> */
.L_x_1060:
[----:B------:R-:W-:Y:S05]  /*18810*/  BSYNC.RECONVERGENT B1 ;  /* 0x0000000000017941 */ /* 0x000fea0003800200 */
.L_x_1059:
        /* <DEDUP_REMOVED lines=24> */
.L_x_1066:
        /* <DEDUP_REMOVED lines=13> */
.L_x_1068:
[----:B------:R-:W-:Y:S05]  /*18a70*/  BSYNC.RECONVERGENT B2 ;  /* 0x0000000000027941 */ /* 0x000fea0003800200 */
.L_x_1067:
        /* <DEDUP_REMOVED lines=43> */
.L_x_1065:
[----:B------:R-:W-:Y:S05]  /*18d30*/  BSYNC.RECONVERGENT B1 ;  /* 0x0000000000017941 */ /* 0x000fea0003800200 */
.L_x_1064:
[----:B------:R-:W-:Y:S01]  /*18d40*/  I2FP.F32.U32 R112, R113 ;  /* 0x0000007100707245 */ /* 0x000fe20000201000 */
[----:B------:R-:W-:Y:S01]  /*18d50*/  IMAD.U32 R114, R189, 0x10000, RZ ;  /* 0x00010000bd727824 */ /* 0x000fe200078e00ff */
[----:B------:R-:W-:Y:S01]  /*18d60*/  PRMT R113, R172, 0x5410, R187 ;  /* 0x00005410ac717816 */ /* 0x000fe200000000bb */
        /* <DEDUP_REMOVED lines=8> */
[----:B------:R-:W-:-:S05]  /*18df0*/  @P1 FADD.FTZ R194, R173, R194 ;  /* 0x000000c2adc21221 */ /* 0x000fca0000010000 */
[----:B------:R-:W-:-:S04]  /*18e00*/  F2FP.BF16.F32.PACK_AB R115, RZ, R194 ;  /* 0x000000c2ff73723e */ /* 0x000fc800000010ff */
[----:B------:R-:W-:-:S07]  /*18e10*/  PRMT R115, R188, 0x5410, R115 ;  /* 0x00005410bc737816 */ /* 0x000fce0000000073 */
.L_x_1028:
[----:B------:R-:W-:Y:S01]  /*18e20*/  SEL R187, RZ, 0x1000000, !P5 ;  /* 0x01000000ffbb7807 */ /* 0x000fe20006800000 */
[C---:B------:R-:W-:Y:S01]  /*18e30*/  IMAD.WIDE.U32 R196, R177.reuse, 0x10, R116 ;  /* 0x00000010b1c47825 */ /* 0x040fe200078e0074 */
[----:B------:R-:W-:Y:S01]  /*18e40*/  SEL R172, RZ, 0x10000, !P4 ;  /* 0x00010000ffac7807 */ /* 0x000fe20006000000 */
[----:B------:R-:W0:Y:S01]  /*18e50*/  @P1 LDC.64 R122, c[0x0][0x3a0] ;  /* 0x0000e800ff7a1b82 */ /* 0x000e220000000a00 */
[----:B------:R-:W-:Y:S01]  /*18e60*/  SEL R173, RZ, 0x100, !P3 ;  /* 0x00000100ffad7807 */ /* 0x000fe20005800000 */
[----:B------:R-:W-:Y:S01]  /*18e70*/  IMAD.WIDE.U32 R192, R177, 0x8, R118 ;  /* 0x00000008b1c07825 */ /* 0x000fe200078e0076 */
[C---:B------:R-:W-:Y:S01]  /*18e80*/  LOP3.LUT P5, RZ, R186.reuse, 0x8, RZ, 0xc0, !PT ;  /* 0x00000008baff7812 */ /* 0x040fe200078ac0ff */
[----:B------:R1:W-:Y:S01]  /*18e90*/  STG.E.128 desc[UR8][R196.64], R112 ;  /* 0x00000070c4007986 */ /* 0x0003e2000c101d08 */
[----:B------:R-:W-:Y:S02]  /*18ea0*/  LOP3.LUT P4, RZ, R186, 0x4, RZ, 0xc0, !PT ;  /* 0x00000004baff7812 */ /* 0x000fe4000788c0ff */
[----:B------:R-:W-:Y:S01]  /*18eb0*/  ISETP.NE.AND P3, PT, R124, RZ, PT ;  /* 0x000000ff7c00720c */ /* 0x000fe20003f65270 */
[----:B------:R-:W2:Y:S01]  /*18ec0*/  @P0 LDC.64 R130, c[0x0][0x398] ;  /* 0x0000e600ff820b82 */ /* 0x000ea20000000a00 */
[----:B------:R-:W-:-:S02]  /*18ed0*/  SEL R165, RZ, 0x10000, !P4 ;  /* 0x00010000ffa57807 */ /* 0x000fc40006000000 */
[----:B------:R-:W-:Y:S02]  /*18ee0*/  SEL R167, RZ, 0x1000000, !P3 ;  /* 0x01000000ffa77807 */ /* 0x000fe40005800000 */
[----:B------:R-:W-:Y:S02]  /*18ef0*/  SEL R124, RZ, 0x100, !P5 ;  /* 0x00000100ff7c7807 */ /* 0x000fe40006800000 */
[----:B------:R-:W-:Y:S02]  /*18f00*/  LOP3.LUT P6, RZ, R186, 0x10, RZ, 0xc0, !PT ;  /* 0x00000010baff7812 */ /* 0x000fe400078cc0ff */
[----:B------:R-:W-:Y:S02]  /*18f10*/  LOP3.LUT R173, R173, R187, R172, 0xfe, !PT ;  /* 0x000000bbadad7212 */ /* 0x000fe400078efeac */
[----:B------:R-:W-:Y:S02]  /*18f20*/  SEL R172, RZ, 0x1, !P2 ;  /* 0x00000001ffac7807 */ /* 0x000fe40005000000 */
[----:B------:R-:W-:-:S02]  /*18f30*/  LOP3.LUT R124, R124, R167, R165, 0xfe, !PT ;  /* 0x000000a77c7c7212 */ /* 0x000fc400078efea5 */
[----:B------:R-:W-:Y:S02]  /*18f40*/  SEL R165, RZ, 0x1, !P6 ;  /* 0x00000001ffa57807 */ /* 0x000fe40007000000 */
[----:B------:R-:W-:Y:S02]  /*18f50*/  LOP3.LUT R173, R173, R172, RZ, 0xfc, !PT ;  /* 0x000000acadad7212 */ /* 0x000fe400078efcff */
[----:B------:R-:W-:Y:S02]  /*18f60*/  LOP3.LUT R172, R124, R165, RZ, 0xfc, !PT ;  /* 0x000000a57cac7212 */ /* 0x000fe400078efcff */
[----:B------:R-:W-:-:S03]  /*18f70*/  IADD3 R189, PT, PT, R169, 0x60, RZ ;  /* 0x00000060a9bd7810 */ /* 0x000fc60007ffe0ff */
[----:B------:R1:W-:Y:S02]  /*18f80*/  STG.E.64 desc[UR8][R192.64], R172 ;  /* 0x000000acc0007986 */ /* 0x0003e4000c101b08 */
[----:B0-----:R-:W-:Y:S01]  /*18f90*/  @P1 IMAD.WIDE.U32 R122, R189, 0x10, R122 ;  /* 0x00000010bd7a1825 */ /* 0x001fe200078e007a */
[----:B-1----:R-:W-:Y:S06]  /*18fa0*/  @!P0 BRA `(.L_x_1069) ;  /* 0x0000000000508947 */ /* 0x002fec0003800000 */
        /* <DEDUP_REMOVED lines=20> */
.L_x_1069:
        /* <DEDUP_REMOVED lines=27> */
.L_x_1073:
        /* <DEDUP_REMOVED lines=13> */
.L_x_1075:
[----:B------:R-:W-:Y:S05]  /*19370*/  BSYNC.RECONVERGENT B2 ;  /* 0x0000000000027941 */ /* 0x000fea0003800200 */
.L_x_1074:
        /* <DEDUP_REMOVED lines=43> */
.L_x_1072:
[----:B------:R-:W-:Y:S05]  /*19630*/  BSYNC.RECONVERGENT B1 ;  /* 0x0000000000017941 */ /* 0x000fea0003800200 */
.L_x_1071:
        /* <DEDUP_REMOVED lines=23> */
.L_x_1078:
        /* <DEDUP_REMOVED lines=13> */
.L_x_1080:
[----:B------:R-:W-:Y:S05]  /*19880*/  BSYNC.RECONVERGENT B2 ;  /* 0x0000000000027941 */ /* 0x000fea0003800200 */
.L_x_1079:
        /* <DEDUP_REMOVED lines=43> */
.L_x_1077:
[----:B------:R-:W-:Y:S05]  /*19b40*/  BSYNC.RECONVERGENT B1 ;  /* 0x0000000000017941 */ /* 0x000fea0003800200 */
.L_x_1076:
        /* <DEDUP_REMOVED lines=25> */
.L_x_1083:
        /* <DEDUP_REMOVED lines=13> */
.L_x_1085:
[----:B------:R-:W-:Y:S05]  /*19db0*/  BSYNC.RECONVERGENT B2 ;  /* 0x0000000000027941 */ /* 0x000fea0003800200 */
.L_x_1084:
        /* <DEDUP_REMOVED lines=43> */
.L_x_1082:
[----:B------:R-:W-:Y:S05]  /*1a070*/  BSYNC.RECONVERGENT B1 ;  /* 0x0000000000017941 */ /* 0x000fea0003800200 */
.L_x_1081:
[----:B------:R-:W-:Y:S01]  /*1a080*/  I2FP.F32.U32 R120, R121 ;  /* 0x0000007900787245 */ /* 0x000fe20000201000 */
[----:B------:R-:W-:Y:S01]  /*1a090*/  BSSY.RECONVERGENT B1, `(.L_x_1086) ;  /* 0x000004e000017945 */ /* 0x000fe20003800200 */
[----:B------:R-:W-:Y:S01]  /*1a0a0*/  ISETP.NE.AND P3, PT, R122, 0x1, PT ;  /* 0x000000017a00780c */ /* 0x000fe20003f65270 */
[----:B------:R-:W-:Y:S01]  /*1a0b0*/  IMAD.MOV.U32 R123, RZ, RZ, 0x2 ;  /* 0x00000002ff7b7424 */ /* 0x000fe200078e00ff */
[----:B------:R-:W-:Y:S01]  /*1a0c0*/  SHF.L.U32 R112, R112, 0x10, RZ ;  /* 0x0000001070707819 */ /* 0x000fe200000006ff */
[----:B------:R-:W-:Y:S01]  /*1a0d0*/  FFMA.FTZ R120, R120, R125, 1.1641532182693481445e-10 ;  /* 0x2f00000078787423 */ /* 0x000fe2000001007d */
[----:B------:R-:W-:Y:S01]  /*1a0e0*/  LOP3.LUT R186, R186, 0xfffffff7, RZ, 0xc0, !PT ;  /* 0xfffffff7baba7812 */ /* 0x000fe200078ec0ff */
[----:B------:R-:W-:Y:S02]  /*1a0f0*/  IMAD.MOV.U32 R121, RZ, RZ, R0 ;  /* 0x000000ffff797224 */ /* 0x000fe400078e0000 */
        /* <DEDUP_REMOVED lines=14> */
.L_x_1088:
        /* <DEDUP_REMOVED lines=13> */
.L_x_1090:
[----:B------:R-:W-:Y:S05]  /*1a2b0*/  BSYNC.RECONVERGENT B2 ;  /* 0x0000000000027941 */ /* 0x000fea0003800200 */
.L_x_1089:
        /* <DEDUP_REMOVED lines=43> */
.L_x_1087:
[----:B------:R-:W-:Y:S05]  /*1a570*/  BSYNC.RECONVERGENT B1 ;  /* 0x0000000000017941 */ /* 0x000fea0003800200 */
.L_x_1086:
[----:B------:R-:W-:Y:S01]  /*1a580*/  I2FP.F32.U32 R120, R121 ;  /* 0x0000007900787245 */ /* 0x000fe20000201000 */
[----:B------:R-:W-:Y:S01]  /*1a590*/  @P1 IMAD.U32 R173, R173, 0x10000, RZ ;  /* 0x00010000adad1824 */ /* 0x000fe200078e00ff */
[----:B------:R-:W-:Y:S01]  /*1a5a0*/  PRMT R121, R104, 0x7632, R121 ;  /* 0x0000763268797816 */ /* 0x000fe20000000079 */
[----:B------:R-:W-:Y:S01]  /*1a5b0*/  BSSY.RECONVERGENT B1, `(.L_x_1091) ;  /* 0x0000050000017945 */ /* 0x000fe20003800200 */
[----:B------:R-:W-:Y:S01]  /*1a5c0*/  ISETP.NE.AND P3, PT, R123, 0x1, PT ;  /* 0x000000017b00780c */ /* 0x000fe20003f65270 */
[----:B------:R-:W-:Y:S01]  /*1a5d0*/  FFMA.FTZ R120, R120, R125, 1.1641532182693481445e-10 ;  /* 0x2f00000078787423 */ /* 0x000fe2000001007d */
[----:B------:R-:W-:-:S04]  /*1a5e0*/  SHF.L.U32 R122, R121, 0x10, RZ ;  /* 0x00000010797a7819 */ /* 0x000fc800000006ff */
[----:B------:R-:W-:Y:S01]  /*1a5f0*/  FSETP.GTU.FTZ.AND P2, PT, R120, R129, PT ;  /* 0x000000817800720b */ /* 0x000fe20003f5c000 */
[----:B------:R-:W-:-:S03]  /*1a600*/  FMUL.FTZ R122, R122, R127 ;  /* 0x0000007f7a7a7220 */ /* 0x000fc60000410000 */
[----:B------:R-:W-:Y:S02]  /*1a610*/  SEL R179, RZ, 0x1, P2 ;  /* 0x00000001ffb37807 */ /* 0x000fe40001000000 */
[----:B------:R-:W-:-:S05]  /*1a620*/  FSEL R121, R122, RZ, !P2 ;  /* 0x000000ff7a797208 */ /* 0x000fca0005000000 */
[----:B------:R-:W-:Y:S01]  /*1a630*/  FADD.FTZ R112, R112, R121 ;  /* 0x0000007970707221 */ /* 0x000fe20000010000 */
[----:B------:R-:W-:-:S03]  /*1a640*/  HFMA2 R121, -RZ, RZ, 0, 1.1920928955078125e-07 ;  /* 0x00000002ff797431 */ /* 0x000fc600000001ff */
        /* <DEDUP_REMOVED lines=13> */
.L_x_1093:
        /* <DEDUP_REMOVED lines=13> */
.L_x_1095:
[----:B------:R-:W-:Y:S05]  /*1a7f0*/  BSYNC.RECONVERGENT B2 ;  /* 0x0000000000027941 */ /* 0x000fea0003800200 */
.L_x_1094:
        /* <DEDUP_REMOVED lines=43> */
.L_x_1092:
[----:B------:R-:W-:Y:S05]  /*1aab0*/  BSYNC.RECONVERGENT B1 ;  /* 0x0000000000017941 */ /* 0x000fea0003800200 */
.L_x_1091:
[----:B------:R-:W-:Y:S01]  /*1aac0*/  I2FP.F32.U32 R112, R112 ;  /* 0x0000007000707245 */ /* 0x000fe20000201000 */
[----:B------:R-:W-:Y:S01]  /*1aad0*/  IMAD.U32 R120, R113, 0x10000, RZ ;  /* 0x0001000071787824 */ /* 0x000fe200078e00ff */
[----:B------:R-:W-:Y:S01]  /*1aae0*/  ISETP.NE.AND P3, PT, R121, 0x1, PT ;  /* 0x000000017900780c */ /* 0x000fe20003f65270 */
[----:B------:R-:W-:Y:S01]  /*1aaf0*/  BSSY.RECONVERGENT B1, `(.L_x_1096) ;  /* 0x000004d000017945 */ /* 0x000fe20003800200 */
[----:B------:R-:W-:Y:S01]  /*1ab00*/  LOP3.LUT R186, R186, 0xfffffffb, RZ, 0xc0, !PT ;  /* 0xfffffffbbaba7812 */ /* 0x000fe200078ec0ff */
[----:B------:R-:W-:Y:S01]  /*1ab10*/  FFMA.FTZ R112, R112, R125, 1.1641532182693481445e-10 ;  /* 0x2f00000070707423 */ /* 0x000fe2000001007d */
[----:B------:R-:W-:Y:S01]  /*1ab20*/  FMUL.FTZ R120, R120, R127 ;  /* 0x0000007f78787220 */ /* 0x000fe20000410000 */
[----:B------:R-:W-:Y:S01]  /*1ab30*/  HFMA2 R122, -RZ, RZ, 0, 1.1920928955078125e-07 ;  /* 0x00000002ff7a7431 */ /* 0x000fe200000001ff */
[----:B------:R-:W-:Y:S01]  /*1ab40*/  PRMT R130, R113, 0x7632, R130 ;  /* 0x0000763271827816 */ /* 0x000fe20000000082 */
        /* <DEDUP_REMOVED lines=14> */
.L_x_1098:
        /* <DEDUP_REMOVED lines=13> */
.L_x_1100:
[----:B------:R-:W-:Y:S05]  /*1ad00*/  BSYNC.RECONVERGENT B2 ;  /* 0x0000000000027941 */ /* 0x000fea0003800200 */
.L_x_1099:
        /* <DEDUP_REMOVED lines=43> */
.L_x_1097:
[----:B------:R-:W-:Y:S05]  /*1afc0*/  BSYNC.RECONVERGENT B1 ;  /* 0x0000000000017941 */ /* 0x000fea0003800200 */
.L_x_1096:
        /* <DEDUP_REMOVED lines=11> */
[----:B------:R-:W-:Y:S01]  /*1b080*/  FADD.FTZ R112, R166, R113 ;  /* 0x00000071a6707221 */ /* 0x000fe20000010000 */
[----:B------:R-:W-:-:S03]  /*1b090*/  MOV R113, R0 ;  /* 0x0000000000717202 */ /* 0x000fc60000000f00 */
        /* <DEDUP_REMOVED lines=12> */
.L_x_1103:
        /* <DEDUP_REMOVED lines=13> */
.L_x_1105:
[----:B------:R-:W-:Y:S05]  /*1b230*/  BSYNC.RECONVERGENT B2 ;  /* 0x0000000000027941 */ /* 0x000fea0003800200 */
.L_x_1104:
        /* <DEDUP_REMOVED lines=43> */
.L_x_1102:
[----:B------:R-:W-:Y:S05]  /*1b4f0*/  BSYNC.RECONVERGENT B1 ;  /* 0x0000000000017941 */ /* 0x000fea0003800200 */
.L_x_1101:
[----:B------:R-:W-:Y:S01]  /*1b500*/  I2FP.F32.U32 R112, R113 ;  /* 0x0000007100707245 */ /* 0x000fe20000201000 */
[----:B------:R-:W-:Y:S01]  /*1b510*/  IMAD.U32 R130, R130, 0x10000, RZ ;  /* 0x0001000082827824 */ /* 0x000fe200078e00ff */
[----:B------:R-:W-:Y:S01]  /*1b520*/  ISETP.NE.AND P2, PT, R120, 0x1, PT ;  /* 0x000000017800780c */ /* 0x000fe20003f45270 */
[----:B------:R-:W-:Y:S01]  /*1b530*/  BSSY.RECONVERGENT B1, `(.L_x_1106) ;  /* 0x000004c000017945 */ /* 0x000fe20003800200 */
[----:B------:R-:W-:Y:S01]  /*1b540*/  LOP3.LUT R186, R186, 0xfffffffd, RZ, 0xc0, !PT ;  /* 0xfffffffdbaba7812 */ /* 0x000fe200078ec0ff */
[----:B------:R-:W-:Y:S01]  /*1b550*/  FFMA.FTZ R112, R112, R125, 1.1641532182693481445e-10 ;  /* 0x2f00000070707423 */ /* 0x000fe2000001007d */
[----:B------:R-:W-:Y:S01]  /*1b560*/  FMUL.FTZ R130, R130, R127 ;  /* 0x0000007f82827220 */ /* 0x000fe20000410000 */
[----:B------:R-:W-:Y:S01]  /*1b570*/  IMAD.MOV.U32 R122, RZ, RZ, 0x2 ;  /* 0x00000002ff7a7424 */ /* 0x000fe200078e00ff */
[----:B------:R-:W-:Y:S02]  /*1b580*/  MOV R113, R0 ;  /* 0x0000000000717202 */ /* 0x000fe40000000f00 */
[----:B------:R-:W-:-:S04]  /*1b590*/  FSETP.GTU.FTZ.AND P3, PT, R112, R129, PT ;  /* 0x000000817000720b */ /* 0x000fc80003f7c000 */
        /* <DEDUP_REMOVED lines=12> */
.L_x_1108:
        /* <DEDUP_REMOVED lines=13> */
.L_x_1110:
[----:B------:R-:W-:Y:S05]  /*1b730*/  BSYNC.RECONVERGENT B2 ;  /* 0x0000000000027941 */ /* 0x000fea0003800200 */
.L_x_1109:
        /* <DEDUP_REMOVED lines=43> */
.L_x_1107:
[----:B------:R-:W-:Y:S05]  /*1b9f0*/  BSYNC.RECONVERGENT B1 ;  /* 0x0000000000017941 */ /* 0x000fea0003800200 */
.L_x_1106:
[----:B------:R-:W-:Y:S01]  /*1ba00*/  I2FP.F32.U32 R112, R113 ;  /* 0x0000007100707245 */ /* 0x000fe20000201000 */
[----:B------:R-:W-:Y:S01]  /*1ba10*/  BSSY.RECONVERGENT B1, `(.L_x_1111) ;  /* 0x0000052000017945 */ /* 0x000fe20003800200 */
[----:B------:R-:W-:-:S03]  /*1ba20*/  PRMT R113, R105, 0x7632, R113 ;  /* 0x0000763269717816 */ /* 0x000fc60000000071 */
[----:B------:R-:W-:Y:S02]  /*1ba30*/  FFMA.FTZ R112, R112, R125, 1.1641532182693481445e-10 ;  /* 0x2f00000070707423 */ /* 0x000fe4000001007d */
[----:B------:R-:W-:Y:S02]  /*1ba40*/  IMAD.U32 R120, R113, 0x10000, RZ ;  /* 0x0001000071787824 */ /* 0x000fe400078e00ff */
[----:B------:R-:W-:Y:S01]  /*1ba50*/  @P1 IMAD.U32 R113, R172, 0x10000, RZ ;  /* 0x00010000ac711824 */ /* 0x000fe200078e00ff */
[----:B------:R-:W-:Y:S01]  /*1ba60*/  FSETP.GTU.FTZ.AND P2, PT, R112, R129, PT ;  /* 0x000000817000720b */ /* 0x000fe20003f5c000 */
[----:B------:R-:W-:-:S03]  /*1ba70*/  FMUL.FTZ R120, R120, R127 ;  /* 0x0000007f78787220 */ /* 0x000fc60000410000 */
[----:B------:R-:W-:Y:S02]  /*1ba80*/  SEL R181, RZ, 0x1, P2 ;  /* 0x00000001ffb57807 */ /* 0x000fe40001000000 */
[----:B------:R-:W-:Y:S02]  /*1ba90*/  FSEL R121, R120, RZ, !P2 ;  /* 0x000000ff78797208 */ /* 0x000fe40005000000 */
[----:B------:R-:W-:-:S03]  /*1baa0*/  ISETP.NE.AND P2, PT, R122, 0x1, PT ;  /* 0x000000017a00780c */ /* 0x000fc60003f45270 */
[----:B------:R-:W-:Y:S01]  /*1bab0*/  FADD.FTZ R130, R130, R121 ;  /* 0x0000007982827221 */ /* 0x000fe20000010000 */
[----:B------:R-:W-:-:S03]  /*1bac0*/  IMAD.MOV.U32 R121, RZ, RZ, 0x2 ;  /* 0x00000002ff797424 */ /* 0x000fc600078e00ff */
        /* <DEDUP_REMOVED lines=13> */
.L_x_1113:
        /* <DEDUP_REMOVED lines=13> */
.L_x_1115:
[----:B------:R-:W-:Y:S05]  /*1bc70*/  BSYNC.RECONVERGENT B2 ;  /* 0x0000000000027941 */ /* 0x000fea0003800200 */
.L_x_1114:
        /* <DEDUP_REMOVED lines=43> */
.L_x_1112:
[----:B------:R-:W-:Y:S05]  /*1bf30*/  BSYNC.RECONVERGENT B1 ;  /* 0x0000000000017941 */ /* 0x000fea0003800200 */
.L_x_1111:
        /* <DEDUP_REMOVED lines=21> */
.L_x_1118:
        /* <DEDUP_REMOVED lines=13> */
.L_x_1120:
[----:B------:R-:W-:Y:S05]  /*1c160*/  BSYNC.RECONVERGENT B2 ;  /* 0x0000000000027941 */ /* 0x000fea0003800200 */
.L_x_1119:
        /* <DEDUP_REMOVED lines=43> */
.L_x_1117:
[----:B------:R-:W-:Y:S05]  /*1c420*/  BSYNC.RECONVERGENT B1 ;  /* 0x0000000000017941 */ /* 0x000fea0003800200 */
.L_x_1116:
        /* <DEDUP_REMOVED lines=25> */
.L_x_1123:
        /* <DEDUP_REMOVED lines=13> */
.L_x_1125:
[----:B------:R-:W-:Y:S05]  /*1c690*/  BSYNC.RECONVERGENT B2 ;  /* 0x0000000000027941 */ /* 0x000fea0003800200 */
.L_x_1124:
        /* <DEDUP_REMOVED lines=43> */
.L_x_1122:
[----:B------:R-:W-:Y:S05]  /*1c950*/  BSYNC.RECONVERGENT B1 ;  /* 0x0000000000017941 */ /* 0x000fea0003800200 */
.L_x_1121:
        /* <DEDUP_REMOVED lines=20> */
.L_x_1128:
        /* <DEDUP_REMOVED lines=13> */
.L_x_1130:
[----:B------:R-:W-:Y:S05]  /*1cb70*/  BSYNC.RECONVERGENT B2 ;  /* 0x0000000000027941 */ /* 0x000fea0003800200 */
.L_x_1129:
        /* <DEDUP_REMOVED lines=43> */
.L_x_1127:
[----:B------:R-:W-:Y:S05]  /*1ce30*/  BSYNC.RECONVERGENT B1 ;  /* 0x0000000000017941 */ /* 0x000fea0003800200 */
.L_x_1126:
[----:B------:R-:W-:Y:S01]  /*1ce40*/  I2FP.F32.U32 R112, R113 ;  /* 0x0000007100707245 */ /* 0x000fe20000201000 */
[----:B------:R-:W-:Y:S01]  /*1ce50*/  IMAD.U32 R120, R131, 0x10000, RZ ;  /* 0x0001000083787824 */ /* 0x000fe200078e00ff */
[----:B------:R-:W-:Y:S01]  /*1ce60*/  @P1 SHF.L.U32 R131, R124, 0x10, RZ ;  /* 0x000000107c831819 */ /* 0x000fe200000006ff */
[----:B------:R-:W-:Y:S02]  /*1ce70*/  BSSY.RECONVERGENT B1, `(.L_x_1131) ;  /* 0x000004f000017945 */ /* 0x000fe40003800200 */
[----:B------:R-:W-:Y:S01]  /*1ce80*/  FFMA.FTZ R112, R112, R125, 1.1641532182693481445e-10 ;  /* 0x2f00000070707423 */ /* 0x000fe2000001007d */
[----:B------:R-:W-:-:S04]  /*1ce90*/  FMUL.FTZ R120, R120, R127 ;  /* 0x0000007f78787220 */ /* 0x000fc80000410000 */
[----:B------:R-:W-:-:S04]  /*1cea0*/  FSETP.GTU.FTZ.AND P4, PT, R112, R129, PT ;  /* 0x000000817000720b */ /* 0x000fc80003f9c000 */
[----:B------:R-:W-:Y:S01]  /*1ceb0*/  FSEL R113, R120, RZ, !P4 ;  /* 0x000000ff78717208 */ /* 0x000fe20006000000 */
[----:B------:R-:W-:Y:S01]  /*1cec0*/  IMAD.MOV.U32 R120, RZ, RZ, 0x2 ;  /* 0x00000002ff787424 */ /* 0x000fe200078e00ff */
[----:B------:R-:W-:Y:S02]  /*1ced0*/  SEL R183, RZ, 0x1, P4 ;  /* 0x00000001ffb77807 */ /* 0x000fe40002000000 */
[----:B------:R-:W-:Y:S01]  /*1cee0*/  ISETP.NE.AND P4, PT, R121, 0x1, PT ;  /* 0x000000017900780c */ /* 0x000fe20003f85270 */
[----:B------:R-:W-:Y:S01]  /*1cef0*/  FADD.FTZ R114, R114, R113 ;  /* 0x0000007172727221 */ /* 0x000fe20000010000 */
[----:B------:R-:W-:-:S03]  /*1cf00*/  MOV R113, R0 ;  /* 0x0000000000717202 */ /* 0x000fc60000000f00 */
        /* <DEDUP_REMOVED lines=12> */
.L_x_1133:
        /* <DEDUP_REMOVED lines=13> */
.L_x_1135:
[----:B------:R-:W-:Y:S05]  /*1d0a0*/  BSYNC.RECONVERGENT B2 ;  /* 0x0000000000027941 */ /* 0x000fea0003800200 */
.L_x_1134:
        /* <DEDUP_REMOVED lines=43> */
.L_x_1132:
[----:B------:R-:W-:Y:S05]  /*1d360*/  BSYNC.RECONVERGENT B1 ;  /* 0x0000000000017941 */ /* 0x000fea0003800200 */
.L_x_1131:
        /* <DEDUP_REMOVED lines=21> */
.L_x_1138:
        /* <DEDUP_REMOVED lines=13> */
.L_x_1140:
[----:B------:R-:W-:Y:S05]  /*1d590*/  BSYNC.RECONVERGENT B2 ;  /* 0x0000000000027941 */ /* 0x000fea0003800200 */
.L_x_1139:
        /* <DEDUP_REMOVED lines=39> */
[----:B------:R-:W-:Y:S02]  /*1d810*/  MOV R0, R120 ;  /* 0x0000007800007202 */ /* 0x000fe40000000f00 */
[----:B------:R-:W-:Y:S01]  /*1d820*/  LOP3.LUT R160, R114, UR30, R113, 0x96, !PT ;  /* 0x0000001e72a07c12 */ /* 0x000fe2000f8e9671 */
[----:B------:R-:W-:Y:S02]  /*1d830*/  IMAD.MOV.U32 R113, RZ, RZ, R188 ;  /* 0x000000ffff717224 */ /* 0x000fe400078e00bc */
[----:B------:R-:W-:-:S07]  /*1d840*/  IMAD.MOV.U32 R188, RZ, RZ, R112 ;  /* 0x000000ffffbc7224 */ /* 0x000fce00078e0070 */
.L_x_1137:
[----:B------:R-:W-:Y:S05]  /*1d850*/  BSYNC.RECONVERGENT B1 ;  /* 0x0000000000017941 */ /* 0x000fea0003800200 */
.L_x_1136:
        /* <DEDUP_REMOVED lines=13> */
[----:B------:R-:W-:Y:S01]  /*1d930*/  @!P1 MOV R124, R112 ;  /* 0x00000070007c9202 */ /* 0x000fe20000000f00 */
[----:B------:R-:W-:-:S03]  /*1d940*/  IMAD.MOV.U32 R115, RZ, RZ, 0x2 ;  /* 0x00000002ff737424 */ /* 0x000fc600078e00ff */
        /* <DEDUP_REMOVED lines=10> */
.L_x_1143:
        /* <DEDUP_REMOVED lines=13> */
.L_x_1145:
[----:B------:R-:W-:Y:S05]  /*1dac0*/  BSYNC.RECONVERGENT B2 ;  /* 0x0000000000027941 */ /* 0x000fea0003800200 */
.L_x_1144:
        /* <DEDUP_REMOVED lines=43> */
.L_x_1142:
[----:B------:R-:W-:Y:S05]  /*1dd80*/  BSYNC.RECONVERGENT B1 ;  /* 0x0000000000017941 */ /* 0x000fea0003800200 */
.L_x_1141:
        /* <DEDUP_REMOVED lines=20> */
.L_x_1148:
        /* <DEDUP_REMOVED lines=15> */
.L_x_1150:
[----:B------:R-:W-:Y:S05]  /*1dfc0*/  BSYNC.RECONVERGENT B2 ;  /* 0x0000000000027941 */ /* 0x000fea0003800200 */
.L_x_1149:
        /* <DEDUP_REMOVED lines=43> */
.L_x_1147:
[----:B------:R-:W-:Y:S05]  /*1e280*/  BSYNC.RECONVERGENT B1 ;  /* 0x0000000000017941 */ /* 0x000fea0003800200 */
.L_x_1146:
[----:B------:R-:W-:Y:S01]  /*1e290*/  I2FP.F32.U32 R112, R113 ;  /* 0x0000007100707245 */ /* 0x000fe20000201000 */
[----:B------:R-:W-:Y:S01]  /*1e2a0*/  @P1 IMAD.U32 R212, R193, 0x10000, RZ ;  /* 0x00010000c1d41824 */ /* 0x000fe200078e00ff */
[----:B------:R-:W-:-:S03]  /*1e2b0*/  PRMT R113, R107, 0x7632, R113 ;  /* 0x000076326b717816 */ /* 0x000fc60000000071 */
[----:B------:R-:W-:Y:S01]  /*1e2c0*/  FFMA.FTZ R112, R112, R125, 1.1641532182693481445e-10 ;  /* 0x2f00000070707423 */ /* 0x000fe2000001007d */
[----:B------:R-:W-:Y:S02]  /*1e2d0*/  SHF.L.U32 R114, R113, 0x10, RZ ;  /* 0x0000001071727819 */ /* 0x000fe400000006ff */
[----:B------:R-:W-:Y:S02]  /*1e2e0*/  PRMT R113, R191, 0x5410, R185 ;  /* 0x00005410bf717816 */ /* 0x000fe400000000b9 */
[----:B------:R-:W-:Y:S01]  /*1e2f0*/  FSETP.GTU.FTZ.AND P6, PT, R112, R129, PT ;  /* 0x000000817000720b */ /* 0x000fe20003fdc000 */
[----:B------:R-:W-:-:S03]  /*1e300*/  FMUL.FTZ R114, R114, R127 ;  /* 0x0000007f72727220 */ /* 0x000fc60000410000 */
[----:B------:R-:W-:Y:S02]  /*1e310*/  SEL R112, RZ, 0x1, P6 ;  /* 0x00000001ff707807 */ /* 0x000fe40003000000 */
[----:B------:R-:W-:Y:S02]  /*1e320*/  FSEL R114, R114, RZ, !P6 ;  /* 0x000000ff72727208 */ /* 0x000fe40007000000 */
[----:B------:R-:W-:Y:S02]  /*1e330*/  PRMT R185, R112, 0x7610, R185 ;  /* 0x0000761070b97816 */ /* 0x000fe400000000b9 */
[----:B------:R-:W-:Y:S01]  /*1e340*/  PRMT R112, R167, 0x5410, R165 ;  /* 0x00005410a7707816 */ /* 0x000fe200000000a5 */
[----:B------:R-:W-:Y:S01]  /*1e350*/  FADD.FTZ R199, R199, R114 ;  /* 0x00000072c7c77221 */ /* 0x000fe20000010000 */
[----:B------:R-:W-:-:S03]  /*1e360*/  PRMT R114, R195, 0x5410, R197 ;  /* 0x00005410c3727816 */ /* 0x000fc600000000c5 */
[----:B------:R-:W-:Y:S01]  /*1e370*/  @P1 FADD.FTZ R212, R199, R212 ;  /* 0x000000d4c7d41221 */ /* 0x000fe20000010000 */
[----:B------:R-:W-:-:S05]  /*1e380*/  @!P1 IMAD.MOV.U32 R212, RZ, RZ, R199 ;  /* 0x000000ffffd49224 */ /* 0x000fca00078e00c7 */
[----:B------:R-:W-:-:S04]  /*1e390*/  F2FP.BF16.F32.PACK_AB R115, RZ, R212 ;  /* 0x000000d4ff73723e */ /* 0x000fc800000010ff */
[----:B------:R-:W-:Y:S01]  /*1e3a0*/  PRMT R115, R173, 0x5410, R115 ;  /* 0x00005410ad737816 */ /* 0x000fe20000000073 */
[----:B------:R-:W-:Y:S06]  /*1e3b0*/  BRA `(.L_x_1151) ;  /* 0x00000028006c7947 */ /* 0x000fec0003800000 */
.L_x_1070:
        /* <DEDUP_REMOVED lines=11> */
[----:B------:R-:W-:Y:S01]  /*1e470*/  @P2 IADD3 R123, PT, PT, R195, 0x1, RZ ;  /* 0x00000001c37b2810 */ /* 0x000fe20007ffe0ff */
[----:B------:R-:W-:Y:S02]  /*1e480*/  @!P2 IMAD.MOV.U32 R120, RZ, RZ, R160 ;  /* 0x000000ffff78a224 */ /* 0x000fe400078e00a0 */
[----:B------:R-:W-:Y:S02]  /*1e490*/  @P2 IMAD.MOV.U32 R188, RZ, RZ, R166 ;  /* 0x000000ffffbc2224 */ /* 0x000fe400078e00a6 */
[----:B------:R-:W-:Y:S01]  /*1e4a0*/  @P2 IMAD.MOV.U32 R120, RZ, RZ, R159 ;  /* 0x000000ffff782224 */ /* 0x000fe200078e009f */
[----:B------:R-:W-:Y:S06]  /*1e4b0*/  BRA `(.L_x_1153) ;  /* 0x0000000000e47947 */ /* 0x000fec0003800000 */
.L_x_1154:
        /* <DEDUP_REMOVED lines=13> */
.L_x_1156:
[----:B------:R-:W-:Y:S05]  /*1e590*/  BSYNC.RECONVERGENT B2 ;  /* 0x0000000000027941 */ /* 0x000fea0003800200 */
.L_x_1155:
        /* <DEDUP_REMOVED lines=43> */
.L_x_1153:
[----:B------:R-:W-:Y:S05]  /*1e850*/  BSYNC.RECONVERGENT B1 ;  /* 0x0000000000017941 */ /* 0x000fea0003800200 */
.L_x_1152:
[----:B------:R-:W-:Y:S01]  /*1e860*/  I2FP.F32.U32 R120, R120 ;  /* 0x0000007800787245 */ /* 0x000fe20000201000 */
[----:B-----5:R-:W-:Y:S01]  /*1e870*/  IMAD.U32 R122, R112, 0x10000, RZ ;  /* 0x00010000707a7824 */ /* 0x020fe200078e00ff */
[----:B------:R-:W-:Y:S01]  /*1e880*/  ISETP.NE.AND P3, PT, R123, 0x1, PT ;  /* 0x000000017b00780c */ /* 0x000fe20003f65270 */
[----:B------:R-:W-:Y:S01]  /*1e890*/  BSSY.RECONVERGENT B1, `(.L_x_1157) ;  /* 0x0000050000017945 */ /* 0x000fe20003800200 */
[----:B------:R-:W-:Y:S01]  /*1e8a0*/  @P1 SHF.L.U32 R121, R108, 0x10, RZ ;  /* 0x000000106c791819 */ /* 0x000fe200000006ff */
[----:B------:R-:W-:Y:S01]  /*1e8b0*/  FFMA.FTZ R120, R120, R125, 1.1641532182693481445e-10 ;  /* 0x2f00000078787423 */ /* 0x000fe2000001007d */
[----:B------:R-:W-:Y:S01]  /*1e8c0*/  FMUL.FTZ R122, R122, R127 ;  /* 0x0000007f7a7a7220 */ /* 0x000fe20000410000 */
[----:B------:R-:W-:Y:S02]  /*1e8d0*/  LOP3.LUT R186, R186, 0xffffffef, RZ, 0xc0, !PT ;  /* 0xffffffefbaba7812 */ /* 0x000fe400078ec0ff */
[----:B------:R-:W-:Y:S02]  /*1e8e0*/  PRMT R112, R112, 0x7632, R112 ;  /* 0x0000763270707816 */ /* 0x000fe40000000070 */
[----:B------:R-:W-:-:S04]  /*1e8f0*/  FSETP.GTU.FTZ.AND P2, PT, R120, R129, PT ;  /* 0x000000817800720b */ /* 0x000fc80003f5c000 */
[----:B------:R-:W-:Y:S01]  /*1e900*/  FSEL R192, R122, RZ, !P2 ;  /* 0x000000ff7ac07208 */ /* 0x000fe20005000000 */
[----:B------:R-:W-:Y:S01]  /*1e910*/  IMAD.MOV.U32 R122, RZ, RZ, 0x2 ;  /* 0x00000002ff7a7424 */ /* 0x000fe200078e00ff */
        /* <DEDUP_REMOVED lines=14> */
.L_x_1159:
        /* <DEDUP_REMOVED lines=13> */
.L_x_1161:
[----:B------:R-:W-:Y:S05]  /*1ead0*/  BSYNC.RECONVERGENT B2 ;  /* 0x0000000000027941 */ /* 0x000fea0003800200 */
.L_x_1160:
        /* <DEDUP_REMOVED lines=43> */
.L_x_1158:
[----:B------:R-:W-:Y:S05]  /*1ed90*/  BSYNC.RECONVERGENT B1 ;  /* 0x0000000000017941 */ /* 0x000fea0003800200 */
.L_x_1157:
[----:B------:R-:W-:Y:S01]  /*1eda0*/  I2FP.F32.U32 R120, R121 ;  /* 0x0000007900787245 */ /* 0x000fe20000201000 */
[----:B------:R-:W-:Y:S01]  /*1edb0*/  @P1 IMAD.U32 R173, R173, 0x10000, RZ ;  /* 0x00010000adad1824 */ /* 0x000fe200078e00ff */
[----:B------:R-:W-:Y:S01]  /*1edc0*/  SHF.L.U32 R112, R112, 0x10, RZ ;  /* 0x0000001070707819 */ /* 0x000fe200000006ff */
[----:B------:R-:W-:Y:S01]  /*1edd0*/  BSSY.RECONVERGENT B1, `(.L_x_1162) ;  /* 0x000004f000017945 */ /* 0x000fe20003800200 */
[----:B------:R-:W-:Y:S01]  /*1ede0*/  ISETP.NE.AND P3, PT, R122, 0x1, PT ;  /* 0x000000017a00780c */ /* 0x000fe20003f65270 */
[----:B------:R-:W-:Y:S01]  /*1edf0*/  FFMA.FTZ R120, R120, R125, 1.1641532182693481445e-10 ;  /* 0x2f00000078787423 */ /* 0x000fe2000001007d */
[----:B------:R-:W-:Y:S01]  /*1ee00*/  LOP3.LUT R186, R186, 0xfffffff7, RZ, 0xc0, !PT ;  /* 0xfffffff7baba7812 */ /* 0x000fe200078ec0ff */
[----:B------:R-:W-:Y:S01]  /*1ee10*/  FMUL.FTZ R112, R112, R127 ;  /* 0x0000007f70707220 */ /* 0x000fe20000410000 */
        /* <DEDUP_REMOVED lines=17> */
.L_x_1164:
        /* <DEDUP_REMOVED lines=13> */
.L_x_1166:
[----:B------:R-:W-:Y:S05]  /*1f000*/  BSYNC.RECONVERGENT B2 ;  /* 0x0000000000027941 */ /* 0x000fea0003800200 */
.L_x_1165:
        /* <DEDUP_REMOVED lines=42> */
[----:B------:R-:W-:-:S07]  /*1f2b0*/  LOP3.LUT R160, R122, UR30, R121, 0x96, !PT ;  /* 0x0000001e7aa07c12 */ /* 0x000fce000f8e9679 */
.L_x_1163:
[----:B------:R-:W-:Y:S05]  /*1f2c0*/  BSYNC.RECONVERGENT B1 ;  /* 0x0000000000017941 */ /* 0x000fea0003800200 */
.L_x_1162:
        /* <DEDUP_REMOVED lines=8> */
[----:B------:R-:W-:Y:S01]  /*1f350*/  PRMT R187, R113, 0x7632, R187 ;  /* 0x0000763271bb7816 */ /* 0x000fe200000000bb */
[----:B------:R-:W-:Y:S01]  /*1f360*/  IMAD.MOV.U32 R113, RZ, RZ, R0 ;  /* 0x000000ffff717224 */ /* 0x000fe200078e0000 */
[----:B------:R-:W-:-:S04]  /*1f370*/  FSETP.GTU.FTZ.AND P2, PT, R112, R129, PT ;  /* 0x000000817000720b */ /* 0x000fc80003f5c000 */
        /* <DEDUP_REMOVED lines=15> */
.L_x_1169:
        /* <DEDUP_REMOVED lines=13> */
.L_x_1171:
[----:B------:R-:W-:Y:S05]  /*1f540*/  BSYNC.RECONVERGENT B2 ;  /* 0x0000000000027941 */ /* 0x000fea0003800200 */
.L_x_1170:
        /* <DEDUP_REMOVED lines=43> */
.L_x_1168:
[----:B------:R-:W-:Y:S05]  /*1f800*/  BSYNC.RECONVERGENT B1 ;  /* 0x0000000000017941 */ /* 0x000fea0003800200 */
.L_x_1167:
[----:B------:R-:W-:Y:S01]  /*1f810*/  I2FP.F32.U32 R112, R113 ;  /* 0x0000007100707245 */ /* 0x000fe20000201000 */
[----:B------:R-:W-:Y:S01]  /*1f820*/  IMAD.U32 R120, R187, 0x10000, RZ ;  /* 0x00010000bb787824 */ /* 0x000fe200078e00ff */
[----:B------:R-:W-:Y:S01]  /*1f830*/  @P1 SHF.L.U32 R113, R172, 0x10, RZ ;  /* 0x00000010ac711819 */ /* 0x000fe200000006ff */
[----:B------:R-:W-:Y:S01]  /*1f840*/  BSSY.RECONVERGENT B1, `(.L_x_1172) ;  /* 0x000004f000017945 */ /* 0x000fe20003800200 */
[----:B------:R-:W-:Y:S01]  /*1f850*/  ISETP.NE.AND P2, PT, R121, 0x1, PT ;  /* 0x000000017900780c */ /* 0x000fe20003f45270 */
[----:B------:R-:W-:Y:S01]  /*1f860*/  FFMA.FTZ R112, R112, R125, 1.1641532182693481445e-10 ;  /* 0x2f00000070707423 */ /* 0x000fe2000001007d */
[----:B------:R-:W-:Y:S01]  /*1f870*/  FMUL.FTZ R120, R120, R127 ;  /* 0x0000007f78787220 */ /* 0x000fe20000410000 */
[----:B------:R-:W-:Y:S01]  /*1f880*/  LOP3.LUT R186, R186, 0xfffffffd, RZ, 0xc0, !PT ;  /* 0xfffffffdbaba7812 */ /* 0x000fe200078ec0ff */
[----:B------:R-:W-:Y:S02]  /*1f890*/  IMAD.MOV.U32 R122, RZ, RZ, 0x2 ;  /* 0x00000002ff7a7424 */ /* 0x000fe400078e00ff */
[----:B------:R-:W-:-:S04]  /*1f8a0*/  FSETP.GTU.FTZ.AND P3, PT, R112, R129, PT ;  /* 0x000000817000720b */ /* 0x000fc80003f7c000 */
        /* <DEDUP_REMOVED lines=15> */
.L_x_1174:
        /* <DEDUP_REMOVED lines=13> */
.L_x_1176:
[----:B------:R-:W-:Y:S05]  /*1fa70*/  BSYNC.RECONVERGENT B2 ;  /* 0x0000000000027941 */ /* 0x000fea0003800200 */
.L_x_1175:
        /* <DEDUP_REMOVED lines=43> */
.L_x_1173:
[----:B------:R-:W-:Y:S05]  /*1fd30*/  BSYNC.RECONVERGENT B1 ;  /* 0x0000000000017941 */ /* 0x000fea0003800200 */
.L_x_1172:
[----:B------:R-:W-:Y:S01]  /*1fd40*/  I2FP.F32.U32 R112, R113 ;  /* 0x0000007100707245 */ /* 0x000fe20000201000 */
[----:B------:R-:W-:Y:S01]  /*1fd50*/  @P1 IMAD.U32 R113, R110, 0x10000, RZ ;  /* 0x000100006e711824 */ /* 0x000fe200078e00ff */
[----:B------:R-:W-:Y:S01]  /*1fd60*/  SHF.L.U32 R120, R114, 0x10, RZ ;  /* 0x0000001072787819 */ /* 0x000fe200000006ff */
        /* <DEDUP_REMOVED lines=21> */
.L_x_1179:
        /* <DEDUP_REMOVED lines=13> */
.L_x_1181:
[----:B------:R-:W-:Y:S05]  /*1ff90*/  BSYNC.RECONVERGENT B2 ;  /* 0x0000000000027941 */ /* 0x000fea0003800200 */
.L_x_1180:
        /* <DEDUP_REMOVED lines=43> */
.L_x_1178:
[----:B------:R-:W-:Y:S05]  /*20250*/  BSYNC.RECONVERGENT B1 ;  /* 0x0000000000017941 */ /* 0x000fea0003800200 */
.L_x_1177:
[----:B------:R-:W-:Y:S01]  /*20260*/  I2FP.F32.U32 R112, R113 ;  /* 0x0000007100707245 */ /* 0x000fe20000201000 */
[----:B------:R-:W-:Y:S01]  /*20270*/  IMAD.U32 R114, R114, 0x10000, RZ ;  /* 0x0001000072727824 */ /* 0x000fe200078e00ff */
[----:B------:R-:W-:Y:S01]  /*20280*/  ISETP.NE.AND P4, PT, R120, 0x1, PT ;  /* 0x000000017800780c */ /* 0x000fe20003f85270 */
        /* <DEDUP_REMOVED lines=20> */
.L_x_1184:
        /* <DEDUP_REMOVED lines=13> */
.L_x_1186:
[----:B------:R-:W-:Y:S05]  /*204a0*/  BSYNC.RECONVERGENT B2 ;  /* 0x0000000000027941 */ /* 0x000fea0003800200 */
.L_x_1185:
        /* <DEDUP_REMOVED lines=43> */
.L_x_1183:
[----:B------:R-:W-:Y:S05]  /*20760*/  BSYNC.RECONVERGENT B1 ;  /* 0x0000000000017941 */ /* 0x000fea0003800200 */
.L_x_1182:
        /* <DEDUP_REMOVED lines=24> */
.L_x_1189:
        /* <DEDUP_REMOVED lines=13> */
.L_x_1191:
[----:B------:R-:W-:Y:S05]  /*209c0*/  BSYNC.RECONVERGENT B2 ;  /* 0x0000000000027941 */ /* 0x000fea0003800200 */
.L_x_1190:
        /* <DEDUP_REMOVED lines=43> */
.L_x_1188:
[----:B------:R-:W-:Y:S05]  /*20c80*/  BSYNC.RECONVERGENT B1 ;  /* 0x0000000000017941 */ /* 0x000fea0003800200 */
.L_x_1187:
[----:B------:R-:W-:Y:S01]  /*20c90*/  I2FP.F32.U32 R112, R113 ;  /* 0x0000007100707245 */ /* 0x000fe20000201000 */
[----:B------:R-:W-:Y:S01]  /*20ca0*/  @P1 IMAD.U32 R193, R193, 0x10000, RZ ;  /* 0x00010000c1c11824 */ /* 0x000fe200078e00ff */
[----:B------:R-:W-:Y:S02]  /*20cb0*/  SHF.L.U32 R114, R201, 0x10, RZ ;  /* 0x00000010c9727819 */ /* 0x000fe400000006ff */
[----:B------:R-:W-:Y:S01]  /*20cc0*/  PRMT R113, R173, 0x5410, R191 ;  /* 0x00005410ad717816 */ /* 0x000fe200000000bf */
[----:B------:R-:W-:Y:S02]  /*20cd0*/  FFMA.FTZ R112, R112, R125, 1.1641532182693481445e-10 ;  /* 0x2f00000070707423 */ /* 0x000fe4000001007d */
[----:B------:R-:W-:-:S03]  /*20ce0*/  FMUL.FTZ R114, R114, R127 ;  /* 0x0000007f72727220 */ /* 0x000fc60000410000 */
        /* <DEDUP_REMOVED lines=8> */
.L_x_1151:
[----:B------:R-:W-:Y:S01]  /*20d70*/  FADD.FTZ R121, RZ, R228 ;  /* 0x000000e4ff797221 */ /* 0x000fe20000010000 */
[----:B------:R-:W-:Y:S01]  /*20d80*/  SEL R127, RZ, 0x1000000, !P5 ;  /* 0x01000000ff7f7807 */ /* 0x000fe20006800000 */
[----:B------:R-:W-:Y:S01]  /*20d90*/  IMAD.WIDE.U32 R116, R189, 0x10, R116 ;  /* 0x00000010bd747825 */ /* 0x000fe200078e0074 */
[----:B------:R-:W-:-:S03]  /*20da0*/  SEL R125, RZ, 0x10000, !P4 ;  /* 0x00010000ff7d7807 */ /* 0x000fc60006000000 */
[----:B------:R-:W-:Y:S01]  /*20db0*/  FADD.FTZ R121, R121, R230 ;  /* 0x000000e679797221 */ /* 0x000fe20000010000 */
[C---:B------:R-:W-:Y:S01]  /*20dc0*/  LOP3.LUT P6, RZ, R186.reuse, 0x8, RZ, 0xc0, !PT ;  /* 0x00000008baff7812 */ /* 0x040fe200078cc0ff */
[----:B------:R-:W-:Y:S01]  /*20dd0*/  IMAD.WIDE.U32 R118, R189, 0x8, R118 ;  /* 0x00000008bd767825 */ /* 0x000fe200078e0076 */
[----:B------:R-:W-:-:S03]  /*20de0*/  LOP3.LUT P5, RZ, R186, 0x4, RZ, 0xc0, !PT ;  /* 0x00000004baff7812 */ /* 0x000fc600078ac0ff */
[----:B------:R-:W-:Y:S01]  /*20df0*/  FADD.FTZ R121, R121, R224 ;  /* 0x000000e079797221 */ /* 0x000fe20000010000 */
[C---:B------:R-:W-:Y:S01]  /*20e00*/  LOP3.LUT P4, RZ, R186.reuse, 0x2, RZ, 0xc0, !PT ;  /* 0x00000002baff7812 */ /* 0x040fe2000788c0ff */
[----:B------:R0:W-:Y:S01]  /*20e10*/  STG.E.128 desc[UR8][R116.64], R112 ;  /* 0x0000007074007986 */ /* 0x0001e2000c101d08 */
[----:B------:R-:W-:Y:S01]  /*20e20*/  SEL R232, RZ, 0x100, !P3 ;  /* 0x00000100ffe87807 */ /* 0x000fe20005800000 */
[----:B------:R-:W-:Y:S01]  /*20e30*/  FADD.FTZ R121, R121, R226 ;  /* 0x000000e279797221 */ /* 0x000fe20000010000 */
[----:B------:R-:W-:Y:S02]  /*20e40*/  LOP3.LUT P1, RZ, R186, 0x10, RZ, 0xc0, !PT ;  /* 0x00000010baff7812 */ /* 0x000fe4000782c0ff */
[----:B------:R-:W-:Y:S01]  /*20e50*/  SEL R122, RZ, 0x1000000, !P4 ;  /* 0x01000000ff7a7807 */ /* 0x000fe20006000000 */
[----:B------:R-:W-:Y:S01]  /*20e60*/  FADD.FTZ R121, R121, R170 ;  /* 0x000000aa79797221 */ /* 0x000fe20000010000 */
[----:B------:R-:W-:Y:S02]  /*20e70*/  SEL R123, RZ, 0x10000, !P5 ;  /* 0x00010000ff7b7807 */ /* 0x000fe40006800000 */
[----:B------:R-:W-:Y:S01]  /*20e80*/  SEL R120, RZ, 0x100, !P6 ;  /* 0x00000100ff787807 */ /* 0x000fe20007000000 */
[----:B------:R-:W-:Y:S01]  /*20e90*/  FADD.FTZ R121, R121, R220 ;  /* 0x000000dc79797221 */ /* 0x000fe20000010000 */
[----:B------:R-:W-:-:S02]  /*20ea0*/  LOP3.LUT R232, R232, R127, R125, 0xfe, !PT ;  /* 0x0000007fe8e87212 */ /* 0x000fc400078efe7d */
[----:B------:R-:W-:Y:S01]  /*20eb0*/  SEL R127, RZ, 0x1, !P2 ;  /* 0x00000001ff7f7807 */ /* 0x000fe20005000000 */
[----:B------:R-:W-:Y:S01]  /*20ec0*/  FADD.FTZ R121, R121, R128 ;  /* 0x0000008079797221 */ /* 0x000fe20000010000 */
[----:B------:R-:W-:Y:S02]  /*20ed0*/  LOP3.LUT R120, R120, R122, R123, 0xfe, !PT ;  /* 0x0000007a78787212 */ /* 0x000fe400078efe7b */
[----:B------:R-:W-:Y:S01]  /*20ee0*/  SEL R125, RZ, 0x1, !P1 ;  /* 0x00000001ff7d7807 */ /* 0x000fe20004800000 */
[----:B------:R-:W-:Y:S01]  /*20ef0*/  FADD.FTZ R121, R121, R214 ;  /* 0x000000d679797221 */ /* 0x000fe20000010000 */
[----:B------:R-:W-:Y:S02]  /*20f00*/  ISETP.NE.AND P1, PT, R174, RZ, PT ;  /* 0x000000ffae00720c */ /* 0x000fe40003f25270 */
[----:B------:R-:W-:Y:S01]  /*20f10*/  LOP3.LUT R120, R120, R125, RZ, 0xfc, !PT ;  /* 0x0000007d78787212 */ /* 0x000fe200078efcff */
        /* <DEDUP_REMOVED lines=18> */
[----:B------:R-:W-:-:S03]  /*21040*/  LOP3.LUT R121, R232, R127, RZ, 0xfc, !PT ;  /* 0x0000007fe8797212 */ /* 0x000fc600078efcff */
[----:B------:R-:W-:Y:S02]  /*21050*/  FADD.FTZ R123, R123, R166 ;  /* 0x000000a67b7b7221 */ /* 0x000fe40000010000 */
[----:B------:R0:W-:Y:S02]  /*21060*/  STG.E.64 desc[UR8][R118.64], R120 ;  /* 0x0000007876007986 */ /* 0x0001e4000c101b08 */
[----:B------:R-:W-:-:S04]  /*21070*/  FADD.FTZ R123, R123, R172 ;  /* 0x000000ac7b7b7221 */ /* 0x000fc80000010000 */
[----:B------:R-:W-:-:S04]  /*21080*/  FADD.FTZ R122, R123, R130 ;  /* 0x000000827b7a7221 */ /* 0x000fc80000010000 */
[----:B------:R-:W-:-:S04]  /*21090*/  FADD.FTZ R123, R122, R131 ;  /* 0x000000837a7b7221 */ /* 0x000fc80000010000 */
[----:B------:R-:W-:Y:S01]  /*210a0*/  FADD.FTZ R123, R123, R124 ;  /* 0x0000007c7b7b7221 */ /* 0x000fe20000010000 */
[----:B0-----:R-:W-:Y:S06]  /*210b0*/  @!P0 BRA `(.L_x_1192) ;  /* 0x0000000000508947 */ /* 0x001fec0003800000 */
        /* <DEDUP_REMOVED lines=20> */
.L_x_1192:
[----:B------:R-:W-:Y:S01]  /*21200*/  UMOV UR4, 0xffffffff ;  /* 0xffffffff00047882 */ /* 0x000fe20000000000 */
[----:B------:R-:W-:Y:S02]  /*21210*/  FADD.FTZ R123, R123, R212 ;  /* 0x000000d47b7b7221 */ /* 0x000fe40000010000 */
[----:B------:R-:W-:Y:S05]  /*21220*/  BRA.DIV UR4, `(.L_x_1193) ;  /* 0x0000001a04707947 */ /* 0x000fea000b800000 */
[----:B0-----:R-:W0:Y:S02]  /*21230*/  SHFL.BFLY PT, R112, R123, 0x1, 0x1f ;  /* 0x0c201f007b707f89 */ /* 0x001e2400000e0000 */
        /* <DEDUP_REMOVED lines=84> */
.L_x_1206:
[----:B------:R-:W-:Y:S01]  /*21780*/  FMUL.FTZ R112, R235, R235 ;  /* 0x000000ebeb707220 */ /* 0x000fe20000410000 */
[----:B------:R-:W-:Y:S01]  /*21790*/  PLOP3.LUT P2, PT, PT, PT, UP0, 0x40, 0x4 ;  /* 0x000000000004781c */ /* 0x000fe20003f4e808 */
[----:B01----:R-:W-:Y:S01]  /*217a0*/  FADD.FTZ R116, R116, R119 ;  /* 0x0000007774747221 */ /* 0x003fe20000010000 */
[----:B------:R-:W-:Y:S01]  /*217b0*/  SHF.L.U32 R120, R100, 0x10, RZ ;  /* 0x0000001064787819 */ /* 0x000fe200000006ff */
[----:B------:R-:W-:Y:S01]  /*217c0*/  IMAD.U32 R115, R84, 0x10000, RZ ;  /* 0x0001000054737824 */ /* 0x000fe200078e00ff */
[----:B------:R-:W-:Y:S01]  /*217d0*/  FSEL R112, R112, RZ, !P2 ;  /* 0x000000ff70707208 */ /* 0x000fe20005000000 */
[----:B------:R-:W-:Y:S01]  /*217e0*/  FFMA.FTZ R113, R116, R113, UR12 ;  /* 0x0000000c74717e23 */ /* 0x000fe20008010071 */
[----:B------:R-:W-:Y:S01]  /*217f0*/  PLOP3.LUT P2, PT, PT, PT, UP0, 0x40, 0x4 ;  /* 0x000000000004781c */ /* 0x000fe20003f4e808 */
[----:B------:R-:W-:Y:S01]  /*21800*/  IMAD.U32 R117, R56, 0x10000, RZ ;  /* 0x0001000038757824 */ /* 0x000fe200078e00ff */
[----:B------:R-:W-:Y:S01]  /*21810*/  SHF.L.U32 R231, R5, 0x10, RZ ;  /* 0x0000001005e77819 */ /* 0x000fe200000006ff */
[----:B------:R-:W-:Y:S01]  /*21820*/  FADD.FTZ R112, R113, R112 ;  /* 0x0000007071707221 */ /* 0x000fe20000010000 */
[----:B------:R-:W-:Y:S01]  /*21830*/  FSEL R203, R235, RZ, P2 ;  /* 0x000000ffebcb7208 */ /* 0x000fe20001000000 */
[----:B------:R-:W-:Y:S01]  /*21840*/  IMAD.U32 R173, R3, 0x10000, RZ ;  /* 0x0001000003ad7824 */ /* 0x000fe200078e00ff */
[----:B------:R-:W-:Y:S01]  /*21850*/  SHF.L.U32 R113, R40, 0x10, RZ ;  /* 0x0000001028717819 */ /* 0x000fe200000006ff */
[----:B------:R-:W0:Y:S01]  /*21860*/  MUFU.RSQ R237, R112 ;  /* 0x0000007000ed7308 */ /* 0x000e220000001400 */
[----:B------:R-:W-:-:S02]  /*21870*/  IMAD.U32 R119, R4, 0x10000, RZ ;  /* 0x0001000004777824 */ /* 0x000fc400078e00ff */
[C---:B------:R-:W-:Y:S01]  /*21880*/  FADD.FTZ R228, -R203.reuse, R228 ;  /* 0x000000e4cbe47221 */ /* 0x040fe20000010100 */
[C---:B------:R-:W-:Y:S01]  /*21890*/  FADD.FTZ R230, -R203.reuse, R230 ;  /* 0x000000e6cbe67221 */ /* 0x040fe20000010100 */
[C---:B------:R-:W-:Y:S01]  /*218a0*/  FADD.FTZ R224, -R203.reuse, R224 ;  /* 0x000000e0cbe07221 */ /* 0x040fe20000010100 */
[C---:B------:R-:W-:Y:S01]  /*218b0*/  FADD.FTZ R226, -R203.reuse, R226 ;  /* 0x000000e2cbe27221 */ /* 0x040fe20000010100 */
[----:B------:R-:W-:Y:S02]  /*218c0*/  IMAD.U32 R123, R8, 0x10000, RZ ;  /* 0x00010000087b7824 */ /* 0x000fe400078e00ff */
[C---:B------:R-:W-:Y:S01]  /*218d0*/  FADD.FTZ R170, -R203.reuse, R170 ;  /* 0x000000aacbaa7221 */ /* 0x040fe20000010100 */
[----:B------:R-:W-:Y:S01]  /*218e0*/  FADD.FTZ R220, -R203, R220 ;  /* 0x000000dccbdc7221 */ /* 0x000fe20000010100 */
[----:B------:R-:W-:Y:S01]  /*218f0*/  IMAD.U32 R121, R57, 0x10000, RZ ;  /* 0x0001000039797824 */ /* 0x000fe200078e00ff */
[----:B------:R-:W-:Y:S01]  /*21900*/  SHF.L.U32 R125, R58, 0x10, RZ ;  /* 0x000000103a7d7819 */ /* 0x000fe200000006ff */
[----:B------:R-:W-:Y:S01]  /*21910*/  IMAD.U32 R114, R101, 0x10000, RZ ;  /* 0x0001000065727824 */ /* 0x000fe200078e00ff */
[----:B------:R-:W-:Y:S01]  /*21920*/  SHF.L.U32 R127, R12, 0x10, RZ ;  /* 0x000000100c7f7819 */ /* 0x000fe200000006ff */
[----:B------:R-:W-:-:S02]  /*21930*/  IMAD.U32 R116, R102, 0x10000, RZ ;  /* 0x0001000066747824 */ /* 0x000fc400078e00ff */
[----:B------:R-:W-:Y:S01]  /*21940*/  FADD.FTZ R128, -R203, R128 ;  /* 0x00000080cb807221 */ /* 0x000fe20000010100 */
[----:B------:R-:W-:Y:S02]  /*21950*/  IMAD.U32 R205, R11, 0x10000, RZ ;  /* 0x000100000bcd7824 */ /* 0x000fe400078e00ff */
[----:B------:R-:W-:Y:S01]  /*21960*/  FADD.FTZ R214, -R203, R214 ;  /* 0x000000d6cbd67221 */ /* 0x000fe20000010100 */
[----:B------:R-:W-:Y:S02]  /*21970*/  IMAD.U32 R233, R13, 0x10000, RZ ;  /* 0x000100000de97824 */ /* 0x000fe400078e00ff */
[C---:B0-----:R-:W-:Y:S01]  /*21980*/  FMUL.FTZ R228, R237.reuse, R228 ;  /* 0x000000e4ede47220 */ /* 0x041fe20000410000 */
[C---:B------:R-:W-:Y:S01]  /*21990*/  FMUL.FTZ R230, R237.reuse, R230 ;  /* 0x000000e6ede67220 */ /* 0x040fe20000410000 */
[C---:B------:R-:W-:Y:S01]  /*219a0*/  FMUL.FTZ R224, R237.reuse, R224 ;  /* 0x000000e0ede07220 */ /* 0x040fe20000410000 */
[----:B------:R-:W-:Y:S01]  /*219b0*/  FMUL.FTZ R226, R237, R226 ;  /* 0x000000e2ede27220 */ /* 0x000fe20000410000 */
[C---:B------:R-:W-:Y:S01]  /*219c0*/  FFMA.FTZ R112, R228.reuse, R113, R115 ;  /* 0x00000071e4707223 */ /* 0x040fe20000010073 */
[----:B------:R-:W-:Y:S01]  /*219d0*/  FFMA.FTZ R120, R228, R117, R120 ;  /* 0x00000075e4787223 */ /* 0x000fe20000010078 */
[----:B------:R-:W-:Y:S01]  /*219e0*/  IMAD.U32 R113, R6, 0x10000, RZ ;  /* 0x0001000006717824 */ /* 0x000fe200078e00ff */
[----:B------:R-:W-:Y:S01]  /*219f0*/  SHF.L.U32 R117, R85, 0x10, RZ ;  /* 0x0000001055757819 */ /* 0x000fe200000006ff */
[C---:B------:R-:W-:Y:S01]  /*21a00*/  FFMA.FTZ R173, R230.reuse, R173, R119 ;  /* 0x000000ade6ad7223 */ /* 0x040fe20000010077 */
[----:B------:R-:W-:Y:S01]  /*21a10*/  IMAD.U32 R115, R41, 0x10000, RZ ;  /* 0x0001000029737824 */ /* 0x000fe200078e00ff */
[----:B------:R-:W-:Y:S01]  /*21a20*/  SHF.L.U32 R119, R7, 0x10, RZ ;  /* 0x0000001007777819 */ /* 0x000fe200000006ff */
[----:B------:R-:W-:Y:S01]  /*21a30*/  FFMA.FTZ R231, R230, R231, R113 ;  /* 0x000000e7e6e77223 */ /* 0x000fe20000010071 */
[----:B------:R-:W-:Y:S01]  /*21a40*/  FMUL.FTZ R122, R237, R170 ;  /* 0x000000aaed7a7220 */ /* 0x000fe20000410000 */
[----:B------:R-:W-:Y:S01]  /*21a50*/  FFMA.FTZ R113, R224, R115, R117 ;  /* 0x00000073e0717223 */ /* 0x000fe20000010075 */
[----:B------:R-:W-:Y:S01]  /*21a60*/  SHF.L.U32 R117, R10, 0x10, RZ ;  /* 0x000000100a757819 */ /* 0x000fe200000006ff */
[----:B------:R-:W-:Y:S01]  /*21a70*/  FFMA.FTZ R230, R226, R119, R123 ;  /* 0x00000077e2e67223 */ /* 0x000fe2000001007b */
[----:B------:R-:W-:-:S02]  /*21a80*/  IMAD.U32 R115, R9, 0x10000, RZ ;  /* 0x0001000009737824 */ /* 0x000fc400078e00ff */
[----:B------:R-:W-:Y:S01]  /*21a90*/  FMUL.FTZ R220, R237, R220 ;  /* 0x000000dceddc7220 */ /* 0x000fe20000410000 */
[----:B------:R-:W-:Y:S02]  /*21aa0*/  IMAD.U32 R119, R42, 0x10000, RZ ;  /* 0x000100002a777824 */ /* 0x000fe400078e00ff */
[----:B------:R-:W-:Y:S01]  /*21ab0*/  FFMA.FTZ R121, R224, R121, R114 ;  /* 0x00000079e0797223 */ /* 0x000fe20000010072 */
[----:B------:R-:W-:Y:S02]  /*21ac0*/  IMAD.U32 R123, R86, 0x10000, RZ ;  /* 0x00010000567b7824 */ /* 0x000fe400078e00ff */
[----:B------:R-:W-:Y:S01]  /*21ad0*/  FFMA.FTZ R170, R226, R115, R117 ;  /* 0x00000073e2aa7223 */ /* 0x000fe20000010075 */
[----:B------:R-:W-:Y:S01]  /*21ae0*/  IMAD.U32 R115, R14, 0x10000, RZ ;  /* 0x000100000e737824 */ /* 0x000fe200078e00ff */
[----:B------:R-:W-:Y:S01]  /*21af0*/  SHF.L.U32 R117, R43, 0x10, RZ ;  /* 0x000000102b757819 */ /* 0x000fe200000006ff */
[C---:B------:R-:W-:Y:S01]  /*21b00*/  FFMA.FTZ R114, R122.reuse, R119, R123 ;  /* 0x000000777a727223 */ /* 0x040fe2000001007b */
[----:B------:R-:W-:Y:S01]  /*21b10*/  FFMA.FTZ R122, R122, R125, R116 ;  /* 0x0000007d7a7a7223 */ /* 0x000fe20000010074 */
[----:B------:R-:W-:Y:S01]  /*21b20*/  FFMA.FTZ R205, R220, R205, R127 ;  /* 0x000000cddccd7223 */ /* 0x000fe2000001007f */
[----:B------:R-:W-:-:S02]  /*21b30*/  IMAD.U32 R119, R87, 0x10000, RZ ;  /* 0x0001000057777824 */ /* 0x000fc400078e00ff */
[----:B------:R-:W-:Y:S01]  /*21b40*/  FMUL.FTZ R128, R237, R128 ;  /* 0x00000080ed807220 */ /* 0x000fe20000410000 */
[----:B------:R-:W-:Y:S02]  /*21b50*/  IMAD.U32 R125, R15, 0x10000, RZ ;  /* 0x000100000f7d7824 */ /* 0x000fe400078e00ff */
[----:B------:R-:W-:Y:S01]  /*21b60*/  FMUL.FTZ R214, R237, R214 ;  /* 0x000000d6edd67220 */ /* 0x000fe20000410000 */
[----:B------:R-:W-:Y:S02]  /*21b70*/  IMAD.U32 R127, R16, 0x10000, RZ ;  /* 0x00010000107f7824 */ /* 0x000fe400078e00ff */
[----:B------:R-:W-:Y:S01]  /*21b80*/  FFMA.FTZ R233, R220, R233, R115 ;  /* 0x000000e9dce97223 */ /* 0x000fe20000010073 */
[C---:B------:R-:W-:Y:S01]  /*21b90*/  FADD.FTZ R218, -R203.reuse, R218 ;  /* 0x000000dacbda7221 */ /* 0x040fe20000010100 */
[----:B------:R-:W-:Y:S01]  /*21ba0*/  FFMA.FTZ R115, R128, R117, R119 ;  /* 0x0000007580737223 */ /* 0x000fe20000010077 */
[----:B------:R-:W-:Y:S01]  /*21bb0*/  FADD.FTZ R222, -R203, R222 ;  /* 0x000000decbde7221 */ /* 0x000fe20000010100 */
[----:B------:R-:W-:Y:S01]  /*21bc0*/  SHF.L.U32 R116, R103, 0x10, RZ ;  /* 0x0000001067747819 */ /* 0x000fe200000006ff */
[----:B------:R-:W-:Y:S01]  /*21bd0*/  FFMA.FTZ R232, R214, R125, R127 ;  /* 0x0000007dd6e87223 */ /* 0x000fe2000001007f */
[----:B------:R-:W-:Y:S01]  /*21be0*/  SHF.L.U32 R117, R17, 0x10, RZ ;  /* 0x0000001011757819 */ /* 0x000fe200000006ff */
[----:B------:R-:W-:Y:S01]  /*21bf0*/  IMAD.U32 R123, R59, 0x10000, RZ ;  /* 0x000100003b7b7824 */ /* 0x000fe200078e00ff */
[----:B------:R-:W-:Y:S01]  /*21c00*/  SHF.L.U32 R127, R80, 0x10, RZ ;  /* 0x00000010507f7819 */ /* 0x000fe200000006ff */
[----:B------:R-:W-:Y:S01]  /*21c10*/  IMAD.U32 R119, R18, 0x10000, RZ ;  /* 0x0001000012777824 */ /* 0x000fe200078e00ff */
[----:B------:R-:W-:Y:S01]  /*21c20*/  SHF.L.U32 R165, R19, 0x10, RZ ;  /* 0x0000001013a57819 */ /* 0x000fe200000006ff */
[----:B------:R-:W-:-:S02]  /*21c30*/  IMAD.U32 R125, R44, 0x10000, RZ ;  /* 0x000100002c7d7824 */ /* 0x000fc400078e00ff */
[C---:B------:R-:W-:Y:S01]  /*21c40*/  FMUL.FTZ R218, R237.reuse, R218 ;  /* 0x000000daedda7220 */ /* 0x040fe20000410000 */
[----:B------:R-:W-:Y:S02]  /*21c50*/  IMAD.U32 R129, R60, 0x10000, RZ ;  /* 0x000100003c817824 */ /* 0x000fe400078e00ff */
[----:B------:R-:W-:Y:S01]  /*21c60*/  FMUL.FTZ R222, R237, R222 ;  /* 0x000000deedde7220 */ /* 0x000fe20000410000 */
[----:B------:R-:W-:Y:S02]  /*21c70*/  IMAD.U32 R220, R96, 0x10000, RZ ;  /* 0x0001000060dc7824 */ /* 0x000fe400078e00ff */
[C---:B------:R-:W-:Y:S01]  /*21c80*/  FADD.FTZ R164, -R203.reuse, R164 ;  /* 0x000000a4cba47221 */ /* 0x040fe20000010100 */
[----:B------:R-:W-:Y:S02]  /*21c90*/  IMAD.U32 R167, R20, 0x10000, RZ ;  /* 0x0001000014a77824 */ /* 0x000fe400078e00ff */
[----:B------:R-:W-:Y:S01]  /*21ca0*/  FFMA.FTZ R123, R128, R123, R116 ;  /* 0x0000007b807b7223 */ /* 0x000fe20000010074 */
[----:B------:R-:W-:Y:S01]  /*21cb0*/  FFMA.FTZ R228, R214, R117, R119 ;  /* 0x00000075d6e47223 */ /* 0x000fe20000010077 */
[----:B------:R-:W-:Y:S01]  /*21cc0*/  FADD.FTZ R216, -R203, R216 ;  /* 0x000000d8cbd87221 */ /* 0x000fe20000010100 */
[C---:B------:R-:W-:Y:S01]  /*21cd0*/  FFMA.FTZ R128, R218.reuse, R125, R127 ;  /* 0x0000007dda807223 */ /* 0x040fe2000001007f */
[----:B------:R-:W-:Y:S01]  /*21ce0*/  FFMA.FTZ R220, R218, R129, R220 ;  /* 0x00000081dadc7223 */ /* 0x000fe200000100dc */
[----:B------:R-:W-:Y:S01]  /*21cf0*/  SHF.L.U32 R117, R22, 0x10, RZ ;  /* 0x0000001016757819 */ /* 0x000fe200000006ff */
[----:B------:R-:W-:Y:S01]  /*21d00*/  FFMA.FTZ R129, R222, R165, R167 ;  /* 0x000000a5de817223 */ /* 0x000fe200000100a7 */
[----:B------:R-:W-:Y:S01]  /*21d10*/  IMAD.U32 R223, R21, 0x10000, RZ ;  /* 0x0001000015df7824 */ /* 0x000fe200078e00ff */
[----:B------:R-:W-:Y:S01]  /*21d20*/  SHF.L.U32 R127, R61, 0x10, RZ ;  /* 0x000000103d7f7819 */ /* 0x000fe200000006ff */
[----:B------:R-:W-:-:S02]  /*21d30*/  IMAD.U32 R125, R45, 0x10000, RZ ;  /* 0x000100002d7d7824 */ /* 0x000fc400078e00ff */
[----:B------:R-:W-:Y:S01]  /*21d40*/  FMUL.FTZ R164, R237, R164 ;  /* 0x000000a4eda47220 */ /* 0x000fe20000410000 */
[----:B------:R-:W-:Y:S01]  /*21d50*/  IMAD.U32 R119, R81, 0x10000, RZ ;  /* 0x0001000051777824 */ /* 0x000fe200078e00ff */
[----:B------:R-:W-:Y:S01]  /*21d60*/  SHF.L.U32 R167, R24, 0x10, RZ ;  /* 0x0000001018a77819 */ /* 0x000fe200000006ff */
[----:B------:R-:W-:Y:S02]  /*21d70*/  IMAD.U32 R116, R97, 0x10000, RZ ;  /* 0x0001000061747824 */ /* 0x000fe400078e00ff */
[----:B------:R-:W-:Y:S01]  /*21d80*/  FMUL.FTZ R216, R237, R216 ;  /* 0x000000d8edd87220 */ /* 0x000fe20000410000 */
[----:B------:R-:W-:Y:S02]  /*21d90*/  IMAD.U32 R165, R23, 0x10000, RZ ;  /* 0x0001000017a57824 */ /* 0x000fe400078e00ff */
[C---:B------:R-:W-:Y:S01]  /*21da0*/  FADD.FTZ R126, -R203.reuse, R126 ;  /* 0x0000007ecb7e7221 */ /* 0x040fe20000010100 */
[----:B------:R-:W-:Y:S01]  /*21db0*/  FFMA.FTZ R223, R222, R223, R117 ;  /* 0x000000dfdedf7223 */ /* 0x000fe20000010075 */
[C---:B------:R-:W-:Y:S01]  /*21dc0*/  FFMA.FTZ R125, R164.reuse, R125, R119 ;  /* 0x0000007da47d7223 */ /* 0x040fe20000010077 */
[----:B------:R-:W-:Y:S01]  /*21dd0*/  FADD.FTZ R210, -R203, R210 ;  /* 0x000000d2cbd27221 */ /* 0x000fe20000010100 */
[----:B------:R-:W-:Y:S01]  /*21de0*/  FFMA.FTZ R222, R164, R127, R116 ;  /* 0x0000007fa4de7223 */ /* 0x000fe20000010074 */
[----:B------:R-:W-:Y:S01]  /*21df0*/  SHF.L.U32 R119, R46, 0x10, RZ ;  /* 0x000000102e777819 */ /* 0x000fe200000006ff */
[----:B------:R-:W-:Y:S01]  /*21e00*/  FFMA.FTZ R164, R216, R165, R167 ;  /* 0x000000a5d8a47223 */ /* 0x000fe200000100a7 */
[----:B------:R-:W-:Y:S01]  /*21e10*/  IMAD.U32 R127, R82, 0x10000, RZ ;  /* 0x00010000527f7824 */ /* 0x000fe200078e00ff */
[----:B------:R-:W-:Y:S01]  /*21e20*/  SHF.L.U32 R116, R98, 0x10, RZ ;  /* 0x0000001062747819 */ /* 0x000fe200000006ff */
[----:B------:R-:W-:Y:S01]  /*21e30*/  FMUL.FTZ R224, R237, R126 ;  /* 0x0000007eede07220 */ /* 0x000fe20000410000 */
[----:B------:R-:W-:-:S02]  /*21e40*/  IMAD.U32 R225, R25, 0x10000, RZ ;  /* 0x0001000019e17824 */ /* 0x000fc400078e00ff */
[----:B------:R-:W-:Y:S01]  /*21e50*/  FMUL.FTZ R210, R237, R210 ;  /* 0x000000d2edd27220 */ /* 0x000fe20000410000 */
[----:B------:R-:W-:Y:S02]  /*21e60*/  IMAD.U32 R117, R26, 0x10000, RZ ;  /* 0x000100001a757824 */ /* 0x000fe400078e00ff */
[----:B------:R-:W-:Y:S01]  /*21e70*/  FADD.FTZ R168, -R203, R168 ;  /* 0x000000a8cba87221 */ /* 0x000fe20000010100 */
[----:B------:R-:W-:Y:S02]  /*21e80*/  IMAD.U32 R165, R62, 0x10000, RZ ;  /* 0x000100003ea57824 */ /* 0x000fe400078e00ff */
[----:B------:R-:W-:Y:S01]  /*21e90*/  FFMA.FTZ R126, R224, R119, R127 ;  /* 0x00000077e07e7223 */ /* 0x000fe2000001007f */
[----:B------:R-:W-:Y:S02]  /*21ea0*/  IMAD.U32 R167, R27, 0x10000, RZ ;  /* 0x000100001ba77824 */ /* 0x000fe400078e00ff */
[----:B------:R-:W-:Y:S01]  /*21eb0*/  FADD.FTZ R176, -R203, R176 ;  /* 0x000000b0cbb07221 */ /* 0x000fe20000010100 */
[----:B------:R-:W-:-:S02]  /*21ec0*/  IMAD.U32 R191, R28, 0x10000, RZ ;  /* 0x000100001cbf7824 */ /* 0x000fc400078e00ff */
[----:B------:R-:W-:Y:S01]  /*21ed0*/  FFMA.FTZ R225, R216, R225, R117 ;  /* 0x000000e1d8e17223 */ /* 0x000fe20000010075 */
[----:B------:R-:W-:Y:S01]  /*21ee0*/  FFMA.FTZ R224, R224, R165, R116 ;  /* 0x000000a5e0e07223 */ /* 0x000fe20000010074 */
[----:B------:R-:W-:Y:S01]  /*21ef0*/  SHF.L.U32 R227, R29, 0x10, RZ ;  /* 0x000000101de37819 */ /* 0x000fe200000006ff */
[----:B------:R-:W-:Y:S01]  /*21f00*/  FFMA.FTZ R165, R210, R167, R191 ;  /* 0x000000a7d2a57223 */ /* 0x000fe200000100bf */
[----:B------:R-:W-:Y:S01]  /*21f10*/  IMAD.U32 R117, R30, 0x10000, RZ ;  /* 0x000100001e757824 */ /* 0x000fe200078e00ff */
[----:B------:R-:W-:Y:S01]  /*21f20*/  SHF.L.U32 R119, R83, 0x10, RZ ;  /* 0x0000001053777819 */ /* 0x000fe200000006ff */
[----:B------:R-:W-:Y:S01]  /*21f30*/  IMAD.U32 R127, R47, 0x10000, RZ ;  /* 0x000100002f7f7824 */ /* 0x000fe200078e00ff */
[----:B------:R-:W-:Y:S01]  /*21f40*/  SHF.L.U32 R191, R31, 0x10, RZ ;  /* 0x000000101fbf7819 */ /* 0x000fe200000006ff */
[----:B------:R-:W-:Y:S02]  /*21f50*/  IMAD.U32 R167, R63, 0x10000, RZ ;  /* 0x000100003fa77824 */ /* 0x000fe400078e00ff */
[----:B------:R-:W-:Y:S01]  /*21f60*/  FMUL.FTZ R168, R237, R168 ;  /* 0x000000a8eda87220 */ /* 0x000fe20000410000 */
[----:B------:R-:W-:-:S02]  /*21f70*/  IMAD.U32 R226, R99, 0x10000, RZ ;  /* 0x0001000063e27824 */ /* 0x000fc400078e00ff */
[----:B------:R-:W-:Y:S01]  /*21f80*/  FMUL.FTZ R176, R237, R176 ;  /* 0x000000b0edb07220 */ /* 0x000fe20000410000 */
[----:B------:R-:W-:Y:S02]  /*21f90*/  IMAD.U32 R193, R32, 0x10000, RZ ;  /* 0x0001000020c17824 */ /* 0x000fe400078e00ff */
[----:B------:R-:W-:Y:S01]  /*21fa0*/  FADD.FTZ R204, -R203, R204 ;  /* 0x000000cccbcc7221 */ /* 0x000fe20000010100 */
[----:B------:R-:W-:Y:S01]  /*21fb0*/  FFMA.FTZ R227, R210, R227, R117 ;  /* 0x000000e3d2e37223 */ /* 0x000fe20000010075 */
        /* <DEDUP_REMOVED lines=8> */
[----:B------:R-:W-:Y:S02]  /*22040*/  IMAD.U32 R167, R76, 0x10000, RZ ;  /* 0x000100004ca77824 */ /* 0x000fe400078e00ff */
[----:B------:R-:W-:Y:S01]  /*22050*/  FFMA.FTZ R229, R176, R229, R117 ;  /* 0x000000e5b0e57223 */ /* 0x000fe20000010075 */
[----:B------:R-:W-:Y:S02]  /*22060*/  IMAD.U32 R116, R92, 0x10000, RZ ;  /* 0x000100005c747824 */ /* 0x000fe400078e00ff */
[C---:B------:R-:W-:Y:S01]  /*22070*/  FADD.FTZ R202, -R203.reuse, R202 ;  /* 0x000000cacbca7221 */ /* 0x040fe20000010100 */
[----:B------:R-:W-:Y:S01]  /*22080*/  FADD.FTZ R208, -R203, R208 ;  /* 0x000000d0cbd07221 */ /* 0x000fe20000010100 */
[C---:B------:R-:W-:Y:S01]  /*22090*/  FFMA.FTZ R176, R204.reuse, R119, R167 ;  /* 0x00000077ccb07223 */ /* 0x040fe200000100a7 */
[----:B------:R-:W-:Y:S01]  /*220a0*/  FFMA.FTZ R204, R204, R191, R116 ;  /* 0x000000bfcccc7223 */ /* 0x000fe20000010074 */
[----:B------:R-:W-:Y:S01]  /*220b0*/  SHF.L.U32 R119, R49, 0x10, RZ ;  /* 0x0000001031777819 */ /* 0x000fe200000006ff */
[----:B------:R-:W-:Y:S01]  /*220c0*/  FADD.FTZ R206, -R203, R206 ;  /* 0x000000cecbce7221 */ /* 0x000fe20000010100 */
[----:B------:R-:W-:Y:S01]  /*220d0*/  SHF.L.U32 R116, R93, 0x10, RZ ;  /* 0x000000105d747819 */ /* 0x000fe200000006ff */
[----:B------:R-:W-:-:S02]  /*220e0*/  IMAD.U32 R167, R77, 0x10000, RZ ;  /* 0x000100004da77824 */ /* 0x000fc400078e00ff */
[----:B------:R-:W-:Y:S01]  /*220f0*/  FMUL.FTZ R202, R237, R202 ;  /* 0x000000caedca7220 */ /* 0x000fe20000410000 */
[----:B------:R-:W-:Y:S01]  /*22100*/  IMAD.U32 R191, R65, 0x10000, RZ ;  /* 0x0001000041bf7824 */ /* 0x000fe200078e00ff */
[----:B------:R-:W-:Y:S01]  /*22110*/  SHF.L.U32 R193, R36, 0x10, RZ ;  /* 0x0000001024c17819 */ /* 0x000fe200000006ff */
[----:B------:R-:W-:Y:S01]  /*22120*/  FMUL.FTZ R208, R237, R208 ;  /* 0x000000d0edd07220 */ /* 0x000fe20000410000 */
[----:B------:R-:W-:Y:S02]  /*22130*/  IMAD.U32 R207, R37, 0x10000, RZ ;  /* 0x0001000025cf7824 */ /* 0x000fe400078e00ff */
[C---:B------:R-:W-:Y:S01]  /*22140*/  FADD.FTZ R200, -R203.reuse, R200 ;  /* 0x000000c8cbc87221 */ /* 0x040fe20000010100 */
[----:B------:R-:W-:Y:S02]  /*22150*/  IMAD.U32 R117, R38, 0x10000, RZ ;  /* 0x0001000026757824 */ /* 0x000fe400078e00ff */
[----:B------:R-:W-:Y:S01]  /*22160*/  FADD.FTZ R198, -R203, R198 ;  /* 0x000000c6cbc67221 */ /* 0x000fe20000010100 */
[----:B------:R-:W-:-:S02]  /*22170*/  IMAD.U32 R215, R35, 0x10000, RZ ;  /* 0x0001000023d77824 */ /* 0x000fc400078e00ff */
[----:B------:R-:W-:Y:S01]  /*22180*/  FMUL.FTZ R209, R237, R206 ;  /* 0x000000ceedd17220 */ /* 0x000fe20000410000 */
[C---:B------:R-:W-:Y:S01]  /*22190*/  FFMA.FTZ R214, R202.reuse, R119, R167 ;  /* 0x00000077cad67223 */ /* 0x040fe200000100a7 */
[----:B------:R-:W-:Y:S01]  /*221a0*/  FFMA.FTZ R206, R202, R191, R116 ;  /* 0x000000bfcace7223 */ /* 0x000fe20000010074 */
[----:B------:R-:W-:Y:S01]  /*221b0*/  SHF.L.U32 R219, R135, 0x10, RZ ;  /* 0x0000001087db7819 */ /* 0x000fe200000006ff */
[----:B------:R-:W-:Y:S01]  /*221c0*/  FFMA.FTZ R207, R208, R207, R117 ;  /* 0x000000cfd0cf7223 */ /* 0x000fe20000010075 */
[----:B------:R-:W-:Y:S01]  /*221d0*/  SHF.L.U32 R119, R78, 0x10, RZ ;  /* 0x000000104e777819 */ /* 0x000fe200000006ff */
[----:B------:R-:W-:Y:S02]  /*221e0*/  IMAD.U32 R191, R136, 0x10000, RZ ;  /* 0x0001000088bf7824 */ /* 0x000fe400078e00ff */
[----:B------:R-:W-:Y:S01]  /*221f0*/  FMUL.FTZ R200, R237, R200 ;  /* 0x000000c8edc87220 */ /* 0x000fe20000410000 */
[----:B------:R-:W-:Y:S01]  /*22200*/  FFMA.FTZ R215, R208, R215, R193 ;  /* 0x000000d7d0d77223 */ /* 0x000fe200000100c1 */
[----:B------:R-:W-:-:S02]  /*22210*/  IMAD.U32 R118, R39, 0x10000, RZ ;  /* 0x0001000027767824 */ /* 0x000fc400078e00ff */
[----:B------:R-:W-:Y:S01]  /*22220*/  FMUL.FTZ R198, R237, R198 ;  /* 0x000000c6edc67220 */ /* 0x000fe20000410000 */
[----:B------:R-:W-:Y:S02]  /*22230*/  IMAD.U32 R210, R132, 0x10000, RZ ;  /* 0x0001000084d27824 */ /* 0x000fe400078e00ff */
[C---:B------:R-:W-:Y:S01]  /*22240*/  FADD.FTZ R190, -R203.reuse, R190 ;  /* 0x000000becbbe7221 */ /* 0x040fe20000010100 */
[----:B------:R-:W-:Y:S02]  /*22250*/  IMAD.U32 R117, R50, 0x10000, RZ ;  /* 0x0001000032757824 */ /* 0x000fe400078e00ff */
[----:B------:R-:W-:Y:S01]  /*22260*/  FADD.FTZ R194, -R203, R194 ;  /* 0x000000c2cbc27221 */ /* 0x000fe20000010100 */
[----:B------:R-:W-:Y:S02]  /*22270*/  IMAD.U32 R167, R66, 0x10000, RZ ;  /* 0x0001000042a77824 */ /* 0x000fe400078e00ff */
[----:B------:R-:W-:Y:S01]  /*22280*/  FFMA.FTZ R219, R200, R219, R191 ;  /* 0x000000dbc8db7223 */ /* 0x000fe200000100bf */
[----:B------:R-:W-:-:S02]  /*22290*/  IMAD.U32 R208, R94, 0x10000, RZ ;  /* 0x000100005ed07824 */ /* 0x000fc400078e00ff */
[----:B------:R-:W-:Y:S01]  /*222a0*/  FFMA.FTZ R217, R209, R118, R210 ;  /* 0x00000076d1d97223 */ /* 0x000fe200000100d2 */
[C---:B------:R-:W-:Y:S01]  /*222b0*/  FFMA.FTZ R216, R198.reuse, R117, R119 ;  /* 0x00000075c6d87223 */ /* 0x040fe20000010077 */
[----:B------:R-:W-:Y:S01]  /*222c0*/  SHF.L.U32 R191, R67, 0x10, RZ ;  /* 0x0000001043bf7819 */ /* 0x000fe200000006ff */
[----:B------:R-:W-:Y:S01]  /*222d0*/  FFMA.FTZ R208, R198, R167, R208 ;  /* 0x000000a7c6d07223 */ /* 0x000fe200000100d0 */
[----:B------:R-:W-:Y:S01]  /*222e0*/  SHF.L.U32 R193, R140, 0x10, RZ ;  /* 0x000000108cc17819 */ /* 0x000fe200000006ff */
[----:B------:R-:W-:Y:S01]  /*222f0*/  IMAD.U32 R210, R95, 0x10000, RZ ;  /* 0x000100005fd27824 */ /* 0x000fe200078e00ff */
[----:B------:R-:W-:Y:S01]  /*22300*/  SHF.L.U32 R117, R138, 0x10, RZ ;  /* 0x000000108a757819 */ /* 0x000fe200000006ff */
[----:B------:R-:W-:Y:S02]  /*22310*/  IMAD.U32 R221, R139, 0x10000, RZ ;  /* 0x000100008bdd7824 */ /* 0x000fe400078e00ff */
[C---:B------:R-:W-:Y:S01]  /*22320*/  FMUL.FTZ R190, R237.reuse, R190 ;  /* 0x000000beedbe7220 */ /* 0x040fe20000410000 */
[----:B------:R-:W-:Y:S01]  /*22330*/  FMUL.FTZ R194, R237, R194 ;  /* 0x000000c2edc27220 */ /* 0x000fe20000410000 */
[----:B------:R-:W-:-:S02]  /*22340*/  IMAD.U32 R211, R137, 0x10000, RZ ;  /* 0x0001000089d37824 */ /* 0x000fc400078e00ff */
[----:B------:R-:W-:Y:S01]  /*22350*/  FADD.FTZ R196, -R203, R196 ;  /* 0x000000c4cbc47221 */ /* 0x000fe20000010100 */
[----:B------:R-:W-:Y:S02]  /*22360*/  IMAD.U32 R119, R51, 0x10000, RZ ;  /* 0x0001000033777824 */ /* 0x000fe400078e00ff */
[----:B------:R-:W-:Y:S01]  /*22370*/  FADD.FTZ R192, -R203, R192 ;  /* 0x000000c0cbc07221 */ /* 0x000fe20000010100 */
[----:B------:R-:W-:Y:S02]  /*22380*/  IMAD.U32 R167, R79, 0x10000, RZ ;  /* 0x000100004fa77824 */ /* 0x000fe400078e00ff */
[----:B------:R-:W-:Y:S01]  /*22390*/  FFMA.FTZ R210, R190, R191, R210 ;  /* 0x000000bfbed27223 */ /* 0x000fe200000100d2 */
[----:B------:R-:W-:Y:S01]  /*223a0*/  FFMA.FTZ R221, R194, R221, R193 ;  /* 0x000000ddc2dd7223 */ /* 0x000fe200000100c1 */
[----:B------:R-:W-:Y:S01]  /*223b0*/  FFMA.FTZ R211, R200, R211, R117 ;  /* 0x000000d3c8d37223 */ /* 0x000fe20000010075 */
[----:B------:R-:W-:Y:S01]  /*223c0*/  FFMA.FTZ R218, R190, R119, R167 ;  /* 0x00000077beda7223 */ /* 0x000fe200000100a7 */
[----:B------:R-:W-:Y:S01]  /*223d0*/  SHF.L.U32 R197, R52, 0x10, RZ ;  /* 0x0000001034c57819 */ /* 0x000fe200000006ff */
[----:B------:R-:W-:-:S02]  /*223e0*/  IMAD.U32 R191, R143, 0x10000, RZ ;  /* 0x000100008fbf7824 */ /* 0x000fc400078e00ff */
[----:B------:R-:W-:Y:S01]  /*223f0*/  FMUL.FTZ R196, R237, R196 ;  /* 0x000000c4edc47220 */ /* 0x000fe20000410000 */
[----:B------:R-:W-:Y:S01]  /*22400*/  IMAD.U32 R193, R144, 0x10000, RZ ;  /* 0x0001000090c17824 */ /* 0x000fe200078e00ff */
[----:B------:R-:W-:Y:S01]  /*22410*/  SHF.L.U32 R116, R133, 0x10, RZ ;  /* 0x0000001085747819 */ /* 0x000fe200000006ff */
[----:B------:R-:W-:Y:S02]  /*22420*/  IMAD.U32 R213, R141, 0x10000, RZ ;  /* 0x000100008dd57824 */ /* 0x000fe400078e00ff */
[----:B------:R-:W-:Y:S01]  /*22430*/  FMUL.FTZ R192, R237, R192 ;  /* 0x000000c0edc07220 */ /* 0x000fe20000410000 */
[----:B------:R-:W-:Y:S01]  /*22440*/  IMAD.U32 R117, R142, 0x10000, RZ ;  /* 0x000100008e757824 */ /* 0x000fe200078e00ff */
[----:B------:R-:W-:Y:S01]  /*22450*/  SHF.L.U32 R190, R88, 0x10, RZ ;  /* 0x0000001058be7819 */ /* 0x000fe200000006ff */
[----:B------:R-:W-:Y:S02]  /*22460*/  IMAD.U32 R119, R72, 0x10000, RZ ;  /* 0x0001000048777824 */ /* 0x000fe400078e00ff */
[----:B------:R-:W-:Y:S01]  /*22470*/  FADD.FTZ R172, -R203, R172 ;  /* 0x000000accbac7221 */ /* 0x000fe20000010100 */
[----:B------:R-:W-:-:S02]  /*22480*/  IMAD.U32 R118, R134, 0x10000, RZ ;  /* 0x0001000086767824 */ /* 0x000fc400078e00ff */
[----:B------:R-:W-:Y:S01]  /*22490*/  FADD.FTZ R166, -R203, R166 ;  /* 0x000000a6cba67221 */ /* 0x000fe20000010100 */
[----:B------:R-:W-:Y:S02]  /*224a0*/  IMAD.U32 R167, R68, 0x10000, RZ ;  /* 0x0001000044a77824 */ /* 0x000fe400078e00ff */
[----:B------:R-:W-:Y:S01]  /*224b0*/  FFMA.FTZ R198, R196, R191, R193 ;  /* 0x000000bfc4c67223 */ /* 0x000fe200000100c1 */
[----:B------:R-:W-:Y:S01]  /*224c0*/  FFMA.FTZ R213, R194, R213, R117 ;  /* 0x000000d5c2d57223 */ /* 0x000fe20000010075 */
[----:B------:R-:W-:Y:S01]  /*224d0*/  FFMA.FTZ R197, R192, R197, R119 ;  /* 0x000000c5c0c57223 */ /* 0x000fe20000010077 */
[----:B------:R-:W-:Y:S01]  /*224e0*/  SHF.L.U32 R191, R145, 0x10, RZ ;  /* 0x0000001091bf7819 */ /* 0x000fe200000006ff */
[----:B------:R-:W-:Y:S01]  /*224f0*/  FFMA.FTZ R209, R209, R116, R118 ;  /* 0x00000074d1d17223 */ /* 0x000fe20000010076 */
[----:B------:R-:W-:Y:S01]  /*22500*/  SHF.L.U32 R193, R147, 0x10, RZ ;  /* 0x0000001093c17819 */ /* 0x000fe200000006ff */
[----:B------:R-:W-:Y:S01]  /*22510*/  IMAD.U32 R117, R146, 0x10000, RZ ;  /* 0x0001000092757824 */ /* 0x000fe200078e00ff */
[----:B------:R-:W-:Y:S01]  /*22520*/  SHF.L.U32 R119, R73, 0x10, RZ ;  /* 0x0000001049777819 */ /* 0x000fe200000006ff */
[----:B------:R-:W-:-:S02]  /*22530*/  IMAD.U32 R195, R148, 0x10000, RZ ;  /* 0x0001000094c37824 */ /* 0x000fc400078e00ff */
[----:B------:R-:W-:Y:S01]  /*22540*/  FMUL.FTZ R172, R237, R172 ;  /* 0x000000acedac7220 */ /* 0x000fe20000410000 */
[----:B------:R-:W-:Y:S01]  /*22550*/  FFMA.FTZ R190, R192, R167, R190 ;  /* 0x000000a7c0be7223 */ /* 0x000fe200000100be */
[----:B------:R-:W-:Y:S02]  /*22560*/  IMAD.U32 R199, R53, 0x10000, RZ ;  /* 0x0001000035c77824 */ /* 0x000fe400078e00ff */
[----:B------:R-:W-:Y:S01]  /*22570*/  FMUL.FTZ R166, R237, R166 ;  /* 0x000000a6eda67220 */ /* 0x000fe20000410000 */
[----:B------:R-:W-:Y:S01]  /*22580*/  FADD.FTZ R116, -R203, R131 ;  /* 0x00000083cb747221 */ /* 0x000fe20000010100 */
[----:B------:R-:W-:Y:S02]  /*22590*/  IMAD.U32 R167, R69, 0x10000, RZ ;  /* 0x0001000045a77824 */ /* 0x000fe400078e00ff */
[----:B------:R-:W-:Y:S01]  /*225a0*/  FADD.FTZ R130, -R203, R130 ;  /* 0x00000082cb827221 */ /* 0x000fe20000010100 */
[----:B------:R-:W-:Y:S02]  /*225b0*/  IMAD.U32 R192, R89, 0x10000, RZ ;  /* 0x0001000059c07824 */ /* 0x000fe400078e00ff */
[----:B------:R-:W-:Y:S01]  /*225c0*/  FFMA.FTZ R191, R196, R191, R117 ;  /* 0x000000bfc4bf7223 */ /* 0x000fe20000010075 */
[----:B------:R-:W-:Y:S01]  /*225d0*/  FFMA.FTZ R200, R172, R193, R195 ;  /* 0x000000c1acc87223 */ /* 0x000fe200000100c3 */
[----:B------:R-:W-:Y:S01]  /*225e0*/  SHF.L.U32 R239, R152, 0x10, RZ ;  /* 0x0000001098ef7819 */ /* 0x000fe200000006ff */
[----:B------:R-:W-:Y:S01]  /*225f0*/  FFMA.FTZ R199, R166, R199, R119 ;  /* 0x000000c7a6c77223 */ /* 0x000fe20000010077 */
[----:B------:R-:W-:Y:S01]  /*22600*/  SHF.L.U32 R117, R150, 0x10, RZ ;  /* 0x0000001096757819 */ /* 0x000fe200000006ff */
[----:B------:R-:W-:-:S02]  /*22610*/  IMAD.U32 R195, R151, 0x10000, RZ ;  /* 0x0001000097c37824 */ /* 0x000fc400078e00ff */
[----:B------:R-:W-:Y:S01]  /*22620*/  FMUL.FTZ R116, R237, R116 ;  /* 0x00000074ed747220 */ /* 0x000fe20000410000 */
[----:B------:R-:W-:Y:S01]  /*22630*/  FFMA.FTZ R192, R166, R167, R192 ;  /* 0x000000a7a6c07223 */ /* 0x000fe200000100c0 */
[----:B------:R-:W-:Y:S01]  /*22640*/  IMAD.U32 R193, R149, 0x10000, RZ ;  /* 0x0001000095c17824 */ /* 0x000fe200078e00ff */
[----:B------:R-:W-:Y:S01]  /*22650*/  SHF.L.U32 R167, R70, 0x10, RZ ;  /* 0x0000001046a77819 */ /* 0x000fe200000006ff */
[----:B------:R-:W-:Y:S02]  /*22660*/  IMAD.U32 R119, R74, 0x10000, RZ ;  /* 0x000100004a777824 */ /* 0x000fe400078e00ff */
[----:B------:R-:W-:Y:S01]  /*22670*/  FMUL.FTZ R130, R237, R130 ;  /* 0x00000082ed827220 */ /* 0x000fe20000410000 */
[----:B------:R-:W-:Y:S02]  /*22680*/  IMAD.U32 R131, R153, 0x10000, RZ ;  /* 0x0001000099837824 */ /* 0x000fe400078e00ff */
[----:B------:R-:W-:Y:S01]  /*22690*/  FFMA.FTZ R202, R116, R195, R239 ;  /* 0x000000c374ca7223 */ /* 0x000fe200000100ef */
[----:B------:R-:W-:-:S02]  /*226a0*/  IMAD.U32 R118, R154, 0x10000, RZ ;  /* 0x000100009a767824 */ /* 0x000fc400078e00ff */
[----:B------:R-:W-:Y:S01]  /*226b0*/  FFMA.FTZ R193, R172, R193, R117 ;  /* 0x000000c1acc17223 */ /* 0x000fe20000010075 */
[----:B------:R-:W-:Y:S01]  /*226c0*/  IMAD.U32 R201, R54, 0x10000, RZ ;  /* 0x0001000036c97824 */ /* 0x000fe200078e00ff */
[----:B------:R-:W-:Y:S01]  /*226d0*/  F2FP.BF16.F32.PACK_AB R112, R173, R112 ;  /* 0x00000070ad70723e */ /* 0x000fe200000010ff */
[----:B------:R-:W-:Y:S02]  /*226e0*/  IMAD.U32 R194, R90, 0x10000, RZ ;  /* 0x000100005ac27824 */ /* 0x000fe400078e00ff */
[----:B------:R-:W-:Y:S01]  /*226f0*/  FFMA.FTZ R195, R116, R131, R118 ;  /* 0x0000008374c37223 */ /* 0x000fe20000010076 */
[C---:B------:R-:W-:Y:S01]  /*22700*/  FFMA.FTZ R201, R130.reuse, R201, R119 ;  /* 0x000000c982c97223 */ /* 0x040fe20000010077 */
[----:B------:R-:W0:Y:S01]  /*22710*/  @!P1 LDC.64 R116, c[0x0][0x3c0] ;  /* 0x0000f000ff749b82 */ /* 0x000e220000000a00 */
[----:B------:R-:W-:Y:S01]  /*22720*/  FFMA.FTZ R194, R130, R167, R194 ;  /* 0x000000a782c27223 */ /* 0x000fe200000100c2 */
[----:B------:R-:W-:Y:S01]  /*22730*/  FADD.FTZ R124, -R203, R124 ;  /* 0x0000007ccb7c7221 */ /* 0x000fe20000010100 */
[----:B------:R-:W-:Y:S01]  /*22740*/  SHF.L.U32 R131, R55, 0x10, RZ ;  /* 0x0000001037837819 */ /* 0x000fe200000006ff */
[----:B------:R-:W-:Y:S01]  /*22750*/  IMAD.U32 R239, R75, 0x10000, RZ ;  /* 0x000100004bef7824 */ /* 0x000fe200078e00ff */
[----:B------:R-:W-:Y:S01]  /*22760*/  SHF.L.U32 R196, R91, 0x10, RZ ;  /* 0x000000105bc47819 */ /* 0x000fe200000006ff */
[----:B------:R-:W-:Y:S01]  /*22770*/  FMUL.FTZ R124, R237, R124 ;  /* 0x0000007ced7c7220 */ /* 0x000fe20000410000 */
[----:B------:R-:W-:Y:S01]  /*22780*/  IMAD.U32 R241, R71, 0x10000, RZ ;  /* 0x0001000047f17824 */ /* 0x000fe200078e00ff */
[----:B------:R-:W1:Y:S01]  /*22790*/  @!P1 LDC.64 R118, c[0x0][0x3c8] ;  /* 0x0000f200ff769b82 */ /* 0x000e620000000a00 */
[----:B------:R-:W-:Y:S01]  /*227a0*/  FADD.FTZ R212, -R203, R212 ;  /* 0x000000d4cbd47221 */ /* 0x000fe20000010100 */
[C---:B------:R-:W-:Y:S01]  /*227b0*/  FFMA.FTZ R203, R124.reuse, R131, R239 ;  /* 0x000000837ccb7223 */ /* 0x040fe200000100ef */
[----:B------:R-:W-:Y:S01]  /*227c0*/  FFMA.FTZ R196, R124, R241, R196 ;  /* 0x000000f17cc47223 */ /* 0x000fe200000100c4 */
[----:B------:R-:W-:Y:S01]  /*227d0*/  F2FP.BF16.F32.PACK_AB R115, R232, R115 ;  /* 0x00000073e873723e */ /* 0x000fe200000010ff */
[----:B------:R-:W-:Y:S01]  /*227e0*/  IMAD.U32 R124, R155, 0x10000, RZ ;  /* 0x000100009b7c7824 */ /* 0x000fe200078e00ff */
[----:B------:R-:W-:Y:S01]  /*227f0*/  F2FP.BF16.F32.PACK_AB R114, R205, R114 ;  /* 0x00000072cd72723e */ /* 0x000fe200000010ff */
[----:B------:R-:W-:Y:S01]  /*22800*/  FMUL.FTZ R205, R237, R212 ;  /* 0x000000d4edcd7220 */ /* 0x000fe20000410000 */
[----:B------:R-:W2:Y:S01]  /*22810*/  LDC.64 R166, c[0x0][0x428] ;  /* 0x00010a00ffa67b82 */ /* 0x000ea20000000a00 */
[----:B------:R-:W-:Y:S01]  /*22820*/  F2FP.BF16.F32.PACK_AB R113, R230, R113 ;  /* 0x00000071e671723e */ /* 0x000fe200000010ff */
[----:B------:R-:W-:Y:S01]  /*22830*/  IMAD.U32 R230, R156, 0x10000, RZ ;  /* 0x000100009ce67824 */ /* 0x000fe200078e00ff */
[----:B------:R-:W-:Y:S01]  /*22840*/  F2FP.BF16.F32.PACK_AB R127, R168, R127 ;  /* 0x0000007fa87f723e */ /* 0x000fe200000010ff */
[----:B------:R-:W-:Y:S01]  /*22850*/  IMAD.U32 R239, R158, 0x10000, RZ ;  /* 0x000100009eef7824 */ /* 0x000fe200078e00ff */
[----:B------:R-:W-:Y:S01]  /*22860*/  F2FP.BF16.F32.PACK_AB R121, R170, R121 ;  /* 0x00000079aa79723e */ /* 0x000fe200000010ff */
[----:B------:R-:W-:Y:S01]  /*22870*/  FFMA.FTZ R212, R205, R124, R230 ;  /* 0x0000007ccdd47223 */ /* 0x000fe200000100e6 */
[----:B------:R-:W-:Y:S01]  /*22880*/  F2FP.BF16.F32.PACK_AB R124, R129, R128 ;  /* 0x00000080817c723e */ /* 0x000fe200000010ff */
[----:B------:R-:W3:Y:S01]  /*22890*/  LDC.64 R172, c[0x0][0x430] ;  /* 0x00010c00ffac7b82 */ /* 0x000ee20000000a00 */
[----:B0-----:R-:W-:Y:S01]  /*228a0*/  @!P1 IMAD.WIDE R116, R163, 0x4, R116 ;  /* 0x00000004a3749825 */ /* 0x001fe200078e0274 */
[----:B------:R-:W-:-:S02]  /*228b0*/  F2FP.BF16.F32.PACK_AB R126, R165, R126 ;  /* 0x0000007ea57e723e */ /* 0x000fc400000010ff */
[----:B------:R-:W-:Y:S02]  /*228c0*/  F2FP.BF16.F32.PACK_AB R125, R164, R125 ;  /* 0x0000007da47d723e */ /* 0x000fe400000010ff */
[----:B------:R0:W-:Y:S01]  /*228d0*/  @!P1 STG.E desc[UR8][R116.64], R235 ;  /* 0x000000eb74009986 */ /* 0x0001e2000c101908 */
[----:B------:R-:W-:Y:S01]  /*228e0*/  SHF.L.U32 R232, R157, 0x10, RZ ;  /* 0x000000109de87819 */ /* 0x000fe200000006ff */
[----:B-1----:R-:W-:Y:S01]  /*228f0*/  @!P1 IMAD.WIDE R118, R163, 0x4, R118 ;  /* 0x00000004a3769825 */ /* 0x002fe200078e0276 */
[----:B------:R-:W-:Y:S02]  /*22900*/  F2FP.BF16.F32.PACK_AB R123, R228, R123 ;  /* 0x0000007be47b723e */ /* 0x000fe400000010ff */
[----:B------:R-:W-:Y:S01]  /*22910*/  F2FP.BF16.F32.PACK_AB R122, R233, R122 ;  /* 0x0000007ae97a723e */ /* 0x000fe200000010ff */
[----:B------:R-:W-:Y:S01]  /*22920*/  FFMA.FTZ R205, R205, R232, R239 ;  /* 0x000000e8cdcd7223 */ /* 0x000fe200000100ef */
[----:B------:R1:W-:Y:S01]  /*22930*/  @!P1 STG.E desc[UR8][R118.64], R237 ;  /* 0x000000ed76009986 */ /* 0x0003e2000c101908 */
[----:B------:R-:W-:Y:S01]  /*22940*/  F2FP.BF16.F32.PACK_AB R120, R231, R120 ;  /* 0x00000078e778723e */ /* 0x000fe200000010ff */
[----:B--2---:R-:W-:Y:S01]  /*22950*/  IMAD.WIDE.U32 R130, R169, 0x10, R166 ;  /* 0x00000010a9827825 */ /* 0x004fe200078e00a6 */
[----:B0-----:R-:W-:-:S03]  /*22960*/  F2FP.BF16.F32.PACK_AB R116, R215, R176 ;  /* 0x000000b0d774723e */ /* 0x001fc600000010ff */
[--C-:B------:R-:W-:Y:S01]  /*22970*/  IMAD.WIDE.U32 R128, R171, 0x10, R166.reuse ;  /* 0x00000010ab807825 */ /* 0x100fe200078e00a6 */
[----:B------:R3:W-:Y:S01]  /*22980*/  STG.E.128 desc[UR8][R130.64], R112 ;  /* 0x0000007082007986 */ /* 0x0007e2000c101d08 */
[----:B------:R-:W-:Y:S02]  /*22990*/  F2FP.BF16.F32.PACK_AB R117, R217, R214 ;  /* 0x000000d6d975723e */ /* 0x000fe400000010ff */
[--C-:B------:R-:W-:Y:S01]  /*229a0*/  IMAD.WIDE.U32 R164, R177, 0x10, R166.reuse ;  /* 0x00000010b1a47825 */ /* 0x100fe200078e00a6 */
[----:B-1----:R-:W-:Y:S02]  /*229b0*/  F2FP.BF16.F32.PACK_AB R119, R221, R218 ;  /* 0x000000dadd77723e */ /* 0x002fe400000010ff */
[----:B------:R-:W-:Y:S01]  /*229c0*/  F2FP.BF16.F32.PACK_AB R118, R219, R216 ;  /* 0x000000d8db76723e */ /* 0x000fe200000010ff */
[----:B------:R-:W-:-:S04]  /*229d0*/  IMAD.WIDE.U32 R166, R189, 0x10, R166 ;  /* 0x00000010bda67825 */ /* 0x000fc800078e00a6 */
[--C-:B---3--:R-:W-:Y:S01]  /*229e0*/  IMAD.WIDE.U32 R130, R169, 0x10, R172.reuse ;  /* 0x00000010a9827825 */ /* 0x108fe200078e00ac */
[----:B------:R-:W-:Y:S02]  /*229f0*/  F2FP.BF16.F32.PACK_AB R115, R229, R226 ;  /* 0x000000e2e573723e */ /* 0x000fe400000010ff */
[----:B------:R-:W-:Y:S01]  /*22a00*/  F2FP.BF16.F32.PACK_AB R114, R227, R224 ;  /* 0x000000e0e372723e */ /* 0x000fe200000010ff */
[--C-:B------:R-:W-:Y:S01]  /*22a10*/  IMAD.WIDE.U32 R168, R171, 0x10, R172.reuse ;  /* 0x00000010aba87825 */ /* 0x100fe200078e00ac */
[----:B------:R-:W-:Y:S01]  /*22a20*/  F2FP.BF16.F32.PACK_AB R113, R225, R222 ;  /* 0x000000dee171723e */ /* 0x000fe200000010ff */
[----:B------:R0:W-:Y:S01]  /*22a30*/  STG.E.128 desc[UR8][R130.64], R120 ;  /* 0x0000007882007986 */ /* 0x0001e2000c101d08 */
[----:B------:R-:W-:Y:S01]  /*22a40*/  F2FP.BF16.F32.PACK_AB R112, R223, R220 ;  /* 0x000000dcdf70723e */ /* 0x000fe200000010ff */
[--C-:B------:R-:W-:Y:S02]  /*22a50*/  IMAD.WIDE.U32 R170, R177, 0x10, R172.reuse ;  /* 0x00000010b1aa7825 */ /* 0x100fe400078e00ac */
[----:B------:R-:W1:Y:S01]  /*22a60*/  LDC.64 R176, c[0x0][0x380] ;  /* 0x0000e000ffb07b82 */ /* 0x000e620000000a00 */
[----:B------:R2:W-:Y:S01]  /*22a70*/  STG.E.128 desc[UR8][R128.64], R124 ;  /* 0x0000007c80007986 */ /* 0x0005e2000c101d08 */
[----:B------:R-:W-:-:S03]  /*22a80*/  IMAD.WIDE.U32 R172, R189, 0x10, R172 ;  /* 0x00000010bdac7825 */ /* 0x000fc600078e00ac */
[----:B------:R3:W-:Y:S04]  /*22a90*/  STG.E.128 desc[UR8][R168.64], R112 ;  /* 0x00000070a8007986 */ /* 0x0007e8000c101d08 */
[----:B------:R3:W-:Y:S01]  /*22aa0*/  STG.E.128 desc[UR8][R164.64], R116 ;  /* 0x00000074a4007986 */ /* 0x0007e2000c101d08 */
[----:B0-----:R-:W-:Y:S02]  /*22ab0*/  F2FP.BF16.F32.PACK_AB R123, R213, R210 ;  /* 0x000000d2d57b723e */ /* 0x001fe400000010ff */
[----:B------:R-:W-:Y:S02]  /*22ac0*/  F2FP.BF16.F32.PACK_AB R122, R211, R208 ;  /* 0x000000d0d37a723e */ /* 0x000fe400000010ff */
[----:B------:R-:W-:Y:S02]  /*22ad0*/  F2FP.BF16.F32.PACK_AB R121, R209, R206 ;  /* 0x000000ced179723e */ /* 0x000fe400000010ff */
[----:B------:R-:W-:-:S02]  /*22ae0*/  F2FP.BF16.F32.PACK_AB R120, R207, R204 ;  /* 0x000000cccf78723e */ /* 0x000fc400000010ff */
[----:B--2---:R-:W-:Y:S02]  /*22af0*/  F2FP.BF16.F32.PACK_AB R127, R212, R203 ;  /* 0x000000cbd47f723e */ /* 0x004fe400000010ff */
[----:B------:R-:W-:Y:S01]  /*22b00*/  F2FP.BF16.F32.PACK_AB R126, R202, R201 ;  /* 0x000000c9ca7e723e */ /* 0x000fe200000010ff */
[----:B------:R3:W-:Y:S01]  /*22b10*/  STG.E.128 desc[UR8][R170.64], R120 ;  /* 0x00000078aa007986 */ /* 0x0007e2000c101d08 */
[----:B------:R-:W-:Y:S01]  /*22b20*/  F2FP.BF16.F32.PACK_AB R125, R200, R199 ;  /* 0x000000c7c87d723e */ /* 0x000fe200000010ff */
[----:B-1----:R-:W-:Y:S01]  /*22b30*/  IMAD R163, R176, 0x4, R163 ;  /* 0x00000004b0a37824 */ /* 0x002fe200078e02a3 */
[----:B------:R-:W-:Y:S02]  /*22b40*/  F2FP.BF16.F32.PACK_AB R124, R198, R197 ;  /* 0x000000c5c67c723e */ /* 0x000fe400000010ff */
[----:B------:R-:W-:Y:S02]  /*22b50*/  F2FP.BF16.F32.PACK_AB R131, R205, R196 ;  /* 0x000000c4cd83723e */ /* 0x000fe400000010ff */
[----:B------:R-:W-:Y:S01]  /*22b60*/  F2FP.BF16.F32.PACK_AB R130, R195, R194 ;  /* 0x000000c2c382723e */ /* 0x000fe200000010ff */
[----:B------:R3:W-:Y:S01]  /*22b70*/  STG.E.128 desc[UR8][R166.64], R124 ;  /* 0x0000007ca6007986 */ /* 0x0007e2000c101d08 */
[----:B------:R-:W-:-:S02]  /*22b80*/  F2FP.BF16.F32.PACK_AB R129, R193, R192 ;  /* 0x000000c0c181723e */ /* 0x000fc400000010ff */
[----:B------:R-:W-:Y:S02]  /*22b90*/  F2FP.BF16.F32.PACK_AB R128, R191, R190 ;  /* 0x000000bebf80723e */ /* 0x000fe400000010ff */
[----:B------:R-:W-:-:S03]  /*22ba0*/  ISETP.GE.AND P1, PT, R163, R177, PT ;  /* 0x000000b1a300720c */ /* 0x000fc60003f26270 */
[----:B------:R3:W-:Y:S10]  /*22bb0*/  STG.E.128 desc[UR8][R172.64], R128 ;  /* 0x00000080ac007986 */ /* 0x0007f4000c101d08 */
[----:B------:R-:W-:Y:S05]  /*22bc0*/  @!P1 BRA `(.L_x_1194) ;  /* 0xfffffde400d49947 */ /* 0x000fea000383ffff */
[----:B------:R-:W-:Y:S05]  /*22bd0*/  BSYNC B0 ;  /* 0x0000000000007941 */ /* 0x000fea0003800000 */
.L_x_700:
[----:B------:R-:W-:Y:S05]  /*22be0*/  EXIT ;  /* 0x000000000000794d */ /* 0x000fea0003800000 */
.L_x_1193:
[----:B------:R-:W-:Y:S01]  /*22bf0*/  HFMA2 R120, -RZ, RZ, 0, 5.9604644775390625e-08 ;  /* 0x00000001ff787431 */ /* 0x000fe200000001ff */
[----:B------:R-:W-:Y:S01]  /*22c00*/  BSSY B1, `(.L_x_1195) ;  /* 0x0000006000017945 */ /* 0x000fe20003800000 */
[----:B------:R-:W-:Y:S02]  /*22c10*/  IMAD.MOV.U32 R121, RZ, RZ, 0x1f ;  /* 0x0000001fff797424 */ /* 0x000fe400078e00ff */
[----:B------:R-:W-:-:S07]  /*22c20*/  IMAD.MOV.U32 R118, RZ, RZ, -0x1 ;  /* 0xffffffffff767424 */ /* 0x000fce00078e00ff */
[----:B0-----:R-:W-:Y:S05]  /*22c30*/  WARPSYNC.COLLECTIVE R118, `(.L_x_1196) ;  /* 0x0000000076087348 */ /* 0x001fea0003c00000 */
[----:B------:R1:W2:Y:S02]  /*22c40*/  SHFL.BFLY P2, R119, R123, R120, R121 ;  /* 0x0c0000787b777389 */ /* 0x0002a40000040079 */
[----:B012---:R-:W-:Y:S05]  /*22c50*/  ENDCOLLECTIVE ;  /* 0x000000000000791b */ /* 0x007fea0003800000 */
.L_x_1196:
[----:B------:R-:W-:Y:S05]  /*22c60*/  BSYNC B1 ;  /* 0x0000000000017941 */ /* 0x000fea0003800000 */
.L_x_1195:
        /* <DEDUP_REMOVED lines=9> */
.L_x_1197:
[----:B------:R-:W-:Y:S02]  /*22d00*/  IMAD.MOV.U32 R120, RZ, RZ, 0x4 ;  /* 0x00000004ff787424 */ /* 0x000fe400078e00ff */
[----:B------:R-:W-:-:S04]  /*22d10*/  IMAD.MOV.U32 R113, RZ, RZ, R119 ;  /* 0x000000ffff717224 */ /* 0x000fc800078e0077 */
[----:B------:R-:W-:-:S05]  /*22d20*/  FADD.FTZ R115, R114, R113 ;  /* 0x0000007172737221 */ /* 0x000fca0000010000 */
[----:B------:R-:W-:-:S07]  /*22d30*/  MOV R123, R115 ;  /* 0x00000073007b7202 */ /* 0x000fce0000000f00 */
[----:B------:R-:W-:Y:S05]  /*22d40*/  WARPSYNC.COLLECTIVE R118, `(.L_x_1198) ;  /* 0x0000000076087348 */ /* 0x000fea0003c00000 */
[----:B------:R0:W1:Y:S02]  /*22d50*/  SHFL.BFLY P2, R119, R123, R120, R121 ;  /* 0x0c0000787b777389 */ /* 0x0000640000040079 */
[----:B01----:R-:W-:Y:S05]  /*22d60*/  ENDCOLLECTIVE ;  /* 0x000000000000791b */ /* 0x003fea0003800000 */
.L_x_1198:
[----:B------:R-:W-:Y:S02]  /*22d70*/  IMAD.MOV.U32 R120, RZ, RZ, 0x8 ;  /* 0x00000008ff787424 */ /* 0x000fe400078e00ff */
[----:B------:R-:W-:-:S04]  /*22d80*/  IMAD.MOV.U32 R112, RZ, RZ, R119 ;  /* 0x000000ffff707224 */ /* 0x000fc800078e0077 */
[----:B------:R-:W-:-:S05]  /*22d90*/  FADD.FTZ R116, R115, R112 ;  /* 0x0000007073747221 */ /* 0x000fca0000010000 */
[----:B------:R-:W-:-:S07]  /*22da0*/  MOV R123, R116 ;  /* 0x00000074007b7202 */ /* 0x000fce0000000f00 */
[----:B------:R-:W-:Y:S05]  /*22db0*/  WARPSYNC.COLLECTIVE R118, `(.L_x_1199) ;  /* 0x0000000076087348 */ /* 0x000fea0003c00000 */
[----:B------:R0:W1:Y:S02]  /*22dc0*/  SHFL.BFLY P2, R119, R123, R120, R121 ;  /* 0x0c0000787b777389 */ /* 0x0000640000040079 */
[----:B01----:R-:W-:Y:S05]  /*22dd0*/  ENDCOLLECTIVE ;  /* 0x000000000000791b */ /* 0x003fea0003800000 */
.L_x_1199:
        /* <DEDUP_REMOVED lines=8> */
.L_x_1200:
[----:B------:R-:W-:Y:S02]  /*22e60*/  IMAD.MOV.U32 R120, RZ, RZ, 0x1 ;  /* 0x00000001ff787424 */ /* 0x000fe400078e00ff */
[----:B------:R-:W-:-:S04]  /*22e70*/  IMAD.MOV.U32 R112, RZ, RZ, R119 ;  /* 0x000000ffff707224 */ /* 0x000fc800078e0077 */
        /* <DEDUP_REMOVED lines=70> */
.L_x_1201:
[----:B------:R-:W-:Y:S02]  /*232e0*/  IMAD.MOV.U32 R120, RZ, RZ, 0x2 ;  /* 0x00000002ff787424 */ /* 0x000fe400078e00ff */
[----:B------:R-:W-:-:S04]  /*232f0*/  IMAD.MOV.U32 R115, RZ, RZ, R119 ;  /* 0x000000ffff737224 */ /* 0x000fc800078e0077 */
[----:B------:R-:W-:-:S05]  /*23300*/  FADD.FTZ R115, R112, R115 ;  /* 0x0000007370737221 */ /* 0x000fca0000010000 */
[----:B------:R-:W-:-:S07]  /*23310*/  MOV R123, R115 ;  /* 0x00000073007b7202 */ /* 0x000fce0000000f00 */
[----:B------:R-:W-:Y:S05]  /*23320*/  WARPSYNC.COLLECTIVE R118, `(.L_x_1202) ;  /* 0x0000000076087348 */ /* 0x000fea0003c00000 */
[----:B------:R0:W1:Y:S02]  /*23330*/  SHFL.BFLY P2, R119, R123, R120, R121 ;  /* 0x0c0000787b777389 */ /* 0x0000640000040079 */
[----:B01----:R-:W-:Y:S05]  /*23340*/  ENDCOLLECTIVE ;  /* 0x000000000000791b */ /* 0x003fea0003800000 */
.L_x_1202:
[----:B------:R-:W-:Y:S02]  /*23350*/  IMAD.MOV.U32 R120, RZ, RZ, 0x4 ;  /* 0x00000004ff787424 */ /* 0x000fe400078e00ff */
[----:B------:R-:W-:-:S04]  /*23360*/  IMAD.MOV.U32 R114, RZ, RZ, R119 ;  /* 0x000000ffff727224 */ /* 0x000fc800078e0077 */
[----:B------:R-:W-:-:S05]  /*23370*/  FADD.FTZ R114, R115, R114 ;  /* 0x0000007273727221 */ /* 0x000fca0000010000 */
[----:B------:R-:W-:-:S07]  /*23380*/  MOV R123, R114 ;  /* 0x00000072007b7202 */ /* 0x000fce0000000f00 */
[----:B------:R-:W-:Y:S05]  /*23390*/  WARPSYNC.COLLECTIVE R118, `(.L_x_1203) ;  /* 0x0000000076087348 */ /* 0x000fea0003c00000 */
[----:B------:R0:W1:Y:S02]  /*233a0*/  SHFL.BFLY P2, R119, R123, R120, R121 ;  /* 0x0c0000787b777389 */ /* 0x0000640000040079 */
[----:B01----:R-:W-:Y:S05]  /*233b0*/  ENDCOLLECTIVE ;  /* 0x000000000000791b */ /* 0x003fea0003800000 */
.L_x_1203:
[----:B------:R-:W-:Y:S02]  /*233c0*/  IMAD.MOV.U32 R120, RZ, RZ, 0x8 ;  /* 0x00000008ff787424 */ /* 0x000fe400078e00ff */
[----:B------:R-:W-:-:S04]  /*233d0*/  IMAD.MOV.U32 R117, RZ, RZ, R119 ;  /* 0x000000ffff757224 */ /* 0x000fc800078e0077 */
[----:B------:R-:W-:-:S05]  /*233e0*/  FADD.FTZ R117, R114, R117 ;  /* 0x0000007572757221 */ /* 0x000fca0000010000 */
[----:B------:R-:W-:-:S07]  /*233f0*/  MOV R123, R117 ;  /* 0x00000075007b7202 */ /* 0x000fce0000000f00 */
[----:B------:R-:W-:Y:S05]  /*23400*/  WARPSYNC.COLLECTIVE R118, `(.L_x_1204) ;  /* 0x0000000076087348 */ /* 0x000fea0003c00000 */
[----:B------:R0:W1:Y:S02]  /*23410*/  SHFL.BFLY P2, R119, R123, R120, R121 ;  /* 0x0c0000787b777389 */ /* 0x0000640000040079 */
[----:B01----:R-:W-:Y:S05]  /*23420*/  ENDCOLLECTIVE ;  /* 0x000000000000791b */ /* 0x003fea0003800000 */
.L_x_1204:
[----:B------:R-:W-:Y:S02]  /*23430*/  IMAD.MOV.U32 R120, RZ, RZ, 0x10 ;  /* 0x00000010ff787424 */ /* 0x000fe400078e00ff */
[----:B------:R-:W-:-:S04]  /*23440*/  IMAD.MOV.U32 R116, RZ, RZ, R119 ;  /* 0x000000ffff747224 */ /* 0x000fc800078e0077 */
[----:B------:R-:W-:-:S05]  /*23450*/  FADD.FTZ R116, R117, R116 ;  /* 0x0000007475747221 */ /* 0x000fca0000010000 */
[----:B------:R-:W-:-:S07]  /*23460*/  MOV R123, R116 ;  /* 0x00000074007b7202 */ /* 0x000fce0000000f00 */
[----:B------:R-:W-:Y:S05]  /*23470*/  WARPSYNC.COLLECTIVE R118, `(.L_x_1205) ;  /* 0x0000000076087348 */ /* 0x000fea0003c00000 */
[----:B------:R0:W1:Y:S02]  /*23480*/  SHFL.BFLY P2, R119, R123, R120, R121 ;  /* 0x0c0000787b777389 */ /* 0x0000640000040079 */
[----:B01----:R-:W-:Y:S05]  /*23490*/  ENDCOLLECTIVE ;  /* 0x000000000000791b */ /* 0x003fea0003800000 */
.L_x_1205:
[----:B------:R-:W-:Y:S05]  /*234a0*/  BRA `(.L_x_1206) ;  /* 0xffffffe000b47947 */ /* 0x000fea000383ffff */
.L_x_1207:
        /* <DEDUP_REMOVED lines=13> */
.L_x_22675:


//--------------------- .text._ZN10layer_norm31ln_parallel_residual_fwd_kernelINS_13Kernel_traitsI13__nv_bfloat16S2_S2_S2_fjLj1024ELj1ELj4ELj1ELj16ENS_18Kernel_traits_baseILj1024ES2_S2_S2_S2_fjLj128EEEEELb1ELb1ELb0EEEvNS_9FwdParamsE --------------------------
	.section	.text._ZN10layer_norm31ln_parallel_residual_fwd_kernelINS_13Kernel_traitsI13__nv_bfloat16S2_S2_S2_fjLj1024ELj1ELj4ELj1ELj16ENS_18Kernel_traits_baseILj1024ES2_S2_S2_S2_fjLj128EEEEELb1ELb1ELb0EEEvNS_9FwdParamsE,"ax",@progbits
	.align	128
        .global         _ZN10layer_norm31ln_parallel_residual_fwd_kernelINS_13Kernel_traitsI13__nv_bfloat16S2_S2_S2_fjLj1024ELj1ELj4ELj1ELj16ENS_18Kernel_traits_baseILj1024ES2_S2_S2_S2_fjLj128EEEEELb1ELb1ELb0EEEvNS_9FwdParamsE
        .type           _ZN10layer_norm31ln_parallel_residual_fwd_kernelINS_13Kernel_traitsI13__nv_bfloat16S2_S2_S2_fjLj1024ELj1ELj4ELj1ELj16ENS_18Kernel_traits_baseILj1024ES2_S2_S2_S2_fjLj128EEEEELb1ELb1ELb0EEEvNS_9FwdParamsE,@function
        .size           _ZN10layer_norm31ln_parallel_residual_fwd_kernelINS_13Kernel_traitsI13__nv_bfloat16S2_S2_S2_fjLj1024ELj1ELj4ELj1ELj16ENS_18Kernel_traits_baseILj1024ES2_S2_S2_S2_fjLj128EEEEELb1ELb1ELb0EEEvNS_9FwdParamsE,(.L_x_22676 - _ZN10layer_norm31ln_parallel_residual_fwd_kernelINS_13Kernel_traitsI13__nv_bfloat16S2_S2_S2_fjLj1024ELj1ELj4ELj1ELj16ENS_18Kernel_traits_baseILj1024ES2_S2_S2_S2_fjLj128EEEEELb1ELb1ELb0EEEvNS_9FwdParamsE)
        .other          _ZN10layer_norm31ln_parallel_residual_fwd_kernelINS_13Kernel_traitsI13__nv_bfloat16S2_S2_S2_fjLj1024ELj1ELj4ELj1ELj16ENS_18Kernel_traits_baseILj1024ES2_S2_S2_S2_fjLj128EEEEELb1ELb1ELb0EEEvNS_9FwdParamsE,@"STO_CUDA_ENTRY STV_DEFAULT"
_ZN10layer_norm31ln_parallel_residual_fwd_kernelINS_13Kernel_traitsI13__nv_bfloat16S2_S2_S2_fjLj1024ELj1ELj4ELj1ELj16ENS_18Kernel_traits_baseILj1024ES2_S2_S2_S2_fjLj128EEEEELb1ELb1ELb0EEEvNS_9FwdParamsE:
.text._ZN10layer_norm31ln_parallel_residual_fwd_kernelINS_13Kernel_traitsI13__nv_bfloat16S2_S2_S2_fjLj1024ELj1ELj4ELj1ELj16ENS_18Kernel_traits_baseILj1024ES2_S2_S2_S2_fjLj128EEEEELb1ELb1ELb0EEEvNS_9FwdParamsE:
[----:B------:R-:W-:Y:S01]  /*0000*/  LDC R1, c[0x0][0x37c] ;  /* 0x0000df00ff017b82 */ /* 0x000fe20000000800 */
[----:B------:R-:W0:Y:S07]  /*0010*/  LDCU.U8 UR4, c[0x0][0x464] ;  /* 0x00008c80ff0477ac */ /* 0x000e2e0008000000 */
[----:B------:R-:W1:Y:S01]  /*0020*/  LDC R107, c[0x0][0x458] ;  /* 0x00011600ff6b7b82 */ /* 0x000e620000000800 */
[----:B------:R-:W2:Y:S01]  /*0030*/  LDCU.64 UR6, c[0x0][0x450] ;  /* 0x00008a00ff0677ac */ /* 0x000ea20008000a00 */
[----:B------:R-:W3:Y:S06]  /*0040*/  LDCU.64 UR8, c[0x0][0x358] ;  /* 0x00006b00ff0877ac */ /* 0x000eec0008000a00 */
[----:B------:R-:W4:Y:S01]  /*0050*/  LDC R76, c[0x0][0x45c] ;  /* 0x00011700ff4c7b82 */ /* 0x000f220000000800 */
[----:B------:R-:W5:Y:S01]  /*0060*/  S2R R79, SR_TID.X ;  /* 0x00000000004f7919 */ /* 0x000f620000002100 */
[----:B------:R-:W4:Y:S06]  /*0070*/  LDCU.64 UR10, c[0x0][0x438] ;  /* 0x00008700ff0a77ac */ /* 0x000f2c0008000a00 */
[----:B------:R-:W5:Y:S01]  /*0080*/  LDC R9, c[0x0][0x388] ;  /* 0x0000e200ff097b82 */ /* 0x000f620000000800 */
        /* <DEDUP_REMOVED lines=8> */
[----:B------:R-:W-:Y:S01]  /*0110*/  UISETP.NE.U32.AND UP0, UPT, UR10, URZ, UPT ;  /* 0x000000ff0a00728c */ /* 0x000fe2000bf05070 */
[----:B-----5:R-:W-:Y:S01]  /*0120*/  SHF.R.S32.HI R0, RZ, 0x1f, R9 ;  /* 0x0000001fff007819 */ /* 0x020fe20000011409 */
[----:B------:R-:W1:Y:S01]  /*0130*/  S2UR UR5, SR_CTAID.X ;  /* 0x00000000000579c3 */ /* 0x000e620000002500 */
[----:B------:R-:W-:Y:S01]  /*0140*/  LOP3.LUT R81, R79, 0x1f, RZ, 0xc, !PT ;  /* 0x0000001f4f517812 */ /* 0x000fe200078e0cff */
[----:B------:R-:W-:Y:S01]  /*0150*/  UISETP.NE.AND.EX UP0, UPT, UR11, URZ, UPT, UP0 ;  /* 0x000000ff0b00728c */ /* 0x000fe2000bf05300 */
[----:B------:R-:W-:Y:S01]  /*0160*/  LEA.HI R0, R0, R9, RZ, 0x3 ;  /* 0x0000000900007211 */ /* 0x000fe200078f18ff */
[----:B------:R-:W-:Y:S01]  /*0170*/  BSSY.RECONVERGENT B0, `(.L_x_1208) ;  /* 0x0000062000007945 */ /* 0x000fe20003800200 */
[----:B------:R-:W-:-:S02]  /*0180*/  SHF.R.U32.HI R78, RZ, 0x5, R79 ;  /* 0x00000005ff4e7819 */ /* 0x000fc4000001164f */
[----:B------:R-:W-:Y:S01]  /*0190*/  LEA.HI.SX32 R81, R0, R81, 0x1d ;  /* 0x0000005100517211 */ /* 0x000fe200078feaff */
[----:B------:R-:W3:Y:S01]  /*01a0*/  LDC R80, c[0x0][0x360] ;  /* 0x0000d800ff507b82 */ /* 0x000ee20000000800 */
[----:B-1----:R-:W-:-:S06]  /*01b0*/  USHF.L.U32 UR4, UR5, 0x2, URZ ;  /* 0x0000000205047899 */ /* 0x002fcc00080006ff */
[----:B------:R-:W-:Y:S01]  /*01c0*/  LOP3.LUT R78, R78, UR4, RZ, 0xfc, !PT ;  /* 0x000000044e4e7c12 */ /* 0x000fe2000f8efcff */
[----:B---3--:R-:W-:Y:S01]  /*01d0*/  IMAD R80, R80, UR5, R79 ;  /* 0x0000000550507c24 */ /* 0x008fe2000f8e024f */
[----:B------:R-:W-:Y:S02]  /*01e0*/  LOP3.LUT R79, R79, 0x1f, RZ, 0xc0, !PT ;  /* 0x0000001f4f4f7812 */ /* 0x000fe400078ec0ff */
        /* <DEDUP_REMOVED lines=24> */
[----:B------:R-:W-:Y:S11]  /*0370*/  BRA.U !UP0, `(.L_x_1209) ;  /* 0x0000000108887547 */ /* 0x000ff6000b800000 */
[C---:B------:R-:W-:Y:S01]  /*0380*/  ISETP.GE.U32.AND P0, PT, R81.reuse, 0x40, PT ;  /* 0x000000405100780c */ /* 0x040fe20003f06070 */
[----:B------:R-:W-:Y:S01]  /*0390*/  IMAD.MOV.U32 R15, RZ, RZ, R79 ;  /* 0x000000ffff0f7224 */ /* 0x000fe200078e004f */
[C---:B------:R-:W-:Y:S02]  /*03a0*/  ISETP.GE.U32.AND P1, PT, R81.reuse, 0x20, PT ;  /* 0x000000205100780c */ /* 0x040fe40003f26070 */
[----:B------:R-:W-:-:S09]  /*03b0*/  ISETP.GE.U32.AND P2, PT, R81, 0x60, PT ;  /* 0x000000605100780c */ /* 0x000fd20003f46070 */
[----:B------:R-:W0:Y:S02]  /*03c0*/  @P0 LDC.64 R6, c[0x0][0x3d0] ;  /* 0x0000f400ff060b82 */ /* 0x000e240000000a00 */
[----:B------:R-:W-:-:S06]  /*03d0*/  @P1 LOP3.LUT R15, R79, 0x20, RZ, 0xfc, !PT ;  /* 0x000000204f0f1812 */ /* 0x000fcc00078efcff */
[----:B------:R-:W1:Y:S08]  /*03e0*/  @P0 LDC.64 R8, c[0x0][0x438] ;  /* 0x00010e00ff080b82 */ /* 0x000e700000000a00 */
[----:B------:R-:W2:Y:S08]  /*03f0*/  @P1 LDC.64 R2, c[0x0][0x3d0] ;  /* 0x0000f400ff021b82 */ /* 0x000eb00000000a00 */
[----:B------:R-:W3:Y:S01]  /*0400*/  @P1 LDC.64 R4, c[0x0][0x438] ;  /* 0x00010e00ff041b82 */ /* 0x000ee20000000a00 */
[----:B0-----:R-:W-:-:S05]  /*0410*/  @P0 IMAD.WIDE.U32 R6, R15, 0x10, R6 ;  /* 0x000000100f060825 */ /* 0x001fca00078e0006 */
[----:B------:R0:W5:Y:S02]  /*0420*/  @P0 LDG.E.128 R60, desc[UR8][R6.64] ;  /* 0x00000008063c0981 */ /* 0x000164000c1e1d00 */
[----:B------:R-:W4:Y:S01]  /*0430*/  @P2 LDC.64 R10, c[0x0][0x3d0] ;  /* 0x0000f400ff0a2b82 */ /* 0x000f220000000a00 */
[----:B-1----:R-:W-:-:S04]  /*0440*/  @P0 IMAD.WIDE.U32 R8, R15, 0x10, R8 ;  /* 0x000000100f080825 */ /* 0x002fc800078e0008 */
[----:B------:R-:W-:Y:S01]  /*0450*/  @P0 VIADD R15, R15, 0x20 ;  /* 0x000000200f0f0836 */ /* 0x000fe20000000000 */
[----:B------:R0:W5:Y:S02]  /*0460*/  @P0 LD.E.128 R56, desc[UR8][R8.64] ;  /* 0x0000000808380980 */ /* 0x000164000c101d00 */
[----:B------:R-:W1:Y:S01]  /*0470*/  @P2 LDC.64 R12, c[0x0][0x438] ;  /* 0x00010e00ff0c2b82 */ /* 0x000e620000000a00 */
[----:B--2---:R-:W-:-:S05]  /*0480*/  @P1 IMAD.WIDE.U32 R2, R79, 0x10, R2 ;  /* 0x000000104f021825 */ /* 0x004fca00078e0002 */
[----:B------:R0:W5:Y:S01]  /*0490*/  @P1 LDG.E.128 R68, desc[UR8][R2.64] ;  /* 0x0000000802441981 */ /* 0x000162000c1e1d00 */
[----:B---3--:R-:W-:-:S05]  /*04a0*/  @P1 IMAD.WIDE.U32 R4, R79, 0x10, R4 ;  /* 0x000000104f041825 */ /* 0x008fca00078e0004 */
[----:B------:R0:W5:Y:S01]  /*04b0*/  @P1 LD.E.128 R64, desc[UR8][R4.64] ;  /* 0x0000000804401980 */ /* 0x000162000c101d00 */
[----:B----4-:R-:W-:-:S05]  /*04c0*/  @P2 IMAD.WIDE.U32 R10, R15, 0x10, R10 ;  /* 0x000000100f0a2825 */ /* 0x010fca00078e000a */
[----:B------:R0:W5:Y:S01]  /*04d0*/  @P2 LDG.E.128 R52, desc[UR8][R10.64] ;  /* 0x000000080a342981 */ /* 0x000162000c1e1d00 */
[----:B-1----:R-:W-:-:S05]  /*04e0*/  @P2 IMAD.WIDE.U32 R12, R15, 0x10, R12 ;  /* 0x000000100f0c2825 */ /* 0x002fca00078e000c */
[----:B------:R0:W5:Y:S01]  /*04f0*/  @P2 LD.E.128 R48, desc[UR8][R12.64] ;  /* 0x000000080c302980 */ /* 0x000162000c101d00 */
[----:B------:R-:W-:Y:S02]  /*0500*/  ISETP.GE.U32.AND P0, PT, R81, 0x80, PT ;  /* 0x000000805100780c */ /* 0x000fe40003f06070 */
[----:B------:R-:W-:-:S11]  /*0510*/  @P2 IADD3 R15, PT, PT, R15, 0x20, RZ ;  /* 0x000000200f0f2810 */ /* 0x000fd60007ffe0ff */
        /* <DEDUP_REMOVED lines=8> */
.L_x_1209:
[C---:B------:R-:W-:Y:S01]  /*05a0*/  ISETP.GE.U32.AND P0, PT, R81.reuse, 0x40, PT ;  /* 0x000000405100780c */ /* 0x040fe20003f06070 */
[----:B------:R-:W-:Y:S01]  /*05b0*/  IMAD.MOV.U32 R13, RZ, RZ, R79 ;  /* 0x000000ffff0d7224 */ /* 0x000fe200078e004f */
[C---:B------:R-:W-:Y:S02]  /*05c0*/  ISETP.GE.U32.AND P2, PT, R81.reuse, 0x60, PT ;  /* 0x000000605100780c */ /* 0x040fe40003f46070 */
[C---:B------:R-:W-:Y:S02]  /*05d0*/  ISETP.GE.U32.AND P1, PT, R81.reuse, 0x20, PT ;  /* 0x000000205100780c */ /* 0x040fe40003f26070 */
[----:B------:R-:W-:-:S07]  /*05e0*/  ISETP.GE.U32.AND P3, PT, R81, 0x80, PT ;  /* 0x000000805100780c */ /* 0x000fce0003f66070 */
[----:B------:R-:W0:Y:S04]  /*05f0*/  @P0 LDC.64 R2, c[0x0][0x3d0] ;  /* 0x0000f400ff020b82 */ /* 0x000e280000000a00 */
[----:B------:R-:W-:-:S04]  /*0600*/  @P1 LOP3.LUT R13, R79, 0x20, RZ, 0xfc, !PT ;  /* 0x000000204f0d1812 */ /* 0x000fc800078efcff */
[----:B------:R-:W1:Y:S08]  /*0610*/  @P2 LDC.64 R4, c[0x0][0x3d0] ;  /* 0x0000f400ff042b82 */ /* 0x000e700000000a00 */
[----:B------:R-:W2:Y:S08]  /*0620*/  @P3 LDC.64 R10, c[0x0][0x3d0] ;  /* 0x0000f400ff0a3b82 */ /* 0x000eb00000000a00 */
[----:B------:R-:W3:Y:S01]  /*0630*/  @P1 LDC.64 R6, c[0x0][0x3d0] ;  /* 0x0000f400ff061b82 */ /* 0x000ee20000000a00 */
[----:B0-----:R-:W-:-:S04]  /*0640*/  @P0 IMAD.WIDE.U32 R2, R13, 0x10, R2 ;  /* 0x000000100d020825 */ /* 0x001fc800078e0002 */
[----:B------:R-:W-:Y:S01]  /*0650*/  @P0 VIADD R13, R13, 0x20 ;  /* 0x000000200d0d0836 */ /* 0x000fe20000000000 */
[----:B------:R0:W5:Y:S03]  /*0660*/  @P0 LDG.E.128 R60, desc[UR8][R2.64] ;  /* 0x00000008023c0981 */ /* 0x000166000c1e1d00 */
[----:B-1----:R-:W-:-:S04]  /*0670*/  @P2 IMAD.WIDE.U32 R8, R13, 0x10, R4 ;  /* 0x000000100d082825 */ /* 0x002fc800078e0004 */
[----:B------:R-:W-:Y:S01]  /*0680*/  @P2 VIADD R13, R13, 0x20 ;  /* 0x000000200d0d2836 */ /* 0x000fe20000000000 */
[----:B------:R0:W5:Y:S03]  /*0690*/  @P2 LDG.E.128 R52, desc[UR8][R8.64] ;  /* 0x0000000808342981 */ /* 0x000166000c1e1d00 */
[----:B--2---:R-:W-:-:S05]  /*06a0*/  @P3 IMAD.WIDE.U32 R4, R13, 0x10, R10 ;  /* 0x000000100d043825 */ /* 0x004fca00078e000a */
[----:B------:R0:W5:Y:S01]  /*06b0*/  @P3 LDG.E.128 R44, desc[UR8][R4.64] ;  /* 0x00000008042c3981 */ /* 0x000162000c1e1d00 */
[----:B---3--:R-:W-:-:S05]  /*06c0*/  @P1 IMAD.WIDE.U32 R6, R79, 0x10, R6 ;  /* 0x000000104f061825 */ /* 0x008fca00078e0006 */
[----:B------:R0:W5:Y:S01]  /*06d0*/  @P1 LDG.E.128 R68, desc[UR8][R6.64] ;  /* 0x0000000806441981 */ /* 0x000162000c1e1d00 */
[----:B------:R-:W-:Y:S01]  /*06e0*/  HFMA2 R50, -RZ, RZ, 0, 0 ;  /* 0x00000000ff327431 */ /* 0x000fe200000001ff */
[----:B------:R-:W-:Y:S01]  /*06f0*/  CS2R R48, SRZ ;  /* 0x0000000000307805 */ /* 0x000fe2000001ff00 */
[----:B------:R-:W-:Y:S01]  /*0700*/  IMAD.MOV.U32 R58, RZ, RZ, RZ ;  /* 0x000000ffff3a7224 */ /* 0x000fe200078e00ff */
[----:B------:R-:W-:Y:S01]  /*0710*/  CS2R R56, SRZ ;  /* 0x0000000000387805 */ /* 0x000fe2000001ff00 */
[----:B------:R-:W-:Y:S01]  /*0720*/  IMAD.MOV.U32 R66, RZ, RZ, RZ ;  /* 0x000000ffff427224 */ /* 0x000fe200078e00ff */
[----:B------:R-:W-:Y:S01]  /*0730*/  CS2R R64, SRZ ;  /* 0x0000000000407805 */ /* 0x000fe2000001ff00 */
[----:B------:R-:W-:Y:S01]  /*0740*/  @P1 IMAD.MOV.U32 R67, RZ, RZ, RZ ;  /* 0x000000ffff431224 */ /* 0x000fe200078e00ff */
[----:B------:R-:W-:Y:S02]  /*0750*/  @P3 CS2R R42, SRZ ;  /* 0x00000000002a3805 */ /* 0x000fe4000001ff00 */
[----:B------:R-:W-:-:S02]  /*0760*/  @P3 CS2R R40, SRZ ;  /* 0x0000000000283805 */ /* 0x000fc4000001ff00 */
[----:B------:R-:W-:Y:S01]  /*0770*/  @P0 MOV R59, RZ ;  /* 0x000000ff003b0202 */ /* 0x000fe20000000f00 */
[----:B0-----:R-:W-:-:S07]  /*0780*/  @P2 IMAD.MOV.U32 R51, RZ, RZ, RZ ;  /* 0x000000ffff332224 */ /* 0x001fce00078e00ff */
.L_x_1210:
[----:B------:R-:W-:Y:S05]  /*0790*/  BSYNC.RECONVERGENT B0 ;  /* 0x0000000000007941 */ /* 0x000fea0003800200 */
.L_x_1208:
[----:B------:R-:W0:Y:S02]  /*07a0*/  LDCU UR4, c[0x0][0x384] ;  /* 0x00007080ff0477ac */ /* 0x000e240008000800 */
[----:B0-----:R-:W-:-:S13]  /*07b0*/  ISETP.GE.AND P0, PT, R78, UR4, PT ;  /* 0x000000044e007c0c */ /* 0x001fda000bf06270 */
[----:B------:R-:W-:Y:S05]  /*07c0*/  @P0 EXIT ;  /* 0x000000000000094d */ /* 0x000fea0003800000 */
[----:B------:R-:W-:Y:S01]  /*07d0*/  IMAD.HI.U32 R0, R77, -0x2daee0ad, RZ ;  /* 0xd2511f534d007827 */ /* 0x000fe200078e00ff */
[----:B------:R-:W-:Y:S01]  /*07e0*/  BSSY B0, `(.L_x_1211) ;  /* 0x00021f9000007945 */ /* 0x000fe20003800000 */
[----:B------:R-:W-:Y:S01]  /*07f0*/  LOP3.LUT R107, R107, 0x3, RZ, 0xc0, !PT ;  /* 0x000000036b6b7812 */ /* 0x000fe200078ec0ff */
[----:B------:R-:W0:Y:S01]  /*0800*/  LDCU UR32, c[0x0][0x388] ;  /* 0x00007100ff2077ac */ /* 0x000e220008000800 */
[----:B------:R-:W-:Y:S01]  /*0810*/  IMAD.HI.U32 R3, R80, -0x326172a9, RZ ;  /* 0xcd9e8d5750037827 */ /* 0x000fe200078e00ff */
[----:B------:R-:W-:Y:S02]  /*0820*/  LOP3.LUT R0, R0, UR7, RZ, 0x3c, !PT ;  /* 0x0000000700007c12 */ /* 0x000fe4000f8e3cff */
[----:B-----5:R-:W-:Y:S01]  /*0830*/  PRMT R29, R44, 0x7632, R29 ;  /* 0x000076322c1d7816 */ /* 0x020fe2000000001d */
[----:B------:R-:W-:Y:S01]  /*0840*/  IMAD R5, R80, -0x326172a9, RZ ;  /* 0xcd9e8d5750057824 */ /* 0x000fe200078e02ff */
[----:B------:R-:W-:Y:S01]  /*0850*/  LOP3.LUT R3, R76, UR6, R3, 0x96, !PT ;  /* 0x000000064c037c12 */ /* 0x000fe2000f8e9603 */
[----:B------:R-:W-:Y:S01]  /*0860*/  IMAD.HI.U32 R2, R0, -0x326172a9, RZ ;  /* 0xcd9e8d5700027827 */ /* 0x000fe200078e00ff */
[----:B------:R-:W-:Y:S01]  /*0870*/  PRMT R28, R51, 0x7632, R28 ;  /* 0x00007632331c7816 */ /* 0x000fe2000000001c */
[----:B------:R-:W1:Y:S01]  /*0880*/  LDCU.U8 UR12, c[0x0][0x410] ;  /* 0x00008200ff0c77ac */ /* 0x000e620008000000 */
[----:B------:R-:W-:Y:S01]  /*0890*/  PRMT R27, R55, 0x7632, R27 ;  /* 0x00007632371b7816 */ /* 0x000fe2000000001b */
[----:B------:R-:W-:Y:S01]  /*08a0*/  IMAD R7, R77, -0x2daee0ad, RZ ;  /* 0xd2511f534d077824 */ /* 0x000fe200078e02ff */
[----:B------:R-:W-:Y:S01]  /*08b0*/  LOP3.LUT R2, R5, UR14, R2, 0x96, !PT ;  /* 0x0000000e05027c12 */ /* 0x000fe2000f8e9602 */
[C---:B------:R-:W-:Y:S01]  /*08c0*/  IMAD.HI.U32 R4, R3.reuse, -0x2daee0ad, RZ ;  /* 0xd2511f5303047827 */ /* 0x040fe200078e00ff */
[----:B------:R-:W-:Y:S01]  /*08d0*/  PRMT R26, R50, 0x7632, R26 ;  /* 0x00007632321a7816 */ /* 0x000fe2000000001a */
[----:B------:R-:W2:Y:S01]  /*08e0*/  LDCU UR13, c[0x0][0x448] ;  /* 0x00008900ff0d77ac */ /* 0x000ea20008000800 */
[----:B------:R-:W-:Y:S01]  /*08f0*/  PRMT R25, R54, 0x7632, R25 ;  /* 0x0000763236197816 */ /* 0x000fe20000000019 */
[----:B------:R-:W-:Y:S01]  /*0900*/  IMAD R6, R3, -0x2daee0ad, RZ ;  /* 0xd2511f5303067824 */ /* 0x000fe200078e02ff */
[----:B------:R-:W-:Y:S01]  /*0910*/  LOP3.LUT R4, R7, UR15, R4, 0x96, !PT ;  /* 0x0000000f07047c12 */ /* 0x000fe2000f8e9604 */
[----:B------:R-:W-:Y:S01]  /*0920*/  IMAD R5, R0, -0x326172a9, RZ ;  /* 0xcd9e8d5700057824 */ /* 0x000fe200078e02ff */
[----:B------:R-:W-:Y:S01]  /*0930*/  PRMT R24, R49, 0x7632, R24 ;  /* 0x0000763231187816 */ /* 0x000fe20000000018 */
[----:B------:R-:W-:Y:S01]  /*0940*/  IMAD.HI.U32 R3, R2, -0x2daee0ad, RZ ;  /* 0xd2511f5302037827 */ /* 0x000fe200078e00ff */
[----:B------:R-:W-:Y:S01]  /*0950*/  PRMT R23, R53, 0x7632, R23 ;  /* 0x0000763235177816 */ /* 0x000fe20000000017 */
[----:B------:R-:W3:Y:S01]  /*0960*/  LDCU.64 UR4, c[0x0][0x398] ;  /* 0x00007300ff0477ac */ /* 0x000ee20008000a00 */
[----:B------:R-:W-:Y:S01]  /*0970*/  PRMT R22, R48, 0x7632, R22 ;  /* 0x0000763230167816 */ /* 0x000fe20000000016 */
[----:B------:R-:W-:Y:S01]  /*0980*/  IMAD.HI.U32 R0, R4, -0x326172a9, RZ ;  /* 0xcd9e8d5704007827 */ /* 0x000fe200078e00ff */
[----:B------:R-:W-:Y:S01]  /*0990*/  LOP3.LUT R3, R6, UR17, R3, 0x96, !PT ;  /* 0x0000001106037c12 */ /* 0x000fe2000f8e9603 */
[----:B------:R-:W4:Y:S01]  /*09a0*/  LDCU.64 UR10, c[0x0][0x3a0] ;  /* 0x00007400ff0a77ac */ /* 0x000f220008000a00 */
        /* <DEDUP_REMOVED lines=13> */
[----:B------:R-:W-:Y:S01]  /*0a80*/  IMAD.HI.U32 R5, R2, -0x2daee0ad, RZ ;  /* 0xd2511f5302057827 */ /* 0x000fe200078e00ff */
[----:B------:R-:W-:Y:S02]  /*0a90*/  PRMT R16, R57, 0x7632, R16 ;  /* 0x0000763239107816 */ /* 0x000fe40000000010 */
[----:B------:R-:W-:Y:S01]  /*0aa0*/  PRMT R15, R61, 0x7632, R15 ;  /* 0x000076323d0f7816 */ /* 0x000fe2000000000f */
[----:B------:R-:W-:Y:S01]  /*0ab0*/  IMAD R3, R3, -0x326172a9, RZ ;  /* 0xcd9e8d5703037824 */ /* 0x000fe200078e02ff */
[----:B------:R-:W-:Y:S01]  /*0ac0*/  LOP3.LUT R5, R6, UR21, R5, 0x96, !PT ;  /* 0x0000001506057c12 */ /* 0x000fe2000f8e9605 */
[----:B------:R-:W-:Y:S01]  /*0ad0*/  IMAD.HI.U32 R0, R4, -0x326172a9, RZ ;  /* 0xcd9e8d5704007827 */ /* 0x000fe200078e00ff */
[----:B------:R-:W-:-:S02]  /*0ae0*/  PRMT R14, R56, 0x7632, R14 ;  /* 0x00007632380e7816 */ /* 0x000fc4000000000e */
[----:B------:R-:W-:Y:S01]  /*0af0*/  PRMT R13, R60, 0x7632, R13 ;  /* 0x000076323c0d7816 */ /* 0x000fe2000000000d */
[----:B------:R-:W-:Y:S01]  /*0b00*/  IMAD R7, R2, -0x2daee0ad, RZ ;  /* 0xd2511f5302077824 */ /* 0x000fe200078e02ff */
[----:B------:R-:W-:Y:S01]  /*0b10*/  LOP3.LUT R0, R3, UR20, R0, 0x96, !PT ;  /* 0x0000001403007c12 */ /* 0x000fe2000f8e9600 */
[----:B------:R-:W-:Y:S01]  /*0b20*/  IMAD R3, R4, -0x326172a9, RZ ;  /* 0xcd9e8d5704037824 */ /* 0x000fe200078e02ff */
[----:B------:R-:W-:Y:S01]  /*0b30*/  PRMT R12, R67, 0x7632, R12 ;  /* 0x00007632430c7816 */ /* 0x000fe2000000000c */
[----:B------:R-:W-:Y:S01]  /*0b40*/  IMAD.HI.U32 R2, R5, -0x326172a9, RZ ;  /* 0xcd9e8d5705027827 */ /* 0x000fe200078e00ff */
[----:B------:R-:W-:Y:S02]  /*0b50*/  PRMT R11, R71, 0x7632, R11 ;  /* 0x00007632470b7816 */ /* 0x000fe4000000000b */
[----:B------:R-:W-:Y:S01]  /*0b60*/  PRMT R10, R66, 0x7632, R10 ;  /* 0x00007632420a7816 */ /* 0x000fe2000000000a */
[----:B------:R-:W-:Y:S01]  /*0b70*/  IMAD.HI.U32 R4, R0, -0x2daee0ad, RZ ;  /* 0xd2511f5300047827 */ /* 0x000fe200078e00ff */
[----:B------:R-:W-:-:S02]  /*0b80*/  LOP3.LUT R2, R3, UR22, R2, 0x96, !PT ;  /* 0x0000001603027c12 */ /* 0x000fc4000f8e9602 */
[----:B------:R-:W-:Y:S01]  /*0b90*/  PRMT R9, R70, 0x7632, R9 ;  /* 0x0000763246097816 */ /* 0x000fe20000000009 */
[----:B------:R-:W-:Y:S01]  /*0ba0*/  IMAD R6, R0, -0x2daee0ad, RZ ;  /* 0xd2511f5300067824 */ /* 0x000fe200078e02ff */
[----:B------:R-:W-:Y:S01]  /*0bb0*/  LOP3.LUT R4, R7, UR23, R4, 0x96, !PT ;  /* 0x0000001707047c12 */ /* 0x000fe2000f8e9604 */
[----:B------:R-:W-:Y:S01]  /*0bc0*/  IMAD.HI.U32 R3, R2, -0x2daee0ad, RZ ;  /* 0xd2511f5302037827 */ /* 0x000fe200078e00ff */
[----:B------:R-:W-:-:S03]  /*0bd0*/  PRMT R8, R65, 0x7632, R8 ;  /* 0x0000763241087816 */ /* 0x000fc60000000008 */
[----:B------:R-:W-:Y:S01]  /*0be0*/  IMAD R5, R5, -0x326172a9, RZ ;  /* 0xcd9e8d5705057824 */ /* 0x000fe200078e02ff */
[----:B------:R-:W-:Y:S01]  /*0bf0*/  LOP3.LUT R3, R6, UR25, R3, 0x96, !PT ;  /* 0x0000001906037c12 */ /* 0x000fe2000f8e9603 */
[----:B------:R-:W-:-:S04]  /*0c00*/  IMAD.HI.U32 R0, R4, -0x326172a9, RZ ;  /* 0xcd9e8d5704007827 */ /* 0x000fc800078e00ff */
[----:B------:R-:W-:Y:S01]  /*0c10*/  IMAD R7, R2, -0x2daee0ad, RZ ;  /* 0xd2511f5302077824 */ /* 0x000fe200078e02ff */
[----:B------:R-:W-:Y:S01]  /*0c20*/  LOP3.LUT R0, R5, UR24, R0, 0x96, !PT ;  /* 0x0000001805007c12 */ /* 0x000fe2000f8e9600 */
[----:B------:R-:W-:Y:S02]  /*0c30*/  IMAD R5, R4, -0x326172a9, RZ ;  /* 0xcd9e8d5704057824 */ /* 0x000fe400078e02ff */
[----:B------:R-:W-:-:S04]  /*0c40*/  IMAD.HI.U32 R2, R3, -0x326172a9, RZ ;  /* 0xcd9e8d5703027827 */ /* 0x000fc800078e00ff */
[----:B------:R-:W-:Y:S01]  /*0c50*/  IMAD.HI.U32 R4, R0, -0x2daee0ad, RZ ;  /* 0xd2511f5300047827 */ /* 0x000fe200078e00ff */
[----:B------:R-:W-:-:S03]  /*0c60*/  LOP3.LUT R2, R5, UR26, R2, 0x96, !PT ;  /* 0x0000001a05027c12 */ /* 0x000fc6000f8e9602 */
[----:B------:R-:W-:Y:S01]  /*0c70*/  IMAD R6, R0, -0x2daee0ad, RZ ;  /* 0xd2511f5300067824 */ /* 0x000fe200078e02ff */
[----:B------:R-:W-:Y:S01]  /*0c80*/  LOP3.LUT R4, R7, UR27, R4, 0x96, !PT ;  /* 0x0000001b07047c12 */ /* 0x000fe2000f8e9604 */
[----:B------:R-:W-:Y:S01]  /*0c90*/  IMAD.HI.U32 R5, R2, -0x2daee0ad, RZ ;  /* 0xd2511f5302057827 */ /* 0x000fe200078e00ff */
[----:B------:R-:W-:-:S03]  /*0ca0*/  PRMT R7, R69, 0x7632, R7 ;  /* 0x0000763245077816 */ /* 0x000fc60000000007 */
[----:B------:R-:W-:Y:S01]  /*0cb0*/  IMAD R3, R3, -0x326172a9, RZ ;  /* 0xcd9e8d5703037824 */ /* 0x000fe200078e02ff */
[--C-:B------:R-:W-:Y:S01]  /*0cc0*/  LOP3.LUT R32, R6, UR29, R5.reuse, 0x96, !PT ;  /* 0x0000001d06207c12 */ /* 0x100fe2000f8e9605 */
[----:B------:R-:W-:Y:S01]  /*0cd0*/  IMAD.HI.U32 R0, R4, -0x326172a9, RZ ;  /* 0xcd9e8d5704007827 */ /* 0x000fe200078e00ff */
[----:B------:R-:W-:Y:S02]  /*0ce0*/  PRMT R6, R64, 0x7632, R6 ;  /* 0x0000763240067816 */ /* 0x000fe40000000006 */
[----:B------:R-:W-:Y:S01]  /*0cf0*/  PRMT R5, R68, 0x7632, R5 ;  /* 0x0000763244057816 */ /* 0x000fe20000000005 */
[----:B------:R-:W-:Y:S01]  /*0d00*/  IMAD.HI.U32 R30, R32, -0x326172a9, RZ ;  /* 0xcd9e8d57201e7827 */ /* 0x000fe200078e00ff */
[----:B------:R-:W-:-:S03]  /*0d10*/  LOP3.LUT R0, R3, UR28, R0, 0x96, !PT ;  /* 0x0000001c03007c12 */ /* 0x000fc6000f8e9600 */
[----:B------:R-:W-:Y:S02]  /*0d20*/  IMAD R3, R4, -0x326172a9, RZ ;  /* 0xcd9e8d5704037824 */ /* 0x000fe400078e02ff */
[----:B------:R-:W-:Y:S02]  /*0d30*/  IMAD R2, R2, -0x2daee0ad, RZ ;  /* 0xd2511f5302027824 */ /* 0x000fe400078e02ff */
[----:B------:R-:W-:Y:S01]  /*0d40*/  IMAD.HI.U32 R31, R0, -0x2daee0ad, RZ ;  /* 0xd2511f53001f7827 */ /* 0x000fe200078e00ff */
[----:B------:R-:W-:-:S03]  /*0d50*/  LOP3.LUT R30, R3, UR30, R30, 0x96, !PT ;  /* 0x0000001e031e7c12 */ /* 0x000fc6000f8e961e */
[----:B------:R-:W-:Y:S01]  /*0d60*/  IMAD.MOV.U32 R3, RZ, RZ, RZ ;  /* 0x000000ffff037224 */ /* 0x000fe200078e00ff */
[----:B------:R-:W-:Y:S01]  /*0d70*/  LOP3.LUT R31, R2, UR31, R31, 0x96, !PT ;  /* 0x0000001f021f7c12 */ /* 0x000fe2000f8e961f */
[----:B------:R-:W-:Y:S02]  /*0d80*/  IMAD R123, R0, -0x2daee0ad, RZ ;  /* 0xd2511f53007b7824 */ /* 0x000fe400078e02ff */
[----:B01234-:R-:W-:-:S07]  /*0d90*/  IMAD R4, R32, -0x326172a9, RZ ;  /* 0xcd9e8d5720047824 */ /* 0x01ffce00078e02ff */
.L_x_1720:
        /* <DEDUP_REMOVED lines=39> */
.L_x_1217:
        /* <DEDUP_REMOVED lines=13> */
.L_x_1219:
[----:B------:R-:W-:Y:S05]  /*10e0*/  BSYNC.RECONVERGENT B3 ;  /* 0x0000000000037941 */ /* 0x000fea0003800200 */
.L_x_1218:
[----:B------:R-:W-:Y:S01]  /*10f0*/  IMAD.WIDE.U32 R30, R80, -0x326172a9, RZ ;  /* 0xcd9e8d57501e7825 */ /* 0x000fe200078e00ff */
[----:B------:R-:W-:-:S03]  /*1100*/  LOP3.LUT R110, R3, UR7, R107, 0x96, !PT ;  /* 0x00000007036e7c12 */ /* 0x000fc6000f8e966b */
[----:B------:R-:W-:Y:S01]  /*1110*/  IMAD.MOV.U32 R2, RZ, RZ, R123 ;  /* 0x000000ffff027224 */ /* 0x000fe200078e007b */
        /* <DEDUP_REMOVED lines=38> */
[----:B------:R-:W-:-:S07]  /*1380*/  LOP3.LUT R31, R106, UR31, R127, 0x96, !PT ;  /* 0x0000001f6a1f7c12 */ /* 0x000fce000f8e967f */
.L_x_1216:
[----:B------:R-:W-:Y:S05]  /*1390*/  BSYNC.RECONVERGENT B2 ;  /* 0x0000000000027941 */ /* 0x000fea0003800200 */
.L_x_1215:
        /* <DEDUP_REMOVED lines=9> */
[----:B------:R-:W-:Y:S01]  /*1430*/  PRMT R72, R72, 0x7632, R72 ;  /* 0x0000763248487816 */ /* 0x000fe20000000048 */
[----:B------:R-:W-:-:S02]  /*1440*/  IMAD.MOV.U32 R105, RZ, RZ, 0x2 ;  /* 0x00000002ff697424 */ /* 0x000fc400078e00ff */
        /* <DEDUP_REMOVED lines=18> */
.L_x_1222:
        /* <DEDUP_REMOVED lines=13> */
.L_x_1224:
[----:B------:R-:W-:Y:S05]  /*1640*/  BSYNC.RECONVERGENT B3 ;  /* 0x0000000000037941 */ /* 0x000fea0003800200 */
.L_x_1223:
[----:B------:R-:W-:Y:S01]  /*1650*/  IMAD.WIDE.U32 R30, R80, -0x326172a9, RZ ;  /* 0xcd9e8d57501e7825 */ /* 0x000fe200078e00ff */
[----:B------:R-:W-:Y:S02]  /*1660*/  LOP3.LUT R106, R3, UR7, R111, 0x96, !PT ;  /* 0x00000007036a7c12 */ /* 0x000fe4000f8e966f */
[----:B------:R-:W-:Y:S01]  /*1670*/  MOV R95, R126 ;  /* 0x0000007e005f7202 */ /* 0x000fe20000000f00 */
        /* <DEDUP_REMOVED lines=39> */
[----:B------:R-:W-:-:S07]  /*18f0*/  IMAD.MOV.U32 R126, RZ, RZ, R106 ;  /* 0x000000ffff7e7224 */ /* 0x000fce00078e006a */
.L_x_1221:
[----:B------:R-:W-:Y:S05]  /*1900*/  BSYNC.RECONVERGENT B2 ;  /* 0x0000000000027941 */ /* 0x000fea0003800200 */
.L_x_1220:
[----:B------:R-:W-:Y:S01]  /*1910*/  I2FP.F32.U32 R95, R95 ;  /* 0x0000005f005f7245 */ /* 0x000fe20000201000 */
[----:B------:R-:W-:Y:S01]  /*1920*/  IMAD.U32 R72, R72, 0x10000, RZ ;  /* 0x0001000048487824 */ /* 0x000fe200078e00ff */
[----:B------:R-:W-:Y:S01]  /*1930*/  @P1 PRMT R96, R32, 0x7632, R96 ;  /* 0x0000763220601816 */ /* 0x000fe20000000060 */
[----:B------:R-:W-:Y:S01]  /*1940*/  BSSY.RECONVERGENT B2, `(.L_x_1225) ;  /* 0x0000050000027945 */ /* 0x000fe20003800200 */
[----:B------:R-:W-:Y:S01]  /*1950*/  ISETP.NE.AND P3, PT, R105, 0x1, PT ;  /* 0x000000016900780c */ /* 0x000fe20003f65270 */
[----:B------:R-:W-:Y:S01]  /*1960*/  FFMA.FTZ R95, R95, R118, 1.1641532182693481445e-10 ;  /* 0x2f0000005f5f7423 */ /* 0x000fe20000010076 */
[----:B------:R-:W-:Y:S01]  /*1970*/  FMUL.FTZ R72, R72, R131 ;  /* 0x0000008348487220 */ /* 0x000fe20000410000 */
[----:B------:R-:W-:Y:S01]  /*1980*/  LOP3.LUT R0, R0, 0xfffffff7, RZ, 0xc0, !PT ;  /* 0xfffffff700007812 */ /* 0x000fe200078ec0ff */
[----:B------:R-:W-:Y:S02]  /*1990*/  IMAD.MOV.U32 R107, RZ, RZ, 0x2 ;  /* 0x00000002ff6b7424 */ /* 0x000fe400078e00ff */
[----:B------:R-:W-:-:S02]  /*19a0*/  FSETP.GTU.FTZ.AND P2, PT, R95, R130, PT ;  /* 0x000000825f00720b */ /* 0x000fc40003f5c000 */
[----:B------:R-:W-:Y:S02]  /*19b0*/  @P1 SHF.L.U32 R95, R96, 0x10, RZ ;  /* 0x00000010605f1819 */ /* 0x000fe400000006ff */
        /* <DEDUP_REMOVED lines=15> */
.L_x_1227:
        /* <DEDUP_REMOVED lines=13> */
.L_x_1229:
[----:B------:R-:W-:Y:S05]  /*1b80*/  BSYNC.RECONVERGENT B3 ;  /* 0x0000000000037941 */ /* 0x000fea0003800200 */
.L_x_1228:
        /* <DEDUP_REMOVED lines=43> */
.L_x_1226:
[----:B------:R-:W-:Y:S05]  /*1e40*/  BSYNC.RECONVERGENT B2 ;  /* 0x0000000000027941 */ /* 0x000fea0003800200 */
.L_x_1225:
        /* <DEDUP_REMOVED lines=8> */
[----:B------:R-:W-:Y:S01]  /*1ed0*/  HFMA2 R110, -RZ, RZ, 0, 1.1920928955078125e-07 ;  /* 0x00000002ff6e7431 */ /* 0x000fe200000001ff */
[----:B------:R-:W-:Y:S01]  /*1ee0*/  PRMT R105, R73, 0x7632, R105 ;  /* 0x0000763249697816 */ /* 0x000fe20000000069 */
[----:B------:R-:W-:Y:S01]  /*1ef0*/  IMAD.MOV.U32 R73, RZ, RZ, R4 ;  /* 0x000000ffff497224 */ /* 0x000fe200078e0004 */
[----:B------:R-:W-:-:S04]  /*1f00*/  FSETP.GTU.FTZ.AND P2, PT, R95, R130, PT ;  /* 0x000000825f00720b */ /* 0x000fc80003f5c000 */
        /* <DEDUP_REMOVED lines=14> */
.L_x_1232:
        /* <DEDUP_REMOVED lines=13> */
.L_x_1234:
[----:B------:R-:W-:Y:S05]  /*20c0*/  BSYNC.RECONVERGENT B3 ;  /* 0x0000000000037941 */ /* 0x000fea0003800200 */
.L_x_1233:
        /* <DEDUP_REMOVED lines=43> */
.L_x_1231:
[----:B------:R-:W-:Y:S05]  /*2380*/  BSYNC.RECONVERGENT B2 ;  /* 0x0000000000027941 */ /* 0x000fea0003800200 */
.L_x_1230:
[----:B------:R-:W-:Y:S01]  /*2390*/  I2FP.F32.U32 R73, R73 ;  /* 0x0000004900497245 */ /* 0x000fe20000201000 */
[----:B------:R-:W-:Y:S01]  /*23a0*/  IMAD.U32 R72, R105, 0x10000, RZ ;  /* 0x0001000069487824 */ /* 0x000fe200078e00ff */
[----:B------:R-:W-:Y:S01]  /*23b0*/  ISETP.NE.AND P2, PT, R110, 0x1, PT ;  /* 0x000000016e00780c */ /* 0x000fe20003f45270 */
[----:B------:R-:W-:Y:S01]  /*23c0*/  BSSY.RECONVERGENT B2, `(.L_x_1235) ;  /* 0x0000050000027945 */ /* 0x000fe20003800200 */
[----:B------:R-:W-:Y:S01]  /*23d0*/  @P1 PRMT R105, R33, 0x7632, R105 ;  /* 0x0000763221691816 */ /* 0x000fe20000000069 */
[----:B------:R-:W-:Y:S01]  /*23e0*/  FFMA.FTZ R73, R73, R118, 1.1641532182693481445e-10 ;  /* 0x2f00000049497423 */ /* 0x000fe20000010076 */
[----:B------:R-:W-:Y:S01]  /*23f0*/  FMUL.FTZ R72, R72, R131 ;  /* 0x0000008348487220 */ /* 0x000fe20000410000 */
[----:B------:R-:W-:Y:S01]  /*2400*/  LOP3.LUT R0, R0, 0xfffffffd, RZ, 0xc0, !PT ;  /* 0xfffffffd00007812 */ /* 0x000fe200078ec0ff */
[----:B------:R-:W-:Y:S02]  /*2410*/  IMAD.MOV.U32 R107, RZ, RZ, 0x2 ;  /* 0x00000002ff6b7424 */ /* 0x000fe400078e00ff */
[----:B------:R-:W-:Y:S01]  /*2420*/  FSETP.GTU.FTZ.AND P3, PT, R73, R130, PT ;  /* 0x000000824900720b */ /* 0x000fe20003f7c000 */
[----:B------:R-:W-:Y:S01]  /*2430*/  @P1 IMAD.U32 R105, R105, 0x10000, RZ ;  /* 0x0001000069691824 */ /* 0x000fe200078e00ff */
[----:B------:R-:W-:-:S02]  /*2440*/  MOV R73, R4 ;  /* 0x0000000400497202 */ /* 0x000fc40000000f00 */
        /* <DEDUP_REMOVED lines=14> */
.L_x_1237:
        /* <DEDUP_REMOVED lines=13> */
.L_x_1239:
[----:B------:R-:W-:Y:S05]  /*2600*/  BSYNC.RECONVERGENT B3 ;  /* 0x0000000000037941 */ /* 0x000fea0003800200 */
.L_x_1238:
        /* <DEDUP_REMOVED lines=43> */
.L_x_1236:
[----:B------:R-:W-:Y:S05]  /*28c0*/  BSYNC.RECONVERGENT B2 ;  /* 0x0000000000027941 */ /* 0x000fea0003800200 */
.L_x_1235:
        /* <DEDUP_REMOVED lines=24> */
.L_x_1242:
        /* <DEDUP_REMOVED lines=13> */
.L_x_1244:
[----:B------:R-:W-:Y:S05]  /*2b20*/  BSYNC.RECONVERGENT B3 ;  /* 0x0000000000037941 */ /* 0x000fea0003800200 */
.L_x_1243:
        /* <DEDUP_REMOVED lines=43> */
.L_x_1241:
[----:B------:R-:W-:Y:S05]  /*2de0*/  BSYNC.RECONVERGENT B2 ;  /* 0x0000000000027941 */ /* 0x000fea0003800200 */
.L_x_1240:
[----:B------:R-:W-:Y:S01]  /*2df0*/  I2FP.F32.U32 R73, R73 ;  /* 0x0000004900497245 */ /* 0x000fe20000201000 */
[----:B------:R-:W-:Y:S01]  /*2e00*/  IMAD.U32 R74, R74, 0x10000, RZ ;  /* 0x000100004a4a7824 */ /* 0x000fe200078e00ff */
[----:B------:R-:W-:Y:S01]  /*2e10*/  ISETP.NE.AND P4, PT, R111, 0x1, PT ;  /* 0x000000016f00780c */ /* 0x000fe20003f85270 */
[----:B------:R-:W-:Y:S01]  /*2e20*/  BSSY.RECONVERGENT B2, `(.L_x_1245) ;  /* 0x000004e000027945 */ /* 0x000fe20003800200 */
[----:B------:R-:W-:Y:S01]  /*2e30*/  @P1 PRMT R72, R34, 0x7632, R72 ;  /* 0x0000763222481816 */ /* 0x000fe20000000048 */
[----:B------:R-:W-:Y:S01]  /*2e40*/  FFMA.FTZ R73, R73, R118, 1.1641532182693481445e-10 ;  /* 0x2f00000049497423 */ /* 0x000fe20000010076 */
[----:B------:R-:W-:Y:S01]  /*2e50*/  FMUL.FTZ R74, R74, R131 ;  /* 0x000000834a4a7220 */ /* 0x000fe20000410000 */
[----:B------:R-:W-:Y:S01]  /*2e60*/  IMAD.MOV.U32 R124, RZ, RZ, 0x2 ;  /* 0x00000002ff7c7424 */ /* 0x000fe200078e00ff */
[----:B------:R-:W-:Y:S02]  /*2e70*/  @P1 SHF.L.U32 R107, R72, 0x10, RZ ;  /* 0x00000010486b1819 */ /* 0x000fe400000006ff */
        /* <DEDUP_REMOVED lines=15> */
.L_x_1247:
        /* <DEDUP_REMOVED lines=13> */
.L_x_1249:
[----:B------:R-:W-:Y:S05]  /*3040*/  BSYNC.RECONVERGENT B3 ;  /* 0x0000000000037941 */ /* 0x000fea0003800200 */
.L_x_1248:
        /* <DEDUP_REMOVED lines=43> */
.L_x_1246:
[----:B------:R-:W-:Y:S05]  /*3300*/  BSYNC.RECONVERGENT B2 ;  /* 0x0000000000027941 */ /* 0x000fea0003800200 */
.L_x_1245:
[----:B------:R-:W-:Y:S01]  /*3310*/  I2FP.F32.U32 R73, R73 ;  /* 0x0000004900497245 */ /* 0x000fe20000201000 */
[----:B------:R-:W-:Y:S01]  /*3320*/  IMAD.U32 R72, R75, 0x10000, RZ ;  /* 0x000100004b487824 */ /* 0x000fe200078e00ff */
[----:B------:R-:W-:Y:S01]  /*3330*/  ISETP.NE.AND P5, PT, R124, 0x1, PT ;  /* 0x000000017c00780c */ /* 0x000fe20003fa5270 */
[----:B------:R-:W-:Y:S01]  /*3340*/  @P1 IMAD.U32 R74, R35, 0x10000, RZ ;  /* 0x00010000234a1824 */ /* 0x000fe200078e00ff */
[----:B------:R-:W-:Y:S01]  /*3350*/  BSSY.RECONVERGENT B2, `(.L_x_1250) ;  /* 0x000004d000027945 */ /* 0x000fe20003800200 */
[----:B------:R-:W-:Y:S01]  /*3360*/  FFMA.FTZ R73, R73, R118, 1.1641532182693481445e-10 ;  /* 0x2f00000049497423 */ /* 0x000fe20000010076 */
[----:B------:R-:W-:Y:S01]  /*3370*/  FMUL.FTZ R72, R72, R131 ;  /* 0x0000008348487220 */ /* 0x000fe20000410000 */
[----:B------:R-:W-:Y:S01]  /*3380*/  HFMA2 R107, -RZ, RZ, 0, 1.1920928955078125e-07 ;  /* 0x00000002ff6b7431 */ /* 0x000fe200000001ff */
[----:B------:R-:W-:Y:S02]  /*3390*/  PRMT R135, R75, 0x7632, R135 ;  /* 0x000076324b877816 */ /* 0x000fe40000000087 */
        /* <DEDUP_REMOVED lines=15> */
.L_x_1252:
        /* <DEDUP_REMOVED lines=13> */
.L_x_1254:
[----:B------:R-:W-:Y:S05]  /*3560*/  BSYNC.RECONVERGENT B3 ;  /* 0x0000000000037941 */ /* 0x000fea0003800200 */
.L_x_1253:
        /* <DEDUP_REMOVED lines=43> */
.L_x_1251:
[----:B------:R-:W-:Y:S05]  /*3820*/  BSYNC.RECONVERGENT B2 ;  /* 0x0000000000027941 */ /* 0x000fea0003800200 */
.L_x_1250:
[----:B------:R-:W-:Y:S01]  /*3830*/  I2FP.F32.U32 R73, R73 ;  /* 0x0000004900497245 */ /* 0x000fe20000201000 */
[----:B------:R-:W-:Y:S01]  /*3840*/  IMAD.U32 R72, R135, 0x10000, RZ ;  /* 0x0001000087487824 */ /* 0x000fe200078e00ff */
[----:B------:R-:W-:-:S03]  /*3850*/  @P1 PRMT R74, R35, 0x7632, R74 ;  /* 0x00007632234a1816 */ /* 0x000fc6000000004a */
[----:B------:R-:W-:Y:S01]  /*3860*/  FFMA.FTZ R73, R73, R118, 1.1641532182693481445e-10 ;  /* 0x2f00000049497423 */ /* 0x000fe20000010076 */
[----:B------:R-:W-:Y:S01]  /*3870*/  FMUL.FTZ R72, R72, R131 ;  /* 0x0000008348487220 */ /* 0x000fe20000410000 */
[----:B------:R-:W-:Y:S01]  /*3880*/  @P1 IMAD.U32 R75, R74, 0x10000, RZ ;  /* 0x000100004a4b1824 */ /* 0x000fe200078e00ff */
[----:B------:R-:W-:Y:S02]  /*3890*/  PRMT R74, R133, 0x5410, R134 ;  /* 0x00005410854a7816 */ /* 0x000fe40000000086 */
[----:B------:R-:W-:Y:S02]  /*38a0*/  FSETP.GTU.FTZ.AND P5, PT, R73, R130, PT ;  /* 0x000000824900720b */ /* 0x000fe40003fbc000 */
[----:B------:R-:W-:Y:S02]  /*38b0*/  PRMT R73, R128, 0x5410, R129 ;  /* 0x0000541080497816 */ /* 0x000fe40000000081 */
[----:B------:R-:W-:Y:S02]  /*38c0*/  FSEL R118, R72, RZ, !P5 ;  /* 0x000000ff48767208 */ /* 0x000fe40006800000 */
[----:B------:R-:W-:-:S02]  /*38d0*/  PLOP3.LUT P5, PT, P5, PT, PT, 0x8, 0x80 ;  /* 0x000000000080781c */ /* 0x000fc40002fae170 */
[----:B------:R-:W-:Y:S01]  /*38e0*/  PRMT R72, R123, 0x5410, R127 ;  /* 0x000054107b487816 */ /* 0x000fe2000000007f */
[----:B------:R-:W-:-:S05]  /*38f0*/  @P1 FADD.FTZ R118, R75, R118 ;  /* 0x000000764b761221 */ /* 0x000fca0000010000 */
[----:B------:R-:W-:-:S04]  /*3900*/  F2FP.BF16.F32.PACK_AB R75, RZ, R118 ;  /* 0x00000076ff4b723e */ /* 0x000fc800000010ff */
[----:B------:R-:W-:Y:S01]  /*3910*/  PRMT R75, R132, 0x5410, R75 ;  /* 0x00005410844b7816 */ /* 0x000fe2000000004b */
[----:B------:R-:W-:Y:S06]  /*3920*/  BRA `(.L_x_1255) ;  /* 0x0000005000a07947 */ /* 0x000fec0003800000 */
.L_x_1214:
        /* <DEDUP_REMOVED lines=16> */
.L_x_1258:
        /* <DEDUP_REMOVED lines=13> */
.L_x_1260:
[----:B------:R-:W-:Y:S05]  /*3b00*/  BSYNC.RECONVERGENT B3 ;  /* 0x0000000000037941 */ /* 0x000fea0003800200 */
.L_x_1259:
        /* <DEDUP_REMOVED lines=42> */
.L_x_1257:
[----:B------:R-:W-:Y:S05]  /*3db0*/  BSYNC.RECONVERGENT B2 ;  /* 0x0000000000027941 */ /* 0x000fea0003800200 */
.L_x_1256:
        /* <DEDUP_REMOVED lines=11> */
[----:B0-----:R-:W-:-:S04]  /*3e70*/  FSETP.GTU.FTZ.AND P2, PT, R2, R89, PT ;  /* 0x000000590200720b */ /* 0x001fc80003f5c000 */
[----:B------:R-:W-:Y:S01]  /*3e80*/  PLOP3.LUT P4, PT, P2, PT, PT, 0x8, 0x80 ;  /* 0x000000000080781c */ /* 0x000fe2000178e170 */
[----:B-1----:R-:W-:Y:S01]  /*3e90*/  FMUL.FTZ R2, R83, R118 ;  /* 0x0000007653027220 */ /* 0x002fe20000410000 */
[----:B------:R-:W-:-:S04]  /*3ea0*/  IMAD.MOV.U32 R83, RZ, RZ, R4 ;  /* 0x000000ffff537224 */ /* 0x000fc800078e0004 */
        /* <DEDUP_REMOVED lines=11> */
.L_x_1263:
        /* <DEDUP_REMOVED lines=13> */
.L_x_1265:
[----:B------:R-:W-:Y:S05]  /*4030*/  BSYNC.RECONVERGENT B3 ;  /* 0x0000000000037941 */ /* 0x000fea0003800200 */
.L_x_1264:
        /* <DEDUP_REMOVED lines=43> */
.L_x_1262:
[----:B------:R-:W-:Y:S05]  /*42f0*/  BSYNC.RECONVERGENT B2 ;  /* 0x0000000000027941 */ /* 0x000fea0003800200 */
.L_x_1261:
        /* <DEDUP_REMOVED lines=8> */
[----:B------:R-:W-:-:S05]  /*4380*/  FSEL R83, R83, RZ, !P2 ;  /* 0x000000ff53537208 */ /* 0x000fca0005000000 */
[----:B------:R-:W-:Y:S01]  /*4390*/  FADD.FTZ R82, R2, R83 ;  /* 0x0000005302527221 */ /* 0x000fe20000010000 */
[----:B------:R-:W-:-:S03]  /*43a0*/  IMAD.MOV.U32 R83, RZ, RZ, R4 ;  /* 0x000000ffff537224 */ /* 0x000fc600078e0004 */
[--C-:B------:R-:W-:Y:S01]  /*43b0*/  @P1 FADD.FTZ R2, R85, R82.reuse ;  /* 0x0000005255021221 */ /* 0x100fe20000010000 */
[----:B------:R-:W-:Y:S01]  /*43c0*/  @!P1 IMAD.MOV.U32 R2, RZ, RZ, R82 ;  /* 0x000000ffff029224 */ /* 0x000fe200078e0052 */
[----:B------:R-:W-:Y:S02]  /*43d0*/  SEL R82, RZ, 0x1, P2 ;  /* 0x00000001ff527807 */ /* 0x000fe40001000000 */
[----:B------:R-:W-:Y:S02]  /*43e0*/  MOV R85, 0x2 ;  /* 0x0000000200557802 */ /* 0x000fe40000000f00 */
        /* <DEDUP_REMOVED lines=10> */
.L_x_1268:
        /* <DEDUP_REMOVED lines=13> */
.L_x_1270:
[----:B------:R-:W-:Y:S05]  /*4560*/  BSYNC.RECONVERGENT B3 ;  /* 0x0000000000037941 */ /* 0x000fea0003800200 */
.L_x_1269:
        /* <DEDUP_REMOVED lines=42> */
[----:B------:R-:W-:-:S07]  /*4810*/  IMAD.MOV.U32 R126, RZ, RZ, R84 ;  /* 0x000000ffff7e7224 */ /* 0x000fce00078e0054 */
.L_x_1267:
[----:B------:R-:W-:Y:S05]  /*4820*/  BSYNC.RECONVERGENT B2 ;  /* 0x0000000000027941 */ /* 0x000fea0003800200 */
.L_x_1266:
[----:B------:R-:W-:Y:S01]  /*4830*/  I2FP.F32.U32 R84, R83 ;  /* 0x0000005300547245 */ /* 0x000fe20000201000 */
[----:B------:R-:W-:Y:S01]  /*4840*/  IMAD.U32 R83, R72, 0x10000, RZ ;  /* 0x0001000048537824 */ /* 0x000fe200078e00ff */
[----:B------:R-:W-:Y:S01]  /*4850*/  ISETP.NE.AND P3, PT, R85, 0x1, PT ;  /* 0x000000015500780c */ /* 0x000fe20003f65270 */
[----:B------:R-:W-:Y:S01]  /*4860*/  BSSY.RECONVERGENT B2, `(.L_x_1271) ;  /* 0x000004c000027945 */ /* 0x000fe20003800200 */
[----:B------:R-:W-:Y:S01]  /*4870*/  LOP3.LUT R0, R0, 0xfffffff7, RZ, 0xc0, !PT ;  /* 0xfffffff700007812 */ /* 0x000fe200078ec0ff */
[----:B------:R-:W-:Y:S01]  /*4880*/  FFMA.FTZ R84, R84, R131, 1.1641532182693481445e-10 ;  /* 0x2f00000054547423 */ /* 0x000fe20000010083 */
[----:B------:R-:W-:Y:S01]  /*4890*/  FMUL.FTZ R72, R83, R118 ;  /* 0x0000007653487220 */ /* 0x000fe20000410000 */
[----:B------:R-:W-:Y:S02]  /*48a0*/  IMAD.MOV.U32 R86, RZ, RZ, 0x2 ;  /* 0x00000002ff567424 */ /* 0x000fe400078e00ff */
        /* <DEDUP_REMOVED lines=14> */
.L_x_1273:
        /* <DEDUP_REMOVED lines=13> */
.L_x_1275:
[----:B------:R-:W-:Y:S05]  /*4a60*/  BSYNC.RECONVERGENT B3 ;  /* 0x0000000000037941 */ /* 0x000fea0003800200 */
.L_x_1274:
        /* <DEDUP_REMOVED lines=43> */
.L_x_1272:
[----:B------:R-:W-:Y:S05]  /*4d20*/  BSYNC.RECONVERGENT B2 ;  /* 0x0000000000027941 */ /* 0x000fea0003800200 */
.L_x_1271:
[----:B------:R-:W-:Y:S01]  /*4d30*/  I2FP.F32.U32 R84, R83 ;  /* 0x0000005300547245 */ /* 0x000fe20000201000 */
[----:B------:R-:W-:Y:S01]  /*4d40*/  BSSY.RECONVERGENT B2, `(.L_x_1276) ;  /* 0x0000053000027945 */ /* 0x000fe20003800200 */
[----:B------:R-:W-:Y:S02]  /*4d50*/  PRMT R83, R36, 0x7632, R83 ;  /* 0x0000763224537816 */ /* 0x000fe40000000053 */
[----:B------:R-:W-:Y:S01]  /*4d60*/  ISETP.NE.AND P3, PT, R86, 0x1, PT ;  /* 0x000000015600780c */ /* 0x000fe20003f65270 */
[----:B------:R-:W-:Y:S02]  /*4d70*/  FFMA.FTZ R84, R84, R131, 1.1641532182693481445e-10 ;  /* 0x2f00000054547423 */ /* 0x000fe40000010083 */
[----:B------:R-:W-:-:S03]  /*4d80*/  IMAD.U32 R83, R83, 0x10000, RZ ;  /* 0x0001000053537824 */ /* 0x000fc600078e00ff */
[----:B------:R-:W-:Y:S01]  /*4d90*/  FSETP.GTU.FTZ.AND P2, PT, R84, R89, PT ;  /* 0x000000595400720b */ /* 0x000fe20003f5c000 */
[----:B------:R-:W-:Y:S01]  /*4da0*/  FMUL.FTZ R83, R83, R118 ;  /* 0x0000007653537220 */ /* 0x000fe20000410000 */
[----:B------:R-:W-:-:S04]  /*4db0*/  @P1 PRMT R84, R32, 0x7632, R84 ;  /* 0x0000763220541816 */ /* 0x000fc80000000054 */
[----:B------:R-:W-:Y:S02]  /*4dc0*/  FSEL R85, R83, RZ, !P2 ;  /* 0x000000ff53557208 */ /* 0x000fe40005000000 */
[----:B------:R-:W-:Y:S01]  /*4dd0*/  @P1 SHF.L.U32 R83, R84, 0x10, RZ ;  /* 0x0000001054531819 */ /* 0x000fe200000006ff */
[----:B------:R-:W-:Y:S02]  /*4de0*/  IMAD.MOV.U32 R84, RZ, RZ, 0x2 ;  /* 0x00000002ff547424 */ /* 0x000fe400078e00ff */
[----:B------:R-:W-:-:S04]  /*4df0*/  FADD.FTZ R72, R72, R85 ;  /* 0x0000005548487221 */ /* 0x000fc80000010000 */
[----:B------:R-:W-:Y:S01]  /*4e00*/  @P1 FADD.FTZ R96, R72, R83 ;  /* 0x0000005348601221 */ /* 0x000fe20000010000 */
[----:B------:R-:W-:Y:S01]  /*4e10*/  @!P1 IMAD.MOV.U32 R96, RZ, RZ, R72 ;  /* 0x000000ffff609224 */ /* 0x000fe200078e0048 */
[----:B------:R-:W-:Y:S01]  /*4e20*/  SEL R83, RZ, 0x1, P2 ;  /* 0x00000001ff537807 */ /* 0x000fe20001000000 */
        /* <DEDUP_REMOVED lines=11> */
.L_x_1278:
        /* <DEDUP_REMOVED lines=13> */
.L_x_1280:
[----:B------:R-:W-:Y:S05]  /*4fb0*/  BSYNC.RECONVERGENT B3 ;  /* 0x0000000000037941 */ /* 0x000fea0003800200 */
.L_x_1279:
        /* <DEDUP_REMOVED lines=43> */
.L_x_1277:
[----:B------:R-:W-:Y:S05]  /*5270*/  BSYNC.RECONVERGENT B2 ;  /* 0x0000000000027941 */ /* 0x000fea0003800200 */
.L_x_1276:
        /* <DEDUP_REMOVED lines=23> */
.L_x_1283:
        /* <DEDUP_REMOVED lines=13> */
.L_x_1285:
[----:B------:R-:W-:Y:S05]  /*54c0*/  BSYNC.RECONVERGENT B3 ;  /* 0x0000000000037941 */ /* 0x000fea0003800200 */
.L_x_1284:
        /* <DEDUP_REMOVED lines=43> */
.L_x_1282:
[----:B------:R-:W-:Y:S05]  /*5780*/  BSYNC.RECONVERGENT B2 ;  /* 0x0000000000027941 */ /* 0x000fea0003800200 */
.L_x_1281:
[----:B------:R-:W-:Y:S01]  /*5790*/  I2FP.F32.U32 R72, R73 ;  /* 0x0000004900487245 */ /* 0x000fe20000201000 */
[----:B------:R-:W-:Y:S01]  /*57a0*/  IMAD.U32 R73, R37, 0x10000, RZ ;  /* 0x0001000025497824 */ /* 0x000fe200078e00ff */
[----:B------:R-:W-:Y:S01]  /*57b0*/  ISETP.NE.AND P3, PT, R86, 0x1, PT ;  /* 0x000000015600780c */ /* 0x000fe20003f65270 */
[----:B------:R-:W-:Y:S01]  /*57c0*/  BSSY.RECONVERGENT B2, `(.L_x_1286) ;  /* 0x000004f000027945 */ /* 0x000fe20003800200 */
[----:B------:R-:W-:Y:S01]  /*57d0*/  MOV R87, 0x2 ;  /* 0x0000000200577802 */ /* 0x000fe20000000f00 */
[----:B------:R-:W-:Y:S01]  /*57e0*/  FFMA.FTZ R72, R72, R131, 1.1641532182693481445e-10 ;  /* 0x2f00000048487423 */ /* 0x000fe20000010083 */
[----:B------:R-:W-:-:S04]  /*57f0*/  FMUL.FTZ R73, R73, R118 ;  /* 0x0000007649497220 */ /* 0x000fc80000410000 */
[----:B------:R-:W-:-:S04]  /*5800*/  FSETP.GTU.FTZ.AND P2, PT, R72, R89, PT ;  /* 0x000000594800720b */ /* 0x000fc80003f5c000 */
[----:B------:R-:W-:Y:S01]  /*5810*/  FSEL R72, R73, RZ, !P2 ;  /* 0x000000ff49487208 */ /* 0x000fe20005000000 */
[----:B------:R-:W-:Y:S01]  /*5820*/  @P1 IMAD.U32 R73, R33, 0x10000, RZ ;  /* 0x0001000021491824 */ /* 0x000fe200078e00ff */
        /* <DEDUP_REMOVED lines=15> */
.L_x_1288:
        /* <DEDUP_REMOVED lines=13> */
.L_x_1290:
[----:B------:R-:W-:Y:S05]  /*59f0*/  BSYNC.RECONVERGENT B3 ;  /* 0x0000000000037941 */ /* 0x000fea0003800200 */
.L_x_1289:
        /* <DEDUP_REMOVED lines=43> */
.L_x_1287:
[----:B------:R-:W-:Y:S05]  /*5cb0*/  BSYNC.RECONVERGENT B2 ;  /* 0x0000000000027941 */ /* 0x000fea0003800200 */
.L_x_1286:
        /* <DEDUP_REMOVED lines=8> */
[----:B------:R-:W-:-:S04]  /*5d40*/  FSETP.GTU.FTZ.AND P3, PT, R72, R89, PT ;  /* 0x000000594800720b */ /* 0x000fc80003f7c000 */
[----:B------:R-:W-:Y:S01]  /*5d50*/  FSEL R85, R73, RZ, !P3 ;  /* 0x000000ff49557208 */ /* 0x000fe20005800000 */
[----:B------:R-:W-:Y:S01]  /*5d60*/  IMAD.MOV.U32 R73, RZ, RZ, R4 ;  /* 0x000000ffff497224 */ /* 0x000fe200078e0004 */
[----:B------:R-:W-:-:S13]  /*5d70*/  PLOP3.LUT P3, PT, P3, PT, PT, 0x8, 0x80 ;  /* 0x000000000080781c */ /* 0x000fda0001f6e170 */
        /* <DEDUP_REMOVED lines=10> */
.L_x_1293:
        /* <DEDUP_REMOVED lines=13> */
.L_x_1295:
[----:B------:R-:W-:Y:S05]  /*5ef0*/  BSYNC.RECONVERGENT B3 ;  /* 0x0000000000037941 */ /* 0x000fea0003800200 */
.L_x_1294:
        /* <DEDUP_REMOVED lines=43> */
.L_x_1292:
[----:B------:R-:W-:Y:S05]  /*61b0*/  BSYNC.RECONVERGENT B2 ;  /* 0x0000000000027941 */ /* 0x000fea0003800200 */
.L_x_1291:
[----:B------:R-:W-:Y:S01]  /*61c0*/  I2FP.F32.U32 R72, R73 ;  /* 0x0000004900487245 */ /* 0x000fe20000201000 */
[----:B------:R-:W-:Y:S01]  /*61d0*/  BSSY.RECONVERGENT B2, `(.L_x_1296) ;  /* 0x0000053000027945 */ /* 0x000fe20003800200 */
[----:B------:R-:W-:-:S03]  /*61e0*/  PRMT R73, R37, 0x7632, R73 ;  /* 0x0000763225497816 */ /* 0x000fc60000000049 */
[----:B------:R-:W-:Y:S02]  /*61f0*/  FFMA.FTZ R72, R72, R131, 1.1641532182693481445e-10 ;  /* 0x2f00000048487423 */ /* 0x000fe40000010083 */
[----:B------:R-:W-:-:S03]  /*6200*/  IMAD.U32 R73, R73, 0x10000, RZ ;  /* 0x0001000049497824 */ /* 0x000fc600078e00ff */
[----:B------:R-:W-:Y:S01]  /*6210*/  FSETP.GTU.FTZ.AND P2, PT, R72, R89, PT ;  /* 0x000000594800720b */ /* 0x000fe20003f5c000 */
[----:B------:R-:W-:Y:S01]  /*6220*/  FMUL.FTZ R73, R73, R118 ;  /* 0x0000007649497220 */ /* 0x000fe20000410000 */
[----:B------:R-:W-:-:S04]  /*6230*/  @P1 PRMT R72, R33, 0x7632, R72 ;  /* 0x0000763221481816 */ /* 0x000fc80000000048 */
[----:B------:R-:W-:Y:S02]  /*6240*/  FSEL R86, R73, RZ, !P2 ;  /* 0x000000ff49567208 */ /* 0x000fe40005000000 */
[----:B------:R-:W-:-:S03]  /*6250*/  @P1 SHF.L.U32 R73, R72, 0x10, RZ ;  /* 0x0000001048491819 */ /* 0x000fc600000006ff */
[----:B------:R-:W-:Y:S01]  /*6260*/  FADD.FTZ R72, R85, R86 ;  /* 0x0000005655487221 */ /* 0x000fe20000010000 */
[----:B------:R-:W-:Y:S01]  /*6270*/  SEL R85, RZ, 0x1, P2 ;  /* 0x00000001ff557807 */ /* 0x000fe20001000000 */
[----:B------:R-:W-:Y:S01]  /*6280*/  IMAD.MOV.U32 R86, RZ, RZ, 0x2 ;  /* 0x00000002ff567424 */ /* 0x000fe200078e00ff */
[----:B------:R-:W-:Y:S01]  /*6290*/  ISETP.NE.AND P2, PT, R88, 0x1, PT ;  /* 0x000000015800780c */ /* 0x000fe20003f45270 */
[----:B------:R-:W-:Y:S01]  /*62a0*/  @P1 FADD.FTZ R106, R72, R73 ;  /* 0x00000049486a1221 */ /* 0x000fe20000010000 */
[----:B------:R-:W-:Y:S02]  /*62b0*/  @!P1 IMAD.MOV.U32 R106, RZ, RZ, R72 ;  /* 0x000000ffff6a9224 */ /* 0x000fe400078e0048 */
[----:B------:R-:W-:-:S03]  /*62c0*/  IMAD.MOV.U32 R73, RZ, RZ, R4 ;  /* 0x000000ffff497224 */ /* 0x000fc600078e0004 */
[----:B------:R-:W-:-:S06]  /*62d0*/  F2FP.BF16.F32.PACK_AB R128, RZ, R106 ;  /* 0x0000006aff80723e */ /* 0x000fcc00000010ff */
        /* <DEDUP_REMOVED lines=9> */
.L_x_1298:
        /* <DEDUP_REMOVED lines=13> */
.L_x_1300:
[----:B------:R-:W-:Y:S05]  /*6440*/  BSYNC.RECONVERGENT B3 ;  /* 0x0000000000037941 */ /* 0x000fea0003800200 */
.L_x_1299:
        /* <DEDUP_REMOVED lines=43> */
.L_x_1297:
[----:B------:R-:W-:Y:S05]  /*6700*/  BSYNC.RECONVERGENT B2 ;  /* 0x0000000000027941 */ /* 0x000fea0003800200 */
.L_x_1296:
        /* <DEDUP_REMOVED lines=21> */
.L_x_1303:
        /* <DEDUP_REMOVED lines=13> */
.L_x_1305:
[----:B------:R-:W-:Y:S05]  /*6930*/  BSYNC.RECONVERGENT B3 ;  /* 0x0000000000037941 */ /* 0x000fea0003800200 */
.L_x_1304:
        /* <DEDUP_REMOVED lines=43> */
.L_x_1302:
[----:B------:R-:W-:Y:S05]  /*6bf0*/  BSYNC.RECONVERGENT B2 ;  /* 0x0000000000027941 */ /* 0x000fea0003800200 */
.L_x_1301:
        /* <DEDUP_REMOVED lines=25> */
.L_x_1308:
        /* <DEDUP_REMOVED lines=13> */
.L_x_1310:
[----:B------:R-:W-:Y:S05]  /*6e60*/  BSYNC.RECONVERGENT B3 ;  /* 0x0000000000037941 */ /* 0x000fea0003800200 */
.L_x_1309:
        /* <DEDUP_REMOVED lines=43> */
.L_x_1307:
[----:B------:R-:W-:Y:S05]  /*7120*/  BSYNC.RECONVERGENT B2 ;  /* 0x0000000000027941 */ /* 0x000fea0003800200 */
.L_x_1306:
        /* <DEDUP_REMOVED lines=20> */
.L_x_1313:
        /* <DEDUP_REMOVED lines=13> */
.L_x_1315:
[----:B------:R-:W-:Y:S05]  /*7340*/  BSYNC.RECONVERGENT B3 ;  /* 0x0000000000037941 */ /* 0x000fea0003800200 */
.L_x_1314:
        /* <DEDUP_REMOVED lines=42> */
[----:B------:R-:W-:-:S07]  /*75f0*/  IMAD.MOV.U32 R126, RZ, RZ, R72 ;  /* 0x000000ffff7e7224 */ /* 0x000fce00078e0048 */
.L_x_1312:
[----:B------:R-:W-:Y:S05]  /*7600*/  BSYNC.RECONVERGENT B2 ;  /* 0x0000000000027941 */ /* 0x000fea0003800200 */
.L_x_1311:
[----:B------:R-:W-:Y:S01]  /*7610*/  I2FP.F32.U32 R72, R87 ;  /* 0x0000005700487245 */ /* 0x000fe20000201000 */
[----:B------:R-:W-:Y:S01]  /*7620*/  BSSY.RECONVERGENT B2, `(.L_x_1316) ;  /* 0x0000053000027945 */ /* 0x000fe20003800200 */
[----:B------:R-:W-:-:S03]  /*7630*/  PRMT R73, R38, 0x7632, R73 ;  /* 0x0000763226497816 */ /* 0x000fc60000000049 */
[----:B------:R-:W-:Y:S02]  /*7640*/  FFMA.FTZ R72, R72, R131, 1.1641532182693481445e-10 ;  /* 0x2f00000048487423 */ /* 0x000fe40000010083 */
[----:B------:R-:W-:-:S03]  /*7650*/  IMAD.U32 R73, R73, 0x10000, RZ ;  /* 0x0001000049497824 */ /* 0x000fc600078e00ff */
[----:B------:R-:W-:Y:S01]  /*7660*/  FSETP.GTU.FTZ.AND P4, PT, R72, R89, PT ;  /* 0x000000594800720b */ /* 0x000fe20003f9c000 */
[----:B------:R-:W-:Y:S01]  /*7670*/  FMUL.FTZ R73, R73, R118 ;  /* 0x0000007649497220 */ /* 0x000fe20000410000 */
[----:B------:R-:W-:Y:S02]  /*7680*/  @P1 PRMT R72, R34, 0x7632, R72 ;  /* 0x0000763222481816 */ /* 0x000fe40000000048 */
[----:B------:R-:W-:Y:S02]  /*7690*/  SEL R87, RZ, 0x1, P4 ;  /* 0x00000001ff577807 */ /* 0x000fe40002000000 */
[----:B------:R-:W-:Y:S02]  /*76a0*/  FSEL R107, R73, RZ, !P4 ;  /* 0x000000ff496b7208 */ /* 0x000fe40006000000 */
[----:B------:R-:W-:Y:S02]  /*76b0*/  ISETP.NE.AND P4, PT, R111, 0x1, PT ;  /* 0x000000016f00780c */ /* 0x000fe40003f85270 */
[----:B------:R-:W-:Y:S01]  /*76c0*/  @P1 SHF.L.U32 R73, R72, 0x10, RZ ;  /* 0x0000001048491819 */ /* 0x000fe200000006ff */
[----:B------:R-:W-:-:S04]  /*76d0*/  FADD.FTZ R74, R74, R107 ;  /* 0x0000006b4a4a7221 */ /* 0x000fc80000010000 */
[----:B------:R-:W-:Y:S01]  /*76e0*/  @P1 FADD.FTZ R110, R74, R73 ;  /* 0x000000494a6e1221 */ /* 0x000fe20000010000 */
[----:B------:R-:W-:Y:S02]  /*76f0*/  @!P1 IMAD.MOV.U32 R110, RZ, RZ, R74 ;  /* 0x000000ffff6e9224 */ /* 0x000fe400078e004a */
[----:B------:R-:W-:Y:S02]  /*7700*/  IMAD.MOV.U32 R74, RZ, RZ, 0x2 ;  /* 0x00000002ff4a7424 */ /* 0x000fe400078e00ff */
[----:B------:R-:W-:Y:S01]  /*7710*/  IMAD.MOV.U32 R73, RZ, RZ, R4 ;  /* 0x000000ffff497224 */ /* 0x000fe200078e0004 */
        /* <DEDUP_REMOVED lines=10> */
.L_x_1318:
        /* <DEDUP_REMOVED lines=13> */
.L_x_1320:
[----:B------:R-:W-:Y:S05]  /*7890*/  BSYNC.RECONVERGENT B3 ;  /* 0x0000000000037941 */ /* 0x000fea0003800200 */
.L_x_1319:
        /* <DEDUP_REMOVED lines=43> */
.L_x_1317:
[----:B------:R-:W-:Y:S05]  /*7b50*/  BSYNC.RECONVERGENT B2 ;  /* 0x0000000000027941 */ /* 0x000fea0003800200 */
.L_x_1316:
[----:B------:R-:W-:Y:S01]  /*7b60*/  I2FP.F32.U32 R72, R73 ;  /* 0x0000004900487245 */ /* 0x000fe20000201000 */
[C---:B------:R-:W-:Y:S01]  /*7b70*/  IMAD.U32 R111, R75.reuse, 0x10000, RZ ;  /* 0x000100004b6f7824 */ /* 0x040fe200078e00ff */
[----:B------:R-:W-:Y:S01]  /*7b80*/  ISETP.NE.AND P5, PT, R74, 0x1, PT ;  /* 0x000000014a00780c */ /* 0x000fe20003fa5270 */
[----:B------:R-:W-:Y:S01]  /*7b90*/  BSSY.RECONVERGENT B2, `(.L_x_1321) ;  /* 0x000004b000027945 */ /* 0x000fe20003800200 */
[----:B------:R-:W-:Y:S01]  /*7ba0*/  PRMT R107, R75, 0x7632, R107 ;  /* 0x000076324b6b7816 */ /* 0x000fe2000000006b */
[----:B------:R-:W-:Y:S01]  /*7bb0*/  FFMA.FTZ R72, R72, R131, 1.1641532182693481445e-10 ;  /* 0x2f00000048487423 */ /* 0x000fe20000010083 */
[----:B------:R-:W-:Y:S01]  /*7bc0*/  FMUL.FTZ R88, R111, R118 ;  /* 0x000000766f587220 */ /* 0x000fe20000410000 */
[----:B------:R-:W-:Y:S02]  /*7bd0*/  HFMA2 R75, -RZ, RZ, 0, 1.1920928955078125e-07 ;  /* 0x00000002ff4b7431 */ /* 0x000fe400000001ff */
        /* <DEDUP_REMOVED lines=13> */
.L_x_1323:
        /* <DEDUP_REMOVED lines=13> */
.L_x_1325:
[----:B------:R-:W-:Y:S05]  /*7d80*/  BSYNC.RECONVERGENT B3 ;  /* 0x0000000000037941 */ /* 0x000fea0003800200 */
.L_x_1324:
        /* <DEDUP_REMOVED lines=43> */
.L_x_1322:
[----:B------:R-:W-:Y:S05]  /*8040*/  BSYNC.RECONVERGENT B2 ;  /* 0x0000000000027941 */ /* 0x000fea0003800200 */
.L_x_1321:
[----:B------:R-:W-:Y:S01]  /*8050*/  I2FP.F32.U32 R72, R73 ;  /* 0x0000004900487245 */ /* 0x000fe20000201000 */
[----:B------:R-:W-:Y:S01]  /*8060*/  IMAD.U32 R73, R39, 0x10000, RZ ;  /* 0x0001000027497824 */ /* 0x000fe200078e00ff */
[----:B------:R-:W-:Y:S01]  /*8070*/  BSSY.RECONVERGENT B2, `(.L_x_1326) ;  /* 0x0000051000027945 */ /* 0x000fe20003800200 */
[----:B------:R-:W-:Y:S01]  /*8080*/  @P1 IMAD.U32 R111, R35, 0x10000, RZ ;  /* 0x00010000236f1824 */ /* 0x000fe200078e00ff */
[----:B------:R-:W-:Y:S01]  /*8090*/  MOV R124, 0x2 ;  /* 0x00000002007c7802 */ /* 0x000fe20000000f00 */
        /* <DEDUP_REMOVED lines=21> */
.L_x_1328:
        /* <DEDUP_REMOVED lines=13> */
.L_x_1330:
[----:B------:R-:W-:Y:S05]  /*82c0*/  BSYNC.RECONVERGENT B3 ;  /* 0x0000000000037941 */ /* 0x000fea0003800200 */
.L_x_1329:
        /* <DEDUP_REMOVED lines=43> */
.L_x_1327:
[----:B------:R-:W-:Y:S05]  /*8580*/  BSYNC.RECONVERGENT B2 ;  /* 0x0000000000027941 */ /* 0x000fea0003800200 */
.L_x_1326:
        /* <DEDUP_REMOVED lines=20> */
.L_x_1333:
        /* <DEDUP_REMOVED lines=15> */
.L_x_1335:
[----:B------:R-:W-:Y:S05]  /*87c0*/  BSYNC.RECONVERGENT B3 ;  /* 0x0000000000037941 */ /* 0x000fea0003800200 */
.L_x_1334:
        /* <DEDUP_REMOVED lines=43> */
.L_x_1332:
[----:B------:R-:W-:Y:S05]  /*8a80*/  BSYNC.RECONVERGENT B2 ;  /* 0x0000000000027941 */ /* 0x000fea0003800200 */
.L_x_1331:
[----:B------:R-:W-:Y:S02]  /*8a90*/  I2FP.F32.U32 R72, R74 ;  /* 0x0000004a00487245 */ /* 0x000fe40000201000 */
[----:B------:R-:W-:Y:S02]  /*8aa0*/  PRMT R73, R39, 0x7632, R73 ;  /* 0x0000763227497816 */ /* 0x000fe40000000049 */
[----:B------:R-:W-:Y:S01]  /*8ab0*/  PRMT R74, R132, 0x5410, R133 ;  /* 0x00005410844a7816 */ /* 0x000fe20000000085 */
[----:B------:R-:W-:Y:S02]  /*8ac0*/  FFMA.FTZ R72, R72, R131, 1.1641532182693481445e-10 ;  /* 0x2f00000048487423 */ /* 0x000fe40000010083 */
[----:B------:R-:W-:-:S03]  /*8ad0*/  IMAD.U32 R73, R73, 0x10000, RZ ;  /* 0x0001000049497824 */ /* 0x000fc600078e00ff */
[----:B------:R-:W-:Y:S01]  /*8ae0*/  FSETP.GTU.FTZ.AND P6, PT, R72, R89, PT ;  /* 0x000000594800720b */ /* 0x000fe20003fdc000 */
[----:B------:R-:W-:Y:S01]  /*8af0*/  FMUL.FTZ R73, R73, R118 ;  /* 0x0000007649497220 */ /* 0x000fe20000410000 */
[----:B------:R-:W-:Y:S02]  /*8b00*/  @P1 PRMT R72, R35, 0x7632, R72 ;  /* 0x0000763223481816 */ /* 0x000fe40000000048 */
[----:B------:R-:W-:Y:S02]  /*8b10*/  SEL R89, RZ, 0x1, P6 ;  /* 0x00000001ff597807 */ /* 0x000fe40003000000 */
[----:B------:R-:W-:Y:S02]  /*8b20*/  FSEL R75, R73, RZ, !P6 ;  /* 0x000000ff494b7208 */ /* 0x000fe40007000000 */
[----:B------:R-:W-:Y:S02]  /*8b30*/  @P1 SHF.L.U32 R73, R72, 0x10, RZ ;  /* 0x0000001048491819 */ /* 0x000fe400000006ff */
[----:B------:R-:W-:Y:S01]  /*8b40*/  PRMT R72, R123, 0x5410, R127 ;  /* 0x000054107b487816 */ /* 0x000fe2000000007f */
[----:B------:R-:W-:-:S04]  /*8b50*/  FADD.FTZ R134, R134, R75 ;  /* 0x0000004b86867221 */ /* 0x000fc80000010000 */
[----:B------:R-:W-:Y:S01]  /*8b60*/  @P1 FADD.FTZ R118, R134, R73 ;  /* 0x0000004986761221 */ /* 0x000fe20000010000 */
[----:B------:R-:W-:Y:S01]  /*8b70*/  @!P1 IMAD.MOV.U32 R118, RZ, RZ, R134 ;  /* 0x000000ffff769224 */ /* 0x000fe200078e0086 */
[----:B------:R-:W-:-:S04]  /*8b80*/  PRMT R73, R129, 0x5410, R128 ;  /* 0x0000541081497816 */ /* 0x000fc80000000080 */
[----:B------:R-:W-:-:S04]  /*8b90*/  F2FP.BF16.F32.PACK_AB R75, RZ, R118 ;  /* 0x00000076ff4b723e */ /* 0x000fc800000010ff */
[----:B------:R-:W-:-:S07]  /*8ba0*/  PRMT R75, R130, 0x5410, R75 ;  /* 0x00005410824b7816 */ /* 0x000fce000000004b */
.L_x_1255:
        /* <DEDUP_REMOVED lines=43> */
.L_x_1336:
[----:B------:R-:W-:Y:S01]  /*8e60*/  IMAD.MOV.U32 R123, RZ, RZ, R126 ;  /* 0x000000ffff7b7224 */ /* 0x000fe200078e007e */
[----:B0-----:R-:W-:-:S07]  /*8e70*/  IADD3 R124, PT, PT, R121, 0x20, RZ ;  /* 0x00000020797c7810 */ /* 0x001fce0007ffe0ff */
.L_x_1213:
[----:B------:R-:W-:Y:S05]  /*8e80*/  BSYNC.RECONVERGENT B1 ;  /* 0x0000000000017941 */ /* 0x000fea0003800200 */
.L_x_1212:
[----:B------:R-:W-:Y:S01]  /*8e90*/  ISETP.GE.U32.AND P0, PT, R81, 0x40, PT ;  /* 0x000000405100780c */ /* 0x000fe20003f06070 */
[----:B------:R-:W-:Y:S01]  /*8ea0*/  BSSY.RECONVERGENT B1, `(.L_x_1337) ;  /* 0x000080b000017945 */ /* 0x000fe20003800200 */
[----:B------:R-:W-:-:S11]  /*8eb0*/  LOP3.LUT R0, R0, 0xffffff7f, RZ, 0xc0, !PT ;  /* 0xffffff7f00007812 */ /* 0x000fd600078ec0ff */
[----:B------:R-:W-:Y:S01]  /*8ec0*/  @P0 LOP3.LUT R0, R0, 0x80, RZ, 0xfc, !PT ;  /* 0x0000008000000812 */ /* 0x000fe200078efcff */
[----:B------:R-:W-:Y:S06]  /*8ed0*/  @!P0 BRA `(.L_x_1338) ;  /* 0x00000080001c8947 */ /* 0x000fec0003800000 */
[----:B------:R-:W-:Y:S01]  /*8ee0*/  ISETP.NE.U32.AND P0, PT, RZ, UR4, PT ;  /* 0x00000004ff007c0c */ /* 0x000fe2000bf05070 */
[----:B-1----:R-:W0:Y:S01]  /*8ef0*/  LDC.64 R72, c[0x0][0x390] ;  /* 0x0000e400ff487b82 */ /* 0x002e220000000a00 */
        /* <DEDUP_REMOVED lines=28> */
.L_x_1342:
        /* <DEDUP_REMOVED lines=13> */
.L_x_1344:
[----:B------:R-:W-:Y:S05]  /*9190*/  BSYNC.RECONVERGENT B3 ;  /* 0x0000000000037941 */ /* 0x000fea0003800200 */
.L_x_1343:
        /* <DEDUP_REMOVED lines=42> */
.L_x_1341:
[----:B------:R-:W-:Y:S05]  /*9440*/  BSYNC.RECONVERGENT B2 ;  /* 0x0000000000027941 */ /* 0x000fea0003800200 */
.L_x_1340:
[----:B------:R-:W1:Y:S01]  /*9450*/  LDC R132, c[0x0][0x404] ;  /* 0x00010100ff847b82 */ /* 0x000e620000000800 */
[----:B------:R-:W-:Y:S01]  /*9460*/  I2FP.F32.U32 R82, R82 ;  /* 0x0000005200527245 */ /* 0x000fe20000201000 */
[----:B------:R-:W-:Y:S01]  /*9470*/  HFMA2 R119, -RZ, RZ, 0.1171875, 0 ;  /* 0x2f800000ff777431 */ /* 0x000fe200000001ff */
[----:B------:R-:W-:Y:S01]  /*9480*/  ISETP.NE.AND P3, PT, R84, 0x1, PT ;  /* 0x000000015400780c */ /* 0x000fe20003f65270 */
[----:B------:R-:W-:Y:S01]  /*9490*/  BSSY.RECONVERGENT B2, `(.L_x_1345) ;  /* 0x000004f000027945 */ /* 0x000fe20003800200 */
[----:B------:R-:W-:Y:S01]  /*94a0*/  LOP3.LUT R0, R0, 0xffffffef, RZ, 0xc0, !PT ;  /* 0xffffffef00007812 */ /* 0x000fe200078ec0ff */
[----:B------:R-:W-:Y:S02]  /*94b0*/  IMAD.MOV.U32 R86, RZ, RZ, 0x2 ;  /* 0x00000002ff567424 */ /* 0x000fe400078e00ff */
[----:B------:R-:W-:Y:S01]  /*94c0*/  FFMA.FTZ R83, R82, R119, 1.1641532182693481445e-10 ;  /* 0x2f00000052537423 */ /* 0x000fe20000010077 */
[----:B------:R-:W2:Y:S01]  /*94d0*/  LDC R131, c[0x0][0x408] ;  /* 0x00010200ff837b82 */ /* 0x000ea20000000800 */
[C---:B-----5:R-:W-:Y:S01]  /*94e0*/  IMAD.U32 R82, R72.reuse, 0x10000, RZ ;  /* 0x0001000048527824 */ /* 0x060fe200078e00ff */
[----:B------:R-:W-:-:S02]  /*94f0*/  PRMT R72, R72, 0x7632, R72 ;  /* 0x0000763248487816 */ /* 0x000fc40000000048 */
[----:B-1----:R-:W-:Y:S01]  /*9500*/  FSETP.GTU.FTZ.AND P2, PT, R83, R132, PT ;  /* 0x000000845300720b */ /* 0x002fe20003f5c000 */
[----:B------:R-:W-:-:S03]  /*9510*/  IMAD.MOV.U32 R83, RZ, RZ, R4 ;  /* 0x000000ffff537224 */ /* 0x000fc600078e0004 */
[----:B------:R-:W-:Y:S01]  /*9520*/  PLOP3.LUT P4, PT, P2, PT, PT, 0x8, 0x80 ;  /* 0x000000000080781c */ /* 0x000fe2000178e170 */
[----:B--2---:R-:W-:-:S05]  /*9530*/  FMUL.FTZ R82, R82, R131 ;  /* 0x0000008352527220 */ /* 0x004fca0000410000 */
        /* <DEDUP_REMOVED lines=11> */
.L_x_1347:
        /* <DEDUP_REMOVED lines=13> */
.L_x_1349:
[----:B------:R-:W-:Y:S05]  /*96c0*/  BSYNC.RECONVERGENT B3 ;  /* 0x0000000000037941 */ /* 0x000fea0003800200 */
.L_x_1348:
        /* <DEDUP_REMOVED lines=43> */
.L_x_1346:
[----:B------:R-:W-:Y:S05]  /*9980*/  BSYNC.RECONVERGENT B2 ;  /* 0x0000000000027941 */ /* 0x000fea0003800200 */
.L_x_1345:
        /* <DEDUP_REMOVED lines=11> */
[----:B------:R-:W-:-:S03]  /*9a40*/  IMAD.MOV.U32 R83, RZ, RZ, R4 ;  /* 0x000000ffff537224 */ /* 0x000fc600078e0004 */
[--C-:B------:R-:W-:Y:S01]  /*9a50*/  @P1 FADD.FTZ R90, R85, R88.reuse ;  /* 0x00000058555a1221 */ /* 0x100fe20000010000 */
[----:B------:R-:W-:Y:S02]  /*9a60*/  @!P1 IMAD.MOV.U32 R90, RZ, RZ, R88 ;  /* 0x000000ffff5a9224 */ /* 0x000fe400078e0058 */
[----:B------:R-:W-:-:S03]  /*9a70*/  IMAD.MOV.U32 R85, RZ, RZ, 0x2 ;  /* 0x00000002ff557424 */ /* 0x000fc600078e00ff */
        /* <DEDUP_REMOVED lines=10> */
.L_x_1352:
        /* <DEDUP_REMOVED lines=13> */
.L_x_1354:
[----:B------:R-:W-:Y:S05]  /*9bf0*/  BSYNC.RECONVERGENT B3 ;  /* 0x0000000000037941 */ /* 0x000fea0003800200 */
.L_x_1353:
        /* <DEDUP_REMOVED lines=43> */
.L_x_1351:
[----:B------:R-:W-:Y:S05]  /*9eb0*/  BSYNC.RECONVERGENT B2 ;  /* 0x0000000000027941 */ /* 0x000fea0003800200 */
.L_x_1350:
        /* <DEDUP_REMOVED lines=22> */
.L_x_1357:
        /* <DEDUP_REMOVED lines=13> */
.L_x_1359:
[----:B------:R-:W-:Y:S05]  /*a0f0*/  BSYNC.RECONVERGENT B3 ;  /* 0x0000000000037941 */ /* 0x000fea0003800200 */
.L_x_1358:
        /* <DEDUP_REMOVED lines=42> */
[----:B------:R-:W-:-:S07]  /*a3a0*/  IMAD.MOV.U32 R128, RZ, RZ, R84 ;  /* 0x000000ffff807224 */ /* 0x000fce00078e0054 */
.L_x_1356:
[----:B------:R-:W-:Y:S05]  /*a3b0*/  BSYNC.RECONVERGENT B2 ;  /* 0x0000000000027941 */ /* 0x000fea0003800200 */
.L_x_1355:
[----:B------:R-:W-:Y:S01]  /*a3c0*/  I2FP.F32.U32 R84, R83 ;  /* 0x0000005300547245 */ /* 0x000fe20000201000 */
[----:B------:R-:W-:Y:S01]  /*a3d0*/  BSSY.RECONVERGENT B2, `(.L_x_1360) ;  /* 0x0000053000027945 */ /* 0x000fe20003800200 */
[----:B------:R-:W-:Y:S02]  /*a3e0*/  PRMT R83, R36, 0x7632, R83 ;  /* 0x0000763224537816 */ /* 0x000fe40000000053 */
[----:B------:R-:W-:-:S03]  /*a3f0*/  ISETP.NE.AND P3, PT, R87, 0x1, PT ;  /* 0x000000015700780c */ /* 0x000fc60003f65270 */
[----:B------:R-:W-:Y:S02]  /*a400*/  IMAD.U32 R86, R83, 0x10000, RZ ;  /* 0x0001000053567824 */ /* 0x000fe400078e00ff */
[----:B------:R-:W-:Y:S02]  /*a410*/  FFMA.FTZ R83, R84, R119, 1.1641532182693481445e-10 ;  /* 0x2f00000054537423 */ /* 0x000fe40000010077 */
[----:B------:R-:W-:-:S03]  /*a420*/  FMUL.FTZ R86, R86, R131 ;  /* 0x0000008356567220 */ /* 0x000fc60000410000 */
[----:B------:R-:W-:Y:S02]  /*a430*/  FSETP.GTU.FTZ.AND P2, PT, R83, R132, PT ;  /* 0x000000845300720b */ /* 0x000fe40003f5c000 */
[----:B------:R-:W-:Y:S02]  /*a440*/  @P1 PRMT R83, R32, 0x7632, R83 ;  /* 0x0000763220531816 */ /* 0x000fe40000000053 */
[----:B------:R-:W-:Y:S02]  /*a450*/  FSEL R85, R86, RZ, !P2 ;  /* 0x000000ff56557208 */ /* 0x000fe40005000000 */
[----:B------:R-:W-:Y:S01]  /*a460*/  MOV R86, 0x2 ;  /* 0x0000000200567802 */ /* 0x000fe20000000f00 */
[----:B------:R-:W-:Y:S02]  /*a470*/  @P1 IMAD.U32 R83, R83, 0x10000, RZ ;  /* 0x0001000053531824 */ /* 0x000fe400078e00ff */
        /* <DEDUP_REMOVED lines=15> */
.L_x_1362:
        /* <DEDUP_REMOVED lines=13> */
.L_x_1364:
[----:B------:R-:W-:Y:S05]  /*a640*/  BSYNC.RECONVERGENT B3 ;  /* 0x0000000000037941 */ /* 0x000fea0003800200 */
.L_x_1363:
        /* <DEDUP_REMOVED lines=43> */
.L_x_1361:
[----:B------:R-:W-:Y:S05]  /*a900*/  BSYNC.RECONVERGENT B2 ;  /* 0x0000000000027941 */ /* 0x000fea0003800200 */
.L_x_1360:
[----:B------:R-:W-:Y:S01]  /*a910*/  I2FP.F32.U32 R72, R72 ;  /* 0x0000004800487245 */ /* 0x000fe20000201000 */
[C---:B------:R-:W-:Y:S01]  /*a920*/  IMAD.U32 R84, R73.reuse, 0x10000, RZ ;  /* 0x0001000049547824 */ /* 0x040fe200078e00ff */
        /* <DEDUP_REMOVED lines=8> */
[----:B------:R-:W-:-:S03]  /*a9b0*/  IMAD.MOV.U32 R85, RZ, RZ, 0x2 ;  /* 0x00000002ff557424 */ /* 0x000fc600078e00ff */
[----:B------:R-:W-:Y:S02]  /*a9c0*/  FSEL R88, R84, RZ, !P3 ;  /* 0x000000ff54587208 */ /* 0x000fe40005800000 */
        /* <DEDUP_REMOVED lines=11> */
.L_x_1367:
        /* <DEDUP_REMOVED lines=13> */
.L_x_1369:
[----:B------:R-:W-:Y:S05]  /*ab50*/  BSYNC.RECONVERGENT B3 ;  /* 0x0000000000037941 */ /* 0x000fea0003800200 */
.L_x_1368:
        /* <DEDUP_REMOVED lines=43> */
.L_x_1366:
[----:B------:R-:W-:Y:S05]  /*ae10*/  BSYNC.RECONVERGENT B2 ;  /* 0x0000000000027941 */ /* 0x000fea0003800200 */
.L_x_1365:
        /* <DEDUP_REMOVED lines=25> */
.L_x_1372:
        /* <DEDUP_REMOVED lines=13> */
.L_x_1374:
[----:B------:R-:W-:Y:S05]  /*b080*/  BSYNC.RECONVERGENT B3 ;  /* 0x0000000000037941 */ /* 0x000fea0003800200 */
.L_x_1373:
        /* <DEDUP_REMOVED lines=43> */
.L_x_1371:
[----:B------:R-:W-:Y:S05]  /*b340*/  BSYNC.RECONVERGENT B2 ;  /* 0x0000000000027941 */ /* 0x000fea0003800200 */
.L_x_1370:
[----:B------:R-:W-:Y:S01]  /*b350*/  I2FP.F32.U32 R72, R73 ;  /* 0x0000004900487245 */ /* 0x000fe20000201000 */
[----:B------:R-:W-:Y:S01]  /*b360*/  IMAD.U32 R86, R103, 0x10000, RZ ;  /* 0x0001000067567824 */ /* 0x000fe200078e00ff */
[----:B------:R-:W-:Y:S01]  /*b370*/  LOP3.LUT R0, R0, 0xfffffffd, RZ, 0xc0, !PT ;  /* 0xfffffffd00007812 */ /* 0x000fe200078ec0ff */
[----:B------:R-:W-:Y:S01]  /*b380*/  BSSY.RECONVERGENT B2, `(.L_x_1375) ;  /* 0x000004c000027945 */ /* 0x000fe20003800200 */
[----:B------:R-:W-:Y:S02]  /*b390*/  HFMA2 R88, -RZ, RZ, 0, 1.1920928955078125e-07 ;  /* 0x00000002ff587431 */ /* 0x000fe400000001ff */
        /* <DEDUP_REMOVED lines=17> */
.L_x_1377:
        /* <DEDUP_REMOVED lines=13> */
.L_x_1379:
[----:B------:R-:W-:Y:S05]  /*b580*/  BSYNC.RECONVERGENT B3 ;  /* 0x0000000000037941 */ /* 0x000fea0003800200 */
.L_x_1378:
        /* <DEDUP_REMOVED lines=43> */
.L_x_1376:
[----:B------:R-:W-:Y:S05]  /*b840*/  BSYNC.RECONVERGENT B2 ;  /* 0x0000000000027941 */ /* 0x000fea0003800200 */
.L_x_1375:
[----:B------:R-:W-:Y:S01]  /*b850*/  I2FP.F32.U32 R72, R73 ;  /* 0x0000004900487245 */ /* 0x000fe20000201000 */
[----:B------:R-:W-:Y:S01]  /*b860*/  BSSY.RECONVERGENT B2, `(.L_x_1380) ;  /* 0x0000054000027945 */ /* 0x000fe20003800200 */
[----:B------:R-:W-:Y:S02]  /*b870*/  PRMT R73, R37, 0x7632, R73 ;  /* 0x0000763225497816 */ /* 0x000fe40000000049 */
[----:B------:R-:W-:-:S03]  /*b880*/  MOV R103, 0x2 ;  /* 0x0000000200677802 */ /* 0x000fc60000000f00 */
[----:B------:R-:W-:Y:S02]  /*b890*/  IMAD.U32 R86, R73, 0x10000, RZ ;  /* 0x0001000049567824 */ /* 0x000fe400078e00ff */
[----:B------:R-:W-:Y:S02]  /*b8a0*/  FFMA.FTZ R73, R72, R119, 1.1641532182693481445e-10 ;  /* 0x2f00000048497423 */ /* 0x000fe40000010077 */
[----:B------:R-:W-:-:S03]  /*b8b0*/  FMUL.FTZ R86, R86, R131 ;  /* 0x0000008356567220 */ /* 0x000fc60000410000 */
[----:B------:R-:W-:Y:S02]  /*b8c0*/  FSETP.GTU.FTZ.AND P2, PT, R73, R132, PT ;  /* 0x000000844900720b */ /* 0x000fe40003f5c000 */
[----:B------:R-:W-:Y:S02]  /*b8d0*/  @P1 PRMT R73, R33, 0x7632, R73 ;  /* 0x0000763221491816 */ /* 0x000fe40000000049 */
[----:B------:R-:W-:Y:S02]  /*b8e0*/  FSEL R86, R86, RZ, !P2 ;  /* 0x000000ff56567208 */ /* 0x000fe40005000000 */
[----:B------:R-:W-:Y:S01]  /*b8f0*/  SEL R72, RZ, 0x1, P2 ;  /* 0x00000001ff487807 */ /* 0x000fe20001000000 */
[----:B------:R-:W-:Y:S01]  /*b900*/  @P1 IMAD.U32 R104, R73, 0x10000, RZ ;  /* 0x0001000049681824 */ /* 0x000fe200078e00ff */
[----:B------:R-:W-:Y:S01]  /*b910*/  ISETP.NE.AND P2, PT, R88, 0x1, PT ;  /* 0x000000015800780c */ /* 0x000fe20003f45270 */
[----:B------:R-:W-:Y:S01]  /*b920*/  FADD.FTZ R85, R85, R86 ;  /* 0x0000005655557221 */ /* 0x000fe20000010000 */
[----:B------:R-:W-:-:S03]  /*b930*/  IMAD.MOV.U32 R73, RZ, RZ, R4 ;  /* 0x000000ffff497224 */ /* 0x000fc600078e0004 */
[----:B------:R-:W-:Y:S01]  /*b940*/  @P1 FADD.FTZ R104, R85, R104 ;  /* 0x0000006855681221 */ /* 0x000fe20000010000 */
        /* <DEDUP_REMOVED lines=12> */
.L_x_1382:
        /* <DEDUP_REMOVED lines=13> */
.L_x_1384:
[----:B------:R-:W-:Y:S05]  /*bae0*/  BSYNC.RECONVERGENT B3 ;  /* 0x0000000000037941 */ /* 0x000fea0003800200 */
.L_x_1383:
[----:B------:R-:W-:Y:S01]  /*baf0*/  IMAD.WIDE.U32 R30, R80, -0x326172a9, RZ ;  /* 0xcd9e8d57501e7825 */ /* 0x000fe200078e00ff */
[----:B------:R-:W-:-:S03]  /*bb00*/  LOP3.LUT R72, R3, UR7, R87, 0x96, !PT ;  /* 0x0000000703487c12 */ /* 0x000fc6000f8e9657 */
[----:B------:R-:W-:Y:S01]  /*bb10*/  HFMA2 R103, -RZ, RZ, 0, 0 ;  /* 0x00000000ff677431 */ /* 0x000fe200000001ff */
[----:B0-----:R-:W-:Y:S01]  /*bb20*/  LOP3.LUT R112, R76, UR6, R31, 0x96, !PT ;  /* 0x000000064c707c12 */ /* 0x001fe2000f8e961f */
        /* <DEDUP_REMOVED lines=39> */
.L_x_1381:
[----:B------:R-:W-:Y:S05]  /*bda0*/  BSYNC.RECONVERGENT B2 ;  /* 0x0000000000027941 */ /* 0x000fea0003800200 */
.L_x_1380:
        /* <DEDUP_REMOVED lines=21> */
.L_x_1387:
        /* <DEDUP_REMOVED lines=13> */
.L_x_1389:
[----:B------:R-:W-:Y:S05]  /*bfd0*/  BSYNC.RECONVERGENT B3 ;  /* 0x0000000000037941 */ /* 0x000fea0003800200 */
.L_x_1388:
[----:B------:R-:W-:Y:S01]  /*bfe0*/  IMAD.WIDE.U32 R30, R80, -0x326172a9, RZ ;  /* 0xcd9e8d57501e7825 */ /* 0x000fe200078e00ff */
[----:B------:R-:W-:-:S03]  /*bff0*/  LOP3.LUT R72, R3, UR7, R87, 0x96, !PT ;  /* 0x0000000703487c12 */ /* 0x000fc6000f8e9657 */
[----:B------:R-:W-:Y:S01]  /*c000*/  IMAD.MOV.U32 R107, RZ, RZ, RZ ;  /* 0x000000ffff6b7224 */ /* 0x000fe200078e00ff */
        /* <DEDUP_REMOVED lines=34> */
[----:B------:R-:W-:-:S04]  /*c230*/  IMAD.WIDE.U32 R112, R112, -0x326172a9, RZ ;  /* 0xcd9e8d5770707825 */ /* 0x000fc800078e00ff */
[----:B------:R-:W-:Y:S01]  /*c240*/  IMAD.WIDE.U32 R72, R72, -0x2daee0ad, RZ ;  /* 0xd2511f5348487825 */ /* 0x000fe200078e00ff */
[----:B------:R-:W-:-:S03]  /*c250*/  LOP3.LUT R30, R30, UR30, R113, 0x96, !PT ;  /* 0x0000001e1e1e7c12 */ /* 0x000fc6000f8e9671 */
[----:B------:R-:W-:Y:S01]  /*c260*/  IMAD.MOV.U32 R4, RZ, RZ, R112 ;  /* 0x000000ffff047224 */ /* 0x000fe200078e0070 */
[----:B------:R-:W-:Y:S01]  /*c270*/  LOP3.LUT R31, R86, UR31, R73, 0x96, !PT ;  /* 0x0000001f561f7c12 */ /* 0x000fe2000f8e9649 */
[----:B------:R-:W-:-:S07]  /*c280*/  IMAD.MOV.U32 R128, RZ, RZ, R72 ;  /* 0x000000ffff807224 */ /* 0x000fce00078e0048 */
.L_x_1386:
[----:B------:R-:W-:Y:S05]  /*c290*/  BSYNC.RECONVERGENT B2 ;  /* 0x0000000000027941 */ /* 0x000fea0003800200 */
.L_x_1385:
        /* <DEDUP_REMOVED lines=13> */
[----:B------:R-:W-:Y:S02]  /*c370*/  @!P1 IMAD.MOV.U32 R103, RZ, RZ, R88 ;  /* 0x000000ffff679224 */ /* 0x000fe400078e0058 */
[----:B------:R-:W-:-:S03]  /*c380*/  IMAD.MOV.U32 R88, RZ, RZ, 0x2 ;  /* 0x00000002ff587424 */ /* 0x000fc600078e00ff */
        /* <DEDUP_REMOVED lines=10> */
.L_x_1392:
[----:B------:R-:W-:Y:S01]  /*c430*/  IADD3 R77, PT, PT, R77, 0x1, RZ ;  /* 0x000000014d4d7810 */ /* 0x000fe20007ffe0ff */
[----:B------:R-:W-:Y:S03]  /*c440*/  BSSY.RECONVERGENT B3, `(.L_x_1393) ;  /* 0x000000c000037945 */ /* 0x000fe60003800200 */
[C---:B------:R-:W-:Y:S01]  /*c450*/  ISETP.NE.AND P3, PT, R77.reuse, RZ, PT ;  /* 0x000000ff4d00720c */ /* 0x040fe20003f65270 */
[----:B0-----:R-:W-:-:S12]  /*c460*/  IMAD.WIDE.U32 R112, R77, -0x2daee0ad, RZ ;  /* 0xd2511f534d707825 */ /* 0x001fd800078e00ff */
        /* <DEDUP_REMOVED lines=9> */
.L_x_1394:
[----:B------:R-:W-:Y:S05]  /*c500*/  BSYNC.RECONVERGENT B3 ;  /* 0x0000000000037941 */ /* 0x000fea0003800200 */
.L_x_1393:
        /* <DEDUP_REMOVED lines=43> */
.L_x_1391:
[----:B------:R-:W-:Y:S05]  /*c7c0*/  BSYNC.RECONVERGENT B2 ;  /* 0x0000000000027941 */ /* 0x000fea0003800200 */
.L_x_1390:
[----:B------:R-:W-:Y:S01]  /*c7d0*/  I2FP.F32.U32 R72, R73 ;  /* 0x0000004900487245 */ /* 0x000fe20000201000 */
[----:B------:R-:W-:Y:S01]  /*c7e0*/  IMAD.U32 R74, R74, 0x10000, RZ ;  /* 0x000100004a4a7824 */ /* 0x000fe200078e00ff */
[----:B------:R-:W-:Y:S01]  /*c7f0*/  ISETP.NE.AND P4, PT, R88, 0x1, PT ;  /* 0x000000015800780c */ /* 0x000fe20003f85270 */
[----:B------:R-:W-:Y:S01]  /*c800*/  BSSY.RECONVERGENT B2, `(.L_x_1395) ;  /* 0x000004a000027945 */ /* 0x000fe20003800200 */
[----:B0-----:R-:W-:Y:S02]  /*c810*/  HFMA2 R113, -RZ, RZ, 0, 1.1920928955078125e-07 ;  /* 0x00000002ff717431 */ /* 0x001fe400000001ff */
        /* <DEDUP_REMOVED lines=15> */
.L_x_1397:
        /* <DEDUP_REMOVED lines=13> */
.L_x_1399:
[----:B------:R-:W-:Y:S05]  /*c9e0*/  BSYNC.RECONVERGENT B3 ;  /* 0x0000000000037941 */ /* 0x000fea0003800200 */
.L_x_1398:
        /* <DEDUP_REMOVED lines=43> */
.L_x_1396:
[----:B------:R-:W-:Y:S05]  /*cca0*/  BSYNC.RECONVERGENT B2 ;  /* 0x0000000000027941 */ /* 0x000fea0003800200 */
.L_x_1395:
[----:B------:R-:W-:Y:S01]  /*ccb0*/  PRMT R73, R38, 0x7632, R73 ;  /* 0x0000763226497816 */ /* 0x000fe20000000049 */
[----:B------:R-:W-:Y:S01]  /*ccc0*/  BSSY.RECONVERGENT B2, `(.L_x_1400) ;  /* 0x0000053000027945 */ /* 0x000fe20003800200 */
[----:B------:R-:W-:Y:S02]  /*ccd0*/  I2FP.F32.U32 R72, R87 ;  /* 0x0000005700487245 */ /* 0x000fe40000201000 */
[----:B------:R-:W-:Y:S01]  /*cce0*/  MOV R126, 0x2 ;  /* 0x00000002007e7802 */ /* 0x000fe20000000f00 */
[----:B------:R-:W-:Y:S02]  /*ccf0*/  IMAD.U32 R88, R73, 0x10000, RZ ;  /* 0x0001000049587824 */ /* 0x000fe400078e00ff */
[----:B------:R-:W-:Y:S01]  /*cd00*/  FFMA.FTZ R73, R72, R119, 1.1641532182693481445e-10 ;  /* 0x2f00000048497423 */ /* 0x000fe20000010077 */
[----:B------:R-:W-:Y:S01]  /*cd10*/  @P1 PRMT R72, R34, 0x7632, R72 ;  /* 0x0000763222481816 */ /* 0x000fe20000000048 */
[----:B------:R-:W-:-:S03]  /*cd20*/  FMUL.FTZ R88, R88, R131 ;  /* 0x0000008358587220 */ /* 0x000fc60000410000 */
[----:B------:R-:W-:Y:S01]  /*cd30*/  FSETP.GTU.FTZ.AND P4, PT, R73, R132, PT ;  /* 0x000000844900720b */ /* 0x000fe20003f9c000 */
[----:B------:R-:W-:-:S03]  /*cd40*/  @P1 IMAD.U32 R73, R72, 0x10000, RZ ;  /* 0x0001000048491824 */ /* 0x000fc600078e00ff */
[----:B------:R-:W-:Y:S02]  /*cd50*/  FSEL R107, R88, RZ, !P4 ;  /* 0x000000ff586b7208 */ /* 0x000fe40006000000 */
        /* <DEDUP_REMOVED lines=16> */
.L_x_1402:
        /* <DEDUP_REMOVED lines=13> */
.L_x_1404:
[----:B------:R-:W-:Y:S05]  /*cf30*/  BSYNC.RECONVERGENT B3 ;  /* 0x0000000000037941 */ /* 0x000fea0003800200 */
.L_x_1403:
        /* <DEDUP_REMOVED lines=43> */
.L_x_1401:
[----:B------:R-:W-:Y:S05]  /*d1f0*/  BSYNC.RECONVERGENT B2 ;  /* 0x0000000000027941 */ /* 0x000fea0003800200 */
.L_x_1400:
        /* <DEDUP_REMOVED lines=21> */
.L_x_1407:
        /* <DEDUP_REMOVED lines=13> */
.L_x_1409:
[----:B------:R-:W-:Y:S05]  /*d420*/  BSYNC.RECONVERGENT B3 ;  /* 0x0000000000037941 */ /* 0x000fea0003800200 */
.L_x_1408:
        /* <DEDUP_REMOVED lines=43> */
.L_x_1406:
[----:B------:R-:W-:Y:S05]  /*d6e0*/  BSYNC.RECONVERGENT B2 ;  /* 0x0000000000027941 */ /* 0x000fea0003800200 */
.L_x_1405:
        /* <DEDUP_REMOVED lines=26> */
.L_x_1412:
        /* <DEDUP_REMOVED lines=13> */
.L_x_1414:
[----:B------:R-:W-:Y:S05]  /*d960*/  BSYNC.RECONVERGENT B3 ;  /* 0x0000000000037941 */ /* 0x000fea0003800200 */
.L_x_1413:
        /* <DEDUP_REMOVED lines=43> */
.L_x_1411:
[----:B------:R-:W-:Y:S05]  /*dc20*/  BSYNC.RECONVERGENT B2 ;  /* 0x0000000000027941 */ /* 0x000fea0003800200 */
.L_x_1410:
        /* <DEDUP_REMOVED lines=20> */
.L_x_1417:
        /* <DEDUP_REMOVED lines=15> */
.L_x_1419:
[----:B------:R-:W-:Y:S05]  /*de60*/  BSYNC.RECONVERGENT B3 ;  /* 0x0000000000037941 */ /* 0x000fea0003800200 */
.L_x_1418:
        /* <DEDUP_REMOVED lines=37> */
[----:B------:R-:W-:-:S04]  /*e0c0*/  IMAD.WIDE.U32 R126, R126, -0x326172a9, RZ ;  /* 0xcd9e8d577e7e7825 */ /* 0x000fc800078e00ff */
[----:B------:R-:W-:Y:S01]  /*e0d0*/  IMAD.WIDE.U32 R72, R72, -0x2daee0ad, RZ ;  /* 0xd2511f5348487825 */ /* 0x000fe200078e00ff */
[----:B------:R-:W-:-:S03]  /*e0e0*/  LOP3.LUT R30, R30, UR30, R127, 0x96, !PT ;  /* 0x0000001e1e1e7c12 */ /* 0x000fc6000f8e967f */
[----:B------:R-:W-:Y:S01]  /*e0f0*/  IMAD.MOV.U32 R4, RZ, RZ, R126 ;  /* 0x000000ffff047224 */ /* 0x000fe200078e007e */
[----:B------:R-:W-:Y:S01]  /*e100*/  LOP3.LUT R31, R74, UR31, R73, 0x96, !PT ;  /* 0x0000001f4a1f7c12 */ /* 0x000fe2000f8e9649 */
[----:B------:R-:W-:-:S07]  /*e110*/  IMAD.MOV.U32 R128, RZ, RZ, R72 ;  /* 0x000000ffff807224 */ /* 0x000fce00078e0048 */
.L_x_1416:
[----:B------:R-:W-:Y:S05]  /*e120*/  BSYNC.RECONVERGENT B2 ;  /* 0x0000000000027941 */ /* 0x000fea0003800200 */
.L_x_1415:
[----:B------:R-:W-:Y:S02]  /*e130*/  I2FP.F32.U32 R72, R75 ;  /* 0x0000004b00487245 */ /* 0x000fe40000201000 */
[----:B------:R-:W-:-:S03]  /*e140*/  PRMT R73, R39, 0x7632, R73 ;  /* 0x0000763227497816 */ /* 0x000fc60000000049 */
[----:B------:R-:W-:Y:S01]  /*e150*/  FFMA.FTZ R119, R72, R119, 1.1641532182693481445e-10 ;  /* 0x2f00000048777423 */ /* 0x000fe20000010077 */
[----:B------:R-:W-:Y:S01]  /*e160*/  @P1 PRMT R72, R35, 0x7632, R72 ;  /* 0x0000763223481816 */ /* 0x000fe20000000048 */
[----:B------:R-:W-:Y:S01]  /*e170*/  IMAD.U32 R74, R73, 0x10000, RZ ;  /* 0x00010000494a7824 */ /* 0x000fe200078e00ff */
[----:B------:R-:W-:Y:S02]  /*e180*/  PRMT R73, R130, 0x5410, R89 ;  /* 0x0000541082497816 */ /* 0x000fe40000000059 */
[----:B------:R-:W-:Y:S01]  /*e190*/  FSETP.GTU.FTZ.AND P6, PT, R119, R132, PT ;  /* 0x000000847700720b */ /* 0x000fe20003fdc000 */
[----:B------:R-:W-:Y:S01]  /*e1a0*/  FMUL.FTZ R74, R74, R131 ;  /* 0x000000834a4a7220 */ /* 0x000fe20000410000 */
[----:B------:R-:W-:-:S04]  /*e1b0*/  @P1 IMAD.U32 R72, R72, 0x10000, RZ ;  /* 0x0001000048481824 */ /* 0x000fc800078e00ff */
[----:B------:R-:W-:-:S05]  /*e1c0*/  FSEL R74, R74, RZ, !P6 ;  /* 0x000000ff4a4a7208 */ /* 0x000fca0007000000 */
        /* <DEDUP_REMOVED lines=10> */
.L_x_1339:
[----:B------:R-:W-:Y:S01]  /*e270*/  ISETP.NE.AND P2, PT, R107, 0x1, PT ;  /* 0x000000016b00780c */ /* 0x000fe20003f45270 */
[----:B------:R-:W-:Y:S01]  /*e280*/  BSSY.RECONVERGENT B2, `(.L_x_1421) ;  /* 0x0000047000027945 */ /* 0x000fe20003800200 */
[----:B------:R-:W-:Y:S01]  /*e290*/  MOV R94, 0x2 ;  /* 0x00000002005e7802 */ /* 0x000fe20000000f00 */
[----:B------:R-:W-:Y:S02]  /*e2a0*/  IMAD.MOV.U32 R90, RZ, RZ, R4 ;  /* 0x000000ffff5a7224 */ /* 0x000fe400078e0004 */
[----:B------:R-:W-:-:S08]  /*e2b0*/  IMAD.MOV.U32 R128, RZ, RZ, R123 ;  /* 0x000000ffff807224 */ /* 0x000fd000078e007b */
        /* <DEDUP_REMOVED lines=11> */
.L_x_1423:
[----:B------:R-:W-:Y:S01]  /*e370*/  VIADD R77, R77, 0x1 ;  /* 0x000000014d4d7836 */ /* 0x000fe20000000000 */
[----:B------:R-:W-:Y:S03]  /*e380*/  BSSY.RECONVERGENT B3, `(.L_x_1424) ;  /* 0x000000c000037945 */ /* 0x000fe60003800200 */
[C---:B0-----:R-:W-:Y:S01]  /*e390*/  IMAD.WIDE.U32 R112, R77.reuse, -0x2daee0ad, RZ ;  /* 0xd2511f534d707825 */ /* 0x041fe200078e00ff */
        /* <DEDUP_REMOVED lines=10> */
.L_x_1425:
[----:B------:R-:W-:Y:S05]  /*e440*/  BSYNC.RECONVERGENT B3 ;  /* 0x0000000000037941 */ /* 0x000fea0003800200 */
.L_x_1424:
        /* <DEDUP_REMOVED lines=42> */
.L_x_1422:
[----:B------:R-:W-:Y:S05]  /*e6f0*/  BSYNC.RECONVERGENT B2 ;  /* 0x0000000000027941 */ /* 0x000fea0003800200 */
.L_x_1421:
[----:B------:R-:W1:Y:S01]  /*e700*/  LDC R132, c[0x0][0x408] ;  /* 0x00010200ff847b82 */ /* 0x000e620000000800 */
[----:B------:R-:W-:Y:S01]  /*e710*/  I2FP.F32.U32 R90, R90 ;  /* 0x0000005a005a7245 */ /* 0x000fe20000201000 */
[----:B------:R-:W-:Y:S01]  /*e720*/  IMAD.MOV.U32 R119, RZ, RZ, 0x2f800000 ;  /* 0x2f800000ff777424 */ /* 0x000fe200078e00ff */
[----:B-----5:R-:W-:Y:S01]  /*e730*/  SHF.L.U32 R93, R72, 0x10, RZ ;  /* 0x00000010485d7819 */ /* 0x020fe200000006ff */
[----:B------:R-:W-:Y:S01]  /*e740*/  @P1 IMAD.U32 R103, R32, 0x10000, RZ ;  /* 0x0001000020671824 */ /* 0x000fe200078e00ff */
[----:B------:R-:W-:Y:S01]  /*e750*/  ISETP.NE.AND P3, PT, R94, 0x1, PT ;  /* 0x000000015e00780c */ /* 0x000fe20003f65270 */
[----:B------:R-:W-:Y:S01]  /*e760*/  FFMA.FTZ R90, R90, R119, 1.1641532182693481445e-10 ;  /* 0x2f0000005a5a7423 */ /* 0x000fe20000010077 */
[----:B------:R-:W-:Y:S01]  /*e770*/  LOP3.LUT R0, R0, 0xffffffef, RZ, 0xc0, !PT ;  /* 0xffffffef00007812 */ /* 0x000fe200078ec0ff */
[----:B------:R-:W2:Y:S01]  /*e780*/  LDC R131, c[0x0][0x404] ;  /* 0x00010100ff837b82 */ /* 0x000ea20000000800 */
[----:B------:R-:W-:Y:S01]  /*e790*/  BSSY.RECONVERGENT B2, `(.L_x_1426) ;  /* 0x000004d000027945 */ /* 0x000fe20003800200 */
[----:B------:R-:W-:Y:S01]  /*e7a0*/  PRMT R72, R72, 0x7632, R72 ;  /* 0x0000763248487816 */ /* 0x000fe20000000048 */
[----:B------:R-:W-:-:S02]  /*e7b0*/  IMAD.MOV.U32 R104, RZ, RZ, 0x2 ;  /* 0x00000002ff687424 */ /* 0x000fc400078e00ff */
[----:B-1----:R-:W-:Y:S01]  /*e7c0*/  FMUL.FTZ R93, R93, R132 ;  /* 0x000000845d5d7220 */ /* 0x002fe20000410000 */
[----:B--2---:R-:W-:-:S04]  /*e7d0*/  FSETP.GTU.FTZ.AND P2, PT, R90, R131, PT ;  /* 0x000000835a00720b */ /* 0x004fc80003f5c000 */
        /* <DEDUP_REMOVED lines=15> */
.L_x_1428:
        /* <DEDUP_REMOVED lines=13> */
.L_x_1430:
[----:B------:R-:W-:Y:S05]  /*e9a0*/  BSYNC.RECONVERGENT B3 ;  /* 0x0000000000037941 */ /* 0x000fea0003800200 */
.L_x_1429:
        /* <DEDUP_REMOVED lines=43> */
.L_x_1427:
[----:B------:R-:W-:Y:S05]  /*ec60*/  BSYNC.RECONVERGENT B2 ;  /* 0x0000000000027941 */ /* 0x000fea0003800200 */
.L_x_1426:
        /* <DEDUP_REMOVED lines=8> */
[----:B------:R-:W-:Y:S01]  /*ecf0*/  IMAD.MOV.U32 R107, RZ, RZ, 0x2 ;  /* 0x00000002ff6b7424 */ /* 0x000fe200078e00ff */
[----:B------:R-:W-:Y:S01]  /*ed00*/  @P1 SHF.L.U32 R103, R72, 0x10, RZ ;  /* 0x0000001048671819 */ /* 0x000fe200000006ff */
        /* <DEDUP_REMOVED lines=16> */
.L_x_1433:
[----:B------:R-:W-:Y:S01]  /*ee10*/  VIADD R77, R77, 0x1 ;  /* 0x000000014d4d7836 */ /* 0x000fe20000000000 */
[----:B------:R-:W-:Y:S03]  /*ee20*/  BSSY.RECONVERGENT B3, `(.L_x_1434) ;  /* 0x000000c000037945 */ /* 0x000fe60003800200 */
[C---:B0-----:R-:W-:Y:S01]  /*ee30*/  IMAD.WIDE.U32 R126, R77.reuse, -0x2daee0ad, RZ ;  /* 0xd2511f534d7e7825 */ /* 0x041fe200078e00ff */
        /* <DEDUP_REMOVED lines=10> */
.L_x_1435:
[----:B------:R-:W-:Y:S05]  /*eee0*/  BSYNC.RECONVERGENT B3 ;  /* 0x0000000000037941 */ /* 0x000fea0003800200 */
.L_x_1434:
        /* <DEDUP_REMOVED lines=42> */
[----:B------:R-:W-:-:S07]  /*f190*/  MOV R128, R112 ;  /* 0x0000007000807202 */ /* 0x000fce0000000f00 */
.L_x_1432:
[----:B------:R-:W-:Y:S05]  /*f1a0*/  BSYNC.RECONVERGENT B2 ;  /* 0x0000000000027941 */ /* 0x000fea0003800200 */
.L_x_1431:
[----:B------:R-:W-:Y:S01]  /*f1b0*/  I2FP.F32.U32 R72, R72 ;  /* 0x0000004800487245 */ /* 0x000fe20000201000 */
[----:B------:R-:W-:Y:S01]  /*f1c0*/  IMAD.U32 R93, R73, 0x10000, RZ ;  /* 0x00010000495d7824 */ /* 0x000fe200078e00ff */
[----:B------:R-:W-:Y:S01]  /*f1d0*/  ISETP.NE.AND P2, PT, R107, 0x1, PT ;  /* 0x000000016b00780c */ /* 0x000fe20003f45270 */
[----:B------:R-:W-:Y:S01]  /*f1e0*/  BSSY.RECONVERGENT B2, `(.L_x_1436) ;  /* 0x0000050000027945 */ /* 0x000fe20003800200 */
[----:B------:R-:W-:Y:S01]  /*f1f0*/  LOP3.LUT R0, R0, 0xfffffffb, RZ, 0xc0, !PT ;  /* 0xfffffffb00007812 */ /* 0x000fe200078ec0ff */
[----:B------:R-:W-:Y:S01]  /*f200*/  FFMA.FTZ R72, R72, R119, 1.1641532182693481445e-10 ;  /* 0x2f00000048487423 */ /* 0x000fe20000010077 */
[----:B------:R-:W-:Y:S01]  /*f210*/  FMUL.FTZ R93, R93, R132 ;  /* 0x000000845d5d7220 */ /* 0x000fe20000410000 */
[----:B0-----:R-:W-:Y:S01]  /*f220*/  HFMA2 R112, -RZ, RZ, 0, 1.1920928955078125e-07 ;  /* 0x00000002ff707431 */ /* 0x001fe200000001ff */
[----:B------:R-:W-:Y:S01]  /*f230*/  PRMT R103, R73, 0x7632, R103 ;  /* 0x0000763249677816 */ /* 0x000fe20000000067 */
[----:B------:R-:W-:Y:S01]  /*f240*/  IMAD.MOV.U32 R73, RZ, RZ, R4 ;  /* 0x000000ffff497224 */ /* 0x000fe200078e0004 */
[----:B------:R-:W-:Y:S01]  /*f250*/  FSETP.GTU.FTZ.AND P3, PT, R72, R131, PT ;  /* 0x000000834800720b */ /* 0x000fe20003f7c000 */
[----:B------:R-:W-:-:S03]  /*f260*/  @P1 IMAD.U32 R72, R33, 0x10000, RZ ;  /* 0x0001000021481824 */ /* 0x000fc600078e00ff */
        /* <DEDUP_REMOVED lines=14> */
.L_x_1438:
        /* <DEDUP_REMOVED lines=13> */
.L_x_1440:
[----:B------:R-:W-:Y:S05]  /*f420*/  BSYNC.RECONVERGENT B3 ;  /* 0x0000000000037941 */ /* 0x000fea0003800200 */
.L_x_1439:
        /* <DEDUP_REMOVED lines=43> */
.L_x_1437:
[----:B------:R-:W-:Y:S05]  /*f6e0*/  BSYNC.RECONVERGENT B2 ;  /* 0x0000000000027941 */ /* 0x000fea0003800200 */
.L_x_1436:
[----:B------:R-:W-:Y:S01]  /*f6f0*/  I2FP.F32.U32 R72, R73 ;  /* 0x0000004900487245 */ /* 0x000fe20000201000 */
[----:B------:R-:W-:Y:S01]  /*f700*/  IMAD.U32 R103, R103, 0x10000, RZ ;  /* 0x0001000067677824 */ /* 0x000fe200078e00ff */
[----:B------:R-:W-:Y:S01]  /*f710*/  @P1 PRMT R73, R33, 0x7632, R73 ;  /* 0x0000763221491816 */ /* 0x000fe20000000049 */
[----:B------:R-:W-:Y:S01]  /*f720*/  BSSY.RECONVERGENT B2, `(.L_x_1441) ;  /* 0x0000050000027945 */ /* 0x000fe20003800200 */
[----:B------:R-:W-:Y:S01]  /*f730*/  LOP3.LUT R0, R0, 0xfffffffd, RZ, 0xc0, !PT ;  /* 0xfffffffd00007812 */ /* 0x000fe200078ec0ff */
[----:B------:R-:W-:Y:S01]  /*f740*/  FFMA.FTZ R72, R72, R119, 1.1641532182693481445e-10 ;  /* 0x2f00000048487423 */ /* 0x000fe20000010077 */
[----:B------:R-:W-:Y:S01]  /*f750*/  FMUL.FTZ R103, R103, R132 ;  /* 0x0000008467677220 */ /* 0x000fe20000410000 */
[----:B------:R-:W-:Y:S02]  /*f760*/  @P1 IMAD.U32 R73, R73, 0x10000, RZ ;  /* 0x0001000049491824 */ /* 0x000fe400078e00ff */
[----:B------:R-:W-:Y:S01]  /*f770*/  IMAD.MOV.U32 R107, RZ, RZ, 0x2 ;  /* 0x00000002ff6b7424 */ /* 0x000fe200078e00ff */
[----:B------:R-:W-:-:S04]  /*f780*/  FSETP.GTU.FTZ.AND P2, PT, R72, R131, PT ;  /* 0x000000834800720b */ /* 0x000fc80003f5c000 */
[----:B------:R-:W-:Y:S02]  /*f790*/  FSEL R104, R103, RZ, !P2 ;  /* 0x000000ff67687208 */ /* 0x000fe40005000000 */
[----:B------:R-:W-:Y:S02]  /*f7a0*/  PLOP3.LUT P3, PT, P2, PT, PT, 0x8, 0x80 ;  /* 0x000000000080781c */ /* 0x000fe4000176e170 */
[----:B------:R-:W-:Y:S01]  /*f7b0*/  ISETP.NE.AND P2, PT, R112, 0x1, PT ;  /* 0x000000017000780c */ /* 0x000fe20003f45270 */
[----:B------:R-:W-:Y:S01]  /*f7c0*/  @P1 FADD.FTZ R104, R73, R104 ;  /* 0x0000006849681221 */ /* 0x000fe20000010000 */
[----:B------:R-:W-:-:S04]  /*f7d0*/  MOV R73, R4 ;  /* 0x0000000400497202 */ /* 0x000fc80000000f00 */
[----:B------:R-:W-:-:S05]  /*f7e0*/  F2FP.BF16.F32.PACK_AB R130, RZ, R104 ;  /* 0x00000068ff82723e */ /* 0x000fca00000010ff */
[----:B------:R-:W-:Y:S02]  /*f7f0*/  @P3 LOP3.LUT R0, R0, 0x2, RZ, 0xfc, !PT ;  /* 0x0000000200003812 */ /* 0x000fe400078efcff */
[----:B------:R-:W-:Y:S05]  /*f800*/  @!P2 BRA `(.L_x_1442) ;  /* 0x000000040004a947 */ /* 0x000fea0003800000 */
        /* <DEDUP_REMOVED lines=8> */
.L_x_1443:
        /* <DEDUP_REMOVED lines=13> */
.L_x_1445:
[----:B------:R-:W-:Y:S05]  /*f960*/  BSYNC.RECONVERGENT B3 ;  /* 0x0000000000037941 */ /* 0x000fea0003800200 */
.L_x_1444:
        /* <DEDUP_REMOVED lines=43> */
.L_x_1442:
[----:B------:R-:W-:Y:S05]  /*fc20*/  BSYNC.RECONVERGENT B2 ;  /* 0x0000000000027941 */ /* 0x000fea0003800200 */
.L_x_1441:
        /* <DEDUP_REMOVED lines=10> */
[----:B------:R-:W-:Y:S01]  /*fcd0*/  FSEL R103, R73, RZ, !P2 ;  /* 0x000000ff49677208 */ /* 0x000fe20005000000 */
[----:B------:R-:W-:Y:S01]  /*fce0*/  IMAD.MOV.U32 R73, RZ, RZ, R4 ;  /* 0x000000ffff497224 */ /* 0x000fe200078e0004 */
        /* <DEDUP_REMOVED lines=12> */
.L_x_1448:
        /* <DEDUP_REMOVED lines=13> */
.L_x_1450:
[----:B------:R-:W-:Y:S05]  /*fe80*/  BSYNC.RECONVERGENT B3 ;  /* 0x0000000000037941 */ /* 0x000fea0003800200 */
.L_x_1449:
        /* <DEDUP_REMOVED lines=43> */
.L_x_1447:
[----:B------:R-:W-:Y:S05]  /*10140*/  BSYNC.RECONVERGENT B2 ;  /* 0x0000000000027941 */ /* 0x000fea0003800200 */
.L_x_1446:
[----:B------:R-:W-:Y:S01]  /*10150*/  I2FP.F32.U32 R72, R73 ;  /* 0x0000004900487245 */ /* 0x000fe20000201000 */
[----:B------:R-:W-:Y:S01]  /*10160*/  IMAD.U32 R73, R74, 0x10000, RZ ;  /* 0x000100004a497824 */ /* 0x000fe200078e00ff */
[----:B------:R-:W-:Y:S01]  /*10170*/  ISETP.NE.AND P4, PT, R113, 0x1, PT ;  /* 0x000000017100780c */ /* 0x000fe20003f85270 */
[----:B------:R-:W-:Y:S01]  /*10180*/  BSSY.RECONVERGENT B2, `(.L_x_1451) ;  /* 0x000004e000027945 */ /* 0x000fe20003800200 */
[----:B------:R-:W-:Y:S01]  /*10190*/  @P1 PRMT R74, R34, 0x7632, R74 ;  /* 0x00007632224a1816 */ /* 0x000fe2000000004a */
[----:B------:R-:W-:Y:S01]  /*101a0*/  FFMA.FTZ R72, R72, R119, 1.1641532182693481445e-10 ;  /* 0x2f00000048487423 */ /* 0x000fe20000010077 */
[----:B------:R-:W-:Y:S01]  /*101b0*/  FMUL.FTZ R73, R73, R132 ;  /* 0x0000008449497220 */ /* 0x000fe20000410000 */
[----:B------:R-:W-:Y:S02]  /*101c0*/  MOV R126, 0x2 ;  /* 0x00000002007e7802 */ /* 0x000fe40000000f00 */
[----:B------:R-:W-:Y:S01]  /*101d0*/  @P1 IMAD.U32 R107, R74, 0x10000, RZ ;  /* 0x000100004a6b1824 */ /* 0x000fe200078e00ff */
        /* <DEDUP_REMOVED lines=15> */
.L_x_1453:
        /* <DEDUP_REMOVED lines=13> */
.L_x_1455:
[----:B------:R-:W-:Y:S05]  /*103a0*/  BSYNC.RECONVERGENT B3 ;  /* 0x0000000000037941 */ /* 0x000fea0003800200 */
.L_x_1454:
        /* <DEDUP_REMOVED lines=43> */
.L_x_1452:
[----:B------:R-:W-:Y:S05]  /*10660*/  BSYNC.RECONVERGENT B2 ;  /* 0x0000000000027941 */ /* 0x000fea0003800200 */
.L_x_1451:
        /* <DEDUP_REMOVED lines=24> */
.L_x_1458:
        /* <DEDUP_REMOVED lines=13> */
.L_x_1460:
[----:B------:R-:W-:Y:S05]  /*108c0*/  BSYNC.RECONVERGENT B3 ;  /* 0x0000000000037941 */ /* 0x000fea0003800200 */
.L_x_1459:
        /* <DEDUP_REMOVED lines=43> */
.L_x_1457:
[----:B------:R-:W-:Y:S05]  /*10b80*/  BSYNC.RECONVERGENT B2 ;  /* 0x0000000000027941 */ /* 0x000fea0003800200 */
.L_x_1456:
[----:B------:R-:W-:Y:S02]  /*10b90*/  I2FP.F32.U32 R72, R73 ;  /* 0x0000004900487245 */ /* 0x000fe40000201000 */
[----:B------:R-:W-:Y:S02]  /*10ba0*/  SHF.L.U32 R73, R136, 0x10, RZ ;  /* 0x0000001088497819 */ /* 0x000fe400000006ff */
[----:B------:R-:W-:Y:S01]  /*10bb0*/  @P1 PRMT R74, R35, 0x7632, R74 ;  /* 0x00007632234a1816 */ /* 0x000fe2000000004a */
[----:B------:R-:W-:Y:S02]  /*10bc0*/  FFMA.FTZ R72, R72, R119, 1.1641532182693481445e-10 ;  /* 0x2f00000048487423 */ /* 0x000fe40000010077 */
[----:B------:R-:W-:Y:S02]  /*10bd0*/  FMUL.FTZ R73, R73, R132 ;  /* 0x0000008449497220 */ /* 0x000fe40000410000 */
[----:B------:R-:W-:Y:S01]  /*10be0*/  @P1 IMAD.U32 R74, R74, 0x10000, RZ ;  /* 0x000100004a4a1824 */ /* 0x000fe200078e00ff */
[----:B------:R-:W-:-:S02]  /*10bf0*/  FSETP.GTU.FTZ.AND P5, PT, R72, R131, PT ;  /* 0x000000834800720b */ /* 0x000fc40003fbc000 */
        /* <DEDUP_REMOVED lines=8> */
.L_x_1420:
        /* <DEDUP_REMOVED lines=43> */
.L_x_1461:
[----:B------:R-:W-:Y:S01]  /*10f30*/  MOV R123, R128 ;  /* 0x00000080007b7202 */ /* 0x000fe20000000f00 */
[----:B------:R-:W-:-:S07]  /*10f40*/  VIADD R124, R124, 0x20 ;  /* 0x000000207c7c7836 */ /* 0x000fce0000000000 */
.L_x_1338:
[----:B------:R-:W-:Y:S05]  /*10f50*/  BSYNC.RECONVERGENT B1 ;  /* 0x0000000000017941 */ /* 0x000fea0003800200 */
.L_x_1337:
        /* <DEDUP_REMOVED lines=35> */
.L_x_1467:
        /* <DEDUP_REMOVED lines=13> */
.L_x_1469:
[----:B------:R-:W-:Y:S05]  /*11260*/  BSYNC.RECONVERGENT B3 ;  /* 0x0000000000037941 */ /* 0x000fea0003800200 */
.L_x_1468:
        /* <DEDUP_REMOVED lines=42> */
.L_x_1466:
[----:B------:R-:W-:Y:S05]  /*11510*/  BSYNC.RECONVERGENT B2 ;  /* 0x0000000000027941 */ /* 0x000fea0003800200 */
.L_x_1465:
[----:B------:R-:W1:Y:S01]  /*11520*/  LDC R132, c[0x0][0x404] ;  /* 0x00010100ff847b82 */ /* 0x000e620000000800 */
[----:B------:R-:W-:Y:S01]  /*11530*/  I2FP.F32.U32 R83, R82 ;  /* 0x0000005200537245 */ /* 0x000fe20000201000 */
[----:B------:R-:W-:Y:S01]  /*11540*/  HFMA2 R120, -RZ, RZ, 0.1171875, 0 ;  /* 0x2f800000ff787431 */ /* 0x000fe200000001ff */
[----:B------:R-:W-:Y:S01]  /*11550*/  ISETP.NE.AND P3, PT, R84, 0x1, PT ;  /* 0x000000015400780c */ /* 0x000fe20003f65270 */
[----:B-----5:R-:W-:Y:S01]  /*11560*/  IMAD.U32 R82, R72, 0x10000, RZ ;  /* 0x0001000048527824 */ /* 0x020fe200078e00ff */
[----:B------:R-:W-:Y:S01]  /*11570*/  LOP3.LUT R0, R0, 0xffffffef, RZ, 0xc0, !PT ;  /* 0xffffffef00007812 */ /* 0x000fe200078ec0ff */
[----:B------:R-:W-:Y:S01]  /*11580*/  BSSY.RECONVERGENT B2, `(.L_x_1470) ;  /* 0x000004d000027945 */ /* 0x000fe20003800200 */
[----:B------:R-:W-:Y:S01]  /*11590*/  FFMA.FTZ R83, R83, R120, 1.1641532182693481445e-10 ;  /* 0x2f00000053537423 */ /* 0x000fe20000010078 */
[----:B------:R-:W2:Y:S01]  /*115a0*/  LDC R131, c[0x0][0x408] ;  /* 0x00010200ff837b82 */ /* 0x000ea20000000800 */
[----:B------:R-:W-:Y:S01]  /*115b0*/  PRMT R72, R72, 0x7632, R72 ;  /* 0x0000763248487816 */ /* 0x000fe20000000048 */
[----:B------:R-:W-:-:S02]  /*115c0*/  IMAD.MOV.U32 R85, RZ, RZ, 0x2 ;  /* 0x00000002ff557424 */ /* 0x000fc400078e00ff */
[----:B-1----:R-:W-:Y:S02]  /*115d0*/  FSETP.GTU.FTZ.AND P2, PT, R83, R132, PT ;  /* 0x000000845300720b */ /* 0x002fe40003f5c000 */
[----:B------:R-:W-:Y:S02]  /*115e0*/  MOV R83, R4 ;  /* 0x0000000400537202 */ /* 0x000fe40000000f00 */
        /* <DEDUP_REMOVED lines=13> */
.L_x_1472:
        /* <DEDUP_REMOVED lines=13> */
.L_x_1474:
[----:B------:R-:W-:Y:S05]  /*11790*/  BSYNC.RECONVERGENT B3 ;  /* 0x0000000000037941 */ /* 0x000fea0003800200 */
.L_x_1473:
        /* <DEDUP_REMOVED lines=43> */
.L_x_1471:
[----:B------:R-:W-:Y:S05]  /*11a50*/  BSYNC.RECONVERGENT B2 ;  /* 0x0000000000027941 */ /* 0x000fea0003800200 */
.L_x_1470:
        /* <DEDUP_REMOVED lines=25> */
.L_x_1477:
        /* <DEDUP_REMOVED lines=13> */
.L_x_1479:
[----:B------:R-:W-:Y:S05]  /*11cc0*/  BSYNC.RECONVERGENT B3 ;  /* 0x0000000000037941 */ /* 0x000fea0003800200 */
.L_x_1478:
        /* <DEDUP_REMOVED lines=43> */
.L_x_1476:
[----:B------:R-:W-:Y:S05]  /*11f80*/  BSYNC.RECONVERGENT B2 ;  /* 0x0000000000027941 */ /* 0x000fea0003800200 */
.L_x_1475:
[----:B------:R-:W-:Y:S01]  /*11f90*/  I2FP.F32.U32 R83, R83 ;  /* 0x0000005300537245 */ /* 0x000fe20000201000 */
[----:B------:R-:W-:Y:S01]  /*11fa0*/  BSSY.RECONVERGENT B2, `(.L_x_1480) ;  /* 0x000004e000027945 */ /* 0x000fe20003800200 */
[----:B------:R-:W-:Y:S01]  /*11fb0*/  SHF.L.U32 R72, R72, 0x10, RZ ;  /* 0x0000001048487819 */ /* 0x000fe200000006ff */
[----:B------:R-:W-:Y:S01]  /*11fc0*/  IMAD.MOV.U32 R86, RZ, RZ, 0x2 ;  /* 0x00000002ff567424 */ /* 0x000fe200078e00ff */
[----:B------:R-:W-:Y:S01]  /*11fd0*/  ISETP.NE.AND P2, PT, R84, 0x1, PT ;  /* 0x000000015400780c */ /* 0x000fe20003f45270 */
[----:B------:R-:W-:Y:S01]  /*11fe0*/  FFMA.FTZ R83, R83, R120, 1.1641532182693481445e-10 ;  /* 0x2f00000053537423 */ /* 0x000fe20000010078 */
[----:B------:R-:W-:Y:S01]  /*11ff0*/  LOP3.LUT R0, R0, 0xfffffff7, RZ, 0xc0, !PT ;  /* 0xfffffff700007812 */ /* 0x000fe200078ec0ff */
[----:B------:R-:W-:-:S03]  /*12000*/  FMUL.FTZ R72, R72, R131 ;  /* 0x0000008348487220 */ /* 0x000fc60000410000 */
        /* <DEDUP_REMOVED lines=14> */
.L_x_1482:
        /* <DEDUP_REMOVED lines=13> */
.L_x_1484:
[----:B------:R-:W-:Y:S05]  /*121c0*/  BSYNC.RECONVERGENT B3 ;  /* 0x0000000000037941 */ /* 0x000fea0003800200 */
.L_x_1483:
        /* <DEDUP_REMOVED lines=43> */
.L_x_1481:
[----:B------:R-:W-:Y:S05]  /*12480*/  BSYNC.RECONVERGENT B2 ;  /* 0x0000000000027941 */ /* 0x000fea0003800200 */
.L_x_1480:
[----:B------:R-:W-:Y:S01]  /*12490*/  I2FP.F32.U32 R83, R83 ;  /* 0x0000005300537245 */ /* 0x000fe20000201000 */
[----:B------:R-:W-:Y:S01]  /*124a0*/  BSSY.RECONVERGENT B2, `(.L_x_1485) ;  /* 0x0000053000027945 */ /* 0x000fe20003800200 */
[----:B------:R-:W-:-:S03]  /*124b0*/  PRMT R84, R36, 0x7632, R84 ;  /* 0x0000763224547816 */ /* 0x000fc60000000054 */
[----:B------:R-:W-:Y:S01]  /*124c0*/  FFMA.FTZ R83, R83, R120, 1.1641532182693481445e-10 ;  /* 0x2f00000053537423 */ /* 0x000fe20000010078 */
[----:B------:R-:W-:-:S04]  /*124d0*/  SHF.L.U32 R84, R84, 0x10, RZ ;  /* 0x0000001054547819 */ /* 0x000fc800000006ff */
[----:B------:R-:W-:Y:S01]  /*124e0*/  FSETP.GTU.FTZ.AND P2, PT, R83, R132, PT ;  /* 0x000000845300720b */ /* 0x000fe20003f5c000 */
[----:B------:R-:W-:Y:S01]  /*124f0*/  FMUL.FTZ R84, R84, R131 ;  /* 0x0000008354547220 */ /* 0x000fe20000410000 */
[----:B------:R-:W-:-:S04]  /*12500*/  @P1 PRMT R83, R32, 0x7632, R83 ;  /* 0x0000763220531816 */ /* 0x000fc80000000053 */
[----:B------:R-:W-:Y:S01]  /*12510*/  FSEL R85, R84, RZ, !P2 ;  /* 0x000000ff54557208 */ /* 0x000fe20005000000 */
[----:B------:R-:W-:Y:S02]  /*12520*/  @P1 IMAD.U32 R83, R83, 0x10000, RZ ;  /* 0x0001000053531824 */ /* 0x000fe400078e00ff */
[----:B------:R-:W-:Y:S02]  /*12530*/  HFMA2 R84, -RZ, RZ, 0, 1.1920928955078125e-07 ;  /* 0x00000002ff547431 */ /* 0x000fe400000001ff */
[----:B------:R-:W-:-:S04]  /*12540*/  FADD.FTZ R72, R72, R85 ;  /* 0x0000005548487221 */ /* 0x000fc80000010000 */
[----:B------:R-:W-:Y:S01]  /*12550*/  @P1 FADD.FTZ R97, R72, R83 ;  /* 0x0000005348611221 */ /* 0x000fe20000010000 */
[----:B------:R-:W-:Y:S01]  /*12560*/  SEL R83, RZ, 0x1, P2 ;  /* 0x00000001ff537807 */ /* 0x000fe20001000000 */
[----:B------:R-:W-:Y:S01]  /*12570*/  @!P1 IMAD.MOV.U32 R97, RZ, RZ, R72 ;  /* 0x000000ffff619224 */ /* 0x000fe200078e0048 */
[----:B------:R-:W-:Y:S01]  /*12580*/  ISETP.NE.AND P2, PT, R86, 0x1, PT ;  /* 0x000000015600780c */ /* 0x000fe20003f45270 */
[----:B------:R-:W-:-:S03]  /*12590*/  IMAD.MOV.U32 R72, RZ, RZ, R4 ;  /* 0x000000ffff487224 */ /* 0x000fc600078e0004 */
[----:B------:R-:W-:-:S09]  /*125a0*/  F2FP.BF16.F32.PACK_AB R125, RZ, R97 ;  /* 0x00000061ff7d723e */ /* 0x000fd200000010ff */
        /* <DEDUP_REMOVED lines=9> */
.L_x_1487:
        /* <DEDUP_REMOVED lines=13> */
.L_x_1489:
[----:B------:R-:W-:Y:S05]  /*12710*/  BSYNC.RECONVERGENT B3 ;  /* 0x0000000000037941 */ /* 0x000fea0003800200 */
.L_x_1488:
        /* <DEDUP_REMOVED lines=43> */
.L_x_1486:
[----:B------:R-:W-:Y:S05]  /*129d0*/  BSYNC.RECONVERGENT B2 ;  /* 0x0000000000027941 */ /* 0x000fea0003800200 */
.L_x_1485:
        /* <DEDUP_REMOVED lines=23> */
.L_x_1492:
        /* <DEDUP_REMOVED lines=13> */
.L_x_1494:
[----:B------:R-:W-:Y:S05]  /*12c20*/  BSYNC.RECONVERGENT B3 ;  /* 0x0000000000037941 */ /* 0x000fea0003800200 */
.L_x_1493:
        /* <DEDUP_REMOVED lines=43> */
.L_x_1491:
[----:B------:R-:W-:Y:S05]  /*12ee0*/  BSYNC.RECONVERGENT B2 ;  /* 0x0000000000027941 */ /* 0x000fea0003800200 */
.L_x_1490:
        /* <DEDUP_REMOVED lines=25> */
.L_x_1497:
        /* <DEDUP_REMOVED lines=13> */
.L_x_1499:
[----:B------:R-:W-:Y:S05]  /*13150*/  BSYNC.RECONVERGENT B3 ;  /* 0x0000000000037941 */ /* 0x000fea0003800200 */
.L_x_1498:
        /* <DEDUP_REMOVED lines=43> */
.L_x_1496:
[----:B------:R-:W-:Y:S05]  /*13410*/  BSYNC.RECONVERGENT B2 ;  /* 0x0000000000027941 */ /* 0x000fea0003800200 */
.L_x_1495:
        /* <DEDUP_REMOVED lines=22> */
.L_x_1502:
        /* <DEDUP_REMOVED lines=13> */
.L_x_1504:
[----:B------:R-:W-:Y:S05]  /*13650*/  BSYNC.RECONVERGENT B3 ;  /* 0x0000000000037941 */ /* 0x000fea0003800200 */
.L_x_1503:
        /* <DEDUP_REMOVED lines=43> */
.L_x_1501:
[----:B------:R-:W-:Y:S05]  /*13910*/  BSYNC.RECONVERGENT B2 ;  /* 0x0000000000027941 */ /* 0x000fea0003800200 */
.L_x_1500:
[----:B------:R-:W-:Y:S01]  /*13920*/  I2FP.F32.U32 R73, R86 ;  /* 0x0000005600497245 */ /* 0x000fe20000201000 */
[----:B------:R-:W-:Y:S01]  /*13930*/  BSSY.RECONVERGENT B2, `(.L_x_1505) ;  /* 0x0000054000027945 */ /* 0x000fe20003800200 */
[----:B------:R-:W-:Y:S01]  /*13940*/  PRMT R72, R37, 0x7632, R72 ;  /* 0x0000763225487816 */ /* 0x000fe20000000048 */
[----:B------:R-:W-:Y:S02]  /*13950*/  IMAD.MOV.U32 R87, RZ, RZ, 0x2 ;  /* 0x00000002ff577424 */ /* 0x000fe400078e00ff */
[----:B------:R-:W-:Y:S02]  /*13960*/  FFMA.FTZ R73, R73, R120, 1.1641532182693481445e-10 ;  /* 0x2f00000049497423 */ /* 0x000fe40000010078 */
[----:B------:R-:W-:-:S03]  /*13970*/  IMAD.U32 R72, R72, 0x10000, RZ ;  /* 0x0001000048487824 */ /* 0x000fc600078e00ff */
[----:B------:R-:W-:Y:S01]  /*13980*/  FSETP.GTU.FTZ.AND P2, PT, R73, R132, PT ;  /* 0x000000844900720b */ /* 0x000fe20003f5c000 */
[----:B------:R-:W-:Y:S01]  /*13990*/  FMUL.FTZ R72, R72, R131 ;  /* 0x0000008348487220 */ /* 0x000fe20000410000 */
[----:B------:R-:W-:-:S04]  /*139a0*/  @P1 PRMT R73, R33, 0x7632, R73 ;  /* 0x0000763221491816 */ /* 0x000fc80000000049 */
[----:B------:R-:W-:Y:S01]  /*139b0*/  FSEL R86, R72, RZ, !P2 ;  /* 0x000000ff48567208 */ /* 0x000fe20005000000 */
[----:B------:R-:W-:Y:S01]  /*139c0*/  @P1 IMAD.U32 R102, R73, 0x10000, RZ ;  /* 0x0001000049661824 */ /* 0x000fe200078e00ff */
[----:B------:R-:W-:Y:S01]  /*139d0*/  SEL R72, RZ, 0x1, P2 ;  /* 0x00000001ff487807 */ /* 0x000fe20001000000 */
[----:B------:R-:W-:Y:S01]  /*139e0*/  IMAD.MOV.U32 R73, RZ, RZ, R4 ;  /* 0x000000ffff497224 */ /* 0x000fe200078e0004 */
[----:B------:R-:W-:Y:S01]  /*139f0*/  ISETP.NE.AND P2, PT, R88, 0x1, PT ;  /* 0x000000015800780c */ /* 0x000fe20003f45270 */
[----:B------:R-:W-:-:S04]  /*13a00*/  FADD.FTZ R85, R85, R86 ;  /* 0x0000005655557221 */ /* 0x000fc80000010000 */
[----:B------:R-:W-:Y:S01]  /*13a10*/  @P1 FADD.FTZ R102, R85, R102 ;  /* 0x0000006655661221 */ /* 0x000fe20000010000 */
        /* <DEDUP_REMOVED lines=12> */
.L_x_1507:
        /* <DEDUP_REMOVED lines=13> */
.L_x_1509:
[----:B------:R-:W-:Y:S05]  /*13bb0*/  BSYNC.RECONVERGENT B3 ;  /* 0x0000000000037941 */ /* 0x000fea0003800200 */
.L_x_1508:
[----:B------:R-:W-:Y:S01]  /*13bc0*/  IMAD.WIDE.U32 R30, R80, -0x326172a9, RZ ;  /* 0xcd9e8d57501e7825 */ /* 0x000fe200078e00ff */
[----:B------:R-:W-:-:S04]  /*13bd0*/  LOP3.LUT R72, R3, UR7, R87, 0x96, !PT ;  /* 0x0000000703487c12 */ /* 0x000fc8000f8e9657 */
        /* <DEDUP_REMOVED lines=41> */
.L_x_1506:
[----:B------:R-:W-:Y:S05]  /*13e70*/  BSYNC.RECONVERGENT B2 ;  /* 0x0000000000027941 */ /* 0x000fea0003800200 */
.L_x_1505:
        /* <DEDUP_REMOVED lines=21> */
.L_x_1512:
        /* <DEDUP_REMOVED lines=13> */
.L_x_1514:
[----:B------:R-:W-:Y:S05]  /*140a0*/  BSYNC.RECONVERGENT B3 ;  /* 0x0000000000037941 */ /* 0x000fea0003800200 */
.L_x_1513:
        /* <DEDUP_REMOVED lines=43> */
.L_x_1511:
[----:B------:R-:W-:Y:S05]  /*14360*/  BSYNC.RECONVERGENT B2 ;  /* 0x0000000000027941 */ /* 0x000fea0003800200 */
.L_x_1510:
        /* <DEDUP_REMOVED lines=25> */
.L_x_1517:
[----:B------:R-:W-:Y:S01]  /*14500*/  IADD3 R77, PT, PT, R77, 0x1, RZ ;  /* 0x000000014d4d7810 */ /* 0x000fe20007ffe0ff */
[----:B------:R-:W-:Y:S03]  /*14510*/  BSSY.RECONVERGENT B3, `(.L_x_1518) ;  /* 0x000000c000037945 */ /* 0x000fe60003800200 */
[C---:B------:R-:W-:Y:S01]  /*14520*/  ISETP.NE.AND P3, PT, R77.reuse, RZ, PT ;  /* 0x000000ff4d00720c */ /* 0x040fe20003f65270 */
[----:B0-----:R-:W-:-:S12]  /*14530*/  IMAD.WIDE.U32 R114, R77, -0x2daee0ad, RZ ;  /* 0xd2511f534d727825 */ /* 0x001fd800078e00ff */
        /* <DEDUP_REMOVED lines=9> */
.L_x_1519:
[----:B------:R-:W-:Y:S05]  /*145d0*/  BSYNC.RECONVERGENT B3 ;  /* 0x0000000000037941 */ /* 0x000fea0003800200 */
.L_x_1518:
        /* <DEDUP_REMOVED lines=43> */
.L_x_1516:
[----:B------:R-:W-:Y:S05]  /*14890*/  BSYNC.RECONVERGENT B2 ;  /* 0x0000000000027941 */ /* 0x000fea0003800200 */
.L_x_1515:
        /* <DEDUP_REMOVED lines=20> */
.L_x_1522:
        /* <DEDUP_REMOVED lines=13> */
.L_x_1524:
[----:B------:R-:W-:Y:S05]  /*14ab0*/  BSYNC.RECONVERGENT B3 ;  /* 0x0000000000037941 */ /* 0x000fea0003800200 */
.L_x_1523:
        /* <DEDUP_REMOVED lines=43> */
.L_x_1521:
[----:B------:R-:W-:Y:S05]  /*14d70*/  BSYNC.RECONVERGENT B2 ;  /* 0x0000000000027941 */ /* 0x000fea0003800200 */
.L_x_1520:
[----:B------:R-:W-:Y:S01]  /*14d80*/  I2FP.F32.U32 R73, R87 ;  /* 0x0000005700497245 */ /* 0x000fe20000201000 */
[----:B------:R-:W-:Y:S01]  /*14d90*/  BSSY.RECONVERGENT B2, `(.L_x_1525) ;  /* 0x0000053000027945 */ /* 0x000fe20003800200 */
[----:B------:R-:W-:Y:S01]  /*14da0*/  PRMT R72, R38, 0x7632, R72 ;  /* 0x0000763226487816 */ /* 0x000fe20000000048 */
[----:B0-----:R-:W-:Y:S02]  /*14db0*/  IMAD.MOV.U32 R115, RZ, RZ, 0x2 ;  /* 0x00000002ff737424 */ /* 0x001fe400078e00ff */
[----:B------:R-:W-:Y:S02]  /*14dc0*/  FFMA.FTZ R73, R73, R120, 1.1641532182693481445e-10 ;  /* 0x2f00000049497423 */ /* 0x000fe40000010078 */
[----:B------:R-:W-:-:S03]  /*14dd0*/  IMAD.U32 R72, R72, 0x10000, RZ ;  /* 0x0001000048487824 */ /* 0x000fc600078e00ff */
[----:B------:R-:W-:Y:S01]  /*14de0*/  FSETP.GTU.FTZ.AND P4, PT, R73, R132, PT ;  /* 0x000000844900720b */ /* 0x000fe20003f9c000 */
[----:B------:R-:W-:-:S03]  /*14df0*/  FMUL.FTZ R72, R72, R131 ;  /* 0x0000008348487220 */ /* 0x000fc60000410000 */
[----:B------:R-:W-:Y:S02]  /*14e00*/  SEL R87, RZ, 0x1, P4 ;  /* 0x00000001ff577807 */ /* 0x000fe40002000000 */
[----:B------:R-:W-:Y:S02]  /*14e10*/  FSEL R107, R72, RZ, !P4 ;  /* 0x000000ff486b7208 */ /* 0x000fe40006000000 */
[----:B------:R-:W-:Y:S02]  /*14e20*/  @P1 PRMT R72, R34, 0x7632, R72 ;  /* 0x0000763222481816 */ /* 0x000fe40000000048 */
[----:B------:R-:W-:Y:S01]  /*14e30*/  ISETP.NE.AND P4, PT, R88, 0x1, PT ;  /* 0x000000015800780c */ /* 0x000fe20003f85270 */
[----:B------:R-:W-:Y:S01]  /*14e40*/  FADD.FTZ R74, R74, R107 ;  /* 0x0000006b4a4a7221 */ /* 0x000fe20000010000 */
[----:B------:R-:W-:-:S05]  /*14e50*/  @P1 SHF.L.U32 R73, R72, 0x10, RZ ;  /* 0x0000001048491819 */ /* 0x000fca00000006ff */
        /* <DEDUP_REMOVED lines=13> */
.L_x_1527:
        /* <DEDUP_REMOVED lines=13> */
.L_x_1529:
[----:B------:R-:W-:Y:S05]  /*15000*/  BSYNC.RECONVERGENT B3 ;  /* 0x0000000000037941 */ /* 0x000fea0003800200 */
.L_x_1528:
        /* <DEDUP_REMOVED lines=43> */
.L_x_1526:
[----:B------:R-:W-:Y:S05]  /*152c0*/  BSYNC.RECONVERGENT B2 ;  /* 0x0000000000027941 */ /* 0x000fea0003800200 */
.L_x_1525:
[----:B------:R-:W-:Y:S01]  /*152d0*/  I2FP.F32.U32 R73, R73 ;  /* 0x0000004900497245 */ /* 0x000fe20000201000 */
[----:B------:R-:W-:Y:S01]  /*152e0*/  IMAD.U32 R72, R75, 0x10000, RZ ;  /* 0x000100004b487824 */ /* 0x000fe200078e00ff */
        /* <DEDUP_REMOVED lines=19> */
.L_x_1532:
        /* <DEDUP_REMOVED lines=13> */
.L_x_1534:
[----:B------:R-:W-:Y:S05]  /*154f0*/  BSYNC.RECONVERGENT B3 ;  /* 0x0000000000037941 */ /* 0x000fea0003800200 */
.L_x_1533:
        /* <DEDUP_REMOVED lines=43> */
.L_x_1531:
[----:B------:R-:W-:Y:S05]  /*157b0*/  BSYNC.RECONVERGENT B2 ;  /* 0x0000000000027941 */ /* 0x000fea0003800200 */
.L_x_1530:
        /* <DEDUP_REMOVED lines=26> */
.L_x_1537:
        /* <DEDUP_REMOVED lines=13> */
.L_x_1539:
[----:B------:R-:W-:Y:S05]  /*15a30*/  BSYNC.RECONVERGENT B3 ;  /* 0x0000000000037941 */ /* 0x000fea0003800200 */
.L_x_1538:
        /* <DEDUP_REMOVED lines=43> */
.L_x_1536:
[----:B------:R-:W-:Y:S05]  /*15cf0*/  BSYNC.RECONVERGENT B2 ;  /* 0x0000000000027941 */ /* 0x000fea0003800200 */
.L_x_1535:
        /* <DEDUP_REMOVED lines=20> */
.L_x_1542:
        /* <DEDUP_REMOVED lines=15> */
.L_x_1544:
[----:B------:R-:W-:Y:S05]  /*15f30*/  BSYNC.RECONVERGENT B3 ;  /* 0x0000000000037941 */ /* 0x000fea0003800200 */
.L_x_1543:
        /* <DEDUP_REMOVED lines=43> */
.L_x_1541:
[----:B------:R-:W-:Y:S05]  /*161f0*/  BSYNC.RECONVERGENT B2 ;  /* 0x0000000000027941 */ /* 0x000fea0003800200 */
.L_x_1540:
[----:B------:R-:W-:Y:S02]  /*16200*/  I2FP.F32.U32 R73, R74 ;  /* 0x0000004a00497245 */ /* 0x000fe40000201000 */
[----:B------:R-:W-:Y:S02]  /*16210*/  PRMT R72, R39, 0x7632, R72 ;  /* 0x0000763227487816 */ /* 0x000fe40000000048 */
[----:B------:R-:W-:Y:S01]  /*16220*/  @P1 PRMT R74, R35, 0x7632, R74 ;  /* 0x00007632234a1816 */ /* 0x000fe2000000004a */
[----:B------:R-:W-:Y:S01]  /*16230*/  FFMA.FTZ R73, R73, R120, 1.1641532182693481445e-10 ;  /* 0x2f00000049497423 */ /* 0x000fe20000010078 */
[----:B------:R-:W-:-:S03]  /*16240*/  SHF.L.U32 R72, R72, 0x10, RZ ;  /* 0x0000001048487819 */ /* 0x000fc600000006ff */
[----:B------:R-:W-:Y:S01]  /*16250*/  @P1 IMAD.U32 R74, R74, 0x10000, RZ ;  /* 0x000100004a4a1824 */ /* 0x000fe200078e00ff */
        /* <DEDUP_REMOVED lines=10> */
[----:B------:R-:W-:Y:S02]  /*16300*/  F2FP.BF16.F32.PACK_AB R75, RZ, R120 ;  /* 0x00000078ff4b723e */ /* 0x000fe400000010ff */
[----:B------:R-:W-:Y:S02]  /*16310*/  PRMT R72, R123, 0x5410, R125 ;  /* 0x000054107b487816 */ /* 0x000fe4000000007d */
[----:B------:R-:W-:Y:S01]  /*16320*/  PRMT R75, R129, 0x5410, R75 ;  /* 0x00005410814b7816 */ /* 0x000fe2000000004b */
[----:B------:R-:W-:Y:S06]  /*16330*/  BRA `(.L_x_1545) ;  /* 0x0000002800847947 */ /* 0x000fec0003800000 */
.L_x_1464:
        /* <DEDUP_REMOVED lines=16> */
.L_x_1548:
        /* <DEDUP_REMOVED lines=13> */
.L_x_1550:
[----:B------:R-:W-:Y:S05]  /*16510*/  BSYNC.RECONVERGENT B3 ;  /* 0x0000000000037941 */ /* 0x000fea0003800200 */
.L_x_1549:
[----:B------:R-:W-:Y:S01]  /*16520*/  IMAD.WIDE.U32 R30, R80, -0x326172a9, RZ ;  /* 0xcd9e8d57501e7825 */ /* 0x000fe200078e00ff */
[----:B------:R-:W-:-:S03]  /*16530*/  LOP3.LUT R126, R3, UR7, R115, 0x96, !PT ;  /* 0x00000007037e7c12 */ /* 0x000fc6000f8e9673 */
[----:B------:R-:W-:Y:S02]  /*16540*/  HFMA2 R101, -RZ, RZ, 0, 0 ;  /* 0x00000000ff657431 */ /* 0x000fe400000001ff */
        /* <DEDUP_REMOVED lines=38> */
[----:B------:R-:W-:-:S07]  /*167b0*/  LOP3.LUT R31, R114, UR31, R129, 0x96, !PT ;  /* 0x0000001f721f7c12 */ /* 0x000fce000f8e9681 */
.L_x_1547:
[----:B------:R-:W-:Y:S05]  /*167c0*/  BSYNC.RECONVERGENT B2 ;  /* 0x0000000000027941 */ /* 0x000fea0003800200 */
.L_x_1546:
[----:B------:R-:W1:Y:S01]  /*167d0*/  LDC R132, c[0x0][0x408] ;  /* 0x00010200ff847b82 */ /* 0x000e620000000800 */
[----:B------:R-:W-:Y:S01]  /*167e0*/  I2FP.F32.U32 R91, R91 ;  /* 0x0000005b005b7245 */ /* 0x000fe20000201000 */
[----:B------:R-:W-:Y:S01]  /*167f0*/  IMAD.MOV.U32 R120, RZ, RZ, 0x2f800000 ;  /* 0x2f800000ff787424 */ /* 0x000fe200078e00ff */
[----:B------:R-:W-:Y:S01]  /*16800*/  ISETP.NE.AND P3, PT, R101, 0x1, PT ;  /* 0x000000016500780c */ /* 0x000fe20003f65270 */
[----:B-----5:R-:W-:Y:S01]  /*16810*/  IMAD.U32 R97, R72, 0x10000, RZ ;  /* 0x0001000048617824 */ /* 0x020fe200078e00ff */
[----:B------:R-:W-:Y:S01]  /*16820*/  LOP3.LUT R0, R0, 0xffffffef, RZ, 0xc0, !PT ;  /* 0xffffffef00007812 */ /* 0x000fe200078ec0ff */
[----:B------:R-:W-:Y:S01]  /*16830*/  FFMA.FTZ R98, R91, R120, 1.1641532182693481445e-10 ;  /* 0x2f0000005b627423 */ /* 0x000fe20000010078 */
[----:B------:R-:W-:Y:S01]  /*16840*/  BSSY.RECONVERGENT B2, `(.L_x_1551) ;  /* 0x000004f000027945 */ /* 0x000fe20003800200 */
[----:B------:R-:W2:Y:S01]  /*16850*/  LDC R131, c[0x0][0x404] ;  /* 0x00010100ff837b82 */ /* 0x000ea20000000800 */
[----:B------:R-:W-:Y:S01]  /*16860*/  PRMT R72, R72, 0x7632, R72 ;  /* 0x0000763248487816 */ /* 0x000fe20000000048 */
[----:B-1----:R-:W-:Y:S01]  /*16870*/  FMUL.FTZ R97, R97, R132 ;  /* 0x0000008461617220 */ /* 0x002fe20000410000 */
[----:B--2---:R-:W-:-:S02]  /*16880*/  FSETP.GTU.FTZ.AND P2, PT, R98, R131, PT ;  /* 0x000000836200720b */ /* 0x004fc40003f5c000 */
[----:B------:R-:W-:Y:S02]  /*16890*/  @P1 SHF.L.U32 R98, R32, 0x10, RZ ;  /* 0x0000001020621819 */ /* 0x000fe400000006ff */
[----:B------:R-:W-:Y:S01]  /*168a0*/  FSEL R91, R97, RZ, !P2 ;  /* 0x000000ff615b7208 */ /* 0x000fe20005000000 */
[----:B------:R-:W-:Y:S01]  /*168b0*/  IMAD.MOV.U32 R97, RZ, RZ, R4 ;  /* 0x000000ffff617224 */ /* 0x000fe200078e0004 */
        /* <DEDUP_REMOVED lines=14> */
.L_x_1553:
[----:B------:R-:W-:Y:S01]  /*169a0*/  VIADD R77, R77, 0x1 ;  /* 0x000000014d4d7836 */ /* 0x000fe20000000000 */
[----:B------:R-:W-:Y:S03]  /*169b0*/  BSSY.RECONVERGENT B3, `(.L_x_1554) ;  /* 0x000000c000037945 */ /* 0x000fe60003800200 */
[C---:B0-----:R-:W-:Y:S01]  /*169c0*/  IMAD.WIDE.U32 R126, R77.reuse, -0x2daee0ad, RZ ;  /* 0xd2511f534d7e7825 */ /* 0x041fe200078e00ff */
        /* <DEDUP_REMOVED lines=10> */
.L_x_1555:
[----:B------:R-:W-:Y:S05]  /*16a70*/  BSYNC.RECONVERGENT B3 ;  /* 0x0000000000037941 */ /* 0x000fea0003800200 */
.L_x_1554:
        /* <DEDUP_REMOVED lines=43> */
.L_x_1552:
[----:B------:R-:W-:Y:S05]  /*16d30*/  BSYNC.RECONVERGENT B2 ;  /* 0x0000000000027941 */ /* 0x000fea0003800200 */
.L_x_1551:
[----:B------:R-:W-:Y:S01]  /*16d40*/  I2FP.F32.U32 R97, R97 ;  /* 0x0000006100617245 */ /* 0x000fe20000201000 */
[----:B------:R-:W-:Y:S01]  /*16d50*/  BSSY.RECONVERGENT B2, `(.L_x_1556) ;  /* 0x0000052000027945 */ /* 0x000fe20003800200 */
[----:B------:R-:W-:Y:S01]  /*16d60*/  SHF.L.U32 R101, R72, 0x10, RZ ;  /* 0x0000001048657819 */ /* 0x000fe200000006ff */
[----:B------:R-:W-:Y:S01]  /*16d70*/  IMAD.MOV.U32 R102, RZ, RZ, 0x2 ;  /* 0x00000002ff667424 */ /* 0x000fe200078e00ff */
[----:B------:R-:W-:Y:S01]  /*16d80*/  ISETP.NE.AND P2, PT, R98, 0x1, PT ;  /* 0x000000016200780c */ /* 0x000fe20003f45270 */
[----:B------:R-:W-:Y:S01]  /*16d90*/  FFMA.FTZ R72, R97, R120, 1.1641532182693481445e-10 ;  /* 0x2f00000061487423 */ /* 0x000fe20000010078 */
[----:B------:R-:W-:Y:S01]  /*16da0*/  @P1 PRMT R97, R32, 0x7632, R97 ;  /* 0x0000763220611816 */ /* 0x000fe20000000061 */
[----:B------:R-:W-:Y:S01]  /*16db0*/  FMUL.FTZ R101, R101, R132 ;  /* 0x0000008465657220 */ /* 0x000fe20000410000 */
[----:B------:R-:W-:Y:S02]  /*16dc0*/  LOP3.LUT R0, R0, 0xfffffff7, RZ, 0xc0, !PT ;  /* 0xfffffff700007812 */ /* 0x000fe400078ec0ff */
[----:B------:R-:W-:Y:S01]  /*16dd0*/  FSETP.GTU.FTZ.AND P3, PT, R72, R131, PT ;  /* 0x000000834800720b */ /* 0x000fe20003f7c000 */
[----:B------:R-:W-:-:S03]  /*16de0*/  @P1 IMAD.U32 R72, R97, 0x10000, RZ ;  /* 0x0001000061481824 */ /* 0x000fc600078e00ff */
[----:B------:R-:W-:Y:S02]  /*16df0*/  FSEL R97, R101, RZ, !P3 ;  /* 0x000000ff65617208 */ /* 0x000fe40005800000 */
        /* <DEDUP_REMOVED lines=14> */
.L_x_1558:
[----:B------:R-:W-:Y:S01]  /*16ee0*/  VIADD R77, R77, 0x1 ;  /* 0x000000014d4d7836 */ /* 0x000fe20000000000 */
[----:B------:R-:W-:Y:S03]  /*16ef0*/  BSSY.RECONVERGENT B3, `(.L_x_1559) ;  /* 0x000000c000037945 */ /* 0x000fe60003800200 */
[C---:B0-----:R-:W-:Y:S01]  /*16f00*/  IMAD.WIDE.U32 R126, R77.reuse, -0x2daee0ad, RZ ;  /* 0xd2511f534d7e7825 */ /* 0x041fe200078e00ff */
        /* <DEDUP_REMOVED lines=10> */
.L_x_1560:
[----:B------:R-:W-:Y:S05]  /*16fb0*/  BSYNC.RECONVERGENT B3 ;  /* 0x0000000000037941 */ /* 0x000fea0003800200 */
.L_x_1559:
        /* <DEDUP_REMOVED lines=42> */
[----:B------:R-:W-:-:S07]  /*17260*/  LOP3.LUT R31, R126, UR31, R115, 0x96, !PT ;  /* 0x0000001f7e1f7c12 */ /* 0x000fce000f8e9673 */
.L_x_1557:
[----:B------:R-:W-:Y:S05]  /*17270*/  BSYNC.RECONVERGENT B2 ;  /* 0x0000000000027941 */ /* 0x000fea0003800200 */
.L_x_1556:
[----:B------:R-:W-:Y:S01]  /*17280*/  I2FP.F32.U32 R101, R72 ;  /* 0x0000004800657245 */ /* 0x000fe20000201000 */
[----:B------:R-:W-:Y:S01]  /*17290*/  IMAD.U32 R107, R73, 0x10000, RZ ;  /* 0x00010000496b7824 */ /* 0x000fe200078e00ff */
[----:B------:R-:W-:Y:S01]  /*172a0*/  LOP3.LUT R0, R0, 0xfffffffb, RZ, 0xc0, !PT ;  /* 0xfffffffb00007812 */ /* 0x000fe200078ec0ff */
[----:B------:R-:W-:Y:S02]  /*172b0*/  BSSY.RECONVERGENT B2, `(.L_x_1561) ;  /* 0x0000050000027945 */ /* 0x000fe40003800200 */
[----:B------:R-:W-:Y:S01]  /*172c0*/  FFMA.FTZ R72, R101, R120, 1.1641532182693481445e-10 ;  /* 0x2f00000065487423 */ /* 0x000fe20000010078 */
[----:B------:R-:W-:Y:S01]  /*172d0*/  FMUL.FTZ R107, R107, R132 ;  /* 0x000000846b6b7220 */ /* 0x000fe20000410000 */
[----:B------:R-:W-:-:S03]  /*172e0*/  @P1 IMAD.U32 R101, R33, 0x10000, RZ ;  /* 0x0001000021651824 */ /* 0x000fc600078e00ff */
[----:B------:R-:W-:-:S04]  /*172f0*/  FSETP.GTU.FTZ.AND P2, PT, R72, R131, PT ;  /* 0x000000834800720b */ /* 0x000fc80003f5c000 */
[----:B------:R-:W-:Y:S02]  /*17300*/  FSEL R98, R107, RZ, !P2 ;  /* 0x000000ff6b627208 */ /* 0x000fe40005000000 */
[----:B------:R-:W-:Y:S02]  /*17310*/  PLOP3.LUT P3, PT, P2, PT, PT, 0x8, 0x80 ;  /* 0x000000000080781c */ /* 0x000fe4000176e170 */
[----:B------:R-:W-:Y:S01]  /*17320*/  ISETP.NE.AND P2, PT, R102, 0x1, PT ;  /* 0x000000016600780c */ /* 0x000fe20003f45270 */
[----:B------:R-:W-:Y:S01]  /*17330*/  @P1 FADD.FTZ R98, R101, R98 ;  /* 0x0000006265621221 */ /* 0x000fe20000010000 */
[----:B------:R-:W-:Y:S01]  /*17340*/  PRMT R101, R73, 0x7632, R101 ;  /* 0x0000763249657816 */ /* 0x000fe20000000065 */
[----:B------:R-:W-:Y:S01]  /*17350*/  IMAD.MOV.U32 R73, RZ, RZ, R4 ;  /* 0x000000ffff497224 */ /* 0x000fe200078e0004 */
[----:B------:R-:W-:Y:S02]  /*17360*/  MOV R107, 0x2 ;  /* 0x00000002006b7802 */ /* 0x000fe40000000f00 */
        /* <DEDUP_REMOVED lines=11> */
.L_x_1563:
        /* <DEDUP_REMOVED lines=13> */
.L_x_1565:
[----:B------:R-:W-:Y:S05]  /*174f0*/  BSYNC.RECONVERGENT B3 ;  /* 0x0000000000037941 */ /* 0x000fea0003800200 */
.L_x_1564:
        /* <DEDUP_REMOVED lines=43> */
.L_x_1562:
[----:B------:R-:W-:Y:S05]  /*177b0*/  BSYNC.RECONVERGENT B2 ;  /* 0x0000000000027941 */ /* 0x000fea0003800200 */
.L_x_1561:
[----:B------:R-:W-:Y:S01]  /*177c0*/  I2FP.F32.U32 R73, R73 ;  /* 0x0000004900497245 */ /* 0x000fe20000201000 */
[----:B------:R-:W-:Y:S01]  /*177d0*/  IMAD.U32 R101, R101, 0x10000, RZ ;  /* 0x0001000065657824 */ /* 0x000fe200078e00ff */
[----:B------:R-:W-:Y:S01]  /*177e0*/  @P1 PRMT R102, R33, 0x7632, R102 ;  /* 0x0000763221661816 */ /* 0x000fe20000000066 */
[----:B------:R-:W-:Y:S01]  /*177f0*/  BSSY.RECONVERGENT B2, `(.L_x_1566) ;  /* 0x0000050000027945 */ /* 0x000fe20003800200 */
[----:B------:R-:W-:Y:S01]  /*17800*/  LOP3.LUT R0, R0, 0xfffffffd, RZ, 0xc0, !PT ;  /* 0xfffffffd00007812 */ /* 0x000fe200078ec0ff */
[----:B------:R-:W-:Y:S01]  /*17810*/  FFMA.FTZ R72, R73, R120, 1.1641532182693481445e-10 ;  /* 0x2f00000049487423 */ /* 0x000fe20000010078 */
[----:B------:R-:W-:Y:S01]  /*17820*/  FMUL.FTZ R101, R101, R132 ;  /* 0x0000008465657220 */ /* 0x000fe20000410000 */
[----:B------:R-:W-:Y:S01]  /*17830*/  @P1 SHF.L.U32 R73, R102, 0x10, RZ ;  /* 0x0000001066491819 */ /* 0x000fe200000006ff */
[----:B0-----:R-:W-:Y:S02]  /*17840*/  IMAD.MOV.U32 R115, RZ, RZ, 0x2 ;  /* 0x00000002ff737424 */ /* 0x001fe400078e00ff */
        /* <DEDUP_REMOVED lines=17> */
.L_x_1568:
        /* <DEDUP_REMOVED lines=13> */
.L_x_1570:
[----:B------:R-:W-:Y:S05]  /*17a30*/  BSYNC.RECONVERGENT B3 ;  /* 0x0000000000037941 */ /* 0x000fea0003800200 */
.L_x_1569:
        /* <DEDUP_REMOVED lines=43> */
.L_x_1567:
[----:B------:R-:W-:Y:S05]  /*17cf0*/  BSYNC.RECONVERGENT B2 ;  /* 0x0000000000027941 */ /* 0x000fea0003800200 */
.L_x_1566:
        /* <DEDUP_REMOVED lines=8> */
[----:B------:R-:W-:Y:S01]  /*17d80*/  IMAD.MOV.U32 R126, RZ, RZ, 0x2 ;  /* 0x00000002ff7e7424 */ /* 0x000fe200078e00ff */
[----:B------:R-:W-:Y:S02]  /*17d90*/  MOV R73, R4 ;  /* 0x0000000400497202 */ /* 0x000fe40000000f00 */
        /* <DEDUP_REMOVED lines=14> */
.L_x_1573:
        /* <DEDUP_REMOVED lines=13> */
.L_x_1575:
[----:B------:R-:W-:Y:S05]  /*17f50*/  BSYNC.RECONVERGENT B3 ;  /* 0x0000000000037941 */ /* 0x000fea0003800200 */
.L_x_1574:
        /* <DEDUP_REMOVED lines=43> */
.L_x_1572:
[----:B------:R-:W-:Y:S05]  /*18210*/  BSYNC.RECONVERGENT B2 ;  /* 0x0000000000027941 */ /* 0x000fea0003800200 */
.L_x_1571:
        /* <DEDUP_REMOVED lines=24> */
.L_x_1578:
        /* <DEDUP_REMOVED lines=13> */
.L_x_1580:
[----:B------:R-:W-:Y:S05]  /*18470*/  BSYNC.RECONVERGENT B3 ;  /* 0x0000000000037941 */ /* 0x000fea0003800200 */
.L_x_1579:
        /* <DEDUP_REMOVED lines=43> */
.L_x_1577:
[----:B------:R-:W-:Y:S05]  /*18730*/  BSYNC.RECONVERGENT B2 ;  /* 0x0000000000027941 */ /* 0x000fea0003800200 */
.L_x_1576:
        /* <DEDUP_REMOVED lines=24> */
.L_x_1583:
        /* <DEDUP_REMOVED lines=13> */
.L_x_1585:
[----:B------:R-:W-:Y:S05]  /*18990*/  BSYNC.RECONVERGENT B3 ;  /* 0x0000000000037941 */ /* 0x000fea0003800200 */
.L_x_1584:
        /* <DEDUP_REMOVED lines=43> */
.L_x_1582:
[----:B------:R-:W-:Y:S05]  /*18c50*/  BSYNC.RECONVERGENT B2 ;  /* 0x0000000000027941 */ /* 0x000fea0003800200 */
.L_x_1581:
[----:B------:R-:W-:Y:S02]  /*18c60*/  I2FP.F32.U32 R73, R73 ;  /* 0x0000004900497245 */ /* 0x000fe40000201000 */
[----:B------:R-:W-:Y:S02]  /*18c70*/  SHF.L.U32 R75, R136, 0x10, RZ ;  /* 0x00000010884b7819 */ /* 0x000fe400000006ff */
[----:B------:R-:W-:Y:S01]  /*18c80*/  @P1 PRMT R72, R35, 0x7632, R72 ;  /* 0x0000763223481816 */ /* 0x000fe20000000048 */
[----:B------:R-:W-:Y:S01]  /*18c90*/  FFMA.FTZ R120, R73, R120, 1.1641532182693481445e-10 ;  /* 0x2f00000049787423 */ /* 0x000fe20000010078 */
[----:B------:R-:W-:Y:S01]  /*18ca0*/  PRMT R74, R134, 0x5410, R135 ;  /* 0x00005410864a7816 */ /* 0x000fe20000000087 */
[----:B------:R-:W-:Y:S02]  /*18cb0*/  FMUL.FTZ R75, R75, R132 ;  /* 0x000000844b4b7220 */ /* 0x000fe40000410000 */
[----:B------:R-:W-:Y:S01]  /*18cc0*/  @P1 IMAD.U32 R73, R72, 0x10000, RZ ;  /* 0x0001000048491824 */ /* 0x000fe200078e00ff */
[----:B------:R-:W-:-:S02]  /*18cd0*/  FSETP.GTU.FTZ.AND P5, PT, R120, R131, PT ;  /* 0x000000837800720b */ /* 0x000fc40003fbc000 */
[----:B------:R-:W-:Y:S02]  /*18ce0*/  PRMT R72, R123, 0x5410, R125 ;  /* 0x000054107b487816 */ /* 0x000fe4000000007d */
[----:B------:R-:W-:Y:S02]  /*18cf0*/  FSEL R120, R75, RZ, !P5 ;  /* 0x000000ff4b787208 */ /* 0x000fe40006800000 */
[----:B------:R-:W-:-:S03]  /*18d00*/  PLOP3.LUT P5, PT, P5, PT, PT, 0x8, 0x80 ;  /* 0x000000000080781c */ /* 0x000fc60002fae170 */
[----:B------:R-:W-:Y:S01]  /*18d10*/  @P1 FADD.FTZ R120, R73, R120 ;  /* 0x0000007849781221 */ /* 0x000fe20000010000 */
[----:B------:R-:W-:-:S04]  /*18d20*/  PRMT R73, R130, 0x5410, R129 ;  /* 0x0000541082497816 */ /* 0x000fc80000000081 */
[----:B------:R-:W-:-:S04]  /*18d30*/  F2FP.BF16.F32.PACK_AB R75, RZ, R120 ;  /* 0x00000078ff4b723e */ /* 0x000fc800000010ff */
[----:B------:R-:W-:-:S07]  /*18d40*/  PRMT R75, R133, 0x5410, R75 ;  /* 0x00005410854b7816 */ /* 0x000fce000000004b */
.L_x_1545:
        /* <DEDUP_REMOVED lines=43> */
.L_x_1586:
[----:B------:R-:W-:Y:S01]  /*19000*/  MOV R123, R128 ;  /* 0x00000080007b7202 */ /* 0x000fe20000000f00 */
[----:B------:R-:W-:-:S07]  /*19010*/  VIADD R124, R124, 0x20 ;  /* 0x000000207c7c7836 */ /* 0x000fce0000000000 */
.L_x_1463:
[----:B------:R-:W-:Y:S05]  /*19020*/  BSYNC.RECONVERGENT B1 ;  /* 0x0000000000017941 */ /* 0x000fea0003800200 */
.L_x_1462:
        /* <DEDUP_REMOVED lines=33> */
.L_x_1592:
        /* <DEDUP_REMOVED lines=13> */
.L_x_1594:
[----:B------:R-:W-:Y:S05]  /*19310*/  BSYNC.RECONVERGENT B3 ;  /* 0x0000000000037941 */ /* 0x000fea0003800200 */
.L_x_1593:
        /* <DEDUP_REMOVED lines=42> */
.L_x_1591:
[----:B------:R-:W-:Y:S05]  /*195c0*/  BSYNC.RECONVERGENT B2 ;  /* 0x0000000000027941 */ /* 0x000fea0003800200 */
.L_x_1590:
[----:B------:R-:W1:Y:S01]  /*195d0*/  LDC R132, c[0x0][0x408] ;  /* 0x00010200ff847b82 */ /* 0x000e620000000800 */
[----:B------:R-:W-:Y:S01]  /*195e0*/  I2FP.F32.U32 R83, R82 ;  /* 0x0000005200537245 */ /* 0x000fe20000201000 */
[----:B------:R-:W-:Y:S02]  /*195f0*/  HFMA2 R130, -RZ, RZ, 0.1171875, 0 ;  /* 0x2f800000ff827431 */ /* 0x000fe400000001ff */
[----:B-----5:R-:W-:Y:S01]  /*19600*/  IMAD.U32 R85, R72, 0x10000, RZ ;  /* 0x0001000048557824 */ /* 0x020fe200078e00ff */
[----:B------:R-:W-:Y:S01]  /*19610*/  ISETP.NE.AND P3, PT, R84, 0x1, PT ;  /* 0x000000015400780c */ /* 0x000fe20003f65270 */
[----:B------:R-:W-:Y:S01]  /*19620*/  BSSY.RECONVERGENT B2, `(.L_x_1595) ;  /* 0x000004e000027945 */ /* 0x000fe20003800200 */
[----:B------:R-:W-:Y:S01]  /*19630*/  LOP3.LUT R0, R0, 0xffffffdf, RZ, 0xc0, !PT ;  /* 0xffffffdf00007812 */ /* 0x000fe200078ec0ff */
[----:B------:R-:W-:Y:S01]  /*19640*/  FFMA.FTZ R82, R83, R130, 1.1641532182693481445e-10 ;  /* 0x2f00000053527423 */ /* 0x000fe20000010082 */
[----:B------:R-:W2:Y:S01]  /*19650*/  LDC R131, c[0x0][0x404] ;  /* 0x00010100ff837b82 */ /* 0x000ea20000000800 */
[----:B------:R-:W-:Y:S01]  /*19660*/  PRMT R72, R72, 0x7632, R72 ;  /* 0x0000763248487816 */ /* 0x000fe20000000048 */
[----:B------:R-:W-:Y:S01]  /*19670*/  IMAD.MOV.U32 R86, RZ, RZ, 0x2 ;  /* 0x00000002ff567424 */ /* 0x000fe200078e00ff */
[----:B------:R-:W-:Y:S01]  /*19680*/  MOV R83, R4 ;  /* 0x0000000400537202 */ /* 0x000fe20000000f00 */
[----:B-1----:R-:W-:Y:S01]  /*19690*/  FMUL.FTZ R85, R85, R132 ;  /* 0x0000008455557220 */ /* 0x002fe20000410000 */
[----:B--2---:R-:W-:-:S04]  /*196a0*/  FSETP.GTU.FTZ.AND P4, PT, R82, R131, PT ;  /* 0x000000835200720b */ /* 0x004fc80003f9c000 */
        /* <DEDUP_REMOVED lines=12> */
.L_x_1597:
        /* <DEDUP_REMOVED lines=13> */
.L_x_1599:
[----:B------:R-:W-:Y:S05]  /*19840*/  BSYNC.RECONVERGENT B3 ;  /* 0x0000000000037941 */ /* 0x000fea0003800200 */
.L_x_1598:
        /* <DEDUP_REMOVED lines=43> */
.L_x_1596:
[----:B------:R-:W-:Y:S05]  /*19b00*/  BSYNC.RECONVERGENT B2 ;  /* 0x0000000000027941 */ /* 0x000fea0003800200 */
.L_x_1595:
[----:B------:R-:W-:Y:S01]  /*19b10*/  I2FP.F32.U32 R83, R83 ;  /* 0x0000005300537245 */ /* 0x000fe20000201000 */
[----:B------:R-:W-:Y:S01]  /*19b20*/  IMAD.U32 R85, R36, 0x10000, RZ ;  /* 0x0001000024557824 */ /* 0x000fe200078e00ff */
[----:B------:R-:W-:Y:S01]  /*19b30*/  BSSY.RECONVERGENT B2, `(.L_x_1600) ;  /* 0x0000050000027945 */ /* 0x000fe20003800200 */
[----:B------:R-:W-:Y:S02]  /*19b40*/  IMAD.MOV.U32 R84, RZ, RZ, 0x2 ;  /* 0x00000002ff547424 */ /* 0x000fe400078e00ff */
[----:B------:R-:W-:Y:S01]  /*19b50*/  FFMA.FTZ R82, R83, R130, 1.1641532182693481445e-10 ;  /* 0x2f00000053527423 */ /* 0x000fe20000010082 */
[----:B------:R-:W-:Y:S01]  /*19b60*/  FMUL.FTZ R83, R85, R132 ;  /* 0x0000008455537220 */ /* 0x000fe20000410000 */
[----:B------:R-:W-:-:S03]  /*19b70*/  @P2 IMAD.U32 R85, R32, 0x10000, RZ ;  /* 0x0001000020552824 */ /* 0x000fc600078e00ff */
        /* <DEDUP_REMOVED lines=18> */
.L_x_1602:
        /* <DEDUP_REMOVED lines=13> */
.L_x_1604:
[----:B------:R-:W-:Y:S05]  /*19d70*/  BSYNC.RECONVERGENT B3 ;  /* 0x0000000000037941 */ /* 0x000fea0003800200 */
.L_x_1603:
        /* <DEDUP_REMOVED lines=43> */
.L_x_1601:
[----:B------:R-:W-:Y:S05]  /*1a030*/  BSYNC.RECONVERGENT B2 ;  /* 0x0000000000027941 */ /* 0x000fea0003800200 */
.L_x_1600:
        /* <DEDUP_REMOVED lines=22> */
.L_x_1607:
        /* <DEDUP_REMOVED lines=13> */
.L_x_1609:
[----:B------:R-:W-:Y:S05]  /*1a270*/  BSYNC.RECONVERGENT B3 ;  /* 0x0000000000037941 */ /* 0x000fea0003800200 */
.L_x_1608:
        /* <DEDUP_REMOVED lines=43> */
.L_x_1606:
[----:B------:R-:W-:Y:S05]  /*1a530*/  BSYNC.RECONVERGENT B2 ;  /* 0x0000000000027941 */ /* 0x000fea0003800200 */
.L_x_1605:
[----:B------:R-:W-:Y:S01]  /*1a540*/  I2FP.F32.U32 R83, R83 ;  /* 0x0000005300537245 */ /* 0x000fe20000201000 */
[----:B------:R-:W-:Y:S01]  /*1a550*/  BSSY.RECONVERGENT B2, `(.L_x_1610) ;  /* 0x0000053000027945 */ /* 0x000fe20003800200 */
[----:B------:R-:W-:-:S04]  /*1a560*/  PRMT R84, R36, 0x7632, R84 ;  /* 0x0000763224547816 */ /* 0x000fc80000000054 */
[----:B------:R-:W-:Y:S01]  /*1a570*/  SHF.L.U32 R85, R84, 0x10, RZ ;  /* 0x0000001054557819 */ /* 0x000fe200000006ff */
[----:B------:R-:W-:-:S04]  /*1a580*/  FFMA.FTZ R84, R83, R130, 1.1641532182693481445e-10 ;  /* 0x2f00000053547423 */ /* 0x000fc80000010082 */
[----:B------:R-:W-:Y:S01]  /*1a590*/  FMUL.FTZ R85, R85, R132 ;  /* 0x0000008455557220 */ /* 0x000fe20000410000 */
[----:B------:R-:W-:Y:S02]  /*1a5a0*/  FSETP.GTU.FTZ.AND P3, PT, R84, R131, PT ;  /* 0x000000835400720b */ /* 0x000fe40003f7c000 */
[----:B------:R-:W-:Y:S02]  /*1a5b0*/  @P2 PRMT R84, R32, 0x7632, R84 ;  /* 0x0000763220542816 */ /* 0x000fe40000000054 */
[----:B------:R-:W-:Y:S02]  /*1a5c0*/  FSEL R85, R85, RZ, !P3 ;  /* 0x000000ff55557208 */ /* 0x000fe40005800000 */
[----:B------:R-:W-:Y:S01]  /*1a5d0*/  SEL R83, RZ, 0x1, P3 ;  /* 0x00000001ff537807 */ /* 0x000fe20001800000 */
[----:B------:R-:W-:Y:S01]  /*1a5e0*/  @P2 IMAD.U32 R99, R84, 0x10000, RZ ;  /* 0x0001000054632824 */ /* 0x000fe200078e00ff */
[----:B------:R-:W-:Y:S01]  /*1a5f0*/  ISETP.NE.AND P3, PT, R86, 0x1, PT ;  /* 0x000000015600780c */ /* 0x000fe20003f65270 */
[----:B------:R-:W-:Y:S01]  /*1a600*/  FADD.FTZ R72, R72, R85 ;  /* 0x0000005548487221 */ /* 0x000fe20000010000 */
[----:B------:R-:W-:-:S03]  /*1a610*/  HFMA2 R84, -RZ, RZ, 0, 1.1920928955078125e-07 ;  /* 0x00000002ff547431 */ /* 0x000fc600000001ff */
        /* <DEDUP_REMOVED lines=13> */
.L_x_1612:
        /* <DEDUP_REMOVED lines=13> */
.L_x_1614:
[----:B------:R-:W-:Y:S05]  /*1a7c0*/  BSYNC.RECONVERGENT B3 ;  /* 0x0000000000037941 */ /* 0x000fea0003800200 */
.L_x_1613:
        /* <DEDUP_REMOVED lines=43> */
.L_x_1611:
[----:B------:R-:W-:Y:S05]  /*1aa80*/  BSYNC.RECONVERGENT B2 ;  /* 0x0000000000027941 */ /* 0x000fea0003800200 */
.L_x_1610:
        /* <DEDUP_REMOVED lines=23> */
.L_x_1617:
        /* <DEDUP_REMOVED lines=13> */
.L_x_1619:
[----:B------:R-:W-:Y:S05]  /*1acd0*/  BSYNC.RECONVERGENT B3 ;  /* 0x0000000000037941 */ /* 0x000fea0003800200 */
.L_x_1618:
        /* <DEDUP_REMOVED lines=43> */
.L_x_1616:
[----:B------:R-:W-:Y:S05]  /*1af90*/  BSYNC.RECONVERGENT B2 ;  /* 0x0000000000027941 */ /* 0x000fea0003800200 */
.L_x_1615:
[----:B------:R-:W-:Y:S01]  /*1afa0*/  I2FP.F32.U32 R73, R73 ;  /* 0x0000004900497245 */ /* 0x000fe20000201000 */
[----:B------:R-:W-:Y:S01]  /*1afb0*/  IMAD.U32 R85, R37, 0x10000, RZ ;  /* 0x0001000025557824 */ /* 0x000fe200078e00ff */
[----:B------:R-:W-:Y:S01]  /*1afc0*/  BSSY.RECONVERGENT B2, `(.L_x_1620) ;  /* 0x0000050000027945 */ /* 0x000fe20003800200 */
[----:B------:R-:W-:Y:S02]  /*1afd0*/  IMAD.MOV.U32 R87, RZ, RZ, 0x2 ;  /* 0x00000002ff577424 */ /* 0x000fe400078e00ff */
[----:B------:R-:W-:Y:S01]  /*1afe0*/  FFMA.FTZ R72, R73, R130, 1.1641532182693481445e-10 ;  /* 0x2f00000049487423 */ /* 0x000fe20000010082 */
[----:B------:R-:W-:Y:S01]  /*1aff0*/  FMUL.FTZ R73, R85, R132 ;  /* 0x0000008455497220 */ /* 0x000fe20000410000 */
[----:B------:R-:W-:-:S03]  /*1b000*/  @P2 SHF.L.U32 R85, R33, 0x10, RZ ;  /* 0x0000001021552819 */ /* 0x000fc600000006ff */
        /* <DEDUP_REMOVED lines=18> */
.L_x_1622:
        /* <DEDUP_REMOVED lines=13> */
.L_x_1624:
[----:B------:R-:W-:Y:S05]  /*1b200*/  BSYNC.RECONVERGENT B3 ;  /* 0x0000000000037941 */ /* 0x000fea0003800200 */
.L_x_1623:
        /* <DEDUP_REMOVED lines=43> */
.L_x_1621:
[----:B------:R-:W-:Y:S05]  /*1b4c0*/  BSYNC.RECONVERGENT B2 ;  /* 0x0000000000027941 */ /* 0x000fea0003800200 */
.L_x_1620:
        /* <DEDUP_REMOVED lines=22> */
.L_x_1627:
        /* <DEDUP_REMOVED lines=13> */
.L_x_1629:
[----:B------:R-:W-:Y:S05]  /*1b700*/  BSYNC.RECONVERGENT B3 ;  /* 0x0000000000037941 */ /* 0x000fea0003800200 */
.L_x_1628:
        /* <DEDUP_REMOVED lines=43> */
.L_x_1626:
[----:B------:R-:W-:Y:S05]  /*1b9c0*/  BSYNC.RECONVERGENT B2 ;  /* 0x0000000000027941 */ /* 0x000fea0003800200 */
.L_x_1625:
[----:B------:R-:W-:Y:S01]  /*1b9d0*/  PRMT R72, R37, 0x7632, R72 ;  /* 0x0000763225487816 */ /* 0x000fe20000000048 */
[----:B------:R-:W-:Y:S01]  /*1b9e0*/  BSSY.RECONVERGENT B2, `(.L_x_1630) ;  /* 0x0000054000027945 */ /* 0x000fe20003800200 */
[----:B------:R-:W-:-:S03]  /*1b9f0*/  I2FP.F32.U32 R73, R73 ;  /* 0x0000004900497245 */ /* 0x000fc60000201000 */
[----:B------:R-:W-:Y:S02]  /*1ba00*/  IMAD.U32 R87, R72, 0x10000, RZ ;  /* 0x0001000048577824 */ /* 0x000fe400078e00ff */
[----:B------:R-:W-:Y:S01]  /*1ba10*/  FFMA.FTZ R72, R73, R130, 1.1641532182693481445e-10 ;  /* 0x2f00000049487423 */ /* 0x000fe20000010082 */
[----:B------:R-:W-:Y:S01]  /*1ba20*/  @P2 PRMT R73, R33, 0x7632, R73 ;  /* 0x0000763221492816 */ /* 0x000fe20000000049 */
[----:B------:R-:W-:-:S03]  /*1ba30*/  FMUL.FTZ R87, R87, R132 ;  /* 0x0000008457577220 */ /* 0x000fc60000410000 */
[----:B------:R-:W-:Y:S01]  /*1ba40*/  FSETP.GTU.FTZ.AND P3, PT, R72, R131, PT ;  /* 0x000000834800720b */ /* 0x000fe20003f7c000 */
[----:B0-----:R-:W-:Y:S02]  /*1ba50*/  @P2 IMAD.U32 R108, R73, 0x10000, RZ ;  /* 0x00010000496c2824 */ /* 0x001fe400078e00ff */
[----:B------:R-:W-:Y:S01]  /*1ba60*/  IMAD.MOV.U32 R73, RZ, RZ, R4 ;  /* 0x000000ffff497224 */ /* 0x000fe200078e0004 */
[----:B------:R-:W-:Y:S02]  /*1ba70*/  FSEL R86, R87, RZ, !P3 ;  /* 0x000000ff57567208 */ /* 0x000fe40005800000 */
[----:B------:R-:W-:Y:S02]  /*1ba80*/  SEL R72, RZ, 0x1, P3 ;  /* 0x00000001ff487807 */ /* 0x000fe40001800000 */
[----:B------:R-:W-:Y:S01]  /*1ba90*/  ISETP.NE.AND P3, PT, R88, 0x1, PT ;  /* 0x000000015800780c */ /* 0x000fe20003f65270 */
[----:B------:R-:W-:Y:S01]  /*1baa0*/  FADD.FTZ R85, R85, R86 ;  /* 0x0000005655557221 */ /* 0x000fe20000010000 */
[----:B------:R-:W-:-:S03]  /*1bab0*/  IMAD.MOV.U32 R86, RZ, RZ, 0x2 ;  /* 0x00000002ff567424 */ /* 0x000fc600078e00ff */
        /* <DEDUP_REMOVED lines=13> */
.L_x_1632:
        /* <DEDUP_REMOVED lines=13> */
.L_x_1634:
[----:B------:R-:W-:Y:S05]  /*1bc60*/  BSYNC.RECONVERGENT B3 ;  /* 0x0000000000037941 */ /* 0x000fea0003800200 */
.L_x_1633:
        /* <DEDUP_REMOVED lines=43> */
.L_x_1631:
[----:B------:R-:W-:Y:S05]  /*1bf20*/  BSYNC.RECONVERGENT B2 ;  /* 0x0000000000027941 */ /* 0x000fea0003800200 */
.L_x_1630:
        /* <DEDUP_REMOVED lines=23> */
.L_x_1637:
        /* <DEDUP_REMOVED lines=13> */
.L_x_1639:
[----:B------:R-:W-:Y:S05]  /*1c170*/  BSYNC.RECONVERGENT B3 ;  /* 0x0000000000037941 */ /* 0x000fea0003800200 */
.L_x_1638:
        /* <DEDUP_REMOVED lines=43> */
.L_x_1636:
[----:B------:R-:W-:Y:S05]  /*1c430*/  BSYNC.RECONVERGENT B2 ;  /* 0x0000000000027941 */ /* 0x000fea0003800200 */
.L_x_1635:
[----:B------:R-:W-:Y:S01]  /*1c440*/  I2FP.F32.U32 R73, R73 ;  /* 0x0000004900497245 */ /* 0x000fe20000201000 */
[----:B------:R-:W-:Y:S01]  /*1c450*/  @P2 IMAD.U32 R109, R34, 0x10000, RZ ;  /* 0x00010000226d2824 */ /* 0x000fe200078e00ff */
[----:B------:R-:W-:Y:S01]  /*1c460*/  SHF.L.U32 R87, R38, 0x10, RZ ;  /* 0x0000001026577819 */ /* 0x000fe200000006ff */
[----:B------:R-:W-:Y:S02]  /*1c470*/  BSSY.RECONVERGENT B2, `(.L_x_1640) ;  /* 0x000004f000027945 */ /* 0x000fe40003800200 */
[----:B------:R-:W-:Y:S02]  /*1c480*/  FFMA.FTZ R72, R73, R130, 1.1641532182693481445e-10 ;  /* 0x2f00000049487423 */ /* 0x000fe40000010082 */
[----:B------:R-:W-:-:S03]  /*1c490*/  FMUL.FTZ R73, R87, R132 ;  /* 0x0000008457497220 */ /* 0x000fc60000410000 */
        /* <DEDUP_REMOVED lines=8> */
[----:B------:R-:W-:-:S03]  /*1c520*/  HFMA2 R88, -RZ, RZ, 0, 1.1920928955078125e-07 ;  /* 0x00000002ff587431 */ /* 0x000fc600000001ff */
        /* <DEDUP_REMOVED lines=10> */
.L_x_1642:
        /* <DEDUP_REMOVED lines=13> */
.L_x_1644:
[----:B------:R-:W-:Y:S05]  /*1c6a0*/  BSYNC.RECONVERGENT B3 ;  /* 0x0000000000037941 */ /* 0x000fea0003800200 */
.L_x_1643:
        /* <DEDUP_REMOVED lines=43> */
.L_x_1641:
[----:B------:R-:W-:Y:S05]  /*1c960*/  BSYNC.RECONVERGENT B2 ;  /* 0x0000000000027941 */ /* 0x000fea0003800200 */
.L_x_1640:
        /* <DEDUP_REMOVED lines=20> */
.L_x_1647:
        /* <DEDUP_REMOVED lines=13> */
.L_x_1649:
[----:B------:R-:W-:Y:S05]  /*1cb80*/  BSYNC.RECONVERGENT B3 ;  /* 0x0000000000037941 */ /* 0x000fea0003800200 */
.L_x_1648:
        /* <DEDUP_REMOVED lines=43> */
.L_x_1646:
[----:B------:R-:W-:Y:S05]  /*1ce40*/  BSYNC.RECONVERGENT B2 ;  /* 0x0000000000027941 */ /* 0x000fea0003800200 */
.L_x_1645:
[----:B------:R-:W-:Y:S01]  /*1ce50*/  PRMT R72, R38, 0x7632, R72 ;  /* 0x0000763226487816 */ /* 0x000fe20000000048 */
[----:B------:R-:W-:Y:S01]  /*1ce60*/  BSSY.RECONVERGENT B2, `(.L_x_1650) ;  /* 0x0000053000027945 */ /* 0x000fe20003800200 */
[----:B------:R-:W-:-:S03]  /*1ce70*/  I2FP.F32.U32 R73, R73 ;  /* 0x0000004900497245 */ /* 0x000fc60000201000 */
[----:B------:R-:W-:Y:S02]  /*1ce80*/  IMAD.U32 R87, R72, 0x10000, RZ ;  /* 0x0001000048577824 */ /* 0x000fe400078e00ff */
[----:B------:R-:W-:Y:S02]  /*1ce90*/  FFMA.FTZ R72, R73, R130, 1.1641532182693481445e-10 ;  /* 0x2f00000049487423 */ /* 0x000fe40000010082 */
[----:B------:R-:W-:-:S03]  /*1cea0*/  FMUL.FTZ R87, R87, R132 ;  /* 0x0000008457577220 */ /* 0x000fc60000410000 */
[----:B------:R-:W-:Y:S02]  /*1ceb0*/  FSETP.GTU.FTZ.AND P4, PT, R72, R131, PT ;  /* 0x000000834800720b */ /* 0x000fe40003f9c000 */
[----:B------:R-:W-:Y:S02]  /*1cec0*/  @P2 PRMT R72, R34, 0x7632, R72 ;  /* 0x0000763222482816 */ /* 0x000fe40000000048 */
[----:B------:R-:W-:Y:S02]  /*1ced0*/  FSEL R107, R87, RZ, !P4 ;  /* 0x000000ff576b7208 */ /* 0x000fe40006000000 */
[----:B------:R-:W-:Y:S02]  /*1cee0*/  SEL R87, RZ, 0x1, P4 ;  /* 0x00000001ff577807 */ /* 0x000fe40002000000 */
[----:B------:R-:W-:Y:S01]  /*1cef0*/  ISETP.NE.AND P4, PT, R117, 0x1, PT ;  /* 0x000000017500780c */ /* 0x000fe20003f85270 */
[----:B------:R-:W-:Y:S01]  /*1cf00*/  FADD.FTZ R74, R74, R107 ;  /* 0x0000006b4a4a7221 */ /* 0x000fe20000010000 */
[----:B------:R-:W-:-:S05]  /*1cf10*/  @P2 SHF.L.U32 R73, R72, 0x10, RZ ;  /* 0x0000001048492819 */ /* 0x000fca00000006ff */
[----:B------:R-:W-:Y:S01]  /*1cf20*/  @P2 FADD.FTZ R116, R74, R73 ;  /* 0x000000494a742221 */ /* 0x000fe20000010000 */
[----:B------:R-:W-:Y:S01]  /*1cf30*/  @!P2 IMAD.MOV.U32 R116, RZ, RZ, R74 ;  /* 0x000000ffff74a224 */ /* 0x000fe200078e004a */
[----:B------:R-:W-:Y:S01]  /*1cf40*/  MOV R73, R4 ;  /* 0x0000000400497202 */ /* 0x000fe20000000f00 */
[----:B------:R-:W-:-:S03]  /*1cf50*/  IMAD.MOV.U32 R74, RZ, RZ, 0x2 ;  /* 0x00000002ff4a7424 */ /* 0x000fc600078e00ff */
        /* <DEDUP_REMOVED lines=10> */
.L_x_1652:
        /* <DEDUP_REMOVED lines=13> */
.L_x_1654:
[----:B------:R-:W-:Y:S05]  /*1d0d0*/  BSYNC.RECONVERGENT B3 ;  /* 0x0000000000037941 */ /* 0x000fea0003800200 */
.L_x_1653:
        /* <DEDUP_REMOVED lines=43> */
.L_x_1651:
[----:B------:R-:W-:Y:S05]  /*1d390*/  BSYNC.RECONVERGENT B2 ;  /* 0x0000000000027941 */ /* 0x000fea0003800200 */
.L_x_1650:
        /* <DEDUP_REMOVED lines=21> */
.L_x_1657:
        /* <DEDUP_REMOVED lines=13> */
.L_x_1659:
[----:B------:R-:W-:Y:S05]  /*1d5c0*/  BSYNC.RECONVERGENT B3 ;  /* 0x0000000000037941 */ /* 0x000fea0003800200 */
.L_x_1658:
        /* <DEDUP_REMOVED lines=43> */
.L_x_1656:
[----:B------:R-:W-:Y:S05]  /*1d880*/  BSYNC.RECONVERGENT B2 ;  /* 0x0000000000027941 */ /* 0x000fea0003800200 */
.L_x_1655:
        /* <DEDUP_REMOVED lines=26> */
.L_x_1662:
        /* <DEDUP_REMOVED lines=13> */
.L_x_1664:
[----:B------:R-:W-:Y:S05]  /*1db00*/  BSYNC.RECONVERGENT B3 ;  /* 0x0000000000037941 */ /* 0x000fea0003800200 */
.L_x_1663:
        /* <DEDUP_REMOVED lines=43> */
.L_x_1661:
[----:B------:R-:W-:Y:S05]  /*1ddc0*/  BSYNC.RECONVERGENT B2 ;  /* 0x0000000000027941 */ /* 0x000fea0003800200 */
.L_x_1660:
[----:B------:R-:W-:Y:S01]  /*1ddd0*/  I2FP.F32.U32 R73, R73 ;  /* 0x0000004900497245 */ /* 0x000fe20000201000 */
[----:B------:R-:W-:Y:S01]  /*1dde0*/  BSSY.RECONVERGENT B2, `(.L_x_1665) ;  /* 0x000004e000027945 */ /* 0x000fe20003800200 */
[----:B------:R-:W-:Y:S02]  /*1ddf0*/  ISETP.NE.AND P6, PT, R74, 0x1, PT ;  /* 0x000000014a00780c */ /* 0x000fe40003fc5270 */
[----:B------:R-:W-:Y:S01]  /*1de00*/  SHF.L.U32 R75, R107, 0x10, RZ ;  /* 0x000000106b4b7819 */ /* 0x000fe200000006ff */
[----:B------:R-:W-:Y:S01]  /*1de10*/  FFMA.FTZ R72, R73, R130, 1.1641532182693481445e-10 ;  /* 0x2f00000049487423 */ /* 0x000fe20000010082 */
[----:B------:R-:W-:Y:S02]  /*1de20*/  IMAD.MOV.U32 R107, RZ, RZ, 0x2 ;  /* 0x00000002ff6b7424 */ /* 0x000fe400078e00ff */
        /* <DEDUP_REMOVED lines=14> */
.L_x_1667:
        /* <DEDUP_REMOVED lines=15> */
.L_x_1669:
[----:B------:R-:W-:Y:S05]  /*1e000*/  BSYNC.RECONVERGENT B3 ;  /* 0x0000000000037941 */ /* 0x000fea0003800200 */
.L_x_1668:
        /* <DEDUP_REMOVED lines=43> */
.L_x_1666:
[----:B------:R-:W-:Y:S05]  /*1e2c0*/  BSYNC.RECONVERGENT B2 ;  /* 0x0000000000027941 */ /* 0x000fea0003800200 */
.L_x_1665:
[----:B------:R-:W-:Y:S02]  /*1e2d0*/  I2FP.F32.U32 R73, R73 ;  /* 0x0000004900497245 */ /* 0x000fe40000201000 */
[----:B------:R-:W-:Y:S02]  /*1e2e0*/  PRMT R72, R39, 0x7632, R72 ;  /* 0x0000763227487816 */ /* 0x000fe40000000048 */
[----:B------:R-:W-:Y:S01]  /*1e2f0*/  MOV R123, R126 ;  /* 0x0000007e007b7202 */ /* 0x000fe20000000f00 */
[----:B------:R-:W-:Y:S01]  /*1e300*/  FFMA.FTZ R130, R73, R130, 1.1641532182693481445e-10 ;  /* 0x2f00000049827423 */ /* 0x000fe20000010082 */
[----:B------:R-:W-:Y:S02]  /*1e310*/  SHF.L.U32 R75, R72, 0x10, RZ ;  /* 0x00000010484b7819 */ /* 0x000fe400000006ff */
[----:B------:R-:W-:Y:S02]  /*1e320*/  @P2 PRMT R72, R35, 0x7632, R72 ;  /* 0x0000763223482816 */ /* 0x000fe40000000048 */
[----:B------:R-:W-:Y:S01]  /*1e330*/  FSETP.GTU.FTZ.AND P6, PT, R130, R131, PT ;  /* 0x000000838200720b */ /* 0x000fe20003fdc000 */
[----:B------:R-:W-:Y:S01]  /*1e340*/  FMUL.FTZ R75, R75, R132 ;  /* 0x000000844b4b7220 */ /* 0x000fe20000410000 */
[----:B------:R-:W-:Y:S01]  /*1e350*/  PRMT R73, R129, 0x5410, R89 ;  /* 0x0000541081497816 */ /* 0x000fe20000000059 */
[----:B------:R-:W-:-:S03]  /*1e360*/  @P2 IMAD.U32 R72, R72, 0x10000, RZ ;  /* 0x0001000048482824 */ /* 0x000fc600078e00ff */
        /* <DEDUP_REMOVED lines=11> */
.L_x_1589:
[----:B------:R-:W-:Y:S01]  /*1e420*/  ISETP.NE.AND P3, PT, R107, 0x1, PT ;  /* 0x000000016b00780c */ /* 0x000fe20003f65270 */
[----:B------:R-:W-:Y:S01]  /*1e430*/  BSSY.RECONVERGENT B2, `(.L_x_1671) ;  /* 0x0000047000027945 */ /* 0x000fe20003800200 */
[----:B0-----:R-:W-:Y:S01]  /*1e440*/  IMAD.MOV.U32 R108, RZ, RZ, 0x2 ;  /* 0x00000002ff6c7424 */ /* 0x001fe200078e00ff */
        /* <DEDUP_REMOVED lines=13> */
.L_x_1673:
        /* <DEDUP_REMOVED lines=13> */
.L_x_1675:
[----:B------:R-:W-:Y:S05]  /*1e5f0*/  BSYNC.RECONVERGENT B3 ;  /* 0x0000000000037941 */ /* 0x000fea0003800200 */
.L_x_1674:
        /* <DEDUP_REMOVED lines=42> */
.L_x_1672:
[----:B------:R-:W-:Y:S05]  /*1e8a0*/  BSYNC.RECONVERGENT B2 ;  /* 0x0000000000027941 */ /* 0x000fea0003800200 */
.L_x_1671:
        /* <DEDUP_REMOVED lines=29> */
.L_x_1678:
        /* <DEDUP_REMOVED lines=13> */
.L_x_1680:
[----:B------:R-:W-:Y:S05]  /*1eb50*/  BSYNC.RECONVERGENT B3 ;  /* 0x0000000000037941 */ /* 0x000fea0003800200 */
.L_x_1679:
        /* <DEDUP_REMOVED lines=43> */
.L_x_1677:
[----:B------:R-:W-:Y:S05]  /*1ee10*/  BSYNC.RECONVERGENT B2 ;  /* 0x0000000000027941 */ /* 0x000fea0003800200 */
.L_x_1676:
[----:B------:R-:W-:Y:S01]  /*1ee20*/  I2FP.F32.U32 R100, R99 ;  /* 0x0000006300647245 */ /* 0x000fe20000201000 */
[----:B------:R-:W-:Y:S01]  /*1ee30*/  IMAD.U32 R72, R72, 0x10000, RZ ;  /* 0x0001000048487824 */ /* 0x000fe200078e00ff */
[----:B------:R-:W-:Y:S01]  /*1ee40*/  LOP3.LUT R0, R0, 0xffffffef, RZ, 0xc0, !PT ;  /* 0xffffffef00007812 */ /* 0x000fe200078ec0ff */
[----:B------:R-:W-:Y:S01]  /*1ee50*/  BSSY.RECONVERGENT B2, `(.L_x_1681) ;  /* 0x0000050000027945 */ /* 0x000fe20003800200 */
[----:B------:R-:W-:Y:S01]  /*1ee60*/  MOV R108, 0x2 ;  /* 0x00000002006c7802 */ /* 0x000fe20000000f00 */
[----:B------:R-:W-:Y:S01]  /*1ee70*/  FFMA.FTZ R99, R100, R133, 1.1641532182693481445e-10 ;  /* 0x2f00000064637423 */ /* 0x000fe20000010085 */
[----:B------:R-:W-:Y:S01]  /*1ee80*/  FMUL.FTZ R72, R72, R131 ;  /* 0x0000008348487220 */ /* 0x000fe20000410000 */
[----:B------:R-:W-:-:S03]  /*1ee90*/  @P2 PRMT R100, R32, 0x7632, R100 ;  /* 0x0000763220642816 */ /* 0x000fc60000000064 */
[----:B------:R-:W-:Y:S02]  /*1eea0*/  FSETP.GTU.FTZ.AND P3, PT, R99, R132, PT ;  /* 0x000000846300720b */ /* 0x000fe40003f7c000 */
[----:B------:R-:W-:Y:S02]  /*1eeb0*/  @P2 IMAD.U32 R100, R100, 0x10000, RZ ;  /* 0x0001000064642824 */ /* 0x000fe400078e00ff */
[----:B------:R-:W-:Y:S01]  /*1eec0*/  FSEL R99, R72, RZ, !P3 ;  /* 0x000000ff48637208 */ /* 0x000fe20005800000 */
[----:B------:R-:W-:Y:S01]  /*1eed0*/  IMAD.MOV.U32 R72, RZ, RZ, R4 ;  /* 0x000000ffff487224 */ /* 0x000fe200078e0004 */
        /* <DEDUP_REMOVED lines=14> */
.L_x_1683:
        /* <DEDUP_REMOVED lines=13> */
.L_x_1685:
[----:B------:R-:W-:Y:S05]  /*1f090*/  BSYNC.RECONVERGENT B3 ;  /* 0x0000000000037941 */ /* 0x000fea0003800200 */
.L_x_1684:
        /* <DEDUP_REMOVED lines=43> */
.L_x_1682:
[----:B------:R-:W-:Y:S05]  /*1f350*/  BSYNC.RECONVERGENT B2 ;  /* 0x0000000000027941 */ /* 0x000fea0003800200 */
.L_x_1681:
[----:B------:R-:W-:Y:S01]  /*1f360*/  I2FP.F32.U32 R72, R72 ;  /* 0x0000004800487245 */ /* 0x000fe20000201000 */
[----:B------:R-:W-:Y:S01]  /*1f370*/  IMAD.U32 R100, R73, 0x10000, RZ ;  /* 0x0001000049647824 */ /* 0x000fe200078e00ff */
[----:B------:R-:W-:Y:S01]  /*1f380*/  @P2 SHF.L.U32 R109, R33, 0x10, RZ ;  /* 0x00000010216d2819 */ /* 0x000fe200000006ff */
[----:B------:R-:W-:Y:S01]  /*1f390*/  BSSY.RECONVERGENT B2, `(.L_x_1686) ;  /* 0x0000050000027945 */ /* 0x000fe20003800200 */
[----:B------:R-:W-:Y:S01]  /*1f3a0*/  LOP3.LUT R0, R0, 0xfffffff7, RZ, 0xc0, !PT ;  /* 0xfffffff700007812 */ /* 0x000fe200078ec0ff */
[----:B------:R-:W-:Y:S01]  /*1f3b0*/  FFMA.FTZ R107, R72, R133, 1.1641532182693481445e-10 ;  /* 0x2f000000486b7423 */ /* 0x000fe20000010085 */
[----:B------:R-:W-:-:S04]  /*1f3c0*/  FMUL.FTZ R100, R100, R131 ;  /* 0x0000008364647220 */ /* 0x000fc80000410000 */
[----:B------:R-:W-:Y:S02]  /*1f3d0*/  FSETP.GTU.FTZ.AND P3, PT, R107, R132, PT ;  /* 0x000000846b00720b */ /* 0x000fe40003f7c000 */
[----:B------:R-:W-:Y:S01]  /*1f3e0*/  PRMT R107, R73, 0x7632, R107 ;  /* 0x00007632496b7816 */ /* 0x000fe2000000006b */
[----:B------:R-:W-:Y:S01]  /*1f3f0*/  IMAD.MOV.U32 R73, RZ, RZ, R4 ;  /* 0x000000ffff497224 */ /* 0x000fe200078e0004 */
        /* <DEDUP_REMOVED lines=16> */
.L_x_1688:
        /* <DEDUP_REMOVED lines=13> */
.L_x_1690:
[----:B------:R-:W-:Y:S05]  /*1f5d0*/  BSYNC.RECONVERGENT B3 ;  /* 0x0000000000037941 */ /* 0x000fea0003800200 */
.L_x_1689:
        /* <DEDUP_REMOVED lines=43> */
.L_x_1687:
[----:B------:R-:W-:Y:S05]  /*1f890*/  BSYNC.RECONVERGENT B2 ;  /* 0x0000000000027941 */ /* 0x000fea0003800200 */
.L_x_1686:
[----:B------:R-:W-:Y:S01]  /*1f8a0*/  I2FP.F32.U32 R72, R73 ;  /* 0x0000004900487245 */ /* 0x000fe20000201000 */
[----:B------:R-:W-:Y:S01]  /*1f8b0*/  BSSY.RECONVERGENT B2, `(.L_x_1691) ;  /* 0x0000052000027945 */ /* 0x000fe20003800200 */
[----:B------:R-:W-:Y:S02]  /*1f8c0*/  SHF.L.U32 R108, R107, 0x10, RZ ;  /* 0x000000106b6c7819 */ /* 0x000fe400000006ff */
[----:B------:R-:W-:Y:S01]  /*1f8d0*/  @P2 PRMT R107, R33, 0x7632, R107 ;  /* 0x00007632216b2816 */ /* 0x000fe2000000006b */
[----:B------:R-:W-:Y:S01]  /*1f8e0*/  FFMA.FTZ R73, R72, R133, 1.1641532182693481445e-10 ;  /* 0x2f00000048497423 */ /* 0x000fe20000010085 */
[----:B------:R-:W-:Y:S01]  /*1f8f0*/  LOP3.LUT R0, R0, 0xfffffffb, RZ, 0xc0, !PT ;  /* 0xfffffffb00007812 */ /* 0x000fe200078ec0ff */
[----:B------:R-:W-:Y:S02]  /*1f900*/  FMUL.FTZ R108, R108, R131 ;  /* 0x000000836c6c7220 */ /* 0x000fe40000410000 */
[----:B------:R-:W-:Y:S01]  /*1f910*/  @P2 IMAD.U32 R107, R107, 0x10000, RZ ;  /* 0x000100006b6b2824 */ /* 0x000fe200078e00ff */
[----:B------:R-:W-:-:S02]  /*1f920*/  FSETP.GTU.FTZ.AND P3, PT, R73, R132, PT ;  /* 0x000000844900720b */ /* 0x000fc40003f7c000 */
[----:B------:R-:W-:Y:S02]  /*1f930*/  MOV R73, R4 ;  /* 0x0000000400497202 */ /* 0x000fe40000000f00 */
        /* <DEDUP_REMOVED lines=16> */
.L_x_1693:
        /* <DEDUP_REMOVED lines=13> */
.L_x_1695:
[----:B------:R-:W-:Y:S05]  /*1fb10*/  BSYNC.RECONVERGENT B3 ;  /* 0x0000000000037941 */ /* 0x000fea0003800200 */
.L_x_1694:
        /* <DEDUP_REMOVED lines=43> */
.L_x_1692:
[----:B------:R-:W-:Y:S05]  /*1fdd0*/  BSYNC.RECONVERGENT B2 ;  /* 0x0000000000027941 */ /* 0x000fea0003800200 */
.L_x_1691:
        /* <DEDUP_REMOVED lines=26> */
.L_x_1698:
        /* <DEDUP_REMOVED lines=13> */
.L_x_1700:
[----:B------:R-:W-:Y:S05]  /*20050*/  BSYNC.RECONVERGENT B3 ;  /* 0x0000000000037941 */ /* 0x000fea0003800200 */
.L_x_1699:
        /* <DEDUP_REMOVED lines=43> */
.L_x_1697:
[----:B------:R-:W-:Y:S05]  /*20310*/  BSYNC.RECONVERGENT B2 ;  /* 0x0000000000027941 */ /* 0x000fea0003800200 */
.L_x_1696:
        /* <DEDUP_REMOVED lines=24> */
.L_x_1703:
        /* <DEDUP_REMOVED lines=13> */
.L_x_1705:
[----:B------:R-:W-:Y:S05]  /*20570*/  BSYNC.RECONVERGENT B3 ;  /* 0x0000000000037941 */ /* 0x000fea0003800200 */
.L_x_1704:
        /* <DEDUP_REMOVED lines=43> */
.L_x_1702:
[----:B------:R-:W-:Y:S05]  /*20830*/  BSYNC.RECONVERGENT B2 ;  /* 0x0000000000027941 */ /* 0x000fea0003800200 */
.L_x_1701:
        /* <DEDUP_REMOVED lines=9> */
[----:B------:R-:W-:-:S02]  /*208d0*/  FSETP.GTU.FTZ.AND P4, PT, R73, R132, PT ;  /* 0x000000844900720b */ /* 0x000fc40003f9c000 */
        /* <DEDUP_REMOVED lines=14> */
.L_x_1708:
        /* <DEDUP_REMOVED lines=13> */
.L_x_1710:
[----:B------:R-:W-:Y:S05]  /*20a90*/  BSYNC.RECONVERGENT B3 ;  /* 0x0000000000037941 */ /* 0x000fea0003800200 */
.L_x_1709:
        /* <DEDUP_REMOVED lines=43> */
.L_x_1707:
[----:B------:R-:W-:Y:S05]  /*20d50*/  BSYNC.RECONVERGENT B2 ;  /* 0x0000000000027941 */ /* 0x000fea0003800200 */
.L_x_1706:
[----:B------:R-:W-:Y:S01]  /*20d60*/  I2FP.F32.U32 R72, R73 ;  /* 0x0000004900487245 */ /* 0x000fe20000201000 */
[----:B------:R-:W-:Y:S01]  /*20d70*/  IMAD.U32 R136, R136, 0x10000, RZ ;  /* 0x0001000088887824 */ /* 0x000fe200078e00ff */
[----:B------:R-:W-:Y:S02]  /*20d80*/  @P2 PRMT R73, R35, 0x7632, R73 ;  /* 0x0000763223492816 */ /* 0x000fe40000000049 */
[----:B------:R-:W-:Y:S01]  /*20d90*/  MOV R123, R128 ;  /* 0x00000080007b7202 */ /* 0x000fe20000000f00 */
[----:B------:R-:W-:Y:S01]  /*20da0*/  FFMA.FTZ R133, R72, R133, 1.1641532182693481445e-10 ;  /* 0x2f00000048857423 */ /* 0x000fe20000010085 */
[----:B------:R-:W-:Y:S01]  /*20db0*/  FMUL.FTZ R136, R136, R131 ;  /* 0x0000008388887220 */ /* 0x000fe20000410000 */
[----:B------:R-:W-:Y:S01]  /*20dc0*/  @P2 IMAD.U32 R73, R73, 0x10000, RZ ;  /* 0x0001000049492824 */ /* 0x000fe200078e00ff */
[----:B------:R-:W-:Y:S02]  /*20dd0*/  PRMT R74, R134, 0x5410, R135 ;  /* 0x00005410864a7816 */ /* 0x000fe40000000087 */
        /* <DEDUP_REMOVED lines=8> */
.L_x_1670:
        /* <DEDUP_REMOVED lines=8> */
[----:B------:R-:W-:Y:S02]  /*20ee0*/  SEL R130, RZ, 0x10000, !P4 ;  /* 0x00010000ff827807 */ /* 0x000fe40006000000 */
[----:B------:R-:W-:Y:S02]  /*20ef0*/  SEL R131, RZ, 0x1000000, !P3 ;  /* 0x01000000ff837807 */ /* 0x000fe40005800000 */
[----:B------:R-:W-:Y:S02]  /*20f00*/  SEL R125, RZ, 0x100, !P5 ;  /* 0x00000100ff7d7807 */ /* 0x000fe40006800000 */
[C---:B------:R-:W-:Y:S02]  /*20f10*/  LOP3.LUT P6, RZ, R0.reuse, 0x2, RZ, 0xc0, !PT ;  /* 0x0000000200ff7812 */ /* 0x040fe400078cc0ff */
[----:B------:R-:W-:Y:S02]  /*20f20*/  LOP3.LUT P2, RZ, R0, 0x20, RZ, 0xc0, !PT ;  /* 0x0000002000ff7812 */ /* 0x000fe4000784c0ff */
[----:B------:R-:W-:Y:S01]  /*20f30*/  LOP3.LUT R133, R133, R134, R132, 0xfe, !PT ;  /* 0x0000008685857212 */ /* 0x000fe200078efe84 */
[----:B0-----:R-:W-:Y:S01]  /*20f40*/  IMAD.WIDE.U32 R128, R124, 0x10, R128 ;  /* 0x000000107c807825 */ /* 0x001fe200078e0080 */
[----:B------:R-:W-:-:S02]  /*20f50*/  LOP3.LUT R125, R125, R131, R130, 0xfe, !PT ;  /* 0x000000837d7d7212 */ /* 0x000fc400078efe82 */
[----:B------:R-:W-:Y:S02]  /*20f60*/  SEL R132, RZ, 0x1, !P6 ;  /* 0x00000001ff847807 */ /* 0x000fe40007000000 */
        /* <DEDUP_REMOVED lines=27> */
.L_x_1588:
[----:B------:R-:W-:Y:S05]  /*21120*/  BSYNC.RECONVERGENT B1 ;  /* 0x0000000000017941 */ /* 0x000fea0003800200 */
.L_x_1587:
        /* <DEDUP_REMOVED lines=126> */
.L_x_1732:
[----:B------:R-:W-:Y:S01]  /*21910*/  FMUL.FTZ R128, R125, R125 ;  /* 0x0000007d7d807220 */ /* 0x000fe20000410000 */
[----:B------:R-:W-:Y:S01]  /*21920*/  ISETP.NE.AND P2, PT, RZ, UR12, PT ;  /* 0x0000000cff007c0c */ /* 0x000fe2000bf45270 */
[----:B-1----:R-:W-:Y:S01]  /*21930*/  FADD.FTZ R129, R126, R127 ;  /* 0x0000007f7e817221 */ /* 0x002fe20000010000 */
[----:B------:R-:W1:Y:S01]  /*21940*/  @!P5 LDC.64 R74, c[0x0][0x3c0] ;  /* 0x0000f000ff4adb82 */ /* 0x000e620000000a00 */
[----:B------:R-:W-:Y:S01]  /*21950*/  BSSY.RECONVERGENT B1, `(.L_x_1712) ;  /* 0x000003c000017945 */ /* 0x000fe20003800200 */
[----:B------:R-:W-:Y:S01]  /*21960*/  FSEL R127, R128, RZ, P2 ;  /* 0x000000ff807f7208 */ /* 0x000fe20001000000 */
[----:B------:R-:W-:Y:S01]  /*21970*/  FFMA.FTZ R124, R129, R124, UR13 ;  /* 0x0000000d817c7e23 */ /* 0x000fe2000801007c */
[----:B------:R-:W-:-:S03]  /*21980*/  FSEL R129, R125, RZ, !P2 ;  /* 0x000000ff7d817208 */ /* 0x000fc60005000000 */
[----:B------:R-:W-:Y:S01]  /*21990*/  FADD.FTZ R127, R124, R127 ;  /* 0x0000007f7c7f7221 */ /* 0x000fe20000010000 */
[----:B------:R-:W2:Y:S05]  /*219a0*/  @!P5 LDC.64 R72, c[0x0][0x3c8] ;  /* 0x0000f200ff48db82 */ /* 0x000eaa0000000a00 */
[----:B------:R-:W3:Y:S01]  /*219b0*/  MUFU.RSQ R127, R127 ;  /* 0x0000007f007f7308 */ /* 0x000ee20000001400 */
[----:B-1----:R-:W-:-:S05]  /*219c0*/  @!P5 IMAD.WIDE R74, R78, 0x4, R74 ;  /* 0x000000044e4ad825 */ /* 0x002fca00078e024a */
[----:B------:R1:W-:Y:S01]  /*219d0*/  @!P5 STG.E desc[UR8][R74.64], R125 ;  /* 0x0000007d4a00d986 */ /* 0x0003e2000c101908 */
[----:B--2---:R-:W-:-:S05]  /*219e0*/  @!P5 IMAD.WIDE R72, R78, 0x4, R72 ;  /* 0x000000044e48d825 */ /* 0x004fca00078e0248 */
[----:B---3--:R1:W-:Y:S01]  /*219f0*/  @!P5 STG.E desc[UR8][R72.64], R127 ;  /* 0x0000007f4800d986 */ /* 0x0083e2000c101908 */
[----:B------:R-:W-:Y:S05]  /*21a00*/  @!P1 BRA `(.L_x_1713) ;  /* 0x0000000000c09947 */ /* 0x000fea0003800000 */
[--C-:B------:R-:W-:Y:S01]  /*21a10*/  FADD.FTZ R124, R105, -R129.reuse ;  /* 0x80000081697c7221 */ /* 0x100fe20000010000 */
[--C-:B-1----:R-:W-:Y:S01]  /*21a20*/  FADD.FTZ R74, R95, -R129.reuse ;  /* 0x800000815f4a7221 */ /* 0x102fe20000010000 */
[----:B------:R-:W-:Y:S01]  /*21a30*/  IMAD.U32 R125, R69, 0x10000, RZ ;  /* 0x00010000457d7824 */ /* 0x000fe200078e00ff */
[----:B------:R-:W-:Y:S01]  /*21a40*/  SHF.L.U32 R133, R70, 0x10, RZ ;  /* 0x0000001046857819 */ /* 0x000fe200000006ff */
[----:B0-----:R-:W-:Y:S01]  /*21a50*/  FADD.FTZ R126, R111, -R129 ;  /* 0x800000816f7e7221 */ /* 0x001fe20000010000 */
[----:B------:R-:W-:Y:S01]  /*21a60*/  FMUL.FTZ R124, R127, R124 ;  /* 0x0000007c7f7c7220 */ /* 0x000fe20000410000 */
[----:B------:R-:W-:Y:S02]  /*21a70*/  IMAD.U32 R131, R65, 0x10000, RZ ;  /* 0x0001000041837824 */ /* 0x000fe400078e00ff */
[C---:B------:R-:W-:Y:S01]  /*21a80*/  FMUL.FTZ R74, R127.reuse, R74 ;  /* 0x0000004a7f4a7220 */ /* 0x040fe20000410000 */
[----:B------:R-:W-:Y:S02]  /*21a90*/  IMAD.U32 R135, R66, 0x10000, RZ ;  /* 0x0001000042877824 */ /* 0x000fe400078e00ff */
[----:B------:R-:W-:Y:S01]  /*21aa0*/  FMUL.FTZ R128, R127, R126 ;  /* 0x0000007e7f807220 */ /* 0x000fe20000410000 */
[----:B------:R-:W-:Y:S01]  /*21ab0*/  SHF.L.U32 R139, R67, 0x10, RZ ;  /* 0x00000010438b7819 */ /* 0x000fe200000006ff */
[----:B------:R-:W-:Y:S01]  /*21ac0*/  FFMA.FTZ R126, R74, R125, R131 ;  /* 0x0000007d4a7e7223 */ /* 0x000fe20000010083 */
[----:B------:R-:W-:Y:S01]  /*21ad0*/  FFMA.FTZ R135, R124, R133, R135 ;  /* 0x000000857c877223 */ /* 0x000fe20000010087 */
[----:B------:R-:W-:Y:S01]  /*21ae0*/  IMAD.U32 R137, R71, 0x10000, RZ ;  /* 0x0001000047897824 */ /* 0x000fe200078e00ff */
[----:B------:R-:W0:Y:S01]  /*21af0*/  LDC.64 R124, c[0x0][0x428] ;  /* 0x00010a00ff7c7b82 */ /* 0x000e220000000a00 */
[----:B------:R-:W-:Y:S01]  /*21b00*/  FADD.FTZ R72, R2, -R129 ;  /* 0x8000008102487221 */ /* 0x000fe20000010000 */
[----:B------:R-:W-:Y:S01]  /*21b10*/  SHF.L.U32 R75, R64, 0x10, RZ ;  /* 0x00000010404b7819 */ /* 0x000fe200000006ff */
[----:B------:R-:W-:Y:S01]  /*21b20*/  FFMA.FTZ R132, R128, R137, R139 ;  /* 0x0000008980847223 */ /* 0x000fe2000001008b */
[----:B------:R-:W-:-:S02]  /*21b30*/  IMAD.U32 R73, R68, 0x10000, RZ ;  /* 0x0001000044497824 */ /* 0x000fc400078e00ff */
[----:B------:R-:W-:Y:S01]  /*21b40*/  FMUL.FTZ R72, R127, R72 ;  /* 0x000000487f487220 */ /* 0x000fe20000410000 */
[--C-:B------:R-:W-:Y:S01]  /*21b50*/  FADD.FTZ R128, R106, -R129.reuse ;  /* 0x800000816a807221 */ /* 0x100fe20000010000 */
[--C-:B------:R-:W-:Y:S01]  /*21b60*/  FADD.FTZ R74, R96, -R129.reuse ;  /* 0x80000081604a7221 */ /* 0x100fe20000010000 */
[--C-:B------:R-:W-:Y:S01]  /*21b70*/  FADD.FTZ R130, R110, -R129.reuse ;  /* 0x800000816e827221 */ /* 0x100fe20000010000 */
[----:B------:R-:W-:Y:S01]  /*21b80*/  FADD.FTZ R134, R118, -R129 ;  /* 0x8000008176867221 */ /* 0x000fe20000010000 */
[----:B------:R-:W-:Y:S01]  /*21b90*/  SHF.L.U32 R131, R7, 0x10, RZ ;  /* 0x0000001007837819 */ /* 0x000fe200000006ff */
[----:B------:R-:W-:Y:S01]  /*21ba0*/  FFMA.FTZ R72, R72, R73, R75 ;  /* 0x0000004948487223 */ /* 0x000fe2000001004b */
[----:B------:R-:W-:Y:S01]  /*21bb0*/  IMAD.U32 R133, R8, 0x10000, RZ ;  /* 0x0001000008857824 */ /* 0x000fe200078e00ff */
[----:B------:R-:W-:Y:S01]  /*21bc0*/  SHF.L.U32 R139, R10, 0x10, RZ ;  /* 0x000000100a8b7819 */ /* 0x000fe200000006ff */
[----:B------:R-:W-:Y:S01]  /*21bd0*/  FMUL.FTZ R128, R127, R128 ;  /* 0x000000807f807220 */ /* 0x000fe20000410000 */
[----:B------:R-:W-:-:S02]  /*21be0*/  IMAD.U32 R73, R5, 0x10000, RZ ;  /* 0x0001000005497824 */ /* 0x000fc400078e00ff */
[C---:B------:R-:W-:Y:S01]  /*21bf0*/  FMUL.FTZ R134, R127.reuse, R134 ;  /* 0x000000867f867220 */ /* 0x040fe20000410000 */
[----:B------:R-:W-:Y:S02]  /*21c00*/  IMAD.U32 R75, R6, 0x10000, RZ ;  /* 0x00010000064b7824 */ /* 0x000fe400078e00ff */
[----:B------:R-:W-:Y:S01]  /*21c10*/  FMUL.FTZ R130, R127, R130 ;  /* 0x000000827f827220 */ /* 0x000fe20000410000 */
[----:B------:R-:W-:Y:S02]  /*21c20*/  IMAD.U32 R137, R9, 0x10000, RZ ;  /* 0x0001000009897824 */ /* 0x000fe400078e00ff */
[----:B------:R-:W-:Y:S01]  /*21c30*/  FMUL.FTZ R74, R127, R74 ;  /* 0x0000004a7f4a7220 */ /* 0x000fe20000410000 */
[----:B------:R-:W-:Y:S02]  /*21c40*/  IMAD.U32 R141, R11, 0x10000, RZ ;  /* 0x000100000b8d7824 */ /* 0x000fe400078e00ff */
[----:B------:R-:W-:Y:S01]  /*21c50*/  FFMA.FTZ R133, R128, R131, R133 ;  /* 0x0000008380857223 */ /* 0x000fe20000010085 */
[----:B------:R-:W-:-:S02]  /*21c60*/  IMAD.U32 R143, R12, 0x10000, RZ ;  /* 0x000100000c8f7824 */ /* 0x000fc400078e00ff */
[----:B------:R-:W-:Y:S01]  /*21c70*/  FFMA.FTZ R130, R130, R137, R139 ;  /* 0x0000008982827223 */ /* 0x000fe2000001008b */
[----:B------:R-:W-:Y:S01]  /*21c80*/  FFMA.FTZ R131, R74, R73, R75 ;  /* 0x000000494a837223 */ /* 0x000fe2000001004b */
[----:B0-----:R-:W-:-:S04]  /*21c90*/  IMAD.WIDE.U32 R124, R121, 0x10, R124 ;  /* 0x00000010797c7825 */ /* 0x001fc800078e007c */
[----:B------:R-:W-:Y:S01]  /*21ca0*/  FFMA.FTZ R141, R134, R141, R143 ;  /* 0x0000008d868d7223 */ /* 0x000fe2000001008f */
[----:B------:R-:W-:Y:S02]  /*21cb0*/  F2FP.BF16.F32.PACK_AB R73, R133, R126 ;  /* 0x0000007e8549723e */ /* 0x000fe400000010ff */
[----:B------:R-:W-:Y:S02]  /*21cc0*/  F2FP.BF16.F32.PACK_AB R74, R130, R135 ;  /* 0x00000087824a723e */ /* 0x000fe400000010ff */
[----:B------:R-:W-:Y:S02]  /*21cd0*/  F2FP.BF16.F32.PACK_AB R75, R141, R132 ;  /* 0x000000848d4b723e */ /* 0x000fe400000010ff */
[----:B------:R-:W-:Y:S02]  /*21ce0*/  F2FP.BF16.F32.PACK_AB R72, R131, R72 ;  /* 0x000000488348723e */ /* 0x000fe400000010ff */
[----:B------:R-:W-:-:S03]  /*21cf0*/  IADD3 R121, PT, PT, R121, 0x20, RZ ;  /* 0x0000002079797810 */ /* 0x000fc60007ffe0ff */
[----:B------:R2:W-:Y:S04]  /*21d00*/  STG.E.128 desc[UR8][R124.64], R72 ;  /* 0x000000487c007986 */ /* 0x0005e8000c101d08 */
.L_x_1713:
[----:B------:R-:W-:Y:S05]  /*21d10*/  BSYNC.RECONVERGENT B1 ;  /* 0x0000000000017941 */ /* 0x000fea0003800200 */
.L_x_1712:
[----:B------:R-:W-:Y:S01]  /*21d20*/  ISETP.GE.U32.AND P2, PT, R81, 0x40, PT ;  /* 0x000000405100780c */ /* 0x000fe20003f46070 */
[----:B------:R-:W-:-:S12]  /*21d30*/  BSSY.RECONVERGENT B1, `(.L_x_1714) ;  /* 0x0000032000017945 */ /* 0x000fd80003800200 */
[----:B------:R-:W-:Y:S05]  /*21d40*/  @!P2 BRA `(.L_x_1715) ;  /* 0x0000000000c0a947 */ /* 0x000fea0003800000 */
[--C-:B--2---:R-:W-:Y:S01]  /*21d50*/  FADD.FTZ R124, R103, -R129.reuse ;  /* 0x80000081677c7221 */ /* 0x104fe20000010000 */
[--C-:B-1----:R-:W-:Y:S01]  /*21d60*/  FADD.FTZ R74, R93, -R129.reuse ;  /* 0x800000815d4a7221 */ /* 0x102fe20000010000 */
[----:B------:R-:W-:Y:S01]  /*21d70*/  SHF.L.U32 R125, R61, 0x10, RZ ;  /* 0x000000103d7d7819 */ /* 0x000fe200000006ff */
[--C-:B0-----:R-:W-:Y:S01]  /*21d80*/  FADD.FTZ R126, R113, -R129.reuse ;  /* 0x80000081717e7221 */ /* 0x101fe20000010000 */
[----:B------:R-:W-:Y:S01]  /*21d90*/  SHF.L.U32 R135, R58, 0x10, RZ ;  /* 0x000000103a877819 */ /* 0x000fe200000006ff */
[----:B------:R-:W-:Y:S01]  /*21da0*/  FMUL.FTZ R124, R127, R124 ;  /* 0x0000007c7f7c7220 */ /* 0x000fe20000410000 */
[----:B------:R-:W-:Y:S02]  /*21db0*/  IMAD.U32 R131, R57, 0x10000, RZ ;  /* 0x0001000039837824 */ /* 0x000fe400078e00ff */
[C---:B------:R-:W-:Y:S01]  /*21dc0*/  FMUL.FTZ R74, R127.reuse, R74 ;  /* 0x0000004a7f4a7220 */ /* 0x040fe20000410000 */
[----:B------:R-:W-:Y:S02]  /*21dd0*/  IMAD.U32 R133, R62, 0x10000, RZ ;  /* 0x000100003e857824 */ /* 0x000fe400078e00ff */
[----:B------:R-:W-:Y:S01]  /*21de0*/  FMUL.FTZ R128, R127, R126 ;  /* 0x0000007e7f807220 */ /* 0x000fe20000410000 */
[----:B------:R-:W-:Y:S01]  /*21df0*/  FADD.FTZ R72, R90, -R129 ;  /* 0x800000815a487221 */ /* 0x000fe20000010000 */
[----:B------:R-:W-:Y:S01]  /*21e00*/  FFMA.FTZ R126, R74, R125, R131 ;  /* 0x0000007d4a7e7223 */ /* 0x000fe20000010083 */
[----:B------:R-:W-:Y:S01]  /*21e10*/  FFMA.FTZ R135, R124, R133, R135 ;  /* 0x000000857c877223 */ /* 0x000fe20000010087 */
[----:B------:R-:W-:Y:S01]  /*21e20*/  IMAD.U32 R137, R63, 0x10000, RZ ;  /* 0x000100003f897824 */ /* 0x000fe200078e00ff */
[----:B------:R-:W0:Y:S01]  /*21e30*/  LDC.64 R124, c[0x0][0x428] ;  /* 0x00010a00ff7c7b82 */ /* 0x000e220000000a00 */
[----:B------:R-:W-:-:S02]  /*21e40*/  IMAD.U32 R139, R59, 0x10000, RZ ;  /* 0x000100003b8b7824 */ /* 0x000fc400078e00ff */
[----:B------:R-:W-:Y:S01]  /*21e50*/  FMUL.FTZ R72, R127, R72 ;  /* 0x000000487f487220 */ /* 0x000fe20000410000 */
[----:B------:R-:W-:Y:S02]  /*21e60*/  IMAD.U32 R73, R60, 0x10000, RZ ;  /* 0x000100003c497824 */ /* 0x000fe400078e00ff */
[----:B------:R-:W-:Y:S01]  /*21e70*/  FADD.FTZ R74, R94, -R129 ;  /* 0x800000815e4a7221 */ /* 0x000fe20000010000 */
[----:B------:R-:W-:Y:S02]  /*21e80*/  IMAD.U32 R75, R56, 0x10000, RZ ;  /* 0x00010000384b7824 */ /* 0x000fe400078e00ff */
[----:B------:R-:W-:Y:S01]  /*21e90*/  FFMA.FTZ R132, R128, R137, R139 ;  /* 0x0000008980847223 */ /* 0x000fe2000001008b */
[--C-:B------:R-:W-:Y:S01]  /*21ea0*/  FADD.FTZ R128, R104, -R129.reuse ;  /* 0x8000008168807221 */ /* 0x100fe20000010000 */
[--C-:B------:R-:W-:Y:S01]  /*21eb0*/  FADD.FTZ R130, R112, -R129.reuse ;  /* 0x8000008170827221 */ /* 0x100fe20000010000 */
[----:B------:R-:W-:Y:S01]  /*21ec0*/  FADD.FTZ R134, R119, -R129 ;  /* 0x8000008177867221 */ /* 0x000fe20000010000 */
[----:B------:R-:W-:Y:S01]  /*21ed0*/  FFMA.FTZ R72, R72, R73, R75 ;  /* 0x0000004948487223 */ /* 0x000fe2000001004b */
[----:B------:R-:W-:Y:S01]  /*21ee0*/  SHF.L.U32 R133, R16, 0x10, RZ ;  /* 0x0000001010857819 */ /* 0x000fe200000006ff */
[----:B------:R-:W-:Y:S01]  /*21ef0*/  IMAD.U32 R131, R15, 0x10000, RZ ;  /* 0x000100000f837824 */ /* 0x000fe200078e00ff */
[----:B------:R-:W-:Y:S01]  /*21f00*/  SHF.L.U32 R73, R13, 0x10, RZ ;  /* 0x000000100d497819 */ /* 0x000fe200000006ff */
[----:B------:R-:W-:Y:S01]  /*21f10*/  FMUL.FTZ R128, R127, R128 ;  /* 0x000000807f807220 */ /* 0x000fe20000410000 */
[----:B------:R-:W-:Y:S01]  /*21f20*/  SHF.L.U32 R141, R19, 0x10, RZ ;  /* 0x00000010138d7819 */ /* 0x000fe200000006ff */
[----:B------:R-:W-:-:S02]  /*21f30*/  IMAD.U32 R75, R14, 0x10000, RZ ;  /* 0x000100000e4b7824 */ /* 0x000fc400078e00ff */
[----:B------:R-:W-:Y:S01]  /*21f40*/  FMUL.FTZ R134, R127, R134 ;  /* 0x000000867f867220 */ /* 0x000fe20000410000 */
[----:B------:R-:W-:Y:S02]  /*21f50*/  IMAD.U32 R137, R17, 0x10000, RZ ;  /* 0x0001000011897824 */ /* 0x000fe400078e00ff */
[C---:B------:R-:W-:Y:S01]  /*21f60*/  FMUL.FTZ R130, R127.reuse, R130 ;  /* 0x000000827f827220 */ /* 0x040fe20000410000 */
[----:B------:R-:W-:Y:S02]  /*21f70*/  IMAD.U32 R139, R18, 0x10000, RZ ;  /* 0x00010000128b7824 */ /* 0x000fe400078e00ff */
[----:B------:R-:W-:Y:S01]  /*21f80*/  FMUL.FTZ R74, R127, R74 ;  /* 0x0000004a7f4a7220 */ /* 0x000fe20000410000 */
[----:B------:R-:W-:Y:S02]  /*21f90*/  IMAD.U32 R143, R20, 0x10000, RZ ;  /* 0x00010000148f7824 */ /* 0x000fe400078e00ff */
[----:B------:R-:W-:Y:S01]  /*21fa0*/  FFMA.FTZ R133, R128, R131, R133 ;  /* 0x0000008380857223 */ /* 0x000fe20000010085 */
[----:B------:R-:W-:Y:S01]  /*21fb0*/  FFMA.FTZ R130, R130, R137, R139 ;  /* 0x0000008982827223 */ /* 0x000fe2000001008b */
[----:B------:R-:W-:Y:S01]  /*21fc0*/  FFMA.FTZ R131, R74, R73, R75 ;  /* 0x000000494a837223 */ /* 0x000fe2000001004b */
[----:B------:R-:W-:Y:S01]  /*21fd0*/  FFMA.FTZ R141, R134, R141, R143 ;  /* 0x0000008d868d7223 */ /* 0x000fe2000001008f */
[----:B0-----:R-:W-:Y:S01]  /*21fe0*/  IMAD.WIDE.U32 R124, R121, 0x10, R124 ;  /* 0x00000010797c7825 */ /* 0x001fe200078e007c */
[----:B------:R-:W-:-:S02]  /*21ff0*/  F2FP.BF16.F32.PACK_AB R73, R133, R126 ;  /* 0x0000007e8549723e */ /* 0x000fc400000010ff */
[----:B------:R-:W-:Y:S01]  /*22000*/  F2FP.BF16.F32.PACK_AB R74, R130, R135 ;  /* 0x00000087824a723e */ /* 0x000fe200000010ff */
[----:B------:R-:W-:Y:S01]  /*22010*/  VIADD R121, R121, 0x20 ;  /* 0x0000002079797836 */ /* 0x000fe20000000000 */
[----:B------:R-:W-:Y:S02]  /*22020*/  F2FP.BF16.F32.PACK_AB R75, R141, R132 ;  /* 0x000000848d4b723e */ /* 0x000fe400000010ff */
[----:B------:R-:W-:-:S05]  /*22030*/  F2FP.BF16.F32.PACK_AB R72, R131, R72 ;  /* 0x000000488348723e */ /* 0x000fca00000010ff */
[----:B------:R3:W-:Y:S02]  /*22040*/  STG.E.128 desc[UR8][R124.64], R72 ;  /* 0x000000487c007986 */ /* 0x0007e4000c101d08 */
.L_x_1715:
[----:B------:R-:W-:Y:S05]  /*22050*/  BSYNC.RECONVERGENT B1 ;  /* 0x0000000000017941 */ /* 0x000fea0003800200 */
.L_x_1714:
[----:B------:R-:W-:Y:S01]  /*22060*/  ISETP.GE.U32.AND P2, PT, R81, 0x60, PT ;  /* 0x000000605100780c */ /* 0x000fe20003f46070 */
[----:B------:R-:W-:-:S12]  /*22070*/  BSSY.RECONVERGENT B1, `(.L_x_1716) ;  /* 0x0000032000017945 */ /* 0x000fd80003800200 */
[----:B------:R-:W-:Y:S05]  /*22080*/  @!P2 BRA `(.L_x_1717) ;  /* 0x0000000000c0a947 */ /* 0x000fea0003800000 */
[--C-:B--23--:R-:W-:Y:S01]  /*22090*/  FADD.FTZ R124, R101, -R129.reuse ;  /* 0x80000081657c7221 */ /* 0x10cfe20000010000 */
[--C-:B-1----:R-:W-:Y:S01]  /*220a0*/  FADD.FTZ R74, R98, -R129.reuse ;  /* 0x80000081624a7221 */ /* 0x102fe20000010000 */
[----:B------:R-:W-:Y:S01]  /*220b0*/  IMAD.U32 R125, R53, 0x10000, RZ ;  /* 0x00010000357d7824 */ /* 0x000fe200078e00ff */
[----:B------:R-:W-:Y:S01]  /*220c0*/  SHF.L.U32 R131, R49, 0x10, RZ ;  /* 0x0000001031837819 */ /* 0x000fe200000006ff */
[----:B0-----:R-:W-:Y:S01]  /*220d0*/  FADD.FTZ R126, R115, -R129 ;  /* 0x80000081737e7221 */ /* 0x001fe20000010000 */
[C---:B------:R-:W-:Y:S01]  /*220e0*/  FMUL.FTZ R124, R127.reuse, R124 ;  /* 0x0000007c7f7c7220 */ /* 0x040fe20000410000 */
[----:B------:R-:W-:Y:S02]  /*220f0*/  IMAD.U32 R133, R54, 0x10000, RZ ;  /* 0x0001000036857824 */ /* 0x000fe400078e00ff */
[C---:B------:R-:W-:Y:S01]  /*22100*/  FMUL.FTZ R74, R127.reuse, R74 ;  /* 0x0000004a7f4a7220 */ /* 0x040fe20000410000 */
[----:B------:R-:W-:Y:S02]  /*22110*/  IMAD.U32 R135, R50, 0x10000, RZ ;  /* 0x0001000032877824 */ /* 0x000fe400078e00ff */
[----:B------:R-:W-:Y:S01]  /*22120*/  FMUL.FTZ R128, R127, R126 ;  /* 0x0000007e7f807220 */ /* 0x000fe20000410000 */
[----:B------:R-:W-:Y:S01]  /*22130*/  SHF.L.U32 R137, R55, 0x10, RZ ;  /* 0x0000001037897819 */ /* 0x000fe200000006ff */
[----:B------:R-:W-:Y:S01]  /*22140*/  FFMA.FTZ R126, R74, R125, R131 ;  /* 0x0000007d4a7e7223 */ /* 0x000fe20000010083 */
[----:B------:R-:W-:Y:S01]  /*22150*/  FFMA.FTZ R135, R124, R133, R135 ;  /* 0x000000857c877223 */ /* 0x000fe20000010087 */
[----:B------:R-:W-:Y:S01]  /*22160*/  FADD.FTZ R72, R91, -R129 ;  /* 0x800000815b487221 */ /* 0x000fe20000010000 */
[----:B------:R-:W0:Y:S01]  /*22170*/  LDC.64 R124, c[0x0][0x428] ;  /* 0x00010a00ff7c7b82 */ /* 0x000e220000000a00 */
[----:B------:R-:W-:Y:S01]  /*22180*/  IMAD.U32 R139, R51, 0x10000, RZ ;  /* 0x00010000338b7824 */ /* 0x000fe200078e00ff */
[----:B------:R-:W-:Y:S01]  /*22190*/  SHF.L.U32 R73, R52, 0x10, RZ ;  /* 0x0000001034497819 */ /* 0x000fe200000006ff */
[----:B------:R-:W-:-:S02]  /*221a0*/  IMAD.U32 R75, R48, 0x10000, RZ ;  /* 0x00010000304b7824 */ /* 0x000fc400078e00ff */
[----:B------:R-:W-:Y:S01]  /*221b0*/  FMUL.FTZ R72, R127, R72 ;  /* 0x000000487f487220 */ /* 0x000fe20000410000 */
[----:B------:R-:W-:Y:S01]  /*221c0*/  FFMA.FTZ R132, R128, R137, R139 ;  /* 0x0000008980847223 */ /* 0x000fe2000001008b */
[--C-:B------:R-:W-:Y:S01]  /*221d0*/  FADD.FTZ R128, R102, -R129.reuse ;  /* 0x8000008166807221 */ /* 0x100fe20000010000 */
[--C-:B------:R-:W-:Y:S01]  /*221e0*/  FADD.FTZ R74, R97, -R129.reuse ;  /* 0x80000081614a7221 */ /* 0x100fe20000010000 */
[--C-:B------:R-:W-:Y:S01]  /*221f0*/  FADD.FTZ R130, R114, -R129.reuse ;  /* 0x8000008172827221 */ /* 0x100fe20000010000 */
[----:B------:R-:W-:Y:S01]  /*22200*/  FADD.FTZ R134, R120, -R129 ;  /* 0x8000008178867221 */ /* 0x000fe20000010000 */
[----:B------:R-:W-:Y:S01]  /*22210*/  FFMA.FTZ R72, R72, R73, R75 ;  /* 0x0000004948487223 */ /* 0x000fe2000001004b */
[----:B------:R-:W-:Y:S01]  /*22220*/  SHF.L.U32 R75, R22, 0x10, RZ ;  /* 0x00000010164b7819 */ /* 0x000fe200000006ff */
[----:B------:R-:W-:Y:S01]  /*22230*/  IMAD.U32 R131, R23, 0x10000, RZ ;  /* 0x0001000017837824 */ /* 0x000fe200078e00ff */
[----:B------:R-:W-:Y:S01]  /*22240*/  SHF.L.U32 R137, R25, 0x10, RZ ;  /* 0x0000001019897819 */ /* 0x000fe200000006ff */
        /* <DEDUP_REMOVED lines=20> */
.L_x_1717:
[----:B------:R-:W-:Y:S05]  /*22390*/  BSYNC.RECONVERGENT B1 ;  /* 0x0000000000017941 */ /* 0x000fea0003800200 */
.L_x_1716:
[----:B------:R-:W-:Y:S04]  /*223a0*/  BSSY.RECONVERGENT B1, `(.L_x_1718) ;  /* 0x0000038000017945 */ /* 0x000fe80003800200 */
[----:B------:R-:W-:Y:S05]  /*223b0*/  @!P0 BRA `(.L_x_1719) ;  /* 0x0000000000d88947 */ /* 0x000fea0003800000 */
[--C-:B-1234-:R-:W-:Y:S01]  /*223c0*/  FADD.FTZ R72, R92, -R129.reuse ;  /* 0x800000815c487221 */ /* 0x11efe20000010000 */
[--C-:B------:R-:W-:Y:S01]  /*223d0*/  FADD.FTZ R128, R100, -R129.reuse ;  /* 0x8000008164807221 */ /* 0x100fe20000010000 */
[----:B0-----:R-:W-:Y:S01]  /*223e0*/  FADD.FTZ R126, R99, -R129 ;  /* 0x80000081637e7221 */ /* 0x001fe20000010000 */
[----:B------:R-:W-:Y:S01]  /*223f0*/  SHF.L.U32 R124, R40, 0x10, RZ ;  /* 0x00000010287c7819 */ /* 0x000fe200000006ff */
[----:B------:R-:W-:Y:S02]  /*22400*/  IMAD.U32 R125, R41, 0x10000, RZ ;  /* 0x00010000297d7824 */ /* 0x000fe400078e00ff */
[C---:B------:R-:W-:Y:S01]  /*22410*/  FMUL.FTZ R73, R127.reuse, R72 ;  /* 0x000000487f497220 */ /* 0x040fe20000410000 */
[----:B------:R-:W-:Y:S02]  /*22420*/  IMAD.U32 R74, R44, 0x10000, RZ ;  /* 0x000100002c4a7824 */ /* 0x000fe400078e00ff */
[----:B------:R-:W-:Y:S01]  /*22430*/  FMUL.FTZ R128, R127, R128 ;  /* 0x000000807f807220 */ /* 0x000fe20000410000 */
[----:B------:R-:W-:-:S02]  /*22440*/  IMAD.U32 R75, R45, 0x10000, RZ ;  /* 0x000100002d4b7824 */ /* 0x000fc400078e00ff */
[----:B------:R-:W-:Y:S01]  /*22450*/  FMUL.FTZ R72, R127, R126 ;  /* 0x0000007e7f487220 */ /* 0x000fe20000410000 */
[----:B------:R-:W-:Y:S01]  /*22460*/  FFMA.FTZ R126, R73, R74, R124 ;  /* 0x0000004a497e7223 */ /* 0x000fe2000001007c */
[----:B------:R-:W-:Y:S01]  /*22470*/  FADD.FTZ R132, R109, -R129 ;  /* 0x800000816d847221 */ /* 0x000fe20000010000 */
[----:B------:R-:W-:Y:S01]  /*22480*/  FFMA.FTZ R128, R128, R75, R125 ;  /* 0x0000004b80807223 */ /* 0x000fe2000001007d */
[--C-:B------:R-:W-:Y:S01]  /*22490*/  FADD.FTZ R130, R108, -R129.reuse ;  /* 0x800000816c827221 */ /* 0x100fe20000010000 */
[----:B------:R-:W0:Y:S01]  /*224a0*/  LDC.64 R124, c[0x0][0x428] ;  /* 0x00010a00ff7c7b82 */ /* 0x000e220000000a00 */
[--C-:B------:R-:W-:Y:S01]  /*224b0*/  FADD.FTZ R134, R116, -R129.reuse ;  /* 0x8000008174867221 */ /* 0x100fe20000010000 */
[--C-:B------:R-:W-:Y:S01]  /*224c0*/  FADD.FTZ R136, R117, -R129.reuse ;  /* 0x8000008175887221 */ /* 0x100fe20000010000 */
[----:B------:R-:W-:Y:S01]  /*224d0*/  FADD.FTZ R138, R122, -R129 ;  /* 0x800000817a8a7221 */ /* 0x000fe20000010000 */
[----:B------:R-:W-:Y:S01]  /*224e0*/  SHF.L.U32 R129, R46, 0x10, RZ ;  /* 0x000000102e817819 */ /* 0x000fe200000006ff */
[----:B------:R-:W-:-:S02]  /*224f0*/  IMAD.U32 R131, R42, 0x10000, RZ ;  /* 0x000100002a837824 */ /* 0x000fc400078e00ff */
[C---:B------:R-:W-:Y:S01]  /*22500*/  FMUL.FTZ R132, R127.reuse, R132 ;  /* 0x000000847f847220 */ /* 0x040fe20000410000 */
[C---:B------:R-:W-:Y:S01]  /*22510*/  FMUL.FTZ R130, R127.reuse, R130 ;  /* 0x000000827f827220 */ /* 0x040fe20000410000 */
[C---:B------:R-:W-:Y:S01]  /*22520*/  FMUL.FTZ R134, R127.reuse, R134 ;  /* 0x000000867f867220 */ /* 0x040fe20000410000 */
[C---:B------:R-:W-:Y:S01]  /*22530*/  FMUL.FTZ R136, R127.reuse, R136 ;  /* 0x000000887f887220 */ /* 0x040fe20000410000 */
[----:B------:R-:W-:Y:S01]  /*22540*/  FMUL.FTZ R138, R127, R138 ;  /* 0x0000008a7f8a7220 */ /* 0x000fe20000410000 */
[----:B------:R-:W-:Y:S01]  /*22550*/  FFMA.FTZ R74, R132, R129, R131 ;  /* 0x00000081844a7223 */ /* 0x000fe20000010083 */
[----:B------:R-:W-:Y:S01]  /*22560*/  PRMT R127, R45, 0x7632, R127 ;  /* 0x000076322d7f7816 */ /* 0x000fe2000000007f */
[----:B------:R-:W-:Y:S01]  /*22570*/  IMAD.U32 R73, R29, 0x10000, RZ ;  /* 0x000100001d497824 */ /* 0x000fe200078e00ff */
        /* <DEDUP_REMOVED lines=9> */
[----:B------:R-:W-:Y:S01]  /*22610*/  FFMA.FTZ R129, R130, R127, R129 ;  /* 0x0000007f82817223 */ /* 0x000fe20000010081 */
[----:B------:R-:W-:Y:S01]  /*22620*/  PRMT R141, R43, 0x7632, R141 ;  /* 0x000076322b8d7816 */ /* 0x000fe2000000008d */
[----:B------:R-:W-:Y:S01]  /*22630*/  FFMA.FTZ R127, R72, R73, R75 ;  /* 0x00000049487f7223 */ /* 0x000fe2000001004b */
[----:B------:R-:W-:Y:S01]  /*22640*/  SHF.L.U32 R135, R47, 0x10, RZ ;  /* 0x000000102f877819 */ /* 0x000fe200000006ff */
[----:B------:R-:W-:Y:S01]  /*22650*/  IMAD.U32 R139, R139, 0x10000, RZ ;  /* 0x000100008b8b7824 */ /* 0x000fe200078e00ff */
[----:B------:R-:W-:Y:S01]  /*22660*/  SHF.L.U32 R131, R131, 0x10, RZ ;  /* 0x0000001083837819 */ /* 0x000fe200000006ff */
[----:B------:R-:W-:Y:S01]  /*22670*/  IMAD.U32 R141, R141, 0x10000, RZ ;  /* 0x000100008d8d7824 */ /* 0x000fe200078e00ff */
[----:B------:R-:W-:Y:S01]  /*22680*/  SHF.L.U32 R133, R133, 0x10, RZ ;  /* 0x0000001085857819 */ /* 0x000fe200000006ff */
[----:B------:R-:W-:Y:S01]  /*22690*/  FFMA.FTZ R135, R136, R135, R137 ;  /* 0x0000008788877223 */ /* 0x000fe20000010089 */
[----:B0-----:R-:W-:-:S04]  /*226a0*/  IMAD.WIDE.U32 R124, R121, 0x10, R124 ;  /* 0x00000010797c7825 */ /* 0x001fc800078e007c */
[----:B------:R-:W-:Y:S01]  /*226b0*/  FFMA.FTZ R138, R138, R139, R141 ;  /* 0x0000008b8a8a7223 */ /* 0x000fe2000001008d */
[----:B------:R-:W-:Y:S01]  /*226c0*/  F2FP.BF16.F32.PACK_AB R73, R129, R128 ;  /* 0x000000808149723e */ /* 0x000fe200000010ff */
[----:B------:R-:W-:Y:S01]  /*226d0*/  FFMA.FTZ R131, R134, R131, R133 ;  /* 0x0000008386837223 */ /* 0x000fe20000010085 */
[----:B------:R-:W-:Y:S02]  /*226e0*/  F2FP.BF16.F32.PACK_AB R72, R127, R126 ;  /* 0x0000007e7f48723e */ /* 0x000fe400000010ff */
[----:B------:R-:W-:Y:S02]  /*226f0*/  F2FP.BF16.F32.PACK_AB R75, R138, R135 ;  /* 0x000000878a4b723e */ /* 0x000fe400000010ff */
[----:B------:R-:W-:-:S05]  /*22700*/  F2FP.BF16.F32.PACK_AB R74, R131, R74 ;  /* 0x0000004a834a723e */ /* 0x000fca00000010ff */
[----:B------:R0:W-:Y:S02]  /*22710*/  STG.E.128 desc[UR8][R124.64], R72 ;  /* 0x000000487c007986 */ /* 0x0001e4000c101d08 */
.L_x_1719:
[----:B------:R-:W-:Y:S05]  /*22720*/  BSYNC.RECONVERGENT B1 ;  /* 0x0000000000017941 */ /* 0x000fea0003800200 */
.L_x_1718:
[----:B01234-:R-:W0:Y:S02]  /*22730*/  LDC.64 R72, c[0x0][0x380] ;  /* 0x0000e000ff487b82 */ /* 0x01fe240000000a00 */
[----:B0-----:R-:W-:-:S04]  /*22740*/  LEA R78, R72, R78, 0x2 ;  /* 0x0000004e484e7211 */ /* 0x001fc800078e10ff */
[----:B------:R-:W-:-:S13]  /*22750*/  ISETP.GE.AND P0, PT, R78, R73, PT ;  /* 0x000000494e00720c */ /* 0x000fda0003f06270 */
[----:B------:R-:W-:Y:S05]  /*22760*/  @!P0 BRA `(.L_x_1720) ;  /* 0xfffffde4008c8947 */ /* 0x000fea000383ffff */
[----:B------:R-:W-:Y:S05]  /*22770*/  BSYNC B0 ;  /* 0x0000000000007941 */ /* 0x000fea0003800000 */
.L_x_1211:
[----:B------:R-:W-:Y:S05]  /*22780*/  EXIT ;  /* 0x000000000000794d */ /* 0x000fea0003800000 */
.L_x_1711:
[----:B------:R-:W-:Y:S01]  /*22790*/  HFMA2 R133, -RZ, RZ, 0, 1.847743988037109375e-06 ;  /* 0x0000001fff857431 */ /* 0x000fe200000001ff */
[----:B------:R-:W-:Y:S01]  /*227a0*/  BSSY B1, `(.L_x_1721) ;  /* 0x0000007000017945 */ /* 0x000fe20003800000 */
[----:B------:R-:W-:Y:S02]  /*227b0*/  IMAD.MOV.U32 R131, RZ, RZ, R73 ;  /* 0x000000ffff837224 */ /* 0x000fe400078e0049 */
[----:B------:R-:W-:Y:S02]  /*227c0*/  IMAD.MOV.U32 R130, RZ, RZ, 0x1 ;  /* 0x00000001ff827424 */ /* 0x000fe400078e00ff */
[----:B------:R-:W-:-:S07]  /*227d0*/  IMAD.MOV.U32 R128, RZ, RZ, -0x1 ;  /* 0xffffffffff807424 */ /* 0x000fce00078e00ff */
[----:B------:R-:W-:Y:S05]  /*227e0*/  WARPSYNC.COLLECTIVE R128, `(.L_x_1722) ;  /* 0x0000000080087348 */ /* 0x000fea0003c00000 */
[----:B------:R0:W1:Y:S02]  /*227f0*/  SHFL.BFLY P6, R129, R131, R130, R133 ;  /* 0x0c00008283817389 */ /* 0x00006400000c0085 */
[----:B01----:R-:W-:Y:S05]  /*22800*/  ENDCOLLECTIVE ;  /* 0x000000000000791b */ /* 0x003fea0003800000 */
.L_x_1722:
[----:B------:R-:W-:Y:S05]  /*22810*/  BSYNC B1 ;  /* 0x0000000000017941 */ /* 0x000fea0003800000 */
.L_x_1721:
[----:B------:R-:W-:Y:S01]  /*22820*/  IMAD.MOV.U32 R72, RZ, RZ, R129 ;  /* 0x000000ffff487224 */ /* 0x000fe200078e0081 */
[----:B------:R-:W-:Y:S01]  /*22830*/  MOV R128, 0xffffffff ;  /* 0xffffffff00807802 */ /* 0x000fe20000000f00 */
[----:B------:R-:W-:Y:S01]  /*22840*/  IMAD.MOV.U32 R130, RZ, RZ, 0x2 ;  /* 0x00000002ff827424 */ /* 0x000fe200078e00ff */
[----:B------:R-:W0:Y:S01]  /*22850*/  LDC R124, c[0x0][0x400] ;  /* 0x00010000ff7c7b82 */ /* 0x000e220000000800 */
[----:B------:R-:W-:Y:S01]  /*22860*/  FADD.FTZ R74, R73, R72 ;  /* 0x00000048494a7221 */ /* 0x000fe20000010000 */
[----:B------:R-:W-:-:S04]  /*22870*/  IMAD.MOV.U32 R133, RZ, RZ, 0x1f ;  /* 0x0000001fff857424 */ /* 0x000fc800078e00ff */
[----:B------:R-:W-:-:S07]  /*22880*/  MOV R131, R74 ;  /* 0x0000004a00837202 */ /* 0x000fce0000000f00 */
[----:B0-----:R-:W-:Y:S05]  /*22890*/  WARPSYNC.COLLECTIVE R128, `(.L_x_1723) ;  /* 0x0000000080087348 */ /* 0x001fea0003c00000 */
[----:B------:R1:W2:Y:S02]  /*228a0*/  SHFL.BFLY P6, R129, R131, R130, R133 ;  /* 0x0c00008283817389 */ /* 0x0002a400000c0085 */
[----:B012---:R-:W-:Y:S05]  /*228b0*/  ENDCOLLECTIVE ;  /* 0x000000000000791b */ /* 0x007fea0003800000 */
.L_x_1723:
[----:B------:R-:W-:Y:S02]  /*228c0*/  HFMA2 R130, -RZ, RZ, 0, 2.384185791015625e-07 ;  /* 0x00000004ff827431 */ /* 0x000fe400000001ff */
[----:B------:R-:W-:-:S04]  /*228d0*/  IMAD.MOV.U32 R75, RZ, RZ, R129 ;  /* 0x000000ffff4b7224 */ /* 0x000fc800078e0081 */
[----:B------:R-:W-:-:S04]  /*228e0*/  FADD.FTZ R75, R74, R75 ;  /* 0x0000004b4a4b7221 */ /* 0x000fc80000010000 */
[----:B------:R-:W-:-:S07]  /*228f0*/  IMAD.MOV.U32 R131, RZ, RZ, R75 ;  /* 0x000000ffff837224 */ /* 0x000fce00078e004b */
[----:B------:R-:W-:Y:S05]  /*22900*/  WARPSYNC.COLLECTIVE R128, `(.L_x_1724) ;  /* 0x0000000080087348 */ /* 0x000fea0003c00000 */
[----:B------:R0:W1:Y:S02]  /*22910*/  SHFL.BFLY P6, R129, R131, R130, R133 ;  /* 0x0c00008283817389 */ /* 0x00006400000c0085 */
[----:B01----:R-:W-:Y:S05]  /*22920*/  ENDCOLLECTIVE ;  /* 0x000000000000791b */ /* 0x003fea0003800000 */
.L_x_1724:
[----:B------:R-:W-:Y:S01]  /*22930*/  MOV R130, 0x8 ;  /* 0x0000000800827802 */ /* 0x000fe20000000f00 */
[----:B------:R-:W-:-:S04]  /*22940*/  IMAD.MOV.U32 R72, RZ, RZ, R129 ;  /* 0x000000ffff487224 */ /* 0x000fc800078e0081 */
[----:B------:R-:W-:-:S04]  /*22950*/  FADD.FTZ R126, R75, R72 ;  /* 0x000000484b7e7221 */ /* 0x000fc80000010000 */
[----:B------:R-:W-:-:S07]  /*22960*/  IMAD.MOV.U32 R131, RZ, RZ, R126 ;  /* 0x000000ffff837224 */ /* 0x000fce00078e007e */
[----:B------:R-:W-:Y:S05]  /*22970*/  WARPSYNC.COLLECTIVE R128, `(.L_x_1725) ;  /* 0x0000000080087348 */ /* 0x000fea0003c00000 */
[----:B------:R0:W1:Y:S02]  /*22980*/  SHFL.BFLY P6, R129, R131, R130, R133 ;  /* 0x0c00008283817389 */ /* 0x00006400000c0085 */
[----:B01----:R-:W-:Y:S05]  /*22990*/  ENDCOLLECTIVE ;  /* 0x000000000000791b */ /* 0x003fea0003800000 */
.L_x_1725:
[----:B------:R-:W-:Y:S02]  /*229a0*/  HFMA2 R130, -RZ, RZ, 0, 9.5367431640625e-07 ;  /* 0x00000010ff827431 */ /* 0x000fe400000001ff */
[----:B------:R-:W-:-:S04]  /*229b0*/  IMAD.MOV.U32 R125, RZ, RZ, R129 ;  /* 0x000000ffff7d7224 */ /* 0x000fc800078e0081 */
[----:B------:R-:W-:-:S04]  /*229c0*/  FADD.FTZ R127, R126, R125 ;  /* 0x0000007d7e7f7221 */ /* 0x000fc80000010000 */
[----:B------:R-:W-:-:S07]  /*229d0*/  IMAD.MOV.U32 R131, RZ, RZ, R127 ;  /* 0x000000ffff837224 */ /* 0x000fce00078e007f */
[----:B------:R-:W-:Y:S05]  /*229e0*/  WARPSYNC.COLLECTIVE R128, `(.L_x_1726) ;  /* 0x0000000080087348 */ /* 0x000fea0003c00000 */
[----:B------:R0:W1:Y:S02]  /*229f0*/  SHFL.BFLY P6, R129, R131, R130, R133 ;  /* 0x0c00008283817389 */ /* 0x00006400000c0085 */
[----:B01----:R-:W-:Y:S05]  /*22a00*/  ENDCOLLECTIVE ;  /* 0x000000000000791b */ /* 0x003fea0003800000 */
.L_x_1726:
[----:B------:R-:W-:Y:S01]  /*22a10*/  MOV R130, 0x1 ;  /* 0x0000000100827802 */ /* 0x000fe20000000f00 */
        /* <DEDUP_REMOVED lines=72> */
.L_x_1727:
[----:B------:R-:W-:Y:S02]  /*22ea0*/  HFMA2 R130, -RZ, RZ, 0, 1.1920928955078125e-07 ;  /* 0x00000002ff827431 */ /* 0x000fe400000001ff */
[----:B------:R-:W-:-:S04]  /*22eb0*/  IMAD.MOV.U32 R73, RZ, RZ, R129 ;  /* 0x000000ffff497224 */ /* 0x000fc800078e0081 */
[----:B------:R-:W-:-:S04]  /*22ec0*/  FADD.FTZ R73, R72, R73 ;  /* 0x0000004948497221 */ /* 0x000fc80000010000 */
[----:B------:R-:W-:-:S07]  /*22ed0*/  IMAD.MOV.U32 R131, RZ, RZ, R73 ;  /* 0x000000ffff837224 */ /* 0x000fce00078e0049 */
[----:B------:R-:W-:Y:S05]  /*22ee0*/  WARPSYNC.COLLECTIVE R128, `(.L_x_1728) ;  /* 0x0000000080087348 */ /* 0x000fea0003c00000 */
[----:B------:R0:W1:Y:S02]  /*22ef0*/  SHFL.BFLY P6, R129, R131, R130, R133 ;  /* 0x0c00008283817389 */ /* 0x00006400000c0085 */
[----:B01----:R-:W-:Y:S05]  /*22f00*/  ENDCOLLECTIVE ;  /* 0x000000000000791b */ /* 0x003fea0003800000 */
.L_x_1728:
[----:B------:R-:W-:Y:S01]  /*22f10*/  MOV R130, 0x4 ;  /* 0x0000000400827802 */ /* 0x000fe20000000f00 */
[----:B------:R-:W-:-:S04]  /*22f20*/  IMAD.MOV.U32 R74, RZ, RZ, R129 ;  /* 0x000000ffff4a7224 */ /* 0x000fc800078e0081 */
[----:B------:R-:W-:-:S04]  /*22f30*/  FADD.FTZ R74, R73, R74 ;  /* 0x0000004a494a7221 */ /* 0x000fc80000010000 */
[----:B------:R-:W-:-:S07]  /*22f40*/  IMAD.MOV.U32 R131, RZ, RZ, R74 ;  /* 0x000000ffff837224 */ /* 0x000fce00078e004a */
[----:B------:R-:W-:Y:S05]  /*22f50*/  WARPSYNC.COLLECTIVE R128, `(.L_x_1729) ;  /* 0x0000000080087348 */ /* 0x000fea0003c00000 */
[----:B------:R0:W1:Y:S02]  /*22f60*/  SHFL.BFLY P6, R129, R131, R130, R133 ;  /* 0x0c00008283817389 */ /* 0x00006400000c0085 */
[----:B01----:R-:W-:Y:S05]  /*22f70*/  ENDCOLLECTIVE ;  /* 0x000000000000791b */ /* 0x003fea0003800000 */
.L_x_1729:
[----:B------:R-:W-:Y:S02]  /*22f80*/  HFMA2 R130, -RZ, RZ, 0, 4.76837158203125e-07 ;  /* 0x00000008ff827431 */ /* 0x000fe400000001ff */
[----:B------:R-:W-:-:S04]  /*22f90*/  IMAD.MOV.U32 R75, RZ, RZ, R129 ;  /* 0x000000ffff4b7224 */ /* 0x000fc800078e0081 */
[----:B------:R-:W-:-:S04]  /*22fa0*/  FADD.FTZ R75, R74, R75 ;  /* 0x0000004b4a4b7221 */ /* 0x000fc80000010000 */
[----:B------:R-:W-:-:S07]  /*22fb0*/  IMAD.MOV.U32 R131, RZ, RZ, R75 ;  /* 0x000000ffff837224 */ /* 0x000fce00078e004b */
[----:B------:R-:W-:Y:S05]  /*22fc0*/  WARPSYNC.COLLECTIVE R128, `(.L_x_1730) ;  /* 0x0000000080087348 */ /* 0x000fea0003c00000 */
[----:B------:R0:W1:Y:S02]  /*22fd0*/  SHFL.BFLY P6, R129, R131, R130, R133 ;  /* 0x0c00008283817389 */ /* 0x00006400000c0085 */
[----:B01----:R-:W-:Y:S05]  /*22fe0*/  ENDCOLLECTIVE ;  /* 0x000000000000791b */ /* 0x003fea0003800000 */
.L_x_1730:
[----:B------:R-:W-:Y:S01]  /*22ff0*/  MOV R130, 0x10 ;  /* 0x0000001000827802 */ /* 0x000fe20000000f00 */
[----:B------:R-:W-:-:S04]  /*23000*/  IMAD.MOV.U32 R126, RZ, RZ, R129 ;  /* 0x000000ffff7e7224 */ /* 0x000fc800078e0081 */
[----:B------:R-:W-:-:S04]  /*23010*/  FADD.FTZ R126, R75, R126 ;  /* 0x0000007e4b7e7221 */ /* 0x000fc80000010000 */
[----:B------:R-:W-:-:S07]  /*23020*/  IMAD.MOV.U32 R131, RZ, RZ, R126 ;  /* 0x000000ffff837224 */ /* 0x000fce00078e007e */
[----:B------:R-:W-:Y:S05]  /*23030*/  WARPSYNC.COLLECTIVE R128, `(.L_x_1731) ;  /* 0x0000000080087348 */ /* 0x000fea0003c00000 */
[----:B------:R0:W1:Y:S02]  /*23040*/  SHFL.BFLY P6, R129, R131, R130, R133 ;  /* 0x0c00008283817389 */ /* 0x00006400000c0085 */
[----:B01----:R-:W-:Y:S05]  /*23050*/  ENDCOLLECTIVE ;  /* 0x000000000000791b */ /* 0x003fea0003800000 */
.L_x_1731:
[----:B------:R-:W-:Y:S01]  /*23060*/  IMAD.MOV.U32 R127, RZ, RZ, R129 ;  /* 0x000000ffff7f7224 */ /* 0x000fe200078e0081 */
[----:B------:R-:W-:Y:S06]  /*23070*/  BRA `(.L_x_1732) ;  /* 0xffffffe800247947 */ /* 0x000fec000383ffff */
.L_x_1733:
        /* <DEDUP_REMOVED lines=16> */
.L_x_22676:


//--------------------- .text._ZN10layer_norm31ln_parallel_residual_fwd_kernelINS_13Kernel_traitsI13__nv_bfloat16S2_S2_S2_fjLj1024ELj1ELj4ELj1ELj16ENS_18Kernel_traits_baseILj1024ES2_S2_S2_S2_fjLj128EEEEELb1ELb1ELb1EEEvNS_9FwdParamsE --------------------------
	.section	.text._ZN10layer_norm31ln_parallel_residual_fwd_kernelINS_13Kernel_traitsI13__nv_bfloat16S2_S2_S2_fjLj1024ELj1ELj4ELj1ELj16ENS_18Kernel_traits_baseILj1024ES2_S2_S2_S2_fjLj128EEEEELb1ELb1ELb1EEEvNS_9FwdParamsE,"ax",@progbits
	.align	128
        .global         _ZN10layer_norm31ln_parallel_residual_fwd_kernelINS_13Kernel_traitsI13__nv_bfloat16S2_S2_S2_fjLj1024ELj1ELj4ELj1ELj16ENS_18Kernel_traits_baseILj1024ES2_S2_S2_S2_fjLj128EEEEELb1ELb1ELb1EEEvNS_9FwdParamsE
        .type           _ZN10layer_norm31ln_parallel_residual_fwd_kernelINS_13Kernel_traitsI13__nv_bfloat16S2_S2_S2_fjLj1024ELj1ELj4ELj1ELj16ENS_18Kernel_traits_baseILj1024ES2_S2_S2_S2_fjLj128EEEEELb1ELb1ELb1EEEvNS_9FwdParamsE,@function
        .size           _ZN10layer_norm31ln_parallel_residual_fwd_kernelINS_13Kernel_traitsI13__nv_bfloat16S2_S2_S2_fjLj1024ELj1ELj4ELj1ELj16ENS_18Kernel_traits_baseILj1024ES2_S2_S2_S2_fjLj128EEEEELb1ELb1ELb1EEEvNS_9FwdParamsE,(.L_x_22677 - _ZN10layer_norm31ln_parallel_residual_fwd_kernelINS_13Kernel_traitsI13__nv_bfloat16S2_S2_S2_fjLj1024ELj1ELj4ELj1ELj16ENS_18Kernel_traits_baseILj1024ES2_S2_S2_S2_fjLj128EEEEELb1ELb1ELb1EEEvNS_9FwdParamsE)
        .other          _ZN10layer_norm31ln_parallel_residual_fwd_kernelINS_13Kernel_traitsI13__nv_bfloat16S2_S2_S2_fjLj1024ELj1ELj4ELj1ELj16ENS_18Kernel_traits_baseILj1024ES2_S2_S2_S2_fjLj128EEEEELb1ELb1ELb1EEEvNS_9FwdParamsE,@"STO_CUDA_ENTRY STV_DEFAULT"
_ZN10layer_norm31ln_parallel_residual_fwd_kernelINS_13Kernel_traitsI13__nv_bfloat16S2_S2_S2_fjLj1024ELj1ELj4ELj1ELj16ENS_18Kernel_traits_baseILj1024ES2_S2_S2_S2_fjLj128EEEEELb1ELb1ELb1EEEvNS_9FwdParamsE:
.text._ZN10layer_norm31ln_parallel_residual_fwd_kernelINS_13Kernel_traitsI13__nv_bfloat16S2_S2_S2_fjLj1024ELj1ELj4ELj1ELj16ENS_18Kernel_traits_baseILj1024ES2_S2_S2_S2_fjLj128EEEEELb1ELb1ELb1EEEvNS_9FwdParamsE:
[----:B------:R-:W-:Y:S01]  /*0000*/  LDC R1, c[0x0][0x37c] ;  /* 0x0000df00ff017b82 */ /* 0x000fe20000000800 */
[----:B------:R-:W0:Y:S01]  /*0010*/  LDCU.U8 UR4, c[0x0][0x464] ;  /* 0x00008c80ff0477ac */ /* 0x000e220008000000 */
[----:B------:R-:W1:Y:S06]  /*0020*/  S2R R10, SR_TID.X ;  /* 0x00000000000a7919 */ /* 0x000e6c0000002100 */
[----:B------:R-:W2:Y:S01]  /*0030*/  LDC R100, c[0x0][0x458] ;  /* 0x00011600ff647b82 */ /* 0x000ea20000000800 */
[----:B------:R-:W3:Y:S01]  /*0040*/  LDCU.64 UR6, c[0x0][0x450] ;  /* 0x00008a00ff0677ac */ /* 0x000ee20008000a00 */
[----:B------:R-:W4:Y:S06]  /*0050*/  LDCU.64 UR8, c[0x0][0x358] ;  /* 0x00006b00ff0877ac */ /* 0x000f2c0008000a00 */
[----:B------:R-:W1:Y:S01]  /*0060*/  LDC R101, c[0x0][0x45c] ;  /* 0x00011700ff657b82 */ /* 0x000e620000000800 */
[----:B------:R-:W1:Y:S01]  /*0070*/  LDCU UR10, c[0x0][0x384] ;  /* 0x00007080ff0a77ac */ /* 0x000e620008000800 */
[----:B0-----:R-:W-:Y:S01]  /*0080*/  ISETP.NE.AND P1, PT, RZ, UR4, PT ;  /* 0x00000004ff007c0c */ /* 0x001fe2000bf25270 */
[----:B------:R-:W0:Y:S05]  /*0090*/  LDCU.64 UR4, c[0x0][0x438] ;  /* 0x00008700ff0477ac */ /* 0x000e2a0008000a00 */
[----:B------:R-:W0:Y:S01]  /*00a0*/  LDC.64 R2, c[0x0][0x3d0] ;  /* 0x0000f400ff027b82 */ /* 0x000e220000000a00 */
[----:B---3--:R-:W-:-:S02]  /*00b0*/  IMAD.U32 R4, RZ, RZ, UR6 ;  /* 0x00000006ff047e24 */ /* 0x008fc4000f8e00ff */
[----:B------:R-:W-:-:S04]  /*00c0*/  IMAD.U32 R5, RZ, RZ, UR7 ;  /* 0x00000007ff057e24 */ /* 0x000fc8000f8e00ff */
[----:B--2---:R-:W-:Y:S02]  /*00d0*/  @P1 IMAD.MOV.U32 R6, RZ, RZ, R100 ;  /* 0x000000ffff061224 */ /* 0x004fe400078e0064 */
[----:B----4-:R-:W2:Y:S01]  /*00e0*/  @P1 LDG.E.64 R4, desc[UR8][R4.64] ;  /* 0x0000000804041981 */ /* 0x010ea2000c1e1b00 */
[----:B-1----:R-:W-:Y:S01]  /*00f0*/  LOP3.LUT R0, R10, 0x1f, RZ, 0xc0, !PT ;  /* 0x0000001f0a007812 */ /* 0x002fe200078ec0ff */
[----:B------:R-:W1:Y:S01]  /*0100*/  @P1 LDC R29, c[0x0][0x460] ;  /* 0x00011800ff1d1b82 */ /* 0x000e620000000800 */
[----:B------:R-:W-:Y:S02]  /*0110*/  @P1 MOV R7, R101 ;  /* 0x0000006500071202 */ /* 0x000fe40000000f00 */
[----:B0-----:R-:W-:-:S04]  /*0120*/  ISETP.NE.U32.AND P0, PT, RZ, UR4, PT ;  /* 0x00000004ff007c0c */ /* 0x001fc8000bf05070 */
[----:B------:R-:W-:Y:S01]  /*0130*/  ISETP.NE.AND.EX P0, PT, RZ, UR5, PT, P0 ;  /* 0x00000005ff007c0c */ /* 0x000fe2000bf05300 */
[----:B------:R-:W1:-:S12]  /*0140*/  @P1 LDG.E.64 R6, desc[UR8][R6.64] ;  /* 0x0000000806061981 */ /* 0x000e58000c1e1b00 */
[----:B------:R-:W0:Y:S02]  /*0150*/  @P0 LDC.64 R8, c[0x0][0x438] ;  /* 0x00010e00ff080b82 */ /* 0x000e240000000a00 */
[----:B0-----:R-:W-:-:S05]  /*0160*/  @P0 IMAD.WIDE.U32 R8, R0, 0x10, R8 ;  /* 0x0000001000080825 */ /* 0x001fca00078e0008 */
[----:B------:R-:W5:Y:S04]  /*0170*/  @P0 LDG.E.128 R32, desc[UR8][R8.64] ;  /* 0x0000000808200981 */ /* 0x000f68000c1e1d00 */
[----:B------:R-:W5:Y:S04]  /*0180*/  @P0 LDG.E.128 R36, desc[UR8][R8.64+0x200] ;  /* 0x0002000808240981 */ /* 0x000f68000c1e1d00 */
[----:B------:R-:W5:Y:S04]  /*0190*/  @P0 LDG.E.128 R40, desc[UR8][R8.64+0x400] ;  /* 0x0004000808280981 */ /* 0x000f68000c1e1d00 */
[----:B------:R-:W5:Y:S01]  /*01a0*/  @P0 LDG.E.128 R44, desc[UR8][R8.64+0x600] ;  /* 0x00060008082c0981 */ /* 0x000f62000c1e1d00 */
[----:B------:R-:W0:Y:S01]  /*01b0*/  S2UR UR5, SR_CTAID.X ;  /* 0x00000000000579c3 */ /* 0x000e220000002500 */
[----:B------:R-:W-:-:S05]  /*01c0*/  IMAD.WIDE.U32 R2, R0, 0x10, R2 ;  /* 0x0000001000027825 */ /* 0x000fca00078e0002 */
[----:B------:R-:W5:Y:S02]  /*01d0*/  LDG.E.128 R12, desc[UR8][R2.64] ;  /* 0x00000008020c7981 */ /* 0x000f64000c1e1d00 */
[----:B------:R-:W3:Y:S02]  /*01e0*/  LDC R11, c[0x0][0x360] ;  /* 0x0000d800ff0b7b82 */ /* 0x000ee40000000800 */
[----:B------:R-:W5:Y:S04]  /*01f0*/  LDG.E.128 R16, desc[UR8][R2.64+0x200] ;  /* 0x0002000802107981 */ /* 0x000f68000c1e1d00 */
[----:B------:R-:W5:Y:S04]  /*0200*/  LDG.E.128 R24, desc[UR8][R2.64+0x400] ;  /* 0x0004000802187981 */ /* 0x000f68000c1e1d00 */
[----:B------:R4:W5:Y:S01]  /*0210*/  LDG.E.128 R20, desc[UR8][R2.64+0x600] ;  /* 0x0006000802147981 */ /* 0x000962000c1e1d00 */
[----:B0-----:R-:W-:Y:S01]  /*0220*/  USHF.L.U32 UR4, UR5, 0x2, URZ ;  /* 0x0000000205047899 */ /* 0x001fe200080006ff */
[----:B----4-:R-:W-:-:S05]  /*0230*/  SHF.R.U32.HI R2, RZ, 0x5, R10 ;  /* 0x00000005ff027819 */ /* 0x010fca000001160a */
[----:B------:R-:W-:-:S04]  /*0240*/  LOP3.LUT R2, R2, UR4, RZ, 0xfc, !PT ;  /* 0x0000000402027c12 */ /* 0x000fc8000f8efcff */
[----:B------:R-:W-:Y:S02]  /*0250*/  ISETP.GE.AND P2, PT, R2, UR10, PT ;  /* 0x0000000a02007c0c */ /* 0x000fe4000bf46270 */
[----:B--2---:R-:W-:Y:S02]  /*0260*/  @P1 R2UR UR6, R4 ;  /* 0x00000000040612ca */ /* 0x004fe400000e0000 */
[----:B------:R-:W-:Y:S02]  /*0270*/  @P1 R2UR UR7, R5 ;  /* 0x00000000050712ca */ /* 0x000fe400000e0000 */
[----:B-1----:R-:W-:Y:S01]  /*0280*/  @P1 IADD3 R100, P3, PT, R6, R29, RZ ;  /* 0x0000001d06641210 */ /* 0x002fe20007f7e0ff */
[----:B---3--:R-:W-:-:S04]  /*0290*/  IMAD R6, R11, UR5, R10 ;  /* 0x000000050b067c24 */ /* 0x008fc8000f8e020a */
[----:B------:R-:W-:Y:S02]  /*02a0*/  @P1 IMAD.X R101, RZ, RZ, R7, P3 ;  /* 0x000000ffff651224 */ /* 0x000fe400018e0607 */
[----:B------:R-:W-:Y:S06]  /*02b0*/  @P2 EXIT ;  /* 0x000000000000294d */ /* 0x000fec0003800000 */
[--C-:B------:R-:W-:Y:S01]  /*02c0*/  SHF.R.U64 R3, R100, 0x2, R101.reuse ;  /* 0x0000000264037819 */ /* 0x100fe20000001265 */
[----:B------:R-:W-:Y:S01]  /*02d0*/  IMAD.MOV.U32 R4, RZ, RZ, R6 ;  /* 0x000000ffff047224 */ /* 0x000fe200078e0006 */
[----:B------:R-:W-:Y:S01]  /*02e0*/  SHF.R.U32.HI R5, RZ, 0x2, R101 ;  /* 0x00000002ff057819 */ /* 0x000fe20000011665 */
[----:B------:R-:W-:Y:S01]  /*02f0*/  UIADD3 UR13, UPT, UPT, UR6, -0x61c88647, URZ ;  /* 0x9e3779b9060d7890 */ /* 0x000fe2000fffe0ff */
[----:B-----5:R-:W-:Y:S01]  /*0300*/  @!P0 CS2R R34, SRZ ;  /* 0x0000000000228805 */ /* 0x020fe2000001ff00 */
[----:B------:R-:W-:Y:S01]  /*0310*/  IMAD.HI.U32 R7, R3, -0x2daee0ad, RZ ;  /* 0xd2511f5303077827 */ /* 0x000fe200078e00ff */
[----:B------:R-:W-:Y:S01]  /*0320*/  UIADD3 UR14, UPT, UPT, UR7, -0x4498517b, URZ ;  /* 0xbb67ae85070e7890 */ /* 0x000fe2000fffe0ff */
[----:B------:R-:W-:Y:S01]  /*0330*/  @!P0 CS2R R32, SRZ ;  /* 0x0000000000208805 */ /* 0x000fe2000001ff00 */
[----:B------:R-:W-:Y:S01]  /*0340*/  UIADD3 UR16, UPT, UPT, UR7, 0x76cf5d0a, URZ ;  /* 0x76cf5d0a07107890 */ /* 0x000fe2000fffe0ff */
[C---:B------:R-:W-:Y:S01]  /*0350*/  IMAD.HI.U32 R6, R4.reuse, -0x326172a9, RZ ;  /* 0xcd9e8d5704067827 */ /* 0x040fe200078e00ff */
[----:B------:R-:W-:Y:S01]  /*0360*/  LOP3.LUT R7, R7, UR7, RZ, 0x3c, !PT ;  /* 0x0000000707077c12 */ /* 0x000fe2000f8e3cff */
[----:B------:R-:W-:Y:S01]  /*0370*/  UIADD3 UR15, UPT, UPT, UR6, 0x3c6ef372, URZ ;  /* 0x3c6ef372060f7890 */ /* 0x000fe2000fffe0ff */
[----:B------:R-:W-:Y:S01]  /*0380*/  @!P0 CS2R R38, SRZ ;  /* 0x0000000000268805 */ /* 0x000fe2000001ff00 */
[----:B------:R-:W-:Y:S01]  /*0390*/  IMAD R9, R4, -0x326172a9, RZ ;  /* 0xcd9e8d5704097824 */ /* 0x000fe200078e02ff */
[----:B------:R-:W-:Y:S01]  /*03a0*/  LOP3.LUT R6, R5, UR6, R6, 0x96, !PT ;  /* 0x0000000605067c12 */ /* 0x000fe2000f8e9606 */
[----:B------:R-:W-:Y:S01]  /*03b0*/  IMAD.HI.U32 R8, R7, -0x326172a9, RZ ;  /* 0xcd9e8d5707087827 */ /* 0x000fe200078e00ff */
[----:B------:R-:W-:Y:S01]  /*03c0*/  UIADD3 UR17, UPT, UPT, UR6, -0x255992d5, URZ ;  /* 0xdaa66d2b06117890 */ /* 0x000fe2000fffe0ff */
[----:B------:R-:W-:Y:S01]  /*03d0*/  @!P0 CS2R R36, SRZ ;  /* 0x0000000000248805 */ /* 0x000fe2000001ff00 */
[----:B------:R-:W-:Y:S01]  /*03e0*/  UIADD3 UR18, UPT, UPT, UR7, 0x32370b8f, URZ ;  /* 0x32370b8f07127890 */ /* 0x000fe2000fffe0ff */
[----:B------:R-:W-:Y:S01]  /*03f0*/  IMAD R11, R3, -0x2daee0ad, RZ ;  /* 0xd2511f53030b7824 */ /* 0x000fe200078e02ff */
[----:B------:R-:W-:Y:S01]  /*0400*/  LOP3.LUT R8, R9, UR13, R8, 0x96, !PT ;  /* 0x0000000d09087c12 */ /* 0x000fe2000f8e9608 */
[C---:B------:R-:W-:Y:S01]  /*0410*/  IMAD.HI.U32 R10, R6.reuse, -0x2daee0ad, RZ ;  /* 0xd2511f53060a7827 */ /* 0x040fe200078e00ff */
[----:B------:R-:W-:Y:S01]  /*0420*/  UIADD3 UR19, UPT, UPT, UR6, 0x78dde6e4, URZ ;  /* 0x78dde6e406137890 */ /* 0x000fe2000fffe0ff */
[----:B------:R-:W-:Y:S01]  /*0430*/  @!P0 CS2R R42, SRZ ;  /* 0x00000000002a8805 */ /* 0x000fe2000001ff00 */
[----:B------:R-:W-:Y:S01]  /*0440*/  UIADD3 UR20, UPT, UPT, UR7, -0x126145ec, URZ ;  /* 0xed9eba1407147890 */ /* 0x000fe2000fffe0ff */
[----:B------:R-:W-:Y:S01]  /*0450*/  IMAD R28, R6, -0x2daee0ad, RZ ;  /* 0xd2511f53061c7824 */ /* 0x000fe200078e02ff */
[----:B------:R-:W-:Y:S01]  /*0460*/  LOP3.LUT R10, R11, UR14, R10, 0x96, !PT ;  /* 0x0000000e0b0a7c12 */ /* 0x000fe2000f8e960a */
[----:B------:R-:W-:Y:S01]  /*0470*/  IMAD.HI.U32 R9, R8, -0x2daee0ad, RZ ;  /* 0xd2511f5308097827 */ /* 0x000fe200078e00ff */
[----:B------:R-:W-:Y:S01]  /*0480*/  UIADD3 UR21, UPT, UPT, UR6, 0x1715609d, URZ ;  /* 0x1715609d06157890 */ /* 0x000fe2000fffe0ff */
[----:B------:R-:W-:Y:S01]  /*0490*/  @!P0 CS2R R40, SRZ ;  /* 0x0000000000288805 */ /* 0x000fe2000001ff00 */
[----:B------:R-:W-:Y:S01]  /*04a0*/  UIADD3 UR22, UPT, UPT, UR7, -0x56f99767, URZ ;  /* 0xa906689907167890 */ /* 0x000fe2000fffe0ff */
[----:B------:R-:W-:Y:S01]  /*04b0*/  IMAD R7, R7, -0x326172a9, RZ ;  /* 0xcd9e8d5707077824 */ /* 0x000fe200078e02ff */
[----:B------:R-:W-:Y:S01]  /*04c0*/  LOP3.LUT R28, R28, UR16, R9, 0x96, !PT ;  /* 0x000000101c1c7c12 */ /* 0x000fe2000f8e9609 */
[----:B------:R-:W-:Y:S01]  /*04d0*/  IMAD.HI.U32 R6, R10, -0x326172a9, RZ ;  /* 0xcd9e8d570a067827 */ /* 0x000fe200078e00ff */
[----:B------:R-:W-:Y:S01]  /*04e0*/  UIADD3 UR23, UPT, UPT, UR6, -0x4ab325aa, URZ ;  /* 0xb54cda5606177890 */ /* 0x000fe2000fffe0ff */
[----:B------:R-:W-:Y:S01]  /*04f0*/  BSSY B0, `(.L_x_1734) ;  /* 0x0002133000007945 */ /* 0x000fe20003800000 */
[----:B------:R-:W-:Y:S01]  /*0500*/  UIADD3 UR24, UPT, UPT, UR7, 0x646e171e, URZ ;  /* 0x646e171e07187890 */ /* 0x000fe2000fffe0ff */
[----:B------:R-:W-:Y:S01]  /*0510*/  IMAD R11, R8, -0x2daee0ad, RZ ;  /* 0xd2511f53080b7824 */ /* 0x000fe200078e02ff */
[----:B------:R-:W-:Y:S01]  /*0520*/  LOP3.LUT R9, R7, UR15, R6, 0x96, !PT ;  /* 0x0000000f07097c12 */ /* 0x000fe2000f8e9606 */
[----:B------:R-:W-:Y:S01]  /*0530*/  IMAD R7, R10, -0x326172a9, RZ ;  /* 0xcd9e8d570a077824 */ /* 0x000fe200078e02ff */
[----:B------:R-:W0:Y:S01]  /*0540*/  LDCU.64 UR4, c[0x0][0x398] ;  /* 0x00007300ff0477ac */ /* 0x000e220008000a00 */
[----:B------:R-:W-:Y:S01]  /*0550*/  IMAD.HI.U32 R6, R28, -0x326172a9, RZ ;  /* 0xcd9e8d571c067827 */ /* 0x000fe200078e00ff */
[----:B------:R-:W-:-:S02]  /*0560*/  @!P0 CS2R R46, SRZ ;  /* 0x00000000002e8805 */ /* 0x000fc4000001ff00 */
[----:B------:R-:W-:Y:S01]  /*0570*/  @!P0 CS2R R44, SRZ ;  /* 0x00000000002c8805 */ /* 0x000fe2000001ff00 */
[----:B------:R-:W-:Y:S01]  /*0580*/  UIADD3 UR25, UPT, UPT, UR6, 0x5384540f, URZ ;  /* 0x5384540f06197890 */ /* 0x000fe2000fffe0ff */
[----:B------:R-:W-:Y:S01]  /*0590*/  IMAD.HI.U32 R8, R9, -0x2daee0ad, RZ ;  /* 0xd2511f5309087827 */ /* 0x000fe200078e00ff */
[----:B------:R-:W-:Y:S01]  /*05a0*/  LOP3.LUT R29, R7, UR17, R6, 0x96, !PT ;  /* 0x00000011071d7c12 */ /* 0x000fe2000f8e9606 */
[----:B------:R-:W-:Y:S01]  /*05b0*/  UIADD3 UR26, UPT, UPT, UR7, 0x1fd5c5a3, URZ ;  /* 0x1fd5c5a3071a7890 */ /* 0x000fe2000fffe0ff */
[----:B------:R-:W-:Y:S01]  /*05c0*/  @P0 MOV R7, R13 ;  /* 0x0000000d00070202 */ /* 0x000fe20000000f00 */
[----:B------:R-:W-:Y:S01]  /*05d0*/  IMAD R28, R28, -0x326172a9, RZ ;  /* 0xcd9e8d571c1c7824 */ /* 0x000fe200078e02ff */
[----:B------:R-:W-:Y:S01]  /*05e0*/  LOP3.LUT R30, R11, UR18, R8, 0x96, !PT ;  /* 0x000000120b1e7c12 */ /* 0x000fe2000f8e9608 */
[----:B------:R-:W-:Y:S01]  /*05f0*/  IMAD R11, R9, -0x2daee0ad, RZ ;  /* 0xd2511f53090b7824 */ /* 0x000fe200078e02ff */
[----:B------:R-:W-:Y:S01]  /*0600*/  UIADD3 UR27, UPT, UPT, UR6, -0xe443238, URZ ;  /* 0xf1bbcdc8061b7890 */ /* 0x000fe2000fffe0ff */
[----:B------:R-:W-:Y:S01]  /*0610*/  IMAD.HI.U32 R10, R29, -0x2daee0ad, RZ ;  /* 0xd2511f531d0a7827 */ /* 0x000fe200078e00ff */
[----:B------:R-:W-:Y:S01]  /*0620*/  UIADD3 UR28, UPT, UPT, UR7, -0x24c28bd8, URZ ;  /* 0xdb3d7428071c7890 */ /* 0x000fe2000fffe0ff */
[----:B------:R-:W-:Y:S01]  /*0630*/  LOP3.LUT R100, R100, 0x3, RZ, 0xc0, !PT ;  /* 0x0000000364647812 */ /* 0x000fe200078ec0ff */
[----:B------:R-:W-:Y:S01]  /*0640*/  UIADD3 UR29, UPT, UPT, UR6, -0x700cb87f, URZ ;  /* 0x8ff34781061d7890 */ /* 0x000fe2000fffe0ff */
[----:B------:R-:W-:Y:S01]  /*0650*/  IMAD.HI.U32 R9, R30, -0x326172a9, RZ ;  /* 0xcd9e8d571e097827 */ /* 0x000fe200078e00ff */
[----:B------:R-:W-:Y:S01]  /*0660*/  LOP3.LUT R31, R11, UR20, R10, 0x96, !PT ;  /* 0x000000140b1f7c12 */ /* 0x000fe2000f8e960a */
[----:B0-----:R-:W-:Y:S01]  /*0670*/  UISETP.NE.U32.AND UP0, UPT, UR4, URZ, UPT ;  /* 0x000000ff0400728c */ /* 0x001fe2000bf05070 */
[----:B------:R-:W-:Y:S01]  /*0680*/  PRMT R73, R38, 0x7632, R73 ;  /* 0x0000763226497816 */ /* 0x000fe20000000049 */
[----:B------:R-:W-:Y:S01]  /*0690*/  @P0 IMAD.MOV.U32 R6, RZ, RZ, R12 ;  /* 0x000000ffff060224 */ /* 0x000fe200078e000c */
[----:B------:R-:W-:Y:S01]  /*06a0*/  LOP3.LUT R28, R28, UR19, R9, 0x96, !PT ;  /* 0x000000131c1c7c12 */ /* 0x000fe2000f8e9609 */
[----:B------:R-:W-:Y:S01]  /*06b0*/  @P0 IMAD.MOV.U32 R8, RZ, RZ, R14 ;  /* 0x000000ffff080224 */ /* 0x000fe200078e000e */
[----:B------:R-:W-:Y:S01]  /*06c0*/  @!P0 MOV R8, R14 ;  /* 0x0000000e00088202 */ /* 0x000fe20000000f00 */
[----:B------:R-:W-:Y:S01]  /*06d0*/  @!P0 IMAD.MOV.U32 R6, RZ, RZ, R12 ;  /* 0x000000ffff068224 */ /* 0x000fe200078e000c */
[----:B------:R-:W-:Y:S01]  /*06e0*/  UIADD3 UR30, UPT, UPT, UR7, -0x695add53, URZ ;  /* 0x96a522ad071e7890 */ /* 0x000fe2000fffe0ff */
[----:B------:R-:W-:Y:S01]  /*06f0*/  @!P0 IMAD.MOV.U32 R7, RZ, RZ, R13 ;  /* 0x000000ffff078224 */ /* 0x000fe200078e000d */
[----:B------:R-:W-:Y:S01]  /*0700*/  UISETP.NE.AND.EX UP0, UPT, UR5, URZ, UPT, UP0 ;  /* 0x000000ff0500728c */ /* 0x000fe2000bf05300 */
[----:B------:R-:W-:Y:S01]  /*0710*/  IMAD R13, R30, -0x326172a9, RZ ;  /* 0xcd9e8d571e0d7824 */ /* 0x000fe200078e02ff */
[----:B------:R-:W-:Y:S01]  /*0720*/  PRMT R75, R37, 0x7632, R75 ;  /* 0x00007632254b7816 */ /* 0x000fe2000000004b */
[----:B------:R-:W-:Y:S01]  /*0730*/  IMAD R29, R29, -0x2daee0ad, RZ ;  /* 0xd2511f531d1d7824 */ /* 0x000fe200078e02ff */
[----:B------:R-:W-:Y:S01]  /*0740*/  PRMT R77, R36, 0x7632, R77 ;  /* 0x00007632244d7816 */ /* 0x000fe2000000004d */
[----:B------:R-:W-:Y:S01]  /*0750*/  IMAD.HI.U32 R12, R31, -0x326172a9, RZ ;  /* 0xcd9e8d571f0c7827 */ /* 0x000fe200078e00ff */
[----:B------:R-:W-:Y:S01]  /*0760*/  PRMT R79, R35, 0x7632, R79 ;  /* 0x00007632234f7816 */ /* 0x000fe2000000004f */
[----:B------:R-:W0:Y:S01]  /*0770*/  LDCU UR31, c[0x0][0x404] ;  /* 0x00008080ff1f77ac */ /* 0x000e220008000800 */
[----:B------:R-:W-:Y:S01]  /*0780*/  PRMT R81, R34, 0x7632, R81 ;  /* 0x0000763222517816 */ /* 0x000fe20000000051 */
[----:B------:R-:W-:Y:S01]  /*0790*/  IMAD.HI.U32 R14, R28, -0x2daee0ad, RZ ;  /* 0xd2511f531c0e7827 */ /* 0x000fe200078e00ff */
[----:B------:R-:W-:Y:S01]  /*07a0*/  PRMT R82, R8, 0x7632, R82 ;  /* 0x0000763208527816 */ /* 0x000fe20000000052 */
[----:B------:R-:W1:Y:S01]  /*07b0*/  LDCU UR32, c[0x0][0x408] ;  /* 0x00008100ff2077ac */ /* 0x000e620008000800 */
[----:B------:R-:W-:Y:S01]  /*07c0*/  PRMT R83, R33, 0x7632, R83 ;  /* 0x0000763221537816 */ /* 0x000fe20000000053 */
[--C-:B------:R-:W-:Y:S01]  /*07d0*/  @P0 IMAD.MOV.U32 R11, RZ, RZ, R17.reuse ;  /* 0x000000ffff0b0224 */ /* 0x100fe200078e0011 */
[----:B------:R-:W-:Y:S01]  /*07e0*/  LOP3.LUT R29, R29, UR22, R14, 0x96, !PT ;  /* 0x000000161d1d7c12 */ /* 0x000fe2000f8e960e */
[----:B------:R-:W-:Y:S01]  /*07f0*/  @!P0 IMAD.MOV.U32 R11, RZ, RZ, R17 ;  /* 0x000000ffff0b8224 */ /* 0x000fe200078e0011 */
[----:B------:R-:W-:Y:S01]  /*0800*/  LOP3.LUT R17, R13, UR21, R12, 0x96, !PT ;  /* 0x000000150d117c12 */ /* 0x000fe2000f8e960c */
[--C-:B------:R-:W-:Y:S01]  /*0810*/  @P0 IMAD.MOV.U32 R10, RZ, RZ, R16.reuse ;  /* 0x000000ffff0a0224 */ /* 0x100fe200078e0010 */
[----:B------:R-:W-:Y:S01]  /*0820*/  @P0 MOV R13, R19 ;  /* 0x00000013000d0202 */ /* 0x000fe20000000f00 */
[----:B------:R-:W-:Y:S01]  /*0830*/  @!P0 IMAD.MOV.U32 R10, RZ, RZ, R16 ;  /* 0x000000ffff0a8224 */ /* 0x000fe200078e0010 */
[----:B------:R-:W-:Y:S01]  /*0840*/  PRMT R76, R11, 0x7632, R76 ;  /* 0x000076320b4c7816 */ /* 0x000fe2000000004c */
[----:B------:R-:W-:Y:S01]  /*0850*/  @P0 IMAD.MOV.U32 R9, RZ, RZ, R15 ;  /* 0x000000ffff090224 */ /* 0x000fe200078e000f */
[----:B------:R-:W-:Y:S01]  /*0860*/  @!P0 MOV R9, R15 ;  /* 0x0000000f00098202 */ /* 0x000fe20000000f00 */
[----:B------:R-:W-:Y:S01]  /*0870*/  IMAD R16, R31, -0x326172a9, RZ ;  /* 0xcd9e8d571f107824 */ /* 0x000fe200078e02ff */
[----:B------:R-:W-:Y:S01]  /*0880*/  PRMT R78, R10, 0x7632, R78 ;  /* 0x000076320a4e7816 */ /* 0x000fe2000000004e */
[----:B------:R-:W-:Y:S01]  /*0890*/  IMAD R31, R28, -0x2daee0ad, RZ ;  /* 0xd2511f531c1f7824 */ /* 0x000fe200078e02ff */
[----:B------:R-:W-:Y:S01]  /*08a0*/  PRMT R80, R9, 0x7632, R80 ;  /* 0x0000763209507816 */ /* 0x000fe20000000050 */
[----:B------:R-:W-:Y:S01]  /*08b0*/  IMAD.HI.U32 R15, R29, -0x326172a9, RZ ;  /* 0xcd9e8d571d0f7827 */ /* 0x000fe200078e00ff */
[----:B------:R-:W-:Y:S01]  /*08c0*/  PRMT R84, R7, 0x7632, R84 ;  /* 0x0000763207547816 */ /* 0x000fe20000000054 */
[----:B------:R-:W2:Y:S01]  /*08d0*/  LDCU UR4, c[0x0][0x388] ;  /* 0x00007100ff0477ac */ /* 0x000ea20008000800 */
[----:B------:R-:W-:Y:S01]  /*08e0*/  PRMT R85, R32, 0x7632, R85 ;  /* 0x0000763220557816 */ /* 0x000fe20000000055 */
[----:B------:R-:W-:Y:S01]  /*08f0*/  IMAD.HI.U32 R28, R17, -0x2daee0ad, RZ ;  /* 0xd2511f53111c7827 */ /* 0x000fe200078e00ff */
[----:B------:R-:W-:Y:S01]  /*0900*/  PRMT R86, R6, 0x7632, R86 ;  /* 0x0000763206567816 */ /* 0x000fe20000000056 */
[----:B------:R-:W3:Y:S02]  /*0910*/  LDCU.U8 UR5, c[0x0][0x410] ;  /* 0x00008200ff0577ac */ /* 0x000ee40008000000 */
[----:B------:R-:W-:Y:S01]  /*0920*/  @P0 IMAD.MOV.U32 R14, RZ, RZ, R24 ;  /* 0x000000ffff0e0224 */ /* 0x000fe200078e0018 */
[----:B------:R-:W-:Y:S01]  /*0930*/  @!P0 MOV R14, R24 ;  /* 0x00000018000e8202 */ /* 0x000fe20000000f00 */
[--C-:B------:R-:W-:Y:S01]  /*0940*/  @P0 IMAD.MOV.U32 R12, RZ, RZ, R18.reuse ;  /* 0x000000ffff0c0224 */ /* 0x100fe200078e0012 */
[----:B------:R-:W-:Y:S01]  /*0950*/  LOP3.LUT R24, R16, UR23, R15, 0x96, !PT ;  /* 0x0000001710187c12 */ /* 0x000fe2000f8e960f */
[----:B------:R-:W-:Y:S01]  /*0960*/  @!P0 IMAD.MOV.U32 R12, RZ, RZ, R18 ;  /* 0x000000ffff0c8224 */ /* 0x000fe200078e0012 */
[----:B------:R-:W-:Y:S01]  /*0970*/  LOP3.LUT R28, R31, UR24, R28, 0x96, !PT ;  /* 0x000000181f1c7c12 */ /* 0x000fe2000f8e961c */
[----:B------:R-:W-:Y:S01]  /*0980*/  IMAD R30, R17, -0x2daee0ad, RZ ;  /* 0xd2511f53111e7824 */ /* 0x000fe200078e02ff */
[----:B------:R-:W4:Y:S01]  /*0990*/  LDCU UR12, c[0x0][0x448] ;  /* 0x00008900ff0c77ac */ /* 0x000f220008000800 */
[----:B------:R-:W-:Y:S01]  /*09a0*/  IMAD R29, R29, -0x326172a9, RZ ;  /* 0xcd9e8d571d1d7824 */ /* 0x000fe200078e02ff */
[----:B------:R-:W-:Y:S01]  /*09b0*/  PRMT R74, R12, 0x7632, R74 ;  /* 0x000076320c4a7816 */ /* 0x000fe2000000004a */
[----:B------:R-:W-:Y:S01]  /*09c0*/  IMAD.HI.U32 R18, R28, -0x326172a9, RZ ;  /* 0xcd9e8d571c127827 */ /* 0x000fe200078e00ff */
[----:B------:R-:W0:Y:S03]  /*09d0*/  LDCU.64 UR10, c[0x0][0x3a0] ;  /* 0x00007400ff0a77ac */ /* 0x000e260008000a00 */
[----:B------:R-:W-:Y:S01]  /*09e0*/  IMAD.HI.U32 R17, R24, -0x2daee0ad, RZ ;  /* 0xd2511f5318117827 */ /* 0x000fe200078e00ff */
[----:B------:R-:W-:-:S03]  /*09f0*/  LOP3.LUT R29, R29, UR25, R18, 0x96, !PT ;  /* 0x000000191d1d7c12 */ /* 0x000fc6000f8e9612 */
[----:B------:R-:W-:Y:S01]  /*0a00*/  @P0 IMAD.MOV.U32 R15, RZ, RZ, R25 ;  /* 0x000000ffff0f0224 */ /* 0x000fe200078e0019 */
[----:B------:R-:W-:Y:S01]  /*0a10*/  LOP3.LUT R30, R30, UR26, R17, 0x96, !PT ;  /* 0x0000001a1e1e7c12 */ /* 0x000fe2000f8e9611 */
[----:B------:R-:W-:Y:S01]  /*0a20*/  @P0 IMAD.MOV.U32 R16, RZ, RZ, R26 ;  /* 0x000000ffff100224 */ /* 0x000fe200078e001a */
[----:B------:R-:W-:Y:S01]  /*0a30*/  @!P0 MOV R16, R26 ;  /* 0x0000001a00108202 */ /* 0x000fe20000000f00 */
[----:B------:R-:W-:Y:S02]  /*0a40*/  @!P0 IMAD.MOV.U32 R15, RZ, RZ, R25 ;  /* 0x000000ffff0f8224 */ /* 0x000fe400078e0019 */
[----:B------:R-:W-:Y:S02]  /*0a50*/  IMAD R31, R24, -0x2daee0ad, RZ ;  /* 0xd2511f53181f7824 */ /* 0x000fe400078e02ff */
[----:B------:R-:W-:Y:S01]  /*0a60*/  IMAD R25, R28, -0x326172a9, RZ ;  /* 0xcd9e8d571c197824 */ /* 0x000fe200078e02ff */
[----:B------:R-:W-:Y:S01]  /*0a70*/  PRMT R28, R15, 0x7632, R28 ;  /* 0x000076320f1c7816 */ /* 0x000fe2000000001c */
[----:B------:R-:W-:-:S04]  /*0a80*/  IMAD.HI.U32 R24, R30, -0x326172a9, RZ ;  /* 0xcd9e8d571e187827 */ /* 0x000fc800078e00ff */
[----:B------:R-:W-:Y:S01]  /*0a90*/  IMAD.HI.U32 R26, R29, -0x2daee0ad, RZ ;  /* 0xd2511f531d1a7827 */ /* 0x000fe200078e00ff */
[----:B------:R-:W-:Y:S02]  /*0aa0*/  LOP3.LUT R104, R25, UR27, R24, 0x96, !PT ;  /* 0x0000001b19687c12 */ /* 0x000fe4000f8e9618 */
[----:B------:R-:W-:Y:S01]  /*0ab0*/  PRMT R25, R42, 0x7632, R25 ;  /* 0x000076322a197816 */ /* 0x000fe20000000019 */
[----:B------:R-:W-:Y:S01]  /*0ac0*/  @P0 IMAD.MOV.U32 R18, RZ, RZ, R20 ;  /* 0x000000ffff120224 */ /* 0x000fe200078e0014 */
[--C-:B------:R-:W-:Y:S01]  /*0ad0*/  LOP3.LUT R98, R31, UR28, R26.reuse, 0x96, !PT ;  /* 0x0000001c1f627c12 */ /* 0x100fe2000f8e961a */
[----:B------:R-:W-:Y:S01]  /*0ae0*/  IMAD R30, R30, -0x326172a9, RZ ;  /* 0xcd9e8d571e1e7824 */ /* 0x000fe200078e02ff */
[----:B------:R-:W-:Y:S01]  /*0af0*/  PRMT R26, R16, 0x7632, R26 ;  /* 0x00007632101a7816 */ /* 0x000fe2000000001a */
[----:B------:R-:W-:Y:S01]  /*0b00*/  IMAD R24, R29, -0x2daee0ad, RZ ;  /* 0xd2511f531d187824 */ /* 0x000fe200078e02ff */
[----:B------:R-:W-:Y:S01]  /*0b10*/  PRMT R29, R40, 0x7632, R29 ;  /* 0x00007632281d7816 */ /* 0x000fe2000000001d */
[----:B------:R-:W-:Y:S01]  /*0b20*/  IMAD.HI.U32 R101, R104, -0x2daee0ad, RZ ;  /* 0xd2511f5368657827 */ /* 0x000fe200078e00ff */
[----:B------:R-:W-:-:S03]  /*0b30*/  PRMT R31, R39, 0x7632, R31 ;  /* 0x00007632271f7816 */ /* 0x000fc6000000001f */
[----:B------:R-:W-:Y:S01]  /*0b40*/  IMAD.HI.U32 R99, R98, -0x326172a9, RZ ;  /* 0xcd9e8d5762637827 */ /* 0x000fe200078e00ff */
[----:B------:R-:W-:-:S03]  /*0b50*/  LOP3.LUT R101, R24, UR30, R101, 0x96, !PT ;  /* 0x0000001e18657c12 */ /* 0x000fc6000f8e9665 */
[----:B------:R-:W-:Y:S01]  /*0b60*/  @!P0 IMAD.MOV.U32 R13, RZ, RZ, R19 ;  /* 0x000000ffff0d8224 */ /* 0x000fe200078e0013 */
[----:B------:R-:W-:Y:S01]  /*0b70*/  LOP3.LUT R99, R30, UR29, R99, 0x96, !PT ;  /* 0x0000001d1e637c12 */ /* 0x000fe2000f8e9663 */
[--C-:B------:R-:W-:Y:S01]  /*0b80*/  @P0 IMAD.MOV.U32 R17, RZ, RZ, R27.reuse ;  /* 0x000000ffff110224 */ /* 0x100fe200078e001b */
[----:B------:R-:W-:Y:S01]  /*0b90*/  @!P0 MOV R17, R27 ;  /* 0x0000001b00118202 */ /* 0x000fe20000000f00 */
[----:B------:R-:W-:Y:S01]  /*0ba0*/  @!P0 IMAD.MOV.U32 R18, RZ, RZ, R20 ;  /* 0x000000ffff128224 */ /* 0x000fe200078e0014 */
[----:B------:R-:W-:Y:S01]  /*0bb0*/  PRMT R27, R41, 0x7632, R27 ;  /* 0x00007632291b7816 */ /* 0x000fe2000000001b */
[--C-:B------:R-:W-:Y:S01]  /*0bc0*/  @P0 IMAD.MOV.U32 R19, RZ, RZ, R21.reuse ;  /* 0x000000ffff130224 */ /* 0x100fe200078e0015 */
[----:B------:R-:W-:Y:S01]  /*0bd0*/  PRMT R24, R17, 0x7632, R24 ;  /* 0x0000763211187816 */ /* 0x000fe20000000018 */
[----:B------:R-:W-:Y:S01]  /*0be0*/  @!P0 IMAD.MOV.U32 R19, RZ, RZ, R21 ;  /* 0x000000ffff138224 */ /* 0x000fe200078e0015 */
[----:B------:R-:W-:Y:S01]  /*0bf0*/  @P0 MOV R21, R23 ;  /* 0x0000001700150202 */ /* 0x000fe20000000f00 */
[----:B------:R-:W-:Y:S01]  /*0c00*/  @P0 IMAD.MOV.U32 R20, RZ, RZ, R22 ;  /* 0x000000ffff140224 */ /* 0x000fe200078e0016 */
[----:B------:R-:W-:Y:S01]  /*0c10*/  PRMT R30, R14, 0x7632, R30 ;  /* 0x000076320e1e7816 */ /* 0x000fe2000000001e */
[--C-:B------:R-:W-:Y:S01]  /*0c20*/  @!P0 IMAD.MOV.U32 R20, RZ, RZ, R22.reuse ;  /* 0x000000ffff148224 */ /* 0x100fe200078e0016 */
[----:B------:R-:W-:Y:S01]  /*0c30*/  PRMT R22, R18, 0x7632, R22 ;  /* 0x0000763212167816 */ /* 0x000fe20000000016 */
[--C-:B------:R-:W-:Y:S01]  /*0c40*/  @!P0 IMAD.MOV.U32 R21, RZ, RZ, R23.reuse ;  /* 0x000000ffff158224 */ /* 0x100fe200078e0017 */
[----:B------:R-:W-:Y:S01]  /*0c50*/  PRMT R23, R43, 0x7632, R23 ;  /* 0x000076322b177816 */ /* 0x000fe20000000017 */
[----:B------:R-:W-:Y:S01]  /*0c60*/  IMAD.MOV.U32 R87, RZ, RZ, RZ ;  /* 0x000000ffff577224 */ /* 0x000fe200078e00ff */
[----:B------:R-:W-:Y:S01]  /*0c70*/  PRMT R72, R13, 0x7632, R72 ;  /* 0x000076320d487816 */ /* 0x000fe20000000048 */
[----:B------:R-:W-:Y:S01]  /*0c80*/  IMAD R104, R104, -0x2daee0ad, RZ ;  /* 0xd2511f5368687824 */ /* 0x000fe200078e02ff */
[----:B------:R-:W-:Y:S01]  /*0c90*/  PLOP3.LUT P0, PT, PT, PT, UP0, 0x80, 0x8 ;  /* 0x000000000008781c */ /* 0x000fe20003f0f008 */
[----:B01234-:R-:W-:-:S12]  /*0ca0*/  IMAD R98, R98, -0x326172a9, RZ ;  /* 0xcd9e8d5762627824 */ /* 0x01ffd800078e02ff */
.L_x_2228:
[----:B------:R-:W-:Y:S01]  /*0cb0*/  ISETP.NE.U32.AND P1, PT, RZ, UR10, PT ;  /* 0x0000000aff007c0c */ /* 0x000fe2000bf25070 */
[----:B------:R-:W0:Y:S01]  /*0cc0*/  LDC.64 R124, c[0x0][0x390] ;  /* 0x0000e400ff7c7b82 */ /* 0x000e220000000a00 */
[----:B-1----:R-:W-:Y:S02]  /*0cd0*/  IMAD R56, R2, UR4, RZ ;  /* 0x0000000402387c24 */ /* 0x002fe4000f8e02ff */
[----:B------:R-:W-:-:S03]  /*0ce0*/  ISETP.NE.AND.EX P1, PT, RZ, UR11, PT, P1 ;  /* 0x0000000bff007c0c */ /* 0x000fc6000bf25310 */
[----:B------:R-:W-:Y:S02]  /*0cf0*/  SHF.R.S32.HI R57, RZ, 0x1f, R56 ;  /* 0x0000001fff397819 */ /* 0x000fe40000011438 */
[----:B------:R-:W1:Y:S02]  /*0d00*/  @P0 LDC.64 R60, c[0x0][0x398] ;  /* 0x0000e600ff3c0b82 */ /* 0x000e640000000a00 */
[----:B------:R-:W-:-:S04]  /*0d10*/  LEA.HI R57, R57, R56, RZ, 0x3 ;  /* 0x0000003839397211 */ /* 0x000fc800078f18ff */
[----:B------:R-:W-:Y:S02]  /*0d20*/  LEA.HI.SX32 R65, R57, R0, 0x1d ;  /* 0x0000000039417211 */ /* 0x000fe400078feaff */
[----:B------:R-:W2:Y:S03]  /*0d30*/  @P1 LDC.64 R66, c[0x0][0x3a0] ;  /* 0x0000e800ff421b82 */ /* 0x000ea60000000a00 */
[----:B0-----:R-:W-:-:S05]  /*0d40*/  IMAD.WIDE.U32 R56, R65, 0x10, R124 ;  /* 0x0000001041387825 */ /* 0x001fca00078e007c */
[----:B------:R-:W0:Y:S01]  /*0d50*/  LDC.64 R62, c[0x0][0x398] ;  /* 0x0000e600ff3e7b82 */ /* 0x000e220000000a00 */
[----:B------:R-:W5:Y:S01]  /*0d60*/  LDG.E.128 R56, desc[UR8][R56.64] ;  /* 0x0000000838387981 */ /* 0x000f62000c1e1d00 */
[----:B--2---:R-:W-:-:S05]  /*0d70*/  @P1 IMAD.WIDE.U32 R66, R65, 0x10, R66 ;  /* 0x0000001041421825 */ /* 0x004fca00078e0042 */
[----:B------:R-:W2:Y:S01]  /*0d80*/  @P1 LDG.E.128 R48, desc[UR8][R66.64] ;  /* 0x0000000842301981 */ /* 0x000ea2000c1e1d00 */
[----:B-1----:R-:W-:-:S05]  /*0d90*/  @P0 IMAD.WIDE.U32 R60, R65, 0x10, R60 ;  /* 0x00000010413c0825 */ /* 0x002fca00078e003c */
[----:B------:R1:W5:Y:S01]  /*0da0*/  @P0 LDG.E.128 R52, desc[UR8][R60.64] ;  /* 0x000000083c340981 */ /* 0x000362000c1e1d00 */
[----:B0-----:R-:W-:-:S04]  /*0db0*/  ISETP.NE.U32.AND P0, PT, R62, RZ, PT ;  /* 0x000000ff3e00720c */ /* 0x001fc80003f05070 */
[----:B------:R-:W-:Y:S01]  /*0dc0*/  ISETP.NE.AND.EX P0, PT, R63, RZ, PT, P0 ;  /* 0x000000ff3f00720c */ /* 0x000fe20003f05300 */
[----:B------:R-:W-:Y:S01]  /*0dd0*/  HFMA2 R103, -RZ, RZ, 0.1171875, 0 ;  /* 0x2f800000ff677431 */ /* 0x000fe200000001ff */
[----:B--2---:R-:W-:Y:S02]  /*0de0*/  PRMT R96, R51, 0x7632, R96 ;  /* 0x0000763233607816 */ /* 0x004fe40000000060 */
[----:B------:R-:W-:Y:S02]  /*0df0*/  PRMT R114, R50, 0x7632, R114 ;  /* 0x0000763232727816 */ /* 0x000fe40000000072 */
[----:B------:R-:W-:Y:S02]  /*0e00*/  PRMT R109, R49, 0x7632, R109 ;  /* 0x00007632316d7816 */ /* 0x000fe4000000006d */
[----:B------:R-:W-:-:S05]  /*0e10*/  PRMT R105, R48, 0x7632, R105 ;  /* 0x0000763230697816 */ /* 0x000fca0000000069 */
[----:B-1----:R-:W-:Y:S05]  /*0e20*/  @P0 BRA `(.L_x_1735) ;  /* 0x0000002800400947 */ /* 0x002fea0003800000 */
        /* <DEDUP_REMOVED lines=16> */
.L_x_1738:
        /* <DEDUP_REMOVED lines=13> */
.L_x_1740:
[----:B------:R-:W-:Y:S05]  /*1000*/  BSYNC.RECONVERGENT B2 ;  /* 0x0000000000027941 */ /* 0x000fea0003800200 */
.L_x_1739:
        /* <DEDUP_REMOVED lines=40> */
[----:B------:R-:W-:-:S07]  /*1290*/  IMAD.MOV.U32 R60, RZ, RZ, R104 ;  /* 0x000000ffff3c7224 */ /* 0x000fce00078e0068 */
.L_x_1737:
[----:B------:R-:W-:Y:S05]  /*12a0*/  BSYNC.RECONVERGENT B1 ;  /* 0x0000000000017941 */ /* 0x000fea0003800200 */
.L_x_1736:
[----:B------:R-:W-:Y:S01]  /*12b0*/  I2FP.F32.U32 R60, R60 ;  /* 0x0000003c003c7245 */ /* 0x000fe20000201000 */
[----:B-----5:R-:W-:Y:S01]  /*12c0*/  IMAD.U32 R61, R56, 0x10000, RZ ;  /* 0x00010000383d7824 */ /* 0x020fe200078e00ff */
[----:B------:R-:W-:Y:S01]  /*12d0*/  MOV R102, UR32 ;  /* 0x0000002000667c02 */ /* 0x000fe20008000f00 */
[----:B------:R-:W-:Y:S01]  /*12e0*/  IMAD.U32 R97, RZ, RZ, UR31 ;  /* 0x0000001fff617e24 */ /* 0x000fe2000f8e00ff */
[----:B------:R-:W-:Y:S01]  /*12f0*/  ISETP.NE.AND P2, PT, R66, 0x1, PT ;  /* 0x000000014200780c */ /* 0x000fe20003f45270 */
[----:B------:R-:W-:Y:S01]  /*1300*/  FFMA.FTZ R60, R60, R103, 1.1641532182693481445e-10 ;  /* 0x2f0000003c3c7423 */ /* 0x000fe20000010067 */
[----:B------:R-:W-:Y:S02]  /*1310*/  @P1 IMAD.U32 R67, R48, 0x10000, RZ ;  /* 0x0001000030431824 */ /* 0x000fe400078e00ff */
[----:B------:R-:W-:Y:S01]  /*1320*/  FMUL.FTZ R61, R61, R102 ;  /* 0x000000663d3d7220 */ /* 0x000fe20000410000 */
[----:B------:R-:W-:Y:S01]  /*1330*/  BSSY.RECONVERGENT B1, `(.L_x_1741) ;  /* 0x000004b000017945 */ /* 0x000fe20003800200 */
[----:B------:R-:W-:Y:S01]  /*1340*/  PRMT R56, R56, 0x7632, R56 ;  /* 0x0000763238387816 */ /* 0x000fe20000000038 */
[----:B------:R-:W-:Y:S01]  /*1350*/  IMAD.MOV.U32 R68, RZ, RZ, 0x2 ;  /* 0x00000002ff447424 */ /* 0x000fe200078e00ff */
        /* <DEDUP_REMOVED lines=16> */
.L_x_1743:
        /* <DEDUP_REMOVED lines=13> */
.L_x_1745:
[----:B------:R-:W-:Y:S05]  /*1530*/  BSYNC.RECONVERGENT B2 ;  /* 0x0000000000027941 */ /* 0x000fea0003800200 */
.L_x_1744:
        /* <DEDUP_REMOVED lines=39> */
[----:B------:R-:W-:Y:S02]  /*17b0*/  LOP3.LUT R101, R66, UR30, R61, 0x96, !PT ;  /* 0x0000001e42657c12 */ /* 0x000fe4000f8e963d */
[----:B------:R-:W-:Y:S01]  /*17c0*/  MOV R61, R106 ;  /* 0x0000006a003d7202 */ /* 0x000fe20000000f00 */
[----:B------:R-:W-:-:S07]  /*17d0*/  IMAD.MOV.U32 R106, RZ, RZ, R60 ;  /* 0x000000ffff6a7224 */ /* 0x000fce00078e003c */
.L_x_1742:
[----:B------:R-:W-:Y:S05]  /*17e0*/  BSYNC.RECONVERGENT B1 ;  /* 0x0000000000017941 */ /* 0x000fea0003800200 */
.L_x_1741:
[----:B------:R-:W-:Y:S01]  /*17f0*/  I2FP.F32.U32 R60, R61 ;  /* 0x0000003d003c7245 */ /* 0x000fe20000201000 */
[----:B------:R-:W-:Y:S01]  /*1800*/  IMAD.U32 R61, R56, 0x10000, RZ ;  /* 0x00010000383d7824 */ /* 0x000fe200078e00ff */
[----:B------:R-:W-:Y:S01]  /*1810*/  ISETP.NE.AND P2, PT, R68, 0x1, PT ;  /* 0x000000014400780c */ /* 0x000fe20003f45270 */
[----:B------:R-:W-:Y:S01]  /*1820*/  BSSY.RECONVERGENT B1, `(.L_x_1746) ;  /* 0x000004d000017945 */ /* 0x000fe20003800200 */
[----:B------:R-:W-:Y:S01]  /*1830*/  @P1 SHF.L.U32 R56, R105, 0x10, RZ ;  /* 0x0000001069381819 */ /* 0x000fe200000006ff */
[----:B------:R-:W-:Y:S01]  /*1840*/  FFMA.FTZ R60, R60, R103, 1.1641532182693481445e-10 ;  /* 0x2f0000003c3c7423 */ /* 0x000fe20000010067 */
[----:B------:R-:W-:-:S04]  /*1850*/  FMUL.FTZ R61, R61, R102 ;  /* 0x000000663d3d7220 */ /* 0x000fc80000410000 */
[----:B------:R-:W-:Y:S01]  /*1860*/  FSETP.GTU.FTZ.AND P0, PT, R60, R97, PT ;  /* 0x000000613c00720b */ /* 0x000fe20003f1c000 */
[----:B------:R-:W-:-:S03]  /*1870*/  IMAD.MOV.U32 R60, RZ, RZ, 0x2 ;  /* 0x00000002ff3c7424 */ /* 0x000fc600078e00ff */
[----:B------:R-:W-:Y:S02]  /*1880*/  FSEL R67, R61, RZ, !P0 ;  /* 0x000000ff3d437208 */ /* 0x000fe40004000000 */
        /* <DEDUP_REMOVED lines=14> */
.L_x_1748:
        /* <DEDUP_REMOVED lines=13> */
.L_x_1750:
[----:B------:R-:W-:Y:S05]  /*1a40*/  BSYNC.RECONVERGENT B2 ;  /* 0x0000000000027941 */ /* 0x000fea0003800200 */
.L_x_1749:
        /* <DEDUP_REMOVED lines=42> */
.L_x_1747:
[----:B------:R-:W-:Y:S05]  /*1cf0*/  BSYNC.RECONVERGENT B1 ;  /* 0x0000000000017941 */ /* 0x000fea0003800200 */
.L_x_1746:
[----:B------:R-:W-:Y:S01]  /*1d00*/  I2FP.F32.U32 R56, R56 ;  /* 0x0000003800387245 */ /* 0x000fe20000201000 */
[----:B------:R-:W-:Y:S01]  /*1d10*/  IMAD.U32 R61, R57, 0x10000, RZ ;  /* 0x00010000393d7824 */ /* 0x000fe200078e00ff */
[----:B------:R-:W-:Y:S01]  /*1d20*/  ISETP.NE.AND P2, PT, R60, 0x1, PT ;  /* 0x000000013c00780c */ /* 0x000fe20003f45270 */
[----:B------:R-:W-:Y:S01]  /*1d30*/  @P1 IMAD.U32 R69, R49, 0x10000, RZ ;  /* 0x0001000031451824 */ /* 0x000fe200078e00ff */
[----:B------:R-:W-:Y:S01]  /*1d40*/  BSSY.RECONVERGENT B1, `(.L_x_1751) ;  /* 0x000004d000017945 */ /* 0x000fe20003800200 */
[----:B------:R-:W-:Y:S01]  /*1d50*/  FFMA.FTZ R56, R56, R103, 1.1641532182693481445e-10 ;  /* 0x2f00000038387423 */ /* 0x000fe20000010067 */
[----:B------:R-:W-:Y:S01]  /*1d60*/  FMUL.FTZ R61, R61, R102 ;  /* 0x000000663d3d7220 */ /* 0x000fe20000410000 */
[----:B------:R-:W-:Y:S02]  /*1d70*/  PRMT R108, R57, 0x7632, R108 ;  /* 0x00007632396c7816 */ /* 0x000fe4000000006c */
[----:B------:R-:W-:Y:S02]  /*1d80*/  MOV R57, R98 ;  /* 0x0000006200397202 */ /* 0x000fe40000000f00 */
        /* <DEDUP_REMOVED lines=16> */
.L_x_1753:
        /* <DEDUP_REMOVED lines=13> */
.L_x_1755:
[----:B------:R-:W-:Y:S05]  /*1f60*/  BSYNC.RECONVERGENT B2 ;  /* 0x0000000000027941 */ /* 0x000fea0003800200 */
.L_x_1754:
        /* <DEDUP_REMOVED lines=39> */
[----:B------:R-:W-:Y:S02]  /*21e0*/  LOP3.LUT R101, R60, UR30, R57, 0x96, !PT ;  /* 0x0000001e3c657c12 */ /* 0x000fe4000f8e9639 */
[----:B------:R-:W-:Y:S01]  /*21f0*/  MOV R57, R106 ;  /* 0x0000006a00397202 */ /* 0x000fe20000000f00 */
[----:B------:R-:W-:-:S07]  /*2200*/  IMAD.MOV.U32 R106, RZ, RZ, R56 ;  /* 0x000000ffff6a7224 */ /* 0x000fce00078e0038 */
.L_x_1752:
[----:B------:R-:W-:Y:S05]  /*2210*/  BSYNC.RECONVERGENT B1 ;  /* 0x0000000000017941 */ /* 0x000fea0003800200 */
.L_x_1751:
        /* <DEDUP_REMOVED lines=23> */
.L_x_1758:
        /* <DEDUP_REMOVED lines=13> */
.L_x_1760:
[----:B------:R-:W-:Y:S05]  /*2460*/  BSYNC.RECONVERGENT B2 ;  /* 0x0000000000027941 */ /* 0x000fea0003800200 */
.L_x_1759:
        /* <DEDUP_REMOVED lines=39> */
[----:B------:R-:W-:Y:S02]  /*26e0*/  HFMA2 R60, -RZ, RZ, 0, 0 ;  /* 0x00000000ff3c7431 */ /* 0x000fe400000001ff */
[----:B------:R-:W-:Y:S02]  /*26f0*/  IMAD.MOV.U32 R57, RZ, RZ, R106 ;  /* 0x000000ffff397224 */ /* 0x000fe400078e006a */
[----:B------:R-:W-:-:S07]  /*2700*/  IMAD.MOV.U32 R106, RZ, RZ, R56 ;  /* 0x000000ffff6a7224 */ /* 0x000fce00078e0038 */
.L_x_1757:
[----:B------:R-:W-:Y:S05]  /*2710*/  BSYNC.RECONVERGENT B1 ;  /* 0x0000000000017941 */ /* 0x000fea0003800200 */
.L_x_1756:
        /* <DEDUP_REMOVED lines=10> */
[----:B------:R-:W-:Y:S02]  /*27c0*/  PLOP3.LUT P3, PT, P3, PT, PT, 0x8, 0x80 ;  /* 0x000000000080781c */ /* 0x000fe40001f6e170 */
[----:B------:R-:W-:Y:S01]  /*27d0*/  MOV R57, R98 ;  /* 0x0000006200397202 */ /* 0x000fe20000000f00 */
[----:B------:R-:W-:Y:S01]  /*27e0*/  @P1 FADD.FTZ R68, R68, R61 ;  /* 0x0000003d44441221 */ /* 0x000fe20000010000 */
[----:B------:R-:W-:-:S04]  /*27f0*/  IMAD.MOV.U32 R61, RZ, RZ, 0x2 ;  /* 0x00000002ff3d7424 */ /* 0x000fc800078e00ff */
        /* <DEDUP_REMOVED lines=10> */
.L_x_1763:
        /* <DEDUP_REMOVED lines=13> */
.L_x_1765:
[----:B------:R-:W-:Y:S05]  /*2970*/  BSYNC.RECONVERGENT B2 ;  /* 0x0000000000027941 */ /* 0x000fea0003800200 */
.L_x_1764:
        /* <DEDUP_REMOVED lines=42> */
.L_x_1762:
[----:B------:R-:W-:Y:S05]  /*2c20*/  BSYNC.RECONVERGENT B1 ;  /* 0x0000000000017941 */ /* 0x000fea0003800200 */
.L_x_1761:
        /* <DEDUP_REMOVED lines=23> */
.L_x_1768:
        /* <DEDUP_REMOVED lines=13> */
.L_x_1770:
[----:B------:R-:W-:Y:S05]  /*2e70*/  BSYNC.RECONVERGENT B2 ;  /* 0x0000000000027941 */ /* 0x000fea0003800200 */
.L_x_1769:
        /* <DEDUP_REMOVED lines=40> */
[----:B------:R-:W-:Y:S02]  /*3100*/  IMAD.MOV.U32 R57, RZ, RZ, R106 ;  /* 0x000000ffff397224 */ /* 0x000fe400078e006a */
[----:B------:R-:W-:-:S07]  /*3110*/  IMAD.MOV.U32 R106, RZ, RZ, R56 ;  /* 0x000000ffff6a7224 */ /* 0x000fce00078e0038 */
.L_x_1767:
[----:B------:R-:W-:Y:S05]  /*3120*/  BSYNC.RECONVERGENT B1 ;  /* 0x0000000000017941 */ /* 0x000fea0003800200 */
.L_x_1766:
[----:B------:R-:W-:Y:S01]  /*3130*/  I2FP.F32.U32 R56, R57 ;  /* 0x0000003900387245 */ /* 0x000fe20000201000 */
[----:B------:R-:W-:Y:S01]  /*3140*/  IMAD.U32 R57, R59, 0x10000, RZ ;  /* 0x000100003b397824 */ /* 0x000fe200078e00ff */
[----:B------:R-:W-:Y:S01]  /*3150*/  ISETP.NE.AND P5, PT, R58, 0x1, PT ;  /* 0x000000013a00780c */ /* 0x000fe20003fa5270 */
[----:B------:R-:W-:Y:S01]  /*3160*/  @P1 IMAD.U32 R61, R51, 0x10000, RZ ;  /* 0x00010000333d1824 */ /* 0x000fe200078e00ff */
[----:B------:R-:W-:Y:S01]  /*3170*/  BSSY.RECONVERGENT B1, `(.L_x_1771) ;  /* 0x000004c000017945 */ /* 0x000fe20003800200 */
[----:B------:R-:W-:Y:S01]  /*3180*/  FFMA.FTZ R56, R56, R103, 1.1641532182693481445e-10 ;  /* 0x2f00000038387423 */ /* 0x000fe20000010067 */
[----:B------:R-:W-:Y:S01]  /*3190*/  FMUL.FTZ R57, R57, R102 ;  /* 0x0000006639397220 */ /* 0x000fe20000410000 */
[----:B------:R-:W-:Y:S01]  /*31a0*/  PRMT R109, R59, 0x7632, R109 ;  /* 0x000076323b6d7816 */ /* 0x000fe2000000006d */
[----:B------:R-:W-:Y:S02]  /*31b0*/  IMAD.MOV.U32 R120, RZ, RZ, 0x2 ;  /* 0x00000002ff787424 */ /* 0x000fe400078e00ff */
[----:B------:R-:W-:-:S04]  /*31c0*/  FSETP.GTU.FTZ.AND P4, PT, R56, R97, PT ;  /* 0x000000613800720b */ /* 0x000fc80003f9c000 */
[----:B------:R-:W-:Y:S02]  /*31d0*/  FSEL R70, R57, RZ, !P4 ;  /* 0x000000ff39467208 */ /* 0x000fe40006000000 */
[----:B------:R-:W-:Y:S02]  /*31e0*/  MOV R57, R98 ;  /* 0x0000006200397202 */ /* 0x000fe40000000f00 */
[----:B------:R-:W-:Y:S01]  /*31f0*/  PLOP3.LUT P4, PT, P4, PT, PT, 0x8, 0x80 ;  /* 0x000000000080781c */ /* 0x000fe2000278e170 */
        /* <DEDUP_REMOVED lines=11> */
.L_x_1773:
        /* <DEDUP_REMOVED lines=13> */
.L_x_1775:
[----:B------:R-:W-:Y:S05]  /*3380*/  BSYNC.RECONVERGENT B2 ;  /* 0x0000000000027941 */ /* 0x000fea0003800200 */
.L_x_1774:
        /* <DEDUP_REMOVED lines=39> */
[----:B------:R-:W-:Y:S02]  /*3600*/  LOP3.LUT R101, R58, UR30, R57, 0x96, !PT ;  /* 0x0000001e3a657c12 */ /* 0x000fe4000f8e9639 */
[----:B------:R-:W-:Y:S01]  /*3610*/  MOV R57, R106 ;  /* 0x0000006a00397202 */ /* 0x000fe20000000f00 */
[----:B------:R-:W-:-:S07]  /*3620*/  IMAD.MOV.U32 R106, RZ, RZ, R56 ;  /* 0x000000ffff6a7224 */ /* 0x000fce00078e0038 */
.L_x_1772:
[----:B------:R-:W-:Y:S05]  /*3630*/  BSYNC.RECONVERGENT B1 ;  /* 0x0000000000017941 */ /* 0x000fea0003800200 */
.L_x_1771:
[----:B------:R-:W-:Y:S01]  /*3640*/  I2FP.F32.U32 R56, R57 ;  /* 0x0000003900387245 */ /* 0x000fe20000201000 */
[----:B------:R-:W-:Y:S01]  /*3650*/  IMAD.U32 R109, R109, 0x10000, RZ ;  /* 0x000100006d6d7824 */ /* 0x000fe200078e00ff */
[----:B------:R-:W-:Y:S02]  /*3660*/  @P1 SHF.L.U32 R57, R96, 0x10, RZ ;  /* 0x0000001060391819 */ /* 0x000fe400000006ff */
[----:B------:R-:W-:Y:S01]  /*3670*/  PRMT R58, R113, 0x5410, R114 ;  /* 0x00005410713a7816 */ /* 0x000fe20000000072 */
[----:B------:R-:W-:Y:S01]  /*3680*/  FFMA.FTZ R56, R56, R103, 1.1641532182693481445e-10 ;  /* 0x2f00000038387423 */ /* 0x000fe20000010067 */
[----:B------:R-:W-:-:S04]  /*3690*/  FMUL.FTZ R109, R109, R102 ;  /* 0x000000666d6d7220 */ /* 0x000fc80000410000 */
[----:B------:R-:W-:Y:S02]  /*36a0*/  FSETP.GTU.FTZ.AND P5, PT, R56, R97, PT ;  /* 0x000000613800720b */ /* 0x000fe40003fbc000 */
[----:B------:R-:W-:Y:S02]  /*36b0*/  PRMT R56, R107, 0x5410, R110 ;  /* 0x000054106b387816 */ /* 0x000fe4000000006e */
[----:B------:R-:W-:Y:S02]  /*36c0*/  FSEL R96, R109, RZ, !P5 ;  /* 0x000000ff6d607208 */ /* 0x000fe40006800000 */
[----:B------:R-:W-:-:S03]  /*36d0*/  PLOP3.LUT P5, PT, P5, PT, PT, 0x8, 0x80 ;  /* 0x000000000080781c */ /* 0x000fc60002fae170 */
[----:B------:R-:W-:Y:S01]  /*36e0*/  @P1 FADD.FTZ R96, R96, R57 ;  /* 0x0000003960601221 */ /* 0x000fe20000010000 */
[----:B------:R-:W-:-:S04]  /*36f0*/  PRMT R57, R111, 0x5410, R112 ;  /* 0x000054106f397816 */ /* 0x000fc80000000070 */
[----:B------:R-:W-:-:S04]  /*3700*/  F2FP.BF16.F32.PACK_AB R59, RZ, R96 ;  /* 0x00000060ff3b723e */ /* 0x000fc800000010ff */
[----:B------:R-:W-:Y:S01]  /*3710*/  PRMT R59, R108, 0x5410, R59 ;  /* 0x000054106c3b7816 */ /* 0x000fe2000000003b */
[----:B------:R-:W-:Y:S06]  /*3720*/  BRA `(.L_x_1776) ;  /* 0x0000005000387947 */ /* 0x000fec0003800000 */
.L_x_1735:
        /* <DEDUP_REMOVED lines=16> */
.L_x_1779:
        /* <DEDUP_REMOVED lines=13> */
.L_x_1781:
[----:B------:R-:W-:Y:S05]  /*3900*/  BSYNC.RECONVERGENT B2 ;  /* 0x0000000000027941 */ /* 0x000fea0003800200 */
.L_x_1780:
        /* <DEDUP_REMOVED lines=41> */
.L_x_1778:
[----:B------:R-:W-:Y:S05]  /*3ba0*/  BSYNC.RECONVERGENT B1 ;  /* 0x0000000000017941 */ /* 0x000fea0003800200 */
.L_x_1777:
[----:B------:R-:W-:Y:S01]  /*3bb0*/  I2FP.F32.U32 R60, R60 ;  /* 0x0000003c003c7245 */ /* 0x000fe20000201000 */
[----:B------:R-:W-:Y:S01]  /*3bc0*/  IMAD.U32 R97, RZ, RZ, UR31 ;  /* 0x0000001fff617e24 */ /* 0x000fe2000f8e00ff */
[----:B------:R-:W-:Y:S01]  /*3bd0*/  ISETP.NE.AND P2, PT, R66, 0x1, PT ;  /* 0x000000014200780c */ /* 0x000fe20003f45270 */
[----:B------:R-:W-:Y:S01]  /*3be0*/  IMAD.U32 R102, RZ, RZ, UR32 ;  /* 0x00000020ff667e24 */ /* 0x000fe2000f8e00ff */
[----:B-----5:R-:W-:Y:S01]  /*3bf0*/  SHF.L.U32 R61, R56, 0x10, RZ ;  /* 0x00000010383d7819 */ /* 0x020fe200000006ff */
[----:B------:R-:W-:Y:S01]  /*3c00*/  FFMA.FTZ R60, R60, R103, 1.1641532182693481445e-10 ;  /* 0x2f0000003c3c7423 */ /* 0x000fe20000010067 */
[----:B------:R-:W-:Y:S01]  /*3c10*/  BSSY.RECONVERGENT B1, `(.L_x_1782) ;  /* 0x000004a000017945 */ /* 0x000fe20003800200 */
[----:B------:R-:W-:Y:S01]  /*3c20*/  PRMT R56, R56, 0x7632, R56 ;  /* 0x0000763238387816 */ /* 0x000fe20000000038 */
[----:B------:R-:W-:Y:S02]  /*3c30*/  IMAD.MOV.U32 R68, RZ, RZ, 0x2 ;  /* 0x00000002ff447424 */ /* 0x000fe400078e00ff */
[----:B------:R-:W-:Y:S01]  /*3c40*/  FMUL.FTZ R61, R61, R102 ;  /* 0x000000663d3d7220 */ /* 0x000fe20000410000 */
[----:B------:R-:W-:Y:S01]  /*3c50*/  FSETP.GTU.FTZ.AND P0, PT, R60, R97, PT ;  /* 0x000000613c00720b */ /* 0x000fe20003f1c000 */
[----:B------:R-:W-:-:S03]  /*3c60*/  IMAD.MOV.U32 R60, RZ, RZ, R98 ;  /* 0x000000ffff3c7224 */ /* 0x000fc600078e0062 */
        /* <DEDUP_REMOVED lines=12> */
.L_x_1784:
        /* <DEDUP_REMOVED lines=13> */
.L_x_1786:
[----:B------:R-:W-:Y:S05]  /*3e00*/  BSYNC.RECONVERGENT B2 ;  /* 0x0000000000027941 */ /* 0x000fea0003800200 */
.L_x_1785:
        /* <DEDUP_REMOVED lines=40> */
[----:B------:R-:W-:Y:S01]  /*4090*/  IMAD.MOV.U32 R60, RZ, RZ, R106 ;  /* 0x000000ffff3c7224 */ /* 0x000fe200078e006a */
[----:B------:R-:W-:-:S07]  /*40a0*/  MOV R106, R66 ;  /* 0x00000042006a7202 */ /* 0x000fce0000000f00 */
.L_x_1783:
[----:B------:R-:W-:Y:S05]  /*40b0*/  BSYNC.RECONVERGENT B1 ;  /* 0x0000000000017941 */ /* 0x000fea0003800200 */
.L_x_1782:
        /* <DEDUP_REMOVED lines=25> */
.L_x_1789:
        /* <DEDUP_REMOVED lines=13> */
.L_x_1791:
[----:B------:R-:W-:Y:S05]  /*4320*/  BSYNC.RECONVERGENT B2 ;  /* 0x0000000000027941 */ /* 0x000fea0003800200 */
.L_x_1790:
        /* <DEDUP_REMOVED lines=40> */
[----:B------:R-:W-:Y:S02]  /*45b0*/  IMAD.MOV.U32 R106, RZ, RZ, R66 ;  /* 0x000000ffff6a7224 */ /* 0x000fe400078e0042 */
[----:B------:R-:W-:-:S07]  /*45c0*/  HFMA2 R66, -RZ, RZ, 0, 0 ;  /* 0x00000000ff427431 */ /* 0x000fce00000001ff */
.L_x_1788:
[----:B------:R-:W-:Y:S05]  /*45d0*/  BSYNC.RECONVERGENT B1 ;  /* 0x0000000000017941 */ /* 0x000fea0003800200 */
.L_x_1787:
        /* <DEDUP_REMOVED lines=21> */
.L_x_1794:
        /* <DEDUP_REMOVED lines=13> */
.L_x_1796:
[----:B------:R-:W-:Y:S05]  /*4800*/  BSYNC.RECONVERGENT B2 ;  /* 0x0000000000027941 */ /* 0x000fea0003800200 */
.L_x_1795:
        /* <DEDUP_REMOVED lines=41> */
[----:B------:R-:W-:-:S07]  /*4aa0*/  MOV R106, R66 ;  /* 0x00000042006a7202 */ /* 0x000fce0000000f00 */
.L_x_1793:
[----:B------:R-:W-:Y:S05]  /*4ab0*/  BSYNC.RECONVERGENT B1 ;  /* 0x0000000000017941 */ /* 0x000fea0003800200 */
.L_x_1792:
[----:B------:R-:W-:Y:S01]  /*4ac0*/  I2FP.F32.U32 R56, R56 ;  /* 0x0000003800387245 */ /* 0x000fe20000201000 */
[----:B------:R-:W-:Y:S01]  /*4ad0*/  @P1 IMAD.U32 R67, R105, 0x10000, RZ ;  /* 0x0001000069431824 */ /* 0x000fe200078e00ff */
[----:B------:R-:W-:Y:S01]  /*4ae0*/  PRMT R60, R52, 0x7632, R60 ;  /* 0x00007632343c7816 */ /* 0x000fe2000000003c */
[----:B------:R-:W-:Y:S01]  /*4af0*/  BSSY.RECONVERGENT B1, `(.L_x_1797) ;  /* 0x000004f000017945 */ /* 0x000fe20003800200 */
[----:B------:R-:W-:Y:S01]  /*4b00*/  ISETP.NE.AND P2, PT, R68, 0x1, PT ;  /* 0x000000014400780c */ /* 0x000fe20003f45270 */
[----:B------:R-:W-:Y:S02]  /*4b10*/  FFMA.FTZ R56, R56, R103, 1.1641532182693481445e-10 ;  /* 0x2f00000038387423 */ /* 0x000fe40000010067 */
[----:B------:R-:W-:Y:S02]  /*4b20*/  IMAD.U32 R61, R60, 0x10000, RZ ;  /* 0x000100003c3d7824 */ /* 0x000fe400078e00ff */
[----:B------:R-:W-:Y:S01]  /*4b30*/  IMAD.MOV.U32 R60, RZ, RZ, 0x2 ;  /* 0x00000002ff3c7424 */ /* 0x000fe200078e00ff */
[----:B------:R-:W-:Y:S01]  /*4b40*/  FSETP.GTU.FTZ.AND P0, PT, R56, R97, PT ;  /* 0x000000613800720b */ /* 0x000fe20003f1c000 */
[----:B------:R-:W-:-:S05]  /*4b50*/  FMUL.FTZ R61, R61, R102 ;  /* 0x000000663d3d7220 */ /* 0x000fca0000410000 */
[----:B------:R-:W-:-:S05]  /*4b60*/  FSEL R56, R61, RZ, !P0 ;  /* 0x000000ff3d387208 */ /* 0x000fca0004000000 */
[----:B------:R-:W-:Y:S01]  /*4b70*/  FADD.FTZ R56, R89, R56 ;  /* 0x0000003859387221 */ /* 0x000fe20000010000 */
[----:B------:R-:W-:-:S03]  /*4b80*/  SEL R89, RZ, 0x1, P0 ;  /* 0x00000001ff597807 */ /* 0x000fc60000000000 */
        /* <DEDUP_REMOVED lines=13> */
.L_x_1799:
        /* <DEDUP_REMOVED lines=13> */
.L_x_1801:
[----:B------:R-:W-:Y:S05]  /*4d30*/  BSYNC.RECONVERGENT B2 ;  /* 0x0000000000027941 */ /* 0x000fea0003800200 */
.L_x_1800:
        /* <DEDUP_REMOVED lines=42> */
.L_x_1798:
[----:B------:R-:W-:Y:S05]  /*4fe0*/  BSYNC.RECONVERGENT B1 ;  /* 0x0000000000017941 */ /* 0x000fea0003800200 */
.L_x_1797:
        /* <DEDUP_REMOVED lines=22> */
.L_x_1804:
        /* <DEDUP_REMOVED lines=13> */
.L_x_1806:
[----:B------:R-:W-:Y:S05]  /*5220*/  BSYNC.RECONVERGENT B2 ;  /* 0x0000000000027941 */ /* 0x000fea0003800200 */
.L_x_1805:
        /* <DEDUP_REMOVED lines=42> */
.L_x_1803:
[----:B------:R-:W-:Y:S05]  /*54d0*/  BSYNC.RECONVERGENT B1 ;  /* 0x0000000000017941 */ /* 0x000fea0003800200 */
.L_x_1802:
        /* <DEDUP_REMOVED lines=25> */
.L_x_1809:
        /* <DEDUP_REMOVED lines=13> */
.L_x_1811:
[----:B------:R-:W-:Y:S05]  /*5740*/  BSYNC.RECONVERGENT B2 ;  /* 0x0000000000027941 */ /* 0x000fea0003800200 */
.L_x_1810:
        /* <DEDUP_REMOVED lines=42> */
.L_x_1808:
[----:B------:R-:W-:Y:S05]  /*59f0*/  BSYNC.RECONVERGENT B1 ;  /* 0x0000000000017941 */ /* 0x000fea0003800200 */
.L_x_1807:
        /* <DEDUP_REMOVED lines=20> */
.L_x_1814:
        /* <DEDUP_REMOVED lines=13> */
.L_x_1816:
[----:B------:R-:W-:Y:S05]  /*5c10*/  BSYNC.RECONVERGENT B2 ;  /* 0x0000000000027941 */ /* 0x000fea0003800200 */
.L_x_1815:
        /* <DEDUP_REMOVED lines=40> */
[----:B------:R-:W-:Y:S01]  /*5ea0*/  IMAD.MOV.U32 R57, RZ, RZ, R106 ;  /* 0x000000ffff397224 */ /* 0x000fe200078e006a */
[----:B------:R-:W-:-:S07]  /*5eb0*/  MOV R106, R56 ;  /* 0x00000038006a7202 */ /* 0x000fce0000000f00 */
.L_x_1813:
[----:B------:R-:W-:Y:S05]  /*5ec0*/  BSYNC.RECONVERGENT B1 ;  /* 0x0000000000017941 */ /* 0x000fea0003800200 */
.L_x_1812:
[----:B------:R-:W-:Y:S01]  /*5ed0*/  I2FP.F32.U32 R56, R57 ;  /* 0x0000003900387245 */ /* 0x000fe20000201000 */
[----:B------:R-:W-:Y:S01]  /*5ee0*/  @P1 IMAD.U32 R60, R109, 0x10000, RZ ;  /* 0x000100006d3c1824 */ /* 0x000fe200078e00ff */
[----:B------:R-:W-:Y:S01]  /*5ef0*/  PRMT R57, R53, 0x7632, R57 ;  /* 0x0000763235397816 */ /* 0x000fe20000000039 */
[----:B------:R-:W-:Y:S01]  /*5f00*/  BSSY.RECONVERGENT B1, `(.L_x_1817) ;  /* 0x000004f000017945 */ /* 0x000fe20003800200 */
[----:B------:R-:W-:Y:S01]  /*5f10*/  ISETP.NE.AND P3, PT, R61, 0x1, PT ;  /* 0x000000013d00780c */ /* 0x000fe20003f65270 */
[----:B------:R-:W-:Y:S02]  /*5f20*/  FFMA.FTZ R56, R56, R103, 1.1641532182693481445e-10 ;  /* 0x2f00000038387423 */ /* 0x000fe40000010067 */
[----:B------:R-:W-:-:S03]  /*5f30*/  IMAD.U32 R57, R57, 0x10000, RZ ;  /* 0x0001000039397824 */ /* 0x000fc600078e00ff */
[----:B------:R-:W-:Y:S01]  /*5f40*/  FSETP.GTU.FTZ.AND P0, PT, R56, R97, PT ;  /* 0x000000613800720b */ /* 0x000fe20003f1c000 */
[----:B------:R-:W-:-:S05]  /*5f50*/  FMUL.FTZ R57, R57, R102 ;  /* 0x0000006639397220 */ /* 0x000fca0000410000 */
[----:B------:R-:W-:Y:S01]  /*5f60*/  FSEL R56, R57, RZ, !P0 ;  /* 0x000000ff39387208 */ /* 0x000fe20004000000 */
[----:B------:R-:W-:-:S04]  /*5f70*/  IMAD.MOV.U32 R57, RZ, RZ, R98 ;  /* 0x000000ffff397224 */ /* 0x000fc800078e0062 */
[----:B------:R-:W-:-:S04]  /*5f80*/  FADD.FTZ R91, R91, R56 ;  /* 0x000000385b5b7221 */ /* 0x000fc80000010000 */
[----:B------:R-:W-:Y:S01]  /*5f90*/  @P1 FADD.FTZ R69, R60, R91 ;  /* 0x0000005b3c451221 */ /* 0x000fe20000010000 */
[----:B------:R-:W-:Y:S01]  /*5fa0*/  @!P1 MOV R69, R91 ;  /* 0x0000005b00459202 */ /* 0x000fe20000000f00 */
[----:B------:R-:W-:Y:S01]  /*5fb0*/  IMAD.MOV.U32 R60, RZ, RZ, 0x2 ;  /* 0x00000002ff3c7424 */ /* 0x000fe200078e00ff */
[----:B------:R-:W-:Y:S02]  /*5fc0*/  SEL R91, RZ, 0x1, P0 ;  /* 0x00000001ff5b7807 */ /* 0x000fe40000000000 */
        /* <DEDUP_REMOVED lines=10> */
.L_x_1819:
        /* <DEDUP_REMOVED lines=13> */
.L_x_1821:
[----:B------:R-:W-:Y:S05]  /*6140*/  BSYNC.RECONVERGENT B2 ;  /* 0x0000000000027941 */ /* 0x000fea0003800200 */
.L_x_1820:
        /* <DEDUP_REMOVED lines=42> */
.L_x_1818:
[----:B------:R-:W-:Y:S05]  /*63f0*/  BSYNC.RECONVERGENT B1 ;  /* 0x0000000000017941 */ /* 0x000fea0003800200 */
.L_x_1817:
        /* <DEDUP_REMOVED lines=8> */
[----:B------:R-:W-:-:S04]  /*6480*/  FSETP.GTU.FTZ.AND P3, PT, R56, R97, PT ;  /* 0x000000613800720b */ /* 0x000fc80003f7c000 */
[----:B------:R-:W-:Y:S01]  /*6490*/  FSEL R68, R57, RZ, !P3 ;  /* 0x000000ff39447208 */ /* 0x000fe20005800000 */
[----:B------:R-:W-:Y:S01]  /*64a0*/  IMAD.MOV.U32 R57, RZ, RZ, R98 ;  /* 0x000000ffff397224 */ /* 0x000fe200078e0062 */
        /* <DEDUP_REMOVED lines=10> */
.L_x_1824:
        /* <DEDUP_REMOVED lines=13> */
.L_x_1826:
[----:B------:R-:W-:Y:S05]  /*6620*/  BSYNC.RECONVERGENT B2 ;  /* 0x0000000000027941 */ /* 0x000fea0003800200 */
.L_x_1825:
        /* <DEDUP_REMOVED lines=42> */
.L_x_1823:
[----:B------:R-:W-:Y:S05]  /*68d0*/  BSYNC.RECONVERGENT B1 ;  /* 0x0000000000017941 */ /* 0x000fea0003800200 */
.L_x_1822:
        /* <DEDUP_REMOVED lines=25> */
.L_x_1829:
        /* <DEDUP_REMOVED lines=13> */
.L_x_1831:
[----:B------:R-:W-:Y:S05]  /*6b40*/  BSYNC.RECONVERGENT B2 ;  /* 0x0000000000027941 */ /* 0x000fea0003800200 */
.L_x_1830:
        /* <DEDUP_REMOVED lines=40> */
[----:B------:R-:W-:Y:S02]  /*6dd0*/  IMAD.MOV.U32 R57, RZ, RZ, R106 ;  /* 0x000000ffff397224 */ /* 0x000fe400078e006a */
[----:B------:R-:W-:-:S07]  /*6de0*/  IMAD.MOV.U32 R106, RZ, RZ, R56 ;  /* 0x000000ffff6a7224 */ /* 0x000fce00078e0038 */
.L_x_1828:
[----:B------:R-:W-:Y:S05]  /*6df0*/  BSYNC.RECONVERGENT B1 ;  /* 0x0000000000017941 */ /* 0x000fea0003800200 */
.L_x_1827:
        /* <DEDUP_REMOVED lines=20> */
.L_x_1834:
        /* <DEDUP_REMOVED lines=13> */
.L_x_1836:
[----:B------:R-:W-:Y:S05]  /*7010*/  BSYNC.RECONVERGENT B2 ;  /* 0x0000000000027941 */ /* 0x000fea0003800200 */
.L_x_1835:
        /* <DEDUP_REMOVED lines=42> */
.L_x_1833:
[----:B------:R-:W-:Y:S05]  /*72c0*/  BSYNC.RECONVERGENT B1 ;  /* 0x0000000000017941 */ /* 0x000fea0003800200 */
.L_x_1832:
[----:B------:R-:W-:Y:S01]  /*72d0*/  I2FP.F32.U32 R56, R60 ;  /* 0x0000003c00387245 */ /* 0x000fe20000201000 */
[----:B------:R-:W-:Y:S01]  /*72e0*/  @P1 IMAD.U32 R71, R114, 0x10000, RZ ;  /* 0x0001000072471824 */ /* 0x000fe200078e00ff */
[----:B------:R-:W-:Y:S01]  /*72f0*/  PRMT R57, R54, 0x7632, R57 ;  /* 0x0000763236397816 */ /* 0x000fe20000000039 */
[----:B------:R-:W-:Y:S02]  /*7300*/  BSSY.RECONVERGENT B1, `(.L_x_1837) ;  /* 0x000004f000017945 */ /* 0x000fe40003800200 */
        /* <DEDUP_REMOVED lines=10> */
[----:B------:R-:W-:Y:S01]  /*73b0*/  @!P1 MOV R71, R58 ;  /* 0x0000003a00479202 */ /* 0x000fe20000000f00 */
[----:B------:R-:W-:-:S03]  /*73c0*/  IMAD.MOV.U32 R58, RZ, RZ, 0x2 ;  /* 0x00000002ff3a7424 */ /* 0x000fc600078e00ff */
        /* <DEDUP_REMOVED lines=10> */
.L_x_1839:
        /* <DEDUP_REMOVED lines=13> */
.L_x_1841:
[----:B------:R-:W-:Y:S05]  /*7540*/  BSYNC.RECONVERGENT B2 ;  /* 0x0000000000027941 */ /* 0x000fea0003800200 */
.L_x_1840:
        /* <DEDUP_REMOVED lines=42> */
.L_x_1838:
[----:B------:R-:W-:Y:S05]  /*77f0*/  BSYNC.RECONVERGENT B1 ;  /* 0x0000000000017941 */ /* 0x000fea0003800200 */
.L_x_1837:
        /* <DEDUP_REMOVED lines=21> */
.L_x_1844:
        /* <DEDUP_REMOVED lines=13> */
.L_x_1846:
[----:B------:R-:W-:Y:S05]  /*7a20*/  BSYNC.RECONVERGENT B2 ;  /* 0x0000000000027941 */ /* 0x000fea0003800200 */
.L_x_1845:
        /* <DEDUP_REMOVED lines=42> */
.L_x_1843:
[----:B------:R-:W-:Y:S05]  /*7cd0*/  BSYNC.RECONVERGENT B1 ;  /* 0x0000000000017941 */ /* 0x000fea0003800200 */
.L_x_1842:
        /* <DEDUP_REMOVED lines=25> */
.L_x_1849:
        /* <DEDUP_REMOVED lines=13> */
.L_x_1851:
[----:B------:R-:W-:Y:S05]  /*7f40*/  BSYNC.RECONVERGENT B2 ;  /* 0x0000000000027941 */ /* 0x000fea0003800200 */
.L_x_1850:
        /* <DEDUP_REMOVED lines=42> */
.L_x_1848:
[----:B------:R-:W-:Y:S05]  /*81f0*/  BSYNC.RECONVERGENT B1 ;  /* 0x0000000000017941 */ /* 0x000fea0003800200 */
.L_x_1847:
        /* <DEDUP_REMOVED lines=20> */
.L_x_1854:
        /* <DEDUP_REMOVED lines=15> */
.L_x_1856:
[----:B------:R-:W-:Y:S05]  /*8430*/  BSYNC.RECONVERGENT B2 ;  /* 0x0000000000027941 */ /* 0x000fea0003800200 */
.L_x_1855:
        /* <DEDUP_REMOVED lines=40> */
[----:B------:R-:W-:Y:S01]  /*86c0*/  IMAD.MOV.U32 R58, RZ, RZ, R106 ;  /* 0x000000ffff3a7224 */ /* 0x000fe200078e006a */
[----:B------:R-:W-:-:S07]  /*86d0*/  MOV R106, R56 ;  /* 0x00000038006a7202 */ /* 0x000fce0000000f00 */
.L_x_1853:
[----:B------:R-:W-:Y:S05]  /*86e0*/  BSYNC.RECONVERGENT B1 ;  /* 0x0000000000017941 */ /* 0x000fea0003800200 */
.L_x_1852:
[----:B------:R-:W-:Y:S01]  /*86f0*/  I2FP.F32.U32 R56, R58 ;  /* 0x0000003a00387245 */ /* 0x000fe20000201000 */
[----:B------:R-:W-:Y:S01]  /*8700*/  @P1 IMAD.U32 R96, R96, 0x10000, RZ ;  /* 0x0001000060601824 */ /* 0x000fe200078e00ff */
[----:B------:R-:W-:-:S03]  /*8710*/  PRMT R57, R55, 0x7632, R57 ;  /* 0x0000763237397816 */ /* 0x000fc60000000039 */
[----:B------:R-:W-:Y:S02]  /*8720*/  FFMA.FTZ R56, R56, R103, 1.1641532182693481445e-10 ;  /* 0x2f00000038387423 */ /* 0x000fe40000010067 */
[----:B------:R-:W-:-:S03]  /*8730*/  IMAD.U32 R57, R57, 0x10000, RZ ;  /* 0x0001000039397824 */ /* 0x000fc600078e00ff */
[----:B------:R-:W-:Y:S01]  /*8740*/  FSETP.GTU.FTZ.AND P6, PT, R56, R97, PT ;  /* 0x000000613800720b */ /* 0x000fe20003fdc000 */
[----:B------:R-:W-:-:S03]  /*8750*/  FMUL.FTZ R57, R57, R102 ;  /* 0x0000006639397220 */ /* 0x000fc60000410000 */
[----:B------:R-:W-:Y:S02]  /*8760*/  SEL R56, RZ, 0x1, P6 ;  /* 0x00000001ff387807 */ /* 0x000fe40003000000 */
[----:B------:R-:W-:Y:S02]  /*8770*/  FSEL R58, R57, RZ, !P6 ;  /* 0x000000ff393a7208 */ /* 0x000fe40007000000 */
[----:B------:R-:W-:-:S03]  /*8780*/  PRMT R57, R110, 0x5410, R109 ;  /* 0x000054106e397816 */ /* 0x000fc6000000006d */
[----:B------:R-:W-:Y:S01]  /*8790*/  FADD.FTZ R95, R95, R58 ;  /* 0x0000003a5f5f7221 */ /* 0x000fe20000010000 */
[----:B------:R-:W-:-:S03]  /*87a0*/  PRMT R58, R112, 0x5410, R113 ;  /* 0x00005410703a7816 */ /* 0x000fc60000000071 */
[--C-:B------:R-:W-:Y:S01]  /*87b0*/  @P1 FADD.FTZ R96, R96, R95.reuse ;  /* 0x0000005f60601221 */ /* 0x100fe20000010000 */
[----:B------:R-:W-:Y:S02]  /*87c0*/  @!P1 MOV R96, R95 ;  /* 0x0000005f00609202 */ /* 0x000fe40000000f00 */
[----:B------:R-:W-:Y:S02]  /*87d0*/  PRMT R95, R56, 0x7610, R95 ;  /* 0x00007610385f7816 */ /* 0x000fe4000000005f */
[----:B------:R-:W-:Y:S02]  /*87e0*/  F2FP.BF16.F32.PACK_AB R59, RZ, R96 ;  /* 0x00000060ff3b723e */ /* 0x000fe400000010ff */
[----:B------:R-:W-:Y:S02]  /*87f0*/  PRMT R56, R108, 0x5410, R107 ;  /* 0x000054106c387816 */ /* 0x000fe4000000006b */
[----:B------:R-:W-:-:S07]  /*8800*/  PRMT R59, R111, 0x5410, R59 ;  /* 0x000054106f3b7816 */ /* 0x000fce000000003b */
.L_x_1776:
[----:B------:R-:W-:Y:S01]  /*8810*/  SEL R113, RZ, 0x100, !P0 ;  /* 0x00000100ff717807 */ /* 0x000fe20004000000 */
[----:B------:R-:W0:Y:S01]  /*8820*/  LDC.64 R60, c[0x0][0x3a8] ;  /* 0x0000ea00ff3c7b82 */ /* 0x000e220000000a00 */
[----:B------:R-:W-:Y:S02]  /*8830*/  ISETP.NE.U32.AND P0, PT, R62, RZ, PT ;  /* 0x000000ff3e00720c */ /* 0x000fe40003f05070 */
        /* <DEDUP_REMOVED lines=13> */
[C---:B0-----:R-:W-:Y:S01]  /*8910*/  IMAD.WIDE.U32 R116, R65.reuse, 0x10, R60 ;  /* 0x0000001041747825 */ /* 0x041fe200078e003c */
[----:B------:R-:W-:Y:S01]  /*8920*/  LOP3.LUT R100, R100, R104, R105, 0xfe, !PT ;  /* 0x0000006864647212 */ /* 0x000fe200078efe69 */
[----:B------:R-:W0:Y:S01]  /*8930*/  @P0 LDC.64 R110, c[0x0][0x398] ;  /* 0x0000e600ff6e0b82 */ /* 0x000e220000000a00 */
[----:B------:R-:W-:Y:S01]  /*8940*/  SEL R107, RZ, 0x1, !P6 ;  /* 0x00000001ff6b7807 */ /* 0x000fe20007000000 */
[----:B------:R-:W-:Y:S01]  /*8950*/  VIADD R105, R65, 0x20 ;  /* 0x0000002041697836 */ /* 0x000fe20000000000 */
        /* <DEDUP_REMOVED lines=27> */
.L_x_1857:
[C---:B-1-3--:R-:W-:Y:S01]  /*8b10*/  IMAD.WIDE.U32 R56, R105.reuse, 0x10, R124 ;  /* 0x0000001069387825 */ /* 0x04afe200078e007c */
[----:B------:R-:W2:Y:S03]  /*8b20*/  @P1 LDG.E.128 R48, desc[UR8][R118.64] ;  /* 0x0000000876301981 */ /* 0x000ea6000c1e1d00 */
[----:B0-----:R-:W-:Y:S02]  /*8b30*/  @P0 IMAD.WIDE.U32 R110, R105, 0x10, R110 ;  /* 0x00000010696e0825 */ /* 0x001fe400078e006e */
[----:B------:R-:W5:Y:S04]  /*8b40*/  LDG.E.128 R56, desc[UR8][R56.64] ;  /* 0x0000000838387981 */ /* 0x000f68000c1e1d00 */
[----:B------:R0:W5:Y:S01]  /*8b50*/  @P0 LDG.E.128 R52, desc[UR8][R110.64] ;  /* 0x000000086e340981 */ /* 0x000162000c1e1d00 */
[----:B--2---:R-:W-:-:S02]  /*8b60*/  PRMT R109, R49, 0x7632, R109 ;  /* 0x00007632316d7816 */ /* 0x004fc4000000006d */
        /* <DEDUP_REMOVED lines=18> */
.L_x_1861:
        /* <DEDUP_REMOVED lines=13> */
.L_x_1863:
[----:B------:R-:W-:Y:S05]  /*8d60*/  BSYNC.RECONVERGENT B2 ;  /* 0x0000000000027941 */ /* 0x000fea0003800200 */
.L_x_1862:
        /* <DEDUP_REMOVED lines=42> */
.L_x_1860:
[----:B------:R-:W-:Y:S05]  /*9010*/  BSYNC.RECONVERGENT B1 ;  /* 0x0000000000017941 */ /* 0x000fea0003800200 */
.L_x_1859:
[----:B------:R-:W-:Y:S01]  /*9020*/  I2FP.F32.U32 R88, R88 ;  /* 0x0000005800587245 */ /* 0x000fe20000201000 */
[C---:B-----5:R-:W-:Y:S01]  /*9030*/  IMAD.U32 R89, R56.reuse, 0x10000, RZ ;  /* 0x0001000038597824 */ /* 0x060fe200078e00ff */
        /* <DEDUP_REMOVED lines=20> */
.L_x_1866:
        /* <DEDUP_REMOVED lines=13> */
.L_x_1868:
[----:B------:R-:W-:Y:S05]  /*9250*/  BSYNC.RECONVERGENT B2 ;  /* 0x0000000000027941 */ /* 0x000fea0003800200 */
.L_x_1867:
        /* <DEDUP_REMOVED lines=42> */
.L_x_1865:
[----:B------:R-:W-:Y:S05]  /*9500*/  BSYNC.RECONVERGENT B1 ;  /* 0x0000000000017941 */ /* 0x000fea0003800200 */
.L_x_1864:
        /* <DEDUP_REMOVED lines=25> */
.L_x_1871:
        /* <DEDUP_REMOVED lines=13> */
.L_x_1873:
[----:B------:R-:W-:Y:S05]  /*9770*/  BSYNC.RECONVERGENT B2 ;  /* 0x0000000000027941 */ /* 0x000fea0003800200 */
.L_x_1872:
        /* <DEDUP_REMOVED lines=40> */
[----:B------:R-:W-:Y:S01]  /*9a00*/  IMAD.MOV.U32 R91, RZ, RZ, RZ ;  /* 0x000000ffff5b7224 */ /* 0x000fe200078e00ff */
[----:B------:R-:W-:-:S07]  /*9a10*/  MOV R104, R90 ;  /* 0x0000005a00687202 */ /* 0x000fce0000000f00 */
.L_x_1870:
[----:B------:R-:W-:Y:S05]  /*9a20*/  BSYNC.RECONVERGENT B1 ;  /* 0x0000000000017941 */ /* 0x000fea0003800200 */
.L_x_1869:
        /* <DEDUP_REMOVED lines=21> */
.L_x_1876:
        /* <DEDUP_REMOVED lines=13> */
.L_x_1878:
[----:B------:R-:W-:Y:S05]  /*9c50*/  BSYNC.RECONVERGENT B2 ;  /* 0x0000000000027941 */ /* 0x000fea0003800200 */
.L_x_1877:
        /* <DEDUP_REMOVED lines=42> */
.L_x_1875:
[----:B------:R-:W-:Y:S05]  /*9f00*/  BSYNC.RECONVERGENT B1 ;  /* 0x0000000000017941 */ /* 0x000fea0003800200 */
.L_x_1874:
        /* <DEDUP_REMOVED lines=8> */
[----:B------:R-:W-:Y:S01]  /*9f90*/  FMUL.FTZ R89, R89, R102 ;  /* 0x0000006659597220 */ /* 0x000fe20000410000 */
[----:B------:R-:W-:-:S04]  /*9fa0*/  IMAD.MOV.U32 R90, RZ, RZ, 0x2 ;  /* 0x00000002ff5a7424 */ /* 0x000fc800078e00ff */
[----:B------:R-:W-:-:S05]  /*9fb0*/  FSEL R89, R89, RZ, !P2 ;  /* 0x000000ff59597208 */ /* 0x000fca0005000000 */
[----:B------:R-:W-:Y:S01]  /*9fc0*/  FADD.FTZ R56, R56, R89 ;  /* 0x0000005938387221 */ /* 0x000fe20000010000 */
[----:B------:R-:W-:-:S03]  /*9fd0*/  SEL R89, RZ, 0x1, P2 ;  /* 0x00000001ff597807 */ /* 0x000fc60001000000 */
        /* <DEDUP_REMOVED lines=13> */
.L_x_1881:
        /* <DEDUP_REMOVED lines=13> */
.L_x_1883:
[----:B------:R-:W-:Y:S05]  /*a180*/  BSYNC.RECONVERGENT B2 ;  /* 0x0000000000027941 */ /* 0x000fea0003800200 */
.L_x_1882:
        /* <DEDUP_REMOVED lines=40> */
[----:B------:R-:W-:Y:S01]  /*a410*/  IMAD.MOV.U32 R90, RZ, RZ, RZ ;  /* 0x000000ffff5a7224 */ /* 0x000fe200078e00ff */
[----:B------:R-:W-:-:S07]  /*a420*/  LOP3.LUT R101, R92, UR30, R91, 0x96, !PT ;  /* 0x0000001e5c657c12 */ /* 0x000fce000f8e965b */
.L_x_1880:
[----:B------:R-:W-:Y:S05]  /*a430*/  BSYNC.RECONVERGENT B1 ;  /* 0x0000000000017941 */ /* 0x000fea0003800200 */
.L_x_1879:
        /* <DEDUP_REMOVED lines=22> */
.L_x_1886:
        /* <DEDUP_REMOVED lines=13> */
.L_x_1888:
[----:B------:R-:W-:Y:S05]  /*a670*/  BSYNC.RECONVERGENT B2 ;  /* 0x0000000000027941 */ /* 0x000fea0003800200 */
.L_x_1887:
        /* <DEDUP_REMOVED lines=42> */
.L_x_1885:
[----:B------:R-:W-:Y:S05]  /*a920*/  BSYNC.RECONVERGENT B1 ;  /* 0x0000000000017941 */ /* 0x000fea0003800200 */
.L_x_1884:
[----:B------:R-:W-:Y:S01]  /*a930*/  I2FP.F32.U32 R56, R57 ;  /* 0x0000003900387245 */ /* 0x000fe20000201000 */
[----:B------:R-:W-:Y:S01]  /*a940*/  IMAD.U32 R57, R53, 0x10000, RZ ;  /* 0x0001000035397824 */ /* 0x000fe200078e00ff */
[----:B------:R-:W-:Y:S01]  /*a950*/  ISETP.NE.AND P3, PT, R92, 0x1, PT ;  /* 0x000000015c00780c */ /* 0x000fe20003f65270 */
[----:B------:R-:W-:Y:S01]  /*a960*/  BSSY.RECONVERGENT B1, `(.L_x_1889) ;  /* 0x000004e000017945 */ /* 0x000fe20003800200 */
[----:B------:R-:W-:Y:S02]  /*a970*/  IMAD.MOV.U32 R93, RZ, RZ, 0x2 ;  /* 0x00000002ff5d7424 */ /* 0x000fe400078e00ff */
[----:B------:R-:W-:Y:S01]  /*a980*/  FFMA.FTZ R56, R56, R103, 1.1641532182693481445e-10 ;  /* 0x2f00000038387423 */ /* 0x000fe20000010067 */
[----:B------:R-:W-:-:S04]  /*a990*/  FMUL.FTZ R57, R57, R102 ;  /* 0x0000006639397220 */ /* 0x000fc80000410000 */
[----:B------:R-:W-:-:S04]  /*a9a0*/  FSETP.GTU.FTZ.AND P2, PT, R56, R97, PT ;  /* 0x000000613800720b */ /* 0x000fc80003f5c000 */
[----:B------:R-:W-:Y:S02]  /*a9b0*/  FSEL R56, R57, RZ, !P2 ;  /* 0x000000ff39387208 */ /* 0x000fe40005000000 */
[----:B------:R-:W-:Y:S02]  /*a9c0*/  @P1 SHF.L.U32 R57, R49, 0x10, RZ ;  /* 0x0000001031391819 */ /* 0x000fe400000006ff */
[----:B------:R-:W-:Y:S01]  /*a9d0*/  SEL R90, RZ, 0x1, P2 ;  /* 0x00000001ff5a7807 */ /* 0x000fe20001000000 */
        /* <DEDUP_REMOVED lines=14> */
.L_x_1891:
        /* <DEDUP_REMOVED lines=13> */
.L_x_1893:
[----:B------:R-:W-:Y:S05]  /*ab90*/  BSYNC.RECONVERGENT B2 ;  /* 0x0000000000027941 */ /* 0x000fea0003800200 */
.L_x_1892:
        /* <DEDUP_REMOVED lines=42> */
.L_x_1890:
[----:B------:R-:W-:Y:S05]  /*ae40*/  BSYNC.RECONVERGENT B1 ;  /* 0x0000000000017941 */ /* 0x000fea0003800200 */
.L_x_1889:
        /* <DEDUP_REMOVED lines=9> */
[----:B------:R-:W-:Y:S02]  /*aee0*/  PLOP3.LUT P3, PT, P3, PT, PT, 0x8, 0x80 ;  /* 0x000000000080781c */ /* 0x000fe40001f6e170 */
[----:B------:R-:W-:Y:S02]  /*aef0*/  MOV R57, R98 ;  /* 0x0000006200397202 */ /* 0x000fe40000000f00 */
        /* <DEDUP_REMOVED lines=10> */
.L_x_1896:
        /* <DEDUP_REMOVED lines=13> */
.L_x_1898:
[----:B------:R-:W-:Y:S05]  /*b070*/  BSYNC.RECONVERGENT B2 ;  /* 0x0000000000027941 */ /* 0x000fea0003800200 */
.L_x_1897:
        /* <DEDUP_REMOVED lines=40> */
[----:B------:R-:W-:Y:S01]  /*b300*/  MOV R57, R104 ;  /* 0x0000006800397202 */ /* 0x000fe20000000f00 */
[----:B------:R-:W-:-:S07]  /*b310*/  IMAD.MOV.U32 R104, RZ, RZ, R56 ;  /* 0x000000ffff687224 */ /* 0x000fce00078e0038 */
.L_x_1895:
[----:B------:R-:W-:Y:S05]  /*b320*/  BSYNC.RECONVERGENT B1 ;  /* 0x0000000000017941 */ /* 0x000fea0003800200 */
.L_x_1894:
        /* <DEDUP_REMOVED lines=8> */
[----:B------:R-:W-:-:S05]  /*b3b0*/  FMUL.FTZ R57, R57, R102 ;  /* 0x0000006639397220 */ /* 0x000fca0000410000 */
[----:B------:R-:W-:Y:S02]  /*b3c0*/  FSEL R56, R57, RZ, !P2 ;  /* 0x000000ff39387208 */ /* 0x000fe40005000000 */
[----:B------:R-:W-:-:S03]  /*b3d0*/  MOV R57, R98 ;  /* 0x0000006200397202 */ /* 0x000fc60000000f00 */
[----:B------:R-:W-:Y:S01]  /*b3e0*/  FADD.FTZ R56, R91, R56 ;  /* 0x000000385b387221 */ /* 0x000fe20000010000 */
[----:B------:R-:W-:Y:S02]  /*b3f0*/  SEL R91, RZ, 0x1, P2 ;  /* 0x00000001ff5b7807 */ /* 0x000fe40001000000 */
[----:B------:R-:W-:Y:S01]  /*b400*/  ISETP.NE.AND P2, PT, R92, 0x1, PT ;  /* 0x000000015c00780c */ /* 0x000fe20003f45270 */
[----:B------:R-:W-:Y:S01]  /*b410*/  @P1 FADD.FTZ R110, R56, R109 ;  /* 0x0000006d386e1221 */ /* 0x000fe20000010000 */
[----:B------:R-:W-:-:S05]  /*b420*/  @!P1 IMAD.MOV.U32 R110, RZ, RZ, R56 ;  /* 0x000000ffff6e9224 */ /* 0x000fca00078e0038 */
        /* <DEDUP_REMOVED lines=10> */
.L_x_1901:
        /* <DEDUP_REMOVED lines=13> */
.L_x_1903:
[----:B------:R-:W-:Y:S05]  /*b5a0*/  BSYNC.RECONVERGENT B2 ;  /* 0x0000000000027941 */ /* 0x000fea0003800200 */
.L_x_1902:
        /* <DEDUP_REMOVED lines=42> */
.L_x_1900:
[----:B------:R-:W-:Y:S05]  /*b850*/  BSYNC.RECONVERGENT B1 ;  /* 0x0000000000017941 */ /* 0x000fea0003800200 */
.L_x_1899:
        /* <DEDUP_REMOVED lines=21> */
.L_x_1906:
        /* <DEDUP_REMOVED lines=13> */
.L_x_1908:
[----:B------:R-:W-:Y:S05]  /*ba80*/  BSYNC.RECONVERGENT B2 ;  /* 0x0000000000027941 */ /* 0x000fea0003800200 */
.L_x_1907:
        /* <DEDUP_REMOVED lines=42> */
.L_x_1905:
[----:B------:R-:W-:Y:S05]  /*bd30*/  BSYNC.RECONVERGENT B1 ;  /* 0x0000000000017941 */ /* 0x000fea0003800200 */
.L_x_1904:
        /* <DEDUP_REMOVED lines=25> */
.L_x_1911:
        /* <DEDUP_REMOVED lines=13> */
.L_x_1913:
[----:B------:R-:W-:Y:S05]  /*bfa0*/  BSYNC.RECONVERGENT B2 ;  /* 0x0000000000027941 */ /* 0x000fea0003800200 */
.L_x_1912:
        /* <DEDUP_REMOVED lines=42> */
.L_x_1910:
[----:B------:R-:W-:Y:S05]  /*c250*/  BSYNC.RECONVERGENT B1 ;  /* 0x0000000000017941 */ /* 0x000fea0003800200 */
.L_x_1909:
        /* <DEDUP_REMOVED lines=20> */
.L_x_1916:
        /* <DEDUP_REMOVED lines=13> */
.L_x_1918:
[----:B------:R-:W-:Y:S05]  /*c470*/  BSYNC.RECONVERGENT B2 ;  /* 0x0000000000027941 */ /* 0x000fea0003800200 */
.L_x_1917:
        /* <DEDUP_REMOVED lines=42> */
.L_x_1915:
[----:B------:R-:W-:Y:S05]  /*c720*/  BSYNC.RECONVERGENT B1 ;  /* 0x0000000000017941 */ /* 0x000fea0003800200 */
.L_x_1914:
        /* <DEDUP_REMOVED lines=27> */
.L_x_1921:
        /* <DEDUP_REMOVED lines=13> */
.L_x_1923:
[----:B------:R-:W-:Y:S05]  /*c9b0*/  BSYNC.RECONVERGENT B2 ;  /* 0x0000000000027941 */ /* 0x000fea0003800200 */
.L_x_1922:
        /* <DEDUP_REMOVED lines=42> */
.L_x_1920:
[----:B------:R-:W-:Y:S05]  /*cc60*/  BSYNC.RECONVERGENT B1 ;  /* 0x0000000000017941 */ /* 0x000fea0003800200 */
.L_x_1919:
[----:B------:R-:W-:Y:S01]  /*cc70*/  I2FP.F32.U32 R56, R57 ;  /* 0x0000003900387245 */ /* 0x000fe20000201000 */
[----:B------:R-:W-:Y:S01]  /*cc80*/  BSSY.RECONVERGENT B1, `(.L_x_1924) ;  /* 0x000004c000017945 */ /* 0x000fe20003800200 */
[----:B------:R-:W-:Y:S01]  /*cc90*/  ISETP.NE.AND P5, PT, R111, 0x1, PT ;  /* 0x000000016f00780c */ /* 0x000fe20003fa5270 */
[----:B------:R-:W-:Y:S01]  /*cca0*/  IMAD.MOV.U32 R58, RZ, RZ, R98 ;  /* 0x000000ffff3a7224 */ /* 0x000fe200078e0062 */
[C---:B------:R-:W-:Y:S01]  /*ccb0*/  SHF.L.U32 R57, R59.reuse, 0x10, RZ ;  /* 0x000000103b397819 */ /* 0x040fe200000006ff */
        /* <DEDUP_REMOVED lines=16> */
.L_x_1926:
        /* <DEDUP_REMOVED lines=13> */
.L_x_1928:
[----:B------:R-:W-:Y:S05]  /*ce90*/  BSYNC.RECONVERGENT B2 ;  /* 0x0000000000027941 */ /* 0x000fea0003800200 */
.L_x_1927:
        /* <DEDUP_REMOVED lines=42> */
.L_x_1925:
[----:B------:R-:W-:Y:S05]  /*d140*/  BSYNC.RECONVERGENT B1 ;  /* 0x0000000000017941 */ /* 0x000fea0003800200 */
.L_x_1924:
        /* <DEDUP_REMOVED lines=26> */
.L_x_1931:
        /* <DEDUP_REMOVED lines=13> */
.L_x_1933:
[----:B------:R-:W-:Y:S05]  /*d3c0*/  BSYNC.RECONVERGENT B2 ;  /* 0x0000000000027941 */ /* 0x000fea0003800200 */
.L_x_1932:
        /* <DEDUP_REMOVED lines=42> */
.L_x_1930:
[----:B------:R-:W-:Y:S05]  /*d670*/  BSYNC.RECONVERGENT B1 ;  /* 0x0000000000017941 */ /* 0x000fea0003800200 */
.L_x_1929:
        /* <DEDUP_REMOVED lines=20> */
.L_x_1936:
        /* <DEDUP_REMOVED lines=15> */
.L_x_1938:
[----:B------:R-:W-:Y:S05]  /*d8b0*/  BSYNC.RECONVERGENT B2 ;  /* 0x0000000000027941 */ /* 0x000fea0003800200 */
.L_x_1937:
        /* <DEDUP_REMOVED lines=42> */
.L_x_1935:
[----:B------:R-:W-:Y:S05]  /*db60*/  BSYNC.RECONVERGENT B1 ;  /* 0x0000000000017941 */ /* 0x000fea0003800200 */
.L_x_1934:
[----:B------:R-:W-:Y:S02]  /*db70*/  I2FP.F32.U32 R56, R58 ;  /* 0x0000003a00387245 */ /* 0x000fe40000201000 */
[----:B------:R-:W-:-:S03]  /*db80*/  PRMT R57, R55, 0x7632, R57 ;  /* 0x0000763237397816 */ /* 0x000fc60000000039 */
[----:B------:R-:W-:Y:S02]  /*db90*/  FFMA.FTZ R56, R56, R103, 1.1641532182693481445e-10 ;  /* 0x2f00000038387423 */ /* 0x000fe40000010067 */
[----:B------:R-:W-:-:S03]  /*dba0*/  IMAD.U32 R57, R57, 0x10000, RZ ;  /* 0x0001000039397824 */ /* 0x000fc600078e00ff */
[----:B------:R-:W-:Y:S01]  /*dbb0*/  FSETP.GTU.FTZ.AND P6, PT, R56, R97, PT ;  /* 0x000000613800720b */ /* 0x000fe20003fdc000 */
[----:B------:R-:W-:-:S03]  /*dbc0*/  FMUL.FTZ R57, R57, R102 ;  /* 0x0000006639397220 */ /* 0x000fc60000410000 */
[----:B------:R-:W-:Y:S02]  /*dbd0*/  SEL R56, RZ, 0x1, P6 ;  /* 0x00000001ff387807 */ /* 0x000fe40003000000 */
[----:B------:R-:W-:Y:S02]  /*dbe0*/  FSEL R59, R57, RZ, !P6 ;  /* 0x000000ff393b7208 */ /* 0x000fe40007000000 */
[----:B------:R-:W-:-:S04]  /*dbf0*/  @P1 PRMT R57, R51, 0x7632, R57 ;  /* 0x0000763233391816 */ /* 0x000fc80000000039 */
[----:B------:R-:W-:Y:S01]  /*dc00*/  @P1 SHF.L.U32 R58, R57, 0x10, RZ ;  /* 0x00000010393a1819 */ /* 0x000fe200000006ff */
[----:B------:R-:W-:-:S04]  /*dc10*/  FADD.FTZ R57, R114, R59 ;  /* 0x0000003b72397221 */ /* 0x000fc80000010000 */
[----:B------:R-:W-:Y:S01]  /*dc20*/  @P1 FADD.FTZ R114, R57, R58 ;  /* 0x0000003a39721221 */ /* 0x000fe20000010000 */
[----:B------:R-:W-:Y:S01]  /*dc30*/  @!P1 IMAD.MOV.U32 R114, RZ, RZ, R57 ;  /* 0x000000ffff729224 */ /* 0x000fe200078e0039 */
[--C-:B------:R-:W-:Y:S02]  /*dc40*/  PRMT R57, R121, 0x5410, R95.reuse ;  /* 0x0000541079397816 */ /* 0x100fe4000000005f */
[----:B------:R-:W-:Y:S02]  /*dc50*/  PRMT R95, R56, 0x7610, R95 ;  /* 0x00007610385f7816 */ /* 0x000fe4000000005f */
[----:B------:R-:W-:Y:S02]  /*dc60*/  F2FP.BF16.F32.PACK_AB R59, RZ, R114 ;  /* 0x00000072ff3b723e */ /* 0x000fe400000010ff */
[----:B------:R-:W-:Y:S02]  /*dc70*/  PRMT R58, R122, 0x5410, R123 ;  /* 0x000054107a3a7816 */ /* 0x000fe4000000007b */
[----:B------:R-:W-:-:S02]  /*dc80*/  PRMT R56, R119, 0x5410, R116 ;  /* 0x0000541077387816 */ /* 0x000fc40000000074 */
[----:B------:R-:W-:Y:S01]  /*dc90*/  PRMT R59, R120, 0x5410, R59 ;  /* 0x00005410783b7816 */ /* 0x000fe2000000003b */
[----:B------:R-:W-:Y:S06]  /*dca0*/  BRA `(.L_x_1939) ;  /* 0x0000002800447947 */ /* 0x000fec0003800000 */
.L_x_1858:
        /* <DEDUP_REMOVED lines=16> */
.L_x_1942:
        /* <DEDUP_REMOVED lines=13> */
.L_x_1944:
[----:B------:R-:W-:Y:S05]  /*de80*/  BSYNC.RECONVERGENT B2 ;  /* 0x0000000000027941 */ /* 0x000fea0003800200 */
.L_x_1943:
        /* <DEDUP_REMOVED lines=42> */
.L_x_1941:
[----:B------:R-:W-:Y:S05]  /*e130*/  BSYNC.RECONVERGENT B1 ;  /* 0x0000000000017941 */ /* 0x000fea0003800200 */
.L_x_1940:
[----:B------:R-:W-:Y:S01]  /*e140*/  I2FP.F32.U32 R100, R100 ;  /* 0x0000006400647245 */ /* 0x000fe20000201000 */
[----:B------:R-:W-:Y:S01]  /*e150*/  @P1 IMAD.U32 R113, R48, 0x10000, RZ ;  /* 0x0001000030711824 */ /* 0x000fe200078e00ff */
[----:B-----5:R-:W-:Y:S01]  /*e160*/  SHF.L.U32 R111, R56, 0x10, RZ ;  /* 0x00000010386f7819 */ /* 0x020fe200000006ff */
        /* <DEDUP_REMOVED lines=22> */
.L_x_1947:
        /* <DEDUP_REMOVED lines=13> */
.L_x_1949:
[----:B------:R-:W-:Y:S05]  /*e3a0*/  BSYNC.RECONVERGENT B2 ;  /* 0x0000000000027941 */ /* 0x000fea0003800200 */
.L_x_1948:
        /* <DEDUP_REMOVED lines=42> */
.L_x_1946:
[----:B------:R-:W-:Y:S05]  /*e650*/  BSYNC.RECONVERGENT B1 ;  /* 0x0000000000017941 */ /* 0x000fea0003800200 */
.L_x_1945:
[----:B------:R-:W-:Y:S01]  /*e660*/  I2FP.F32.U32 R100, R108 ;  /* 0x0000006c00647245 */ /* 0x000fe20000201000 */
[----:B------:R-:W-:Y:S01]  /*e670*/  @P1 IMAD.U32 R107, R107, 0x10000, RZ ;  /* 0x000100006b6b1824 */ /* 0x000fe200078e00ff */
[----:B------:R-:W-:Y:S01]  /*e680*/  SHF.L.U32 R111, R56, 0x10, RZ ;  /* 0x00000010386f7819 */ /* 0x000fe200000006ff */
[----:B------:R-:W-:Y:S01]  /*e690*/  BSSY.RECONVERGENT B1, `(.L_x_1950) ;  /* 0x000004d000017945 */ /* 0x000fe20003800200 */
[----:B------:R-:W-:Y:S01]  /*e6a0*/  ISETP.NE.AND P3, PT, R112, 0x1, PT ;  /* 0x000000017000780c */ /* 0x000fe20003f65270 */
[----:B------:R-:W-:Y:S01]  /*e6b0*/  FFMA.FTZ R100, R100, R103, 1.1641532182693481445e-10 ;  /* 0x2f00000064647423 */ /* 0x000fe20000010067 */
[----:B------:R-:W-:Y:S01]  /*e6c0*/  MOV R56, R98 ;  /* 0x0000006200387202 */ /* 0x000fe20000000f00 */
[----:B------:R-:W-:-:S03]  /*e6d0*/  FMUL.FTZ R111, R111, R102 ;  /* 0x000000666f6f7220 */ /* 0x000fc60000410000 */
[----:B------:R-:W-:Y:S01]  /*e6e0*/  FSETP.GTU.FTZ.AND P2, PT, R100, R97, PT ;  /* 0x000000616400720b */ /* 0x000fe20003f5c000 */
[----:B------:R-:W-:-:S03]  /*e6f0*/  IMAD.MOV.U32 R100, RZ, RZ, 0x2 ;  /* 0x00000002ff647424 */ /* 0x000fc600078e00ff */
        /* <DEDUP_REMOVED lines=14> */
.L_x_1952:
        /* <DEDUP_REMOVED lines=13> */
.L_x_1954:
[----:B------:R-:W-:Y:S05]  /*e8b0*/  BSYNC.RECONVERGENT B2 ;  /* 0x0000000000027941 */ /* 0x000fea0003800200 */
.L_x_1953:
        /* <DEDUP_REMOVED lines=42> */
.L_x_1951:
[----:B------:R-:W-:Y:S05]  /*eb60*/  BSYNC.RECONVERGENT B1 ;  /* 0x0000000000017941 */ /* 0x000fea0003800200 */
.L_x_1950:
[----:B------:R-:W-:Y:S01]  /*eb70*/  I2FP.F32.U32 R56, R56 ;  /* 0x0000003800387245 */ /* 0x000fe20000201000 */
[----:B------:R-:W-:Y:S01]  /*eb80*/  BSSY.RECONVERGENT B1, `(.L_x_1955) ;  /* 0x0000050000017945 */ /* 0x000fe20003800200 */
[C---:B------:R-:W-:Y:S01]  /*eb90*/  SHF.L.U32 R107, R57.reuse, 0x10, RZ ;  /* 0x00000010396b7819 */ /* 0x040fe200000006ff */
[----:B------:R-:W-:Y:S01]  /*eba0*/  IMAD.MOV.U32 R111, RZ, RZ, 0x2 ;  /* 0x00000002ff6f7424 */ /* 0x000fe200078e00ff */
[----:B------:R-:W-:Y:S01]  /*ebb0*/  ISETP.NE.AND P3, PT, R100, 0x1, PT ;  /* 0x000000016400780c */ /* 0x000fe20003f65270 */
[----:B------:R-:W-:Y:S01]  /*ebc0*/  FFMA.FTZ R56, R56, R103, 1.1641532182693481445e-10 ;  /* 0x2f00000038387423 */ /* 0x000fe20000010067 */
[----:B------:R-:W-:Y:S01]  /*ebd0*/  PRMT R112, R57, 0x7632, R112 ;  /* 0x0000763239707816 */ /* 0x000fe20000000070 */
[----:B------:R-:W-:Y:S01]  /*ebe0*/  FMUL.FTZ R107, R107, R102 ;  /* 0x000000666b6b7220 */ /* 0x000fe20000410000 */
[----:B------:R-:W-:Y:S02]  /*ebf0*/  MOV R57, R98 ;  /* 0x0000006200397202 */ /* 0x000fe40000000f00 */
[----:B------:R-:W-:Y:S01]  /*ec00*/  FSETP.GTU.FTZ.AND P2, PT, R56, R97, PT ;  /* 0x000000613800720b */ /* 0x000fe20003f5c000 */
[----:B------:R-:W-:-:S03]  /*ec10*/  @P1 IMAD.U32 R56, R49, 0x10000, RZ ;  /* 0x0001000031381824 */ /* 0x000fc600078e00ff */
        /* <DEDUP_REMOVED lines=14> */
.L_x_1957:
        /* <DEDUP_REMOVED lines=13> */
.L_x_1959:
[----:B------:R-:W-:Y:S05]  /*edd0*/  BSYNC.RECONVERGENT B2 ;  /* 0x0000000000027941 */ /* 0x000fea0003800200 */
.L_x_1958:
        /* <DEDUP_REMOVED lines=42> */
.L_x_1956:
[----:B------:R-:W-:Y:S05]  /*f080*/  BSYNC.RECONVERGENT B1 ;  /* 0x0000000000017941 */ /* 0x000fea0003800200 */
.L_x_1955:
        /* <DEDUP_REMOVED lines=24> */
.L_x_1962:
        /* <DEDUP_REMOVED lines=13> */
.L_x_1964:
[----:B------:R-:W-:Y:S05]  /*f2e0*/  BSYNC.RECONVERGENT B2 ;  /* 0x0000000000027941 */ /* 0x000fea0003800200 */
.L_x_1963:
        /* <DEDUP_REMOVED lines=42> */
.L_x_1961:
[----:B------:R-:W-:Y:S05]  /*f590*/  BSYNC.RECONVERGENT B1 ;  /* 0x0000000000017941 */ /* 0x000fea0003800200 */
.L_x_1960:
[----:B------:R-:W-:Y:S01]  /*f5a0*/  I2FP.F32.U32 R56, R57 ;  /* 0x0000003900387245 */ /* 0x000fe20000201000 */
[----:B------:R-:W-:Y:S01]  /*f5b0*/  BSSY.RECONVERGENT B1, `(.L_x_1965) ;  /* 0x000004f000017945 */ /* 0x000fe20003800200 */
[----:B------:R-:W-:Y:S01]  /*f5c0*/  SHF.L.U32 R57, R58, 0x10, RZ ;  /* 0x000000103a397819 */ /* 0x000fe200000006ff */
[----:B------:R-:W-:Y:S01]  /*f5d0*/  IMAD.MOV.U32 R114, RZ, RZ, 0x2 ;  /* 0x00000002ff727424 */ /* 0x000fe200078e00ff */
[----:B------:R-:W-:Y:S01]  /*f5e0*/  ISETP.NE.AND P3, PT, R100, 0x1, PT ;  /* 0x000000016400780c */ /* 0x000fe20003f65270 */
[----:B------:R-:W-:Y:S01]  /*f5f0*/  FFMA.FTZ R56, R56, R103, 1.1641532182693481445e-10 ;  /* 0x2f00000038387423 */ /* 0x000fe20000010067 */
[----:B------:R-:W-:Y:S01]  /*f600*/  PRMT R58, R58, 0x7632, R58 ;  /* 0x000076323a3a7816 */ /* 0x000fe2000000003a */
[----:B------:R-:W-:-:S03]  /*f610*/  FMUL.FTZ R57, R57, R102 ;  /* 0x0000006639397220 */ /* 0x000fc60000410000 */
[----:B------:R-:W-:Y:S01]  /*f620*/  FSETP.GTU.FTZ.AND P2, PT, R56, R97, PT ;  /* 0x000000613800720b */ /* 0x000fe20003f5c000 */
[----:B------:R-:W-:-:S03]  /*f630*/  @P1 IMAD.U32 R56, R50, 0x10000, RZ ;  /* 0x0001000032381824 */ /* 0x000fc600078e00ff */
        /* <DEDUP_REMOVED lines=14> */
.L_x_1967:
        /* <DEDUP_REMOVED lines=13> */
.L_x_1969:
[----:B------:R-:W-:Y:S05]  /*f7f0*/  BSYNC.RECONVERGENT B2 ;  /* 0x0000000000027941 */ /* 0x000fea0003800200 */
.L_x_1968:
        /* <DEDUP_REMOVED lines=42> */
.L_x_1966:
[----:B------:R-:W-:Y:S05]  /*faa0*/  BSYNC.RECONVERGENT B1 ;  /* 0x0000000000017941 */ /* 0x000fea0003800200 */
.L_x_1965:
[----:B------:R-:W-:Y:S01]  /*fab0*/  I2FP.F32.U32 R56, R57 ;  /* 0x0000003900387245 */ /* 0x000fe20000201000 */
[----:B------:R-:W-:Y:S01]  /*fac0*/  BSSY.RECONVERGENT B1, `(.L_x_1970) ;  /* 0x000004f000017945 */ /* 0x000fe20003800200 */
[----:B------:R-:W-:Y:S01]  /*fad0*/  SHF.L.U32 R57, R58, 0x10, RZ ;  /* 0x000000103a397819 */ /* 0x000fe200000006ff */
[----:B------:R-:W-:Y:S01]  /*fae0*/  IMAD.MOV.U32 R127, RZ, RZ, 0x2 ;  /* 0x00000002ff7f7424 */ /* 0x000fe200078e00ff */
[----:B------:R-:W-:Y:S01]  /*faf0*/  ISETP.NE.AND P4, PT, R114, 0x1, PT ;  /* 0x000000017200780c */ /* 0x000fe20003f85270 */
[----:B------:R-:W-:Y:S01]  /*fb00*/  FFMA.FTZ R56, R56, R103, 1.1641532182693481445e-10 ;  /* 0x2f00000038387423 */ /* 0x000fe20000010067 */
[----:B------:R-:W-:Y:S01]  /*fb10*/  @P1 PRMT R58, R50, 0x7632, R58 ;  /* 0x00007632323a1816 */ /* 0x000fe2000000003a */
        /* <DEDUP_REMOVED lines=17> */
.L_x_1972:
        /* <DEDUP_REMOVED lines=13> */
.L_x_1974:
[----:B------:R-:W-:Y:S05]  /*fd00*/  BSYNC.RECONVERGENT B2 ;  /* 0x0000000000027941 */ /* 0x000fea0003800200 */
.L_x_1973:
        /* <DEDUP_REMOVED lines=42> */
.L_x_1971:
[----:B------:R-:W-:Y:S05]  /*ffb0*/  BSYNC.RECONVERGENT B1 ;  /* 0x0000000000017941 */ /* 0x000fea0003800200 */
.L_x_1970:
        /* <DEDUP_REMOVED lines=24> */
.L_x_1977:
        /* <DEDUP_REMOVED lines=13> */
.L_x_1979:
[----:B------:R-:W-:Y:S05]  /*10210*/  BSYNC.RECONVERGENT B2 ;  /* 0x0000000000027941 */ /* 0x000fea0003800200 */
.L_x_1978:
        /* <DEDUP_REMOVED lines=42> */
.L_x_1976:
[----:B------:R-:W-:Y:S05]  /*104c0*/  BSYNC.RECONVERGENT B1 ;  /* 0x0000000000017941 */ /* 0x000fea0003800200 */
.L_x_1975:
        /* <DEDUP_REMOVED lines=15> */
.L_x_1939:
[----:B------:R-:W-:Y:S01]  /*105c0*/  SEL R126, RZ, 0x10000, !P4 ;  /* 0x00010000ff7e7807 */ /* 0x000fe20006000000 */
[----:B------:R-:W-:Y:S01]  /*105d0*/  IMAD.WIDE.U32 R128, R105, 0x10, R60 ;  /* 0x0000001069807825 */ /* 0x000fe200078e003c */
[----:B------:R-:W-:Y:S01]  /*105e0*/  ISETP.NE.AND P4, PT, R117, RZ, PT ;  /* 0x000000ff7500720c */ /* 0x000fe20003f85270 */
[----:B------:R-:W0:Y:S01]  /*105f0*/  @P0 LDC.64 R122, c[0x0][0x398] ;  /* 0x0000e600ff7a0b82 */ /* 0x000e220000000a00 */
[----:B------:R-:W-:Y:S02]  /*10600*/  SEL R119, RZ, 0x1000000, !P5 ;  /* 0x01000000ff777807 */ /* 0x000fe40006800000 */
[----:B------:R-:W-:Y:S01]  /*10610*/  SEL R117, RZ, 0x100, !P3 ;  /* 0x00000100ff757807 */ /* 0x000fe20005800000 */
[----:B------:R1:W-:Y:S01]  /*10620*/  STG.E.128 desc[UR8][R128.64], R56 ;  /* 0x0000003880007986 */ /* 0x0003e2000c101d08 */
[----:B------:R-:W-:Y:S02]  /*10630*/  ISETP.NE.AND P5, PT, R113, RZ, PT ;  /* 0x000000ff7100720c */ /* 0x000fe40003fa5270 */
[----:B------:R-:W-:Y:S01]  /*10640*/  ISETP.NE.AND P3, PT, R118, RZ, PT ;  /* 0x000000ff7600720c */ /* 0x000fe20003f65270 */
[----:B------:R-:W2:Y:S01]  /*10650*/  @P1 LDC.64 R120, c[0x0][0x3a0] ;  /* 0x0000e800ff781b82 */ /* 0x000ea20000000a00 */
[----:B------:R-:W-:-:S02]  /*10660*/  ISETP.NE.AND P6, PT, R115, RZ, PT ;  /* 0x000000ff7300720c */ /* 0x000fc40003fc5270 */
[----:B------:R-:W-:Y:S02]  /*10670*/  SEL R113, RZ, 0x1000000, !P3 ;  /* 0x01000000ff717807 */ /* 0x000fe40005800000 */
[----:B------:R-:W-:Y:S02]  /*10680*/  SEL R116, RZ, 0x10000, !P4 ;  /* 0x00010000ff747807 */ /* 0x000fe40006000000 */
[----:B------:R-:W-:Y:S02]  /*10690*/  SEL R115, RZ, 0x100, !P5 ;  /* 0x00000100ff737807 */ /* 0x000fe40006800000 */
[----:B------:R-:W-:Y:S02]  /*106a0*/  LOP3.LUT R118, R117, R119, R126, 0xfe, !PT ;  /* 0x0000007775767212 */ /* 0x000fe400078efe7e */
[----:B------:R-:W-:Y:S01]  /*106b0*/  LOP3.LUT R115, R115, R113, R116, 0xfe, !PT ;  /* 0x0000007173737212 */ /* 0x000fe200078efe74 */
[----:B------:R-:W-:Y:S01]  /*106c0*/  VIADD R113, R65, 0x40 ;  /* 0x0000004041717836 */ /* 0x000fe20000000000 */
[----:B------:R-:W-:-:S02]  /*106d0*/  SEL R117, RZ, 0x1, !P2 ;  /* 0x00000001ff757807 */ /* 0x000fc40005000000 */
[----:B------:R-:W-:Y:S01]  /*106e0*/  SEL R116, RZ, 0x1, !P6 ;  /* 0x00000001ff747807 */ /* 0x000fe20007000000 */
[----:B------:R-:W-:Y:S01]  /*106f0*/  IMAD.WIDE.U32 R126, R113, 0x10, R124 ;  /* 0x00000010717e7825 */ /* 0x000fe200078e007c */
[----:B------:R-:W-:Y:S02]  /*10700*/  LOP3.LUT R117, R118, R117, RZ, 0xfc, !PT ;  /* 0x0000007576757212 */ /* 0x000fe400078efcff */
[----:B------:R-:W-:Y:S01]  /*10710*/  LOP3.LUT R116, R115, R116, RZ, 0xfc, !PT ;  /* 0x0000007473747212 */ /* 0x000fe200078efcff */
[----:B------:R-:W-:-:S04]  /*10720*/  IMAD.WIDE.U32 R118, R105, 0x8, R62 ;  /* 0x0000000869767825 */ /* 0x000fc800078e003e */
[C---:B0-----:R-:W-:Y:S01]  /*10730*/  @P0 IMAD.WIDE.U32 R122, R113.reuse, 0x10, R122 ;  /* 0x00000010717a0825 */ /* 0x041fe200078e007a */
[----:B------:R1:W-:Y:S03]  /*10740*/  STG.E.64 desc[UR8][R118.64], R116 ;  /* 0x0000007476007986 */ /* 0x0003e6000c101b08 */
[----:B--2---:R-:W-:Y:S01]  /*10750*/  @P1 IMAD.WIDE.U32 R120, R113, 0x10, R120 ;  /* 0x0000001071781825 */ /* 0x004fe200078e0078 */
[----:B------:R-:W-:Y:S06]  /*10760*/  @!P0 BRA `(.L_x_1980) ;  /* 0x0000000000508947 */ /* 0x000fec0003800000 */
[----:B-1----:R-:W-:Y:S01]  /*10770*/  SHF.L.U32 R59, R94, 0x10, RZ ;  /* 0x000000105e3b7819 */ /* 0x002fe200000006ff */
        /* <DEDUP_REMOVED lines=19> */
.L_x_1980:
[----:B------:R2:W5:Y:S04]  /*108b0*/  @P0 LDG.E.128 R52, desc[UR8][R122.64] ;  /* 0x000000087a340981 */ /* 0x000568000c1e1d00 */
[----:B------:R2:W5:Y:S04]  /*108c0*/  @P1 LDG.E.128 R48, desc[UR8][R120.64] ;  /* 0x0000000878301981 */ /* 0x000568000c1e1d00 */
[----:B01----:R2:W5:Y:S01]  /*108d0*/  LDG.E.128 R56, desc[UR8][R126.64] ;  /* 0x000000087e387981 */ /* 0x003562000c1e1d00 */
[----:B------:R-:W-:Y:S05]  /*108e0*/  @!P0 BRA `(.L_x_1981) ;  /* 0x00000050004c8947 */ /* 0x000fea0003800000 */
[----:B------:R-:W-:Y:S01]  /*108f0*/  ISETP.NE.AND P2, PT, R100, 0x1, PT ;  /* 0x000000016400780c */ /* 0x000fe20003f45270 */
[----:B------:R-:W-:Y:S01]  /*10900*/  BSSY.RECONVERGENT B1, `(.L_x_1982) ;  /* 0x0000046000017945 */ /* 0x000fe20003800200 */
[----:B------:R-:W-:Y:S01]  /*10910*/  IMAD.MOV.U32 R91, RZ, RZ, 0x2 ;  /* 0x00000002ff5b7424 */ /* 0x000fe200078e00ff */
[----:B--2---:R-:W-:Y:S01]  /*10920*/  MOV R126, R104 ;  /* 0x00000068007e7202 */ /* 0x004fe20000000f00 */
        /* <DEDUP_REMOVED lines=12> */
.L_x_1984:
        /* <DEDUP_REMOVED lines=13> */
.L_x_1986:
[----:B------:R-:W-:Y:S05]  /*10ac0*/  BSYNC.RECONVERGENT B2 ;  /* 0x0000000000027941 */ /* 0x000fea0003800200 */
.L_x_1985:
        /* <DEDUP_REMOVED lines=36> */
[----:B------:R-:W-:Y:S02]  /*10d10*/  HFMA2 R91, -RZ, RZ, 0, 0 ;  /* 0x00000000ff5b7431 */ /* 0x000fe400000001ff */
[----:B------:R-:W-:Y:S01]  /*10d20*/  IMAD.WIDE.U32 R126, R126, -0x2daee0ad, RZ ;  /* 0xd2511f537e7e7825 */ /* 0x000fe200078e00ff */
[----:B------:R-:W-:-:S04]  /*10d30*/  LOP3.LUT R99, R90, UR29, R99, 0x96, !PT ;  /* 0x0000001d5a637c12 */ /* 0x000fc8000f8e9663 */
[----:B------:R-:W-:Y:S01]  /*10d40*/  LOP3.LUT R101, R88, UR30, R127, 0x96, !PT ;  /* 0x0000001e58657c12 */ /* 0x000fe2000f8e967f */
[----:B------:R-:W-:-:S07]  /*10d50*/  IMAD.MOV.U32 R88, RZ, RZ, R104 ;  /* 0x000000ffff587224 */ /* 0x000fce00078e0068 */
.L_x_1983:
[----:B------:R-:W-:Y:S05]  /*10d60*/  BSYNC.RECONVERGENT B1 ;  /* 0x0000000000017941 */ /* 0x000fea0003800200 */
.L_x_1982:
        /* <DEDUP_REMOVED lines=22> */
.L_x_1989:
        /* <DEDUP_REMOVED lines=13> */
.L_x_1991:
[----:B------:R-:W-:Y:S05]  /*10fa0*/  BSYNC.RECONVERGENT B2 ;  /* 0x0000000000027941 */ /* 0x000fea0003800200 */
.L_x_1990:
        /* <DEDUP_REMOVED lines=42> */
.L_x_1988:
[----:B------:R-:W-:Y:S05]  /*11250*/  BSYNC.RECONVERGENT B1 ;  /* 0x0000000000017941 */ /* 0x000fea0003800200 */
.L_x_1987:
[----:B------:R-:W-:Y:S01]  /*11260*/  I2FP.F32.U32 R88, R90 ;  /* 0x0000005a00587245 */ /* 0x000fe20000201000 */
[----:B------:R-:W-:Y:S01]  /*11270*/  @P1 IMAD.U32 R115, R48, 0x10000, RZ ;  /* 0x0001000030731824 */ /* 0x000fe200078e00ff */
[----:B------:R-:W-:Y:S01]  /*11280*/  SHF.L.U32 R89, R52, 0x10, RZ ;  /* 0x0000001034597819 */ /* 0x000fe200000006ff */
[----:B------:R-:W-:Y:S01]  /*11290*/  BSSY.RECONVERGENT B1, `(.L_x_1992) ;  /* 0x000004e000017945 */ /* 0x000fe20003800200 */
[----:B------:R-:W-:Y:S01]  /*112a0*/  ISETP.NE.AND P3, PT, R92, 0x1, PT ;  /* 0x000000015c00780c */ /* 0x000fe20003f65270 */
[----:B------:R-:W-:Y:S01]  /*112b0*/  FFMA.FTZ R88, R88, R103, 1.1641532182693481445e-10 ;  /* 0x2f00000058587423 */ /* 0x000fe20000010067 */
[----:B------:R-:W-:Y:S02]  /*112c0*/  HFMA2 R91, -RZ, RZ, 0, 1.1920928955078125e-07 ;  /* 0x00000002ff5b7431 */ /* 0x000fe400000001ff */
[----:B------:R-:W-:Y:S02]  /*112d0*/  FMUL.FTZ R89, R89, R102 ;  /* 0x0000006659597220 */ /* 0x000fe40000410000 */
        /* <DEDUP_REMOVED lines=17> */
.L_x_1994:
        /* <DEDUP_REMOVED lines=13> */
.L_x_1996:
[----:B------:R-:W-:Y:S05]  /*114c0*/  BSYNC.RECONVERGENT B2 ;  /* 0x0000000000027941 */ /* 0x000fea0003800200 */
.L_x_1995:
        /* <DEDUP_REMOVED lines=41> */
[----:B------:R-:W-:-:S07]  /*11760*/  HFMA2 R91, -RZ, RZ, 0, 0 ;  /* 0x00000000ff5b7431 */ /* 0x000fce00000001ff */
.L_x_1993:
[----:B------:R-:W-:Y:S05]  /*11770*/  BSYNC.RECONVERGENT B1 ;  /* 0x0000000000017941 */ /* 0x000fea0003800200 */
.L_x_1992:
        /* <DEDUP_REMOVED lines=21> */
.L_x_1999:
        /* <DEDUP_REMOVED lines=13> */
.L_x_2001:
[----:B------:R-:W-:Y:S05]  /*119a0*/  BSYNC.RECONVERGENT B2 ;  /* 0x0000000000027941 */ /* 0x000fea0003800200 */
.L_x_2000:
        /* <DEDUP_REMOVED lines=42> */
.L_x_1998:
[----:B------:R-:W-:Y:S05]  /*11c50*/  BSYNC.RECONVERGENT B1 ;  /* 0x0000000000017941 */ /* 0x000fea0003800200 */
.L_x_1997:
[----:B------:R-:W-:Y:S01]  /*11c60*/  I2FP.F32.U32 R90, R89 ;  /* 0x00000059005a7245 */ /* 0x000fe20000201000 */
[----:B------:R-:W-:Y:S01]  /*11c70*/  BSSY.RECONVERGENT B1, `(.L_x_2002) ;  /* 0x0000052000017945 */ /* 0x000fe20003800200 */
[----:B------:R-:W-:Y:S02]  /*11c80*/  PRMT R89, R52, 0x7632, R89 ;  /* 0x0000763234597816 */ /* 0x000fe40000000059 */
[----:B------:R-:W-:Y:S01]  /*11c90*/  ISETP.NE.AND P3, PT, R92, 0x1, PT ;  /* 0x000000015c00780c */ /* 0x000fe20003f65270 */
        /* <DEDUP_REMOVED lines=23> */
.L_x_2004:
        /* <DEDUP_REMOVED lines=13> */
.L_x_2006:
[----:B------:R-:W-:Y:S05]  /*11ee0*/  BSYNC.RECONVERGENT B2 ;  /* 0x0000000000027941 */ /* 0x000fea0003800200 */
.L_x_2005:
        /* <DEDUP_REMOVED lines=42> */
.L_x_2003:
[----:B------:R-:W-:Y:S05]  /*12190*/  BSYNC.RECONVERGENT B1 ;  /* 0x0000000000017941 */ /* 0x000fea0003800200 */
.L_x_2002:
        /* <DEDUP_REMOVED lines=22> */
.L_x_2009:
        /* <DEDUP_REMOVED lines=13> */
.L_x_2011:
[----:B------:R-:W-:Y:S05]  /*123d0*/  BSYNC.RECONVERGENT B2 ;  /* 0x0000000000027941 */ /* 0x000fea0003800200 */
.L_x_2010:
        /* <DEDUP_REMOVED lines=42> */
.L_x_2008:
[----:B------:R-:W-:Y:S05]  /*12680*/  BSYNC.RECONVERGENT B1 ;  /* 0x0000000000017941 */ /* 0x000fea0003800200 */
.L_x_2007:
        /* <DEDUP_REMOVED lines=25> */
.L_x_2014:
        /* <DEDUP_REMOVED lines=13> */
.L_x_2016:
[----:B------:R-:W-:Y:S05]  /*128f0*/  BSYNC.RECONVERGENT B2 ;  /* 0x0000000000027941 */ /* 0x000fea0003800200 */
.L_x_2015:
        /* <DEDUP_REMOVED lines=42> */
.L_x_2013:
[----:B------:R-:W-:Y:S05]  /*12ba0*/  BSYNC.RECONVERGENT B1 ;  /* 0x0000000000017941 */ /* 0x000fea0003800200 */
.L_x_2012:
        /* <DEDUP_REMOVED lines=21> */
.L_x_2019:
        /* <DEDUP_REMOVED lines=13> */
.L_x_2021:
[----:B------:R-:W-:Y:S05]  /*12dd0*/  BSYNC.RECONVERGENT B2 ;  /* 0x0000000000027941 */ /* 0x000fea0003800200 */
.L_x_2020:
        /* <DEDUP_REMOVED lines=42> */
.L_x_2018:
[----:B------:R-:W-:Y:S05]  /*13080*/  BSYNC.RECONVERGENT B1 ;  /* 0x0000000000017941 */ /* 0x000fea0003800200 */
.L_x_2017:
[----:B------:R-:W-:Y:S01]  /*13090*/  I2FP.F32.U32 R56, R57 ;  /* 0x0000003900387245 */ /* 0x000fe20000201000 */
[----:B------:R-:W-:Y:S01]  /*130a0*/  BSSY.RECONVERGENT B1, `(.L_x_2022) ;  /* 0x0000052000017945 */ /* 0x000fe20003800200 */
[----:B------:R-:W-:Y:S01]  /*130b0*/  PRMT R57, R53, 0x7632, R57 ;  /* 0x0000763235397816 */ /* 0x000fe20000000039 */
[----:B------:R-:W-:Y:S02]  /*130c0*/  HFMA2 R93, -RZ, RZ, 0, 1.1920928955078125e-07 ;  /* 0x00000002ff5d7431 */ /* 0x000fe400000001ff */
[----:B------:R-:W-:Y:S01]  /*130d0*/  FFMA.FTZ R56, R56, R103, 1.1641532182693481445e-10 ;  /* 0x2f00000038387423 */ /* 0x000fe20000010067 */
[----:B------:R-:W-:-:S04]  /*130e0*/  SHF.L.U32 R57, R57, 0x10, RZ ;  /* 0x0000001039397819 */ /* 0x000fc800000006ff */
[----:B------:R-:W-:Y:S01]  /*130f0*/  FSETP.GTU.FTZ.AND P2, PT, R56, R97, PT ;  /* 0x000000613800720b */ /* 0x000fe20003f5c000 */
[----:B------:R-:W-:Y:S01]  /*13100*/  FMUL.FTZ R57, R57, R102 ;  /* 0x0000006639397220 */ /* 0x000fe20000410000 */
[----:B------:R-:W-:-:S04]  /*13110*/  @P1 PRMT R56, R49, 0x7632, R56 ;  /* 0x0000763231381816 */ /* 0x000fc80000000038 */
[----:B------:R-:W-:Y:S01]  /*13120*/  FSEL R92, R57, RZ, !P2 ;  /* 0x000000ff395c7208 */ /* 0x000fe20005000000 */
[----:B------:R-:W-:Y:S02]  /*13130*/  @P1 IMAD.U32 R119, R56, 0x10000, RZ ;  /* 0x0001000038771824 */ /* 0x000fe400078e00ff */
[----:B------:R-:W-:Y:S02]  /*13140*/  IMAD.MOV.U32 R57, RZ, RZ, R98 ;  /* 0x000000ffff397224 */ /* 0x000fe400078e0062 */
        /* <DEDUP_REMOVED lines=15> */
.L_x_2024:
        /* <DEDUP_REMOVED lines=13> */
.L_x_2026:
[----:B------:R-:W-:Y:S05]  /*13310*/  BSYNC.RECONVERGENT B2 ;  /* 0x0000000000027941 */ /* 0x000fea0003800200 */
.L_x_2025:
        /* <DEDUP_REMOVED lines=42> */
.L_x_2023:
[----:B------:R-:W-:Y:S05]  /*135c0*/  BSYNC.RECONVERGENT B1 ;  /* 0x0000000000017941 */ /* 0x000fea0003800200 */
.L_x_2022:
        /* <DEDUP_REMOVED lines=21> */
.L_x_2029:
        /* <DEDUP_REMOVED lines=13> */
.L_x_2031:
[----:B------:R-:W-:Y:S05]  /*137f0*/  BSYNC.RECONVERGENT B2 ;  /* 0x0000000000027941 */ /* 0x000fea0003800200 */
.L_x_2030:
        /* <DEDUP_REMOVED lines=42> */
.L_x_2028:
[----:B------:R-:W-:Y:S05]  /*13aa0*/  BSYNC.RECONVERGENT B1 ;  /* 0x0000000000017941 */ /* 0x000fea0003800200 */
.L_x_2027:
        /* <DEDUP_REMOVED lines=25> */
.L_x_2034:
        /* <DEDUP_REMOVED lines=13> */
.L_x_2036:
[----:B------:R-:W-:Y:S05]  /*13d10*/  BSYNC.RECONVERGENT B2 ;  /* 0x0000000000027941 */ /* 0x000fea0003800200 */
.L_x_2035:
        /* <DEDUP_REMOVED lines=42> */
.L_x_2033:
[----:B------:R-:W-:Y:S05]  /*13fc0*/  BSYNC.RECONVERGENT B1 ;  /* 0x0000000000017941 */ /* 0x000fea0003800200 */
.L_x_2032:
        /* <DEDUP_REMOVED lines=20> */
.L_x_2039:
        /* <DEDUP_REMOVED lines=13> */
.L_x_2041:
[----:B------:R-:W-:Y:S05]  /*141e0*/  BSYNC.RECONVERGENT B2 ;  /* 0x0000000000027941 */ /* 0x000fea0003800200 */
.L_x_2040:
        /* <DEDUP_REMOVED lines=42> */
.L_x_2038:
[----:B------:R-:W-:Y:S05]  /*14490*/  BSYNC.RECONVERGENT B1 ;  /* 0x0000000000017941 */ /* 0x000fea0003800200 */
.L_x_2037:
        /* <DEDUP_REMOVED lines=8> */
[----:B------:R-:W-:Y:S02]  /*14520*/  @P1 PRMT R56, R50, 0x7632, R56 ;  /* 0x0000763232381816 */ /* 0x000fe40000000038 */
[----:B------:R-:W-:Y:S02]  /*14530*/  SEL R93, RZ, 0x1, P4 ;  /* 0x00000001ff5d7807 */ /* 0x000fe40002000000 */
[----:B------:R-:W-:Y:S01]  /*14540*/  FSEL R57, R57, RZ, !P4 ;  /* 0x000000ff39397208 */ /* 0x000fe20006000000 */
[----:B------:R-:W-:Y:S01]  /*14550*/  @P1 IMAD.U32 R121, R56, 0x10000, RZ ;  /* 0x0001000038791824 */ /* 0x000fe200078e00ff */
        /* <DEDUP_REMOVED lines=15> */
.L_x_2044:
        /* <DEDUP_REMOVED lines=13> */
.L_x_2046:
[----:B------:R-:W-:Y:S05]  /*14720*/  BSYNC.RECONVERGENT B2 ;  /* 0x0000000000027941 */ /* 0x000fea0003800200 */
.L_x_2045:
        /* <DEDUP_REMOVED lines=42> */
.L_x_2043:
[----:B------:R-:W-:Y:S05]  /*149d0*/  BSYNC.RECONVERGENT B1 ;  /* 0x0000000000017941 */ /* 0x000fea0003800200 */
.L_x_2042:
        /* <DEDUP_REMOVED lines=21> */
.L_x_2049:
        /* <DEDUP_REMOVED lines=13> */
.L_x_2051:
[----:B------:R-:W-:Y:S05]  /*14c00*/  BSYNC.RECONVERGENT B2 ;  /* 0x0000000000027941 */ /* 0x000fea0003800200 */
.L_x_2050:
        /* <DEDUP_REMOVED lines=42> */
.L_x_2048:
[----:B------:R-:W-:Y:S05]  /*14eb0*/  BSYNC.RECONVERGENT B1 ;  /* 0x0000000000017941 */ /* 0x000fea0003800200 */
.L_x_2047:
        /* <DEDUP_REMOVED lines=13> */
[--C-:B------:R-:W-:Y:S02]  /*14f90*/  @!P1 IMAD.MOV.U32 R120, RZ, RZ, R94.reuse ;  /* 0x000000ffff789224 */ /* 0x100fe400078e005e */
[----:B------:R-:W-:Y:S01]  /*14fa0*/  HFMA2 R59, -RZ, RZ, 0, 1.1920928955078125e-07 ;  /* 0x00000002ff3b7431 */ /* 0x000fe200000001ff */
[----:B------:R-:W-:Y:S02]  /*14fb0*/  PRMT R94, R56, 0x7610, R94 ;  /* 0x00007610385e7816 */ /* 0x000fe4000000005e */
        /* <DEDUP_REMOVED lines=10> */
.L_x_2054:
        /* <DEDUP_REMOVED lines=13> */
.L_x_2056:
[----:B------:R-:W-:Y:S05]  /*15130*/  BSYNC.RECONVERGENT B2 ;  /* 0x0000000000027941 */ /* 0x000fea0003800200 */
.L_x_2055:
        /* <DEDUP_REMOVED lines=42> */
.L_x_2053:
[----:B------:R-:W-:Y:S05]  /*153e0*/  BSYNC.RECONVERGENT B1 ;  /* 0x0000000000017941 */ /* 0x000fea0003800200 */
.L_x_2052:
        /* <DEDUP_REMOVED lines=20> */
.L_x_2059:
        /* <DEDUP_REMOVED lines=15> */
.L_x_2061:
[----:B------:R-:W-:Y:S05]  /*15620*/  BSYNC.RECONVERGENT B2 ;  /* 0x0000000000027941 */ /* 0x000fea0003800200 */
.L_x_2060:
        /* <DEDUP_REMOVED lines=42> */
.L_x_2058:
[----:B------:R-:W-:Y:S05]  /*158d0*/  BSYNC.RECONVERGENT B1 ;  /* 0x0000000000017941 */ /* 0x000fea0003800200 */
.L_x_2057:
[----:B------:R-:W-:Y:S02]  /*158e0*/  I2FP.F32.U32 R56, R58 ;  /* 0x0000003a00387245 */ /* 0x000fe40000201000 */
[----:B------:R-:W-:-:S03]  /*158f0*/  PRMT R57, R55, 0x7632, R57 ;  /* 0x0000763237397816 */ /* 0x000fc60000000039 */
[----:B------:R-:W-:Y:S01]  /*15900*/  FFMA.FTZ R56, R56, R103, 1.1641532182693481445e-10 ;  /* 0x2f00000038387423 */ /* 0x000fe20000010067 */
[----:B------:R-:W-:-:S04]  /*15910*/  SHF.L.U32 R57, R57, 0x10, RZ ;  /* 0x0000001039397819 */ /* 0x000fc800000006ff */
[----:B------:R-:W-:Y:S01]  /*15920*/  FSETP.GTU.FTZ.AND P6, PT, R56, R97, PT ;  /* 0x000000613800720b */ /* 0x000fe20003fdc000 */
[----:B------:R-:W-:-:S03]  /*15930*/  FMUL.FTZ R57, R57, R102 ;  /* 0x0000006639397220 */ /* 0x000fc60000410000 */
[----:B------:R-:W-:Y:S02]  /*15940*/  SEL R56, RZ, 0x1, P6 ;  /* 0x00000001ff387807 */ /* 0x000fe40003000000 */
[----:B------:R-:W-:Y:S02]  /*15950*/  FSEL R59, R57, RZ, !P6 ;  /* 0x000000ff393b7208 */ /* 0x000fe40007000000 */
[----:B------:R-:W-:-:S05]  /*15960*/  @P1 PRMT R57, R51, 0x7632, R57 ;  /* 0x0000763233391816 */ /* 0x000fca0000000039 */
[----:B------:R-:W-:Y:S02]  /*15970*/  @P1 IMAD.U32 R58, R57, 0x10000, RZ ;  /* 0x00010000393a1824 */ /* 0x000fe400078e00ff */
        /* <DEDUP_REMOVED lines=10> */
.L_x_1981:
[----:B------:R-:W-:Y:S01]  /*15a20*/  ISETP.NE.AND P2, PT, R100, 0x1, PT ;  /* 0x000000016400780c */ /* 0x000fe20003f45270 */
[----:B------:R-:W-:Y:S01]  /*15a30*/  BSSY.RECONVERGENT B1, `(.L_x_2063) ;  /* 0x0000046000017945 */ /* 0x000fe20003800200 */
[----:B------:R-:W-:Y:S02]  /*15a40*/  HFMA2 R117, -RZ, RZ, 0, 1.1920928955078125e-07 ;  /* 0x00000002ff757431 */ /* 0x000fe400000001ff */
[----:B------:R-:W-:Y:S02]  /*15a50*/  IMAD.MOV.U32 R115, RZ, RZ, R98 ;  /* 0x000000ffff737224 */ /* 0x000fe400078e0062 */
[----:B--2---:R-:W-:-:S07]  /*15a60*/  IMAD.MOV.U32 R126, RZ, RZ, R104 ;  /* 0x000000ffff7e7224 */ /* 0x004fce00078e0068 */
[----:B------:R-:W-:Y:S05]  /*15a70*/  @!P2 BRA `(.L_x_2064) ;  /* 0x000000040004a947 */ /* 0x000fea0003800000 */
[----:B------:R-:W-:-:S13]  /*15a80*/  ISETP.NE.AND P2, PT, R100, 0x3, PT ;  /* 0x000000036400780c */ /* 0x000fda0003f45270 */
[----:B------:R-:W-:Y:S05]  /*15a90*/  @!P2 BRA `(.L_x_2065) ;  /* 0x000000000020a947 */ /* 0x000fea0003800000 */
[----:B------:R-:W-:-:S13]  /*15aa0*/  ISETP.NE.AND P2, PT, R100, 0x2, PT ;  /* 0x000000026400780c */ /* 0x000fda0003f45270 */
[----:B------:R-:W-:Y:S01]  /*15ab0*/  @!P2 MOV R117, 0x3 ;  /* 0x000000030075a802 */ /* 0x000fe20000000f00 */
[--C-:B------:R-:W-:Y:S01]  /*15ac0*/  @!P2 IMAD.MOV.U32 R126, RZ, RZ, R104.reuse ;  /* 0x000000ffff7ea224 */ /* 0x100fe200078e0068 */
[----:B------:R-:W-:Y:S01]  /*15ad0*/  @P2 IADD3 R117, PT, PT, R100, 0x1, RZ ;  /* 0x0000000164752810 */ /* 0x000fe20007ffe0ff */
[----:B------:R-:W-:Y:S02]  /*15ae0*/  @!P2 IMAD.MOV.U32 R115, RZ, RZ, R101 ;  /* 0x000000ffff73a224 */ /* 0x000fe400078e0065 */
[----:B------:R-:W-:Y:S02]  /*15af0*/  @P2 IMAD.MOV.U32 R126, RZ, RZ, R104 ;  /* 0x000000ffff7e2224 */ /* 0x000fe400078e0068 */
[----:B------:R-:W-:Y:S01]  /*15b00*/  @P2 IMAD.MOV.U32 R115, RZ, RZ, R99 ;  /* 0x000000ffff732224 */ /* 0x000fe200078e0063 */
[----:B------:R-:W-:Y:S06]  /*15b10*/  BRA `(.L_x_2064) ;  /* 0x0000000000dc7947 */ /* 0x000fec0003800000 */
.L_x_2065:
        /* <DEDUP_REMOVED lines=13> */
.L_x_2067:
[----:B------:R-:W-:Y:S05]  /*15bf0*/  BSYNC.RECONVERGENT B2 ;  /* 0x0000000000027941 */ /* 0x000fea0003800200 */
.L_x_2066:
        /* <DEDUP_REMOVED lines=40> */
[----:B------:R-:W-:-:S07]  /*15e80*/  LOP3.LUT R101, R100, UR30, R127, 0x96, !PT ;  /* 0x0000001e64657c12 */ /* 0x000fce000f8e967f */
.L_x_2064:
[----:B------:R-:W-:Y:S05]  /*15e90*/  BSYNC.RECONVERGENT B1 ;  /* 0x0000000000017941 */ /* 0x000fea0003800200 */
.L_x_2063:
[----:B------:R-:W-:Y:S01]  /*15ea0*/  I2FP.F32.U32 R100, R115 ;  /* 0x0000007300647245 */ /* 0x000fe20000201000 */
[----:B------:R-:W-:Y:S01]  /*15eb0*/  BSSY.RECONVERGENT B1, `(.L_x_2068) ;  /* 0x0000050000017945 */ /* 0x000fe20003800200 */
[----:B-----5:R-:W-:Y:S01]  /*15ec0*/  SHF.L.U32 R115, R56, 0x10, RZ ;  /* 0x0000001038737819 */ /* 0x020fe200000006ff */
        /* <DEDUP_REMOVED lines=22> */
.L_x_2070:
        /* <DEDUP_REMOVED lines=13> */
.L_x_2072:
[----:B------:R-:W-:Y:S05]  /*16100*/  BSYNC.RECONVERGENT B2 ;  /* 0x0000000000027941 */ /* 0x000fea0003800200 */
.L_x_2071:
        /* <DEDUP_REMOVED lines=42> */
.L_x_2069:
[----:B------:R-:W-:Y:S05]  /*163b0*/  BSYNC.RECONVERGENT B1 ;  /* 0x0000000000017941 */ /* 0x000fea0003800200 */
.L_x_2068:
[----:B------:R-:W-:Y:S01]  /*163c0*/  I2FP.F32.U32 R100, R116 ;  /* 0x0000007400647245 */ /* 0x000fe20000201000 */
[----:B------:R-:W-:Y:S01]  /*163d0*/  BSSY.RECONVERGENT B1, `(.L_x_2073) ;  /* 0x0000050000017945 */ /* 0x000fe20003800200 */
[----:B------:R-:W-:Y:S02]  /*163e0*/  SHF.L.U32 R117, R56, 0x10, RZ ;  /* 0x0000001038757819 */ /* 0x000fe400000006ff */
[----:B------:R-:W-:Y:S01]  /*163f0*/  ISETP.NE.AND P3, PT, R118, 0x1, PT ;  /* 0x000000017600780c */ /* 0x000fe20003f65270 */
[----:B------:R-:W-:Y:S01]  /*16400*/  FFMA.FTZ R100, R100, R103, 1.1641532182693481445e-10 ;  /* 0x2f00000064647423 */ /* 0x000fe20000010067 */
[----:B------:R-:W-:Y:S01]  /*16410*/  @P1 PRMT R56, R48, 0x7632, R56 ;  /* 0x0000763230381816 */ /* 0x000fe20000000038 */
[----:B------:R-:W-:-:S03]  /*16420*/  FMUL.FTZ R117, R117, R102 ;  /* 0x0000006675757220 */ /* 0x000fc60000410000 */
[----:B------:R-:W-:Y:S01]  /*16430*/  FSETP.GTU.FTZ.AND P2, PT, R100, R97, PT ;  /* 0x000000616400720b */ /* 0x000fe20003f5c000 */
[----:B------:R-:W-:Y:S02]  /*16440*/  @P1 IMAD.U32 R56, R56, 0x10000, RZ ;  /* 0x0001000038381824 */ /* 0x000fe400078e00ff */
[----:B------:R-:W-:Y:S01]  /*16450*/  IMAD.MOV.U32 R100, RZ, RZ, 0x2 ;  /* 0x00000002ff647424 */ /* 0x000fe200078e00ff */
        /* <DEDUP_REMOVED lines=15> */
.L_x_2075:
        /* <DEDUP_REMOVED lines=13> */
.L_x_2077:
[----:B------:R-:W-:Y:S05]  /*16620*/  BSYNC.RECONVERGENT B2 ;  /* 0x0000000000027941 */ /* 0x000fea0003800200 */
.L_x_2076:
        /* <DEDUP_REMOVED lines=42> */
.L_x_2074:
[----:B------:R-:W-:Y:S05]  /*168d0*/  BSYNC.RECONVERGENT B1 ;  /* 0x0000000000017941 */ /* 0x000fea0003800200 */
.L_x_2073:
        /* <DEDUP_REMOVED lines=25> */
.L_x_2080:
        /* <DEDUP_REMOVED lines=13> */
.L_x_2082:
[----:B------:R-:W-:Y:S05]  /*16b40*/  BSYNC.RECONVERGENT B2 ;  /* 0x0000000000027941 */ /* 0x000fea0003800200 */
.L_x_2081:
        /* <DEDUP_REMOVED lines=42> */
.L_x_2079:
[----:B------:R-:W-:Y:S05]  /*16df0*/  BSYNC.RECONVERGENT B1 ;  /* 0x0000000000017941 */ /* 0x000fea0003800200 */
.L_x_2078:
        /* <DEDUP_REMOVED lines=8> */
[----:B------:R-:W-:-:S03]  /*16e80*/  @P1 IMAD.U32 R100, R100, 0x10000, RZ ;  /* 0x0001000064641824 */ /* 0x000fc600078e00ff */
[----:B------:R-:W-:Y:S02]  /*16e90*/  FSEL R119, R57, RZ, !P3 ;  /* 0x000000ff39777208 */ /* 0x000fe40005800000 */
[----:B------:R-:W-:Y:S02]  /*16ea0*/  PLOP3.LUT P3, PT, P3, PT, PT, 0x8, 0x80 ;  /* 0x000000000080781c */ /* 0x000fe40001f6e170 */
[----:B------:R-:W-:Y:S01]  /*16eb0*/  MOV R57, R98 ;  /* 0x0000006200397202 */ /* 0x000fe20000000f00 */
[----:B------:R-:W-:Y:S01]  /*16ec0*/  @P1 FADD.FTZ R119, R119, R100 ;  /* 0x0000006477771221 */ /* 0x000fe20000010000 */
[----:B------:R-:W-:Y:S01]  /*16ed0*/  IMAD.MOV.U32 R100, RZ, RZ, 0x2 ;  /* 0x00000002ff647424 */ /* 0x000fe200078e00ff */
[----:B------:R-:W-:-:S03]  /*16ee0*/  P2R R129, PR, RZ, 0x8 ;  /* 0x00000008ff817803 */ /* 0x000fc60000000000 */
        /* <DEDUP_REMOVED lines=10> */
.L_x_2085:
        /* <DEDUP_REMOVED lines=13> */
.L_x_2087:
[----:B------:R-:W-:Y:S05]  /*17060*/  BSYNC.RECONVERGENT B2 ;  /* 0x0000000000027941 */ /* 0x000fea0003800200 */
.L_x_2086:
        /* <DEDUP_REMOVED lines=42> */
.L_x_2084:
[----:B------:R-:W-:Y:S05]  /*17310*/  BSYNC.RECONVERGENT B1 ;  /* 0x0000000000017941 */ /* 0x000fea0003800200 */
.L_x_2083:
        /* <DEDUP_REMOVED lines=24> */
.L_x_2090:
        /* <DEDUP_REMOVED lines=13> */
.L_x_2092:
[----:B------:R-:W-:Y:S05]  /*17570*/  BSYNC.RECONVERGENT B2 ;  /* 0x0000000000027941 */ /* 0x000fea0003800200 */
.L_x_2091:
        /* <DEDUP_REMOVED lines=42> */
.L_x_2089:
[----:B------:R-:W-:Y:S05]  /*17820*/  BSYNC.RECONVERGENT B1 ;  /* 0x0000000000017941 */ /* 0x000fea0003800200 */
.L_x_2088:
        /* <DEDUP_REMOVED lines=24> */
.L_x_2095:
        /* <DEDUP_REMOVED lines=13> */
.L_x_2097:
[----:B------:R-:W-:Y:S05]  /*17a80*/  BSYNC.RECONVERGENT B2 ;  /* 0x0000000000027941 */ /* 0x000fea0003800200 */
.L_x_2096:
        /* <DEDUP_REMOVED lines=42> */
.L_x_2094:
[----:B------:R-:W-:Y:S05]  /*17d30*/  BSYNC.RECONVERGENT B1 ;  /* 0x0000000000017941 */ /* 0x000fea0003800200 */
.L_x_2093:
        /* <DEDUP_REMOVED lines=24> */
.L_x_2100:
        /* <DEDUP_REMOVED lines=13> */
.L_x_2102:
[----:B------:R-:W-:Y:S05]  /*17f90*/  BSYNC.RECONVERGENT B2 ;  /* 0x0000000000027941 */ /* 0x000fea0003800200 */
.L_x_2101:
        /* <DEDUP_REMOVED lines=42> */
.L_x_2099:
[----:B------:R-:W-:Y:S05]  /*18240*/  BSYNC.RECONVERGENT B1 ;  /* 0x0000000000017941 */ /* 0x000fea0003800200 */
.L_x_2098:
        /* <DEDUP_REMOVED lines=15> */
.L_x_2062:
[----:B------:R-:W-:Y:S01]  /*18340*/  SEL R134, RZ, 0x1000000, !P5 ;  /* 0x01000000ff867807 */ /* 0x000fe20006800000 */
[----:B------:R-:W-:Y:S01]  /*18350*/  IMAD.WIDE.U32 R136, R113, 0x10, R60 ;  /* 0x0000001071887825 */ /* 0x000fe200078e003c */
[----:B------:R-:W-:Y:S01]  /*18360*/  SEL R132, RZ, 0x10000, !P4 ;  /* 0x00010000ff847807 */ /* 0x000fe20006000000 */
[----:B------:R-:W0:Y:S01]  /*18370*/  @P0 LDC.64 R130, c[0x0][0x398] ;  /* 0x0000e600ff820b82 */ /* 0x000e220000000a00 */
[----:B------:R-:W-:Y:S02]  /*18380*/  SEL R133, RZ, 0x100, !P3 ;  /* 0x00000100ff857807 */ /* 0x000fe40005800000 */
[----:B------:R-:W-:Y:S01]  /*18390*/  ISETP.NE.AND P5, PT, R123, RZ, PT ;  /* 0x000000ff7b00720c */ /* 0x000fe20003fa5270 */
[----:B------:R1:W-:Y:S01]  /*183a0*/  STG.E.128 desc[UR8][R136.64], R56 ;  /* 0x0000003888007986 */ /* 0x0003e2000c101d08 */
[----:B------:R-:W-:Y:S02]  /*183b0*/  ISETP.NE.AND P4, PT, R128, RZ, PT ;  /* 0x000000ff8000720c */ /* 0x000fe40003f85270 */
[----:B------:R-:W-:-:S02]  /*183c0*/  ISETP.NE.AND P3, PT, R129, RZ, PT ;  /* 0x000000ff8100720c */ /* 0x000fc40003f65270 */
[----:B------:R-:W-:Y:S01]  /*183d0*/  ISETP.NE.AND P6, PT, R104, RZ, PT ;  /* 0x000000ff6800720c */ /* 0x000fe20003fc5270 */
[----:B------:R-:W2:Y:S01]  /*183e0*/  @P1 LDC.64 R128, c[0x0][0x3a0] ;  /* 0x0000e800ff801b82 */ /* 0x000ea20000000a00 */
[----:B------:R-:W-:Y:S02]  /*183f0*/  SEL R127, RZ, 0x1000000, !P3 ;  /* 0x01000000ff7f7807 */ /* 0x000fe40005800000 */
[----:B------:R-:W-:Y:S02]  /*18400*/  SEL R123, RZ, 0x10000, !P4 ;  /* 0x00010000ff7b7807 */ /* 0x000fe40006000000 */
[----:B------:R-:W-:Y:S02]  /*18410*/  SEL R104, RZ, 0x100, !P5 ;  /* 0x00000100ff687807 */ /* 0x000fe40006800000 */
[----:B------:R-:W-:Y:S01]  /*18420*/  LOP3.LUT R133, R133, R134, R132, 0xfe, !PT ;  /* 0x0000008685857212 */ /* 0x000fe200078efe84 */
[----:B------:R-:W-:Y:S01]  /*18430*/  IMAD.WIDE.U32 R134, R113, 0x8, R62 ;  /* 0x0000000871867825 */ /* 0x000fe200078e003e */
[----:B------:R-:W-:-:S02]  /*18440*/  LOP3.LUT R104, R104, R127, R123, 0xfe, !PT ;  /* 0x0000007f68687212 */ /* 0x000fc400078efe7b */
[----:B------:R-:W-:Y:S01]  /*18450*/  SEL R132, RZ, 0x1, !P2 ;  /* 0x00000001ff847807 */ /* 0x000fe20005000000 */
[----:B------:R-:W-:Y:S01]  /*18460*/  VIADD R123, R65, 0x60 ;  /* 0x00000060417b7836 */ /* 0x000fe20000000000 */
[----:B------:R-:W-:Y:S02]  /*18470*/  SEL R127, RZ, 0x1, !P6 ;  /* 0x00000001ff7f7807 */ /* 0x000fe40007000000 */
[----:B------:R-:W-:Y:S01]  /*18480*/  LOP3.LUT R133, R133, R132, RZ, 0xfc, !PT ;  /* 0x0000008485857212 */ /* 0x000fe200078efcff */
[----:B------:R-:W-:Y:S01]  /*18490*/  IMAD.WIDE.U32 R124, R123, 0x10, R124 ;  /* 0x000000107b7c7825 */ /* 0x000fe200078e007c */
[----:B------:R-:W-:-:S03]  /*184a0*/  LOP3.LUT R132, R104, R127, RZ, 0xfc, !PT ;  /* 0x0000007f68847212 */ /* 0x000fc600078efcff */
[C---:B0-----:R-:W-:Y:S02]  /*184b0*/  @P0 IMAD.WIDE.U32 R130, R123.reuse, 0x10, R130 ;  /* 0x000000107b820825 */ /* 0x041fe400078e0082 */
[----:B------:R1:W-:Y:S02]  /*184c0*/  STG.E.64 desc[UR8][R134.64], R132 ;  /* 0x0000008486007986 */ /* 0x0003e4000c101b08 */
        /* <DEDUP_REMOVED lines=22> */
.L_x_2103:
[----:B------:R2:W5:Y:S04]  /*18630*/  @P0 LDG.E.128 R52, desc[UR8][R130.64] ;  /* 0x0000000882340981 */ /* 0x000568000c1e1d00 */
[----:B------:R2:W5:Y:S04]  /*18640*/  @P1 LDG.E.128 R48, desc[UR8][R128.64] ;  /* 0x0000000880301981 */ /* 0x000568000c1e1d00 */
[----:B01----:R2:W5:Y:S01]  /*18650*/  LDG.E.128 R56, desc[UR8][R124.64] ;  /* 0x000000087c387981 */ /* 0x003562000c1e1d00 */
        /* <DEDUP_REMOVED lines=17> */
.L_x_2107:
        /* <DEDUP_REMOVED lines=13> */
.L_x_2109:
[----:B------:R-:W-:Y:S05]  /*18840*/  BSYNC.RECONVERGENT B2 ;  /* 0x0000000000027941 */ /* 0x000fea0003800200 */
.L_x_2108:
        /* <DEDUP_REMOVED lines=42> */
.L_x_2106:
[----:B------:R-:W-:Y:S05]  /*18af0*/  BSYNC.RECONVERGENT B1 ;  /* 0x0000000000017941 */ /* 0x000fea0003800200 */
.L_x_2105:
[----:B------:R-:W-:Y:S01]  /*18b00*/  I2FP.F32.U32 R88, R88 ;  /* 0x0000005800587245 */ /* 0x000fe20000201000 */
[----:B-----5:R-:W-:Y:S01]  /*18b10*/  IMAD.U32 R89, R56, 0x10000, RZ ;  /* 0x0001000038597824 */ /* 0x020fe200078e00ff */
        /* <DEDUP_REMOVED lines=10> */
[----:B--2---:R-:W-:Y:S01]  /*18bc0*/  P2R R128, PR, RZ, 0x10 ;  /* 0x00000010ff807803 */ /* 0x004fe20000000000 */
        /* <DEDUP_REMOVED lines=9> */
.L_x_2112:
        /* <DEDUP_REMOVED lines=13> */
.L_x_2114:
[----:B------:R-:W-:Y:S05]  /*18d30*/  BSYNC.RECONVERGENT B2 ;  /* 0x0000000000027941 */ /* 0x000fea0003800200 */
.L_x_2113:
        /* <DEDUP_REMOVED lines=40> */
[----:B------:R-:W-:Y:S02]  /*18fc0*/  IMAD.MOV.U32 R90, RZ, RZ, R104 ;  /* 0x000000ffff5a7224 */ /* 0x000fe400078e0068 */
[----:B------:R-:W-:-:S07]  /*18fd0*/  IMAD.MOV.U32 R104, RZ, RZ, R88 ;  /* 0x000000ffff687224 */ /* 0x000fce00078e0058 */
.L_x_2111:
[----:B------:R-:W-:Y:S05]  /*18fe0*/  BSYNC.RECONVERGENT B1 ;  /* 0x0000000000017941 */ /* 0x000fea0003800200 */
.L_x_2110:
        /* <DEDUP_REMOVED lines=9> */
[----:B------:R-:W-:-:S03]  /*19080*/  SEL R88, RZ, 0x1, P2 ;  /* 0x00000001ff587807 */ /* 0x000fc60001000000 */
        /* <DEDUP_REMOVED lines=15> */
.L_x_2117:
        /* <DEDUP_REMOVED lines=13> */
.L_x_2119:
[----:B------:R-:W-:Y:S05]  /*19250*/  BSYNC.RECONVERGENT B2 ;  /* 0x0000000000027941 */ /* 0x000fea0003800200 */
.L_x_2118:
        /* <DEDUP_REMOVED lines=42> */
.L_x_2116:
[----:B------:R-:W-:Y:S05]  /*19500*/  BSYNC.RECONVERGENT B1 ;  /* 0x0000000000017941 */ /* 0x000fea0003800200 */
.L_x_2115:
        /* <DEDUP_REMOVED lines=21> */
.L_x_2122:
        /* <DEDUP_REMOVED lines=13> */
.L_x_2124:
[----:B------:R-:W-:Y:S05]  /*19730*/  BSYNC.RECONVERGENT B2 ;  /* 0x0000000000027941 */ /* 0x000fea0003800200 */
.L_x_2123:
        /* <DEDUP_REMOVED lines=42> */
.L_x_2121:
[----:B------:R-:W-:Y:S05]  /*199e0*/  BSYNC.RECONVERGENT B1 ;  /* 0x0000000000017941 */ /* 0x000fea0003800200 */
.L_x_2120:
[----:B------:R-:W-:Y:S01]  /*199f0*/  I2FP.F32.U32 R90, R89 ;  /* 0x00000059005a7245 */ /* 0x000fe20000201000 */
[----:B------:R-:W-:Y:S01]  /*19a00*/  BSSY.RECONVERGENT B1, `(.L_x_2125) ;  /* 0x0000052000017945 */ /* 0x000fe20003800200 */
[----:B------:R-:W-:Y:S01]  /*19a10*/  PRMT R89, R52, 0x7632, R89 ;  /* 0x0000763234597816 */ /* 0x000fe20000000059 */
[----:B------:R-:W-:Y:S01]  /*19a20*/  IMAD.MOV.U32 R93, RZ, RZ, 0x2 ;  /* 0x00000002ff5d7424 */ /* 0x000fe200078e00ff */
[----:B------:R-:W-:Y:S01]  /*19a30*/  ISETP.NE.AND P3, PT, R92, 0x1, PT ;  /* 0x000000015c00780c */ /* 0x000fe20003f65270 */
[----:B------:R-:W-:Y:S02]  /*19a40*/  FFMA.FTZ R90, R90, R103, 1.1641532182693481445e-10 ;  /* 0x2f0000005a5a7423 */ /* 0x000fe40000010067 */
[----:B------:R-:W-:-:S03]  /*19a50*/  IMAD.U32 R89, R89, 0x10000, RZ ;  /* 0x0001000059597824 */ /* 0x000fc600078e00ff */
[----:B------:R-:W-:Y:S01]  /*19a60*/  FSETP.GTU.FTZ.AND P2, PT, R90, R97, PT ;  /* 0x000000615a00720b */ /* 0x000fe20003f5c000 */
[----:B------:R-:W-:Y:S01]  /*19a70*/  FMUL.FTZ R89, R89, R102 ;  /* 0x0000006659597220 */ /* 0x000fe20000410000 */
[----:B------:R-:W-:-:S04]  /*19a80*/  @P1 PRMT R90, R48, 0x7632, R90 ;  /* 0x00007632305a1816 */ /* 0x000fc8000000005a */
[----:B------:R-:W-:Y:S01]  /*19a90*/  FSEL R91, R89, RZ, !P2 ;  /* 0x000000ff595b7208 */ /* 0x000fe20005000000 */
[----:B------:R-:W-:-:S04]  /*19aa0*/  @P1 IMAD.U32 R89, R90, 0x10000, RZ ;  /* 0x000100005a591824 */ /* 0x000fc800078e00ff */
[----:B------:R-:W-:-:S04]  /*19ab0*/  FADD.FTZ R56, R56, R91 ;  /* 0x0000005b38387221 */ /* 0x000fc80000010000 */
[----:B------:R-:W-:Y:S01]  /*19ac0*/  @P1 FADD.FTZ R126, R56, R89 ;  /* 0x00000059387e1221 */ /* 0x000fe20000010000 */
[----:B------:R-:W-:Y:S01]  /*19ad0*/  @!P1 MOV R126, R56 ;  /* 0x00000038007e9202 */ /* 0x000fe20000000f00 */
[----:B------:R-:W-:Y:S01]  /*19ae0*/  IMAD.MOV.U32 R56, RZ, RZ, R98 ;  /* 0x000000ffff387224 */ /* 0x000fe200078e0062 */
        /* <DEDUP_REMOVED lines=11> */
.L_x_2127:
        /* <DEDUP_REMOVED lines=13> */
.L_x_2129:
[----:B------:R-:W-:Y:S05]  /*19c70*/  BSYNC.RECONVERGENT B2 ;  /* 0x0000000000027941 */ /* 0x000fea0003800200 */
.L_x_2128:
        /* <DEDUP_REMOVED lines=41> */
[----:B------:R-:W-:-:S07]  /*19f10*/  MOV R104, R90 ;  /* 0x0000005a00687202 */ /* 0x000fce0000000f00 */
.L_x_2126:
[----:B------:R-:W-:Y:S05]  /*19f20*/  BSYNC.RECONVERGENT B1 ;  /* 0x0000000000017941 */ /* 0x000fea0003800200 */
.L_x_2125:
        /* <DEDUP_REMOVED lines=22> */
.L_x_2132:
        /* <DEDUP_REMOVED lines=13> */
.L_x_2134:
[----:B------:R-:W-:Y:S05]  /*1a160*/  BSYNC.RECONVERGENT B2 ;  /* 0x0000000000027941 */ /* 0x000fea0003800200 */
.L_x_2133:
        /* <DEDUP_REMOVED lines=42> */
.L_x_2131:
[----:B------:R-:W-:Y:S05]  /*1a410*/  BSYNC.RECONVERGENT B1 ;  /* 0x0000000000017941 */ /* 0x000fea0003800200 */
.L_x_2130:
        /* <DEDUP_REMOVED lines=25> */
.L_x_2137:
        /* <DEDUP_REMOVED lines=13> */
.L_x_2139:
[----:B------:R-:W-:Y:S05]  /*1a680*/  BSYNC.RECONVERGENT B2 ;  /* 0x0000000000027941 */ /* 0x000fea0003800200 */
.L_x_2138:
        /* <DEDUP_REMOVED lines=42> */
.L_x_2136:
[----:B------:R-:W-:Y:S05]  /*1a930*/  BSYNC.RECONVERGENT B1 ;  /* 0x0000000000017941 */ /* 0x000fea0003800200 */
.L_x_2135:
        /* <DEDUP_REMOVED lines=21> */
.L_x_2142:
        /* <DEDUP_REMOVED lines=13> */
.L_x_2144:
[----:B------:R-:W-:Y:S05]  /*1ab60*/  BSYNC.RECONVERGENT B2 ;  /* 0x0000000000027941 */ /* 0x000fea0003800200 */
.L_x_2143:
        /* <DEDUP_REMOVED lines=42> */
.L_x_2141:
[----:B------:R-:W-:Y:S05]  /*1ae10*/  BSYNC.RECONVERGENT B1 ;  /* 0x0000000000017941 */ /* 0x000fea0003800200 */
.L_x_2140:
        /* <DEDUP_REMOVED lines=16> */
[----:B------:R-:W-:-:S04]  /*1af20*/  @!P1 MOV R131, R56 ;  /* 0x0000003800839202 */ /* 0x000fc80000000f00 */
        /* <DEDUP_REMOVED lines=10> */
.L_x_2147:
        /* <DEDUP_REMOVED lines=13> */
.L_x_2149:
[----:B------:R-:W-:Y:S05]  /*1b0a0*/  BSYNC.RECONVERGENT B2 ;  /* 0x0000000000027941 */ /* 0x000fea0003800200 */
.L_x_2148:
        /* <DEDUP_REMOVED lines=42> */
.L_x_2146:
[----:B------:R-:W-:Y:S05]  /*1b350*/  BSYNC.RECONVERGENT B1 ;  /* 0x0000000000017941 */ /* 0x000fea0003800200 */
.L_x_2145:
        /* <DEDUP_REMOVED lines=21> */
.L_x_2152:
        /* <DEDUP_REMOVED lines=13> */
.L_x_2154:
[----:B------:R-:W-:Y:S05]  /*1b580*/  BSYNC.RECONVERGENT B2 ;  /* 0x0000000000027941 */ /* 0x000fea0003800200 */
.L_x_2153:
        /* <DEDUP_REMOVED lines=42> */
.L_x_2151:
[----:B------:R-:W-:Y:S05]  /*1b830*/  BSYNC.RECONVERGENT B1 ;  /* 0x0000000000017941 */ /* 0x000fea0003800200 */
.L_x_2150:
        /* <DEDUP_REMOVED lines=25> */
.L_x_2157:
        /* <DEDUP_REMOVED lines=13> */
.L_x_2159:
[----:B------:R-:W-:Y:S05]  /*1baa0*/  BSYNC.RECONVERGENT B2 ;  /* 0x0000000000027941 */ /* 0x000fea0003800200 */
.L_x_2158:
        /* <DEDUP_REMOVED lines=42> */
.L_x_2156:
[----:B------:R-:W-:Y:S05]  /*1bd50*/  BSYNC.RECONVERGENT B1 ;  /* 0x0000000000017941 */ /* 0x000fea0003800200 */
.L_x_2155:
        /* <DEDUP_REMOVED lines=20> */
.L_x_2162:
        /* <DEDUP_REMOVED lines=13> */
.L_x_2164:
[----:B------:R-:W-:Y:S05]  /*1bf70*/  BSYNC.RECONVERGENT B2 ;  /* 0x0000000000027941 */ /* 0x000fea0003800200 */
.L_x_2163:
        /* <DEDUP_REMOVED lines=42> */
.L_x_2161:
[----:B------:R-:W-:Y:S05]  /*1c220*/  BSYNC.RECONVERGENT B1 ;  /* 0x0000000000017941 */ /* 0x000fea0003800200 */
.L_x_2160:
        /* <DEDUP_REMOVED lines=27> */
.L_x_2167:
        /* <DEDUP_REMOVED lines=13> */
.L_x_2169:
[----:B------:R-:W-:Y:S05]  /*1c4b0*/  BSYNC.RECONVERGENT B2 ;  /* 0x0000000000027941 */ /* 0x000fea0003800200 */
.L_x_2168:
        /* <DEDUP_REMOVED lines=42> */
.L_x_2166:
[----:B------:R-:W-:Y:S05]  /*1c760*/  BSYNC.RECONVERGENT B1 ;  /* 0x0000000000017941 */ /* 0x000fea0003800200 */
.L_x_2165:
[----:B------:R-:W-:Y:S01]  /*1c770*/  I2FP.F32.U32 R56, R57 ;  /* 0x0000003900387245 */ /* 0x000fe20000201000 */
[----:B------:R-:W-:Y:S01]  /*1c780*/  IMAD.U32 R57, R59, 0x10000, RZ ;  /* 0x000100003b397824 */ /* 0x000fe200078e00ff */
        /* <DEDUP_REMOVED lines=19> */
.L_x_2172:
        /* <DEDUP_REMOVED lines=13> */
.L_x_2174:
[----:B------:R-:W-:Y:S05]  /*1c990*/  BSYNC.RECONVERGENT B2 ;  /* 0x0000000000027941 */ /* 0x000fea0003800200 */
.L_x_2173:
        /* <DEDUP_REMOVED lines=42> */
.L_x_2171:
[----:B------:R-:W-:Y:S05]  /*1cc40*/  BSYNC.RECONVERGENT B1 ;  /* 0x0000000000017941 */ /* 0x000fea0003800200 */
.L_x_2170:
        /* <DEDUP_REMOVED lines=26> */
.L_x_2177:
        /* <DEDUP_REMOVED lines=13> */
.L_x_2179:
[----:B------:R-:W-:Y:S05]  /*1cec0*/  BSYNC.RECONVERGENT B2 ;  /* 0x0000000000027941 */ /* 0x000fea0003800200 */
.L_x_2178:
        /* <DEDUP_REMOVED lines=40> */
[----:B------:R-:W-:Y:S01]  /*1d150*/  MOV R104, R56 ;  /* 0x0000003800687202 */ /* 0x000fe20000000f00 */
[----:B------:R-:W-:-:S07]  /*1d160*/  IMAD.MOV.U32 R58, RZ, RZ, RZ ;  /* 0x000000ffff3a7224 */ /* 0x000fce00078e00ff */
.L_x_2176:
[----:B------:R-:W-:Y:S05]  /*1d170*/  BSYNC.RECONVERGENT B1 ;  /* 0x0000000000017941 */ /* 0x000fea0003800200 */
.L_x_2175:
        /* <DEDUP_REMOVED lines=20> */
.L_x_2182:
        /* <DEDUP_REMOVED lines=15> */
.L_x_2184:
[----:B------:R-:W-:Y:S05]  /*1d3b0*/  BSYNC.RECONVERGENT B2 ;  /* 0x0000000000027941 */ /* 0x000fea0003800200 */
.L_x_2183:
        /* <DEDUP_REMOVED lines=42> */
.L_x_2181:
[----:B------:R-:W-:Y:S05]  /*1d660*/  BSYNC.RECONVERGENT B1 ;  /* 0x0000000000017941 */ /* 0x000fea0003800200 */
.L_x_2180:
[----:B------:R-:W-:Y:S02]  /*1d670*/  I2FP.F32.U32 R56, R57 ;  /* 0x0000003900387245 */ /* 0x000fe40000201000 */
[----:B------:R-:W-:Y:S02]  /*1d680*/  PRMT R57, R55, 0x7632, R57 ;  /* 0x0000763237397816 */ /* 0x000fe40000000039 */
[----:B------:R-:W-:Y:S01]  /*1d690*/  @P1 PRMT R58, R51, 0x7632, R58 ;  /* 0x00007632333a1816 */ /* 0x000fe2000000003a */
[----:B------:R-:W-:Y:S02]  /*1d6a0*/  FFMA.FTZ R56, R56, R103, 1.1641532182693481445e-10 ;  /* 0x2f00000038387423 */ /* 0x000fe40000010067 */
[----:B------:R-:W-:Y:S02]  /*1d6b0*/  IMAD.U32 R57, R57, 0x10000, RZ ;  /* 0x0001000039397824 */ /* 0x000fe400078e00ff */
[----:B------:R-:W-:Y:S01]  /*1d6c0*/  @P1 IMAD.U32 R58, R58, 0x10000, RZ ;  /* 0x000100003a3a1824 */ /* 0x000fe200078e00ff */
[----:B------:R-:W-:Y:S01]  /*1d6d0*/  FSETP.GTU.FTZ.AND P6, PT, R56, R97, PT ;  /* 0x000000613800720b */ /* 0x000fe20003fdc000 */
[----:B------:R-:W-:-:S05]  /*1d6e0*/  FMUL.FTZ R57, R57, R102 ;  /* 0x0000006639397220 */ /* 0x000fca0000410000 */
[----:B------:R-:W-:Y:S02]  /*1d6f0*/  FSEL R56, R57, RZ, !P6 ;  /* 0x000000ff39387208 */ /* 0x000fe40007000000 */
[----:B------:R-:W-:-:S03]  /*1d700*/  PRMT R57, R138, 0x5410, R95 ;  /* 0x000054108a397816 */ /* 0x000fc6000000005f */
[----:B------:R-:W-:Y:S01]  /*1d710*/  FADD.FTZ R141, R141, R56 ;  /* 0x000000388d8d7221 */ /* 0x000fe20000010000 */
[----:B------:R-:W-:-:S03]  /*1d720*/  SEL R56, RZ, 0x1, P6 ;  /* 0x00000001ff387807 */ /* 0x000fc60003000000 */
[----:B------:R-:W-:Y:S01]  /*1d730*/  @P1 FADD.FTZ R97, R141, R58 ;  /* 0x0000003a8d611221 */ /* 0x000fe20000010000 */
[----:B------:R-:W-:Y:S02]  /*1d740*/  @!P1 MOV R97, R141 ;  /* 0x0000008d00619202 */ /* 0x000fe40000000f00 */
[----:B------:R-:W-:Y:S02]  /*1d750*/  PRMT R95, R56, 0x7610, R95 ;  /* 0x00007610385f7816 */ /* 0x000fe4000000005f */
[----:B------:R-:W-:Y:S02]  /*1d760*/  F2FP.BF16.F32.PACK_AB R59, RZ, R97 ;  /* 0x00000061ff3b723e */ /* 0x000fe400000010ff */
[----:B------:R-:W-:Y:S02]  /*1d770*/  PRMT R58, R140, 0x5410, R139 ;  /* 0x000054108c3a7816 */ /* 0x000fe4000000008b */
[----:B------:R-:W-:Y:S02]  /*1d780*/  PRMT R56, R134, 0x5410, R129 ;  /* 0x0000541086387816 */ /* 0x000fe40000000081 */
[----:B------:R-:W-:Y:S01]  /*1d790*/  PRMT R59, R137, 0x5410, R59 ;  /* 0x00005410893b7816 */ /* 0x000fe2000000003b */
[----:B------:R-:W-:Y:S06]  /*1d7a0*/  BRA `(.L_x_2185) ;  /* 0x00000028004c7947 */ /* 0x000fec0003800000 */
.L_x_2104:
[----:B------:R-:W-:Y:S01]  /*1d7b0*/  ISETP.NE.AND P2, PT, R100, 0x1, PT ;  /* 0x000000016400780c */ /* 0x000fe20003f45270 */
[----:B------:R-:W-:Y:S01]  /*1d7c0*/  BSSY.RECONVERGENT B1, `(.L_x_2186) ;  /* 0x0000047000017945 */ /* 0x000fe20003800200 */
[----:B--2---:R-:W-:Y:S01]  /*1d7d0*/  IMAD.MOV.U32 R130, RZ, RZ, 0x2 ;  /* 0x00000002ff827424 */ /* 0x004fe200078e00ff */
        /* <DEDUP_REMOVED lines=13> */
.L_x_2188:
        /* <DEDUP_REMOVED lines=13> */
.L_x_2190:
[----:B------:R-:W-:Y:S05]  /*1d980*/  BSYNC.RECONVERGENT B2 ;  /* 0x0000000000027941 */ /* 0x000fea0003800200 */
.L_x_2189:
        /* <DEDUP_REMOVED lines=42> */
.L_x_2187:
[----:B------:R-:W-:Y:S05]  /*1dc30*/  BSYNC.RECONVERGENT B1 ;  /* 0x0000000000017941 */ /* 0x000fea0003800200 */
.L_x_2186:
[----:B------:R-:W-:Y:S01]  /*1dc40*/  I2FP.F32.U32 R100, R124 ;  /* 0x0000007c00647245 */ /* 0x000fe20000201000 */
[----:B-----5:R-:W-:Y:S01]  /*1dc50*/  IMAD.U32 R125, R56, 0x10000, RZ ;  /* 0x00010000387d7824 */ /* 0x020fe200078e00ff */
        /* <DEDUP_REMOVED lines=23> */
.L_x_2193:
        /* <DEDUP_REMOVED lines=13> */
.L_x_2195:
[----:B------:R-:W-:Y:S05]  /*1dea0*/  BSYNC.RECONVERGENT B2 ;  /* 0x0000000000027941 */ /* 0x000fea0003800200 */
.L_x_2194:
        /* <DEDUP_REMOVED lines=42> */
.L_x_2192:
[----:B------:R-:W-:Y:S05]  /*1e150*/  BSYNC.RECONVERGENT B1 ;  /* 0x0000000000017941 */ /* 0x000fea0003800200 */
.L_x_2191:
[----:B------:R-:W-:Y:S01]  /*1e160*/  I2FP.F32.U32 R100, R125 ;  /* 0x0000007d00647245 */ /* 0x000fe20000201000 */
[----:B------:R-:W-:Y:S01]  /*1e170*/  IMAD.U32 R125, R56, 0x10000, RZ ;  /* 0x00010000387d7824 */ /* 0x000fe200078e00ff */
[----:B------:R-:W-:Y:S01]  /*1e180*/  ISETP.NE.AND P3, PT, R131, 0x1, PT ;  /* 0x000000018300780c */ /* 0x000fe20003f65270 */
[----:B------:R-:W-:Y:S01]  /*1e190*/  BSSY.RECONVERGENT B1, `(.L_x_2196) ;  /* 0x000004e000017945 */ /* 0x000fe20003800200 */
[----:B------:R-:W-:Y:S01]  /*1e1a0*/  @P1 PRMT R56, R48, 0x7632, R56 ;  /* 0x0000763230381816 */ /* 0x000fe20000000038 */
[----:B------:R-:W-:Y:S01]  /*1e1b0*/  FFMA.FTZ R100, R100, R103, 1.1641532182693481445e-10 ;  /* 0x2f00000064647423 */ /* 0x000fe20000010067 */
[----:B------:R-:W-:Y:S02]  /*1e1c0*/  FMUL.FTZ R125, R125, R102 ;  /* 0x000000667d7d7220 */ /* 0x000fe40000410000 */
[----:B------:R-:W-:Y:S01]  /*1e1d0*/  @P1 SHF.L.U32 R127, R56, 0x10, RZ ;  /* 0x00000010387f1819 */ /* 0x000fe200000006ff */
[----:B------:R-:W-:Y:S01]  /*1e1e0*/  IMAD.MOV.U32 R56, RZ, RZ, R98 ;  /* 0x000000ffff387224 */ /* 0x000fe200078e0062 */
        /* <DEDUP_REMOVED lines=16> */
.L_x_2198:
        /* <DEDUP_REMOVED lines=13> */
.L_x_2200:
[----:B------:R-:W-:Y:S05]  /*1e3c0*/  BSYNC.RECONVERGENT B2 ;  /* 0x0000000000027941 */ /* 0x000fea0003800200 */
.L_x_2199:
        /* <DEDUP_REMOVED lines=42> */
.L_x_2197:
[----:B------:R-:W-:Y:S05]  /*1e670*/  BSYNC.RECONVERGENT B1 ;  /* 0x0000000000017941 */ /* 0x000fea0003800200 */
.L_x_2196:
        /* <DEDUP_REMOVED lines=9> */
[----:B------:R-:W-:-:S02]  /*1e710*/  FSETP.GTU.FTZ.AND P2, PT, R56, R97, PT ;  /* 0x000000613800720b */ /* 0x000fc40003f5c000 */
[----:B------:R-:W-:Y:S02]  /*1e720*/  @P1 SHF.L.U32 R56, R49, 0x10, RZ ;  /* 0x0000001031381819 */ /* 0x000fe400000006ff */
        /* <DEDUP_REMOVED lines=14> */
.L_x_2203:
        /* <DEDUP_REMOVED lines=13> */
.L_x_2205:
[----:B------:R-:W-:Y:S05]  /*1e8e0*/  BSYNC.RECONVERGENT B2 ;  /* 0x0000000000027941 */ /* 0x000fea0003800200 */
.L_x_2204:
        /* <DEDUP_REMOVED lines=42> */
.L_x_2202:
[----:B------:R-:W-:Y:S05]  /*1eb90*/  BSYNC.RECONVERGENT B1 ;  /* 0x0000000000017941 */ /* 0x000fea0003800200 */
.L_x_2201:
[----:B------:R-:W-:Y:S01]  /*1eba0*/  I2FP.F32.U32 R56, R57 ;  /* 0x0000003900387245 */ /* 0x000fe20000201000 */
[----:B------:R-:W-:Y:S01]  /*1ebb0*/  IMAD.U32 R133, R133, 0x10000, RZ ;  /* 0x0001000085857824 */ /* 0x000fe200078e00ff */
[----:B------:R-:W-:Y:S01]  /*1ebc0*/  ISETP.NE.AND P2, PT, R130, 0x1, PT ;  /* 0x000000018200780c */ /* 0x000fe20003f45270 */
[----:B------:R-:W-:Y:S01]  /*1ebd0*/  BSSY.RECONVERGENT B1, `(.L_x_2206) ;  /* 0x000004e000017945 */ /* 0x000fe20003800200 */
[----:B------:R-:W-:Y:S01]  /*1ebe0*/  @P1 PRMT R57, R49, 0x7632, R57 ;  /* 0x0000763231391816 */ /* 0x000fe20000000039 */
[----:B------:R-:W-:Y:S01]  /*1ebf0*/  FFMA.FTZ R56, R56, R103, 1.1641532182693481445e-10 ;  /* 0x2f00000038387423 */ /* 0x000fe20000010067 */
[----:B------:R-:W-:Y:S01]  /*1ec00*/  FMUL.FTZ R133, R133, R102 ;  /* 0x0000006685857220 */ /* 0x000fe20000410000 */
[----:B------:R-:W-:-:S03]  /*1ec10*/  IMAD.MOV.U32 R100, RZ, RZ, 0x2 ;  /* 0x00000002ff647424 */ /* 0x000fc600078e00ff */
[----:B------:R-:W-:Y:S02]  /*1ec20*/  FSETP.GTU.FTZ.AND P3, PT, R56, R97, PT ;  /* 0x000000613800720b */ /* 0x000fe40003f7c000 */
[----:B------:R-:W-:Y:S01]  /*1ec30*/  @P1 SHF.L.U32 R56, R57, 0x10, RZ ;  /* 0x0000001039381819 */ /* 0x000fe200000006ff */
[----:B------:R-:W-:Y:S01]  /*1ec40*/  IMAD.MOV.U32 R57, RZ, RZ, R98 ;  /* 0x000000ffff397224 */ /* 0x000fe200078e0062 */
        /* <DEDUP_REMOVED lines=14> */
.L_x_2208:
        /* <DEDUP_REMOVED lines=13> */
.L_x_2210:
[----:B------:R-:W-:Y:S05]  /*1ee00*/  BSYNC.RECONVERGENT B2 ;  /* 0x0000000000027941 */ /* 0x000fea0003800200 */
.L_x_2209:
        /* <DEDUP_REMOVED lines=42> */
.L_x_2207:
[----:B------:R-:W-:Y:S05]  /*1f0b0*/  BSYNC.RECONVERGENT B1 ;  /* 0x0000000000017941 */ /* 0x000fea0003800200 */
.L_x_2206:
        /* <DEDUP_REMOVED lines=24> */
.L_x_2213:
        /* <DEDUP_REMOVED lines=13> */
.L_x_2215:
[----:B------:R-:W-:Y:S05]  /*1f310*/  BSYNC.RECONVERGENT B2 ;  /* 0x0000000000027941 */ /* 0x000fea0003800200 */
.L_x_2214:
        /* <DEDUP_REMOVED lines=42> */
.L_x_2212:
[----:B------:R-:W-:Y:S05]  /*1f5c0*/  BSYNC.RECONVERGENT B1 ;  /* 0x0000000000017941 */ /* 0x000fea0003800200 */
.L_x_2211:
        /* <DEDUP_REMOVED lines=24> */
.L_x_2218:
        /* <DEDUP_REMOVED lines=13> */
.L_x_2220:
[----:B------:R-:W-:Y:S05]  /*1f820*/  BSYNC.RECONVERGENT B2 ;  /* 0x0000000000027941 */ /* 0x000fea0003800200 */
.L_x_2219:
        /* <DEDUP_REMOVED lines=42> */
.L_x_2217:
[----:B------:R-:W-:Y:S05]  /*1fad0*/  BSYNC.RECONVERGENT B1 ;  /* 0x0000000000017941 */ /* 0x000fea0003800200 */
.L_x_2216:
        /* <DEDUP_REMOVED lines=24> */
.L_x_2223:
        /* <DEDUP_REMOVED lines=13> */
.L_x_2225:
[----:B------:R-:W-:Y:S05]  /*1fd30*/  BSYNC.RECONVERGENT B2 ;  /* 0x0000000000027941 */ /* 0x000fea0003800200 */
.L_x_2224:
        /* <DEDUP_REMOVED lines=42> */
.L_x_2222:
[----:B------:R-:W-:Y:S05]  /*1ffe0*/  BSYNC.RECONVERGENT B1 ;  /* 0x0000000000017941 */ /* 0x000fea0003800200 */
.L_x_2221:
[----:B------:R-:W-:Y:S01]  /*1fff0*/  I2FP.F32.U32 R56, R56 ;  /* 0x0000003800387245 */ /* 0x000fe20000201000 */
[----:B------:R-:W-:Y:S01]  /*20000*/  IMAD.U32 R57, R142, 0x10000, RZ ;  /* 0x000100008e397824 */ /* 0x000fe200078e00ff */
[----:B------:R-:W-:-:S03]  /*20010*/  @P1 PRMT R58, R51, 0x7632, R58 ;  /* 0x00007632333a1816 */ /* 0x000fc6000000003a */
[----:B------:R-:W-:Y:S01]  /*20020*/  FFMA.FTZ R56, R56, R103, 1.1641532182693481445e-10 ;  /* 0x2f00000038387423 */ /* 0x000fe20000010067 */
[----:B------:R-:W-:Y:S01]  /*20030*/  FMUL.FTZ R57, R57, R102 ;  /* 0x0000006639397220 */ /* 0x000fe20000410000 */
[----:B------:R-:W-:-:S03]  /*20040*/  @P1 SHF.L.U32 R58, R58, 0x10, RZ ;  /* 0x000000103a3a1819 */ /* 0x000fc600000006ff */
        /* <DEDUP_REMOVED lines=9> */
.L_x_2185:
[----:B------:R-:W-:Y:S01]  /*200e0*/  FADD.FTZ R102, RZ, R64 ;  /* 0x00000040ff667221 */ /* 0x000fe20000010000 */
[----:B------:R-:W-:Y:S01]  /*200f0*/  SEL R137, RZ, 0x1000000, !P5 ;  /* 0x01000000ff897807 */ /* 0x000fe20006800000 */
[----:B------:R-:W-:Y:S01]  /*20100*/  IMAD.WIDE.U32 R62, R123, 0x8, R62 ;  /* 0x000000087b3e7825 */ /* 0x000fe200078e003e */
[----:B------:R-:W-:-:S03]  /*20110*/  SEL R129, RZ, 0x10000, !P4 ;  /* 0x00010000ff817807 */ /* 0x000fc60006000000 */
[----:B------:R-:W-:Y:S01]  /*20120*/  FADD.FTZ R103, R102, R67 ;  /* 0x0000004366677221 */ /* 0x000fe20000010000 */
[----:B------:R-:W-:Y:S02]  /*20130*/  ISETP.NE.AND P6, PT, R127, RZ, PT ;  /* 0x000000ff7f00720c */ /* 0x000fe40003fc5270 */
[----:B------:R-:W-:Y:S01]  /*20140*/  ISETP.NE.AND P5, PT, R132, RZ, PT ;  /* 0x000000ff8400720c */ /* 0x000fe20003fa5270 */
[----:B------:R-:W-:Y:S01]  /*20150*/  FADD.FTZ R102, R103, R66 ;  /* 0x0000004267667221 */ /* 0x000fe20000010000 */
[----:B------:R-:W-:Y:S02]  /*20160*/  ISETP.NE.AND P4, PT, R133, RZ, PT ;  /* 0x000000ff8500720c */ /* 0x000fe40003f85270 */
[----:B------:R-:W-:Y:S01]  /*20170*/  ISETP.NE.AND P1, PT, R128, RZ, PT ;  /* 0x000000ff8000720c */ /* 0x000fe20003f25270 */
[----:B------:R-:W-:Y:S01]  /*20180*/  FADD.FTZ R103, R102, R69 ;  /* 0x0000004566677221 */ /* 0x000fe20000010000 */
[----:B------:R-:W-:Y:S01]  /*20190*/  SEL R134, RZ, 0x100, !P3 ;  /* 0x00000100ff867807 */ /* 0x000fe20005800000 */
[----:B------:R-:W0:Y:S01]  /*201a0*/  S2R R133, SR_TID.X ;  /* 0x0000000000857919 */ /* 0x000e220000002100 */
[----:B------:R-:W-:Y:S01]  /*201b0*/  SEL R128, RZ, 0x1000000, !P4 ;  /* 0x01000000ff807807 */ /* 0x000fe20006000000 */
[----:B------:R-:W-:Y:S01]  /*201c0*/  FADD.FTZ R102, R103, R68 ;  /* 0x0000004467667221 */ /* 0x000fe20000010000 */
[----:B------:R-:W-:-:S02]  /*201d0*/  SEL R127, RZ, 0x100, !P6 ;  /* 0x00000100ff7f7807 */ /* 0x000fc40007000000 */
[----:B------:R-:W-:Y:S01]  /*201e0*/  LOP3.LUT R134, R134, R137, R129, 0xfe, !PT ;  /* 0x0000008986867212 */ /* 0x000fe200078efe81 */
[----:B------:R-:W-:Y:S01]  /*201f0*/  FADD.FTZ R103, R102, R71 ;  /* 0x0000004766677221 */ /* 0x000fe20000010000 */
[----:B------:R-:W-:Y:S02]  /*20200*/  SEL R129, RZ, 0x1, !P2 ;  /* 0x00000001ff817807 */ /* 0x000fe40005000000 */
[----:B------:R-:W-:Y:S01]  /*20210*/  SEL R132, RZ, 0x1, !P1 ;  /* 0x00000001ff847807 */ /* 0x000fe20004800000 */
[----:B------:R-:W-:-:S04]  /*20220*/  FADD.FTZ R103, R103, R70 ;  /* 0x0000004667677221 */ /* 0x000fc80000010000 */
[----:B------:R-:W-:-:S04]  /*20230*/  FADD.FTZ R103, R103, R96 ;  /* 0x0000006067677221 */ /* 0x000fc80000010000 */
[----:B------:R-:W-:-:S04]  /*20240*/  FADD.FTZ R103, R103, R106 ;  /* 0x0000006a67677221 */ /* 0x000fc80000010000 */
[----:B------:R-:W-:-:S04]  /*20250*/  FADD.FTZ R102, R103, R108 ;  /* 0x0000006c67667221 */ /* 0x000fc80000010000 */
[----:B------:R-:W-:-:S04]  /*20260*/  FADD.FTZ R103, R102, R107 ;  /* 0x0000006b66677221 */ /* 0x000fc80000010000 */
[----:B------:R-:W-:Y:S01]  /*20270*/  FADD.FTZ R102, R103, R110 ;  /* 0x0000006e67667221 */ /* 0x000fe20000010000 */
[----:B0-----:R-:W-:-:S03]  /*20280*/  LOP3.LUT P1, RZ, R133, 0x1f, RZ, 0xc0, !PT ;  /* 0x0000001f85ff7812 */ /* 0x001fc6000782c0ff */
[----:B------:R-:W-:Y:S01]  /*20290*/  FADD.FTZ R103, R102, R109 ;  /* 0x0000006d66677221 */ /* 0x000fe20000010000 */
[----:B------:R-:W-:-:S03]  /*202a0*/  PRMT R133, R45, 0x7632, R133 ;  /* 0x000076322d857816 */ /* 0x000fc60000000085 */
        /* <DEDUP_REMOVED lines=9> */
[----:B------:R-:W-:-:S03]  /*20340*/  SEL R102, RZ, 0x10000, !P5 ;  /* 0x00010000ff667807 */ /* 0x000fc60006800000 */
[----:B------:R-:W-:Y:S01]  /*20350*/  FADD.FTZ R103, R103, R120 ;  /* 0x0000007867677221 */ /* 0x000fe20000010000 */
[----:B------:R-:W-:-:S03]  /*20360*/  LOP3.LUT R127, R127, R128, R102, 0xfe, !PT ;  /* 0x000000807f7f7212 */ /* 0x000fc600078efe66 */
[----:B------:R-:W-:-:S04]  /*20370*/  FADD.FTZ R103, R103, R122 ;  /* 0x0000007a67677221 */ /* 0x000fc80000010000 */
[----:B------:R-:W-:-:S04]  /*20380*/  FADD.FTZ R103, R103, R124 ;  /* 0x0000007c67677221 */ /* 0x000fc80000010000 */
[----:B------:R-:W-:Y:S01]  /*20390*/  FADD.FTZ R128, R103, R126 ;  /* 0x0000007e67807221 */ /* 0x000fe20000010000 */
[----:B------:R-:W-:Y:S01]  /*203a0*/  IMAD.WIDE.U32 R102, R123, 0x10, R60 ;  /* 0x000000107b667825 */ /* 0x000fe200078e003c */
[----:B------:R-:W-:Y:S02]  /*203b0*/  LOP3.LUT R61, R134, R129, RZ, 0xfc, !PT ;  /* 0x00000081863d7212 */ /* 0x000fe400078efcff */
[----:B------:R-:W-:Y:S01]  /*203c0*/  LOP3.LUT R60, R127, R132, RZ, 0xfc, !PT ;  /* 0x000000847f3c7212 */ /* 0x000fe200078efcff */
[----:B------:R-:W-:Y:S01]  /*203d0*/  FADD.FTZ R128, R128, R125 ;  /* 0x0000007d80807221 */ /* 0x000fe20000010000 */
[----:B------:R0:W-:Y:S01]  /*203e0*/  STG.E.128 desc[UR8][R102.64], R56 ;  /* 0x0000003866007986 */ /* 0x0001e2000c101d08 */
[----:B------:R-:W-:Y:S02]  /*203f0*/  PRMT R132, R47, 0x7632, R132 ;  /* 0x000076322f847816 */ /* 0x000fe40000000084 */
[----:B------:R-:W-:Y:S01]  /*20400*/  FADD.FTZ R127, R128, R131 ;  /* 0x00000083807f7221 */ /* 0x000fe20000010000 */
[----:B------:R1:W-:Y:S01]  /*20410*/  STG.E.64 desc[UR8][R62.64], R60 ;  /* 0x0000003c3e007986 */ /* 0x0003e2000c101b08 */
[----:B------:R-:W-:-:S02]  /*20420*/  PRMT R128, R21, 0x7632, R128 ;  /* 0x0000763215807816 */ /* 0x000fc40000000080 */
[----:B------:R-:W-:Y:S01]  /*20430*/  FADD.FTZ R127, R127, R130 ;  /* 0x000000827f7f7221 */ /* 0x000fe20000010000 */
[----:B------:R-:W-:-:S03]  /*20440*/  PRMT R129, R46, 0x7632, R129 ;  /* 0x000076322e817816 */ /* 0x000fc60000000081 */
[----:B------:R-:W-:Y:S01]  /*20450*/  FADD.FTZ R134, R127, R136 ;  /* 0x000000887f867221 */ /* 0x000fe20000010000 */
[----:B------:R-:W-:-:S03]  /*20460*/  PRMT R127, R20, 0x7632, R127 ;  /* 0x00007632147f7816 */ /* 0x000fc6000000007f */
[----:B------:R-:W-:Y:S01]  /*20470*/  FADD.FTZ R134, R134, R135 ;  /* 0x0000008786867221 */ /* 0x000fe20000010000 */
[----:B0-----:R-:W-:Y:S01]  /*20480*/  PRMT R102, R19, 0x7632, R102 ;  /* 0x0000763213667816 */ /* 0x001fe20000000066 */
        /* <DEDUP_REMOVED lines=21> */
.L_x_2226:
[----:B------:R-:W-:Y:S01]  /*205e0*/  UMOV UR33, 0xffffffff ;  /* 0xffffffff00217882 */ /* 0x000fe20000000000 */
[----:B0-----:R-:W-:Y:S01]  /*205f0*/  PRMT R57, R44, 0x7632, R57 ;  /* 0x000076322c397816 */ /* 0x001fe20000000039 */
        /* <DEDUP_REMOVED lines=87> */
.L_x_2240:
        /* <DEDUP_REMOVED lines=11> */
[----:B------:R-:W-:Y:S01]  /*20c20*/  SHF.L.U32 R141, R102, 0x10, RZ ;  /* 0x00000010668d7819 */ /* 0x000fe200000006ff */
[C---:B------:R-:W-:Y:S01]  /*20c30*/  FADD.FTZ R56, -R61.reuse, R115 ;  /* 0x000000733d387221 */ /* 0x040fe20000010100 */
[C---:B------:R-:W-:Y:S01]  /*20c40*/  FADD.FTZ R64, -R61.reuse, R64 ;  /* 0x000000403d407221 */ /* 0x040fe20000010100 */
[----:B------:R-:W1:Y:S01]  /*20c50*/  MUFU.RSQ R115, R59 ;  /* 0x0000003b00737308 */ /* 0x000e620000001400 */
        /* <DEDUP_REMOVED lines=30> */
[----:B------:R-:W-:Y:S01]  /*20e40*/  SHF.L.U32 R71, R83, 0x10, RZ ;  /* 0x0000001053477819 */ /* 0x000fe200000006ff */
[----:B-1----:R-:W-:Y:S01]  /*20e50*/  FMUL.FTZ R63, R115, R64 ;  /* 0x00000040733f7220 */ /* 0x002fe20000410000 */
        /* <DEDUP_REMOVED lines=9> */
[----:B------:R-:W-:Y:S01]  /*20ef0*/  IMAD.U32 R59, R8, 0x10000, RZ ;  /* 0x00010000083b7824 */ /* 0x000fe200078e00ff */
        /* <DEDUP_REMOVED lines=11> */
[----:B------:R-:W-:Y:S01]  /*20fb0*/  SHF.L.U32 R66, R10, 0x10, RZ ;  /* 0x000000100a427819 */ /* 0x000fe200000006ff */
[----:B------:R-:W-:Y:S01]  /*20fc0*/  FFMA.FTZ R134, R134, R97, R107 ;  /* 0x0000006186867223 */ /* 0x000fe2000001006b */
[----:B------:R-:W-:Y:S01]  /*20fd0*/  IMAD.U32 R144, R36, 0x10000, RZ ;  /* 0x0001000024907824 */ /* 0x000fe200078e00ff */
[----:B------:R-:W-:Y:S01]  /*20fe0*/  SHF.L.U32 R69, R77, 0x10, RZ ;  /* 0x000000104d457819 */ /* 0x000fe200000006ff */
[C---:B------:R-:W-:Y:S01]  /*20ff0*/  FMUL.FTZ R71, R115.reuse, R106 ;  /* 0x0000006a73477220 */ /* 0x040fe20000410000 */
[----:B------:R-:W-:Y:S01]  /*21000*/  IMAD.U32 R61, R78, 0x10000, RZ ;  /* 0x000100004e3d7824 */ /* 0x000fe200078e00ff */
[----:B------:R-:W-:Y:S01]  /*21010*/  SHF.L.U32 R97, R76, 0x10, RZ ;  /* 0x000000104c617819 */ /* 0x000fe200000006ff */
[----:B------:R-:W-:Y:S01]  /*21020*/  FMUL.FTZ R70, R115, R70 ;  /* 0x0000004673467220 */ /* 0x000fe20000410000 */
[----:B------:R-:W-:-:S02]  /*21030*/  IMAD.U32 R107, R75, 0x10000, RZ ;  /* 0x000100004b6b7824 */ /* 0x000fc400078e00ff */
[----:B------:R-:W-:Y:S01]  /*21040*/  FMUL.FTZ R148, R115, R148 ;  /* 0x0000009473947220 */ /* 0x000fe20000410000 */
[----:B------:R-:W-:Y:S01]  /*21050*/  FFMA.FTZ R71, R71, R66, R144 ;  /* 0x0000004247477223 */ /* 0x000fe20000010090 */
[----:B------:R-:W-:Y:S01]  /*21060*/  FFMA.FTZ R66, R70, R61, R69 ;  /* 0x0000003d46427223 */ /* 0x000fe20000010045 */
[----:B------:R-:W-:Y:S01]  /*21070*/  SHF.L.U32 R61, R38, 0x10, RZ ;  /* 0x00000010263d7819 */ /* 0x000fe200000006ff */
[----:B------:R-:W-:Y:S01]  /*21080*/  FFMA.FTZ R70, R148, R97, R107 ;  /* 0x0000006194467223 */ /* 0x000fe2000001006b */
[----:B------:R-:W-:Y:S01]  /*21090*/  FMUL.FTZ R117, R115, R142 ;  /* 0x0000008e73757220 */ /* 0x000fe20000410000 */
[----:B------:R-:W-:Y:S01]  /*210a0*/  IMAD.U32 R121, R12, 0x10000, RZ ;  /* 0x000100000c797824 */ /* 0x000fe200078e00ff */
[----:B------:R-:W-:Y:S01]  /*210b0*/  SHF.L.U32 R106, R13, 0x10, RZ ;  /* 0x000000100d6a7819 */ /* 0x000fe200000006ff */
[----:B------:R-:W-:Y:S02]  /*210c0*/  IMAD.U32 R69, R74, 0x10000, RZ ;  /* 0x000100004a457824 */ /* 0x000fe400078e00ff */
[----:B------:R-:W-:Y:S01]  /*210d0*/  FMUL.FTZ R108, R115, R108 ;  /* 0x0000006c736c7220 */ /* 0x000fe20000410000 */
[----:B------:R-:W-:-:S02]  /*210e0*/  IMAD.U32 R97, R73, 0x10000, RZ ;  /* 0x0001000049617824 */ /* 0x000fc400078e00ff */
[----:B------:R-:W-:Y:S01]  /*210f0*/  FMUL.FTZ R112, R115, R112 ;  /* 0x0000007073707220 */ /* 0x000fe20000410000 */
[----:B------:R-:W-:Y:S01]  /*21100*/  IMAD.U32 R142, R39, 0x10000, RZ ;  /* 0x00010000278e7824 */ /* 0x000fe200078e00ff */
[----:B------:R-:W-:Y:S01]  /*21110*/  SHF.L.U32 R109, R31, 0x10, RZ ;  /* 0x000000101f6d7819 */ /* 0x000fe200000006ff */
[C---:B------:R-:W-:Y:S01]  /*21120*/  FMUL.FTZ R125, R115.reuse, R138 ;  /* 0x0000008a737d7220 */ /* 0x040fe20000410000 */
[----:B------:R-:W-:Y:S02]  /*21130*/  IMAD.U32 R107, R72, 0x10000, RZ ;  /* 0x00010000486b7824 */ /* 0x000fe400078e00ff */
[----:B------:R-:W-:Y:S01]  /*21140*/  FMUL.FTZ R150, R115, R150 ;  /* 0x0000009673967220 */ /* 0x000fe20000410000 */
[----:B------:R-:W-:Y:S01]  /*21150*/  FFMA.FTZ R121, R108, R121, R61 ;  /* 0x000000796c797223 */ /* 0x000fe2000001003d */
[----:B------:R-:W-:Y:S01]  /*21160*/  FFMA.FTZ R138, R112, R69, R97 ;  /* 0x00000045708a7223 */ /* 0x000fe20000010061 */
[----:B------:R-:W-:Y:S01]  /*21170*/  FFMA.FTZ R125, R125, R106, R142 ;  /* 0x0000006a7d7d7223 */ /* 0x000fe2000001008e */
[----:B------:R-:W-:Y:S01]  /*21180*/  IMAD.U32 R119, R14, 0x10000, RZ ;  /* 0x000100000e777824 */ /* 0x000fe200078e00ff */
[----:B------:R-:W-:Y:S01]  /*21190*/  SHF.L.U32 R69, R30, 0x10, RZ ;  /* 0x000000101e457819 */ /* 0x000fe200000006ff */
[----:B------:R-:W-:-:S02]  /*211a0*/  IMAD.U32 R61, R40, 0x10000, RZ ;  /* 0x00010000283d7824 */ /* 0x000fc400078e00ff */
[----:B------:R-:W-:Y:S01]  /*211b0*/  FMUL.FTZ R56, R115, R56 ;  /* 0x0000003873387220 */ /* 0x000fe20000410000 */
[----:B------:R-:W-:Y:S01]  /*211c0*/  FFMA.FTZ R142, R150, R107, R109 ;  /* 0x0000006b968e7223 */ /* 0x000fe2000001006d */
[----:B------:R-:W-:Y:S01]  /*211d0*/  IMAD.U32 R97, R29, 0x10000, RZ ;  /* 0x000100001d617824 */ /* 0x000fe200078e00ff */
[----:B------:R-:W-:Y:S01]  /*211e0*/  SHF.L.U32 R108, R41, 0x10, RZ ;  /* 0x00000010296c7819 */ /* 0x000fe200000006ff */
[C---:B------:R-:W-:Y:S01]  /*211f0*/  FMUL.FTZ R110, R115.reuse, R110 ;  /* 0x0000006e736e7220 */ /* 0x040fe20000410000 */
[----:B------:R-:W-:Y:S01]  /*21200*/  FMUL.FTZ R131, R115, R140 ;  /* 0x0000008c73837220 */ /* 0x000fe20000410000 */
[----:B------:R-:W-:Y:S02]  /*21210*/  IMAD.U32 R106, R15, 0x10000, RZ ;  /* 0x000100000f6a7824 */ /* 0x000fe400078e00ff */
[----:B------:R-:W-:Y:S01]  /*21220*/  FMUL.FTZ R140, R115, R152 ;  /* 0x00000098738c7220 */ /* 0x000fe20000410000 */
[----:B------:R-:W-:Y:S02]  /*21230*/  IMAD.U32 R107, R28, 0x10000, RZ ;  /* 0x000100001c6b7824 */ /* 0x000fe400078e00ff */
[----:B------:R-:W-:Y:S01]  /*21240*/  FFMA.FTZ R119, R56, R119, R61 ;  /* 0x0000007738777223 */ /* 0x000fe2000001003d */
[----:B------:R-:W-:-:S02]  /*21250*/  IMAD.U32 R109, R27, 0x10000, RZ ;  /* 0x000100001b6d7824 */ /* 0x000fc400078e00ff */
[----:B------:R-:W-:Y:S01]  /*21260*/  FFMA.FTZ R112, R110, R69, R97 ;  /* 0x000000456e707223 */ /* 0x000fe20000010061 */
[----:B------:R-:W-:Y:S01]  /*21270*/  SHF.L.U32 R61, R16, 0x10, RZ ;  /* 0x00000010103d7819 */ /* 0x000fe200000006ff */
[----:B------:R-:W-:Y:S01]  /*21280*/  FFMA.FTZ R131, R131, R106, R108 ;  /* 0x0000006a83837223 */ /* 0x000fe2000001006c */
[----:B------:R-:W-:Y:S01]  /*21290*/  FFMA.FTZ R140, R140, R107, R109 ;  /* 0x0000006b8c8c7223 */ /* 0x000fe2000001006d */
[----:B------:R-:W-:Y:S02]  /*212a0*/  IMAD.U32 R69, R42, 0x10000, RZ ;  /* 0x000100002a457824 */ /* 0x000fe400078e00ff */
[----:B------:R-:W-:Y:S01]  /*212b0*/  FMUL.FTZ R118, R115, R118 ;  /* 0x0000007673767220 */ /* 0x000fe20000410000 */
[----:B------:R-:W-:Y:S01]  /*212c0*/  IMAD.U32 R56, R26, 0x10000, RZ ;  /* 0x000100001a387824 */ /* 0x000fe200078e00ff */
[----:B------:R-:W-:Y:S01]  /*212d0*/  SHF.L.U32 R106, R25, 0x10, RZ ;  /* 0x00000010196a7819 */ /* 0x000fe200000006ff */
[----:B------:R-:W-:Y:S02]  /*212e0*/  IMAD.U32 R97, R17, 0x10000, RZ ;  /* 0x0001000011617824 */ /* 0x000fe400078e00ff */
[----:B------:R-:W-:Y:S01]  /*212f0*/  FMUL.FTZ R120, R115, R120 ;  /* 0x0000007873787220 */ /* 0x000fe20000410000 */
[----:B------:R-:W-:-:S02]  /*21300*/  IMAD.U32 R107, R43, 0x10000, RZ ;  /* 0x000100002b6b7824 */ /* 0x000fc400078e00ff */
[----:B------:R-:W-:Y:S01]  /*21310*/  FMUL.FTZ R135, R115, R116 ;  /* 0x0000007473877220 */ /* 0x000fe20000410000 */
[----:B------:R-:W-:Y:S02]  /*21320*/  IMAD.U32 R109, R23, 0x10000, RZ ;  /* 0x00010000176d7824 */ /* 0x000fe400078e00ff */
[C---:B------:R-:W-:Y:S01]  /*21330*/  FMUL.FTZ R122, R115.reuse, R122 ;  /* 0x0000007a737a7220 */ /* 0x040fe20000410000 */
[----:B------:R-:W-:Y:S01]  /*21340*/  FFMA.FTZ R116, R118, R61, R69 ;  /* 0x0000003d76747223 */ /* 0x000fe20000010045 */
[----:B------:R-:W-:Y:S01]  /*21350*/  FFMA.FTZ R118, R120, R97, R107 ;  /* 0x0000006178767223 */ /* 0x000fe2000001006b */
[----:B------:R-:W-:Y:S01]  /*21360*/  SHF.L.U32 R69, R44, 0x10, RZ ;  /* 0x000000102c457819 */ /* 0x000fe200000006ff */
[----:B------:R-:W-:Y:S01]  /*21370*/  FMUL.FTZ R68, R115, R68 ;  /* 0x0000004473447220 */ /* 0x000fe20000410000 */
[----:B------:R-:W-:Y:S01]  /*21380*/  FFMA.FTZ R135, R135, R56, R106 ;  /* 0x0000003887877223 */ /* 0x000fe2000001006a */
[----:B------:R-:W-:Y:S02]  /*21390*/  IMAD.U32 R97, R57, 0x10000, RZ ;  /* 0x0001000039617824 */ /* 0x000fe400078e00ff */
[C---:B------:R-:W-:Y:S01]  /*213a0*/  FMUL.FTZ R120, R115.reuse, R124 ;  /* 0x0000007c73787220 */ /* 0x040fe20000410000 */
[----:B------:R-:W-:Y:S01]  /*213b0*/  IMAD.U32 R61, R18, 0x10000, RZ ;  /* 0x00010000123d7824 */ /* 0x000fe200078e00ff */
[----:B------:R-:W0:Y:S01]  /*213c0*/  @!P1 LDC.64 R56, c[0x0][0x3c0] ;  /* 0x0000f000ff389b82 */ /* 0x000e220000000a00 */
[----:B------:R-:W-:Y:S01]  /*213d0*/  FFMA.FTZ R139, R122, R139, R109 ;  /* 0x0000008b7a8b7223 */ /* 0x000fe2000001006d */
[----:B------:R-:W-:Y:S01]  /*213e0*/  FMUL.FTZ R67, R115, R146 ;  /* 0x0000009273437220 */ /* 0x000fe20000410000 */
[----:B------:R-:W-:Y:S01]  /*213f0*/  SHF.L.U32 R109, R45, 0x10, RZ ;  /* 0x000000102d6d7819 */ /* 0x000fe200000006ff */
[----:B------:R-:W-:Y:S01]  /*21400*/  IMAD.U32 R107, R19, 0x10000, RZ ;  /* 0x00010000136b7824 */ /* 0x000fe200078e00ff */
[----:B------:R-:W-:Y:S01]  /*21410*/  SHF.L.U32 R146, R82, 0x10, RZ ;  /* 0x0000001052927819 */ /* 0x000fe200000006ff */
[----:B------:R-:W-:Y:S01]  /*21420*/  FMUL.FTZ R60, R115, R60 ;  /* 0x0000003c733c7220 */ /* 0x000fe20000410000 */
[----:B------:R-:W-:Y:S01]  /*21430*/  FFMA.FTZ R120, R120, R61, R69 ;  /* 0x0000003d78787223 */ /* 0x000fe20000010045 */
[----:B------:R-:W1:Y:S01]  /*21440*/  LDC.64 R110, c[0x0][0x428] ;  /* 0x00010a00ff6e7b82 */ /* 0x000e620000000a00 */
[----:B------:R-:W-:Y:S01]  /*21450*/  FFMA.FTZ R141, R68, R141, R143 ;  /* 0x0000008d448d7223 */ /* 0x000fe2000001008f */
[----:B------:R-:W-:-:S02]  /*21460*/  IMAD.U32 R156, R81, 0x10000, RZ ;  /* 0x00010000519c7824 */ /* 0x000fc400078e00ff */
[----:B------:R-:W-:Y:S01]  /*21470*/  FFMA.FTZ R122, R60, R107, R109 ;  /* 0x0000006b3c7a7223 */ /* 0x000fe2000001006d */
[----:B------:R-:W-:Y:S02]  /*21480*/  IMAD.U32 R109, R21, 0x10000, RZ ;  /* 0x00010000156d7824 */ /* 0x000fe400078e00ff */
[----:B------:R-:W-:Y:S01]  /*21490*/  FMUL.FTZ R58, R115, R58 ;  /* 0x0000003a733a7220 */ /* 0x000fe20000410000 */
[----:B------:R-:W-:Y:S01]  /*214a0*/  FFMA.FTZ R103, R103, R146, R156 ;  /* 0x0000009267677223 */ /* 0x000fe2000001009c */
[----:B------:R-:W-:Y:S01]  /*214b0*/  IMAD.U32 R143, R47, 0x10000, RZ ;  /* 0x000100002f8f7824 */ /* 0x000fe200078e00ff */
[----:B------:R-:W2:Y:S01]  /*214c0*/  @!P1 LDC.64 R68, c[0x0][0x3c8] ;  /* 0x0000f200ff449b82 */ /* 0x000ea20000000a00 */
[----:B------:R-:W-:Y:S01]  /*214d0*/  SHF.L.U32 R160, R7, 0x10, RZ ;  /* 0x0000001007a07819 */ /* 0x000fe200000006ff */
[----:B------:R-:W-:Y:S02]  /*214e0*/  IMAD.U32 R133, R22, 0x10000, RZ ;  /* 0x0001000016857824 */ /* 0x000fe400078e00ff */
[----:B------:R-:W-:Y:S01]  /*214f0*/  FFMA.FTZ R143, R58, R109, R143 ;  /* 0x0000006d3a8f7223 */ /* 0x000fe2000001008f */
[----:B------:R-:W-:Y:S01]  /*21500*/  F2FP.BF16.F32.PACK_AB R58, R103, R114 ;  /* 0x00000072673a723e */ /* 0x000fe200000010ff */
[----:B------:R-:W-:Y:S01]  /*21510*/  FMUL.FTZ R126, R115, R126 ;  /* 0x0000007e737e7220 */ /* 0x000fe20000410000 */
[----:B------:R-:W-:Y:S01]  /*21520*/  FFMA.FTZ R67, R67, R160, R162 ;  /* 0x000000a043437223 */ /* 0x000fe200000100a2 */
[----:B------:R-:W-:Y:S01]  /*21530*/  IMAD.U32 R146, R11, 0x10000, RZ ;  /* 0x000100000b927824 */ /* 0x000fe200078e00ff */
[----:B------:R-:W3:Y:S01]  /*21540*/  LDC.64 R102, c[0x0][0x380] ;  /* 0x0000e000ff667b82 */ /* 0x000ee20000000a00 */
[----:B------:R-:W-:-:S02]  /*21550*/  IMAD.U32 R154, R37, 0x10000, RZ ;  /* 0x00010000259a7824 */ /* 0x000fc400078e00ff */
[----:B------:R-:W-:Y:S01]  /*21560*/  FFMA.FTZ R133, R126, R133, R97 ;  /* 0x000000857e857223 */ /* 0x000fe20000010061 */
[----:B------:R-:W-:Y:S01]  /*21570*/  SHF.L.U32 R145, R128, 0x10, RZ ;  /* 0x0000001080917819 */ /* 0x000fe200000006ff */
[----:B------:R-:W-:Y:S01]  /*21580*/  IMAD.U32 R127, R127, 0x10000, RZ ;  /* 0x000100007f7f7824 */ /* 0x000fe200078e00ff */
[----:B------:R-:W-:Y:S01]  /*21590*/  SHF.L.U32 R107, R46, 0x10, RZ ;  /* 0x000000102e6b7819 */ /* 0x000fe200000006ff */
[----:B------:R-:W-:Y:S02]  /*215a0*/  IMAD.U32 R129, R129, 0x10000, RZ ;  /* 0x0001000081817824 */ /* 0x000fe400078e00ff */
[C---:B------:R-:W-:Y:S01]  /*215b0*/  FMUL.FTZ R130, R115.reuse, R130 ;  /* 0x0000008273827220 */ /* 0x040fe20000410000 */
[----:B------:R-:W-:Y:S02]  /*215c0*/  IMAD.U32 R147, R132, 0x10000, RZ ;  /* 0x0001000084937824 */ /* 0x000fe400078e00ff */
[----:B------:R-:W-:Y:S01]  /*215d0*/  FMUL.FTZ R136, R115, R136 ;  /* 0x0000008873887220 */ /* 0x000fe20000410000 */
[----:B------:R-:W-:-:S02]  /*215e0*/  IMAD.U32 R97, R20, 0x10000, RZ ;  /* 0x0001000014617824 */ /* 0x000fc400078e00ff */
[----:B------:R-:W-:Y:S01]  /*215f0*/  FMUL.FTZ R96, R115, R96 ;  /* 0x0000006073607220 */ /* 0x000fe20000410000 */
[----:B0-----:R-:W-:-:S04]  /*21600*/  @!P1 IMAD.WIDE R60, R2, 0x4, R56 ;  /* 0x00000004023c9825 */ /* 0x001fc800078e0238 */
[----:B------:R-:W-:Y:S01]  /*21610*/  FFMA.FTZ R117, R117, R146, R154 ;  /* 0x0000009275757223 */ /* 0x000fe2000001009a */
[----:B------:R-:W-:Y:S01]  /*21620*/  F2FP.BF16.F32.PACK_AB R57, R64, R67 ;  /* 0x000000434039723e */ /* 0x000fe200000010ff */
[----:B------:R-:W-:Y:S01]  /*21630*/  FFMA.FTZ R130, R130, R97, R107 ;  /* 0x0000006182827223 */ /* 0x000fe2000001006b */
[----:B------:R-:W-:Y:S01]  /*21640*/  FFMA.FTZ R127, R136, R127, R129 ;  /* 0x0000007f887f7223 */ /* 0x000fe20000010081 */
[----:B------:R-:W-:Y:S01]  /*21650*/  FFMA.FTZ R124, R96, R145, R147 ;  /* 0x00000091607c7223 */ /* 0x000fe20000010093 */
[----:B-1----:R-:W-:Y:S01]  /*21660*/  IMAD.WIDE.U32 R108, R113, 0x10, R110 ;  /* 0x00000010716c7825 */ /* 0x002fe200078e006e */
[----:B------:R-:W-:Y:S01]  /*21670*/  F2FP.BF16.F32.PACK_AB R64, R112, R119 ;  /* 0x000000777040723e */ /* 0x000fe200000010ff */
[----:B------:R0:W-:Y:S01]  /*21680*/  @!P1 STG.E desc[UR8][R60.64], R137 ;  /* 0x000000893c009986 */ /* 0x0001e2000c101908 */
[----:B------:R-:W-:Y:S01]  /*21690*/  F2FP.BF16.F32.PACK_AB R59, R134, R59 ;  /* 0x0000003b863b723e */ /* 0x000fe200000010ff */
[----:B--2---:R-:W-:Y:S01]  /*216a0*/  @!P1 IMAD.WIDE R112, R2, 0x4, R68 ;  /* 0x0000000402709825 */ /* 0x004fe200078e0244 */
[----:B------:R-:W-:-:S02]  /*216b0*/  F2FP.BF16.F32.PACK_AB R56, R62, R63 ;  /* 0x0000003f3e38723e */ /* 0x000fc400000010ff */
[----:B------:R-:W-:Y:S01]  /*216c0*/  F2FP.BF16.F32.PACK_AB R63, R142, R125 ;  /* 0x0000007d8e3f723e */ /* 0x000fe200000010ff */
[--C-:B------:R-:W-:Y:S01]  /*216d0*/  IMAD.WIDE.U32 R96, R65, 0x10, R110.reuse ;  /* 0x0000001041607825 */ /* 0x100fe200078e006e */
[----:B------:R-:W-:Y:S01]  /*216e0*/  F2FP.BF16.F32.PACK_AB R62, R138, R121 ;  /* 0x000000798a3e723e */ /* 0x000fe200000010ff */
[----:B------:R1:W-:Y:S01]  /*216f0*/  @!P1 STG.E desc[UR8][R112.64], R115 ;  /* 0x0000007370009986 */ /* 0x0003e2000c101908 */
[----:B------:R-:W-:Y:S01]  /*21700*/  F2FP.BF16.F32.PACK_AB R67, R139, R118 ;  /* 0x000000768b43723e */ /* 0x000fe200000010ff */
[--C-:B------:R-:W-:Y:S01]  /*21710*/  IMAD.WIDE.U32 R106, R105, 0x10, R110.reuse ;  /* 0x00000010696a7825 */ /* 0x100fe200078e006e */
[----:B------:R-:W-:Y:S01]  /*21720*/  F2FP.BF16.F32.PACK_AB R65, R140, R131 ;  /* 0x000000838c41723e */ /* 0x000fe200000010ff */
[----:B------:R1:W-:Y:S01]  /*21730*/  STG.E.128 desc[UR8][R96.64], R56 ;  /* 0x0000003860007986 */ /* 0x0003e2000c101d08 */
[----:B0-----:R-:W-:Y:S01]  /*21740*/  F2FP.BF16.F32.PACK_AB R61, R70, R117 ;  /* 0x00000075463d723e */ /* 0x001fe200000010ff */
[----:B------:R-:W-:Y:S01]  /*21750*/  IMAD.WIDE.U32 R110, R123, 0x10, R110 ;  /* 0x000000107b6e7825 */ /* 0x000fe200078e006e */
[----:B------:R-:W-:-:S02]  /*21760*/  F2FP.BF16.F32.PACK_AB R60, R66, R71 ;  /* 0x00000047423c723e */ /* 0x000fc400000010ff */
[----:B------:R-:W-:Y:S02]  /*21770*/  F2FP.BF16.F32.PACK_AB R66, R135, R116 ;  /* 0x000000748742723e */ /* 0x000fe400000010ff */
[----:B------:R-:W-:Y:S01]  /*21780*/  F2FP.BF16.F32.PACK_AB R71, R124, R143 ;  /* 0x0000008f7c47723e */ /* 0x000fe200000010ff */
[----:B------:R1:W-:Y:S01]  /*21790*/  STG.E.128 desc[UR8][R106.64], R60 ;  /* 0x0000003c6a007986 */ /* 0x0003e2000c101d08 */
[----:B------:R-:W-:Y:S02]  /*217a0*/  F2FP.BF16.F32.PACK_AB R70, R127, R130 ;  /* 0x000000827f46723e */ /* 0x000fe400000010ff */
[----:B------:R-:W-:Y:S01]  /*217b0*/  F2FP.BF16.F32.PACK_AB R69, R141, R122 ;  /* 0x0000007a8d45723e */ /* 0x000fe200000010ff */
[----:B------:R1:W-:Y:S01]  /*217c0*/  STG.E.128 desc[UR8][R108.64], R64 ;  /* 0x000000406c007986 */ /* 0x0003e2000c101d08 */
[----:B------:R-:W-:Y:S02]  /*217d0*/  F2FP.BF16.F32.PACK_AB R68, R133, R120 ;  /* 0x000000788544723e */ /* 0x000fe400000010ff */
[----:B---3--:R-:W-:-:S03]  /*217e0*/  LEA R2, R102, R2, 0x2 ;  /* 0x0000000266027211 */ /* 0x008fc600078e10ff */
[----:B------:R1:W-:Y:S01]  /*217f0*/  STG.E.128 desc[UR8][R110.64], R68 ;  /* 0x000000446e007986 */ /* 0x0003e2000c101d08 */
[----:B------:R-:W-:-:S13]  /*21800*/  ISETP.GE.AND P1, PT, R2, R103, PT ;  /* 0x000000670200720c */ /* 0x000fda0003f26270 */
[----:B------:R-:W-:Y:S05]  /*21810*/  @!P1 BRA `(.L_x_2228) ;  /* 0xfffffdf400249947 */ /* 0x000fea000383ffff */
[----:B------:R-:W-:Y:S05]  /*21820*/  BSYNC B0 ;  /* 0x0000000000007941 */ /* 0x000fea0003800000 */
.L_x_1734:
[----:B------:R-:W-:Y:S05]  /*21830*/  EXIT ;  /* 0x000000000000794d */ /* 0x000fea0003800000 */
.L_x_2227:
[----:B------:R-:W-:Y:S01]  /*21840*/  BSSY B1, `(.L_x_2229) ;  /* 0x0000007000017945 */ /* 0x000fe20003800000 */
[----:B------:R-:W-:Y:S01]  /*21850*/  IMAD.MOV.U32 R138, RZ, RZ, 0x1 ;  /* 0x00000001ff8a7424 */ /* 0x000fe200078e00ff */
[----:B------:R-:W-:Y:S01]  /*21860*/  MOV R103, 0xffffffff ;  /* 0xffffffff00677802 */ /* 0x000fe20000000f00 */
[----:B------:R-:W-:-:S07]  /*21870*/  IMAD.MOV.U32 R139, RZ, RZ, 0x1f ;  /* 0x0000001fff8b7424 */ /* 0x000fce00078e00ff */
[----:B------:R-:W-:Y:S05]  /*21880*/  WARPSYNC.COLLECTIVE R103, `(.L_x_2230) ;  /* 0x0000000067087348 */ /* 0x000fea0003c00000 */
[----:B------:R0:W1:Y:S02]  /*21890*/  SHFL.BFLY P2, R63, R134, R138, R139 ;  /* 0x0c00008a863f7389 */ /* 0x000064000004008b */
[----:B01----:R-:W-:Y:S05]  /*218a0*/  ENDCOLLECTIVE ;  /* 0x000000000000791b */ /* 0x003fea0003800000 */
.L_x_2230:
[----:B------:R-:W-:Y:S05]  /*218b0*/  BSYNC B1 ;  /* 0x0000000000017941 */ /* 0x000fea0003800000 */
.L_x_2229:
[----:B------:R-:W-:Y:S02]  /*218c0*/  IMAD.MOV.U32 R59, RZ, RZ, R63 ;  /* 0x000000ffff3b7224 */ /* 0x000fe400078e003f */
[----:B------:R-:W-:Y:S02]  /*218d0*/  HFMA2 R138, -RZ, RZ, 0, 1.1920928955078125e-07 ;  /* 0x00000002ff8a7431 */ /* 0x000fe400000001ff */
[----:B------:R-:W-:Y:S01]  /*218e0*/  IMAD.MOV.U32 R139, RZ, RZ, 0x1f ;  /* 0x0000001fff8b7424 */ /* 0x000fe200078e00ff */
[----:B------:R-:W0:Y:S01]  /*218f0*/  LDC R58, c[0x0][0x400] ;  /* 0x00010000ff3a7b82 */ /* 0x000e220000000800 */
[----:B------:R-:W-:Y:S01]  /*21900*/  FADD.FTZ R59, R134, R59 ;  /* 0x0000003b863b7221 */ /* 0x000fe20000010000 */
[----:B------:R-:W-:-:S03]  /*21910*/  IMAD.MOV.U32 R103, RZ, RZ, -0x1 ;  /* 0xffffffffff677424 */ /* 0x000fc600078e00ff */
[----:B------:R-:W-:-:S07]  /*21920*/  IMAD.MOV.U32 R134, RZ, RZ, R59 ;  /* 0x000000ffff867224 */ /* 0x000fce00078e003b */
[----:B0-----:R-:W-:Y:S05]  /*21930*/  WARPSYNC.COLLECTIVE R103, `(.L_x_2231) ;  /* 0x0000000067087348 */ /* 0x001fea0003c00000 */
[----:B------:R1:W2:Y:S02]  /*21940*/  SHFL.BFLY P2, R63, R134, R138, R139 ;  /* 0x0c00008a863f7389 */ /* 0x0002a4000004008b */
[----:B012---:R-:W-:Y:S05]  /*21950*/  ENDCOLLECTIVE ;  /* 0x000000000000791b */ /* 0x007fea0003800000 */
.L_x_2231:
[----:B------:R-:W-:Y:S01]  /*21960*/  IMAD.MOV.U32 R138, RZ, RZ, 0x4 ;  /* 0x00000004ff8a7424 */ /* 0x000fe200078e00ff */
[----:B------:R-:W-:-:S05]  /*21970*/  MOV R56, R63 ;  /* 0x0000003f00387202 */ /* 0x000fca0000000f00 */
[----:B------:R-:W-:-:S04]  /*21980*/  FADD.FTZ R60, R59, R56 ;  /* 0x000000383b3c7221 */ /* 0x000fc80000010000 */
[----:B------:R-:W-:-:S07]  /*21990*/  IMAD.MOV.U32 R134, RZ, RZ, R60 ;  /* 0x000000ffff867224 */ /* 0x000fce00078e003c */
[----:B------:R-:W-:Y:S05]  /*219a0*/  WARPSYNC.COLLECTIVE R103, `(.L_x_2232) ;  /* 0x0000000067087348 */ /* 0x000fea0003c00000 */
[----:B------:R0:W1:Y:S02]  /*219b0*/  SHFL.BFLY P2, R63, R134, R138, R139 ;  /* 0x0c00008a863f7389 */ /* 0x000064000004008b */
[----:B01----:R-:W-:Y:S05]  /*219c0*/  ENDCOLLECTIVE ;  /* 0x000000000000791b */ /* 0x003fea0003800000 */
.L_x_2232:
[----:B------:R-:W-:Y:S01]  /*219d0*/  IMAD.MOV.U32 R138, RZ, RZ, 0x8 ;  /* 0x00000008ff8a7424 */ /* 0x000fe200078e00ff */
[----:B------:R-:W-:-:S05]  /*219e0*/  MOV R61, R63 ;  /* 0x0000003f003d7202 */ /* 0x000fca0000000f00 */
[----:B------:R-:W-:-:S04]  /*219f0*/  FADD.FTZ R61, R60, R61 ;  /* 0x0000003d3c3d7221 */ /* 0x000fc80000010000 */
[----:B------:R-:W-:-:S07]  /*21a00*/  IMAD.MOV.U32 R134, RZ, RZ, R61 ;  /* 0x000000ffff867224 */ /* 0x000fce00078e003d */
[----:B------:R-:W-:Y:S05]  /*21a10*/  WARPSYNC.COLLECTIVE R103, `(.L_x_2233) ;  /* 0x0000000067087348 */ /* 0x000fea0003c00000 */
[----:B------:R0:W1:Y:S02]  /*21a20*/  SHFL.BFLY P2, R63, R134, R138, R139 ;  /* 0x0c00008a863f7389 */ /* 0x000064000004008b */
[----:B01----:R-:W-:Y:S05]  /*21a30*/  ENDCOLLECTIVE ;  /* 0x000000000000791b */ /* 0x003fea0003800000 */
.L_x_2233:
[----:B------:R-:W-:Y:S01]  /*21a40*/  IMAD.MOV.U32 R138, RZ, RZ, 0x10 ;  /* 0x00000010ff8a7424 */ /* 0x000fe200078e00ff */
[----:B------:R-:W-:-:S05]  /*21a50*/  MOV R56, R63 ;  /* 0x0000003f00387202 */ /* 0x000fca0000000f00 */
[----:B------:R-:W-:-:S04]  /*21a60*/  FADD.FTZ R62, R61, R56 ;  /* 0x000000383d3e7221 */ /* 0x000fc80000010000 */
[----:B------:R-:W-:-:S07]  /*21a70*/  IMAD.MOV.U32 R134, RZ, RZ, R62 ;  /* 0x000000ffff867224 */ /* 0x000fce00078e003e */
[----:B------:R-:W-:Y:S05]  /*21a80*/  WARPSYNC.COLLECTIVE R103, `(.L_x_2234) ;  /* 0x0000000067087348 */ /* 0x000fea0003c00000 */
[----:B------:R0:W1:Y:S02]  /*21a90*/  SHFL.BFLY P2, R63, R134, R138, R139 ;  /* 0x0c00008a863f7389 */ /* 0x000064000004008b */
[----:B01----:R-:W-:Y:S05]  /*21aa0*/  ENDCOLLECTIVE ;  /* 0x000000000000791b */ /* 0x003fea0003800000 */
.L_x_2234:
[----:B------:R-:W-:Y:S02]  /*21ab0*/  IMAD.MOV.U32 R138, RZ, RZ, 0x1 ;  /* 0x00000001ff8a7424 */ /* 0x000fe400078e00ff */
[----:B------:R-:W-:-:S04]  /*21ac0*/  FADD.FTZ R63, R62, R63 ;  /* 0x0000003f3e3f7221 */ /* 0x000fc80000010000 */
[----:B------:R-:W-:-:S04]  /*21ad0*/  FMUL.FTZ R137, R63, R58 ;  /* 0x0000003a3f897220 */ /* 0x000fc80000410000 */
        /* <DEDUP_REMOVED lines=64> */
[----:B------:R-:W-:-:S07]  /*21ee0*/  MOV R134, R56 ;  /* 0x0000003800867202 */ /* 0x000fce0000000f00 */
[----:B------:R-:W-:Y:S05]  /*21ef0*/  WARPSYNC.COLLECTIVE R103, `(.L_x_2235) ;  /* 0x0000000067087348 */ /* 0x000fea0003c00000 */
[----:B------:R0:W1:Y:S02]  /*21f00*/  SHFL.BFLY P2, R63, R134, R138, R139 ;  /* 0x0c00008a863f7389 */ /* 0x000064000004008b */
[----:B01----:R-:W-:Y:S05]  /*21f10*/  ENDCOLLECTIVE ;  /* 0x000000000000791b */ /* 0x003fea0003800000 */
.L_x_2235:
[----:B------:R-:W-:Y:S02]  /*21f20*/  IMAD.MOV.U32 R138, RZ, RZ, 0x2 ;  /* 0x00000002ff8a7424 */ /* 0x000fe400078e00ff */
[----:B------:R-:W-:-:S04]  /*21f30*/  IMAD.MOV.U32 R59, RZ, RZ, R63 ;  /* 0x000000ffff3b7224 */ /* 0x000fc800078e003f */
[----:B------:R-:W-:-:S05]  /*21f40*/  FADD.FTZ R59, R56, R59 ;  /* 0x0000003b383b7221 */ /* 0x000fca0000010000 */
[----:B------:R-:W-:-:S07]  /*21f50*/  MOV R134, R59 ;  /* 0x0000003b00867202 */ /* 0x000fce0000000f00 */
[----:B------:R-:W-:Y:S05]  /*21f60*/  WARPSYNC.COLLECTIVE R103, `(.L_x_2236) ;  /* 0x0000000067087348 */ /* 0x000fea0003c00000 */
[----:B------:R0:W1:Y:S02]  /*21f70*/  SHFL.BFLY P2, R63, R134, R138, R139 ;  /* 0x0c00008a863f7389 */ /* 0x000064000004008b */
[----:B01----:R-:W-:Y:S05]  /*21f80*/  ENDCOLLECTIVE ;  /* 0x000000000000791b */ /* 0x003fea0003800000 */
.L_x_2236:
[----:B------:R-:W-:Y:S02]  /*21f90*/  IMAD.MOV.U32 R138, RZ, RZ, 0x4 ;  /* 0x00000004ff8a7424 */ /* 0x000fe400078e00ff */
[----:B------:R-:W-:-:S04]  /*21fa0*/  IMAD.MOV.U32 R60, RZ, RZ, R63 ;  /* 0x000000ffff3c7224 */ /* 0x000fc800078e003f */
[----:B------:R-:W-:-:S05]  /*21fb0*/  FADD.FTZ R60, R59, R60 ;  /* 0x0000003c3b3c7221 */ /* 0x000fca0000010000 */
[----:B------:R-:W-:-:S07]  /*21fc0*/  MOV R134, R60 ;  /* 0x0000003c00867202 */ /* 0x000fce0000000f00 */
[----:B------:R-:W-:Y:S05]  /*21fd0*/  WARPSYNC.COLLECTIVE R103, `(.L_x_2237) ;  /* 0x0000000067087348 */ /* 0x000fea0003c00000 */
[----:B------:R0:W1:Y:S02]  /*21fe0*/  SHFL.BFLY P2, R63, R134, R138, R139 ;  /* 0x0c00008a863f7389 */ /* 0x000064000004008b */
[----:B01----:R-:W-:Y:S05]  /*21ff0*/  ENDCOLLECTIVE ;  /* 0x000000000000791b */ /* 0x003fea0003800000 */
.L_x_2237:
[----:B------:R-:W-:Y:S02]  /*22000*/  IMAD.MOV.U32 R138, RZ, RZ, 0x8 ;  /* 0x00000008ff8a7424 */ /* 0x000fe400078e00ff */
[----:B------:R-:W-:-:S04]  /*22010*/  IMAD.MOV.U32 R61, RZ, RZ, R63 ;  /* 0x000000ffff3d7224 */ /* 0x000fc800078e003f */
[----:B------:R-:W-:-:S05]  /*22020*/  FADD.FTZ R61, R60, R61 ;  /* 0x0000003d3c3d7221 */ /* 0x000fca0000010000 */
[----:B------:R-:W-:-:S07]  /*22030*/  MOV R134, R61 ;  /* 0x0000003d00867202 */ /* 0x000fce0000000f00 */
[----:B------:R-:W-:Y:S05]  /*22040*/  WARPSYNC.COLLECTIVE R103, `(.L_x_2238) ;  /* 0x0000000067087348 */ /* 0x000fea0003c00000 */
[----:B------:R0:W1:Y:S02]  /*22050*/  SHFL.BFLY P2, R63, R134, R138, R139 ;  /* 0x0c00008a863f7389 */ /* 0x000064000004008b */
[----:B01----:R-:W-:Y:S05]  /*22060*/  ENDCOLLECTIVE ;  /* 0x000000000000791b */ /* 0x003fea0003800000 */
.L_x_2238:
[----:B------:R-:W-:Y:S02]  /*22070*/  IMAD.MOV.U32 R138, RZ, RZ, 0x10 ;  /* 0x00000010ff8a7424 */ /* 0x000fe400078e00ff */
[----:B------:R-:W-:-:S04]  /*22080*/  IMAD.MOV.U32 R62, RZ, RZ, R63 ;  /* 0x000000ffff3e7224 */ /* 0x000fc800078e003f */
[----:B------:R-:W-:-:S05]  /*22090*/  FADD.FTZ R62, R61, R62 ;  /* 0x0000003e3d3e7221 */ /* 0x000fca0000010000 */
[----:B------:R-:W-:-:S07]  /*220a0*/  MOV R134, R62 ;  /* 0x0000003e00867202 */ /* 0x000fce0000000f00 */
[----:B------:R-:W-:Y:S05]  /*220b0*/  WARPSYNC.COLLECTIVE R103, `(.L_x_2239) ;  /* 0x0000000067087348 */ /* 0x000fea0003c00000 */
[----:B------:R0:W1:Y:S02]  /*220c0*/  SHFL.BFLY P2, R63, R134, R138, R139 ;  /* 0x0c00008a863f7389 */ /* 0x000064000004008b */
[----:B01----:R-:W-:Y:S05]  /*220d0*/  ENDCOLLECTIVE ;  /* 0x000000000000791b */ /* 0x003fea0003800000 */
.L_x_2239:
[----:B------:R-:W-:Y:S05]  /*220e0*/  BRA `(.L_x_2240) ;  /* 0xffffffe800a07947 */ /* 0x000fea000383ffff */
.L_x_2241:
        /* <DEDUP_REMOVED lines=9> */
.L_x_22677:


//--------------------- .text._ZN10layer_norm31ln_parallel_residual_fwd_kernelINS_13Kernel_traitsI6__halfS2_S2_S2_fjLj1024ELj1ELj4ELj1ELj16ENS_18Kernel_traits_baseILj1024ES2_S2_S2_S2_fjLj128EEEEELb0ELb0ELb0EEEvNS_9FwdParamsE --------------------------
	.section	.text._ZN10layer_norm31ln_parallel_residual_fwd_kernelINS_13Kernel_traitsI6__halfS2_S2_S2_fjLj1024ELj1ELj4ELj1ELj16ENS_18Kernel_traits_baseILj1024ES2_S2_S2_S2_fjLj128EEEEELb0ELb0ELb0EEEvNS_9FwdParamsE,"ax",@progbits
	.align	128
        .global         _ZN10layer_norm31ln_parallel_residual_fwd_kernelINS_13Kernel_traitsI6__halfS2_S2_S2_fjLj1024ELj1ELj4ELj1ELj16ENS_18Kernel_traits_baseILj1024ES2_S2_S2_S2_fjLj128EEEEELb0ELb0ELb0EEEvNS_9FwdParamsE
        .type           _ZN10layer_norm31ln_parallel_residual_fwd_kernelINS_13Kernel_traitsI6__halfS2_S2_S2_fjLj1024ELj1ELj4ELj1ELj16ENS_18Kernel_traits_baseILj1024ES2_S2_S2_S2_fjLj128EEEEELb0ELb0ELb0EEEvNS_9FwdParamsE,@function
        .size           _ZN10layer_norm31ln_parallel_residual_fwd_kernelINS_13Kernel_traitsI6__halfS2_S2_S2_fjLj1024ELj1ELj4ELj1ELj16ENS_18Kernel_traits_baseILj1024ES2_S2_S2_S2_fjLj128EEEEELb0ELb0ELb0EEEvNS_9FwdParamsE,(.L_x_22678 - _ZN10layer_norm31ln_parallel_residual_fwd_kernelINS_13Kernel_traitsI6__halfS2_S2_S2_fjLj1024ELj1ELj4ELj1ELj16ENS_18Kernel_traits_baseILj1024ES2_S2_S2_S2_fjLj128EEEEELb0ELb0ELb0EEEvNS_9FwdParamsE)
        .other          _ZN10layer_norm31ln_parallel_residual_fwd_kernelINS_13Kernel_traitsI6__halfS2_S2_S2_fjLj1024ELj1ELj4ELj1ELj16ENS_18Kernel_traits_baseILj1024ES2_S2_S2_S2_fjLj128EEEEELb0ELb0ELb0EEEvNS_9FwdParamsE,@"STO_CUDA_ENTRY STV_DEFAULT"
_ZN10layer_norm31ln_parallel_residual_fwd_kernelINS_13Kernel_traitsI6__halfS2_S2_S2_fjLj1024ELj1ELj4ELj1ELj16ENS_18Kernel_traits_baseILj1024ES2_S2_S2_S2_fjLj128EEEEELb0ELb0ELb0EEEvNS_9FwdParamsE:
.text._ZN10layer_norm31ln_parallel_residual_fwd_kernelINS_13Kernel_traitsI6__halfS2_S2_S2_fjLj1024ELj1ELj4ELj1ELj16ENS_18Kernel_traits_baseILj1024ES2_S2_S2_S2_fjLj128EEEEELb0ELb0ELb0EEEvNS_9FwdParamsE:
        /* <DEDUP_REMOVED lines=43> */
[C---:B---3--:R-:W-:Y:S01]  /*02b0*/  @P2 IMAD.WIDE.U32 R10, R0.reuse, 0x10, R10 ;  /* 0x00000010000a2825 */ /* 0x048fe200078e000a */
[----:B------:R-:W-:-:S04]  /*02c0*/  @P2 IADD3 R0, PT, PT, R0, 0x20, RZ ;  /* 0x0000002000002810 */ /* 0x000fc80007ffe0ff */
[----:B------:R0:W5:Y:S01]  /*02d0*/  @P2 LDG.E.128 R60, desc[UR6][R10.64] ;  /* 0x000000060a3c2981 */ /* 0x000162000c1e1d00 */
[----:B----4-:R-:W-:-:S05]  /*02e0*/  @P3 IMAD.WIDE.U32 R12, R0, 0x10, R12 ;  /* 0x00000010000c3825 */ /* 0x010fca00078e000c */
[----:B------:R0:W5:Y:S01]  /*02f0*/  @P3 LDG.E.128 R56, desc[UR6][R12.64] ;  /* 0x000000060c383981 */ /* 0x000162000c1e1d00 */
[----:B-1----:R-:W-:-:S05]  /*0300*/  @P3 IMAD.WIDE.U32 R14, R0, 0x10, R14 ;  /* 0x00000010000e3825 */ /* 0x002fca00078e000e */
[----:B------:R0:W5:Y:S01]  /*0310*/  @P3 LDG.E.128 R52, desc[UR6][R14.64] ;  /* 0x000000060e343981 */ /* 0x000162000c1e1d00 */
[----:B------:R-:W-:Y:S01]  /*0320*/  ISETP.GE.U32.AND P4, PT, R3, 0x80, PT ;  /* 0x000000800300780c */ /* 0x000fe20003f86070 */
[----:B------:R-:W-:Y:S02]  /*0330*/  HFMA2 R50, -RZ, RZ, 0, 0 ;  /* 0x00000000ff327431 */ /* 0x000fe400000001ff */
[----:B------:R-:W-:Y:S01]  /*0340*/  HFMA2 R42, -RZ, RZ, 0, 0 ;  /* 0x00000000ff2a7431 */ /* 0x000fe200000001ff */
        /* <DEDUP_REMOVED lines=10> */
[----:B------:R-:W-:Y:S02]  /*03f0*/  @P0 MOV R43, RZ ;  /* 0x000000ff002b0202 */ /* 0x000fe40000000f00 */
[----:B------:R-:W-:Y:S02]  /*0400*/  @P2 MOV R47, RZ ;  /* 0x000000ff002f2202 */ /* 0x000fe40000000f00 */
[----:B------:R-:W-:Y:S02]  /*0410*/  @P3 MOV R51, RZ ;  /* 0x000000ff00333202 */ /* 0x000fe40000000f00 */
        /* <DEDUP_REMOVED lines=9> */
[----:B------:R-:W-:Y:S02]  /*04b0*/  CS2R R16, SRZ ;  /* 0x0000000000107805 */ /* 0x000fe4000001ff00 */
[----:B------:R-:W-:Y:S02]  /*04c0*/  MOV R50, RZ ;  /* 0x000000ff00327202 */ /* 0x000fe40000000f00 */
[----:B------:R-:W-:Y:S02]  /*04d0*/  CS2R R48, SRZ ;  /* 0x0000000000307805 */ /* 0x000fe4000001ff00 */
[----:B------:R-:W-:Y:S02]  /*04e0*/  MOV R46, RZ ;  /* 0x000000ff002e7202 */ /* 0x000fe40000000f00 */
[----:B------:R-:W-:-:S02]  /*04f0*/  CS2R R44, SRZ ;  /* 0x00000000002c7805 */ /* 0x000fc4000001ff00 */
[----:B------:R-:W-:Y:S02]  /*0500*/  MOV R42, RZ ;  /* 0x000000ff002a7202 */ /* 0x000fe40000000f00 */
        /* <DEDUP_REMOVED lines=8> */
[----:B------:R-:W-:Y:S01]  /*0590*/  CS2R R28, SRZ ;  /* 0x00000000001c7805 */ /* 0x000fe2000001ff00 */
[----:B------:R-:W-:Y:S06]  /*05a0*/  BRA `(.L_x_2245) ;  /* 0x0000000800c47947 */ /* 0x000fec0003800000 */
.L_x_2244:
        /* <DEDUP_REMOVED lines=34> */
[----:B------:R-:W-:Y:S01]  /*07d0*/  HFMA2 R42, -RZ, RZ, 0, 0 ;  /* 0x00000000ff2a7431 */ /* 0x000fe200000001ff */
[----:B------:R-:W-:Y:S02]  /*07e0*/  CS2R R48, SRZ ;  /* 0x0000000000307805 */ /* 0x000fe4000001ff00 */
[----:B------:R-:W-:Y:S02]  /*07f0*/  MOV R46, RZ ;  /* 0x000000ff002e7202 */ /* 0x000fe40000000f00 */
        /* <DEDUP_REMOVED lines=19> */
[----:B------:R-:W-:Y:S02]  /*0930*/  CS2R R48, SRZ ;  /* 0x0000000000307805 */ /* 0x000fe4000001ff00 */
[----:B------:R-:W-:Y:S02]  /*0940*/  MOV R46, RZ ;  /* 0x000000ff002e7202 */ /* 0x000fe40000000f00 */
[----:B------:R-:W-:-:S02]  /*0950*/  CS2R R44, SRZ ;  /* 0x00000000002c7805 */ /* 0x000fc4000001ff00 */
[----:B------:R-:W-:Y:S02]  /*0960*/  MOV R42, RZ ;  /* 0x000000ff002a7202 */ /* 0x000fe40000000f00 */
[----:B------:R-:W-:Y:S01]  /*0970*/  CS2R R40, SRZ ;  /* 0x0000000000287805 */ /* 0x000fe2000001ff00 */
[----:B------:R-:W-:Y:S06]  /*0980*/  BRA `(.L_x_2245) ;  /* 0x0000000400cc7947 */ /* 0x000fec0003800000 */
.L_x_2243:
        /* <DEDUP_REMOVED lines=34> */
[----:B------:R-:W-:Y:S01]  /*0bb0*/  @P2 IADD3 R0, PT, PT, R0, 0x20, RZ ;  /* 0x0000002000002810 */ /* 0x000fe20007ffe0ff */
[----:B------:R1:W5:Y:S04]  /*0bc0*/  @P2 LDG.E.128 R60, desc[UR6][R16.64] ;  /* 0x00000006103c2981 */ /* 0x000368000c1e1d00 */
[C---:B0-----:R-:W-:Y:S01]  /*0bd0*/  @P3 IMAD.WIDE.U32 R20, R0.reuse, 0x10, R20 ;  /* 0x0000001000143825 */ /* 0x041fe200078e0014 */
[----:B------:R1:W5:Y:S03]  /*0be0*/  @P2 LD.E.128 R32, desc[UR6][R18.64] ;  /* 0x0000000612202980 */ /* 0x000366000c101d00 */
        /* <DEDUP_REMOVED lines=23> */
.L_x_2246:
        /* <DEDUP_REMOVED lines=9> */
[----:B------:R-:W5:Y:S02]  /*0df0*/  @P0 LDG.E.128 R92, desc[UR6][R10.64] ;  /* 0x000000060a5c0981 */ /* 0x000f64000c1e1d00 */
[----:B------:R-:W0:Y:S01]  /*0e00*/  @P2 LDC.64 R74, c[0x0][0x438] ;  /* 0x00010e00ff4a2b82 */ /* 0x000e220000000a00 */
[----:B-1----:R-:W-:-:S07]  /*0e10*/  @P0 IMAD.WIDE.U32 R32, R0, 0x10, R8 ;  /* 0x0000001000200825 */ /* 0x002fce00078e0008 */
[----:B------:R-:W1:Y:S01]  /*0e20*/  LDC.64 R76, c[0x0][0x3d8] ;  /* 0x0000f600ff4c7b82 */ /* 0x000e620000000a00 */
[C---:B--2---:R-:W-:Y:S01]  /*0e30*/  @P0 IMAD.WIDE.U32 R28, R0.reuse, 0x10, R6 ;  /* 0x00000010001c0825 */ /* 0x044fe200078e0006 */
[----:B------:R-:W-:-:S06]  /*0e40*/  @P0 LOP3.LUT R0, R0, 0x20, RZ, 0xfc, !PT ;  /* 0x0000002000000812 */ /* 0x000fcc00078efcff */
[----:B------:R-:W2:Y:S01]  /*0e50*/  LDC.64 R78, c[0x0][0x3d0] ;  /* 0x0000f400ff4e7b82 */ /* 0x000ea20000000a00 */
[----:B---3--:R-:W-:-:S07]  /*0e60*/  @P2 IMAD.WIDE.U32 R72, R0, 0x10, R36 ;  /* 0x0000001000482825 */ /* 0x008fce00078e0024 */
[----:B------:R-:W3:Y:S01]  /*0e70*/  LDC.64 R82, c[0x0][0x3d8] ;  /* 0x0000f600ff527b82 */ /* 0x000ee20000000a00 */
[C---:B0-----:R-:W-:Y:S01]  /*0e80*/  @P2 IMAD.WIDE.U32 R74, R0.reuse, 0x10, R74 ;  /* 0x00000010004a2825 */ /* 0x041fe200078e004a */
[----:B------:R-:W5:Y:S04]  /*0e90*/  @P2 LDG.E.128 R64, desc[UR6][R72.64] ;  /* 0x0000000648402981 */ /* 0x000f68000c1e1d00 */
[----:B------:R-:W5:Y:S02]  /*0ea0*/  @P2 LD.E.128 R44, desc[UR6][R74.64] ;  /* 0x000000064a2c2980 */ /* 0x000f64000c101d00 */
[----:B------:R-:W0:Y:S01]  /*0eb0*/  @P3 LDC.64 R80, c[0x0][0x438] ;  /* 0x00010e00ff503b82 */ /* 0x000e220000000a00 */
[C---:B-1----:R-:W-:Y:S01]  /*0ec0*/  @P2 IMAD.WIDE.U32 R76, R0.reuse, 0x10, R76 ;  /* 0x00000010004c2825 */ /* 0x042fe200078e004c */
[----:B------:R-:W-:-:S06]  /*0ed0*/  @P2 IADD3 R0, PT, PT, R0, 0x20, RZ ;  /* 0x0000002000002810 */ /* 0x000fcc0007ffe0ff */
[----:B------:R-:W1:Y:S01]  /*0ee0*/  LDC.64 R86, c[0x0][0x3d0] ;  /* 0x0000f400ff567b82 */ /* 0x000e620000000a00 */
[C---:B--2---:R-:W-:Y:S01]  /*0ef0*/  @P3 IMAD.WIDE.U32 R78, R0.reuse, 0x10, R78 ;  /* 0x00000010004e3825 */ /* 0x044fe200078e004e */
[----:B------:R-:W5:Y:S04]  /*0f00*/  @P2 LDG.E.128 R60, desc[UR6][R76.64] ;  /* 0x000000064c3c2981 */ /* 0x000f68000c1e1d00 */
[----:B------:R-:W5:Y:S02]  /*0f10*/  @P3 LDG.E.128 R56, desc[UR6][R78.64] ;  /* 0x000000064e383981 */ /* 0x000f64000c1e1d00 */
[----:B------:R-:W2:Y:S01]  /*0f20*/  LDC.64 R90, c[0x0][0x3d8] ;  /* 0x0000f600ff5a7b82 */ /* 0x000ea20000000a00 */
[----:B---3--:R-:W-:-:S04]  /*0f30*/  @P3 IMAD.WIDE.U32 R82, R0, 0x10, R82 ;  /* 0x0000001000523825 */ /* 0x008fc800078e0052 */
[----:B------:R-:W-:Y:S01]  /*0f40*/  HFMA2 R38, -RZ, RZ, 0, 0 ;  /* 0x00000000ff267431 */ /* 0x000fe200000001ff */
[----:B------:R-:W5:Y:S04]  /*0f50*/  @P0 LD.E.128 R40, desc[UR6][R28.64] ;  /* 0x000000061c280980 */ /* 0x000f68000c101d00 */
[----:B------:R-:W5:Y:S01]  /*0f60*/  @P3 LDG.E.128 R52, desc[UR6][R82.64] ;  /* 0x0000000652343981 */ /* 0x000f62000c1e1d00 */
[----:B------:R-:W3:Y:S01]  /*0f70*/  @P4 LDC.64 R88, c[0x0][0x438] ;  /* 0x00010e00ff584b82 */ /* 0x000ee20000000a00 */
[C---:B0-----:R-:W-:Y:S01]  /*0f80*/  @P3 IMAD.WIDE.U32 R80, R0.reuse, 0x10, R80 ;  /* 0x0000001000503825 */ /* 0x041fe200078e0050 */
[----:B------:R-:W-:-:S03]  /*0f90*/  @P3 IADD3 R0, PT, PT, R0, 0x20, RZ ;  /* 0x0000002000003810 */ /* 0x000fc60007ffe0ff */
[----:B------:R-:W-:Y:S01]  /*0fa0*/  HFMA2 R30, -RZ, RZ, 0, 0 ;  /* 0x00000000ff1e7431 */ /* 0x000fe200000001ff */
[----:B------:R0:W5:Y:S01]  /*0fb0*/  @P0 LDG.E.128 R68, desc[UR6][R32.64] ;  /* 0x0000000620440981 */ /* 0x000162000c1e1d00 */
[----:B-1----:R-:W-:-:S03]  /*0fc0*/  @P4 IMAD.WIDE.U32 R4, R0, 0x10, R86 ;  /* 0x0000001000044825 */ /* 0x002fc600078e0056 */
[----:B------:R1:W5:Y:S04]  /*0fd0*/  @P3 LD.E.128 R48, desc[UR6][R80.64] ;  /* 0x0000000650303980 */ /* 0x000368000c101d00 */
[----:B------:R1:W5:Y:S01]  /*0fe0*/  @P4 LDG.E.128 R24, desc[UR6][R4.64] ;  /* 0x0000000604184981 */ /* 0x000362000c1e1d00 */
[----:B--2---:R-:W-:-:S05]  /*0ff0*/  @P4 IMAD.WIDE.U32 R8, R0, 0x10, R90 ;  /* 0x0000001000084825 */ /* 0x004fca00078e005a */
[----:B------:R1:W5:Y:S01]  /*1000*/  @P4 LDG.E.128 R20, desc[UR6][R8.64] ;  /* 0x0000000608144981 */ /* 0x000362000c1e1d00 */
[----:B---3--:R-:W-:-:S05]  /*1010*/  @P4 IMAD.WIDE.U32 R6, R0, 0x10, R88 ;  /* 0x0000001000064825 */ /* 0x008fca00078e0058 */
[----:B------:R1:W5:Y:S01]  /*1020*/  @P4 LD.E.128 R16, desc[UR6][R6.64] ;  /* 0x0000000606104980 */ /* 0x000362000c101d00 */
[----:B------:R-:W-:Y:S02]  /*1030*/  CS2R R36, SRZ ;  /* 0x0000000000247805 */ /* 0x000fe4000001ff00 */
[----:B------:R-:W-:Y:S02]  /*1040*/  MOV R34, RZ ;  /* 0x000000ff00227202 */ /* 0x000fe40000000f00 */
[----:B0-----:R-:W-:Y:S02]  /*1050*/  CS2R R32, SRZ ;  /* 0x0000000000207805 */ /* 0x001fe4000001ff00 */
[----:B------:R-:W-:Y:S02]  /*1060*/  CS2R R28, SRZ ;  /* 0x00000000001c7805 */ /* 0x000fe4000001ff00 */
[----:B------:R-:W-:Y:S02]  /*1070*/  @P0 MOV R31, RZ ;  /* 0x000000ff001f0202 */ /* 0x000fe40000000f00 */
[----:B------:R-:W-:-:S02]  /*1080*/  @P4 CS2R R14, SRZ ;  /* 0x00000000000e4805 */ /* 0x000fc4000001ff00 */
[----:B------:R-:W-:Y:S02]  /*1090*/  @P4 CS2R R12, SRZ ;  /* 0x00000000000c4805 */ /* 0x000fe4000001ff00 */
[----:B------:R-:W-:Y:S02]  /*10a0*/  @P2 MOV R35, RZ ;  /* 0x000000ff00232202 */ /* 0x000fe40000000f00 */
[----:B-1----:R-:W-:-:S07]  /*10b0*/  @P3 MOV R39, RZ ;  /* 0x000000ff00273202 */ /* 0x002fce0000000f00 */
.L_x_2245:
[----:B------:R-:W-:Y:S05]  /*10c0*/  BSYNC.RECONVERGENT B0 ;  /* 0x0000000000007941 */ /* 0x000fea0003800200 */
.L_x_2242:
[----:B------:R-:W0:Y:S01]  /*10d0*/  LDCU UR4, c[0x0][0x384] ;  /* 0x00007080ff0477ac */ /* 0x000e220008000800 */
[----:B------:R-:W1:Y:S01]  /*10e0*/  LDCU UR9, c[0x0][0x388] ;  /* 0x00007100ff0977ac */ /* 0x000e620008000800 */
[----:B------:R-:W2:Y:S01]  /*10f0*/  LDCU.U8 UR5, c[0x0][0x410] ;  /* 0x00008200ff0577ac */ /* 0x000ea20008000000 */
[----:B------:R-:W3:Y:S01]  /*1100*/  LDCU UR8, c[0x0][0x448] ;  /* 0x00008900ff0877ac */ /* 0x000ee20008000800 */
[----:B------:R-:W4:Y:S01]  /*1110*/  LDCU.64 UR10, c[0x0][0x398] ;  /* 0x00007300ff0a77ac */ /* 0x000f220008000a00 */
[----:B0-----:R-:W-:Y:S01]  /*1120*/  ISETP.GE.AND P2, PT, R84, UR4, PT ;  /* 0x0000000454007c0c */ /* 0x001fe2000bf46270 */
[----:B------:R-:W0:-:S12]  /*1130*/  LDCU.64 UR12, c[0x0][0x3a0] ;  /* 0x00007400ff0c77ac */ /* 0x000e180008000a00 */
[----:B01234-:R-:W-:Y:S05]  /*1140*/  @P2 EXIT ;  /* 0x000000000000294d */ /* 0x01ffea0003800000 */
.L_x_2280:
[----:B------:R-:W-:Y:S01]  /*1150*/  IMAD R0, R84, UR9, RZ ;  /* 0x0000000954007c24 */ /* 0x000fe2000f8e02ff */
[----:B------:R-:W-:Y:S04]  /*1160*/  BSSY.RECONVERGENT B0, `(.L_x_2247) ;  /* 0x0000089000007945 */ /* 0x000fe80003800200 */
[----:B------:R-:W-:-:S04]  /*1170*/  SHF.R.S32.HI R77, RZ, 0x1f, R0 ;  /* 0x0000001fff4d7819 */ /* 0x000fc80000011400 */
[----:B------:R-:W-:-:S04]  /*1180*/  LEA.HI R77, R77, R0, RZ, 0x3 ;  /* 0x000000004d4d7211 */ /* 0x000fc800078f18ff */
[----:B------:R-:W-:-:S04]  /*1190*/  LEA.HI.SX32 R121, R77, R2, 0x1d ;  /* 0x000000024d797211 */ /* 0x000fc800078feaff */
[----:B------:R-:W-:Y:S01]  /*11a0*/  MOV R0, R121 ;  /* 0x0000007900007202 */ /* 0x000fe20000000f00 */
        /* <DEDUP_REMOVED lines=16> */
[----:B-----5:R-:W-:Y:S02]  /*12b0*/  HADD2.F32 R0, -RZ, R76.H0_H0 ;  /* 0x2000004cff007230 */ /* 0x020fe40000004100 */
[----:B------:R-:W-:Y:S02]  /*12c0*/  HADD2.F32 R73, -RZ, R8.H0_H0 ;  /* 0x20000008ff497230 */ /* 0x000fe40000004100 */
[----:B------:R-:W-:Y:S02]  /*12d0*/  HADD2.F32 R72, -RZ, R77.H0_H0 ;  /* 0x2000004dff487230 */ /* 0x000fe40000004100 */
[----:B------:R-:W-:Y:S02]  /*12e0*/  HADD2.F32 R75, -RZ, R9.H0_H0 ;  /* 0x20000009ff4b7230 */ /* 0x000fe40000004100 */
[----:B------:R-:W-:Y:S01]  /*12f0*/  FADD.FTZ R0, R0, R73 ;  /* 0x0000004900007221 */ /* 0x000fe20000010000 */
[----:B------:R-:W-:Y:S02]  /*1300*/  HADD2.F32 R76, -RZ, R76.H1_H1 ;  /* 0x3000004cff4c7230 */ /* 0x000fe40000004100 */
[----:B------:R-:W-:-:S02]  /*1310*/  HADD2.F32 R73, -RZ, R8.H1_H1 ;  /* 0x30000008ff497230 */ /* 0x000fc40000004100 */
[----:B------:R-:W-:Y:S01]  /*1320*/  FADD.FTZ R72, R72, R75 ;  /* 0x0000004b48487221 */ /* 0x000fe20000010000 */
[----:B------:R-:W-:Y:S02]  /*1330*/  HADD2.F32 R77, -RZ, R77.H1_H1 ;  /* 0x3000004dff4d7230 */ /* 0x000fe40000004100 */
[----:B0-----:R-:W-:Y:S02]  /*1340*/  HADD2.F32 R82, -RZ, R79.H0_H0 ;  /* 0x2000004fff527230 */ /* 0x001fe40000004100 */
[----:B------:R-:W-:Y:S01]  /*1350*/  FADD.FTZ R73, R76, R73 ;  /* 0x000000494c497221 */ /* 0x000fe20000010000 */
[----:B------:R-:W-:Y:S02]  /*1360*/  HADD2.F32 R74, -RZ, R9.H1_H1 ;  /* 0x30000009ff4a7230 */ /* 0x000fe40000004100 */
[----:B------:R-:W-:Y:S02]  /*1370*/  HADD2.F32 R75, -RZ, R11.H0_H0 ;  /* 0x2000000bff4b7230 */ /* 0x000fe40000004100 */
[----:B------:R-:W-:-:S02]  /*1380*/  HADD2.F32 R80, -RZ, R78.H0_H0 ;  /* 0x2000004eff507230 */ /* 0x000fc40000004100 */
[----:B------:R-:W-:Y:S01]  /*1390*/  FADD.FTZ R74, R77, R74 ;  /* 0x0000004a4d4a7221 */ /* 0x000fe20000010000 */
[----:B------:R-:W-:Y:S02]  /*13a0*/  HADD2.F32 R83, -RZ, R79.H1_H1 ;  /* 0x3000004fff537230 */ /* 0x000fe40000004100 */
[----:B------:R-:W-:Y:S01]  /*13b0*/  FADD.FTZ R82, R82, R75 ;  /* 0x0000004b52527221 */ /* 0x000fe20000010000 */
[----:B------:R-:W-:Y:S02]  /*13c0*/  HADD2.F32 R78, -RZ, R78.H1_H1 ;  /* 0x3000004eff4e7230 */ /* 0x000fe40000004100 */
[--C-:B------:R-:W-:Y:S02]  /*13d0*/  HADD2.F32 R79, -RZ, R10.reuse.H0_H0 ;  /* 0x2000000aff4f7230 */ /* 0x100fe40000004100 */
[----:B------:R-:W-:Y:S02]  /*13e0*/  HADD2.F32 R81, -RZ, R10.H1_H1 ;  /* 0x3000000aff517230 */ /* 0x000fe40000004100 */
[----:B------:R-:W-:-:S02]  /*13f0*/  HADD2.F32 R76, -RZ, R11.H1_H1 ;  /* 0x3000000bff4c7230 */ /* 0x000fc40000004100 */
[----:B------:R-:W-:Y:S01]  /*1400*/  FADD.FTZ R79, R80, R79 ;  /* 0x0000004f504f7221 */ /* 0x000fe20000010000 */
[----:B------:R-:W-:Y:S02]  /*1410*/  HADD2.F32 R85, -RZ, R4.H0_H0 ;  /* 0x20000004ff557230 */ /* 0x000fe40000004100 */
[----:B------:R-:W-:Y:S01]  /*1420*/  FADD.FTZ R78, R78, R81 ;  /* 0x000000514e4e7221 */ /* 0x000fe20000010000 */
[----:B------:R-:W-:Y:S02]  /*1430*/  HADD2.F32 R89, -RZ, R5.H0_H0 ;  /* 0x20000005ff597230 */ /* 0x000fe40000004100 */
[----:B------:R-:W-:Y:S01]  /*1440*/  FADD.FTZ R76, R83, R76 ;  /* 0x0000004c534c7221 */ /* 0x000fe20000010000 */
[----:B------:R-:W-:Y:S02]  /*1450*/  HADD2.F32 R90, -RZ, R6.H0_H0 ;  /* 0x20000006ff5a7230 */ /* 0x000fe40000004100 */
[----:B------:R-:W-:Y:S01]  /*1460*/  FADD.FTZ R85, R0, R85 ;  /* 0x0000005500557221 */ /* 0x000fe20000010000 */
[----:B------:R-:W-:-:S02]  /*1470*/  HADD2.F32 R109, -RZ, R7.H0_H0 ;  /* 0x20000007ff6d7230 */ /* 0x000fc40000004100 */
[----:B------:R-:W-:Y:S01]  /*1480*/  FADD.FTZ R89, R72, R89 ;  /* 0x0000005948597221 */ /* 0x000fe20000010000 */
[----:B------:R-:W-:Y:S02]  /*1490*/  HADD2.F32 R77, -RZ, R7.H1_H1 ;  /* 0x30000007ff4d7230 */ /* 0x000fe40000004100 */
[----:B------:R-:W-:Y:S01]  /*14a0*/  FADD.FTZ R90, R79, R90 ;  /* 0x0000005a4f5a7221 */ /* 0x000fe20000010000 */
[----:B------:R-:W-:Y:S02]  /*14b0*/  HADD2.F32 R111, -RZ, R6.H1_H1 ;  /* 0x30000006ff6f7230 */ /* 0x000fe40000004100 */
[----:B------:R-:W-:Y:S01]  /*14c0*/  FADD.FTZ R109, R82, R109 ;  /* 0x0000006d526d7221 */ /* 0x000fe20000010000 */
[----:B------:R-:W-:Y:S02]  /*14d0*/  HADD2.F32 R75, -RZ, R5.H1_H1 ;  /* 0x30000005ff4b7230 */ /* 0x000fe40000004100 */
[----:B------:R-:W-:Y:S01]  /*14e0*/  FADD.FTZ R110, R76, R77 ;  /* 0x0000004d4c6e7221 */ /* 0x000fe20000010000 */
[----:B------:R-:W-:-:S02]  /*14f0*/  HADD2.F32 R98, -RZ, R4.H1_H1 ;  /* 0x30000004ff627230 */ /* 0x000fc40000004100 */
[----:B------:R-:W-:Y:S01]  /*1500*/  FADD.FTZ R111, R78, R111 ;  /* 0x0000006f4e6f7221 */ /* 0x000fe20000010000 */
[----:B------:R-:W-:Y:S01]  /*1510*/  FADD.FTZ R96, R74, R75 ;  /* 0x0000004b4a607221 */ /* 0x000fe20000010000 */
[----:B------:R-:W-:Y:S01]  /*1520*/  F2FP.F16.F32.PACK_AB R75, R110, R109 ;  /* 0x0000006d6e4b723e */ /* 0x000fe200000000ff */
[----:B------:R-:W-:Y:S02]  /*1530*/  FADD.FTZ R98, R73, R98 ;  /* 0x0000006249627221 */ /* 0x000fe40000010000 */
[----:B------:R-:W-:Y:S02]  /*1540*/  F2FP.F16.F32.PACK_AB R74, R111, R90 ;  /* 0x0000005a6f4a723e */ /* 0x000fe400000000ff */
[----:B------:R-:W-:Y:S02]  /*1550*/  F2FP.F16.F32.PACK_AB R73, R96, R89 ;  /* 0x000000596049723e */ /* 0x000fe400000000ff */
[----:B------:R-:W-:Y:S01]  /*1560*/  F2FP.F16.F32.PACK_AB R72, R98, R85 ;  /* 0x000000556248723e */ /* 0x000fe200000000ff */
[----:B------:R-:W-:Y:S06]  /*1570*/  BRA `(.L_x_2251) ;  /* 0x00000004000c7947 */ /* 0x000fec0003800000 */
.L_x_2250:
[----:B-----5:R-:W-:Y:S02]  /*1580*/  HADD2.F32 R85, -RZ, R76.H0_H0 ;  /* 0x2000004cff557230 */ /* 0x020fe40000004100 */
[----:B------:R-:W-:Y:S02]  /*1590*/  HADD2.F32 R90, -RZ, R78.H0_H0 ;  /* 0x2000004eff5a7230 */ /* 0x000fe40000004100 */
[----:B------:R-:W-:Y:S02]  /*15a0*/  HADD2.F32 R0, -RZ, R8.H0_H0 ;  /* 0x20000008ff007230 */ /* 0x000fe40000004100 */
[----:B------:R-:W-:Y:S02]  /*15b0*/  HADD2.F32 R73, -RZ, R10.H0_H0 ;  /* 0x2000000aff497230 */ /* 0x000fe40000004100 */
[----:B------:R-:W-:Y:S02]  /*15c0*/  HADD2.F32 R89, -RZ, R77.H0_H0 ;  /* 0x2000004dff597230 */ /* 0x000fe40000004100 */
[----:B------:R-:W-:Y:S01]  /*15d0*/  FADD.FTZ R85, R85, R0 ;  /* 0x0000000055557221 */ /* 0x000fe20000010000 */
[----:B------:R-:W-:-:S02]  /*15e0*/  HADD2.F32 R109, -RZ, R79.H0_H0 ;  /* 0x2000004fff6d7230 */ /* 0x000fc40000004100 */
[----:B------:R-:W-:Y:S01]  /*15f0*/  FADD.FTZ R90, R90, R73 ;  /* 0x000000495a5a7221 */ /* 0x000fe20000010000 */
[----:B------:R-:W-:Y:S02]  /*1600*/  HADD2.F32 R76, -RZ, R76.H1_H1 ;  /* 0x3000004cff4c7230 */ /* 0x000fe40000004100 */
[----:B------:R-:W-:Y:S02]  /*1610*/  HADD2.F32 R77, -RZ, R77.H1_H1 ;  /* 0x3000004dff4d7230 */ /* 0x000fe40000004100 */
[----:B------:R-:W-:Y:S02]  /*1620*/  HADD2.F32 R78, -RZ, R78.H1_H1 ;  /* 0x3000004eff4e7230 */ /* 0x000fe40000004100 */
[----:B------:R-:W-:Y:S02]  /*1630*/  HADD2.F32 R72, -RZ, R9.H0_H0 ;  /* 0x20000009ff487230 */ /* 0x000fe40000004100 */
[----:B------:R-:W-:Y:S02]  /*1640*/  HADD2.F32 R79, -RZ, R79.H1_H1 ;  /* 0x3000004fff4f7230 */ /* 0x000fe40000004100 */
[----:B------:R-:W-:-:S02]  /*1650*/  HADD2.F32 R0, -RZ, R11.H0_H0 ;  /* 0x2000000bff007230 */ /* 0x000fc40000004100 */
[----:B------:R-:W-:Y:S01]  /*1660*/  FADD.FTZ R89, R89, R72 ;  /* 0x0000004859597221 */ /* 0x000fe20000010000 */
[----:B------:R-:W-:Y:S02]  /*1670*/  HADD2.F32 R110, -RZ, R11.H1_H1 ;  /* 0x3000000bff6e7230 */ /* 0x000fe40000004100 */
[----:B------:R-:W-:Y:S02]  /*1680*/  HADD2.F32 R111, -RZ, R10.H1_H1 ;  /* 0x3000000aff6f7230 */ /* 0x000fe40000004100 */
[----:B------:R-:W-:Y:S01]  /*1690*/  FADD.FTZ R109, R109, R0 ;  /* 0x000000006d6d7221 */ /* 0x000fe20000010000 */
[----:B------:R-:W-:Y:S02]  /*16a0*/  HADD2.F32 R96, -RZ, R9.H1_H1 ;  /* 0x30000009ff607230 */ /* 0x000fe40000004100 */
[----:B------:R-:W-:Y:S01]  /*16b0*/  FADD.FTZ R110, R79, R110 ;  /* 0x0000006e4f6e7221 */ /* 0x000fe20000010000 */
[----:B------:R-:W-:Y:S02]  /*16c0*/  HADD2.F32 R73, -RZ, R8.H1_H1 ;  /* 0x30000008ff497230 */ /* 0x000fe40000004100 */
[----:B------:R-:W-:Y:S01]  /*16d0*/  FADD.FTZ R111, R78, R111 ;  /* 0x0000006f4e6f7221 */ /* 0x000fe20000010000 */
[----:B------:R-:W-:Y:S01]  /*16e0*/  FADD.FTZ R96, R77, R96 ;  /* 0x000000604d607221 */ /* 0x000fe20000010000 */
[----:B------:R-:W-:Y:S01]  /*16f0*/  F2FP.F16.F32.PACK_AB R75, R110, R109 ;  /* 0x0000006d6e4b723e */ /* 0x000fe200000000ff */
[----:B------:R-:W-:-:S02]  /*1700*/  FADD.FTZ R98, R76, R73 ;  /* 0x000000494c627221 */ /* 0x000fc40000010000 */
[----:B------:R-:W-:Y:S02]  /*1710*/  F2FP.F16.F32.PACK_AB R74, R111, R90 ;  /* 0x0000005a6f4a723e */ /* 0x000fe400000000ff */
[----:B------:R-:W-:Y:S02]  /*1720*/  F2FP.F16.F32.PACK_AB R73, R96, R89 ;  /* 0x000000596049723e */ /* 0x000fe400000000ff */
[----:B------:R-:W-:Y:S01]  /*1730*/  F2FP.F16.F32.PACK_AB R72, R98, R85 ;  /* 0x000000556248723e */ /* 0x000fe200000000ff */
[----:B------:R-:W-:Y:S06]  /*1740*/  BRA `(.L_x_2251) ;  /* 0x0000000000987947 */ /* 0x000fec0003800000 */
.L_x_2249:
[----:B------:R-:W-:Y:S05]  /*1750*/  @!P2 BRA `(.L_x_2252) ;  /* 0x000000000074a947 */ /* 0x000fea0003800000 */
        /* <DEDUP_REMOVED lines=29> */
.L_x_2252:
[--C-:B-----5:R-:W-:Y:S02]  /*1930*/  HADD2.F32 R85, -RZ, R76.reuse.H0_H0 ;  /* 0x2000004cff557230 */ /* 0x120fe40000004100 */
[----:B------:R-:W-:Y:S02]  /*1940*/  HADD2.F32 R98, -RZ, R76.H1_H1 ;  /* 0x3000004cff627230 */ /* 0x000fe40000004100 */
[--C-:B------:R-:W-:Y:S02]  /*1950*/  HADD2.F32 R89, -RZ, R77.reuse.H0_H0 ;  /* 0x2000004dff597230 */ /* 0x100fe40000004100 */
[----:B------:R-:W-:Y:S02]  /*1960*/  HADD2.F32 R96, -RZ, R77.H1_H1 ;  /* 0x3000004dff607230 */ /* 0x000fe40000004100 */
[--C-:B------:R-:W-:Y:S02]  /*1970*/  HADD2.F32 R90, -RZ, R78.reuse.H0_H0 ;  /* 0x2000004eff5a7230 */ /* 0x100fe40000004100 */
[----:B------:R-:W-:-:S02]  /*1980*/  HADD2.F32 R111, -RZ, R78.H1_H1 ;  /* 0x3000004eff6f7230 */ /* 0x000fc40000004100 */
[--C-:B------:R-:W-:Y:S02]  /*1990*/  HADD2.F32 R109, -RZ, R79.reuse.H0_H0 ;  /* 0x2000004fff6d7230 */ /* 0x100fe40000004100 */
[----:B------:R-:W-:-:S07]  /*19a0*/  HADD2.F32 R110, -RZ, R79.H1_H1 ;  /* 0x3000004fff6e7230 */ /* 0x000fce0000004100 */
.L_x_2251:
[----:B------:R-:W1:Y:S01]  /*19b0*/  @P1 LDC.64 R76, c[0x0][0x3a8] ;  /* 0x0000ea00ff4c1b82 */ /* 0x000e620000000a00 */
[C---:B------:R-:W-:Y:S01]  /*19c0*/  IADD3 R0, PT, PT, R121.reuse, 0x20, RZ ;  /* 0x0000002079007810 */ /* 0x040fe20007ffe0ff */
[----:B-1----:R-:W-:-:S05]  /*19d0*/  @P1 IMAD.WIDE.U32 R76, R121, 0x10, R76 ;  /* 0x00000010794c1825 */ /* 0x002fca00078e004c */
[----:B------:R1:W-:Y:S02]  /*19e0*/  @P1 STG.E.128 desc[UR6][R76.64], R72 ;  /* 0x000000484c001986 */ /* 0x0003e4000c101d06 */
.L_x_2248:
[----:B------:R-:W-:Y:S05]  /*19f0*/  BSYNC.RECONVERGENT B0 ;  /* 0x0000000000007941 */ /* 0x000fea0003800200 */
.L_x_2247:
        /* <DEDUP_REMOVED lines=23> */
[--C-:B-----5:R-:W-:Y:S02]  /*1b70*/  HADD2.F32 R86, -RZ, R76.reuse.H0_H0 ;  /* 0x2000004cff567230 */ /* 0x120fe40000004100 */
[----:B------:R-:W-:Y:S02]  /*1b80*/  HADD2.F32 R91, -RZ, R76.H1_H1 ;  /* 0x3000004cff5b7230 */ /* 0x000fe40000004100 */
[--C-:B------:R-:W-:Y:S02]  /*1b90*/  HADD2.F32 R97, -RZ, R77.reuse.H0_H0 ;  /* 0x2000004dff617230 */ /* 0x100fe40000004100 */
[----:B------:R-:W-:Y:S02]  /*1ba0*/  HADD2.F32 R100, -RZ, R77.H1_H1 ;  /* 0x3000004dff647230 */ /* 0x000fe40000004100 */
[--C-:B------:R-:W-:Y:S02]  /*1bb0*/  HADD2.F32 R99, -RZ, R78.reuse.H0_H0 ;  /* 0x2000004eff637230 */ /* 0x100fe40000004100 */
[----:B------:R-:W-:-:S02]  /*1bc0*/  HADD2.F32 R112, -RZ, R78.H1_H1 ;  /* 0x3000004eff707230 */ /* 0x000fc40000004100 */
[--C-:B------:R-:W-:Y:S02]  /*1bd0*/  HADD2.F32 R113, -RZ, R79.reuse.H0_H0 ;  /* 0x2000004fff717230 */ /* 0x100fe40000004100 */
[----:B------:R-:W-:Y:S01]  /*1be0*/  HADD2.F32 R114, -RZ, R79.H1_H1 ;  /* 0x3000004fff727230 */ /* 0x000fe20000004100 */
[----:B------:R-:W-:Y:S06]  /*1bf0*/  BRA `(.L_x_2257) ;  /* 0x0000000400a47947 */ /* 0x000fec0003800000 */
.L_x_2256:
        /* <DEDUP_REMOVED lines=29> */
.L_x_2255:
[----:B------:R-:W-:-:S04]  /*1dd0*/  UISETP.NE.U32.AND UP0, UPT, UR12, URZ, UPT ;  /* 0x000000ff0c00728c */ /* 0x000fc8000bf05070 */
[----:B------:R-:W-:-:S09]  /*1de0*/  UISETP.NE.AND.EX UP0, UPT, UR13, URZ, UPT, UP0 ;  /* 0x000000ff0d00728c */ /* 0x000fd2000bf05300 */
[----:B------:R-:W-:Y:S05]  /*1df0*/  BRA.U UP0, `(.L_x_2258) ;  /* 0x0000000100747547 */ /* 0x000fea000b800000 */
        /* <DEDUP_REMOVED lines=29> */
.L_x_2258:
[----:B-----5:R-:W-:Y:S02]  /*1fd0*/  HADD2.F32 R72, -RZ, R76.H0_H0 ;  /* 0x2000004cff487230 */ /* 0x020fe40000004100 */
[----:B------:R-:W-:Y:S02]  /*1fe0*/  HADD2.F32 R73, -RZ, R8.H0_H0 ;  /* 0x20000008ff497230 */ /* 0x000fe40000004100 */
[--C-:B------:R-:W-:Y:S02]  /*1ff0*/  HADD2.F32 R83, -RZ, R79.reuse.H0_H0 ;  /* 0x2000004fff537230 */ /* 0x100fe40000004100 */
[----:B------:R-:W-:Y:S02]  /*2000*/  HADD2.F32 R86, -RZ, R79.H1_H1 ;  /* 0x3000004fff567230 */ /* 0x000fe40000004100 */
[----:B------:R-:W-:Y:S01]  /*2010*/  FADD.FTZ R72, R73, R72 ;  /* 0x0000004849487221 */ /* 0x000fe20000010000 */
[----:B------:R-:W-:Y:S02]  /*2020*/  HADD2.F32 R74, -RZ, R77.H0_H0 ;  /* 0x2000004dff4a7230 */ /* 0x000fe40000004100 */
[----:B------:R-:W-:-:S02]  /*2030*/  HADD2.F32 R80, -RZ, R78.H0_H0 ;  /* 0x2000004eff507230 */ /* 0x000fc40000004100 */
[----:B------:R-:W-:Y:S02]  /*2040*/  HADD2.F32 R75, -RZ, R9.H0_H0 ;  /* 0x20000009ff4b7230 */ /* 0x000fe40000004100 */
[----:B------:R-:W-:Y:S02]  /*2050*/  HADD2.F32 R79, -RZ, R10.H0_H0 ;  /* 0x2000000aff4f7230 */ /* 0x000fe40000004100 */
[----:B------:R-:W-:Y:S02]  /*2060*/  HADD2.F32 R81, -RZ, R78.H1_H1 ;  /* 0x3000004eff517230 */ /* 0x000fe40000004100 */
[----:B------:R-:W-:Y:S01]  /*2070*/  FADD.FTZ R74, R75, R74 ;  /* 0x0000004a4b4a7221 */ /* 0x000fe20000010000 */
[----:B------:R-:W-:Y:S02]  /*2080*/  HADD2.F32 R76, -RZ, R76.H1_H1 ;  /* 0x3000004cff4c7230 */ /* 0x000fe40000004100 */
[----:B------:R-:W-:Y:S01]  /*2090*/  FADD.FTZ R79, R79, R80 ;  /* 0x000000504f4f7221 */ /* 0x000fe20000010000 */
[----:B------:R-:W-:-:S02]  /*20a0*/  HADD2.F32 R77, -RZ, R77.H1_H1 ;  /* 0x3000004dff4d7230 */ /* 0x000fc40000004100 */
[----:B------:R-:W-:Y:S02]  /*20b0*/  HADD2.F32 R73, -RZ, R8.H1_H1 ;  /* 0x30000008ff497230 */ /* 0x000fe40000004100 */
[----:B------:R-:W-:Y:S02]  /*20c0*/  HADD2.F32 R78, -RZ, R9.H1_H1 ;  /* 0x30000009ff4e7230 */ /* 0x000fe40000004100 */
[----:B------:R-:W-:Y:S02]  /*20d0*/  HADD2.F32 R82, -RZ, R10.H1_H1 ;  /* 0x3000000aff527230 */ /* 0x000fe40000004100 */
[----:B------:R-:W-:Y:S01]  /*20e0*/  FADD.FTZ R76, R73, R76 ;  /* 0x0000004c494c7221 */ /* 0x000fe20000010000 */
[--C-:B------:R-:W-:Y:S02]  /*20f0*/  HADD2.F32 R80, -RZ, R11.reuse.H0_H0 ;  /* 0x2000000bff507230 */ /* 0x100fe40000004100 */
[----:B------:R-:W-:Y:S01]  /*2100*/  FADD.FTZ R77, R78, R77 ;  /* 0x0000004d4e4d7221 */ /* 0x000fe20000010000 */
        /* <DEDUP_REMOVED lines=23> */
[----:B------:R-:W-:-:S07]  /*2280*/  F2FP.F16.F32.PACK_AB R72, R91, R86 ;  /* 0x000000565b48723e */ /* 0x000fce00000000ff */
.L_x_2257:
[----:B------:R-:W0:Y:S02]  /*2290*/  @P1 LDC.64 R76, c[0x0][0x3a8] ;  /* 0x0000ea00ff4c1b82 */ /* 0x000e240000000a00 */
[C---:B0-----:R-:W-:Y:S01]  /*22a0*/  @P1 IMAD.WIDE.U32 R76, R0.reuse, 0x10, R76 ;  /* 0x00000010004c1825 */ /* 0x041fe200078e004c */
[----:B------:R-:W-:-:S04]  /*22b0*/  IADD3 R0, PT, PT, R0, 0x20, RZ ;  /* 0x0000002000007810 */ /* 0x000fc80007ffe0ff */
[----:B------:R1:W-:Y:S03]  /*22c0*/  @P1 STG.E.128 desc[UR6][R76.64], R72 ;  /* 0x000000484c001986 */ /* 0x0003e6000c101d06 */
.L_x_2254:
[----:B------:R-:W-:Y:S05]  /*22d0*/  BSYNC.RECONVERGENT B0 ;  /* 0x0000000000007941 */ /* 0x000fea0003800200 */
.L_x_2253:
        /* <DEDUP_REMOVED lines=9> */
[----:B------:R-:W2:Y:S08]  /*2370*/  @P0 LDC.64 R78, c[0x0][0x398] ;  /* 0x0000e600ff4e0b82 */ /* 0x000eb00000000a00 */
[----:B0-----:R-:W0:Y:S01]  /*2380*/  @P2 LDC.64 R82, c[0x0][0x3a0] ;  /* 0x0000e800ff522b82 */ /* 0x001e220000000a00 */
[----:B-1----:R-:W-:-:S04]  /*2390*/  IMAD.WIDE.U32 R76, R0, 0x10, R76 ;  /* 0x00000010004c7825 */ /* 0x002fc800078e004c */
[C---:B--2---:R-:W-:Y:S02]  /*23a0*/  @P0 IMAD.WIDE.U32 R80, R0.reuse, 0x10, R78 ;  /* 0x0000001000500825 */ /* 0x044fe400078e004e */
[----:B------:R-:W5:Y:S04]  /*23b0*/  LDG.E.128 R76, desc[UR6][R76.64] ;  /* 0x000000064c4c7981 */ /* 0x000f68000c1e1d00 */
[----:B------:R1:W5:Y:S01]  /*23c0*/  @P0 LDG.E.128 R8, desc[UR6][R80.64] ;  /* 0x0000000650080981 */ /* 0x000362000c1e1d00 */
[----:B0-----:R-:W-:-:S05]  /*23d0*/  @P2 IMAD.WIDE.U32 R82, R0, 0x10, R82 ;  /* 0x0000001000522825 */ /* 0x001fca00078e0052 */
[----:B------:R1:W5:Y:S01]  /*23e0*/  @P2 LDG.E.128 R4, desc[UR6][R82.64] ;  /* 0x0000000652042981 */ /* 0x000362000c1e1d00 */
[----:B------:R-:W-:-:S04]  /*23f0*/  UISETP.NE.U32.AND UP0, UPT, UR10, URZ, UPT ;  /* 0x000000ff0a00728c */ /* 0x000fc8000bf05070 */
[----:B------:R-:W-:-:S09]  /*2400*/  UISETP.NE.AND.EX UP0, UPT, UR11, URZ, UPT, UP0 ;  /* 0x000000ff0b00728c */ /* 0x000fd2000bf05300 */
[----:B-1----:R-:W-:Y:S05]  /*2410*/  BRA.U UP0, `(.L_x_2261) ;  /* 0x0000000100a47547 */ /* 0x002fea000b800000 */
        /* <DEDUP_REMOVED lines=12> */
.L_x_2262:
[----:B-----5:R-:W-:Y:S02]  /*24e0*/  HADD2.F32 R87, -RZ, R76.H0_H0 ;  /* 0x2000004cff577230 */ /* 0x020fe40000004100 */
[----:B------:R-:W-:Y:S02]  /*24f0*/  HADD2.F32 R72, -RZ, R4.H0_H0 ;  /* 0x20000004ff487230 */ /* 0x000fe40000004100 */
[----:B------:R-:W-:Y:S02]  /*2500*/  HADD2.F32 R101, -RZ, R77.H0_H0 ;  /* 0x2000004dff657230 */ /* 0x000fe40000004100 */
[--C-:B------:R-:W-:Y:S02]  /*2510*/  HADD2.F32 R103, -RZ, R78.reuse.H0_H0 ;  /* 0x2000004eff677230 */ /* 0x100fe40000004100 */
[----:B------:R-:W-:Y:S01]  /*2520*/  FADD.FTZ R87, R72, R87 ;  /* 0x0000005748577221 */ /* 0x000fe20000010000 */
[----:B------:R-:W-:Y:S02]  /*2530*/  HADD2.F32 R116, -RZ, R78.H1_H1 ;  /* 0x3000004eff747230 */ /* 0x000fe40000004100 */
[----:B------:R-:W-:-:S02]  /*2540*/  HADD2.F32 R115, -RZ, R79.H0_H0 ;  /* 0x2000004fff737230 */ /* 0x000fc40000004100 */
[----:B------:R-:W-:Y:S02]  /*2550*/  HADD2.F32 R76, -RZ, R76.H1_H1 ;  /* 0x3000004cff4c7230 */ /* 0x000fe40000004100 */
[----:B------:R-:W-:Y:S02]  /*2560*/  HADD2.F32 R77, -RZ, R77.H1_H1 ;  /* 0x3000004dff4d7230 */ /* 0x000fe40000004100 */
[----:B------:R-:W-:Y:S02]  /*2570*/  HADD2.F32 R74, -RZ, R5.H0_H0 ;  /* 0x20000005ff4a7230 */ /* 0x000fe40000004100 */
[----:B------:R-:W-:Y:S02]  /*2580*/  HADD2.F32 R78, -RZ, R6.H0_H0 ;  /* 0x20000006ff4e7230 */ /* 0x000fe40000004100 */
[----:B------:R-:W-:Y:S02]  /*2590*/  HADD2.F32 R79, -RZ, R79.H1_H1 ;  /* 0x3000004fff4f7230 */ /* 0x000fe40000004100 */
[----:B------:R-:W-:Y:S01]  /*25a0*/  FADD.FTZ R101, R74, R101 ;  /* 0x000000654a657221 */ /* 0x000fe20000010000 */
        /* <DEDUP_REMOVED lines=16> */
.L_x_2261:
[----:B------:R-:W-:-:S04]  /*26b0*/  UISETP.NE.U32.AND UP0, UPT, UR12, URZ, UPT ;  /* 0x000000ff0c00728c */ /* 0x000fc8000bf05070 */
[----:B------:R-:W-:-:S09]  /*26c0*/  UISETP.NE.AND.EX UP0, UPT, UR13, URZ, UPT, UP0 ;  /* 0x000000ff0d00728c */ /* 0x000fd2000bf05300 */
[----:B------:R-:W-:Y:S05]  /*26d0*/  BRA.U UP0, `(.L_x_2264) ;  /* 0x0000000100747547 */ /* 0x000fea000b800000 */
        /* <DEDUP_REMOVED lines=29> */
.L_x_2264:
[----:B-----5:R-:W-:Y:S02]  /*28b0*/  HADD2.F32 R72, -RZ, R76.H0_H0 ;  /* 0x2000004cff487230 */ /* 0x020fe40000004100 */
[----:B------:R-:W-:Y:S02]  /*28c0*/  HADD2.F32 R74, -RZ, R77.H0_H0 ;  /* 0x2000004dff4a7230 */ /* 0x000fe40000004100 */
[----:B------:R-:W-:Y:S02]  /*28d0*/  HADD2.F32 R73, -RZ, R8.H0_H0 ;  /* 0x20000008ff497230 */ /* 0x000fe40000004100 */
[----:B------:R-:W-:Y:S02]  /*28e0*/  HADD2.F32 R75, -RZ, R9.H0_H0 ;  /* 0x20000009ff4b7230 */ /* 0x000fe40000004100 */
[--C-:B------:R-:W-:Y:S02]  /*28f0*/  HADD2.F32 R80, -RZ, R78.reuse.H0_H0 ;  /* 0x2000004eff507230 */ /* 0x100fe40000004100 */
[----:B------:R-:W-:Y:S01]  /*2900*/  FADD.FTZ R72, R73, R72 ;  /* 0x0000004849487221 */ /* 0x000fe20000010000 */
[----:B------:R-:W-:-:S02]  /*2910*/  HADD2.F32 R81, -RZ, R78.H1_H1 ;  /* 0x3000004eff517230 */ /* 0x000fc40000004100 */
[----:B------:R-:W-:Y:S01]  /*2920*/  FADD.FTZ R74, R75, R74 ;  /* 0x0000004a4b4a7221 */ /* 0x000fe20000010000 */
[----:B------:R-:W-:Y:S02]  /*2930*/  HADD2.F32 R77, -RZ, R77.H1_H1 ;  /* 0x3000004dff4d7230 */ /* 0x000fe40000004100 */
[----:B------:R-:W-:Y:S02]  /*2940*/  HADD2.F32 R78, -RZ, R9.H1_H1 ;  /* 0x30000009ff4e7230 */ /* 0x000fe40000004100 */
[----:B------:R-:W-:Y:S02]  /*2950*/  HADD2.F32 R76, -RZ, R76.H1_H1 ;  /* 0x3000004cff4c7230 */ /* 0x000fe40000004100 */
[----:B------:R-:W-:Y:S02]  /*2960*/  HADD2.F32 R102, -RZ, R79.H1_H1 ;  /* 0x3000004fff667230 */ /* 0x000fe40000004100 */
[----:B------:R-:W-:Y:S01]  /*2970*/  FADD.FTZ R77, R78, R77 ;  /* 0x0000004d4e4d7221 */ /* 0x000fe20000010000 */
[----:B------:R-:W-:-:S02]  /*2980*/  HADD2.F32 R73, -RZ, R8.H1_H1 ;  /* 0x30000008ff497230 */ /* 0x000fc40000004100 */
[----:B------:R-:W-:Y:S02]  /*2990*/  HADD2.F32 R75, -RZ, R11.H1_H1 ;  /* 0x3000000bff4b7230 */ /* 0x000fe40000004100 */
[----:B------:R-:W-:Y:S02]  /*29a0*/  HADD2.F32 R83, -RZ, R79.H0_H0 ;  /* 0x2000004fff537230 */ /* 0x000fe40000004100 */
[----:B------:R-:W-:Y:S01]  /*29b0*/  FADD.FTZ R73, R73, R76 ;  /* 0x0000004c49497221 */ /* 0x000fe20000010000 */
[--C-:B------:R-:W-:Y:S02]  /*29c0*/  HADD2.F32 R79, -RZ, R10.reuse.H0_H0 ;  /* 0x2000000aff4f7230 */ /* 0x100fe40000004100 */
[----:B------:R-:W-:Y:S01]  /*29d0*/  FADD.FTZ R75, R75, R102 ;  /* 0x000000664b4b7221 */ /* 0x000fe20000010000 */
[----:B------:R-:W-:Y:S02]  /*29e0*/  HADD2.F32 R82, -RZ, R10.H1_H1 ;  /* 0x3000000aff527230 */ /* 0x000fe40000004100 */
[----:B------:R-:W-:-:S02]  /*29f0*/  HADD2.F32 R78, -RZ, R11.H0_H0 ;  /* 0x2000000bff4e7230 */ /* 0x000fc40000004100 */
        /* <DEDUP_REMOVED lines=23> */
.L_x_2263:
[----:B------:R-:W0:Y:S02]  /*2b70*/  @P1 LDC.64 R76, c[0x0][0x3a8] ;  /* 0x0000ea00ff4c1b82 */ /* 0x000e240000000a00 */
[C---:B0-----:R-:W-:Y:S01]  /*2b80*/  @P1 IMAD.WIDE.U32 R76, R0.reuse, 0x10, R76 ;  /* 0x00000010004c1825 */ /* 0x041fe200078e004c */
[----:B------:R-:W-:-:S04]  /*2b90*/  IADD3 R0, PT, PT, R0, 0x20, RZ ;  /* 0x0000002000007810 */ /* 0x000fc80007ffe0ff */
[----:B------:R1:W-:Y:S03]  /*2ba0*/  @P1 STG.E.128 desc[UR6][R76.64], R72 ;  /* 0x000000484c001986 */ /* 0x0003e6000c101d06 */
.L_x_2260:
[----:B------:R-:W-:Y:S05]  /*2bb0*/  BSYNC.RECONVERGENT B0 ;  /* 0x0000000000007941 */ /* 0x000fea0003800200 */
.L_x_2259:
        /* <DEDUP_REMOVED lines=31> */
.L_x_2268:
[----:B-----5:R-:W-:Y:S02]  /*2db0*/  HADD2.F32 R88, -RZ, R76.H0_H0 ;  /* 0x2000004cff587230 */ /* 0x020fe40000004100 */
[----:B------:R-:W-:Y:S02]  /*2dc0*/  HADD2.F32 R106, -RZ, R77.H0_H0 ;  /* 0x2000004dff6a7230 */ /* 0x000fe40000004100 */
[----:B------:R-:W-:Y:S02]  /*2dd0*/  HADD2.F32 R108, -RZ, R78.H0_H0 ;  /* 0x2000004eff6c7230 */ /* 0x000fe40000004100 */
[----:B------:R-:W-:Y:S02]  /*2de0*/  HADD2.F32 R119, -RZ, R79.H0_H0 ;  /* 0x2000004fff777230 */ /* 0x000fe40000004100 */
[----:B------:R-:W-:Y:S02]  /*2df0*/  HADD2.F32 R76, -RZ, R76.H1_H1 ;  /* 0x3000004cff4c7230 */ /* 0x000fe40000004100 */
[----:B------:R-:W-:-:S02]  /*2e00*/  HADD2.F32 R77, -RZ, R77.H1_H1 ;  /* 0x3000004dff4d7230 */ /* 0x000fc40000004100 */
[----:B------:R-:W-:Y:S02]  /*2e10*/  HADD2.F32 R78, -RZ, R78.H1_H1 ;  /* 0x3000004eff4e7230 */ /* 0x000fe40000004100 */
[----:B------:R-:W-:Y:S02]  /*2e20*/  HADD2.F32 R73, -RZ, R4.H0_H0 ;  /* 0x20000004ff497230 */ /* 0x000fe40000004100 */
[----:B------:R-:W-:Y:S02]  /*2e30*/  HADD2.F32 R75, -RZ, R5.H0_H0 ;  /* 0x20000005ff4b7230 */ /* 0x000fe40000004100 */
[----:B------:R-:W-:Y:S02]  /*2e40*/  HADD2.F32 R81, -RZ, R6.H0_H0 ;  /* 0x20000006ff517230 */ /* 0x000fe40000004100 */
[----:B------:R-:W-:Y:S01]  /*2e50*/  FADD.FTZ R88, R73, R88 ;  /* 0x0000005849587221 */ /* 0x000fe20000010000 */
        /* <DEDUP_REMOVED lines=18> */
.L_x_2267:
[----:B------:R-:W-:-:S04]  /*2f80*/  UISETP.NE.U32.AND UP0, UPT, UR12, URZ, UPT ;  /* 0x000000ff0c00728c */ /* 0x000fc8000bf05070 */
[----:B------:R-:W-:-:S09]  /*2f90*/  UISETP.NE.AND.EX UP0, UPT, UR13, URZ, UPT, UP0 ;  /* 0x000000ff0d00728c */ /* 0x000fd2000bf05300 */
[----:B------:R-:W-:Y:S05]  /*2fa0*/  BRA.U UP0, `(.L_x_2270) ;  /* 0x0000000100747547 */ /* 0x000fea000b800000 */
        /* <DEDUP_REMOVED lines=29> */
.L_x_2270:
[----:B-----5:R-:W-:Y:S02]  /*3180*/  HADD2.F32 R72, -RZ, R76.H0_H0 ;  /* 0x2000004cff487230 */ /* 0x020fe40000004100 */
[----:B------:R-:W-:Y:S02]  /*3190*/  HADD2.F32 R73, -RZ, R8.H0_H0 ;  /* 0x20000008ff497230 */ /* 0x000fe40000004100 */
[----:B------:R-:W-:Y:S02]  /*31a0*/  HADD2.F32 R76, -RZ, R76.H1_H1 ;  /* 0x3000004cff4c7230 */ /* 0x000fe40000004100 */
[----:B------:R-:W-:Y:S02]  /*31b0*/  HADD2.F32 R74, -RZ, R77.H0_H0 ;  /* 0x2000004dff4a7230 */ /* 0x000fe40000004100 */
[----:B------:R-:W-:Y:S01]  /*31c0*/  FADD.FTZ R72, R73, R72 ;  /* 0x0000004849487221 */ /* 0x000fe20000010000 */
[----:B------:R-:W-:Y:S02]  /*31d0*/  HADD2.F32 R73, -RZ, R8.H1_H1 ;  /* 0x30000008ff497230 */ /* 0x000fe40000004100 */
[----:B------:R-:W-:-:S02]  /*31e0*/  HADD2.F32 R75, -RZ, R9.H0_H0 ;  /* 0x20000009ff4b7230 */ /* 0x000fc40000004100 */
[--C-:B------:R-:W-:Y:S02]  /*31f0*/  HADD2.F32 R80, -RZ, R78.reuse.H0_H0 ;  /* 0x2000004eff507230 */ /* 0x100fe40000004100 */
[----:B------:R-:W-:Y:S01]  /*3200*/  FADD.FTZ R76, R73, R76 ;  /* 0x0000004c494c7221 */ /* 0x000fe20000010000 */
[----:B------:R-:W-:Y:S02]  /*3210*/  HADD2.F32 R81, -RZ, R78.H1_H1 ;  /* 0x3000004eff517230 */ /* 0x000fe40000004100 */
[----:B------:R-:W-:Y:S01]  /*3220*/  FADD.FTZ R74, R75, R74 ;  /* 0x0000004a4b4a7221 */ /* 0x000fe20000010000 */
[----:B------:R-:W-:Y:S02]  /*3230*/  HADD2.F32 R77, -RZ, R77.H1_H1 ;  /* 0x3000004dff4d7230 */ /* 0x000fe40000004100 */
[----:B------:R-:W-:Y:S02]  /*3240*/  HADD2.F32 R78, -RZ, R9.H1_H1 ;  /* 0x30000009ff4e7230 */ /* 0x000fe40000004100 */
[----:B------:R-:W-:-:S02]  /*3250*/  HADD2.F32 R88, -RZ, R79.H1_H1 ;  /* 0x3000004fff587230 */ /* 0x000fc40000004100 */
[----:B------:R-:W-:Y:S02]  /*3260*/  HADD2.F32 R105, -RZ, R11.H1_H1 ;  /* 0x3000000bff697230 */ /* 0x000fe40000004100 */
[----:B------:R-:W-:Y:S01]  /*3270*/  FADD.FTZ R77, R78, R77 ;  /* 0x0000004d4e4d7221 */ /* 0x000fe20000010000 */
[----:B------:R-:W-:Y:S02]  /*3280*/  HADD2.F32 R73, -RZ, R4.H0_H0 ;  /* 0x20000004ff497230 */ /* 0x000fe40000004100 */
[----:B------:R-:W-:Y:S02]  /*3290*/  HADD2.F32 R75, -RZ, R5.H0_H0 ;  /* 0x20000005ff4b7230 */ /* 0x000fe40000004100 */
[----:B------:R-:W-:Y:S01]  /*32a0*/  FADD.FTZ R120, R105, R88 ;  /* 0x0000005869787221 */ /* 0x000fe20000010000 */
[----:B------:R-:W-:Y:S02]  /*32b0*/  HADD2.F32 R83, -RZ, R79.H0_H0 ;  /* 0x2000004fff537230 */ /* 0x000fe40000004100 */
[----:B------:R-:W-:Y:S01]  /*32c0*/  FADD.FTZ R88, R73, R72 ;  /* 0x0000004849587221 */ /* 0x000fe20000010000 */
[----:B------:R-:W-:-:S02]  /*32d0*/  HADD2.F32 R79, -RZ, R10.H0_H0 ;  /* 0x2000000aff4f7230 */ /* 0x000fc40000004100 */
[----:B------:R-:W-:Y:S01]  /*32e0*/  FADD.FTZ R106, R75, R74 ;  /* 0x0000004a4b6a7221 */ /* 0x000fe20000010000 */
[----:B------:R-:W-:Y:S02]  /*32f0*/  HADD2.F32 R82, -RZ, R10.H1_H1 ;  /* 0x3000000aff527230 */ /* 0x000fe40000004100 */
[----:B------:R-:W-:Y:S02]  /*3300*/  HADD2.F32 R78, -RZ, R11.H0_H0 ;  /* 0x2000000bff4e7230 */ /* 0x000fe40000004100 */
[----:B------:R-:W-:Y:S01]  /*3310*/  FADD.FTZ R79, R79, R80 ;  /* 0x000000504f4f7221 */ /* 0x000fe20000010000 */
[----:B------:R-:W-:Y:S02]  /*3320*/  HADD2.F32 R108, -RZ, R6.H0_H0 ;  /* 0x20000006ff6c7230 */ /* 0x000fe40000004100 */
[----:B------:R-:W-:Y:S01]  /*3330*/  FADD.FTZ R81, R82, R81 ;  /* 0x0000005152517221 */ /* 0x000fe20000010000 */
[--C-:B------:R-:W-:Y:S02]  /*3340*/  HADD2.F32 R119, -RZ, R7.reuse.H0_H0 ;  /* 0x20000007ff777230 */ /* 0x100fe40000004100 */
[----:B------:R-:W-:Y:S01]  /*3350*/  FADD.FTZ R78, R78, R83 ;  /* 0x000000534e4e7221 */ /* 0x000fe20000010000 */
[----:B------:R-:W-:-:S02]  /*3360*/  HADD2.F32 R73, -RZ, R7.H1_H1 ;  /* 0x30000007ff497230 */ /* 0x000fc40000004100 */
[----:B------:R-:W-:Y:S01]  /*3370*/  FADD.FTZ R108, R108, R79 ;  /* 0x0000004f6c6c7221 */ /* 0x000fe20000010000 */
        /* <DEDUP_REMOVED lines=11> */
[----:B------:R-:W-:-:S07]  /*3430*/  F2FP.F16.F32.PACK_AB R72, R105, R88 ;  /* 0x000000586948723e */ /* 0x000fce00000000ff */
.L_x_2269:
[----:B------:R-:W0:Y:S02]  /*3440*/  @P1 LDC.64 R76, c[0x0][0x3a8] ;  /* 0x0000ea00ff4c1b82 */ /* 0x000e240000000a00 */
[----:B0-----:R-:W-:-:S05]  /*3450*/  @P1 IMAD.WIDE.U32 R76, R0, 0x10, R76 ;  /* 0x00000010004c1825 */ /* 0x001fca00078e004c */
[----:B------:R2:W-:Y:S02]  /*3460*/  @P1 STG.E.128 desc[UR6][R76.64], R72 ;  /* 0x000000484c001986 */ /* 0x0005e4000c101d06 */
.L_x_2266:
[----:B------:R-:W-:Y:S05]  /*3470*/  BSYNC.RECONVERGENT B0 ;  /* 0x0000000000007941 */ /* 0x000fea0003800200 */
.L_x_2265:
[----:B-12---:R-:W-:Y:S01]  /*3480*/  FADD.FTZ R77, RZ, R85 ;  /* 0x00000055ff4d7221 */ /* 0x006fe20000010000 */
[C---:B------:R-:W-:Y:S01]  /*3490*/  ISETP.GE.U32.AND P0, PT, R3.reuse, 0x20, PT ;  /* 0x000000200300780c */ /* 0x040fe20003f06070 */
[----:B------:R-:W1:Y:S01]  /*34a0*/  S2R R122, SR_TID.X ;  /* 0x00000000007a7919 */ /* 0x000e620000002100 */
[C---:B------:R-:W-:Y:S01]  /*34b0*/  ISETP.GT.U32.AND P3, PT, R3.reuse, 0x3f, PT ;  /* 0x0000003f0300780c */ /* 0x040fe20003f64070 */
        /* <DEDUP_REMOVED lines=38> */
[----:B------:R-:W1:Y:S02]  /*3720*/  SHFL.BFLY PT, R0, R79, 0x1, 0x1f ;  /* 0x0c201f004f007f89 */ /* 0x000e6400000e0000 */
[----:B-1----:R-:W-:-:S05]  /*3730*/  FADD.FTZ R78, R79, R0 ;  /* 0x000000004f4e7221 */ /* 0x002fca0000010000 */
[----:B------:R-:W0:Y:S02]  /*3740*/  SHFL.BFLY PT, R77, R78, 0x2, 0x1f ;  /* 0x0c401f004e4d7f89 */ /* 0x000e2400000e0000 */
[----:B0-----:R-:W-:-:S05]  /*3750*/  FADD.FTZ R80, R78, R77 ;  /* 0x0000004d4e507221 */ /* 0x001fca0000010000 */
[----:B------:R-:W0:Y:S02]  /*3760*/  SHFL.BFLY PT, R77, R80, 0x4, 0x1f ;  /* 0x0c801f00504d7f89 */ /* 0x000e2400000e0000 */
[----:B0-----:R-:W-:Y:S02]  /*3770*/  FADD.FTZ R81, R80, R77 ;  /* 0x0000004d50517221 */ /* 0x001fe40000010000 */
[----:B------:R-:W0:Y:S03]  /*3780*/  LDC R77, c[0x0][0x400] ;  /* 0x00010000ff4d7b82 */ /* 0x000e260000000800 */
        /* <DEDUP_REMOVED lines=11> */
[----:B------:R-:W-:Y:S02]  /*3840*/  FADD.FTZ R80, R97, -R76 ;  /* 0x8000004c61507221 */ /* 0x000fe40000010000 */
        /* <DEDUP_REMOVED lines=67> */
.L_x_2292:
        /* <DEDUP_REMOVED lines=9> */
[----:B------:R-:W1:Y:S04]  /*3d10*/  @!P4 LDC.64 R78, c[0x0][0x3c0] ;  /* 0x0000f000ff4ecb82 */ /* 0x000e680000000a00 */
[----:B------:R-:W2:Y:S04]  /*3d20*/  MUFU.RSQ R0, R0 ;  /* 0x0000000000007308 */ /* 0x000ea80000001400 */
[----:B0-----:R-:W0:Y:S01]  /*3d30*/  @!P4 LDC.64 R80, c[0x0][0x3c8] ;  /* 0x0000f200ff50cb82 */ /* 0x001e220000000a00 */
[----:B-1----:R-:W-:-:S05]  /*3d40*/  @!P4 IMAD.WIDE R78, R84, 0x4, R78 ;  /* 0x00000004544ec825 */ /* 0x002fca00078e024e */
[----:B------:R1:W-:Y:S01]  /*3d50*/  @!P4 STG.E desc[UR6][R78.64], R76 ;  /* 0x0000004c4e00c986 */ /* 0x0003e2000c101906 */
[----:B0-----:R-:W-:-:S05]  /*3d60*/  @!P4 IMAD.WIDE R80, R84, 0x4, R80 ;  /* 0x000000045450c825 */ /* 0x001fca00078e0250 */
[----:B--2---:R1:W-:Y:S01]  /*3d70*/  @!P4 STG.E desc[UR6][R80.64], R0 ;  /* 0x000000005000c986 */ /* 0x0043e2000c101906 */
[----:B------:R-:W-:Y:S05]  /*3d80*/  @!P0 BRA `(.L_x_2273) ;  /* 0x00000004003c8947 */ /* 0x000fea0003800000 */
[--C-:B------:R-:W-:Y:S01]  /*3d90*/  FADD.FTZ R77, R109, -R126.reuse ;  /* 0x8000007e6d4d7221 */ /* 0x100fe20000010000 */
[----:B-1---5:R-:W-:Y:S02]  /*3da0*/  HADD2.F32 R76, -RZ, R95.H0_H0 ;  /* 0x2000005fff4c7230 */ /* 0x022fe40000004100 */
[----:B------:R-:W-:Y:S01]  /*3db0*/  FADD.FTZ R79, R110, -R126 ;  /* 0x8000007e6e4f7221 */ /* 0x000fe20000010000 */
[----:B------:R-:W-:Y:S02]  /*3dc0*/  HADD2.F32 R78, -RZ, R43.H0_H0 ;  /* 0x2000002bff4e7230 */ /* 0x000fe40000004100 */
[C---:B------:R-:W-:Y:S01]  /*3dd0*/  FMUL.FTZ R77, R0.reuse, R77 ;  /* 0x0000004d004d7220 */ /* 0x040fe20000410000 */
[----:B------:R-:W-:Y:S02]  /*3de0*/  HADD2.F32 R80, -RZ, R71.H0_H0 ;  /* 0x20000047ff507230 */ /* 0x000fe40000004100 */
[----:B------:R-:W-:Y:S01]  /*3df0*/  FMUL.FTZ R127, R0, R79 ;  /* 0x0000004f007f7220 */ /* 0x000fe20000410000 */
[----:B------:R-:W-:-:S02]  /*3e00*/  HADD2.F32 R83, -RZ, R31.H0_H0 ;  /* 0x2000001fff537230 */ /* 0x000fc40000004100 */
[----:B------:R-:W-:Y:S01]  /*3e10*/  FFMA.FTZ R76, R77, R76, R78 ;  /* 0x0000004c4d4c7223 */ /* 0x000fe2000001004e */
[----:B------:R-:W-:Y:S02]  /*3e20*/  HADD2.F32 R82, -RZ, R95.H1_H1 ;  /* 0x3000005fff527230 */ /* 0x000fe40000004100 */
[--C-:B------:R-:W-:Y:S01]  /*3e30*/  FADD.FTZ R123, R111, -R126.reuse ;  /* 0x8000007e6f7b7221 */ /* 0x100fe20000010000 */
[----:B------:R-:W-:Y:S02]  /*3e40*/  HADD2.F32 R122, -RZ, R43.H1_H1 ;  /* 0x3000002bff7a7230 */ /* 0x000fe40000004100 */
[----:B------:R-:W-:Y:S01]  /*3e50*/  FFMA.FTZ R83, R77, R80, R83 ;  /* 0x000000504d537223 */ /* 0x000fe20000010053 */
[----:B------:R-:W-:Y:S01]  /*3e60*/  FADD.FTZ R77, R90, -R126 ;  /* 0x8000007e5a4d7221 */ /* 0x000fe20000010000 */
[----:B------:R-:W-:Y:S02]  /*3e70*/  HADD2.F32 R78, -RZ, R94.H0_H0 ;  /* 0x2000005eff4e7230 */ /* 0x000fe40000004100 */
[----:B------:R-:W-:Y:S01]  /*3e80*/  FMUL.FTZ R125, R0, R123 ;  /* 0x0000007b007d7220 */ /* 0x000fe20000410000 */
[----:B------:R-:W-:Y:S01]  /*3e90*/  FFMA.FTZ R79, R127, R82, R122 ;  /* 0x000000527f4f7223 */ /* 0x000fe2000001007a */
[----:B------:R-:W-:-:S02]  /*3ea0*/  HADD2.F32 R82, -RZ, R42.H0_H0 ;  /* 0x2000002aff527230 */ /* 0x000fc40000004100 */
[----:B------:R-:W-:Y:S01]  /*3eb0*/  FMUL.FTZ R77, R0, R77 ;  /* 0x0000004d004d7220 */ /* 0x000fe20000410000 */
[----:B------:R-:W-:Y:S02]  /*3ec0*/  HADD2.F32 R122, -RZ, R70.H0_H0 ;  /* 0x20000046ff7a7230 */ /* 0x000fe40000004100 */
[----:B------:R-:W-:Y:S01]  /*3ed0*/  FADD.FTZ R123, R96, -R126 ;  /* 0x8000007e607b7221 */ /* 0x000fe20000010000 */
[----:B------:R-:W-:Y:S02]  /*3ee0*/  HADD2.F32 R81, -RZ, R30.H0_H0 ;  /* 0x2000001eff517230 */ /* 0x000fe40000004100 */
[----:B------:R-:W-:Y:S01]  /*3ef0*/  FFMA.FTZ R78, R77, R78, R82 ;  /* 0x0000004e4d4e7223 */ /* 0x000fe20000010052 */
[----:B------:R-:W-:Y:S02]  /*3f00*/  HADD2.F32 R124, -RZ, R94.H1_H1 ;  /* 0x3000005eff7c7230 */ /* 0x000fe40000004100 */
[----:B------:R-:W-:Y:S01]  /*3f10*/  FMUL.FTZ R135, R0, R123 ;  /* 0x0000007b00877220 */ /* 0x000fe20000410000 */
[----:B------:R-:W-:-:S02]  /*3f20*/  HADD2.F32 R128, -RZ, R42.H1_H1 ;  /* 0x3000002aff807230 */ /* 0x000fc40000004100 */
[----:B------:R-:W-:Y:S01]  /*3f30*/  FFMA.FTZ R82, R77, R122, R81 ;  /* 0x0000007a4d527223 */ /* 0x000fe20000010051 */
[----:B------:R-:W-:Y:S01]  /*3f40*/  FADD.FTZ R77, R89, -R126 ;  /* 0x8000007e594d7221 */ /* 0x000fe20000010000 */
[----:B------:R-:W-:Y:S01]  /*3f50*/  HADD2.F32 R134, -RZ, R70.H1_H1 ;  /* 0x30000046ff867230 */ /* 0x000fe20000004100 */
[----:B------:R-:W-:Y:S01]  /*3f60*/  F2FP.F16.F32.PACK_AB R79, R79, R76 ;  /* 0x0000004c4f4f723e */ /* 0x000fe200000000ff */
[----:B------:R-:W-:Y:S01]  /*3f70*/  FFMA.FTZ R137, R125, R124, R128 ;  /* 0x0000007c7d897223 */ /* 0x000fe20000010080 */
[----:B------:R-:W-:Y:S02]  /*3f80*/  HADD2.F32 R136, -RZ, R30.H1_H1 ;  /* 0x3000001eff887230 */ /* 0x000fe40000004100 */
[----:B------:R-:W-:Y:S01]  /*3f90*/  FMUL.FTZ R77, R0, R77 ;  /* 0x0000004d004d7220 */ /* 0x000fe20000410000 */
[----:B------:R-:W-:Y:S02]  /*3fa0*/  HADD2.F32 R122, -RZ, R93.H0_H0 ;  /* 0x2000005dff7a7230 */ /* 0x000fe40000004100 */
[----:B------:R-:W-:-:S02]  /*3fb0*/  HADD2.F32 R124, -RZ, R41.H0_H0 ;  /* 0x20000029ff7c7230 */ /* 0x000fc40000004100 */
[----:B------:R-:W-:Y:S01]  /*3fc0*/  FFMA.FTZ R139, R125, R134, R136 ;  /* 0x000000867d8b7223 */ /* 0x000fe20000010088 */
[----:B------:R-:W-:Y:S01]  /*3fd0*/  HADD2.F32 R80, -RZ, R71.H1_H1 ;  /* 0x30000047ff507230 */ /* 0x000fe20000004100 */
[----:B------:R-:W-:Y:S01]  /*3fe0*/  F2FP.F16.F32.PACK_AB R78, R137, R78 ;  /* 0x0000004e894e723e */ /* 0x000fe200000000ff */
[----:B------:R-:W-:Y:S02]  /*3ff0*/  HADD2.F32 R130, -RZ, R31.H1_H1 ;  /* 0x3000001fff827230 */ /* 0x000fe40000004100 */
[----:B------:R-:W-:Y:S01]  /*4000*/  FFMA.FTZ R131, R77, R122, R124 ;  /* 0x0000007a4d837223 */ /* 0x000fe2000001007c */
[----:B------:R-:W-:Y:S01]  /*4010*/  HADD2.F32 R128, -RZ, R69.H0_H0 ;  /* 0x20000045ff807230 */ /* 0x000fe20000004100 */
[----:B------:R-:W0:Y:S01]  /*4020*/  LDC.64 R124, c[0x0][0x428] ;  /* 0x00010a00ff7c7b82 */ /* 0x000e220000000a00 */
[----:B------:R-:W-:Y:S02]  /*4030*/  HADD2.F32 R81, -RZ, R29.H0_H0 ;  /* 0x2000001dff517230 */ /* 0x000fe40000004100 */
[----:B------:R-:W-:Y:S01]  /*4040*/  FFMA.FTZ R80, R127, R80, R130 ;  /* 0x000000507f507223 */ /* 0x000fe20000010082 */
[----:B------:R-:W-:-:S02]  /*4050*/  HADD2.F32 R130, -RZ, R93.H1_H1 ;  /* 0x3000005dff827230 */ /* 0x000fc40000004100 */
[--C-:B------:R-:W-:Y:S01]  /*4060*/  FADD.FTZ R127, R98, -R126.reuse ;  /* 0x8000007e627f7221 */ /* 0x100fe20000010000 */
[----:B------:R-:W-:Y:S02]  /*4070*/  HADD2.F32 R132, -RZ, R41.H1_H1 ;  /* 0x30000029ff847230 */ /* 0x000fe40000004100 */
[----:B------:R-:W-:Y:S01]  /*4080*/  FFMA.FTZ R133, R77, R128, R81 ;  /* 0x000000804d857223 */ /* 0x000fe20000010051 */
[----:B------:R-:W-:Y:S01]  /*4090*/  FADD.FTZ R77, R85, -R126 ;  /* 0x8000007e554d7221 */ /* 0x000fe20000010000 */
[----:B------:R-:W1:Y:S01]  /*40a0*/  LDC.64 R122, c[0x0][0x430] ;  /* 0x00010c00ff7a7b82 */ /* 0x000e620000000a00 */
[----:B------:R-:W-:Y:S02]  /*40b0*/  HADD2.F32 R81, -RZ, R28.H0_H0 ;  /* 0x2000001cff517230 */ /* 0x000fe40000004100 */
[----:B------:R-:W-:Y:S01]  /*40c0*/  FFMA.FTZ R140, R135, R130, R132 ;  /* 0x00000082878c7223 */ /* 0x000fe20000010084 */
[----:B------:R-:W-:Y:S02]  /*40d0*/  HADD2.F32 R132, -RZ, R68.H0_H0 ;  /* 0x20000044ff847230 */ /* 0x000fe40000004100 */
[----:B------:R-:W-:Y:S01]  /*40e0*/  FMUL.FTZ R77, R0, R77 ;  /* 0x0000004d004d7220 */ /* 0x000fe20000410000 */
[----:B------:R-:W-:-:S02]  /*40f0*/  HADD2.F32 R128, -RZ, R92.H0_H0 ;  /* 0x2000005cff807230 */ /* 0x000fc40000004100 */
[----:B------:R-:W-:Y:S01]  /*4100*/  FMUL.FTZ R127, R0, R127 ;  /* 0x0000007f007f7220 */ /* 0x000fe20000410000 */
[----:B------:R-:W-:Y:S02]  /*4110*/  HADD2.F32 R130, -RZ, R40.H0_H0 ;  /* 0x20000028ff827230 */ /* 0x000fe40000004100 */
[C---:B------:R-:W-:Y:S01]  /*4120*/  FFMA.FTZ R132, R77.reuse, R132, R81 ;  /* 0x000000844d847223 */ /* 0x040fe20000010051 */
[----:B------:R-:W-:Y:S01]  /*4130*/  HADD2.F32 R134, -RZ, R92.H1_H1 ;  /* 0x3000005cff867230 */ /* 0x000fe20000004100 */
[----:B------:R-:W-:Y:S01]  /*4140*/  F2FP.F16.F32.PACK_AB R83, R80, R83 ;  /* 0x000000535053723e */ /* 0x000fe200000000ff */
[----:B------:R-:W-:Y:S02]  /*4150*/  HADD2.F32 R136, -RZ, R40.H1_H1 ;  /* 0x30000028ff887230 */ /* 0x000fe40000004100 */
[----:B------:R-:W-:Y:S01]  /*4160*/  FFMA.FTZ R128, R77, R128, R130 ;  /* 0x000000804d807223 */ /* 0x000fe20000010082 */
[----:B------:R-:W-:Y:S01]  /*4170*/  HADD2.F32 R142, -RZ, R69.H1_H1 ;  /* 0x30000045ff8e7230 */ /* 0x000fe20000004100 */
[----:B------:R-:W-:Y:S01]  /*4180*/  F2FP.F16.F32.PACK_AB R77, R140, R131 ;  /* 0x000000838c4d723e */ /* 0x000fe200000000ff */
[----:B------:R-:W-:-:S02]  /*4190*/  HADD2.F32 R144, -RZ, R29.H1_H1 ;  /* 0x3000001dff907230 */ /* 0x000fc40000004100 */
[----:B------:R-:W-:Y:S01]  /*41a0*/  FFMA.FTZ R81, R127, R134, R136 ;  /* 0x000000867f517223 */ /* 0x000fe20000010088 */
[----:B------:R-:W-:Y:S01]  /*41b0*/  HADD2.F32 R138, -RZ, R68.H1_H1 ;  /* 0x30000044ff8a7230 */ /* 0x000fe20000004100 */
[----:B------:R-:W-:Y:S01]  /*41c0*/  F2FP.F16.F32.PACK_AB R82, R139, R82 ;  /* 0x000000528b52723e */ /* 0x000fe200000000ff */
[----:B------:R-:W-:Y:S02]  /*41d0*/  HADD2.F32 R129, -RZ, R28.H1_H1 ;  /* 0x3000001cff817230 */ /* 0x000fe40000004100 */
[----:B------:R-:W-:Y:S01]  /*41e0*/  FFMA.FTZ R142, R135, R142, R144 ;  /* 0x0000008e878e7223 */ /* 0x000fe20000010090 */
[----:B------:R-:W-:Y:S01]  /*41f0*/  F2FP.F16.F32.PACK_AB R76, R81, R128 ;  /* 0x00000080514c723e */ /* 0x000fe200000000ff */
[----:B0-----:R-:W-:-:S04]  /*4200*/  IMAD.WIDE.U32 R124, R121, 0x10, R124 ;  /* 0x00000010797c7825 */ /* 0x001fc800078e007c */
[----:B------:R-:W-:Y:S01]  /*4210*/  FFMA.FTZ R129, R127, R138, R129 ;  /* 0x0000008a7f817223 */ /* 0x000fe20000010081 */
[----:B------:R-:W-:Y:S01]  /*4220*/  F2FP.F16.F32.PACK_AB R81, R142, R133 ;  /* 0x000000858e51723e */ /* 0x000fe200000000ff */
[C---:B-1----:R-:W-:Y:S01]  /*4230*/  IMAD.WIDE.U32 R122, R121.reuse, 0x10, R122 ;  /* 0x00000010797a7825 */ /* 0x042fe200078e007a */
[----:B------:R0:W-:Y:S01]  /*4240*/  STG.E.128 desc[UR6][R124.64], R76 ;  /* 0x0000004c7c007986 */ /* 0x0001e2000c101d06 */
[----:B------:R-:W-:Y:S02]  /*4250*/  IADD3 R121, PT, PT, R121, 0x20, RZ ;  /* 0x0000002079797810 */ /* 0x000fe40007ffe0ff */
[----:B------:R-:W-:-:S05]  /*4260*/  F2FP.F16.F32.PACK_AB R80, R129, R132 ;  /* 0x000000848150723e */ /* 0x000fca00000000ff */
[----:B------:R0:W-:Y:S02]  /*4270*/  STG.E.128 desc[UR6][R122.64], R80 ;  /* 0x000000507a007986 */ /* 0x0001e4000c101d06 */
.L_x_2273:
[----:B------:R-:W-:Y:S05]  /*4280*/  BSYNC.RECONVERGENT B0 ;  /* 0x0000000000007941 */ /* 0x000fea0003800200 */
.L_x_2272:
[----:B------:R-:W-:Y:S01]  /*4290*/  ISETP.GE.U32.AND P3, PT, R3, 0x40, PT ;  /* 0x000000400300780c */ /* 0x000fe20003f66070 */
[----:B------:R-:W-:-:S12]  /*42a0*/  BSSY.RECONVERGENT B0, `(.L_x_2274) ;  /* 0x0000051000007945 */ /* 0x000fd80003800200 */
[----:B------:R-:W-:Y:S05]  /*42b0*/  @!P3 BRA `(.L_x_2275) ;  /* 0x00000004003cb947 */ /* 0x000fea0003800000 */
[--C-:B0-----:R-:W-:Y:S01]  /*42c0*/  FADD.FTZ R77, R113, -R126.reuse ;  /* 0x8000007e714d7221 */ /* 0x101fe20000010000 */
[----:B-1---5:R-:W-:Y:S02]  /*42d0*/  HADD2.F32 R76, -RZ, R67.H0_H0 ;  /* 0x20000043ff4c7230 */ /* 0x022fe40000004100 */
[----:B------:R-:W-:Y:S01]  /*42e0*/  FADD.FTZ R79, R114, -R126 ;  /* 0x8000007e724f7221 */ /* 0x000fe20000010000 */
[----:B------:R-:W-:Y:S02]  /*42f0*/  HADD2.F32 R78, -RZ, R47.H0_H0 ;  /* 0x2000002fff4e7230 */ /* 0x000fe40000004100 */
[C---:B------:R-:W-:Y:S01]  /*4300*/  FMUL.FTZ R77, R0.reuse, R77 ;  /* 0x0000004d004d7220 */ /* 0x040fe20000410000 */
[----:B------:R-:W-:Y:S02]  /*4310*/  HADD2.F32 R80, -RZ, R63.H0_H0 ;  /* 0x2000003fff507230 */ /* 0x000fe40000004100 */
[----:B------:R-:W-:Y:S01]  /*4320*/  FMUL.FTZ R127, R0, R79 ;  /* 0x0000004f007f7220 */ /* 0x000fe20000410000 */
[----:B------:R-:W-:-:S02]  /*4330*/  HADD2.F32 R83, -RZ, R35.H0_H0 ;  /* 0x20000023ff537230 */ /* 0x000fc40000004100 */
[C---:B------:R-:W-:Y:S01]  /*4340*/  FFMA.FTZ R76, R77.reuse, R76, R78 ;  /* 0x0000004c4d4c7223 */ /* 0x040fe2000001004e */
        /* <DEDUP_REMOVED lines=70> */
.L_x_2275:
[----:B------:R-:W-:Y:S05]  /*47b0*/  BSYNC.RECONVERGENT B0 ;  /* 0x0000000000007941 */ /* 0x000fea0003800200 */
.L_x_2274:
[----:B------:R-:W-:Y:S01]  /*47c0*/  ISETP.GE.U32.AND P3, PT, R3, 0x60, PT ;  /* 0x000000600300780c */ /* 0x000fe20003f66070 */
[----:B------:R-:W-:-:S12]  /*47d0*/  BSSY.RECONVERGENT B0, `(.L_x_2276) ;  /* 0x0000051000007945 */ /* 0x000fd80003800200 */
[----:B------:R-:W-:Y:S05]  /*47e0*/  @!P3 BRA `(.L_x_2277) ;  /* 0x00000004003cb947 */ /* 0x000fea0003800000 */
[--C-:B0-2---:R-:W-:Y:S01]  /*47f0*/  FADD.FTZ R77, R115, -R126.reuse ;  /* 0x8000007e734d7221 */ /* 0x105fe20000010000 */
        /* <DEDUP_REMOVED lines=78> */
.L_x_2277:
[----:B------:R-:W-:Y:S05]  /*4ce0*/  BSYNC.RECONVERGENT B0 ;  /* 0x0000000000007941 */ /* 0x000fea0003800200 */
.L_x_2276:
[----:B------:R-:W-:Y:S04]  /*4cf0*/  BSSY.RECONVERGENT B0, `(.L_x_2278) ;  /* 0x0000050000007945 */ /* 0x000fe80003800200 */
[----:B------:R-:W-:Y:S05]  /*4d00*/  @!P2 BRA `(.L_x_2279) ;  /* 0x000000040038a947 */ /* 0x000fea0003800000 */
[--C-:B0-23--:R-:W-:Y:S01]  /*4d10*/  FADD.FTZ R77, R88, -R126.reuse ;  /* 0x8000007e584d7221 */ /* 0x10dfe20000010000 */
[--C-:B-1----:R-:W-:Y:S01]  /*4d20*/  FADD.FTZ R79, R105, -R126.reuse ;  /* 0x8000007e694f7221 */ /* 0x102fe20000010000 */
[--C-:B------:R-:W-:Y:S01]  /*4d30*/  FADD.FTZ R81, R106, -R126.reuse ;  /* 0x8000007e6a517221 */ /* 0x100fe20000010000 */
[--C-:B------:R-:W-:Y:S01]  /*4d40*/  FADD.FTZ R83, R107, -R126.reuse ;  /* 0x8000007e6b537221 */ /* 0x100fe20000010000 */
[--C-:B------:R-:W-:Y:S01]  /*4d50*/  FADD.FTZ R123, R108, -R126.reuse ;  /* 0x8000007e6c7b7221 */ /* 0x100fe20000010000 */
[--C-:B------:R-:W-:Y:S01]  /*4d60*/  FADD.FTZ R125, R117, -R126.reuse ;  /* 0x8000007e757d7221 */ /* 0x100fe20000010000 */
[--C-:B------:R-:W-:Y:S01]  /*4d70*/  FADD.FTZ R129, R119, -R126.reuse ;  /* 0x8000007e77817221 */ /* 0x100fe20000010000 */
[----:B------:R-:W-:Y:S01]  /*4d80*/  FADD.FTZ R131, R120, -R126 ;  /* 0x8000007e78837221 */ /* 0x000fe20000010000 */
[----:B-----5:R-:W-:Y:S02]  /*4d90*/  HADD2.F32 R76, -RZ, R24.H0_H0 ;  /* 0x20000018ff4c7230 */ /* 0x020fe40000004100 */
[----:B------:R-:W-:Y:S01]  /*4da0*/  FMUL.FTZ R77, R0, R77 ;  /* 0x0000004d004d7220 */ /* 0x000fe20000410000 */
[----:B------:R-:W-:-:S02]  /*4db0*/  HADD2.F32 R80, -RZ, R16.H0_H0 ;  /* 0x20000010ff507230 */ /* 0x000fc40000004100 */
[C---:B------:R-:W-:Y:S01]  /*4dc0*/  FMUL.FTZ R127, R0.reuse, R79 ;  /* 0x0000004f007f7220 */ /* 0x040fe20000410000 */
[C---:B------:R-:W-:Y:S01]  /*4dd0*/  FMUL.FTZ R126, R0.reuse, R81 ;  /* 0x00000051007e7220 */ /* 0x040fe20000410000 */
[C---:B------:R-:W-:Y:S01]  /*4de0*/  FMUL.FTZ R130, R0.reuse, R83 ;  /* 0x0000005300827220 */ /* 0x040fe20000410000 */
[C---:B------:R-:W-:Y:S01]  /*4df0*/  FMUL.FTZ R132, R0.reuse, R123 ;  /* 0x0000007b00847220 */ /* 0x040fe20000410000 */
[C---:B------:R-:W-:Y:S01]  /*4e00*/  FMUL.FTZ R81, R0.reuse, R125 ;  /* 0x0000007d00517220 */ /* 0x040fe20000410000 */
[C---:B------:R-:W-:Y:S01]  /*4e10*/  FMUL.FTZ R78, R0.reuse, R129 ;  /* 0x00000081004e7220 */ /* 0x040fe20000410000 */
[----:B------:R-:W-:Y:S01]  /*4e20*/  FMUL.FTZ R79, R0, R131 ;  /* 0x00000083004f7220 */ /* 0x000fe20000410000 */
[----:B------:R-:W-:Y:S01]  /*4e30*/  FFMA.FTZ R0, R77, R76, R80 ;  /* 0x0000004c4d007223 */ /* 0x000fe20000010050 */
[----:B------:R-:W-:Y:S02]  /*4e40*/  HADD2.F32 R80, -RZ, R20.H0_H0 ;  /* 0x20000014ff507230 */ /* 0x000fe40000004100 */
[----:B------:R-:W-:-:S02]  /*4e50*/  HADD2.F32 R76, -RZ, R12.H0_H0 ;  /* 0x2000000cff4c7230 */ /* 0x000fc40000004100 */
[----:B------:R-:W-:Y:S02]  /*4e60*/  HADD2.F32 R82, -RZ, R24.H1_H1 ;  /* 0x30000018ff527230 */ /* 0x000fe40000004100 */
[----:B------:R-:W-:Y:S02]  /*4e70*/  HADD2.F32 R122, -RZ, R16.H1_H1 ;  /* 0x30000010ff7a7230 */ /* 0x000fe40000004100 */
[----:B------:R-:W-:Y:S01]  /*4e80*/  FFMA.FTZ R80, R77, R80, R76 ;  /* 0x000000504d507223 */ /* 0x000fe2000001004c */
[----:B------:R-:W-:Y:S01]  /*4e90*/  HADD2.F32 R124, -RZ, R20.H1_H1 ;  /* 0x30000014ff7c7230 */ /* 0x000fe20000004100 */
[----:B------:R-:W0:Y:S01]  /*4ea0*/  LDC.64 R76, c[0x0][0x430] ;  /* 0x00010c00ff4c7b82 */ /* 0x000e220000000a00 */
[----:B------:R-:W-:Y:S02]  /*4eb0*/  HADD2.F32 R123, -RZ, R12.H1_H1 ;  /* 0x3000000cff7b7230 */ /* 0x000fe40000004100 */
[----:B------:R-:W-:Y:S01]  /*4ec0*/  FFMA.FTZ R83, R127, R82, R122 ;  /* 0x000000527f537223 */ /* 0x000fe2000001007a */
[----:B------:R-:W-:-:S02]  /*4ed0*/  HADD2.F32 R125, -RZ, R25.H0_H0 ;  /* 0x20000019ff7d7230 */ /* 0x000fc40000004100 */
[----:B------:R-:W-:Y:S02]  /*4ee0*/  HADD2.F32 R129, -RZ, R17.H0_H0 ;  /* 0x20000011ff817230 */ /* 0x000fe40000004100 */
[----:B------:R-:W-:Y:S01]  /*4ef0*/  FFMA.FTZ R127, R127, R124, R123 ;  /* 0x0000007c7f7f7223 */ /* 0x000fe2000001007b */
[----:B------:R-:W-:Y:S01]  /*4f00*/  HADD2.F32 R131, -RZ, R21.H0_H0 ;  /* 0x20000015ff837230 */ /* 0x000fe20000004100 */
[----:B------:R-:W1:Y:S01]  /*4f10*/  LDC.64 R122, c[0x0][0x428] ;  /* 0x00010a00ff7a7b82 */ /* 0x000e620000000a00 */
[----:B------:R-:W-:Y:S02]  /*4f20*/  HADD2.F32 R128, -RZ, R13.H0_H0 ;  /* 0x2000000dff807230 */ /* 0x000fe40000004100 */
[----:B------:R-:W-:Y:S01]  /*4f30*/  FFMA.FTZ R129, R126, R125, R129 ;  /* 0x0000007d7e817223 */ /* 0x000fe20000010081 */
[----:B------:R-:W-:Y:S01]  /*4f40*/  HADD2.F32 R125, -RZ, R25.H1_H1 ;  /* 0x30000019ff7d7230 */ /* 0x000fe20000004100 */
[----:B------:R-:W-:Y:S01]  /*4f50*/  F2FP.F16.F32.PACK_AB R80, R127, R80 ;  /* 0x000000507f50723e */ /* 0x000fe200000000ff */
[----:B------:R-:W-:-:S02]  /*4f60*/  HADD2.F32 R133, -RZ, R21.H1_H1 ;  /* 0x30000015ff857230 */ /* 0x000fc40000004100 */
[----:B------:R-:W-:Y:S01]  /*4f70*/  FFMA.FTZ R126, R126, R131, R128 ;  /* 0x000000837e7e7223 */ /* 0x000fe20000010080 */
[----:B------:R-:W-:Y:S02]  /*4f80*/  HADD2.F32 R131, -RZ, R17.H1_H1 ;  /* 0x30000011ff837230 */ /* 0x000fe40000004100 */
[----:B------:R-:W-:Y:S02]  /*4f90*/  HADD2.F32 R124, -RZ, R13.H1_H1 ;  /* 0x3000000dff7c7230 */ /* 0x000fe40000004100 */
[----:B------:R-:W-:Y:S02]  /*4fa0*/  HADD2.F32 R134, -RZ, R26.H1_H1 ;  /* 0x3000001aff867230 */ /* 0x000fe40000004100 */
[C---:B------:R-:W-:Y:S01]  /*4fb0*/  FFMA.FTZ R82, R130.reuse, R125, R131 ;  /* 0x0000007d82527223 */ /* 0x040fe20000010083 */
[----:B------:R-:W-:Y:S02]  /*4fc0*/  HADD2.F32 R136, -RZ, R18.H1_H1 ;  /* 0x30000012ff887230 */ /* 0x000fe40000004100 */
[----:B------:R-:W-:Y:S01]  /*4fd0*/  FFMA.FTZ R133, R130, R133, R124 ;  /* 0x0000008582857223 */ /* 0x000fe2000001007c */
[----:B------:R-:W-:-:S02]  /*4fe0*/  HADD2.F32 R135, -RZ, R26.H0_H0 ;  /* 0x2000001aff877230 */ /* 0x000fc40000004100 */
[----:B------:R-:W-:Y:S02]  /*4ff0*/  HADD2.F32 R137, -RZ, R18.H0_H0 ;  /* 0x20000012ff897230 */ /* 0x000fe40000004100 */
[----:B------:R-:W-:Y:S01]  /*5000*/  FFMA.FTZ R134, R81, R134, R136 ;  /* 0x0000008651867223 */ /* 0x000fe20000010088 */
[----:B------:R-:W-:Y:S02]  /*5010*/  HADD2.F32 R139, -RZ, R22.H0_H0 ;  /* 0x20000016ff8b7230 */ /* 0x000fe40000004100 */
[----:B------:R-:W-:Y:S02]  /*5020*/  HADD2.F32 R128, -RZ, R14.H0_H0 ;  /* 0x2000000eff807230 */ /* 0x000fe40000004100 */
[----:B------:R-:W-:Y:S01]  /*5030*/  FFMA.FTZ R135, R132, R135, R137 ;  /* 0x0000008784877223 */ /* 0x000fe20000010089 */
[----:B------:R-:W-:Y:S02]  /*5040*/  HADD2.F32 R124, -RZ, R22.H1_H1 ;  /* 0x30000016ff7c7230 */ /* 0x000fe40000004100 */
[----:B------:R-:W-:-:S02]  /*5050*/  HADD2.F32 R130, -RZ, R14.H1_H1 ;  /* 0x3000000eff827230 */ /* 0x000fc40000004100 */
[----:B------:R-:W-:Y:S01]  /*5060*/  FFMA.FTZ R128, R132, R139, R128 ;  /* 0x0000008b84807223 */ /* 0x000fe20000010080 */
[----:B------:R-:W-:Y:S02]  /*5070*/  HADD2.F32 R125, -RZ, R27.H0_H0 ;  /* 0x2000001bff7d7230 */ /* 0x000fe40000004100 */
[----:B------:R-:W-:Y:S02]  /*5080*/  HADD2.F32 R131, -RZ, R19.H0_H0 ;  /* 0x20000013ff837230 */ /* 0x000fe40000004100 */
[----:B------:R-:W-:Y:S01]  /*5090*/  FFMA.FTZ R81, R81, R124, R130 ;  /* 0x0000007c51517223 */ /* 0x000fe20000010082 */
[----:B------:R-:W-:Y:S02]  /*50a0*/  HADD2.F32 R136, -RZ, R27.H1_H1 ;  /* 0x3000001bff887230 */ /* 0x000fe40000004100 */
[----:B------:R-:W-:Y:S02]  /*50b0*/  HADD2.F32 R138, -RZ, R19.H1_H1 ;  /* 0x30000013ff8a7230 */ /* 0x000fe40000004100 */
[----:B------:R-:W-:Y:S01]  /*50c0*/  FFMA.FTZ R131, R78, R125, R131 ;  /* 0x0000007d4e837223 */ /* 0x000fe20000010083 */
[----:B------:R-:W-:-:S02]  /*50d0*/  HADD2.F32 R137, -RZ, R23.H0_H0 ;  /* 0x20000017ff897230 */ /* 0x000fc40000004100 */
[----:B------:R-:W-:Y:S02]  /*50e0*/  HADD2.F32 R132, -RZ, R15.H0_H0 ;  /* 0x2000000fff847230 */ /* 0x000fe40000004100 */
[----:B------:R-:W-:Y:S01]  /*50f0*/  FFMA.FTZ R136, R79, R136, R138 ;  /* 0x000000884f887223 */ /* 0x000fe2000001008a */
[----:B------:R-:W-:Y:S02]  /*5100*/  HADD2.F32 R140, -RZ, R23.H1_H1 ;  /* 0x30000017ff8c7230 */ /* 0x000fe40000004100 */
[----:B------:R-:W-:Y:S02]  /*5110*/  HADD2.F32 R139, -RZ, R15.H1_H1 ;  /* 0x3000000fff8b7230 */ /* 0x000fe40000004100 */
[----:B------:R-:W-:Y:S01]  /*5120*/  FFMA.FTZ R132, R78, R137, R132 ;  /* 0x000000894e847223 */ /* 0x000fe20000010084 */
[----:B0-----:R-:W-:Y:S01]  /*5130*/  IMAD.WIDE.U32 R124, R121, 0x10, R76 ;  /* 0x00000010797c7825 */ /* 0x001fe200078e004c */
[----:B------:R-:W-:-:S03]  /*5140*/  F2FP.F16.F32.PACK_AB R77, R82, R129 ;  /* 0x00000081524d723e */ /* 0x000fc600000000ff */
[----:B------:R-:W-:Y:S01]  /*5150*/  FFMA.FTZ R139, R79, R140, R139 ;  /* 0x0000008c4f8b7223 */ /* 0x000fe2000001008b */
[----:B-1----:R-:W-:Y:S01]  /*5160*/  IMAD.WIDE.U32 R122, R121, 0x10, R122 ;  /* 0x00000010797a7825 */ /* 0x002fe200078e007a */
[----:B------:R-:W-:Y:S02]  /*5170*/  F2FP.F16.F32.PACK_AB R78, R134, R135 ;  /* 0x00000087864e723e */ /* 0x000fe400000000ff */
[----:B------:R-:W-:Y:S02]  /*5180*/  F2FP.F16.F32.PACK_AB R76, R83, R0 ;  /* 0x00000000534c723e */ /* 0x000fe400000000ff */
[----:B------:R-:W-:Y:S02]  /*5190*/  F2FP.F16.F32.PACK_AB R79, R136, R131 ;  /* 0x00000083884f723e */ /* 0x000fe400000000ff */
[----:B------:R-:W-:Y:S02]  /*51a0*/  F2FP.F16.F32.PACK_AB R82, R81, R128 ;  /* 0x000000805152723e */ /* 0x000fe400000000ff */
[----:B------:R-:W-:Y:S01]  /*51b0*/  F2FP.F16.F32.PACK_AB R83, R139, R132 ;  /* 0x000000848b53723e */ /* 0x000fe200000000ff */
[----:B------:R4:W-:Y:S01]  /*51c0*/  STG.E.128 desc[UR6][R122.64], R76 ;  /* 0x0000004c7a007986 */ /* 0x0009e2000c101d06 */
[----:B------:R-:W-:-:S05]  /*51d0*/  F2FP.F16.F32.PACK_AB R81, R133, R126 ;  /* 0x0000007e8551723e */ /* 0x000fca00000000ff */
[----:B------:R4:W-:Y:S02]  /*51e0*/  STG.E.128 desc[UR6][R124.64], R80 ;  /* 0x000000507c007986 */ /* 0x0009e4000c101d06 */
.L_x_2279:
[----:B------:R-:W-:Y:S05]  /*51f0*/  BSYNC.RECONVERGENT B0 ;  /* 0x0000000000007941 */ /* 0x000fea0003800200 */
.L_x_2278:
[----:B01234-:R-:W0:Y:S02]  /*5200*/  LDC.64 R76, c[0x0][0x380] ;  /* 0x0000e000ff4c7b82 */ /* 0x01fe240000000a00 */
[----:B0-----:R-:W-:-:S04]  /*5210*/  LEA R84, R76, R84, 0x2 ;  /* 0x000000544c547211 */ /* 0x001fc800078e10ff */
[----:B------:R-:W-:-:S13]  /*5220*/  ISETP.GE.AND P2, PT, R84, R77, PT ;  /* 0x0000004d5400720c */ /* 0x000fda0003f46270 */
[----:B------:R-:W-:Y:S05]  /*5230*/  @!P2 BRA `(.L_x_2280) ;  /* 0xffffffbc00c4a947 */ /* 0x000fea000383ffff */
[----:B------:R-:W-:Y:S05]  /*5240*/  EXIT ;  /* 0x000000000000794d */ /* 0x000fea0003800000 */
.L_x_2271:
[----:B------:R-:W-:Y:S01]  /*5250*/  HFMA2 R125, -RZ, RZ, 0, 5.9604644775390625e-08 ;  /* 0x00000001ff7d7431 */ /* 0x000fe200000001ff */
[----:B------:R-:W-:Y:S01]  /*5260*/  BSSY B0, `(.L_x_2281) ;  /* 0x0000007000007945 */ /* 0x000fe20003800000 */
[----:B------:R-:W-:Y:S02]  /*5270*/  MOV R124, R79 ;  /* 0x0000004f007c7202 */ /* 0x000fe40000000f00 */
[----:B------:R-:W-:Y:S02]  /*5280*/  MOV R126, 0x1f ;  /* 0x0000001f007e7802 */ /* 0x000fe40000000f00 */
[----:B------:R-:W-:-:S07]  /*5290*/  MOV R123, 0xffffffff ;  /* 0xffffffff007b7802 */ /* 0x000fce0000000f00 */
[----:B0----5:R-:W-:Y:S05]  /*52a0*/  WARPSYNC.COLLECTIVE R123, `(.L_x_2282) ;  /* 0x000000007b087348 */ /* 0x021fea0003c00000 */
[----:B0-----:R0:W1:Y:S02]  /*52b0*/  SHFL.BFLY P6, R83, R124, R125, R126 ;  /* 0x0c00007d7c537389 */ /* 0x00106400000c007e */
[----:B01---5:R-:W-:Y:S05]  /*52c0*/  ENDCOLLECTIVE ;  /* 0x000000000000791b */ /* 0x023fea0003800000 */
.L_x_2282:
[----:B------:R-:W-:Y:S05]  /*52d0*/  BSYNC B0 ;  /* 0x0000000000007941 */ /* 0x000fea0003800000 */
.L_x_2281:
[----:B------:R-:W-:Y:S01]  /*52e0*/  MOV R0, R83 ;  /* 0x0000005300007202 */ /* 0x000fe20000000f00 */
[----:B------:R-:W-:Y:S01]  /*52f0*/  HFMA2 R125, -RZ, RZ, 0, 1.1920928955078125e-07 ;  /* 0x00000002ff7d7431 */ /* 0x000fe200000001ff */
[----:B------:R-:W-:Y:S02]  /*5300*/  MOV R126, 0x1f ;  /* 0x0000001f007e7802 */ /* 0x000fe40000000f00 */
[----:B------:R-:W-:Y:S01]  /*5310*/  MOV R123, 0xffffffff ;  /* 0xffffffff007b7802 */ /* 0x000fe20000000f00 */
[----:B------:R-:W-:-:S05]  /*5320*/  FADD.FTZ R78, R79, R0 ;  /* 0x000000004f4e7221 */ /* 0x000fca0000010000 */
[----:B------:R-:W-:-:S07]  /*5330*/  MOV R124, R78 ;  /* 0x0000004e007c7202 */ /* 0x000fce0000000f00 */
[----:B------:R-:W-:Y:S05]  /*5340*/  WARPSYNC.COLLECTIVE R123, `(.L_x_2283) ;  /* 0x000000007b087348 */ /* 0x000fea0003c00000 */
[----:B------:R0:W1:Y:S02]  /*5350*/  SHFL.BFLY P6, R83, R124, R125, R126 ;  /* 0x0c00007d7c537389 */ /* 0x00006400000c007e */
[----:B01----:R-:W-:Y:S05]  /*5360*/  ENDCOLLECTIVE ;  /* 0x000000000000791b */ /* 0x003fea0003800000 */
.L_x_2283:
[----:B------:R-:W-:Y:S01]  /*5370*/  HFMA2 R125, -RZ, RZ, 0, 2.384185791015625e-07 ;  /* 0x00000004ff7d7431 */ /* 0x000fe200000001ff */
[----:B------:R-:W-:-:S05]  /*5380*/  MOV R77, R83 ;  /* 0x00000053004d7202 */ /* 0x000fca0000000f00 */
[----:B------:R-:W-:-:S05]  /*5390*/  FADD.FTZ R80, R78, R77 ;  /* 0x0000004d4e507221 */ /* 0x000fca0000010000 */
[----:B------:R-:W-:-:S07]  /*53a0*/  MOV R124, R80 ;  /* 0x00000050007c7202 */ /* 0x000fce0000000f00 */
[----:B------:R-:W-:Y:S05]  /*53b0*/  WARPSYNC.COLLECTIVE R123, `(.L_x_2284) ;  /* 0x000000007b087348 */ /* 0x000fea0003c00000 */
[----:B------:R0:W1:Y:S02]  /*53c0*/  SHFL.BFLY P6, R83, R124, R125, R126 ;  /* 0x0c00007d7c537389 */ /* 0x00006400000c007e */
[----:B01----:R-:W-:Y:S05]  /*53d0*/  ENDCOLLECTIVE ;  /* 0x000000000000791b */ /* 0x003fea0003800000 */
.L_x_2284:
[----:B------:R-:W-:Y:S01]  /*53e0*/  HFMA2 R125, -RZ, RZ, 0, 4.76837158203125e-07 ;  /* 0x00000008ff7d7431 */ /* 0x000fe200000001ff */
[----:B------:R-:W-:-:S05]  /*53f0*/  MOV R77, R83 ;  /* 0x00000053004d7202 */ /* 0x000fca0000000f00 */
[----:B------:R-:W-:Y:S02]  /*5400*/  FADD.FTZ R81, R80, R77 ;  /* 0x0000004d50517221 */ /* 0x000fe40000010000 */
[----:B------:R-:W0:Y:S03]  /*5410*/  LDC R77, c[0x0][0x400] ;  /* 0x00010000ff4d7b82 */ /* 0x000e260000000800 */
[----:B------:R-:W-:-:S07]  /*5420*/  MOV R124, R81 ;  /* 0x00000051007c7202 */ /* 0x000fce0000000f00 */
[----:B0-----:R-:W-:Y:S05]  /*5430*/  WARPSYNC.COLLECTIVE R123, `(.L_x_2285) ;  /* 0x000000007b087348 */ /* 0x001fea0003c00000 */
[----:B------:R1:W2:Y:S02]  /*5440*/  SHFL.BFLY P6, R83, R124, R125, R126 ;  /* 0x0c00007d7c537389 */ /* 0x0002a400000c007e */
[----:B012---:R-:W-:Y:S05]  /*5450*/  ENDCOLLECTIVE ;  /* 0x000000000000791b */ /* 0x007fea0003800000 */
.L_x_2285:
[----:B------:R-:W-:Y:S01]  /*5460*/  HFMA2 R125, -RZ, RZ, 0, 9.5367431640625e-07 ;  /* 0x00000010ff7d7431 */ /* 0x000fe200000001ff */
[----:B------:R-:W-:-:S05]  /*5470*/  MOV R0, R83 ;  /* 0x0000005300007202 */ /* 0x000fca0000000f00 */
[----:B------:R-:W-:-:S05]  /*5480*/  FADD.FTZ R82, R81, R0 ;  /* 0x0000000051527221 */ /* 0x000fca0000010000 */
[----:B------:R-:W-:-:S07]  /*5490*/  MOV R124, R82 ;  /* 0x00000052007c7202 */ /* 0x000fce0000000f00 */
[----:B------:R-:W-:Y:S05]  /*54a0*/  WARPSYNC.COLLECTIVE R123, `(.L_x_2286) ;  /* 0x000000007b087348 */ /* 0x000fea0003c00000 */
[----:B------:R0:W1:Y:S02]  /*54b0*/  SHFL.BFLY P6, R83, R124, R125, R126 ;  /* 0x0c00007d7c537389 */ /* 0x00006400000c007e */
[----:B01----:R-:W-:Y:S05]  /*54c0*/  ENDCOLLECTIVE ;  /* 0x000000000000791b */ /* 0x003fea0003800000 */
.L_x_2286:
[----:B------:R-:W-:Y:S02]  /*54d0*/  HFMA2 R125, -RZ, RZ, 0, 5.9604644775390625e-08 ;  /* 0x00000001ff7d7431 */ /* 0x000fe400000001ff */
        /* <DEDUP_REMOVED lines=71> */
.L_x_2287:
[----:B------:R-:W-:Y:S01]  /*5950*/  HFMA2 R125, -RZ, RZ, 0, 1.1920928955078125e-07 ;  /* 0x00000002ff7d7431 */ /* 0x000fe200000001ff */
[----:B------:R-:W-:-:S05]  /*5960*/  MOV R79, R83 ;  /* 0x00000053004f7202 */ /* 0x000fca0000000f00 */
[----:B------:R-:W-:-:S05]  /*5970*/  FADD.FTZ R79, R0, R79 ;  /* 0x0000004f004f7221 */ /* 0x000fca0000010000 */
[----:B------:R-:W-:-:S07]  /*5980*/  MOV R124, R79 ;  /* 0x0000004f007c7202 */ /* 0x000fce0000000f00 */
[----:B------:R-:W-:Y:S05]  /*5990*/  WARPSYNC.COLLECTIVE R123, `(.L_x_2288) ;  /* 0x000000007b087348 */ /* 0x000fea0003c00000 */
[----:B------:R0:W1:Y:S02]  /*59a0*/  SHFL.BFLY P6, R83, R124, R125, R126 ;  /* 0x0c00007d7c537389 */ /* 0x00006400000c007e */
[----:B01----:R-:W-:Y:S05]  /*59b0*/  ENDCOLLECTIVE ;  /* 0x000000000000791b */ /* 0x003fea0003800000 */
.L_x_2288:
[----:B------:R-:W-:Y:S01]  /*59c0*/  HFMA2 R125, -RZ, RZ, 0, 2.384185791015625e-07 ;  /* 0x00000004ff7d7431 */ /* 0x000fe200000001ff */
[----:B------:R-:W-:-:S05]  /*59d0*/  MOV R78, R83 ;  /* 0x00000053004e7202 */ /* 0x000fca0000000f00 */
[----:B------:R-:W-:-:S05]  /*59e0*/  FADD.FTZ R78, R79, R78 ;  /* 0x0000004e4f4e7221 */ /* 0x000fca0000010000 */
[----:B------:R-:W-:-:S07]  /*59f0*/  MOV R124, R78 ;  /* 0x0000004e007c7202 */ /* 0x000fce0000000f00 */
[----:B------:R-:W-:Y:S05]  /*5a00*/  WARPSYNC.COLLECTIVE R123, `(.L_x_2289) ;  /* 0x000000007b087348 */ /* 0x000fea0003c00000 */
[----:B------:R0:W1:Y:S02]  /*5a10*/  SHFL.BFLY P6, R83, R124, R125, R126 ;  /* 0x0c00007d7c537389 */ /* 0x00006400000c007e */
[----:B01----:R-:W-:Y:S05]  /*5a20*/  ENDCOLLECTIVE ;  /* 0x000000000000791b */ /* 0x003fea0003800000 */
.L_x_2289:
[----:B------:R-:W-:Y:S01]  /*5a30*/  HFMA2 R125, -RZ, RZ, 0, 4.76837158203125e-07 ;  /* 0x00000008ff7d7431 */ /* 0x000fe200000001ff */
[----:B------:R-:W-:-:S05]  /*5a40*/  MOV R81, R83 ;  /* 0x0000005300517202 */ /* 0x000fca0000000f00 */
[----:B------:R-:W-:-:S05]  /*5a50*/  FADD.FTZ R81, R78, R81 ;  /* 0x000000514e517221 */ /* 0x000fca0000010000 */
[----:B------:R-:W-:-:S07]  /*5a60*/  MOV R124, R81 ;  /* 0x00000051007c7202 */ /* 0x000fce0000000f00 */
[----:B------:R-:W-:Y:S05]  /*5a70*/  WARPSYNC.COLLECTIVE R123, `(.L_x_2290) ;  /* 0x000000007b087348 */ /* 0x000fea0003c00000 */
[----:B------:R0:W1:Y:S02]  /*5a80*/  SHFL.BFLY P6, R83, R124, R125, R126 ;  /* 0x0c00007d7c537389 */ /* 0x00006400000c007e */
[----:B01----:R-:W-:Y:S05]  /*5a90*/  ENDCOLLECTIVE ;  /* 0x000000000000791b */ /* 0x003fea0003800000 */
.L_x_2290:
[----:B------:R-:W-:Y:S01]  /*5aa0*/  HFMA2 R125, -RZ, RZ, 0, 9.5367431640625e-07 ;  /* 0x00000010ff7d7431 */ /* 0x000fe200000001ff */
[----:B------:R-:W-:-:S05]  /*5ab0*/  MOV R80, R83 ;  /* 0x0000005300507202 */ /* 0x000fca0000000f00 */
[----:B------:R-:W-:-:S05]  /*5ac0*/  FADD.FTZ R80, R81, R80 ;  /* 0x0000005051507221 */ /* 0x000fca0000010000 */
[----:B------:R-:W-:-:S07]  /*5ad0*/  MOV R124, R80 ;  /* 0x00000050007c7202 */ /* 0x000fce0000000f00 */
[----:B------:R-:W-:Y:S05]  /*5ae0*/  WARPSYNC.COLLECTIVE R123, `(.L_x_2291) ;  /* 0x000000007b087348 */ /* 0x000fea0003c00000 */
[----:B------:R0:W1:Y:S02]  /*5af0*/  SHFL.BFLY P6, R83, R124, R125, R126 ;  /* 0x0c00007d7c537389 */ /* 0x00006400000c007e */
[----:B01----:R-:W-:Y:S05]  /*5b00*/  ENDCOLLECTIVE ;  /* 0x000000000000791b */ /* 0x003fea0003800000 */
.L_x_2291:
[----:B------:R-:W-:Y:S05]  /*5b10*/  BRA `(.L_x_2292) ;  /* 0xffffffe000587947 */ /* 0x000fea000383ffff */
.L_x_2293:
        /* <DEDUP_REMOVED lines=14> */
.L_x_22678:


//--------------------- .text._ZN10layer_norm31ln_parallel_residual_fwd_kernelINS_13Kernel_traitsI6__halfS2_S2_S2_fjLj1024ELj1ELj4ELj1ELj16ENS_18Kernel_traits_baseILj1024ES2_S2_S2_S2_fjLj128EEEEELb0ELb0ELb1EEEvNS_9FwdParamsE --------------------------
	.section	.text._ZN10layer_norm31ln_parallel_residual_fwd_kernelINS_13Kernel_traitsI6__halfS2_S2_S2_fjLj1024ELj1ELj4ELj1ELj16ENS_18Kernel_traits_baseILj1024ES2_S2_S2_S2_fjLj128EEEEELb0ELb0ELb1EEEvNS_9FwdParamsE,"ax",@progbits
	.align	128
        .global         _ZN10layer_norm31ln_parallel_residual_fwd_kernelINS_13Kernel_traitsI6__halfS2_S2_S2_fjLj1024ELj1ELj4ELj1ELj16ENS_18Kernel_traits_baseILj1024ES2_S2_S2_S2_fjLj128EEEEELb0ELb0ELb1EEEvNS_9FwdParamsE
        .type           _ZN10layer_norm31ln_parallel_residual_fwd_kernelINS_13Kernel_traitsI6__halfS2_S2_S2_fjLj1024ELj1ELj4ELj1ELj16ENS_18Kernel_traits_baseILj1024ES2_S2_S2_S2_fjLj128EEEEELb0ELb0ELb1EEEvNS_9FwdParamsE,@function
        .size           _ZN10layer_norm31ln_parallel_residual_fwd_kernelINS_13Kernel_traitsI6__halfS2_S2_S2_fjLj1024ELj1ELj4ELj1ELj16ENS_18Kernel_traits_baseILj1024ES2_S2_S2_S2_fjLj128EEEEELb0ELb0ELb1EEEvNS_9FwdParamsE,(.L_x_22679 - _ZN10layer_norm31ln_parallel_residual_fwd_kernelINS_13Kernel_traitsI6__halfS2_S2_S2_fjLj1024ELj1ELj4ELj1ELj16ENS_18Kernel_traits_baseILj1024ES2_S2_S2_S2_fjLj128EEEEELb0ELb0ELb1EEEvNS_9FwdParamsE)
        .other          _ZN10layer_norm31ln_parallel_residual_fwd_kernelINS_13Kernel_traitsI6__halfS2_S2_S2_fjLj1024ELj1ELj4ELj1ELj16ENS_18Kernel_traits_baseILj1024ES2_S2_S2_S2_fjLj128EEEEELb0ELb0ELb1EEEvNS_9FwdParamsE,@"STO_CUDA_ENTRY STV_DEFAULT"
_ZN10layer_norm31ln_parallel_residual_fwd_kernelINS_13Kernel_traitsI6__halfS2_S2_S2_fjLj1024ELj1ELj4ELj1ELj16ENS_18Kernel_traits_baseILj1024ES2_S2_S2_S2_fjLj128EEEEELb0ELb0ELb1EEEvNS_9FwdParamsE:
.text._ZN10layer_norm31ln_parallel_residual_fwd_kernelINS_13Kernel_traitsI6__halfS2_S2_S2_fjLj1024ELj1ELj4ELj1ELj16ENS_18Kernel_traits_baseILj1024ES2_S2_S2_S2_fjLj128EEEEELb0ELb0ELb1EEEvNS_9FwdParamsE:
        /* <DEDUP_REMOVED lines=49> */
.L_x_2295:
        /* <DEDUP_REMOVED lines=27> */
.L_x_2294:
        /* <DEDUP_REMOVED lines=29> */
.L_x_2297:
        /* <DEDUP_REMOVED lines=26> */
.L_x_2296:
[----:B------:R-:W1:Y:S02]  /*0830*/  LDCU UR4, c[0x0][0x384] ;  /* 0x00007080ff0477ac */ /* 0x000e640008000800 */
[----:B-1----:R-:W-:-:S13]  /*0840*/  ISETP.GE.AND P1, PT, R105, UR4, PT ;  /* 0x0000000469007c0c */ /* 0x002fda000bf26270 */
[----:B------:R-:W-:Y:S05]  /*0850*/  @P1 EXIT ;  /* 0x000000000000194d */ /* 0x000fea0003800000 */
[----:B------:R-:W-:Y:S01]  /*0860*/  ISETP.NE.U32.AND P1, PT, R68, RZ, PT ;  /* 0x000000ff4400720c */ /* 0x000fe20003f25070 */
[----:B------:R-:W1:Y:S03]  /*0870*/  LDCU UR4, c[0x0][0x388] ;  /* 0x00007100ff0477ac */ /* 0x000e660008000800 */
[----:B------:R-:W-:Y:S01]  /*0880*/  ISETP.NE.AND.EX P1, PT, R69, RZ, PT, P1 ;  /* 0x000000ff4500720c */ /* 0x000fe20003f25310 */
[----:B------:R-:W2:Y:S01]  /*0890*/  LDCU.U8 UR5, c[0x0][0x410] ;  /* 0x00008200ff0577ac */ /* 0x000ea20008000000 */
[----:B------:R-:W3:Y:S01]  /*08a0*/  LDCU UR8, c[0x0][0x448] ;  /* 0x00008900ff0877ac */ /* 0x000ee20008000800 */
[----:B------:R-:W4:Y:S01]  /*08b0*/  LDCU.64 UR10, c[0x0][0x3a0] ;  /* 0x00007400ff0a77ac */ /* 0x000f220008000a00 */
[----:B------:R-:W0:Y:S09]  /*08c0*/  LDCU.64 UR12, c[0x0][0x398] ;  /* 0x00007300ff0c77ac */ /* 0x000e320008000a00 */
.L_x_2315:
[----:B----4-:R-:W-:Y:S01]  /*08d0*/  ISETP.NE.U32.AND P2, PT, RZ, UR10, PT ;  /* 0x0000000aff007c0c */ /* 0x010fe2000bf45070 */
[----:B0--3--:R-:W0:Y:S01]  /*08e0*/  LDC.64 R2, c[0x0][0x390] ;  /* 0x0000e400ff027b82 */ /* 0x009e220000000a00 */
[----:B-1----:R-:W-:Y:S02]  /*08f0*/  IMAD R0, R105, UR4, RZ ;  /* 0x0000000469007c24 */ /* 0x002fe4000f8e02ff */
[----:B------:R-:W-:-:S03]  /*0900*/  ISETP.NE.AND.EX P2, PT, RZ, UR11, PT, P2 ;  /* 0x0000000bff007c0c */ /* 0x000fc6000bf45320 */
[----:B------:R-:W-:Y:S02]  /*0910*/  SHF.R.S32.HI R81, RZ, 0x1f, R0 ;  /* 0x0000001fff517819 */ /* 0x000fe40000011400 */
[----:B------:R-:W1:Y:S02]  /*0920*/  @P1 LDC.64 R76, c[0x0][0x398] ;  /* 0x0000e600ff4c1b82 */ /* 0x000e640000000a00 */
[----:B------:R-:W-:-:S04]  /*0930*/  LEA.HI R81, R81, R0, RZ, 0x3 ;  /* 0x0000000051517211 */ /* 0x000fc800078f18ff */
[----:B------:R-:W-:Y:S02]  /*0940*/  LEA.HI.SX32 R103, R81, R104, 0x1d ;  /* 0x0000006851677211 */ /* 0x000fe400078feaff */
[----:B------:R-:W4:Y:S03]  /*0950*/  @P2 LDC.64 R78, c[0x0][0x3a0] ;  /* 0x0000e800ff4e2b82 */ /* 0x000f260000000a00 */
[----:B0-----:R-:W-:-:S06]  /*0960*/  IMAD.WIDE.U32 R80, R103, 0x10, R2 ;  /* 0x0000001067507825 */ /* 0x001fcc00078e0002 */
[----:B-----5:R-:W5:Y:S01]  /*0970*/  LDG.E.128 R80, desc[UR6][R80.64] ;  /* 0x0000000650507981 */ /* 0x020f62000c1e1d00 */
[----:B------:R-:W-:Y:S01]  /*0980*/  UISETP.NE.U32.AND UP0, UPT, UR12, URZ, UPT ;  /* 0x000000ff0c00728c */ /* 0x000fe2000bf05070 */
[----:B-1----:R-:W-:-:S04]  /*0990*/  @P1 IMAD.WIDE.U32 R76, R103, 0x10, R76 ;  /* 0x00000010674c1825 */ /* 0x002fc800078e004c */
[----:B----4-:R-:W-:Y:S01]  /*09a0*/  @P2 IMAD.WIDE.U32 R78, R103, 0x10, R78 ;  /* 0x00000010674e2825 */ /* 0x010fe200078e004e */
[----:B------:R-:W-:Y:S01]  /*09b0*/  UISETP.NE.AND.EX UP0, UPT, UR13, URZ, UPT, UP0 ;  /* 0x000000ff0d00728c */ /* 0x000fe2000bf05300 */
[----:B------:R0:W5:Y:S04]  /*09c0*/  @P1 LDG.E.128 R64, desc[UR6][R76.64] ;  /* 0x000000064c401981 */ /* 0x000168000c1e1d00 */
[----:B------:R0:W5:Y:S01]  /*09d0*/  @P2 LDG.E.128 R68, desc[UR6][R78.64] ;  /* 0x000000064e442981 */ /* 0x000162000c1e1d00 */
[----:B------:R-:W-:-:S13]  /*09e0*/  PLOP3.LUT P1, PT, PT, PT, UP0, 0x80, 0x8 ;  /* 0x000000000008781c */ /* 0x000fda0003f2f008 */
[----:B0-----:R-:W-:Y:S05]  /*09f0*/  @!P1 BRA `(.L_x_2298) ;  /* 0x00000004002c9947 */ /* 0x001fea0003800000 */
[----:B------:R-:W-:Y:S05]  /*0a00*/  @!P2 BRA `(.L_x_2299) ;  /* 0x0000000000b4a947 */ /* 0x000fea0003800000 */
[----:B-----5:R-:W-:Y:S02]  /*0a10*/  HADD2.F32 R0, -RZ, R80.H0_H0 ;  /* 0x20000050ff007230 */ /* 0x020fe40000004100 */
[----:B------:R-:W-:Y:S02]  /*0a20*/  HADD2.F32 R73, -RZ, R64.H0_H0 ;  /* 0x20000040ff497230 */ /* 0x000fe40000004100 */
[----:B------:R-:W-:Y:S02]  /*0a30*/  HADD2.F32 R80, -RZ, R80.H1_H1 ;  /* 0x30000050ff507230 */ /* 0x000fe40000004100 */
[----:B------:R-:W-:Y:S02]  /*0a40*/  HADD2.F32 R72, -RZ, R81.H0_H0 ;  /* 0x20000051ff487230 */ /* 0x000fe40000004100 */
[----:B------:R-:W-:Y:S01]  /*0a50*/  FADD.FTZ R0, R0, R73 ;  /* 0x0000004900007221 */ /* 0x000fe20000010000 */
[----:B------:R-:W-:Y:S02]  /*0a60*/  HADD2.F32 R73, -RZ, R64.H1_H1 ;  /* 0x30000040ff497230 */ /* 0x000fe40000004100 */
[----:B------:R-:W-:-:S02]  /*0a70*/  HADD2.F32 R75, -RZ, R65.H0_H0 ;  /* 0x20000041ff4b7230 */ /* 0x000fc40000004100 */
[----:B------:R-:W-:Y:S02]  /*0a80*/  HADD2.F32 R76, -RZ, R82.H0_H0 ;  /* 0x20000052ff4c7230 */ /* 0x000fe40000004100 */
[----:B------:R-:W-:Y:S01]  /*0a90*/  FADD.FTZ R87, R80, R73 ;  /* 0x0000004950577221 */ /* 0x000fe20000010000 */
[----:B------:R-:W-:Y:S02]  /*0aa0*/  HADD2.F32 R77, -RZ, R66.H0_H0 ;  /* 0x20000042ff4d7230 */ /* 0x000fe40000004100 */
[----:B------:R-:W-:Y:S01]  /*0ab0*/  FADD.FTZ R72, R72, R75 ;  /* 0x0000004b48487221 */ /* 0x000fe20000010000 */
[----:B------:R-:W-:Y:S02]  /*0ac0*/  HADD2.F32 R82, -RZ, R82.H1_H1 ;  /* 0x30000052ff527230 */ /* 0x000fe40000004100 */
[----:B------:R-:W-:Y:S02]  /*0ad0*/  HADD2.F32 R79, -RZ, R66.H1_H1 ;  /* 0x30000042ff4f7230 */ /* 0x000fe40000004100 */
[----:B------:R-:W-:Y:S01]  /*0ae0*/  FADD.FTZ R76, R76, R77 ;  /* 0x0000004d4c4c7221 */ /* 0x000fe20000010000 */
[----:B------:R-:W-:-:S02]  /*0af0*/  HADD2.F32 R73, -RZ, R68.H0_H0 ;  /* 0x20000044ff497230 */ /* 0x000fc40000004100 */
[----:B------:R-:W-:Y:S02]  /*0b00*/  HADD2.F32 R85, -RZ, R69.H0_H0 ;  /* 0x20000045ff557230 */ /* 0x000fe40000004100 */
[----:B------:R-:W-:Y:S01]  /*0b10*/  FADD.FTZ R82, R82, R79 ;  /* 0x0000004f52527221 */ /* 0x000fe20000010000 */
[----:B------:R-:W-:Y:S02]  /*0b20*/  HADD2.F32 R75, -RZ, R70.H0_H0 ;  /* 0x20000046ff4b7230 */ /* 0x000fe40000004100 */
[----:B------:R-:W-:Y:S01]  /*0b30*/  FADD.FTZ R84, R0, R73 ;  /* 0x0000004900547221 */ /* 0x000fe20000010000 */
[----:B------:R-:W-:Y:S02]  /*0b40*/  HADD2.F32 R78, -RZ, R83.H0_H0 ;  /* 0x20000053ff4e7230 */ /* 0x000fe40000004100 */
[----:B------:R-:W-:Y:S01]  /*0b50*/  FADD.FTZ R85, R72, R85 ;  /* 0x0000005548557221 */ /* 0x000fe20000010000 */
[----:B------:R-:W-:Y:S02]  /*0b60*/  HADD2.F32 R81, -RZ, R81.H1_H1 ;  /* 0x30000051ff517230 */ /* 0x000fe40000004100 */
[----:B------:R-:W-:Y:S01]  /*0b70*/  FADD.FTZ R86, R76, R75 ;  /* 0x0000004b4c567221 */ /* 0x000fe20000010000 */
[----:B------:R-:W-:-:S02]  /*0b80*/  HADD2.F32 R83, -RZ, R83.H1_H1 ;  /* 0x30000053ff537230 */ /* 0x000fc40000004100 */
[----:B------:R-:W-:Y:S02]  /*0b90*/  HADD2.F32 R74, -RZ, R65.H1_H1 ;  /* 0x30000041ff4a7230 */ /* 0x000fe40000004100 */
[--C-:B------:R-:W-:Y:S02]  /*0ba0*/  HADD2.F32 R77, -RZ, R67.reuse.H0_H0 ;  /* 0x20000043ff4d7230 */ /* 0x100fe40000004100 */
[----:B------:R-:W-:Y:S02]  /*0bb0*/  HADD2.F32 R80, -RZ, R67.H1_H1 ;  /* 0x30000043ff507230 */ /* 0x000fe40000004100 */
        /* <DEDUP_REMOVED lines=18> */
.L_x_2299:
[----:B-----5:R-:W-:Y:S02]  /*0ce0*/  HADD2.F32 R84, -RZ, R80.H0_H0 ;  /* 0x20000050ff547230 */ /* 0x020fe40000004100 */
[----:B------:R-:W-:Y:S02]  /*0cf0*/  HADD2.F32 R85, -RZ, R81.H0_H0 ;  /* 0x20000051ff557230 */ /* 0x000fe40000004100 */
[----:B------:R-:W-:Y:S02]  /*0d00*/  HADD2.F32 R86, -RZ, R82.H0_H0 ;  /* 0x20000052ff567230 */ /* 0x000fe40000004100 */
[----:B------:R-:W-:Y:S02]  /*0d10*/  HADD2.F32 R73, -RZ, R64.H0_H0 ;  /* 0x20000040ff497230 */ /* 0x000fe40000004100 */
[----:B------:R-:W-:Y:S02]  /*0d20*/  HADD2.F32 R0, -RZ, R65.H0_H0 ;  /* 0x20000041ff007230 */ /* 0x000fe40000004100 */
[----:B------:R-:W-:-:S02]  /*0d30*/  HADD2.F32 R75, -RZ, R66.H0_H0 ;  /* 0x20000042ff4b7230 */ /* 0x000fc40000004100 */
[----:B------:R-:W-:Y:S01]  /*0d40*/  FADD.FTZ R84, R84, R73 ;  /* 0x0000004954547221 */ /* 0x000fe20000010000 */
[----:B------:R-:W-:Y:S02]  /*0d50*/  HADD2.F32 R87, -RZ, R80.H1_H1 ;  /* 0x30000050ff577230 */ /* 0x000fe40000004100 */
[----:B------:R-:W-:Y:S01]  /*0d60*/  FADD.FTZ R85, R85, R0 ;  /* 0x0000000055557221 */ /* 0x000fe20000010000 */
[----:B------:R-:W-:Y:S02]  /*0d70*/  HADD2.F32 R88, -RZ, R81.H1_H1 ;  /* 0x30000051ff587230 */ /* 0x000fe40000004100 */
[----:B------:R-:W-:Y:S01]  /*0d80*/  FADD.FTZ R86, R86, R75 ;  /* 0x0000004b56567221 */ /* 0x000fe20000010000 */
[----:B------:R-:W-:Y:S02]  /*0d90*/  HADD2.F32 R82, -RZ, R82.H1_H1 ;  /* 0x30000052ff527230 */ /* 0x000fe40000004100 */
[--C-:B------:R-:W-:Y:S02]  /*0da0*/  HADD2.F32 R81, -RZ, R83.reuse.H0_H0 ;  /* 0x20000053ff517230 */ /* 0x100fe40000004100 */
[----:B------:R-:W-:-:S02]  /*0db0*/  HADD2.F32 R80, -RZ, R83.H1_H1 ;  /* 0x30000053ff507230 */ /* 0x000fc40000004100 */
[--C-:B------:R-:W-:Y:S02]  /*0dc0*/  HADD2.F32 R72, -RZ, R67.reuse.H0_H0 ;  /* 0x20000043ff487230 */ /* 0x100fe40000004100 */
[----:B------:R-:W-:Y:S02]  /*0dd0*/  HADD2.F32 R77, -RZ, R67.H1_H1 ;  /* 0x30000043ff4d7230 */ /* 0x000fe40000004100 */
        /* <DEDUP_REMOVED lines=13> */
.L_x_2298:
[----:B------:R-:W-:Y:S05]  /*0eb0*/  @!P2 BRA `(.L_x_2301) ;  /* 0x000000000074a947 */ /* 0x000fea0003800000 */
        /* <DEDUP_REMOVED lines=29> */
.L_x_2301:
        /* <DEDUP_REMOVED lines=8> */
.L_x_2300:
[----:B------:R-:W0:Y:S01]  /*1110*/  @P0 LDC.64 R76, c[0x0][0x3a8] ;  /* 0x0000ea00ff4c0b82 */ /* 0x000e220000000a00 */
[----:B------:R-:W-:-:S05]  /*1120*/  IADD3 R95, PT, PT, R103, 0x20, RZ ;  /* 0x00000020675f7810 */ /* 0x000fca0007ffe0ff */
[----:B------:R-:W-:Y:S02]  /*1130*/  IMAD.WIDE.U32 R120, R95, 0x10, R2 ;  /* 0x000000105f787825 */ /* 0x000fe400078e0002 */
[----:B------:R-:W1:Y:S08]  /*1140*/  @P1 LDC.64 R78, c[0x0][0x398] ;  /* 0x0000e600ff4e1b82 */ /* 0x000e700000000a00 */
[----:B------:R-:W4:Y:S01]  /*1150*/  @P2 LDC.64 R90, c[0x0][0x3a0] ;  /* 0x0000e800ff5a2b82 */ /* 0x000f220000000a00 */
[----:B0-----:R-:W-:-:S05]  /*1160*/  @P0 IMAD.WIDE.U32 R76, R103, 0x10, R76 ;  /* 0x00000010674c0825 */ /* 0x001fca00078e004c */
[----:B------:R0:W-:Y:S01]  /*1170*/  @P0 STG.E.128 desc[UR6][R76.64], R72 ;  /* 0x000000484c000986 */ /* 0x0001e2000c101d06 */
[----:B-1----:R-:W-:-:S03]  /*1180*/  @P1 IMAD.WIDE.U32 R78, R95, 0x10, R78 ;  /* 0x000000105f4e1825 */ /* 0x002fc600078e004e */
[----:B------:R-:W5:Y:S04]  /*1190*/  LDG.E.128 R120, desc[UR6][R120.64] ;  /* 0x0000000678787981 */ /* 0x000f68000c1e1d00 */
[----:B------:R0:W5:Y:S01]  /*11a0*/  @P1 LDG.E.128 R64, desc[UR6][R78.64] ;  /* 0x000000064e401981 */ /* 0x000162000c1e1d00 */
[----:B----4-:R-:W-:-:S05]  /*11b0*/  @P2 IMAD.WIDE.U32 R90, R95, 0x10, R90 ;  /* 0x000000105f5a2825 */ /* 0x010fca00078e005a */
        /* <DEDUP_REMOVED lines=16> */
.L_x_2303:
[----:B-----5:R-:W-:Y:S02]  /*12c0*/  HADD2.F32 R98, -RZ, R120.H0_H0 ;  /* 0x20000078ff627230 */ /* 0x020fe40000004100 */
[----:B------:R-:W-:Y:S02]  /*12d0*/  HADD2.F32 R101, -RZ, R121.H0_H0 ;  /* 0x20000079ff657230 */ /* 0x000fe40000004100 */
[----:B------:R-:W-:Y:S02]  /*12e0*/  HADD2.F32 R73, -RZ, R68.H0_H0 ;  /* 0x20000044ff497230 */ /* 0x000fe40000004100 */
[----:B------:R-:W-:Y:S02]  /*12f0*/  HADD2.F32 R0, -RZ, R69.H0_H0 ;  /* 0x20000045ff007230 */ /* 0x000fe40000004100 */
[----:B------:R-:W-:Y:S02]  /*1300*/  HADD2.F32 R120, -RZ, R120.H1_H1 ;  /* 0x30000078ff787230 */ /* 0x000fe40000004100 */
[----:B------:R-:W-:Y:S01]  /*1310*/  FADD.FTZ R98, R73, R98 ;  /* 0x0000006249627221 */ /* 0x000fe20000010000 */
[----:B------:R-:W-:-:S02]  /*1320*/  HADD2.F32 R94, -RZ, R121.H1_H1 ;  /* 0x30000079ff5e7230 */ /* 0x000fc40000004100 */
[----:B------:R-:W-:Y:S01]  /*1330*/  FADD.FTZ R101, R0, R101 ;  /* 0x0000006500657221 */ /* 0x000fe20000010000 */
[--C-:B------:R-:W-:Y:S02]  /*1340*/  HADD2.F32 R119, -RZ, R122.reuse.H0_H0 ;  /* 0x2000007aff777230 */ /* 0x100fe40000004100 */
[----:B------:R-:W-:Y:S02]  /*1350*/  HADD2.F32 R116, -RZ, R122.H1_H1 ;  /* 0x3000007aff747230 */ /* 0x000fe40000004100 */
[----:B------:R-:W-:Y:S02]  /*1360*/  HADD2.F32 R72, -RZ, R70.H0_H0 ;  /* 0x20000046ff487230 */ /* 0x000fe40000004100 */
[--C-:B------:R-:W-:Y:S02]  /*1370*/  HADD2.F32 R83, -RZ, R123.reuse.H0_H0 ;  /* 0x2000007bff537230 */ /* 0x100fe40000004100 */
[----:B------:R-:W-:Y:S02]  /*1380*/  HADD2.F32 R96, -RZ, R123.H1_H1 ;  /* 0x3000007bff607230 */ /* 0x000fe40000004100 */
[----:B------:R-:W-:Y:S01]  /*1390*/  FADD.FTZ R119, R72, R119 ;  /* 0x0000007748777221 */ /* 0x000fe20000010000 */
[----:B------:R-:W-:-:S02]  /*13a0*/  HADD2.F32 R0, -RZ, R71.H0_H0 ;  /* 0x20000047ff007230 */ /* 0x000fc40000004100 */
        /* <DEDUP_REMOVED lines=14> */
.L_x_2302:
        /* <DEDUP_REMOVED lines=32> */
.L_x_2305:
        /* <DEDUP_REMOVED lines=44> */
.L_x_2304:
        /* <DEDUP_REMOVED lines=12> */
[----:B------:R-:W-:Y:S05]  /*1a10*/  BRA.U UP0, `(.L_x_2306) ;  /* 0x00000001009c7547 */ /* 0x000fea000b800000 */
[----:B------:R-:W-:Y:S05]  /*1a20*/  BRA.U UP1, `(.L_x_2307) ;  /* 0x0000000101247547 */ /* 0x000fea000b800000 */
[--C-:B-----5:R-:W-:Y:S02]  /*1a30*/  HADD2.F32 R121, -RZ, R76.reuse.H0_H0 ;  /* 0x2000004cff797230 */ /* 0x120fe40000004100 */
[----:B------:R-:W-:Y:S02]  /*1a40*/  HADD2.F32 R118, -RZ, R76.H1_H1 ;  /* 0x3000004cff767230 */ /* 0x000fe40000004100 */
[--C-:B------:R-:W-:Y:S02]  /*1a50*/  HADD2.F32 R117, -RZ, R77.reuse.H0_H0 ;  /* 0x2000004dff757230 */ /* 0x100fe40000004100 */
[----:B0-----:R-:W-:Y:S02]  /*1a60*/  HADD2.F32 R90, -RZ, R77.H1_H1 ;  /* 0x3000004dff5a7230 */ /* 0x001fe40000004100 */
[--C-:B------:R-:W-:Y:S02]  /*1a70*/  HADD2.F32 R113, -RZ, R78.reuse.H0_H0 ;  /* 0x2000004eff717230 */ /* 0x100fe40000004100 */
[----:B------:R-:W-:-:S02]  /*1a80*/  HADD2.F32 R114, -RZ, R78.H1_H1 ;  /* 0x3000004eff727230 */ /* 0x000fc40000004100 */
[--C-:B------:R-:W-:Y:S02]  /*1a90*/  HADD2.F32 R91, -RZ, R79.reuse.H0_H0 ;  /* 0x2000004fff5b7230 */ /* 0x100fe40000004100 */
[----:B------:R-:W-:Y:S01]  /*1aa0*/  HADD2.F32 R112, -RZ, R79.H1_H1 ;  /* 0x3000004fff707230 */ /* 0x000fe20000004100 */
[----:B------:R-:W-:Y:S06]  /*1ab0*/  BRA `(.L_x_2308) ;  /* 0x00000004009c7947 */ /* 0x000fec0003800000 */
.L_x_2307:
[----:B-----5:R-:W-:Y:S02]  /*1ac0*/  HADD2.F32 R121, -RZ, R76.H0_H0 ;  /* 0x2000004cff797230 */ /* 0x020fe40000004100 */
[----:B------:R-:W-:Y:S02]  /*1ad0*/  HADD2.F32 R0, -RZ, R68.H0_H0 ;  /* 0x20000044ff007230 */ /* 0x000fe40000004100 */
[----:B------:R-:W-:Y:S02]  /*1ae0*/  HADD2.F32 R117, -RZ, R77.H0_H0 ;  /* 0x2000004dff757230 */ /* 0x000fe40000004100 */
[----:B------:R-:W-:Y:S02]  /*1af0*/  HADD2.F32 R113, -RZ, R78.H0_H0 ;  /* 0x2000004eff717230 */ /* 0x000fe40000004100 */
[----:B------:R-:W-:Y:S01]  /*1b00*/  FADD.FTZ R121, R0, R121 ;  /* 0x0000007900797221 */ /* 0x000fe20000010000 */
[----:B0-----:R-:W-:Y:S02]  /*1b10*/  HADD2.F32 R91, -RZ, R79.H0_H0 ;  /* 0x2000004fff5b7230 */ /* 0x001fe40000004100 */
[----:B------:R-:W-:-:S02]  /*1b20*/  HADD2.F32 R76, -RZ, R76.H1_H1 ;  /* 0x3000004cff4c7230 */ /* 0x000fc40000004100 */
        /* <DEDUP_REMOVED lines=22> */
.L_x_2306:
[----:B------:R-:W-:Y:S05]  /*1c90*/  BRA.U UP1, `(.L_x_2309) ;  /* 0x0000000101747547 */ /* 0x000fea000b800000 */
        /* <DEDUP_REMOVED lines=29> */
.L_x_2309:
[----:B-----5:R-:W-:Y:S02]  /*1e70*/  HADD2.F32 R0, -RZ, R76.H0_H0 ;  /* 0x2000004cff007230 */ /* 0x020fe40000004100 */
[----:B0-----:R-:W-:Y:S02]  /*1e80*/  HADD2.F32 R73, -RZ, R64.H0_H0 ;  /* 0x20000040ff497230 */ /* 0x001fe40000004100 */
[----:B------:R-:W-:Y:S02]  /*1e90*/  HADD2.F32 R72, -RZ, R77.H0_H0 ;  /* 0x2000004dff487230 */ /* 0x000fe40000004100 */
[----:B------:R-:W-:Y:S02]  /*1ea0*/  HADD2.F32 R75, -RZ, R65.H0_H0 ;  /* 0x20000041ff4b7230 */ /* 0x000fe40000004100 */
[----:B------:R-:W-:Y:S01]  /*1eb0*/  FADD.FTZ R0, R73, R0 ;  /* 0x0000000049007221 */ /* 0x000fe20000010000 */
[----:B------:R-:W-:Y:S02]  /*1ec0*/  HADD2.F32 R76, -RZ, R76.H1_H1 ;  /* 0x3000004cff4c7230 */ /* 0x000fe40000004100 */
[----:B------:R-:W-:-:S02]  /*1ed0*/  HADD2.F32 R73, -RZ, R64.H1_H1 ;  /* 0x30000040ff497230 */ /* 0x000fc40000004100 */
[----:B------:R-:W-:Y:S01]  /*1ee0*/  FADD.FTZ R72, R75, R72 ;  /* 0x000000484b487221 */ /* 0x000fe20000010000 */
[----:B------:R-:W-:Y:S02]  /*1ef0*/  HADD2.F32 R77, -RZ, R77.H1_H1 ;  /* 0x3000004dff4d7230 */ /* 0x000fe40000004100 */
[----:B------:R-:W-:Y:S02]  /*1f00*/  HADD2.F32 R92, -RZ, R79.H1_H1 ;  /* 0x3000004fff5c7230 */ /* 0x000fe40000004100 */
[----:B------:R-:W-:Y:S01]  /*1f10*/  FADD.FTZ R73, R73, R76 ;  /* 0x0000004c49497221 */ /* 0x000fe20000010000 */
[----:B------:R-:W-:Y:S02]  /*1f20*/  HADD2.F32 R74, -RZ, R65.H1_H1 ;  /* 0x30000041ff4a7230 */ /* 0x000fe40000004100 */
[----:B------:R-:W-:Y:S02]  /*1f30*/  HADD2.F32 R75, -RZ, R67.H1_H1 ;  /* 0x30000043ff4b7230 */ /* 0x000fe40000004100 */
[----:B------:R-:W-:-:S02]  /*1f40*/  HADD2.F32 R121, -RZ, R68.H0_H0 ;  /* 0x20000044ff797230 */ /* 0x000fc40000004100 */
[----:B------:R-:W-:Y:S01]  /*1f50*/  FADD.FTZ R74, R74, R77 ;  /* 0x0000004d4a4a7221 */ /* 0x000fe20000010000 */
[--C-:B------:R-:W-:Y:S02]  /*1f60*/  HADD2.F32 R89, -RZ, R78.reuse.H0_H0 ;  /* 0x2000004eff597230 */ /* 0x100fe40000004100 */
[----:B------:R-:W-:Y:S01]  /*1f70*/  FADD.FTZ R92, R75, R92 ;  /* 0x0000005c4b5c7221 */ /* 0x000fe20000010000 */
[----:B------:R-:W-:Y:S02]  /*1f80*/  HADD2.F32 R90, -RZ, R78.H1_H1 ;  /* 0x3000004eff5a7230 */ /* 0x000fe40000004100 */
[----:B------:R-:W-:Y:S01]  /*1f90*/  FADD.FTZ R121, R121, R0 ;  /* 0x0000000079797221 */ /* 0x000fe20000010000 */
[----:B------:R-:W-:Y:S02]  /*1fa0*/  HADD2.F32 R91, -RZ, R79.H0_H0 ;  /* 0x2000004fff5b7230 */ /* 0x000fe40000004100 */
[--C-:B------:R-:W-:Y:S02]  /*1fb0*/  HADD2.F32 R78, -RZ, R66.reuse.H0_H0 ;  /* 0x20000042ff4e7230 */ /* 0x100fe40000004100 */
[----:B------:R-:W-:-:S02]  /*1fc0*/  HADD2.F32 R79, -RZ, R66.H1_H1 ;  /* 0x30000042ff4f7230 */ /* 0x000fc40000004100 */
[----:B------:R-:W-:Y:S02]  /*1fd0*/  HADD2.F32 R76, -RZ, R67.H0_H0 ;  /* 0x20000043ff4c7230 */ /* 0x000fe40000004100 */
        /* <DEDUP_REMOVED lines=21> */
.L_x_2308:
        /* <DEDUP_REMOVED lines=14> */
[--C-:B0----5:R-:W-:Y:S02]  /*2210*/  HADD2.F32 R107, -RZ, R76.reuse.H0_H0 ;  /* 0x2000004cff6b7230 */ /* 0x121fe40000004100 */
        /* <DEDUP_REMOVED lines=8> */
.L_x_2311:
[----:B-----5:R-:W-:Y:S02]  /*22a0*/  HADD2.F32 R3, -RZ, R77.H0_H0 ;  /* 0x2000004dff037230 */ /* 0x020fe40000004100 */
[----:B------:R-:W-:Y:S02]  /*22b0*/  HADD2.F32 R2, -RZ, R69.H0_H0 ;  /* 0x20000045ff027230 */ /* 0x000fe40000004100 */
[----:B0-----:R-:W-:Y:S02]  /*22c0*/  HADD2.F32 R107, -RZ, R76.H0_H0 ;  /* 0x2000004cff6b7230 */ /* 0x001fe40000004100 */
[----:B------:R-:W-:Y:S02]  /*22d0*/  HADD2.F32 R72, -RZ, R78.H0_H0 ;  /* 0x2000004eff487230 */ /* 0x000fe40000004100 */
[----:B------:R-:W-:Y:S01]  /*22e0*/  FADD.FTZ R3, R2, R3 ;  /* 0x0000000302037221 */ /* 0x000fe20000010000 */
[----:B------:R-:W-:Y:S02]  /*22f0*/  HADD2.F32 R0, -RZ, R68.H0_H0 ;  /* 0x20000044ff007230 */ /* 0x000fe40000004100 */
[----:B------:R-:W-:-:S02]  /*2300*/  HADD2.F32 R73, -RZ, R70.H0_H0 ;  /* 0x20000046ff497230 */ /* 0x000fc40000004100 */
[----:B------:R-:W-:Y:S02]  /*2310*/  HADD2.F32 R106, -RZ, R76.H1_H1 ;  /* 0x3000004cff6a7230 */ /* 0x000fe40000004100 */
[----:B------:R-:W-:Y:S01]  /*2320*/  FADD.FTZ R107, R0, R107 ;  /* 0x0000006b006b7221 */ /* 0x000fe20000010000 */
[----:B------:R-:W-:Y:S02]  /*2330*/  HADD2.F32 R76, -RZ, R77.H1_H1 ;  /* 0x3000004dff4c7230 */ /* 0x000fe40000004100 */
[----:B------:R-:W-:Y:S01]  /*2340*/  FADD.FTZ R2, R73, R72 ;  /* 0x0000004849027221 */ /* 0x000fe20000010000 */
[--C-:B------:R-:W-:Y:S02]  /*2350*/  HADD2.F32 R93, -RZ, R79.reuse.H0_H0 ;  /* 0x2000004fff5d7230 */ /* 0x100fe40000004100 */
[----:B------:R-:W-:Y:S02]  /*2360*/  HADD2.F32 R78, -RZ, R78.H1_H1 ;  /* 0x3000004eff4e7230 */ /* 0x000fe40000004100 */
        /* <DEDUP_REMOVED lines=16> */
.L_x_2310:
[----:B------:R-:W-:Y:S05]  /*2470*/  BRA.U UP1, `(.L_x_2313) ;  /* 0x0000000101747547 */ /* 0x000fea000b800000 */
        /* <DEDUP_REMOVED lines=29> */
.L_x_2313:
[----:B-----5:R-:W-:Y:S02]  /*2650*/  HADD2.F32 R0, -RZ, R76.H0_H0 ;  /* 0x2000004cff007230 */ /* 0x020fe40000004100 */
[----:B------:R-:W-:Y:S02]  /*2660*/  HADD2.F32 R3, -RZ, R64.H0_H0 ;  /* 0x20000040ff037230 */ /* 0x000fe40000004100 */
[----:B------:R-:W-:Y:S02]  /*2670*/  HADD2.F32 R76, -RZ, R76.H1_H1 ;  /* 0x3000004cff4c7230 */ /* 0x000fe40000004100 */
[----:B------:R-:W-:Y:S02]  /*2680*/  HADD2.F32 R2, -RZ, R77.H0_H0 ;  /* 0x2000004dff027230 */ /* 0x000fe40000004100 */
[----:B------:R-:W-:Y:S01]  /*2690*/  FADD.FTZ R0, R3, R0 ;  /* 0x0000000003007221 */ /* 0x000fe20000010000 */
[----:B------:R-:W-:Y:S02]  /*26a0*/  HADD2.F32 R3, -RZ, R64.H1_H1 ;  /* 0x30000040ff037230 */ /* 0x000fe40000004100 */
[----:B0-----:R-:W-:-:S02]  /*26b0*/  HADD2.F32 R74, -RZ, R78.H0_H0 ;  /* 0x2000004eff4a7230 */ /* 0x001fc40000004100 */
[----:B------:R-:W-:Y:S02]  /*26c0*/  HADD2.F32 R73, -RZ, R65.H0_H0 ;  /* 0x20000041ff497230 */ /* 0x000fe40000004100 */
[----:B------:R-:W-:Y:S01]  /*26d0*/  FADD.FTZ R106, R3, R76 ;  /* 0x0000004c036a7221 */ /* 0x000fe20000010000 */
[----:B------:R-:W-:Y:S02]  /*26e0*/  HADD2.F32 R75, -RZ, R66.H0_H0 ;  /* 0x20000042ff4b7230 */ /* 0x000fe40000004100 */
[--C-:B------:R-:W-:Y:S02]  /*26f0*/  HADD2.F32 R89, -RZ, R79.reuse.H0_H0 ;  /* 0x2000004fff597230 */ /* 0x100fe40000004100 */
[----:B------:R-:W-:Y:S01]  /*2700*/  FADD.FTZ R2, R73, R2 ;  /* 0x0000000249027221 */ /* 0x000fe20000010000 */
[----:B------:R-:W-:Y:S02]  /*2710*/  HADD2.F32 R92, -RZ, R79.H1_H1 ;  /* 0x3000004fff5c7230 */ /* 0x000fe40000004100 */
[----:B------:R-:W-:Y:S01]  /*2720*/  FADD.FTZ R74, R75, R74 ;  /* 0x0000004a4b4a7221 */ /* 0x000fe20000010000 */
[----:B------:R-:W-:-:S02]  /*2730*/  HADD2.F32 R78, -RZ, R78.H1_H1 ;  /* 0x3000004eff4e7230 */ /* 0x000fc40000004100 */
[----:B------:R-:W-:Y:S02]  /*2740*/  HADD2.F32 R79, -RZ, R66.H1_H1 ;  /* 0x30000042ff4f7230 */ /* 0x000fe40000004100 */
[----:B------:R-:W-:Y:S02]  /*2750*/  HADD2.F32 R3, -RZ, R69.H0_H0 ;  /* 0x20000045ff037230 */ /* 0x000fe40000004100 */
[----:B------:R-:W-:Y:S02]  /*2760*/  HADD2.F32 R77, -RZ, R77.H1_H1 ;  /* 0x3000004dff4d7230 */ /* 0x000fe40000004100 */
[----:B------:R-:W-:Y:S01]  /*2770*/  FADD.FTZ R78, R79, R78 ;  /* 0x0000004e4f4e7221 */ /* 0x000fe20000010000 */
[----:B------:R-:W-:Y:S02]  /*2780*/  HADD2.F32 R72, -RZ, R65.H1_H1 ;  /* 0x30000041ff487230 */ /* 0x000fe40000004100 */
[----:B------:R-:W-:Y:S01]  /*2790*/  FADD.FTZ R3, R3, R2 ;  /* 0x0000000203037221 */ /* 0x000fe20000010000 */
[----:B------:R-:W-:-:S02]  /*27a0*/  HADD2.F32 R75, -RZ, R67.H1_H1 ;  /* 0x30000043ff4b7230 */ /* 0x000fc40000004100 */
[----:B------:R-:W-:Y:S02]  /*27b0*/  HADD2.F32 R73, -RZ, R70.H0_H0 ;  /* 0x20000046ff497230 */ /* 0x000fe40000004100 */
[----:B------:R-:W-:Y:S01]  /*27c0*/  FADD.FTZ R72, R72, R77 ;  /* 0x0000004d48487221 */ /* 0x000fe20000010000 */
[----:B------:R-:W-:Y:S02]  /*27d0*/  HADD2.F32 R76, -RZ, R67.H0_H0 ;  /* 0x20000043ff4c7230 */ /* 0x000fe40000004100 */
[----:B------:R-:W-:Y:S01]  /*27e0*/  FADD.FTZ R92, R75, R92 ;  /* 0x0000005c4b5c7221 */ /* 0x000fe20000010000 */
[--C-:B------:R-:W-:Y:S02]  /*27f0*/  HADD2.F32 R93, -RZ, R71.reuse.H0_H0 ;  /* 0x20000047ff5d7230 */ /* 0x100fe40000004100 */
[----:B------:R-:W-:Y:S01]  /*2800*/  FADD.FTZ R2, R73, R74 ;  /* 0x0000004a49027221 */ /* 0x000fe20000010000 */
[----:B------:R-:W-:Y:S02]  /*2810*/  HADD2.F32 R79, -RZ, R71.H1_H1 ;  /* 0x30000047ff4f7230 */ /* 0x000fe40000004100 */
[----:B------:R-:W-:Y:S01]  /*2820*/  FADD.FTZ R76, R76, R89 ;  /* 0x000000594c4c7221 */ /* 0x000fe20000010000 */
[----:B------:R-:W-:-:S02]  /*2830*/  HADD2.F32 R107, -RZ, R68.H0_H0 ;  /* 0x20000044ff6b7230 */ /* 0x000fc40000004100 */
[----:B------:R-:W-:Y:S02]  /*2840*/  HADD2.F32 R77, -RZ, R70.H1_H1 ;  /* 0x30000046ff4d7230 */ /* 0x000fe40000004100 */
[----:B------:R-:W-:Y:S01]  /*2850*/  FADD.FTZ R93, R93, R76 ;  /* 0x0000004c5d5d7221 */ /* 0x000fe20000010000 */
[----:B------:R-:W-:Y:S02]  /*2860*/  HADD2.F32 R75, -RZ, R69.H1_H1 ;  /* 0x30000045ff4b7230 */ /* 0x000fe40000004100 */
[----:B------:R-:W-:Y:S01]  /*2870*/  FADD.FTZ R128, R79, R92 ;  /* 0x0000005c4f807221 */ /* 0x000fe20000010000 */
[----:B------:R-:W-:Y:S02]  /*2880*/  HADD2.F32 R73, -RZ, R68.H1_H1 ;  /* 0x30000044ff497230 */ /* 0x000fe40000004100 */
[----:B------:R-:W-:Y:S01]  /*2890*/  FADD.FTZ R107, R107, R0 ;  /* 0x000000006b6b7221 */ /* 0x000fe20000010000 */
[----:B------:R-:W-:Y:S01]  /*28a0*/  FADD.FTZ R92, R77, R78 ;  /* 0x0000004e4d5c7221 */ /* 0x000fe20000010000 */
[----:B------:R-:W-:Y:S01]  /*28b0*/  FADD.FTZ R76, R75, R72 ;  /* 0x000000484b4c7221 */ /* 0x000fe20000010000 */
[----:B------:R-:W-:Y:S01]  /*28c0*/  F2FP.F16.F32.PACK_AB R75, R128, R93 ;  /* 0x0000005d804b723e */ /* 0x000fe200000000ff */
[----:B------:R-:W-:-:S02]  /*28d0*/  FADD.FTZ R106, R73, R106 ;  /* 0x0000006a496a7221 */ /* 0x000fc40000010000 */
[----:B------:R-:W-:Y:S02]  /*28e0*/  F2FP.F16.F32.PACK_AB R74, R92, R2 ;  /* 0x000000025c4a723e */ /* 0x000fe400000000ff */
[----:B------:R-:W-:Y:S02]  /*28f0*/  F2FP.F16.F32.PACK_AB R73, R76, R3 ;  /* 0x000000034c49723e */ /* 0x000fe400000000ff */
[----:B------:R-:W-:-:S07]  /*2900*/  F2FP.F16.F32.PACK_AB R72, R106, R107 ;  /* 0x0000006b6a48723e */ /* 0x000fce00000000ff */
.L_x_2312:
[----:B------:R-:W-:Y:S01]  /*2910*/  FADD.FTZ R0, RZ, R84 ;  /* 0x00000054ff007221 */ /* 0x000fe20000010000 */
[----:B------:R-:W0:Y:S01]  /*2920*/  @P0 LDC.64 R78, c[0x0][0x3a8] ;  /* 0x0000ea00ff4e0b82 */ /* 0x000e220000000a00 */
[----:B------:R-:W1:Y:S01]  /*2930*/  S2R R89, SR_TID.X ;  /* 0x0000000000597919 */ /* 0x000e620000002100 */
[----:B------:R-:W-:Y:S01]  /*2940*/  UMOV UR9, 0xffffffff ;  /* 0xffffffff00097882 */ /* 0x000fe20000000000 */
        /* <DEDUP_REMOVED lines=9> */
[----:B------:R-:W-:Y:S01]  /*29e0*/  FADD.FTZ R77, R77, R98 ;  /* 0x000000624d4d7221 */ /* 0x000fe20000010000 */
        /* <DEDUP_REMOVED lines=110> */
.L_x_2327:
[C---:B------:R-:W-:Y:S01]  /*30d0*/  FMUL.FTZ R0, R99.reuse, R99 ;  /* 0x0000006363007220 */ /* 0x040fe20000410000 */
[----:B--2---:R-:W-:Y:S01]  /*30e0*/  ISETP.NE.AND P3, PT, RZ, UR5, PT ;  /* 0x00000005ff007c0c */ /* 0x004fe2000bf65270 */
[----:B01----:R-:W-:Y:S01]  /*30f0*/  FADD.FTZ R100, R100, R115 ;  /* 0x0000007364647221 */ /* 0x003fe20000010000 */
[----:B------:R-:W-:Y:S02]  /*3100*/  HADD2.F32 R78, -RZ, R108.H0_H0 ;  /* 0x2000006cff4e7230 */ /* 0x000fe40000004100 */
[----:B------:R-:W-:Y:S01]  /*3110*/  FSEL R0, R0, RZ, P3 ;  /* 0x000000ff00007208 */ /* 0x000fe20001800000 */
[----:B---3--:R-:W-:Y:S01]  /*3120*/  FFMA.FTZ R77, R100, R77, UR8 ;  /* 0x00000008644d7e23 */ /* 0x008fe2000801004d */
[----:B------:R-:W-:Y:S01]  /*3130*/  FSEL R115, R99, RZ, !P3 ;  /* 0x000000ff63737208 */ /* 0x000fe20005800000 */
[----:B------:R-:W-:Y:S02]  /*3140*/  HADD2.F32 R100, -RZ, R44.H0_H0 ;  /* 0x2000002cff647230 */ /* 0x000fe40000004100 */
[----:B------:R-:W-:Y:S01]  /*3150*/  FADD.FTZ R0, R77, R0 ;  /* 0x000000004d007221 */ /* 0x000fe20000010000 */
[----:B------:R-:W-:-:S02]  /*3160*/  HADD2.F32 R102, -RZ, R16.H0_H0 ;  /* 0x20000010ff667230 */ /* 0x000fc40000004100 */
[C---:B------:R-:W-:Y:S01]  /*3170*/  FADD.FTZ R84, -R115.reuse, R84 ;  /* 0x0000005473547221 */ /* 0x040fe20000010100 */
[----:B------:R-:W-:Y:S01]  /*3180*/  HADD2.F32 R122, -RZ, R60.H0_H0 ;  /* 0x2000003cff7a7230 */ /* 0x000fe20000004100 */
[----:B------:R0:W1:Y:S01]  /*3190*/  MUFU.RSQ R139, R0 ;  /* 0x00000000008b7308 */ /* 0x0000620000001400 */
[----:B------:R-:W-:Y:S02]  /*31a0*/  HADD2.F32 R89, -RZ, R108.H1_H1 ;  /* 0x3000006cff597230 */ /* 0x000fe40000004100 */
[C---:B------:R-:W-:Y:S01]  /*31b0*/  FADD.FTZ R88, -R115.reuse, R88 ;  /* 0x0000005873587221 */ /* 0x040fe20000010100 */
[----:B------:R-:W-:Y:S02]  /*31c0*/  HADD2.F32 R77, -RZ, R44.H1_H1 ;  /* 0x3000002cff4d7230 */ /* 0x000fe40000004100 */
[C---:B------:R-:W-:Y:S01]  /*31d0*/  FADD.FTZ R86, -R115.reuse, R86 ;  /* 0x0000005673567221 */ /* 0x040fe20000010100 */
[----:B------:R-:W-:Y:S02]  /*31e0*/  HADD2.F32 R79, -RZ, R16.H1_H1 ;  /* 0x30000010ff4f7230 */ /* 0x000fe40000004100 */
[----:B------:R-:W-:Y:S01]  /*31f0*/  FADD.FTZ R82, -R115, R82 ;  /* 0x0000005273527221 */ /* 0x000fe20000010100 */
[----:B------:R-:W-:-:S02]  /*3200*/  HADD2.F32 R124, -RZ, R17.H1_H1 ;  /* 0x30000011ff7c7230 */ /* 0x000fc40000004100 */
[C---:B------:R-:W-:Y:S01]  /*3210*/  FADD.FTZ R80, -R115.reuse, R80 ;  /* 0x0000005073507221 */ /* 0x040fe20000010100 */
[C---:B0-----:R-:W-:Y:S01]  /*3220*/  FADD.FTZ R0, -R115.reuse, R87 ;  /* 0x0000005773007221 */ /* 0x041fe20000010100 */
[----:B------:R-:W-:Y:S02]  /*3230*/  HADD2.F32 R87, -RZ, R45.H0_H0 ;  /* 0x2000002dff577230 */ /* 0x000fe40000004100 */
[C---:B------:R-:W-:Y:S01]  /*3240*/  FADD.FTZ R98, -R115.reuse, R98 ;  /* 0x0000006273627221 */ /* 0x040fe20000010100 */
[----:B------:R-:W-:Y:S02]  /*3250*/  HADD2.F32 R126, -RZ, R110.H0_H0 ;  /* 0x2000006eff7e7230 */ /* 0x000fe40000004100 */
[C---:B------:R-:W-:Y:S01]  /*3260*/  FADD.FTZ R120, -R115.reuse, R120 ;  /* 0x0000007873787221 */ /* 0x040fe20000010100 */
[----:B------:R-:W-:Y:S02]  /*3270*/  HADD2.F32 R130, -RZ, R46.H0_H0 ;  /* 0x2000002eff827230 */ /* 0x000fe40000004100 */
[----:B------:R-:W-:Y:S01]  /*3280*/  FADD.FTZ R94, -R115, R94 ;  /* 0x0000005e735e7221 */ /* 0x000fe20000010100 */
[----:B------:R-:W-:-:S02]  /*3290*/  HADD2.F32 R131, -RZ, R110.H1_H1 ;  /* 0x3000006eff837230 */ /* 0x000fc40000004100 */
[----:B------:R-:W-:Y:S01]  /*32a0*/  FADD.FTZ R116, -R115, R116 ;  /* 0x0000007473747221 */ /* 0x000fe20000010100 */
[C---:B-1----:R-:W-:Y:S01]  /*32b0*/  FMUL.FTZ R153, R139.reuse, R84 ;  /* 0x000000548b997220 */ /* 0x042fe20000410000 */
[C---:B------:R-:W-:Y:S01]  /*32c0*/  FMUL.FTZ R0, R139.reuse, R0 ;  /* 0x000000008b007220 */ /* 0x040fe20000410000 */
[C---:B------:R-:W-:Y:S01]  /*32d0*/  FMUL.FTZ R155, R139.reuse, R88 ;  /* 0x000000588b9b7220 */ /* 0x040fe20000410000 */
[----:B------:R-:W-:Y:S01]  /*32e0*/  FMUL.FTZ R123, R139, R86 ;  /* 0x000000568b7b7220 */ /* 0x000fe20000410000 */
[----:B------:R-:W-:Y:S01]  /*32f0*/  FFMA.FTZ R84, R153, R78, R100 ;  /* 0x0000004e99547223 */ /* 0x000fe20000010064 */
[----:B------:R-:W-:Y:S01]  /*3300*/  FADD.FTZ R78, -R115, R85 ;  /* 0x00000055734e7221 */ /* 0x000fe20000010100 */
[----:B------:R-:W-:Y:S02]  /*3310*/  HADD2.F32 R100, -RZ, R60.H1_H1 ;  /* 0x3000003cff647230 */ /* 0x000fe40000004100 */
[----:B------:R-:W-:Y:S01]  /*3320*/  FFMA.FTZ R153, R153, R102, R122 ;  /* 0x0000006699997223 */ /* 0x000fe2000001007a */
[----:B------:R-:W-:-:S02]  /*3330*/  HADD2.F32 R85, -RZ, R109.H0_H0 ;  /* 0x2000006dff557230 */ /* 0x000fc40000004100 */
[C---:B------:R-:W-:Y:S01]  /*3340*/  FMUL.FTZ R78, R139.reuse, R78 ;  /* 0x0000004e8b4e7220 */ /* 0x040fe20000410000 */
[C---:B------:R-:W-:Y:S01]  /*3350*/  FFMA.FTZ R89, R0.reuse, R89, R77 ;  /* 0x0000005900597223 */ /* 0x040fe2000001004d */
[----:B------:R-:W-:Y:S01]  /*3360*/  FFMA.FTZ R100, R0, R79, R100 ;  /* 0x0000004f00647223 */ /* 0x000fe20000010064 */
[----:B------:R-:W-:Y:S02]  /*3370*/  HADD2.F32 R0, -RZ, R109.H1_H1 ;  /* 0x3000006dff007230 */ /* 0x000fe40000004100 */
[----:B------:R-:W-:Y:S01]  /*3380*/  FFMA.FTZ R85, R78, R85, R87 ;  /* 0x000000554e557223 */ /* 0x000fe20000010057 */
[----:B------:R-:W-:Y:S02]  /*3390*/  HADD2.F32 R122, -RZ, R45.H1_H1 ;  /* 0x3000002dff7a7230 */ /* 0x000fe40000004100 */
[----:B------:R-:W-:Y:S01]  /*33a0*/  FMUL.FTZ R82, R139, R82 ;  /* 0x000000528b527220 */ /* 0x000fe20000410000 */
[----:B------:R-:W-:Y:S02]  /*33b0*/  HADD2.F32 R87, -RZ, R61.H1_H1 ;  /* 0x3000003dff577230 */ /* 0x000fe40000004100 */
[----:B------:R-:W-:Y:S01]  /*33c0*/  FFMA.FTZ R86, R123, R126, R130 ;  /* 0x0000007e7b567223 */ /* 0x000fe20000010082 */
[----:B------:R-:W-:-:S02]  /*33d0*/  HADD2.F32 R77, -RZ, R17.H0_H0 ;  /* 0x20000011ff4d7230 */ /* 0x000fc40000004100 */
[C---:B------:R-:W-:Y:S01]  /*33e0*/  FFMA.FTZ R88, R155.reuse, R0, R122 ;  /* 0x000000009b587223 */ /* 0x040fe2000001007a */
[----:B------:R-:W-:Y:S02]  /*33f0*/  HADD2.F32 R79, -RZ, R61.H0_H0 ;  /* 0x2000003dff4f7230 */ /* 0x000fe40000004100 */
[----:B------:R-:W-:Y:S01]  /*3400*/  FFMA.FTZ R155, R155, R124, R87 ;  /* 0x0000007c9b9b7223 */ /* 0x000fe20000010057 */
[----:B------:R-:W-:Y:S01]  /*3410*/  FADD.FTZ R124, -R115, R81 ;  /* 0x00000051737c7221 */ /* 0x000fe20000010100 */
[----:B------:R-:W-:Y:S02]  /*3420*/  HADD2.F32 R0, -RZ, R62.H0_H0 ;  /* 0x2000003eff007230 */ /* 0x000fe40000004100 */
[C---:B------:R-:W-:Y:S01]  /*3430*/  FMUL.FTZ R80, R139.reuse, R80 ;  /* 0x000000508b507220 */ /* 0x040fe20000410000 */
[----:B------:R-:W-:Y:S01]  /*3440*/  FFMA.FTZ R102, R78, R77, R79 ;  /* 0x0000004d4e667223 */ /* 0x000fe2000001004f */
[----:B------:R-:W-:Y:S02]  /*3450*/  HADD2.F32 R78, -RZ, R18.H0_H0 ;  /* 0x20000012ff4e7230 */ /* 0x000fe40000004100 */
[----:B------:R-:W-:Y:S01]  /*3460*/  FMUL.FTZ R124, R139, R124 ;  /* 0x0000007c8b7c7220 */ /* 0x000fe20000410000 */
[----:B------:R-:W-:-:S02]  /*3470*/  HADD2.F32 R77, -RZ, R46.H1_H1 ;  /* 0x3000002eff4d7230 */ /* 0x000fc40000004100 */
[----:B------:R-:W-:Y:S01]  /*3480*/  FMUL.FTZ R138, R139, R98 ;  /* 0x000000628b8a7220 */ /* 0x000fe20000410000 */
[----:B------:R-:W-:Y:S02]  /*3490*/  HADD2.F32 R87, -RZ, R111.H0_H0 ;  /* 0x2000006fff577230 */ /* 0x000fe40000004100 */
[----:B------:R-:W-:Y:S01]  /*34a0*/  FFMA.FTZ R78, R123, R78, R0 ;  /* 0x0000004e7b4e7223 */ /* 0x000fe20000010000 */
[----:B------:R-:W-:Y:S02]  /*34b0*/  HADD2.F32 R79, -RZ, R47.H0_H0 ;  /* 0x2000002fff4f7230 */ /* 0x000fe40000004100 */
[----:B------:R-:W-:Y:S01]  /*34c0*/  FFMA.FTZ R131, R82, R131, R77 ;  /* 0x0000008352837223 */ /* 0x000fe2000001004d */
[----:B------:R-:W-:Y:S02]  /*34d0*/  HADD2.F32 R157, -RZ, R18.H1_H1 ;  /* 0x30000012ff9d7230 */ /* 0x000fe40000004100 */
[----:B------:R-:W-:Y:S01]  /*34e0*/  FMUL.FTZ R120, R139, R120 ;  /* 0x000000788b787220 */ /* 0x000fe20000410000 */
[----:B------:R-:W-:-:S02]  /*34f0*/  HADD2.F32 R122, -RZ, R62.H1_H1 ;  /* 0x3000003eff7a7230 */ /* 0x000fc40000004100 */
[----:B------:R-:W-:Y:S01]  /*3500*/  FFMA.FTZ R87, R124, R87, R79 ;  /* 0x000000577c577223 */ /* 0x000fe2000001004f */
[----:B------:R-:W-:Y:S02]  /*3510*/  HADD2.F32 R79, -RZ, R19.H0_H0 ;  /* 0x20000013ff4f7230 */ /* 0x000fe40000004100 */
[----:B------:R-:W-:Y:S01]  /*3520*/  FMUL.FTZ R143, R139, R94 ;  /* 0x0000005e8b8f7220 */ /* 0x000fe20000410000 */
[----:B------:R-:W-:Y:S02]  /*3530*/  HADD2.F32 R77, -RZ, R63.H0_H0 ;  /* 0x2000003fff4d7230 */ /* 0x000fe40000004100 */
[----:B------:R-:W-:Y:S01]  /*3540*/  FFMA.FTZ R157, R82, R157, R122 ;  /* 0x0000009d529d7223 */ /* 0x000fe2000001007a */
[----:B------:R-:W-:Y:S02]  /*3550*/  HADD2.F32 R81, -RZ, R111.H1_H1 ;  /* 0x3000006fff517230 */ /* 0x000fe40000004100 */
[----:B------:R-:W-:Y:S01]  /*3560*/  FADD.FTZ R82, -R115, R101 ;  /* 0x0000006573527221 */ /* 0x000fe20000010100 */
[----:B------:R-:W-:-:S02]  /*3570*/  HADD2.F32 R123, -RZ, R47.H1_H1 ;  /* 0x3000002fff7b7230 */ /* 0x000fc40000004100 */
[----:B------:R-:W-:Y:S01]  /*3580*/  FFMA.FTZ R79, R124, R79, R77 ;  /* 0x0000004f7c4f7223 */ /* 0x000fe2000001004d */
[----:B------:R-:W-:Y:S02]  /*3590*/  HADD2.F32 R125, -RZ, R19.H1_H1 ;  /* 0x30000013ff7d7230 */ /* 0x000fe40000004100 */
[----:B------:R-:W-:Y:S01]  /*35a0*/  FMUL.FTZ R82, R139, R82 ;  /* 0x000000528b527220 */ /* 0x000fe20000410000 */
[----:B------:R-:W-:Y:S02]  /*35b0*/  HADD2.F32 R146, -RZ, R63.H1_H1 ;  /* 0x3000003fff927230 */ /* 0x000fe40000004100 */
[----:B------:R-:W-:Y:S01]  /*35c0*/  FFMA.FTZ R98, R80, R81, R123 ;  /* 0x0000005150627223 */ /* 0x000fe2000001007b */
[----:B------:R-:W-:Y:S02]  /*35d0*/  HADD2.F32 R127, -RZ, R4.H0_H0 ;  /* 0x20000004ff7f7230 */ /* 0x000fe40000004100 */
[----:B------:R-:W-:Y:S01]  /*35e0*/  FADD.FTZ R124, -R115, R119 ;  /* 0x00000077737c7221 */ /* 0x000fe20000010100 */
[----:B------:R-:W-:-:S02]  /*35f0*/  HADD2.F32 R129, -RZ, R40.H0_H0 ;  /* 0x20000028ff817230 */ /* 0x000fc40000004100 */
[----:B------:R-:W-:Y:S01]  /*3600*/  FFMA.FTZ R146, R80, R125, R146 ;  /* 0x0000007d50927223 */ /* 0x000fe20000010092 */
[----:B------:R-:W-:Y:S02]  /*3610*/  HADD2.F32 R77, -RZ, R20.H0_H0 ;  /* 0x20000014ff4d7230 */ /* 0x000fe40000004100 */
[C---:B------:R-:W-:Y:S01]  /*3620*/  FMUL.FTZ R124, R139.reuse, R124 ;  /* 0x0000007c8b7c7220 */ /* 0x040fe20000410000 */
[----:B------:R-:W-:Y:S02]  /*3630*/  HADD2.F32 R81, -RZ, R56.H0_H0 ;  /* 0x20000038ff517230 */ /* 0x000fe40000004100 */
[----:B------:R-:W-:Y:S01]  /*3640*/  FFMA.FTZ R80, R138, R127, R129 ;  /* 0x0000007f8a507223 */ /* 0x000fe20000010081 */
[----:B------:R-:W-:Y:S02]  /*3650*/  HADD2.F32 R123, -RZ, R4.H1_H1 ;  /* 0x30000004ff7b7230 */ /* 0x000fe40000004100 */
[----:B------:R-:W-:Y:S01]  /*3660*/  FMUL.FTZ R116, R139, R116 ;  /* 0x000000748b747220 */ /* 0x000fe20000410000 */
[----:B------:R-:W-:-:S02]  /*3670*/  HADD2.F32 R125, -RZ, R40.H1_H1 ;  /* 0x30000028ff7d7230 */ /* 0x000fc40000004100 */
[----:B------:R-:W-:Y:S01]  /*3680*/  FFMA.FTZ R138, R138, R77, R81 ;  /* 0x0000004d8a8a7223 */ /* 0x000fe20000010051 */
[----:B------:R-:W-:Y:S02]  /*3690*/  HADD2.F32 R141, -RZ, R20.H1_H1 ;  /* 0x30000014ff8d7230 */ /* 0x000fe40000004100 */
[----:B------:R-:W-:Y:S01]  /*36a0*/  FADD.FTZ R96, -R115, R96 ;  /* 0x0000006073607221 */ /* 0x000fe20000010100 */
[----:B------:R-:W-:Y:S02]  /*36b0*/  HADD2.F32 R0, -RZ, R56.H1_H1 ;  /* 0x30000038ff007230 */ /* 0x000fe40000004100 */
[----:B------:R-:W-:Y:S01]  /*36c0*/  FFMA.FTZ R101, R120, R123, R125 ;  /* 0x0000007b78657223 */ /* 0x000fe2000001007d */
[----:B------:R-:W-:Y:S02]  /*36d0*/  HADD2.F32 R127, -RZ, R5.H0_H0 ;  /* 0x20000005ff7f7230 */ /* 0x000fe40000004100 */
[----:B------:R-:W-:Y:S01]  /*36e0*/  FMUL.FTZ R149, R139, R96 ;  /* 0x000000608b957220 */ /* 0x000fe20000410000 */
[----:B------:R-:W-:-:S02]  /*36f0*/  HADD2.F32 R129, -RZ, R41.H0_H0 ;  /* 0x20000029ff817230 */ /* 0x000fc40000004100 */
[----:B------:R-:W-:Y:S01]  /*3700*/  FFMA.FTZ R141, R120, R141, R0 ;  /* 0x0000008d788d7223 */ /* 0x000fe20000010000 */
[----:B------:R-:W-:Y:S02]  /*3710*/  HADD2.F32 R77, -RZ, R21.H0_H0 ;  /* 0x20000015ff4d7230 */ /* 0x000fe40000004100 */
[----:B------:R-:W-:Y:S01]  /*3720*/  FADD.FTZ R118, -R115, R118 ;  /* 0x0000007673767221 */ /* 0x000fe20000010100 */
[----:B------:R-:W-:Y:S02]  /*3730*/  HADD2.F32 R123, -RZ, R57.H0_H0 ;  /* 0x20000039ff7b7230 */ /* 0x000fe40000004100 */
[----:B------:R-:W-:Y:S01]  /*3740*/  FFMA.FTZ R81, R82, R127, R129 ;  /* 0x0000007f52517223 */ /* 0x000fe20000010081 */
[----:B------:R-:W-:Y:S02]  /*3750*/  HADD2.F32 R0, -RZ, R5.H1_H1 ;  /* 0x30000005ff007230 */ /* 0x000fe40000004100 */
[----:B------:R-:W-:Y:S01]  /*3760*/  FMUL.FTZ R118, R139, R118 ;  /* 0x000000768b767220 */ /* 0x000fe20000410000 */
[----:B------:R-:W-:-:S02]  /*3770*/  HADD2.F32 R120, -RZ, R41.H1_H1 ;  /* 0x30000029ff787230 */ /* 0x000fc40000004100 */
[----:B------:R-:W-:Y:S01]  /*3780*/  FFMA.FTZ R140, R82, R77, R123 ;  /* 0x0000004d528c7223 */ /* 0x000fe2000001007b */
[----:B------:R-:W-:Y:S02]  /*3790*/  HADD2.F32 R119, -RZ, R6.H0_H0 ;  /* 0x20000006ff777230 */ /* 0x000fe40000004100 */
[----:B------:R-:W-:Y:S01]  /*37a0*/  FADD.FTZ R90, -R115, R90 ;  /* 0x0000005a735a7221 */ /* 0x000fe20000010100 */
[----:B------:R-:W-:Y:S02]  /*37b0*/  HADD2.F32 R127, -RZ, R42.H0_H0 ;  /* 0x2000002aff7f7230 */ /* 0x000fe40000004100 */
[----:B------:R-:W-:Y:S01]  /*37c0*/  FFMA.FTZ R94, R143, R0, R120 ;  /* 0x000000008f5e7223 */ /* 0x000fe20000010078 */
[----:B------:R-:W-:Y:S02]  /*37d0*/  HADD2.F32 R122, -RZ, R21.H1_H1 ;  /* 0x30000015ff7a7230 */ /* 0x000fe40000004100 */
[----:B------:R-:W-:Y:S01]  /*37e0*/  FADD.FTZ R120, -R115, R83 ;  /* 0x0000005373787221 */ /* 0x000fe20000010100 */
[----:B------:R-:W-:-:S02]  /*37f0*/  HADD2.F32 R125, -RZ, R57.H1_H1 ;  /* 0x30000039ff7d7230 */ /* 0x000fc40000004100 */
[----:B------:R-:W-:Y:S01]  /*3800*/  FFMA.FTZ R82, R124, R119, R127 ;  /* 0x000000777c527223 */ /* 0x000fe2000001007f */
[----:B------:R-:W-:Y:S02]  /*3810*/  HADD2.F32 R77, -RZ, R22.H0_H0 ;  /* 0x20000016ff4d7230 */ /* 0x000fe40000004100 */
[----:B------:R-:W-:Y:S01]  /*3820*/  FMUL.FTZ R120, R139, R120 ;  /* 0x000000788b787220 */ /* 0x000fe20000410000 */
        /* <DEDUP_REMOVED lines=34> */
[----:B------:R-:W-:Y:S02]  /*3a50*/  HADD2.F32 R121, -RZ, R24.H1_H1 ;  /* 0x30000018ff797230 */ /* 0x000fe40000004100 */
[----:B------:R-:W-:Y:S01]  /*3a60*/  FMUL.FTZ R112, R139, R112 ;  /* 0x000000708b707220 */ /* 0x000fe20000410000 */
[----:B------:R-:W-:-:S02]  /*3a70*/  HADD2.F32 R120, -RZ, R52.H1_H1 ;  /* 0x30000034ff787230 */ /* 0x000fc40000004100 */
[C---:B------:R-:W-:Y:S01]  /*3a80*/  FFMA.FTZ R133, R118.reuse, R133, R119 ;  /* 0x0000008576857223 */ /* 0x040fe20000010077 */
[----:B------:R-:W-:Y:S02]  /*3a90*/  HADD2.F32 R123, -RZ, R24.H0_H0 ;  /* 0x20000018ff7b7230 */ /* 0x000fe40000004100 */
[C---:B------:R-:W-:Y:S01]  /*3aa0*/  FADD.FTZ R106, -R115.reuse, R106 ;  /* 0x0000006a736a7221 */ /* 0x040fe20000010100 */
[----:B------:R-:W-:Y:S02]  /*3ab0*/  HADD2.F32 R77, -RZ, R52.H0_H0 ;  /* 0x20000034ff4d7230 */ /* 0x000fe40000004100 */
[----:B------:R-:W-:Y:S01]  /*3ac0*/  FFMA.FTZ R120, R118, R121, R120 ;  /* 0x0000007976787223 */ /* 0x000fe20000010078 */
[----:B------:R-:W-:Y:S02]  /*3ad0*/  HADD2.F32 R117, -RZ, R9.H0_H0 ;  /* 0x20000009ff757230 */ /* 0x000fe40000004100 */
[----:B------:R-:W-:Y:S01]  /*3ae0*/  FADD.FTZ R118, -R115, R113 ;  /* 0x0000007173767221 */ /* 0x000fe20000010100 */
[----:B------:R-:W-:-:S02]  /*3af0*/  HADD2.F32 R125, -RZ, R37.H0_H0 ;  /* 0x20000025ff7d7230 */ /* 0x000fc40000004100 */
[----:B------:R-:W-:Y:S01]  /*3b00*/  FFMA.FTZ R123, R124, R123, R77 ;  /* 0x0000007b7c7b7223 */ /* 0x000fe2000001004d */
[----:B------:R-:W-:Y:S02]  /*3b10*/  HADD2.F32 R135, -RZ, R9.H1_H1 ;  /* 0x30000009ff877230 */ /* 0x000fe40000004100 */
[C---:B------:R-:W-:Y:S01]  /*3b20*/  FMUL.FTZ R118, R139.reuse, R118 ;  /* 0x000000768b767220 */ /* 0x040fe20000410000 */
        /* <DEDUP_REMOVED lines=15> */
[----:B------:R-:W-:Y:S01]  /*3c20*/  FMUL.FTZ R116, R139, R116 ;  /* 0x000000748b747220 */ /* 0x000fe20000410000 */
[----:B------:R-:W-:Y:S02]  /*3c30*/  HADD2.F32 R117, -RZ, R38.H1_H1 ;  /* 0x30000026ff757230 */ /* 0x000fe40000004100 */
[----:B------:R-:W-:Y:S01]  /*3c40*/  FFMA.FTZ R90, R118, R113, R125 ;  /* 0x00000071765a7223 */ /* 0x000fe2000001007d */
[----:B------:R-:W-:Y:S02]  /*3c50*/  HADD2.F32 R125, -RZ, R26.H1_H1 ;  /* 0x3000001aff7d7230 */ /* 0x000fe40000004100 */
[----:B------:R-:W-:Y:S01]  /*3c60*/  FADD.FTZ R2, -R115, R2 ;  /* 0x0000000273027221 */ /* 0x000fe20000010100 */
        /* <DEDUP_REMOVED lines=27> */
[----:B------:R-:W-:Y:S01]  /*3e20*/  FMUL.FTZ R92, R139, R92 ;  /* 0x0000005c8b5c7220 */ /* 0x000fe20000410000 */
[----:B------:R-:W-:Y:S02]  /*3e30*/  HADD2.F32 R112, -RZ, R48.H0_H0 ;  /* 0x20000030ff707230 */ /* 0x000fe40000004100 */
[----:B------:R-:W-:Y:S01]  /*3e40*/  FFMA.FTZ R126, R116, R77, R113 ;  /* 0x0000004d747e7223 */ /* 0x000fe20000010071 */
[----:B------:R-:W-:Y:S01]  /*3e50*/  HADD2.F32 R113, -RZ, R28.H1_H1 ;  /* 0x3000001cff717230 */ /* 0x000fe20000004100 */
[----:B------:R-:W-:Y:S01]  /*3e60*/  F2FP.F16.F32.PACK_AB R87, R98, R87 ;  /* 0x000000576257723e */ /* 0x000fe200000000ff */
[----:B------:R-:W-:Y:S02]  /*3e70*/  HADD2.F32 R116, -RZ, R48.H1_H1 ;  /* 0x30000030ff747230 */ /* 0x000fe40000004100 */
[----:B------:R-:W-:Y:S01]  /*3e80*/  FFMA.FTZ R0, R107, R0, R112 ;  /* 0x000000006b007223 */ /* 0x000fe20000010070 */
[----:B------:R-:W-:-:S02]  /*3e90*/  HADD2.F32 R3, -RZ, R13.H0_H0 ;  /* 0x2000000dff037230 */ /* 0x000fc40000004100 */
[----:B------:R-:W-:Y:S01]  /*3ea0*/  FMUL.FTZ R112, R139, R76 ;  /* 0x0000004c8b707220 */ /* 0x000fe20000410000 */
[----:B------:R-:W-:Y:S02]  /*3eb0*/  HADD2.F32 R119, -RZ, R33.H0_H0 ;  /* 0x20000021ff777230 */ /* 0x000fe40000004100 */
[----:B------:R-:W-:Y:S01]  /*3ec0*/  FFMA.FTZ R107, R106, R113, R116 ;  /* 0x000000716a6b7223 */ /* 0x000fe20000010074 */
[----:B------:R-:W-:Y:S01]  /*3ed0*/  HADD2.F32 R117, -RZ, R12.H1_H1 ;  /* 0x3000000cff757230 */ /* 0x000fe20000004100 */
[----:B------:R-:W-:Y:S01]  /*3ee0*/  F2FP.F16.F32.PACK_AB R85, R88, R85 ;  /* 0x000000555855723e */ /* 0x000fe200000000ff */
[----:B------:R-:W-:Y:S02]  /*3ef0*/  HADD2.F32 R77, -RZ, R32.H1_H1 ;  /* 0x30000020ff4d7230 */ /* 0x000fe40000004100 */
[----:B------:R-:W-:Y:S01]  /*3f00*/  FFMA.FTZ R116, R118, R3, R119 ;  /* 0x0000000376747223 */ /* 0x000fe20000010077 */
[----:B------:R-:W-:Y:S01]  /*3f10*/  HADD2.F32 R3, -RZ, R29.H0_H0 ;  /* 0x2000001dff037230 */ /* 0x000fe20000004100 */
[----:B------:R-:W-:Y:S01]  /*3f20*/  F2FP.F16.F32.PACK_AB R84, R89, R84 ;  /* 0x000000545954723e */ /* 0x000fe200000000ff */
[----:B------:R-:W-:-:S02]  /*3f30*/  HADD2.F32 R113, -RZ, R49.H0_H0 ;  /* 0x20000031ff717230 */ /* 0x000fc40000004100 */
[----:B------:R-:W-:Y:S01]  /*3f40*/  FFMA.FTZ R117, R106, R117, R77 ;  /* 0x000000756a757223 */ /* 0x000fe2000001004d */
[----:B------:R-:W-:Y:S01]  /*3f50*/  HADD2.F32 R119, -RZ, R13.H1_H1 ;  /* 0x3000000dff777230 */ /* 0x000fe20000004100 */
[----:B------:R-:W0:Y:S01]  /*3f60*/  @!P2 LDC.64 R76, c[0x0][0x3c0] ;  /* 0x0000f000ff4cab82 */ /* 0x000e220000000a00 */
[----:B------:R-:W-:Y:S02]  /*3f70*/  HADD2.F32 R127, -RZ, R33.H1_H1 ;  /* 0x30000021ff7f7230 */ /* 0x000fe40000004100 */
[----:B------:R-:W-:Y:S01]  /*3f80*/  FFMA.FTZ R106, R118, R3, R113 ;  /* 0x00000003766a7223 */ /* 0x000fe20000010071 */
[----:B------:R-:W-:Y:S01]  /*3f90*/  HADD2.F32 R113, -RZ, R29.H1_H1 ;  /* 0x3000001dff717230 */ /* 0x000fe20000004100 */
[----:B------:R-:W-:Y:S01]  /*3fa0*/  F2FP.F16.F32.PACK_AB R86, R131, R86 ;  /* 0x000000568356723e */ /* 0x000fe200000000ff */
[----:B------:R-:W-:Y:S02]  /*3fb0*/  HADD2.F32 R3, -RZ, R49.H1_H1 ;  /* 0x30000031ff037230 */ /* 0x000fe40000004100 */
[----:B------:R-:W-:Y:S01]  /*3fc0*/  FFMA.FTZ R119, R112, R119, R127 ;  /* 0x0000007770777223 */ /* 0x000fe2000001007f */
[----:B------:R-:W-:Y:S01]  /*3fd0*/  FMUL.FTZ R127, R139, R2 ;  /* 0x000000028b7f7220 */ /* 0x000fe20000410000 */
[----:B------:R-:W-:Y:S01]  /*3fe0*/  HADD2.F32 R136, -RZ, R50.H0_H0 ;  /* 0x20000032ff887230 */ /* 0x000fe20000004100 */
[----:B------:R-:W-:Y:S01]  /*3ff0*/  F2FP.F16.F32.PACK_AB R79, R146, R79 ;  /* 0x0000004f924f723e */ /* 0x000fe200000000ff */
[----:B------:R-:W-:Y:S01]  /*4000*/  FFMA.FTZ R113, R112, R113, R3 ;  /* 0x0000007170717223 */ /* 0x000fe20000010003 */
[----:B------:R-:W-:Y:S01]  /*4010*/  HADD2.F32 R112, -RZ, R30.H0_H0 ;  /* 0x2000001eff707230 */ /* 0x000fe20000004100 */
[----:B------:R-:W-:Y:S01]  /*4020*/  F2FP.F16.F32.PACK_AB R78, R157, R78 ;  /* 0x0000004e9d4e723e */ /* 0x000fe200000000ff */
[----:B------:R-:W-:Y:S01]  /*4030*/  HADD2.F32 R118, -RZ, R14.H0_H0 ;  /* 0x2000000eff767230 */ /* 0x000fe20000004100 */
[----:B------:R-:W-:Y:S01]  /*4040*/  F2FP.F16.F32.PACK_AB R80, R101, R80 ;  /* 0x000000506550723e */ /* 0x000fe200000000ff */
[----:B------:R-:W-:-:S02]  /*4050*/  HADD2.F32 R2, -RZ, R34.H0_H0 ;  /* 0x20000022ff027230 */ /* 0x000fc40000004100 */
[----:B------:R-:W-:Y:S01]  /*4060*/  FFMA.FTZ R112, R127, R112, R136 ;  /* 0x000000707f707223 */ /* 0x000fe20000010088 */
[----:B------:R-:W-:Y:S01]  /*4070*/  FADD.FTZ R136, -R115, R93 ;  /* 0x0000005d73887221 */ /* 0x000fe20000010100 */
[----:B------:R-:W-:Y:S01]  /*4080*/  HADD2.F32 R93, -RZ, R34.H1_H1 ;  /* 0x30000022ff5d7230 */ /* 0x000fe20000004100 */
[----:B------:R-:W-:Y:S01]  /*4090*/  F2FP.F16.F32.PACK_AB R83, R96, R83 ;  /* 0x000000536053723e */ /* 0x000fe200000000ff */
[----:B------:R-:W-:Y:S01]  /*40a0*/  FFMA.FTZ R118, R127, R118, R2 ;  /* 0x000000767f767223 */ /* 0x000fe20000010002 */
[----:B------:R-:W-:Y:S01]  /*40b0*/  HADD2.F32 R127, -RZ, R14.H1_H1 ;  /* 0x3000000eff7f7230 */ /* 0x000fe20000004100 */
[----:B------:R-:W1:Y:S01]  /*40c0*/  @!P2 LDC.64 R2, c[0x0][0x3c8] ;  /* 0x0000f200ff02ab82 */ /* 0x000e620000000a00 */
[----:B------:R-:W-:Y:S01]  /*40d0*/  HADD2.F32 R115, -RZ, R30.H1_H1 ;  /* 0x3000001eff737230 */ /* 0x000fe20000004100 */
[----:B------:R-:W-:Y:S01]  /*40e0*/  F2FP.F16.F32.PACK_AB R82, R151, R82 ;  /* 0x000000529752723e */ /* 0x000fe200000000ff */
[----:B------:R-:W-:Y:S02]  /*40f0*/  HADD2.F32 R128, -RZ, R50.H1_H1 ;  /* 0x30000032ff807230 */ /* 0x000fe40000004100 */
[----:B------:R-:W-:Y:S01]  /*4100*/  FFMA.FTZ R127, R92, R127, R93 ;  /* 0x0000007f5c7f7223 */ /* 0x000fe2000001005d */
[----:B0-----:R-:W-:Y:S01]  /*4110*/  @!P2 IMAD.WIDE R76, R105, 0x4, R76 ;  /* 0x00000004694ca825 */ /* 0x001fe200078e024c */
[----:B------:R-:W-:-:S03]  /*4120*/  F2FP.F16.F32.PACK_AB R81, R94, R81 ;  /* 0x000000515e51723e */ /* 0x000fc600000000ff */
[----:B------:R-:W-:Y:S01]  /*4130*/  FFMA.FTZ R115, R92, R115, R128 ;  /* 0x000000735c737223 */ /* 0x000fe20000010080 */
[----:B------:R-:W-:Y:S01]  /*4140*/  FMUL.FTZ R128, R139, R136 ;  /* 0x000000888b807220 */ /* 0x000fe20000410000 */
[----:B------:R-:W0:Y:S01]  /*4150*/  LDC.64 R92, c[0x0][0x428] ;  /* 0x00010a00ff5c7b82 */ /* 0x000e220000000a00 */
[----:B------:R2:W-:Y:S01]  /*4160*/  @!P2 STG.E desc[UR6][R76.64], R99 ;  /* 0x000000634c00a986 */ /* 0x0005e2000c101906 */
[--C-:B------:R-:W-:Y:S01]  /*4170*/  HADD2.F32 R131, -RZ, R31.reuse.H1_H1 ;  /* 0x3000001fff837230 */ /* 0x100fe20000004100 */
[----:B------:R-:W-:Y:S01]  /*4180*/  F2FP.F16.F32.PACK_AB R91, R134, R91 ;  /* 0x0000005b865b723e */ /* 0x000fe200000000ff */
[----:B------:R-:W-:Y:S01]  /*4190*/  HADD2.F32 R159, -RZ, R31.H0_H0 ;  /* 0x2000001fff9f7230 */ /* 0x000fe20000004100 */
[----:B------:R-:W-:Y:S01]  /*41a0*/  F2FP.F16.F32.PACK_AB R90, R137, R90 ;  /* 0x0000005a895a723e */ /* 0x000fe200000000ff */
[----:B--2---:R-:W-:Y:S02]  /*41b0*/  HADD2.F32 R77, -RZ, R15.H0_H0 ;  /* 0x2000000fff4d7230 */ /* 0x004fe40000004100 */
[----:B------:R-:W-:Y:S01]  /*41c0*/  FMUL.FTZ R76, R139, R148 ;  /* 0x000000948b4c7220 */ /* 0x000fe20000410000 */
[----:B------:R-:W-:-:S02]  /*41d0*/  HADD2.F32 R99, -RZ, R35.H0_H0 ;  /* 0x20000023ff637230 */ /* 0x000fc40000004100 */
[----:B-1----:R-:W-:-:S04]  /*41e0*/  @!P2 IMAD.WIDE R2, R105, 0x4, R2 ;  /* 0x000000046902a825 */ /* 0x002fc800078e0202 */
[----:B------:R-:W-:Y:S01]  /*41f0*/  FFMA.FTZ R136, R128, R77, R99 ;  /* 0x0000004d80887223 */ /* 0x000fe20000010063 */
[----:B------:R-:W-:Y:S01]  /*4200*/  HADD2.F32 R148, -RZ, R51.H0_H0 ;  /* 0x20000033ff947230 */ /* 0x000fe20000004100 */
[----:B------:R-:W1:Y:S01]  /*4210*/  LDC.64 R98, c[0x0][0x430] ;  /* 0x00010c00ff627b82 */ /* 0x000e620000000a00 */
[----:B------:R2:W-:Y:S01]  /*4220*/  @!P2 STG.E desc[UR6][R2.64], R139 ;  /* 0x0000008b0200a986 */ /* 0x0005e2000c101906 */
[----:B0-----:R-:W-:Y:S01]  /*4230*/  IMAD.WIDE.U32 R88, R103, 0x10, R92 ;  /* 0x0000001067587825 */ /* 0x001fe200078e005c */
[----:B------:R-:W-:-:S03]  /*4240*/  F2FP.F16.F32.PACK_AB R77, R155, R102 ;  /* 0x000000669b4d723e */ /* 0x000fc600000000ff */
[----:B------:R-:W-:Y:S01]  /*4250*/  FFMA.FTZ R128, R128, R159, R148 ;  /* 0x0000009f80807223 */ /* 0x000fe20000010094 */
[----:B------:R0:W-:Y:S01]  /*4260*/  STG.E.128 desc[UR6][R88.64], R84 ;  /* 0x0000005458007986 */ /* 0x0001e2000c101d06 */
[----:B--2---:R-:W-:Y:S02]  /*4270*/  HADD2.F32 R139, -RZ, R15.H1_H1 ;  /* 0x3000000fff8b7230 */ /* 0x004fe40000004100 */
[----:B------:R-:W-:Y:S02]  /*4280*/  HADD2.F32 R3, -RZ, R35.H1_H1 ;  /* 0x30000023ff037230 */ /* 0x000fe40000004100 */
[----:B------:R-:W-:-:S03]  /*4290*/  HADD2.F32 R2, -RZ, R51.H1_H1 ;  /* 0x30000033ff027230 */ /* 0x000fc60000004100 */
[C---:B------:R-:W-:Y:S02]  /*42a0*/  FFMA.FTZ R139, R76.reuse, R139, R3 ;  /* 0x0000008b4c8b7223 */ /* 0x040fe40000010003 */
[----:B------:R-:W-:Y:S01]  /*42b0*/  FFMA.FTZ R131, R76, R131, R2 ;  /* 0x000000834c837223 */ /* 0x000fe20000010002 */
[----:B------:R-:W-:Y:S01]  /*42c0*/  F2FP.F16.F32.PACK_AB R76, R100, R153 ;  /* 0x00000099644c723e */ /* 0x000fe200000000ff */
[----:B-1----:R-:W-:Y:S01]  /*42d0*/  IMAD.WIDE.U32 R102, R103, 0x10, R98 ;  /* 0x0000001067667825 */ /* 0x002fe200078e0062 */
[----:B0-----:R-:W-:Y:S02]  /*42e0*/  F2FP.F16.F32.PACK_AB R89, R135, R132 ;  /* 0x000000848759723e */ /* 0x001fe400000000ff */
[----:B------:R-:W-:Y:S01]  /*42f0*/  F2FP.F16.F32.PACK_AB R88, R133, R130 ;  /* 0x000000828558723e */ /* 0x000fe200000000ff */
[----:B------:R-:W-:Y:S01]  /*4300*/  IMAD.WIDE.U32 R100, R95, 0x10, R92 ;  /* 0x000000105f647825 */ /* 0x000fe200078e005c */
[----:B------:R-:W0:Y:S01]  /*4310*/  LDC.64 R132, c[0x0][0x380] ;  /* 0x0000e000ff847b82 */ /* 0x000e220000000a00 */
[----:B------:R-:W-:Y:S01]  /*4320*/  F2FP.F16.F32.PACK_AB R87, R149, R144 ;  /* 0x000000909557723e */ /* 0x000fe200000000ff */
[----:B------:R1:W-:Y:S01]  /*4330*/  STG.E.128 desc[UR6][R102.64], R76 ;  /* 0x0000004c66007986 */ /* 0x0003e2000c101d06 */
[----:B------:R-:W-:Y:S01]  /*4340*/  IMAD.WIDE.U32 R94, R95, 0x10, R98 ;  /* 0x000000105f5e7825 */ /* 0x000fe200078e0062 */
[----:B------:R-:W-:-:S02]  /*4350*/  F2FP.F16.F32.PACK_AB R86, R145, R142 ;  /* 0x0000008e9156723e */ /* 0x000fc400000000ff */
[----:B------:R-:W-:Y:S01]  /*4360*/  F2FP.F16.F32.PACK_AB R85, R143, R140 ;  /* 0x0000008c8f55723e */ /* 0x000fe200000000ff */
[----:B------:R-:W-:Y:S01]  /*4370*/  IMAD.WIDE.U32 R2, R97, 0x10, R92 ;  /* 0x0000001061027825 */ /* 0x000fe200078e005c */
[----:B------:R-:W-:Y:S01]  /*4380*/  F2FP.F16.F32.PACK_AB R84, R141, R138 ;  /* 0x0000008a8d54723e */ /* 0x000fe200000000ff */
[----:B------:R2:W-:Y:S01]  /*4390*/  STG.E.128 desc[UR6][R100.64], R80 ;  /* 0x0000005064007986 */ /* 0x0005e2000c101d06 */
[----:B------:R-:W-:Y:S01]  /*43a0*/  F2FP.F16.F32.PACK_AB R131, R131, R128 ;  /* 0x000000808383723e */ /* 0x000fe200000000ff */
[----:B------:R-:W-:Y:S01]  /*43b0*/  IMAD.WIDE.U32 R96, R97, 0x10, R98 ;  /* 0x0000001061607825 */ /* 0x000fe200078e0062 */
[----:B------:R-:W-:Y:S01]  /*43c0*/  F2FP.F16.F32.PACK_AB R130, R115, R112 ;  /* 0x000000707382723e */ /* 0x000fe200000000ff */
[----:B------:R3:W-:Y:S01]  /*43d0*/  STG.E.128 desc[UR6][R94.64], R84 ;  /* 0x000000545e007986 */ /* 0x0007e2000c101d06 */
[----:B------:R-:W-:Y:S01]  /*43e0*/  F2FP.F16.F32.PACK_AB R128, R107, R0 ;  /* 0x000000006b80723e */ /* 0x000fe200000000ff */
[C---:B------:R-:W-:Y:S02]  /*43f0*/  IMAD.WIDE.U32 R92, R147.reuse, 0x10, R92 ;  /* 0x00000010935c7825 */ /* 0x040fe400078e005c */
[----:B------:R3:W-:Y:S02]  /*4400*/  STG.E.128 desc[UR6][R2.64], R88 ;  /* 0x0000005802007986 */ /* 0x0007e4000c101d06 */
[----:B------:R-:W-:Y:S01]  /*4410*/  IMAD.WIDE.U32 R98, R147, 0x10, R98 ;  /* 0x0000001093627825 */ /* 0x000fe200078e0062 */
[----:B-1----:R-:W-:-:S02]  /*4420*/  F2FP.F16.F32.PACK_AB R79, R129, R126 ;  /* 0x0000007e814f723e */ /* 0x002fc400000000ff */
[----:B------:R-:W-:Y:S02]  /*4430*/  F2FP.F16.F32.PACK_AB R78, R125, R124 ;  /* 0x0000007c7d4e723e */ /* 0x000fe400000000ff */
[----:B------:R-:W-:Y:S02]  /*4440*/  F2FP.F16.F32.PACK_AB R77, R121, R122 ;  /* 0x0000007a794d723e */ /* 0x000fe400000000ff */
[----:B------:R-:W-:Y:S02]  /*4450*/  F2FP.F16.F32.PACK_AB R76, R120, R123 ;  /* 0x0000007b784c723e */ /* 0x000fe400000000ff */
[----:B--2---:R-:W-:Y:S02]  /*4460*/  F2FP.F16.F32.PACK_AB R83, R139, R136 ;  /* 0x000000888b53723e */ /* 0x004fe400000000ff */
[----:B------:R-:W-:Y:S01]  /*4470*/  F2FP.F16.F32.PACK_AB R82, R127, R118 ;  /* 0x000000767f52723e */ /* 0x000fe200000000ff */
[----:B------:R3:W-:Y:S01]  /*4480*/  STG.E.128 desc[UR6][R96.64], R76 ;  /* 0x0000004c60007986 */ /* 0x0007e2000c101d06 */
[----:B------:R-:W-:-:S02]  /*4490*/  F2FP.F16.F32.PACK_AB R81, R119, R116 ;  /* 0x000000747751723e */ /* 0x000fc400000000ff */
[----:B------:R-:W-:Y:S02]  /*44a0*/  F2FP.F16.F32.PACK_AB R80, R117, R114 ;  /* 0x000000727550723e */ /* 0x000fe400000000ff */
[----:B------:R-:W-:Y:S02]  /*44b0*/  F2FP.F16.F32.PACK_AB R129, R113, R106 ;  /* 0x0000006a7181723e */ /* 0x000fe400000000ff */
[----:B0-----:R-:W-:Y:S01]  /*44c0*/  LEA R105, R132, R105, 0x2 ;  /* 0x0000006984697211 */ /* 0x001fe200078e10ff */
[----:B------:R3:W-:Y:S03]  /*44d0*/  STG.E.128 desc[UR6][R92.64], R80 ;  /* 0x000000505c007986 */ /* 0x0007e6000c101d06 */
[----:B------:R-:W-:Y:S01]  /*44e0*/  ISETP.GE.AND P2, PT, R105, R133, PT ;  /* 0x000000856900720c */ /* 0x000fe20003f46270 */
[----:B------:R3:W-:-:S12]  /*44f0*/  STG.E.128 desc[UR6][R98.64], R128 ;  /* 0x0000008062007986 */ /* 0x0007d8000c101d06 */
[----:B------:R-:W-:Y:S05]  /*4500*/  @!P2 BRA `(.L_x_2315) ;  /* 0xffffffc000f0a947 */ /* 0x000fea000383ffff */
[----:B------:R-:W-:Y:S05]  /*4510*/  EXIT ;  /* 0x000000000000794d */ /* 0x000fea0003800000 */
.L_x_2314:
[----:B------:R-:W-:Y:S01]  /*4520*/  HFMA2 R124, -RZ, RZ, 0, 5.9604644775390625e-08 ;  /* 0x00000001ff7c7431 */ /* 0x000fe200000001ff */
[----:B------:R-:W-:Y:S01]  /*4530*/  BSSY B0, `(.L_x_2316) ;  /* 0x0000007000007945 */ /* 0x000fe20003800000 */
[----:B------:R-:W-:Y:S02]  /*4540*/  MOV R123, R0 ;  /* 0x00000000007b7202 */ /* 0x000fe40000000f00 */
[----:B------:R-:W-:Y:S02]  /*4550*/  MOV R125, 0x1f ;  /* 0x0000001f007d7802 */ /* 0x000fe40000000f00 */
[----:B------:R-:W-:-:S07]  /*4560*/  MOV R122, 0xffffffff ;  /* 0xffffffff007a7802 */ /* 0x000fce0000000f00 */
[----:B--23--:R-:W-:Y:S05]  /*4570*/  WARPSYNC.COLLECTIVE R122, `(.L_x_2317) ;  /* 0x000000007a087348 */ /* 0x00cfea0003c00000 */
[----:B------:R0:W1:Y:S02]  /*4580*/  SHFL.BFLY P3, R102, R123, R124, R125 ;  /* 0x0c00007c7b667389 */ /* 0x000064000006007d */
[----:B0123--:R-:W-:Y:S05]  /*4590*/  ENDCOLLECTIVE ;  /* 0x000000000000791b */ /* 0x00ffea0003800000 */
.L_x_2317:
[----:B------:R-:W-:Y:S05]  /*45a0*/  BSYNC B0 ;  /* 0x0000000000007941 */ /* 0x000fea0003800000 */
.L_x_2316:
        /* <DEDUP_REMOVED lines=9> */
.L_x_2318:
[----:B------:R-:W-:Y:S01]  /*4640*/  HFMA2 R124, -RZ, RZ, 0, 2.384185791015625e-07 ;  /* 0x00000004ff7c7431 */ /* 0x000fe200000001ff */
[----:B------:R-:W-:-:S05]  /*4650*/  MOV R77, R102 ;  /* 0x00000066004d7202 */ /* 0x000fca0000000f00 */
[----:B------:R-:W-:-:S05]  /*4660*/  FADD.FTZ R79, R78, R77 ;  /* 0x0000004d4e4f7221 */ /* 0x000fca0000010000 */
[----:B------:R-:W-:-:S07]  /*4670*/  MOV R123, R79 ;  /* 0x0000004f007b7202 */ /* 0x000fce0000000f00 */
[----:B------:R-:W-:Y:S05]  /*4680*/  WARPSYNC.COLLECTIVE R122, `(.L_x_2319) ;  /* 0x000000007a087348 */ /* 0x000fea0003c00000 */
[----:B------:R0:W1:Y:S02]  /*4690*/  SHFL.BFLY P3, R102, R123, R124, R125 ;  /* 0x0c00007c7b667389 */ /* 0x000064000006007d */
[----:B01----:R-:W-:Y:S05]  /*46a0*/  ENDCOLLECTIVE ;  /* 0x000000000000791b */ /* 0x003fea0003800000 */
.L_x_2319:
[----:B------:R-:W-:Y:S01]  /*46b0*/  HFMA2 R124, -RZ, RZ, 0, 4.76837158203125e-07 ;  /* 0x00000008ff7c7431 */ /* 0x000fe200000001ff */
[----:B------:R-:W-:-:S05]  /*46c0*/  MOV R100, R102 ;  /* 0x0000006600647202 */ /* 0x000fca0000000f00 */
[----:B------:R-:W-:-:S05]  /*46d0*/  FADD.FTZ R100, R79, R100 ;  /* 0x000000644f647221 */ /* 0x000fca0000010000 */
[----:B------:R-:W-:-:S07]  /*46e0*/  MOV R123, R100 ;  /* 0x00000064007b7202 */ /* 0x000fce0000000f00 */
[----:B------:R-:W-:Y:S05]  /*46f0*/  WARPSYNC.COLLECTIVE R122, `(.L_x_2320) ;  /* 0x000000007a087348 */ /* 0x000fea0003c00000 */
[----:B------:R0:W1:Y:S02]  /*4700*/  SHFL.BFLY P3, R102, R123, R124, R125 ;  /* 0x0c00007c7b667389 */ /* 0x000064000006007d */
[----:B01----:R-:W-:Y:S05]  /*4710*/  ENDCOLLECTIVE ;  /* 0x000000000000791b */ /* 0x003fea0003800000 */
.L_x_2320:
[----:B------:R-:W-:Y:S01]  /*4720*/  HFMA2 R124, -RZ, RZ, 0, 9.5367431640625e-07 ;  /* 0x00000010ff7c7431 */ /* 0x000fe200000001ff */
[----:B------:R-:W-:-:S05]  /*4730*/  MOV R77, R102 ;  /* 0x00000066004d7202 */ /* 0x000fca0000000f00 */
[----:B------:R-:W-:Y:S02]  /*4740*/  FADD.FTZ R89, R100, R77 ;  /* 0x0000004d64597221 */ /* 0x000fe40000010000 */
[----:B------:R-:W0:Y:S03]  /*4750*/  LDC R77, c[0x0][0x400] ;  /* 0x00010000ff4d7b82 */ /* 0x000e260000000800 */
[----:B------:R-:W-:-:S07]  /*4760*/  MOV R123, R89 ;  /* 0x00000059007b7202 */ /* 0x000fce0000000f00 */
[----:B0-----:R-:W-:Y:S05]  /*4770*/  WARPSYNC.COLLECTIVE R122, `(.L_x_2321) ;  /* 0x000000007a087348 */ /* 0x001fea0003c00000 */
[----:B------:R1:W2:Y:S02]  /*4780*/  SHFL.BFLY P3, R102, R123, R124, R125 ;  /* 0x0c00007c7b667389 */ /* 0x0002a4000006007d */
[----:B012---:R-:W-:Y:S05]  /*4790*/  ENDCOLLECTIVE ;  /* 0x000000000000791b */ /* 0x007fea0003800000 */
.L_x_2321:
        /* <DEDUP_REMOVED lines=71> */
.L_x_2322:
[----:B------:R-:W-:Y:S01]  /*4c10*/  HFMA2 R124, -RZ, RZ, 0, 1.1920928955078125e-07 ;  /* 0x00000002ff7c7431 */ /* 0x000fe200000001ff */
[----:B------:R-:W-:-:S05]  /*4c20*/  MOV R79, R102 ;  /* 0x00000066004f7202 */ /* 0x000fca0000000f00 */
[----:B------:R-:W-:-:S05]  /*4c30*/  FADD.FTZ R79, R0, R79 ;  /* 0x0000004f004f7221 */ /* 0x000fca0000010000 */
[----:B------:R-:W-:-:S07]  /*4c40*/  MOV R123, R79 ;  /* 0x0000004f007b7202 */ /* 0x000fce0000000f00 */
[----:B------:R-:W-:Y:S05]  /*4c50*/  WARPSYNC.COLLECTIVE R122, `(.L_x_2323) ;  /* 0x000000007a087348 */ /* 0x000fea0003c00000 */
[----:B------:R0:W1:Y:S02]  /*4c60*/  SHFL.BFLY P3, R102, R123, R124, R125 ;  /* 0x0c00007c7b667389 */ /* 0x000064000006007d */
[----:B01----:R-:W-:Y:S05]  /*4c70*/  ENDCOLLECTIVE ;  /* 0x000000000000791b */ /* 0x003fea0003800000 */
.L_x_2323:
[----:B------:R-:W-:Y:S01]  /*4c80*/  HFMA2 R124, -RZ, RZ, 0, 2.384185791015625e-07 ;  /* 0x00000004ff7c7431 */ /* 0x000fe200000001ff */
[----:B------:R-:W-:-:S05]  /*4c90*/  MOV R78, R102 ;  /* 0x00000066004e7202 */ /* 0x000fca0000000f00 */
[----:B------:R-:W-:-:S05]  /*4ca0*/  FADD.FTZ R78, R79, R78 ;  /* 0x0000004e4f4e7221 */ /* 0x000fca0000010000 */
[----:B------:R-:W-:-:S07]  /*4cb0*/  MOV R123, R78 ;  /* 0x0000004e007b7202 */ /* 0x000fce0000000f00 */
[----:B------:R-:W-:Y:S05]  /*4cc0*/  WARPSYNC.COLLECTIVE R122, `(.L_x_2324) ;  /* 0x000000007a087348 */ /* 0x000fea0003c00000 */
[----:B------:R0:W1:Y:S02]  /*4cd0*/  SHFL.BFLY P3, R102, R123, R124, R125 ;  /* 0x0c00007c7b667389 */ /* 0x000064000006007d */
[----:B01----:R-:W-:Y:S05]  /*4ce0*/  ENDCOLLECTIVE ;  /* 0x000000000000791b */ /* 0x003fea0003800000 */
.L_x_2324:
[----:B------:R-:W-:Y:S01]  /*4cf0*/  HFMA2 R124, -RZ, RZ, 0, 4.76837158203125e-07 ;  /* 0x00000008ff7c7431 */ /* 0x000fe200000001ff */
[----:B------:R-:W-:-:S05]  /*4d00*/  MOV R89, R102 ;  /* 0x0000006600597202 */ /* 0x000fca0000000f00 */
[----:B------:R-:W-:-:S05]  /*4d10*/  FADD.FTZ R89, R78, R89 ;  /* 0x000000594e597221 */ /* 0x000fca0000010000 */
[----:B------:R-:W-:-:S07]  /*4d20*/  MOV R123, R89 ;  /* 0x00000059007b7202 */ /* 0x000fce0000000f00 */
[----:B------:R-:W-:Y:S05]  /*4d30*/  WARPSYNC.COLLECTIVE R122, `(.L_x_2325) ;  /* 0x000000007a087348 */ /* 0x000fea0003c00000 */
[----:B------:R0:W1:Y:S02]  /*4d40*/  SHFL.BFLY P3, R102, R123, R124, R125 ;  /* 0x0c00007c7b667389 */ /* 0x000064000006007d */
[----:B01----:R-:W-:Y:S05]  /*4d50*/  ENDCOLLECTIVE ;  /* 0x000000000000791b */ /* 0x003fea0003800000 */
.L_x_2325:
[----:B------:R-:W-:Y:S01]  /*4d60*/  HFMA2 R124, -RZ, RZ, 0, 9.5367431640625e-07 ;  /* 0x00000010ff7c7431 */ /* 0x000fe200000001ff */
[----:B------:R-:W-:-:S05]  /*4d70*/  MOV R100, R102 ;  /* 0x0000006600647202 */ /* 0x000fca0000000f00 */
[----:B------:R-:W-:-:S05]  /*4d80*/  FADD.FTZ R100, R89, R100 ;  /* 0x0000006459647221 */ /* 0x000fca0000010000 */
[----:B------:R-:W-:-:S07]  /*4d90*/  MOV R123, R100 ;  /* 0x00000064007b7202 */ /* 0x000fce0000000f00 */
[----:B------:R-:W-:Y:S05]  /*4da0*/  WARPSYNC.COLLECTIVE R122, `(.L_x_2326) ;  /* 0x000000007a087348 */ /* 0x000fea0003c00000 */
[----:B------:R0:W1:Y:S02]  /*4db0*/  SHFL.BFLY P3, R102, R123, R124, R125 ;  /* 0x0c00007c7b667389 */ /* 0x000064000006007d */
[----:B01----:R-:W-:Y:S05]  /*4dc0*/  ENDCOLLECTIVE ;  /* 0x000000000000791b */ /* 0x003fea0003800000 */
.L_x_2326:
[----:B------:R-:W-:Y:S01]  /*4dd0*/  MOV R115, R102 ;  /* 0x0000006600737202 */ /* 0x000fe20000000f00 */
[----:B------:R-:W-:Y:S06]  /*4de0*/  BRA `(.L_x_2327) ;  /* 0xffffffe000b87947 */ /* 0x000fec000383ffff */
.L_x_2328:
        /* <DEDUP_REMOVED lines=9> */
.L_x_22679:


//--------------------- .text._ZN10layer_norm31ln_parallel_residual_fwd_kernelINS_13Kernel_traitsI6__halfS2_S2_S2_fjLj1024ELj1ELj4ELj1ELj16ENS_18Kernel_traits_baseILj1024ES2_S2_S2_S2_fjLj128EEEEELb0ELb1ELb0EEEvNS_9FwdParamsE --------------------------
	.section	.text._ZN10layer_norm31ln_parallel_residual_fwd_kernelINS_13Kernel_traitsI6__halfS2_S2_S2_fjLj1024ELj1ELj4ELj1ELj16ENS_18Kernel_traits_baseILj1024ES2_S2_S2_S2_fjLj128EEEEELb0ELb1ELb0EEEvNS_9FwdParamsE,"ax",@progbits
	.align	128
        .global         _ZN10layer_norm31ln_parallel_residual_fwd_kernelINS_13Kernel_traitsI6__halfS2_S2_S2_fjLj1024ELj1ELj4ELj1ELj16ENS_18Kernel_traits_baseILj1024ES2_S2_S2_S2_fjLj128EEEEELb0ELb1ELb0EEEvNS_9FwdParamsE
        .type           _ZN10layer_norm31ln_parallel_residual_fwd_kernelINS_13Kernel_traitsI6__halfS2_S2_S2_fjLj1024ELj1ELj4ELj1ELj16ENS_18Kernel_traits_baseILj1024ES2_S2_S2_S2_fjLj128EEEEELb0ELb1ELb0EEEvNS_9FwdParamsE,@function
        .size           _ZN10layer_norm31ln_parallel_residual_fwd_kernelINS_13Kernel_traitsI6__halfS2_S2_S2_fjLj1024ELj1ELj4ELj1ELj16ENS_18Kernel_traits_baseILj1024ES2_S2_S2_S2_fjLj128EEEEELb0ELb1ELb0EEEvNS_9FwdParamsE,(.L_x_22680 - _ZN10layer_norm31ln_parallel_residual_fwd_kernelINS_13Kernel_traitsI6__halfS2_S2_S2_fjLj1024ELj1ELj4ELj1ELj16ENS_18Kernel_traits_baseILj1024ES2_S2_S2_S2_fjLj128EEEEELb0ELb1ELb0EEEvNS_9FwdParamsE)
        .other          _ZN10layer_norm31ln_parallel_residual_fwd_kernelINS_13Kernel_traitsI6__halfS2_S2_S2_fjLj1024ELj1ELj4ELj1ELj16ENS_18Kernel_traits_baseILj1024ES2_S2_S2_S2_fjLj128EEEEELb0ELb1ELb0EEEvNS_9FwdParamsE,@"STO_CUDA_ENTRY STV_DEFAULT"
_ZN10layer_norm31ln_parallel_residual_fwd_kernelINS_13Kernel_traitsI6__halfS2_S2_S2_fjLj1024ELj1ELj4ELj1ELj16ENS_18Kernel_traits_baseILj1024ES2_S2_S2_S2_fjLj128EEEEELb0ELb1ELb0EEEvNS_9FwdParamsE:
.text._ZN10layer_norm31ln_parallel_residual_fwd_kernelINS_13Kernel_traitsI6__halfS2_S2_S2_fjLj1024ELj1ELj4ELj1ELj16ENS_18Kernel_traits_baseILj1024ES2_S2_S2_S2_fjLj128EEEEELb0ELb1ELb0EEEvNS_9FwdParamsE:
        /* <DEDUP_REMOVED lines=56> */
.L_x_2330:
        /* <DEDUP_REMOVED lines=20> */
[----:B------:R-:W-:Y:S01]  /*04c0*/  HFMA2 R38, -RZ, RZ, 0, 0 ;  /* 0x00000000ff267431 */ /* 0x000fe200000001ff */
[----:B------:R-:W-:Y:S02]  /*04d0*/  CS2R R20, SRZ ;  /* 0x0000000000147805 */ /* 0x000fe4000001ff00 */
[----:B------:R-:W-:Y:S02]  /*04e0*/  MOV R30, RZ ;  /* 0x000000ff001e7202 */ /* 0x000fe40000000f00 */
[----:B------:R-:W-:Y:S02]  /*04f0*/  CS2R R28, SRZ ;  /* 0x00000000001c7805 */ /* 0x000fe4000001ff00 */
[----:B------:R-:W-:-:S02]  /*0500*/  CS2R R36, SRZ ;  /* 0x0000000000247805 */ /* 0x000fc4000001ff00 */
[----:B------:R-:W-:Y:S02]  /*0510*/  @P0 MOV R39, RZ ;  /* 0x000000ff00270202 */ /* 0x000fe40000000f00 */
[----:B------:R-:W-:Y:S02]  /*0520*/  @P3 CS2R R14, SRZ ;  /* 0x00000000000e3805 */ /* 0x000fe4000001ff00 */
[----:B------:R-:W-:Y:S02]  /*0530*/  @P3 CS2R R12, SRZ ;  /* 0x00000000000c3805 */ /* 0x000fe4000001ff00 */
[----:B------:R-:W-:Y:S02]  /*0540*/  @P1 MOV R31, RZ ;  /* 0x000000ff001f1202 */ /* 0x000fe40000000f00 */
[----:B0-----:R-:W-:-:S07]  /*0550*/  @P2 MOV R23, RZ ;  /* 0x000000ff00172202 */ /* 0x001fce0000000f00 */
.L_x_2331:
[----:B------:R-:W-:Y:S05]  /*0560*/  BSYNC.RECONVERGENT B0 ;  /* 0x0000000000007941 */ /* 0x000fea0003800200 */
.L_x_2329:
        /* <DEDUP_REMOVED lines=8> */
.L_x_2365:
        /* <DEDUP_REMOVED lines=24> */
[----:B0-----:R-:W-:Y:S02]  /*0770*/  HADD2.F32 R66, -RZ, R57.H1_H1 ;  /* 0x30000039ff427230 */ /* 0x001fe40000004100 */
[----:B------:R-:W-:Y:S02]  /*0780*/  HADD2.F32 R55, -RZ, R45.H1_H1 ;  /* 0x3000002dff377230 */ /* 0x000fe40000004100 */
[----:B------:R-:W-:Y:S01]  /*0790*/  FADD.FTZ R9, R9, R52 ;  /* 0x0000003409097221 */ /* 0x000fe20000010000 */
[----:B------:R-:W-:Y:S02]  /*07a0*/  HADD2.F32 R11, -RZ, R56.H1_H1 ;  /* 0x30000038ff0b7230 */ /* 0x000fe40000004100 */
[----:B------:R-:W-:-:S02]  /*07b0*/  HADD2.F32 R52, -RZ, R44.H1_H1 ;  /* 0x3000002cff347230 */ /* 0x000fc40000004100 */
[----:B------:R-:W-:Y:S01]  /*07c0*/  FADD.FTZ R66, R66, R55 ;  /* 0x0000003742427221 */ /* 0x000fe20000010000 */
[----:B------:R-:W-:Y:S02]  /*07d0*/  HADD2.F32 R53, -RZ, R57.H0_H0 ;  /* 0x20000039ff357230 */ /* 0x000fe40000004100 */
[----:B------:R-:W-:Y:S02]  /*07e0*/  HADD2.F32 R54, -RZ, R45.H0_H0 ;  /* 0x2000002dff367230 */ /* 0x000fe40000004100 */
[----:B------:R-:W-:Y:S01]  /*07f0*/  FADD.FTZ R11, R11, R52 ;  /* 0x000000340b0b7221 */ /* 0x000fe20000010000 */
[----:B------:R-:W-:Y:S02]  /*0800*/  HADD2.F32 R0, -RZ, R59.H0_H0 ;  /* 0x2000003bff007230 */ /* 0x000fe40000004100 */
[----:B------:R-:W-:Y:S02]  /*0810*/  HADD2.F32 R55, -RZ, R47.H0_H0 ;  /* 0x2000002fff377230 */ /* 0x000fe40000004100 */
[----:B------:R-:W-:Y:S01]  /*0820*/  FADD.FTZ R53, R53, R54 ;  /* 0x0000003635357221 */ /* 0x000fe20000010000 */
[----:B------:R-:W-:-:S02]  /*0830*/  HADD2.F32 R56, -RZ, R58.H0_H0 ;  /* 0x2000003aff387230 */ /* 0x000fc40000004100 */
[----:B------:R-:W-:Y:S02]  /*0840*/  HADD2.F32 R52, -RZ, R48.H0_H0 ;  /* 0x20000030ff347230 */ /* 0x000fe40000004100 */
[----:B------:R-:W-:Y:S01]  /*0850*/  FADD.FTZ R73, R0, R55 ;  /* 0x0000003700497221 */ /* 0x000fe20000010000 */
[----:B------:R-:W-:Y:S02]  /*0860*/  HADD2.F32 R58, -RZ, R58.H1_H1 ;  /* 0x3000003aff3a7230 */ /* 0x000fe40000004100 */
[----:B------:R-:W-:Y:S02]  /*0870*/  HADD2.F32 R67, -RZ, R46.H1_H1 ;  /* 0x3000002eff437230 */ /* 0x000fe40000004100 */
[----:B------:R-:W-:Y:S01]  /*0880*/  FADD.FTZ R0, R9, R52 ;  /* 0x0000003409007221 */ /* 0x000fe20000010000 */
[----:B------:R-:W-:Y:S02]  /*0890*/  HADD2.F32 R54, -RZ, R49.H0_H0 ;  /* 0x20000031ff367230 */ /* 0x000fe40000004100 */
[----:B------:R-:W-:-:S02]  /*08a0*/  HADD2.F32 R59, -RZ, R59.H1_H1 ;  /* 0x3000003bff3b7230 */ /* 0x000fc40000004100 */
[----:B------:R-:W-:Y:S01]  /*08b0*/  FADD.FTZ R58, R58, R67 ;  /* 0x000000433a3a7221 */ /* 0x000fe20000010000 */
[----:B------:R-:W-:Y:S02]  /*08c0*/  HADD2.F32 R57, -RZ, R46.H0_H0 ;  /* 0x2000002eff397230 */ /* 0x000fe40000004100 */
[----:B------:R-:W-:Y:S01]  /*08d0*/  FADD.FTZ R9, R53, R54 ;  /* 0x0000003635097221 */ /* 0x000fe20000010000 */
[----:B------:R-:W-:Y:S02]  /*08e0*/  HADD2.F32 R74, -RZ, R47.H1_H1 ;  /* 0x3000002fff4a7230 */ /* 0x000fe40000004100 */
        /* <DEDUP_REMOVED lines=19> */
.L_x_2335:
[----:B-----5:R-:W-:Y:S02]  /*0a20*/  HADD2.F32 R0, -RZ, R56.H0_H0 ;  /* 0x20000038ff007230 */ /* 0x020fe40000004100 */
[----:B------:R-:W-:Y:S02]  /*0a30*/  HADD2.F32 R9, -RZ, R44.H0_H0 ;  /* 0x2000002cff097230 */ /* 0x000fe40000004100 */
[----:B------:R-:W-:Y:S02]  /*0a40*/  HADD2.F32 R52, -RZ, R57.H0_H0 ;  /* 0x20000039ff347230 */ /* 0x000fe40000004100 */
[----:B0-----:R-:W-:Y:S02]  /*0a50*/  HADD2.F32 R67, -RZ, R58.H0_H0 ;  /* 0x2000003aff437230 */ /* 0x001fe40000004100 */
[----:B------:R-:W-:Y:S01]  /*0a60*/  FADD.FTZ R0, R0, R9 ;  /* 0x0000000900007221 */ /* 0x000fe20000010000 */
[----:B------:R-:W-:Y:S02]  /*0a70*/  HADD2.F32 R53, -RZ, R45.H0_H0 ;  /* 0x2000002dff357230 */ /* 0x000fe40000004100 */
[----:B------:R-:W-:-:S02]  /*0a80*/  HADD2.F32 R54, -RZ, R46.H0_H0 ;  /* 0x2000002eff367230 */ /* 0x000fc40000004100 */
[----:B------:R-:W-:Y:S02]  /*0a90*/  HADD2.F32 R73, -RZ, R59.H0_H0 ;  /* 0x2000003bff497230 */ /* 0x000fe40000004100 */
[----:B------:R-:W-:Y:S01]  /*0aa0*/  FADD.FTZ R9, R52, R53 ;  /* 0x0000003534097221 */ /* 0x000fe20000010000 */
[----:B------:R-:W-:Y:S02]  /*0ab0*/  HADD2.F32 R11, -RZ, R56.H1_H1 ;  /* 0x30000038ff0b7230 */ /* 0x000fe40000004100 */
[----:B------:R-:W-:Y:S01]  /*0ac0*/  FADD.FTZ R67, R67, R54 ;  /* 0x0000003643437221 */ /* 0x000fe20000010000 */
[----:B------:R-:W-:Y:S02]  /*0ad0*/  HADD2.F32 R57, -RZ, R57.H1_H1 ;  /* 0x30000039ff397230 */ /* 0x000fe40000004100 */
        /* <DEDUP_REMOVED lines=17> */
.L_x_2334:
[----:B------:R-:W-:Y:S05]  /*0bf0*/  @!P1 BRA `(.L_x_2337) ;  /* 0x0000000000749947 */ /* 0x000fea0003800000 */
        /* <DEDUP_REMOVED lines=29> */
.L_x_2337:
[--C-:B-----5:R-:W-:Y:S02]  /*0dd0*/  HADD2.F32 R0, -RZ, R56.reuse.H0_H0 ;  /* 0x20000038ff007230 */ /* 0x120fe40000004100 */
[----:B------:R-:W-:Y:S02]  /*0de0*/  HADD2.F32 R11, -RZ, R56.H1_H1 ;  /* 0x30000038ff0b7230 */ /* 0x000fe40000004100 */
[--C-:B------:R-:W-:Y:S02]  /*0df0*/  HADD2.F32 R9, -RZ, R57.reuse.H0_H0 ;  /* 0x20000039ff097230 */ /* 0x100fe40000004100 */
[----:B0-----:R-:W-:Y:S02]  /*0e00*/  HADD2.F32 R66, -RZ, R57.H1_H1 ;  /* 0x30000039ff427230 */ /* 0x001fe40000004100 */
[--C-:B------:R-:W-:Y:S02]  /*0e10*/  HADD2.F32 R67, -RZ, R58.reuse.H0_H0 ;  /* 0x2000003aff437230 */ /* 0x100fe40000004100 */
[----:B------:R-:W-:-:S02]  /*0e20*/  HADD2.F32 R74, -RZ, R58.H1_H1 ;  /* 0x3000003aff4a7230 */ /* 0x000fc40000004100 */
[--C-:B------:R-:W-:Y:S02]  /*0e30*/  HADD2.F32 R73, -RZ, R59.reuse.H0_H0 ;  /* 0x2000003bff497230 */ /* 0x100fe40000004100 */
[----:B------:R-:W-:-:S07]  /*0e40*/  HADD2.F32 R82, -RZ, R59.H1_H1 ;  /* 0x3000003bff527230 */ /* 0x000fce0000004100 */
.L_x_2336:
[----:B------:R-:W0:Y:S01]  /*0e50*/  @UP0 LDCU.64 UR4, c[0x0][0x3a8] ;  /* 0x00007500ff0407ac */ /* 0x000e220008000a00 */
[----:B------:R-:W-:Y:S01]  /*0e60*/  PLOP3.LUT P0, PT, PT, PT, UP0, 0x80, 0x8 ;  /* 0x000000000008781c */ /* 0x000fe20003f0f008 */
[----:B------:R-:W-:Y:S01]  /*0e70*/  HFMA2 R57, -RZ, RZ, 0, 9.5367431640625e-07 ;  /* 0x00000010ff397431 */ /* 0x000fe200000001ff */
[----:B------:R-:W-:Y:S02]  /*0e80*/  PLOP3.LUT P1, PT, PT, PT, UP0, 0x80, 0x8 ;  /* 0x000000000008781c */ /* 0x000fe40003f2f008 */
[----:B------:R-:W-:-:S09]  /*0e90*/  IADD3 R84, PT, PT, R2, 0x20, RZ ;  /* 0x0000002002547810 */ /* 0x000fd20007ffe0ff */
[----:B0-----:R-:W-:-:S05]  /*0ea0*/  @P0 IMAD.WIDE.U32 R56, R2, R57, UR4 ;  /* 0x0000000402380e25 */ /* 0x001fca000f8e0039 */
[----:B------:R0:W-:Y:S02]  /*0eb0*/  @P1 STG.E.128 desc[UR6][R56.64], R52 ;  /* 0x0000003438001986 */ /* 0x0001e4000c101d06 */
.L_x_2333:
[----:B------:R-:W-:Y:S05]  /*0ec0*/  BSYNC.RECONVERGENT B0 ;  /* 0x0000000000007941 */ /* 0x000fea0003800200 */
.L_x_2332:
        /* <DEDUP_REMOVED lines=32> */
.L_x_2341:
        /* <DEDUP_REMOVED lines=29> */
.L_x_2340:
        /* <DEDUP_REMOVED lines=32> */
.L_x_2343:
        /* <DEDUP_REMOVED lines=9> */
[----:B------:R-:W-:Y:S01]  /*1530*/  FADD.FTZ R54, R53, R54 ;  /* 0x0000003635367221 */ /* 0x000fe20000010000 */
[----:B------:R-:W-:Y:S02]  /*1540*/  HADD2.F32 R58, -RZ, R46.H0_H0 ;  /* 0x2000002eff3a7230 */ /* 0x000fe40000004100 */
[----:B------:R-:W-:Y:S02]  /*1550*/  HADD2.F32 R6, -RZ, R59.H0_H0 ;  /* 0x2000003bff067230 */ /* 0x000fe40000004100 */
[----:B------:R-:W-:Y:S01]  /*1560*/  FADD.FTZ R61, R52, R61 ;  /* 0x0000003d343d7221 */ /* 0x000fe20000010000 */
[----:B------:R-:W-:-:S02]  /*1570*/  HADD2.F32 R81, -RZ, R47.H0_H0 ;  /* 0x2000002fff517230 */ /* 0x000fc40000004100 */
[----:B------:R-:W-:Y:S01]  /*1580*/  FADD.FTZ R58, R58, R55 ;  /* 0x000000373a3a7221 */ /* 0x000fe20000010000 */
[----:B------:R-:W-:Y:S02]  /*1590*/  HADD2.F32 R65, -RZ, R57.H1_H1 ;  /* 0x30000039ff417230 */ /* 0x000fe40000004100 */
[----:B------:R-:W-:Y:S02]  /*15a0*/  HADD2.F32 R68, -RZ, R46.H1_H1 ;  /* 0x3000002eff447230 */ /* 0x000fe40000004100 */
[----:B------:R-:W-:Y:S01]  /*15b0*/  FADD.FTZ R81, R81, R6 ;  /* 0x0000000651517221 */ /* 0x000fe20000010000 */
[----:B------:R-:W-:Y:S02]  /*15c0*/  HADD2.F32 R53, -RZ, R48.H0_H0 ;  /* 0x20000030ff357230 */ /* 0x000fe40000004100 */
[----:B------:R-:W-:Y:S02]  /*15d0*/  HADD2.F32 R59, -RZ, R59.H1_H1 ;  /* 0x3000003bff3b7230 */ /* 0x000fe40000004100 */
[----:B------:R-:W-:Y:S01]  /*15e0*/  FADD.FTZ R75, R68, R75 ;  /* 0x0000004b444b7221 */ /* 0x000fe20000010000 */
[----:B------:R-:W-:-:S02]  /*15f0*/  HADD2.F32 R56, -RZ, R45.H1_H1 ;  /* 0x3000002dff387230 */ /* 0x000fc40000004100 */
[----:B------:R-:W-:Y:S01]  /*1600*/  FADD.FTZ R6, R53, R10 ;  /* 0x0000000a35067221 */ /* 0x000fe20000010000 */
[----:B------:R-:W-:Y:S02]  /*1610*/  HADD2.F32 R52, -RZ, R47.H1_H1 ;  /* 0x3000002fff347230 */ /* 0x000fe40000004100 */
[----:B------:R-:W-:Y:S02]  /*1620*/  HADD2.F32 R55, -RZ, R49.H0_H0 ;  /* 0x20000031ff377230 */ /* 0x000fe40000004100 */
[----:B------:R-:W-:Y:S01]  /*1630*/  FADD.FTZ R65, R56, R65 ;  /* 0x0000004138417221 */ /* 0x000fe20000010000 */
[--C-:B------:R-:W-:Y:S02]  /*1640*/  HADD2.F32 R57, -RZ, R50.reuse.H0_H0 ;  /* 0x20000032ff397230 */ /* 0x100fe40000004100 */
[----:B------:R-:W-:Y:S01]  /*1650*/  FADD.FTZ R59, R52, R59 ;  /* 0x0000003b343b7221 */ /* 0x000fe20000010000 */
[----:B------:R-:W-:Y:S02]  /*1660*/  HADD2.F32 R76, -RZ, R51.H0_H0 ;  /* 0x20000033ff4c7230 */ /* 0x000fe40000004100 */
        /* <DEDUP_REMOVED lines=15> */
.L_x_2342:
[----:B------:R-:W0:Y:S01]  /*1760*/  @UP0 LDCU.64 UR4, c[0x0][0x3a8] ;  /* 0x00007500ff0407ac */ /* 0x000e220008000a00 */
[----:B------:R-:W-:Y:S02]  /*1770*/  PLOP3.LUT P0, PT, PT, PT, UP0, 0x80, 0x8 ;  /* 0x000000000008781c */ /* 0x000fe40003f0f008 */
[----:B------:R-:W-:Y:S02]  /*1780*/  PLOP3.LUT P1, PT, PT, PT, UP0, 0x80, 0x8 ;  /* 0x000000000008781c */ /* 0x000fe40003f2f008 */
[----:B------:R-:W-:-:S09]  /*1790*/  MOV R57, 0x10 ;  /* 0x0000001000397802 */ /* 0x000fd20000000f00 */
[C---:B0-----:R-:W-:Y:S01]  /*17a0*/  @P0 IMAD.WIDE.U32 R56, R84.reuse, R57, UR4 ;  /* 0x0000000454380e25 */ /* 0x041fe2000f8e0039 */
[----:B------:R-:W-:-:S04]  /*17b0*/  IADD3 R84, PT, PT, R84, 0x20, RZ ;  /* 0x0000002054547810 */ /* 0x000fc80007ffe0ff */
[----:B------:R0:W-:Y:S03]  /*17c0*/  @P1 STG.E.128 desc[UR6][R56.64], R52 ;  /* 0x0000003438001986 */ /* 0x0001e6000c101d06 */
.L_x_2339:
[----:B------:R-:W-:Y:S05]  /*17d0*/  BSYNC.RECONVERGENT B0 ;  /* 0x0000000000007941 */ /* 0x000fea0003800200 */
.L_x_2338:
        /* <DEDUP_REMOVED lines=31> */
.L_x_2347:
[----:B-----5:R-:W-:Y:S02]  /*19d0*/  HADD2.F32 R7, -RZ, R56.H0_H0 ;  /* 0x20000038ff077230 */ /* 0x020fe40000004100 */
[----:B------:R-:W-:Y:S02]  /*19e0*/  HADD2.F32 R62, -RZ, R57.H0_H0 ;  /* 0x20000039ff3e7230 */ /* 0x000fe40000004100 */
[----:B------:R-:W-:Y:S02]  /*19f0*/  HADD2.F32 R70, -RZ, R58.H0_H0 ;  /* 0x2000003aff467230 */ /* 0x000fe40000004100 */
[----:B------:R-:W-:Y:S02]  /*1a00*/  HADD2.F32 R52, -RZ, R48.H0_H0 ;  /* 0x20000030ff347230 */ /* 0x000fe40000004100 */
[----:B------:R-:W-:Y:S02]  /*1a10*/  HADD2.F32 R53, -RZ, R49.H0_H0 ;  /* 0x20000031ff357230 */ /* 0x000fe40000004100 */
[----:B------:R-:W-:-:S02]  /*1a20*/  HADD2.F32 R55, -RZ, R50.H0_H0 ;  /* 0x20000032ff377230 */ /* 0x000fc40000004100 */
[----:B------:R-:W-:Y:S01]  /*1a30*/  FADD.FTZ R7, R52, R7 ;  /* 0x0000000734077221 */ /* 0x000fe20000010000 */
        /* <DEDUP_REMOVED lines=22> */
.L_x_2346:
        /* <DEDUP_REMOVED lines=32> */
.L_x_2349:
[----:B-----5:R-:W-:Y:S02]  /*1da0*/  HADD2.F32 R52, -RZ, R56.H0_H0 ;  /* 0x20000038ff347230 */ /* 0x020fe40000004100 */
[----:B------:R-:W-:Y:S02]  /*1db0*/  HADD2.F32 R53, -RZ, R44.H0_H0 ;  /* 0x2000002cff357230 */ /* 0x000fe40000004100 */
[----:B------:R-:W-:Y:S02]  /*1dc0*/  HADD2.F32 R60, -RZ, R56.H1_H1 ;  /* 0x30000038ff3c7230 */ /* 0x000fe40000004100 */
[----:B------:R-:W-:Y:S02]  /*1dd0*/  HADD2.F32 R69, -RZ, R57.H1_H1 ;  /* 0x30000039ff457230 */ /* 0x000fe40000004100 */
[----:B------:R-:W-:Y:S01]  /*1de0*/  FADD.FTZ R52, R53, R52 ;  /* 0x0000003435347221 */ /* 0x000fe20000010000 */
[----:B------:R-:W-:Y:S02]  /*1df0*/  HADD2.F32 R56, -RZ, R45.H1_H1 ;  /* 0x3000002dff387230 */ /* 0x000fe40000004100 */
[----:B------:R-:W-:-:S02]  /*1e00*/  HADD2.F32 R54, -RZ, R57.H0_H0 ;  /* 0x20000039ff367230 */ /* 0x000fc40000004100 */
[----:B------:R-:W-:Y:S02]  /*1e10*/  HADD2.F32 R53, -RZ, R44.H1_H1 ;  /* 0x3000002cff357230 */ /* 0x000fe40000004100 */
[----:B------:R-:W-:Y:S01]  /*1e20*/  FADD.FTZ R69, R56, R69 ;  /* 0x0000004538457221 */ /* 0x000fe20000010000 */
[----:B------:R-:W-:Y:S02]  /*1e30*/  HADD2.F32 R55, -RZ, R45.H0_H0 ;  /* 0x2000002dff377230 */ /* 0x000fe40000004100 */
[--C-:B------:R-:W-:Y:S02]  /*1e40*/  HADD2.F32 R57, -RZ, R58.reuse.H0_H0 ;  /* 0x2000003aff397230 */ /* 0x100fe40000004100 */
[----:B------:R-:W-:Y:S01]  /*1e50*/  FADD.FTZ R60, R53, R60 ;  /* 0x0000003c353c7221 */ /* 0x000fe20000010000 */
[----:B------:R-:W-:Y:S02]  /*1e60*/  HADD2.F32 R77, -RZ, R58.H1_H1 ;  /* 0x3000003aff4d7230 */ /* 0x000fe40000004100 */
[----:B------:R-:W-:Y:S01]  /*1e70*/  FADD.FTZ R54, R55, R54 ;  /* 0x0000003637367221 */ /* 0x000fe20000010000 */
[----:B------:R-:W-:-:S02]  /*1e80*/  HADD2.F32 R58, -RZ, R46.H0_H0 ;  /* 0x2000002eff3a7230 */ /* 0x000fc40000004100 */
[----:B------:R-:W-:Y:S02]  /*1e90*/  HADD2.F32 R7, -RZ, R59.H0_H0 ;  /* 0x2000003bff077230 */ /* 0x000fe40000004100 */
        /* <DEDUP_REMOVED lines=11> */
[----:B------:R-:W-:Y:S02]  /*1f50*/  HADD2.F32 R70, -RZ, R50.H0_H0 ;  /* 0x20000032ff467230 */ /* 0x000fe40000004100 */
        /* <DEDUP_REMOVED lines=16> */
.L_x_2348:
[----:B------:R-:W0:Y:S01]  /*2060*/  @UP0 LDCU.64 UR4, c[0x0][0x3a8] ;  /* 0x00007500ff0407ac */ /* 0x000e220008000a00 */
[----:B------:R-:W-:Y:S01]  /*2070*/  PLOP3.LUT P0, PT, PT, PT, UP0, 0x80, 0x8 ;  /* 0x000000000008781c */ /* 0x000fe20003f0f008 */
[----:B------:R-:W-:Y:S01]  /*2080*/  HFMA2 R57, -RZ, RZ, 0, 9.5367431640625e-07 ;  /* 0x00000010ff397431 */ /* 0x000fe200000001ff */
[----:B------:R-:W-:-:S11]  /*2090*/  PLOP3.LUT P2, PT, PT, PT, UP0, 0x80, 0x8 ;  /* 0x000000000008781c */ /* 0x000fd60003f4f008 */
[C---:B0-----:R-:W-:Y:S01]  /*20a0*/  @P0 IMAD.WIDE.U32 R56, R84.reuse, R57, UR4 ;  /* 0x0000000454380e25 */ /* 0x041fe2000f8e0039 */
[----:B------:R-:W-:-:S04]  /*20b0*/  IADD3 R84, PT, PT, R84, 0x20, RZ ;  /* 0x0000002054547810 */ /* 0x000fc80007ffe0ff */
[----:B------:R1:W-:Y:S03]  /*20c0*/  @P2 STG.E.128 desc[UR6][R56.64], R52 ;  /* 0x0000003438002986 */ /* 0x0003e6000c101d06 */
.L_x_2345:
[----:B------:R-:W-:Y:S05]  /*20d0*/  BSYNC.RECONVERGENT B0 ;  /* 0x0000000000007941 */ /* 0x000fea0003800200 */
.L_x_2344:
        /* <DEDUP_REMOVED lines=31> */
.L_x_2353:
        /* <DEDUP_REMOVED lines=29> */
.L_x_2352:
        /* <DEDUP_REMOVED lines=32> */
.L_x_2355:
[--C-:B-----5:R-:W-:Y:S02]  /*26a0*/  HADD2.F32 R52, -RZ, R56.reuse.H0_H0 ;  /* 0x20000038ff347230 */ /* 0x120fe40000004100 */
[----:B------:R-:W-:Y:S02]  /*26b0*/  HADD2.F32 R63, -RZ, R56.H1_H1 ;  /* 0x30000038ff3f7230 */ /* 0x000fe40000004100 */
[--C-:B------:R-:W-:Y:S02]  /*26c0*/  HADD2.F32 R53, -RZ, R44.reuse.H0_H0 ;  /* 0x2000002cff357230 */ /* 0x100fe40000004100 */
[----:B------:R-:W-:Y:S02]  /*26d0*/  HADD2.F32 R54, -RZ, R44.H1_H1 ;  /* 0x3000002cff367230 */ /* 0x000fe40000004100 */
[--C-:B------:R-:W-:Y:S02]  /*26e0*/  HADD2.F32 R55, -RZ, R57.reuse.H0_H0 ;  /* 0x20000039ff377230 */ /* 0x100fe40000004100 */
[----:B------:R-:W-:Y:S01]  /*26f0*/  FADD.FTZ R52, R53, R52 ;  /* 0x0000003435347221 */ /* 0x000fe20000010000 */
[----:B------:R-:W-:-:S02]  /*2700*/  HADD2.F32 R71, -RZ, R57.H1_H1 ;  /* 0x30000039ff477230 */ /* 0x000fc40000004100 */
[----:B------:R-:W-:Y:S01]  /*2710*/  FADD.FTZ R63, R54, R63 ;  /* 0x0000003f363f7221 */ /* 0x000fe20000010000 */
[--C-:B------:R-:W-:Y:S02]  /*2720*/  HADD2.F32 R57, -RZ, R58.reuse.H0_H0 ;  /* 0x2000003aff397230 */ /* 0x100fe40000004100 */
[----:B------:R-:W-:Y:S02]  /*2730*/  HADD2.F32 R79, -RZ, R58.H1_H1 ;  /* 0x3000003aff4f7230 */ /* 0x000fe40000004100 */
[----:B------:R-:W-:Y:S02]  /*2740*/  HADD2.F32 R8, -RZ, R59.H0_H0 ;  /* 0x2000003bff087230 */ /* 0x000fe40000004100 */
[----:B------:R-:W-:Y:S02]  /*2750*/  HADD2.F32 R85, -RZ, R47.H0_H0 ;  /* 0x2000002fff557230 */ /* 0x000fe40000004100 */
[----:B------:R-:W-:Y:S02]  /*2760*/  HADD2.F32 R59, -RZ, R59.H1_H1 ;  /* 0x3000003bff3b7230 */ /* 0x000fe40000004100 */
[----:B------:R-:W-:-:S02]  /*2770*/  HADD2.F32 R56, -RZ, R45.H0_H0 ;  /* 0x2000002dff387230 */ /* 0x000fc40000004100 */
[----:B------:R-:W-:Y:S01]  /*2780*/  FADD.FTZ R85, R85, R8 ;  /* 0x0000000855557221 */ /* 0x000fe20000010000 */
[----:B------:R-:W-:Y:S02]  /*2790*/  HADD2.F32 R58, -RZ, R45.H1_H1 ;  /* 0x3000002dff3a7230 */ /* 0x000fe40000004100 */
[--C-:B------:R-:W-:Y:S02]  /*27a0*/  HADD2.F32 R64, -RZ, R46.reuse.H0_H0 ;  /* 0x2000002eff407230 */ /* 0x100fe40000004100 */
[----:B------:R-:W-:Y:S01]  /*27b0*/  FADD.FTZ R55, R56, R55 ;  /* 0x0000003738377221 */ /* 0x000fe20000010000 */
[----:B------:R-:W-:Y:S02]  /*27c0*/  HADD2.F32 R72, -RZ, R46.H1_H1 ;  /* 0x3000002eff487230 */ /* 0x000fe40000004100 */
[----:B------:R-:W-:Y:S01]  /*27d0*/  FADD.FTZ R71, R58, R71 ;  /* 0x000000473a477221 */ /* 0x000fe20000010000 */
[----:B------:R-:W-:Y:S02]  /*27e0*/  HADD2.F32 R54, -RZ, R47.H1_H1 ;  /* 0x3000002fff367230 */ /* 0x000fe40000004100 */
[----:B------:R-:W-:Y:S01]  /*27f0*/  FADD.FTZ R57, R64, R57 ;  /* 0x0000003940397221 */ /* 0x000fe20000010000 */
        /* <DEDUP_REMOVED lines=22> */
.L_x_2354:
[----:B------:R-:W0:Y:S01]  /*2960*/  @UP0 LDCU.64 UR4, c[0x0][0x3a8] ;  /* 0x00007500ff0407ac */ /* 0x000e220008000a00 */
[----:B------:R-:W-:Y:S02]  /*2970*/  PLOP3.LUT P0, PT, PT, PT, UP0, 0x80, 0x8 ;  /* 0x000000000008781c */ /* 0x000fe40003f0f008 */
[----:B------:R-:W-:Y:S02]  /*2980*/  PLOP3.LUT P3, PT, PT, PT, UP0, 0x80, 0x8 ;  /* 0x000000000008781c */ /* 0x000fe40003f6f008 */
[----:B------:R-:W-:-:S09]  /*2990*/  MOV R57, 0x10 ;  /* 0x0000001000397802 */ /* 0x000fd20000000f00 */
[----:B0-----:R-:W-:-:S05]  /*29a0*/  @P0 IMAD.WIDE.U32 R56, R84, R57, UR4 ;  /* 0x0000000454380e25 */ /* 0x001fca000f8e0039 */
[----:B------:R2:W-:Y:S02]  /*29b0*/  @P3 STG.E.128 desc[UR6][R56.64], R52 ;  /* 0x0000003438003986 */ /* 0x0005e4000c101d06 */
.L_x_2351:
[----:B------:R-:W-:Y:S05]  /*29c0*/  BSYNC.RECONVERGENT B0 ;  /* 0x0000000000007941 */ /* 0x000fea0003800200 */
.L_x_2350:
[----:B012---:R-:W-:Y:S01]  /*29d0*/  FADD.FTZ R56, RZ, R0 ;  /* 0x00000000ff387221 */ /* 0x007fe20000010000 */
[C---:B------:R-:W-:Y:S01]  /*29e0*/  ISETP.GE.U32.AND P0, PT, R4.reuse, 0x20, PT ;  /* 0x000000200400780c */ /* 0x040fe20003f06070 */
[----:B------:R-:W0:Y:S01]  /*29f0*/  S2R R89, SR_TID.X ;  /* 0x0000000000597919 */ /* 0x000e220000002100 */
        /* <DEDUP_REMOVED lines=37> */
[----:B------:R-:W-:Y:S01]  /*2c50*/  P2R R56, PR, RZ, 0x40 ;  /* 0x00000040ff387803 */ /* 0x000fe20000000000 */
        /* <DEDUP_REMOVED lines=87> */
.L_x_2377:
        /* <DEDUP_REMOVED lines=9> */
[----:B------:R-:W-:-:S04]  /*3260*/  FSEL R84, R87, RZ, !P3 ;  /* 0x000000ff57547208 */ /* 0x000fc80005800000 */
[----:B------:R-:W2:Y:S03]  /*3270*/  MUFU.RSQ R86, R86 ;  /* 0x0000005600567308 */ /* 0x000ea60000001400 */
[----:B------:R-:W3:Y:S01]  /*3280*/  @!P4 LDC.64 R56, c[0x0][0x3c8] ;  /* 0x0000f200ff38cb82 */ /* 0x000ee20000000a00 */
[----:B-1----:R-:W-:-:S05]  /*3290*/  @!P4 IMAD.WIDE R58, R3, 0x4, R58 ;  /* 0x00000004033ac825 */ /* 0x002fca00078e023a */
[----:B------:R1:W-:Y:S01]  /*32a0*/  @!P4 STG.E desc[UR6][R58.64], R87 ;  /* 0x000000573a00c986 */ /* 0x0003e2000c101906 */
[----:B---3--:R-:W-:-:S05]  /*32b0*/  @!P4 IMAD.WIDE R56, R3, 0x4, R56 ;  /* 0x000000040338c825 */ /* 0x008fca00078e0238 */
[----:B--2---:R1:W-:Y:S01]  /*32c0*/  @!P4 STG.E desc[UR6][R56.64], R86 ;  /* 0x000000563800c986 */ /* 0x0043e2000c101906 */
[----:B------:R-:W-:Y:S05]  /*32d0*/  @!P0 BRA `(.L_x_2358) ;  /* 0x0000000000c08947 */ /* 0x000fea0003800000 */
[--C-:B-1----:R-:W-:Y:S01]  /*32e0*/  FADD.FTZ R57, R0, -R84.reuse ;  /* 0x8000005400397221 */ /* 0x102fe20000010000 */
[----:B-----5:R-:W-:Y:S02]  /*32f0*/  HADD2.F32 R56, -RZ, R40.H0_H0 ;  /* 0x20000028ff387230 */ /* 0x020fe40000004100 */
[----:B------:R-:W-:Y:S01]  /*3300*/  FADD.FTZ R91, R82, -R84 ;  /* 0x80000054525b7221 */ /* 0x000fe20000010000 */
[--C-:B------:R-:W-:Y:S02]  /*3310*/  HADD2.F32 R58, -RZ, R36.reuse.H0_H0 ;  /* 0x20000024ff3a7230 */ /* 0x100fe40000004100 */
[C---:B------:R-:W-:Y:S01]  /*3320*/  FMUL.FTZ R57, R86.reuse, R57 ;  /* 0x0000003956397220 */ /* 0x040fe20000410000 */
[----:B------:R-:W-:Y:S02]  /*3330*/  HADD2.F32 R59, -RZ, R36.H1_H1 ;  /* 0x30000024ff3b7230 */ /* 0x000fe40000004100 */
[----:B------:R-:W-:Y:S01]  /*3340*/  FMUL.FTZ R91, R86, R91 ;  /* 0x0000005b565b7220 */ /* 0x000fe20000410000 */
[----:B------:R-:W-:-:S02]  /*3350*/  HADD2.F32 R88, -RZ, R37.H0_H0 ;  /* 0x20000025ff587230 */ /* 0x000fc40000004100 */
[----:B------:R-:W-:Y:S01]  /*3360*/  FFMA.FTZ R87, R57, R56, R58 ;  /* 0x0000003839577223 */ /* 0x000fe2000001003a */
[----:B------:R-:W-:Y:S01]  /*3370*/  FADD.FTZ R57, R11, -R84 ;  /* 0x800000540b397221 */ /* 0x000fe20000010000 */
[----:B------:R-:W-:Y:S02]  /*3380*/  HADD2.F32 R58, -RZ, R41.H0_H0 ;  /* 0x20000029ff3a7230 */ /* 0x000fe40000004100 */
[----:B------:R-:W-:Y:S02]  /*3390*/  HADD2.F32 R89, -RZ, R38.H0_H0 ;  /* 0x20000026ff597230 */ /* 0x000fe40000004100 */
[----:B------:R-:W-:Y:S01]  /*33a0*/  FMUL.FTZ R56, R86, R57 ;  /* 0x0000003956387220 */ /* 0x000fe20000410000 */
[----:B------:R-:W-:Y:S02]  /*33b0*/  HADD2.F32 R57, -RZ, R40.H1_H1 ;  /* 0x30000028ff397230 */ /* 0x000fe40000004100 */
[----:B------:R-:W-:Y:S02]  /*33c0*/  HADD2.F32 R90, -RZ, R42.H1_H1 ;  /* 0x3000002aff5a7230 */ /* 0x000fe40000004100 */
[----:B0-----:R-:W-:-:S02]  /*33d0*/  HADD2.F32 R92, -RZ, R38.H1_H1 ;  /* 0x30000026ff5c7230 */ /* 0x001fc40000004100 */
[----:B------:R-:W-:Y:S01]  /*33e0*/  FFMA.FTZ R56, R56, R57, R59 ;  /* 0x0000003938387223 */ /* 0x000fe2000001003b */
[--C-:B------:R-:W-:Y:S01]  /*33f0*/  FADD.FTZ R57, R9, -R84.reuse ;  /* 0x8000005409397221 */ /* 0x100fe20000010000 */
[----:B------:R-:W-:-:S03]  /*3400*/  FADD.FTZ R59, R66, -R84 ;  /* 0x80000054423b7221 */ /* 0x000fc60000010000 */
[C---:B------:R-:W-:Y:S01]  /*3410*/  FMUL.FTZ R57, R86.reuse, R57 ;  /* 0x0000003956397220 */ /* 0x040fe20000410000 */
[----:B------:R-:W-:Y:S01]  /*3420*/  FMUL.FTZ R59, R86, R59 ;  /* 0x0000003b563b7220 */ /* 0x000fe20000410000 */
[----:B------:R-:W-:Y:S02]  /*3430*/  F2FP.F16.F32.PACK_AB R56, R56, R87 ;  /* 0x000000573838723e */ /* 0x000fe400000000ff */
[----:B------:R-:W-:Y:S01]  /*3440*/  FFMA.FTZ R57, R57, R58, R88 ;  /* 0x0000003a39397223 */ /* 0x000fe20000010058 */
[----:B------:R-:W-:Y:S02]  /*3450*/  HADD2.F32 R88, -RZ, R41.H1_H1 ;  /* 0x30000029ff587230 */ /* 0x000fe40000004100 */
[----:B------:R-:W-:-:S05]  /*3460*/  HADD2.F32 R58, -RZ, R37.H1_H1 ;  /* 0x30000025ff3a7230 */ /* 0x000fca0000004100 */
[----:B------:R-:W-:Y:S01]  /*3470*/  FFMA.FTZ R88, R59, R88, R58 ;  /* 0x000000583b587223 */ /* 0x000fe2000001003a */
[----:B------:R-:W-:-:S04]  /*3480*/  FADD.FTZ R59, R67, -R84 ;  /* 0x80000054433b7221 */ /* 0x000fc80000010000 */
[----:B------:R-:W-:Y:S01]  /*3490*/  FMUL.FTZ R58, R86, R59 ;  /* 0x0000003b563a7220 */ /* 0x000fe20000410000 */
[----:B------:R-:W-:Y:S01]  /*34a0*/  HADD2.F32 R59, -RZ, R42.H0_H0 ;  /* 0x2000002aff3b7230 */ /* 0x000fe20000004100 */
[----:B------:R-:W-:-:S04]  /*34b0*/  F2FP.F16.F32.PACK_AB R57, R88, R57 ;  /* 0x000000395839723e */ /* 0x000fc800000000ff */
[----:B------:R-:W-:Y:S01]  /*34c0*/  FFMA.FTZ R58, R58, R59, R89 ;  /* 0x0000003b3a3a7223 */ /* 0x000fe20000010059 */
[----:B------:R-:W-:-:S04]  /*34d0*/  FADD.FTZ R59, R74, -R84 ;  /* 0x800000544a3b7221 */ /* 0x000fc80000010000 */
[----:B------:R-:W-:-:S04]  /*34e0*/  FMUL.FTZ R59, R86, R59 ;  /* 0x0000003b563b7220 */ /* 0x000fc80000410000 */
[----:B------:R-:W-:Y:S01]  /*34f0*/  FFMA.FTZ R89, R59, R90, R92 ;  /* 0x0000005a3b597223 */ /* 0x000fe2000001005c */
[----:B------:R-:W-:Y:S01]  /*3500*/  FADD.FTZ R59, R73, -R84 ;  /* 0x80000054493b7221 */ /* 0x000fe20000010000 */
[----:B------:R-:W-:Y:S02]  /*3510*/  HADD2.F32 R90, -RZ, R43.H0_H0 ;  /* 0x2000002bff5a7230 */ /* 0x000fe40000004100 */
[----:B------:R-:W-:Y:S01]  /*3520*/  HADD2.F32 R92, -RZ, R39.H0_H0 ;  /* 0x20000027ff5c7230 */ /* 0x000fe20000004100 */
[----:B------:R-:W-:Y:S01]  /*3530*/  F2FP.F16.F32.PACK_AB R58, R89, R58 ;  /* 0x0000003a593a723e */ /* 0x000fe200000000ff */
[----:B------:R-:W-:Y:S01]  /*3540*/  FMUL.FTZ R59, R86, R59 ;  /* 0x0000003b563b7220 */ /* 0x000fe20000410000 */
[----:B------:R-:W0:Y:S03]  /*3550*/  LDC.64 R88, c[0x0][0x428] ;  /* 0x00010a00ff587b82 */ /* 0x000e260000000a00 */
[----:B------:R-:W-:Y:S01]  /*3560*/  FFMA.FTZ R59, R59, R90, R92 ;  /* 0x0000005a3b3b7223 */ /* 0x000fe2000001005c */
[----:B------:R-:W-:-:S02]  /*3570*/  HADD2.F32 R90, -RZ, R43.H1_H1 ;  /* 0x3000002bff5a7230 */ /* 0x000fc40000004100 */
[----:B------:R-:W-:-:S05]  /*3580*/  HADD2.F32 R92, -RZ, R39.H1_H1 ;  /* 0x30000027ff5c7230 */ /* 0x000fca0000004100 */
[----:B------:R-:W-:-:S05]  /*3590*/  FFMA.FTZ R90, R91, R90, R92 ;  /* 0x0000005a5b5a7223 */ /* 0x000fca000001005c */
[----:B------:R-:W-:Y:S01]  /*35a0*/  F2FP.F16.F32.PACK_AB R59, R90, R59 ;  /* 0x0000003b5a3b723e */ /* 0x000fe200000000ff */
[C---:B0-----:R-:W-:Y:S01]  /*35b0*/  IMAD.WIDE.U32 R88, R2.reuse, 0x10, R88 ;  /* 0x0000001002587825 */ /* 0x041fe200078e0058 */
[----:B------:R-:W-:-:S04]  /*35c0*/  IADD3 R2, PT, PT, R2, 0x20, RZ ;  /* 0x0000002002027810 */ /* 0x000fc80007ffe0ff */
[----:B------:R2:W-:Y:S03]  /*35d0*/  STG.E.128 desc[UR6][R88.64], R56 ;  /* 0x0000003858007986 */ /* 0x0005e6000c101d06 */
.L_x_2358:
[----:B------:R-:W-:Y:S05]  /*35e0*/  BSYNC.RECONVERGENT B0 ;  /* 0x0000000000007941 */ /* 0x000fea0003800200 */
.L_x_2357:
[----:B------:R-:W-:Y:S01]  /*35f0*/  ISETP.GE.U32.AND P3, PT, R4, 0x40, PT ;  /* 0x000000400400780c */ /* 0x000fe20003f66070 */
[----:B------:R-:W-:-:S12]  /*3600*/  BSSY.RECONVERGENT B0, `(.L_x_2359) ;  /* 0x0000032000007945 */ /* 0x000fd80003800200 */
[----:B------:R-:W-:Y:S05]  /*3610*/  @!P3 BRA `(.L_x_2360) ;  /* 0x0000000000c0b947 */ /* 0x000fea0003800000 */
[--C-:B-12---:R-:W-:Y:S01]  /*3620*/  FADD.FTZ R57, R6, -R84.reuse ;  /* 0x8000005406397221 */ /* 0x106fe20000010000 */
        /* <DEDUP_REMOVED lines=47> */
.L_x_2360:
[----:B------:R-:W-:Y:S05]  /*3920*/  BSYNC.RECONVERGENT B0 ;  /* 0x0000000000007941 */ /* 0x000fea0003800200 */
.L_x_2359:
[----:B------:R-:W-:Y:S04]  /*3930*/  BSSY.RECONVERGENT B0, `(.L_x_2361) ;  /* 0x0000032000007945 */ /* 0x000fe80003800200 */
[----:B------:R-:W-:Y:S05]  /*3940*/  @!P1 BRA `(.L_x_2362) ;  /* 0x0000000000c09947 */ /* 0x000fea0003800000 */
[--C-:B-123--:R-:W-:Y:S01]  /*3950*/  FADD.FTZ R57, R7, -R84.reuse ;  /* 0x8000005407397221 */ /* 0x10efe20000010000 */
        /* <DEDUP_REMOVED lines=47> */
.L_x_2362:
[----:B------:R-:W-:Y:S05]  /*3c50*/  BSYNC.RECONVERGENT B0 ;  /* 0x0000000000007941 */ /* 0x000fea0003800200 */
.L_x_2361:
[----:B------:R-:W-:Y:S04]  /*3c60*/  BSSY.RECONVERGENT B0, `(.L_x_2363) ;  /* 0x0000031000007945 */ /* 0x000fe80003800200 */
[----:B------:R-:W-:Y:S05]  /*3c70*/  @!P2 BRA `(.L_x_2364) ;  /* 0x0000000000bca947 */ /* 0x000fea0003800000 */
[----:B-1234-:R-:W-:Y:S01]  /*3c80*/  FADD.FTZ R57, R8, -R84 ;  /* 0x8000005408397221 */ /* 0x01efe20000010000 */
[----:B-----5:R-:W-:Y:S02]  /*3c90*/  HADD2.F32 R56, -RZ, R16.H0_H0 ;  /* 0x20000010ff387230 */ /* 0x020fe40000004100 */
[--C-:B------:R-:W-:Y:S02]  /*3ca0*/  HADD2.F32 R58, -RZ, R12.reuse.H0_H0 ;  /* 0x2000000cff3a7230 */ /* 0x100fe40000004100 */
[----:B------:R-:W-:Y:S01]  /*3cb0*/  FMUL.FTZ R57, R86, R57 ;  /* 0x0000003956397220 */ /* 0x000fe20000410000 */
[----:B------:R-:W-:Y:S02]  /*3cc0*/  HADD2.F32 R59, -RZ, R12.H1_H1 ;  /* 0x3000000cff3b7230 */ /* 0x000fe40000004100 */
[----:B------:R-:W-:Y:S02]  /*3cd0*/  HADD2.F32 R88, -RZ, R13.H0_H0 ;  /* 0x2000000dff587230 */ /* 0x000fe40000004100 */
[----:B------:R-:W-:Y:S01]  /*3ce0*/  FFMA.FTZ R89, R57, R56, R58 ;  /* 0x0000003839597223 */ /* 0x000fe2000001003a */
[----:B------:R-:W-:Y:S01]  /*3cf0*/  FADD.FTZ R57, R63, -R84 ;  /* 0x800000543f397221 */ /* 0x000fe20000010000 */
[----:B------:R-:W-:-:S02]  /*3d00*/  HADD2.F32 R58, -RZ, R17.H0_H0 ;  /* 0x20000011ff3a7230 */ /* 0x000fc40000004100 */
[----:B------:R-:W-:Y:S02]  /*3d10*/  HADD2.F32 R87, -RZ, R14.H0_H0 ;  /* 0x2000000eff577230 */ /* 0x000fe40000004100 */
[----:B------:R-:W-:Y:S01]  /*3d20*/  FMUL.FTZ R56, R86, R57 ;  /* 0x0000003956387220 */ /* 0x000fe20000410000 */
[----:B------:R-:W-:Y:S02]  /*3d30*/  HADD2.F32 R57, -RZ, R16.H1_H1 ;  /* 0x30000010ff397230 */ /* 0x000fe40000004100 */
[----:B------:R-:W-:Y:S02]  /*3d40*/  HADD2.F32 R90, -RZ, R18.H1_H1 ;  /* 0x30000012ff5a7230 */ /* 0x000fe40000004100 */
[----:B0-----:R-:W-:Y:S02]  /*3d50*/  HADD2.F32 R92, -RZ, R14.H1_H1 ;  /* 0x3000000eff5c7230 */ /* 0x001fe40000004100 */
        /* <DEDUP_REMOVED lines=15> */
[--C-:B------:R-:W-:Y:S01]  /*3e50*/  FADD.FTZ R59, R79, -R84.reuse ;  /* 0x800000544f3b7221 */ /* 0x100fe20000010000 */
[----:B------:R-:W-:-:S03]  /*3e60*/  FADD.FTZ R87, R85, -R84 ;  /* 0x8000005455577221 */ /* 0x000fc60000010000 */
[C---:B------:R-:W-:Y:S01]  /*3e70*/  FMUL.FTZ R59, R86.reuse, R59 ;  /* 0x0000003b563b7220 */ /* 0x040fe20000410000 */
[----:B------:R-:W-:-:S03]  /*3e80*/  FMUL.FTZ R87, R86, R87 ;  /* 0x0000005756577220 */ /* 0x000fc60000410000 */
[----:B------:R-:W-:Y:S01]  /*3e90*/  FFMA.FTZ R91, R59, R90, R92 ;  /* 0x0000005a3b5b7223 */ /* 0x000fe2000001005c */
[----:B------:R-:W-:Y:S01]  /*3ea0*/  FADD.FTZ R59, R80, -R84 ;  /* 0x80000054503b7221 */ /* 0x000fe20000010000 */
[--C-:B------:R-:W-:Y:S02]  /*3eb0*/  HADD2.F32 R84, -RZ, R19.reuse.H1_H1 ;  /* 0x30000013ff547230 */ /* 0x100fe40000004100 */
[----:B------:R-:W-:Y:S02]  /*3ec0*/  HADD2.F32 R90, -RZ, R19.H0_H0 ;  /* 0x20000013ff5a7230 */ /* 0x000fe40000004100 */
[----:B------:R-:W-:Y:S01]  /*3ed0*/  FMUL.FTZ R59, R86, R59 ;  /* 0x0000003b563b7220 */ /* 0x000fe20000410000 */
[--C-:B------:R-:W-:Y:S01]  /*3ee0*/  HADD2.F32 R86, -RZ, R15.reuse.H1_H1 ;  /* 0x3000000fff567230 */ /* 0x100fe20000004100 */
[----:B------:R-:W-:Y:S01]  /*3ef0*/  F2FP.F16.F32.PACK_AB R58, R91, R58 ;  /* 0x0000003a5b3a723e */ /* 0x000fe200000000ff */
[----:B------:R-:W-:-:S03]  /*3f00*/  HADD2.F32 R92, -RZ, R15.H0_H0 ;  /* 0x2000000fff5c7230 */ /* 0x000fc60000004100 */
[----:B------:R-:W-:Y:S02]  /*3f10*/  FFMA.FTZ R84, R87, R84, R86 ;  /* 0x0000005457547223 */ /* 0x000fe40000010056 */
[----:B------:R-:W0:Y:S01]  /*3f20*/  LDC.64 R86, c[0x0][0x428] ;  /* 0x00010a00ff567b82 */ /* 0x000e220000000a00 */
[----:B------:R-:W-:-:S05]  /*3f30*/  FFMA.FTZ R59, R59, R90, R92 ;  /* 0x0000005a3b3b7223 */ /* 0x000fca000001005c */
[----:B------:R-:W-:Y:S01]  /*3f40*/  F2FP.F16.F32.PACK_AB R59, R84, R59 ;  /* 0x0000003b543b723e */ /* 0x000fe200000000ff */
[----:B0-----:R-:W-:-:S05]  /*3f50*/  IMAD.WIDE.U32 R86, R2, 0x10, R86 ;  /* 0x0000001002567825 */ /* 0x001fca00078e0056 */
[----:B------:R0:W-:Y:S02]  /*3f60*/  STG.E.128 desc[UR6][R86.64], R56 ;  /* 0x0000003856007986 */ /* 0x0001e4000c101d06 */
.L_x_2364:
[----:B------:R-:W-:Y:S05]  /*3f70*/  BSYNC.RECONVERGENT B0 ;  /* 0x0000000000007941 */ /* 0x000fea0003800200 */
.L_x_2363:
[----:B01234-:R-:W0:Y:S02]  /*3f80*/  LDC.64 R56, c[0x0][0x380] ;  /* 0x0000e000ff387b82 */ /* 0x01fe240000000a00 */
[----:B0-----:R-:W-:-:S04]  /*3f90*/  LEA R3, R56, R3, 0x2 ;  /* 0x0000000338037211 */ /* 0x001fc800078e10ff */
[----:B------:R-:W-:-:S13]  /*3fa0*/  ISETP.GE.AND P1, PT, R3, R57, PT ;  /* 0x000000390300720c */ /* 0x000fda0003f26270 */
[----:B------:R-:W-:Y:S05]  /*3fb0*/  @!P1 BRA `(.L_x_2365) ;  /* 0xffffffc4008c9947 */ /* 0x000fea000383ffff */
[----:B------:R-:W-:Y:S05]  /*3fc0*/  EXIT ;  /* 0x000000000000794d */ /* 0x000fea0003800000 */
.L_x_2356:
[----:B------:R-:W-:Y:S01]  /*3fd0*/  HFMA2 R86, -RZ, RZ, 0, 5.9604644775390625e-08 ;  /* 0x00000001ff567431 */ /* 0x000fe200000001ff */
[----:B------:R-:W-:Y:S01]  /*3fe0*/  BSSY B0, `(.L_x_2366) ;  /* 0x0000007000007945 */ /* 0x000fe20003800000 */
[----:B------:R-:W-:Y:S02]  /*3ff0*/  MOV R93, R57 ;  /* 0x00000039005d7202 */ /* 0x000fe40000000f00 */
[----:B------:R-:W-:Y:S02]  /*4000*/  MOV R84, 0x1f ;  /* 0x0000001f00547802 */ /* 0x000fe40000000f00 */
[----:B------:R-:W-:-:S07]  /*4010*/  MOV R59, 0xffffffff ;  /* 0xffffffff003b7802 */ /* 0x000fce0000000f00 */
[----:B-----5:R-:W-:Y:S05]  /*4020*/  WARPSYNC.COLLECTIVE R59, `(.L_x_2367) ;  /* 0x000000003b087348 */ /* 0x020fea0003c00000 */
[----:B------:R0:W1:Y:S02]  /*4030*/  SHFL.BFLY P6, R88, R93, R86, R84 ;  /* 0x0c0000565d587389 */ /* 0x00006400000c0054 */
[----:B01---5:R-:W-:Y:S05]  /*4040*/  ENDCOLLECTIVE ;  /* 0x000000000000791b */ /* 0x023fea0003800000 */
.L_x_2367:
[----:B------:R-:W-:Y:S05]  /*4050*/  BSYNC B0 ;  /* 0x0000000000007941 */ /* 0x000fea0003800000 */
.L_x_2366:
[----:B------:R-:W-:Y:S01]  /*4060*/  FADD.FTZ R90, R57, R88 ;  /* 0x00000058395a7221 */ /* 0x000fe20000010000 */
[----:B------:R-:W-:Y:S01]  /*4070*/  HFMA2 R86, -RZ, RZ, 0, 1.1920928955078125e-07 ;  /* 0x00000002ff567431 */ /* 0x000fe200000001ff */
[----:B------:R-:W-:Y:S01]  /*4080*/  MOV R84, 0x1f ;  /* 0x0000001f00547802 */ /* 0x000fe20000000f00 */
[----:B------:R-:W0:Y:S01]  /*4090*/  LDC R58, c[0x0][0x400] ;  /* 0x00010000ff3a7b82 */ /* 0x000e220000000800 */
[----:B------:R-:W-:Y:S02]  /*40a0*/  MOV R59, 0xffffffff ;  /* 0xffffffff003b7802 */ /* 0x000fe40000000f00 */
[----:B------:R-:W-:-:S07]  /*40b0*/  MOV R93, R90 ;  /* 0x0000005a005d7202 */ /* 0x000fce0000000f00 */
[----:B0-----:R-:W-:Y:S05]  /*40c0*/  WARPSYNC.COLLECTIVE R59, `(.L_x_2368) ;  /* 0x000000003b087348 */ /* 0x001fea0003c00000 */
[----:B------:R1:W2:Y:S02]  /*40d0*/  SHFL.BFLY P6, R88, R93, R86, R84 ;  /* 0x0c0000565d587389 */ /* 0x0002a400000c0054 */
[----:B012---:R-:W-:Y:S05]  /*40e0*/  ENDCOLLECTIVE ;  /* 0x000000000000791b */ /* 0x007fea0003800000 */
.L_x_2368:
[----:B------:R-:W-:Y:S02]  /*40f0*/  HFMA2 R86, -RZ, RZ, 0, 2.384185791015625e-07 ;  /* 0x00000004ff567431 */ /* 0x000fe400000001ff */
[----:B------:R-:W-:-:S05]  /*4100*/  FADD.FTZ R91, R90, R88 ;  /* 0x000000585a5b7221 */ /* 0x000fca0000010000 */
[----:B------:R-:W-:-:S07]  /*4110*/  MOV R93, R91 ;  /* 0x0000005b005d7202 */ /* 0x000fce0000000f00 */
[----:B------:R-:W-:Y:S05]  /*4120*/  WARPSYNC.COLLECTIVE R59, `(.L_x_2369) ;  /* 0x000000003b087348 */ /* 0x000fea0003c00000 */
[----:B------:R0:W1:Y:S02]  /*4130*/  SHFL.BFLY P6, R88, R93, R86, R84 ;  /* 0x0c0000565d587389 */ /* 0x00006400000c0054 */
[----:B01----:R-:W-:Y:S05]  /*4140*/  ENDCOLLECTIVE ;  /* 0x000000000000791b */ /* 0x003fea0003800000 */
.L_x_2369:
[----:B------:R-:W-:Y:S02]  /*4150*/  HFMA2 R86, -RZ, RZ, 0, 4.76837158203125e-07 ;  /* 0x00000008ff567431 */ /* 0x000fe400000001ff */
[----:B------:R-:W-:-:S05]  /*4160*/  FADD.FTZ R92, R91, R88 ;  /* 0x000000585b5c7221 */ /* 0x000fca0000010000 */
[----:B------:R-:W-:-:S07]  /*4170*/  MOV R93, R92 ;  /* 0x0000005c005d7202 */ /* 0x000fce0000000f00 */
[----:B------:R-:W-:Y:S05]  /*4180*/  WARPSYNC.COLLECTIVE R59, `(.L_x_2370) ;  /* 0x000000003b087348 */ /* 0x000fea0003c00000 */
[----:B------:R0:W1:Y:S02]  /*4190*/  SHFL.BFLY P6, R88, R93, R86, R84 ;  /* 0x0c0000565d587389 */ /* 0x00006400000c0054 */
[----:B01----:R-:W-:Y:S05]  /*41a0*/  ENDCOLLECTIVE ;  /* 0x000000000000791b */ /* 0x003fea0003800000 */
.L_x_2370:
[----:B------:R-:W-:Y:S01]  /*41b0*/  MOV R86, 0x10 ;  /* 0x0000001000567802 */ /* 0x000fe20000000f00 */
[----:B------:R-:W-:-:S07]  /*41c0*/  FADD.FTZ R93, R92, R88 ;  /* 0x000000585c5d7221 */ /* 0x000fce0000010000 */
[----:B------:R-:W-:Y:S05]  /*41d0*/  WARPSYNC.COLLECTIVE R59, `(.L_x_2371) ;  /* 0x000000003b087348 */ /* 0x000fea0003c00000 */
[----:B------:R0:W1:Y:S02]  /*41e0*/  SHFL.BFLY P6, R88, R93, R86, R84 ;  /* 0x0c0000565d587389 */ /* 0x00006400000c0054 */
[----:B01----:R-:W-:Y:S05]  /*41f0*/  ENDCOLLECTIVE ;  /* 0x000000000000791b */ /* 0x003fea0003800000 */
.L_x_2371:
[----:B------:R-:W-:Y:S02]  /*4200*/  HFMA2 R86, -RZ, RZ, 0, 5.9604644775390625e-08 ;  /* 0x00000001ff567431 */ /* 0x000fe400000001ff */
        /* <DEDUP_REMOVED lines=67> */
[----:B------:R-:W-:-:S04]  /*4640*/  MOV R84, 0x1f ;  /* 0x0000001f00547802 */ /* 0x000fc80000000f00 */
[----:B------:R-:W-:-:S07]  /*4650*/  MOV R93, R56 ;  /* 0x00000038005d7202 */ /* 0x000fce0000000f00 */
[----:B------:R-:W-:Y:S05]  /*4660*/  WARPSYNC.COLLECTIVE R59, `(.L_x_2372) ;  /* 0x000000003b087348 */ /* 0x000fea0003c00000 */
[----:B------:R0:W1:Y:S02]  /*4670*/  SHFL.BFLY P6, R88, R93, R86, R84 ;  /* 0x0c0000565d587389 */ /* 0x00006400000c0054 */
[----:B01----:R-:W-:Y:S05]  /*4680*/  ENDCOLLECTIVE ;  /* 0x000000000000791b */ /* 0x003fea0003800000 */
.L_x_2372:
[----:B------:R-:W-:Y:S02]  /*4690*/  HFMA2 R86, -RZ, RZ, 0, 1.1920928955078125e-07 ;  /* 0x00000002ff567431 */ /* 0x000fe400000001ff */
[----:B------:R-:W-:-:S05]  /*46a0*/  FADD.FTZ R57, R56, R88 ;  /* 0x0000005838397221 */ /* 0x000fca0000010000 */
[----:B------:R-:W-:-:S07]  /*46b0*/  MOV R93, R57 ;  /* 0x00000039005d7202 */ /* 0x000fce0000000f00 */
[----:B------:R-:W-:Y:S05]  /*46c0*/  WARPSYNC.COLLECTIVE R59, `(.L_x_2373) ;  /* 0x000000003b087348 */ /* 0x000fea0003c00000 */
[----:B------:R0:W1:Y:S02]  /*46d0*/  SHFL.BFLY P6, R88, R93, R86, R84 ;  /* 0x0c0000565d587389 */ /* 0x00006400000c0054 */
[----:B01----:R-:W-:Y:S05]  /*46e0*/  ENDCOLLECTIVE ;  /* 0x000000000000791b */ /* 0x003fea0003800000 */
.L_x_2373:
[----:B------:R-:W-:Y:S02]  /*46f0*/  HFMA2 R86, -RZ, RZ, 0, 2.384185791015625e-07 ;  /* 0x00000004ff567431 */ /* 0x000fe400000001ff */
[----:B------:R-:W-:-:S05]  /*4700*/  FADD.FTZ R90, R57, R88 ;  /* 0x00000058395a7221 */ /* 0x000fca0000010000 */
[----:B------:R-:W-:-:S07]  /*4710*/  MOV R93, R90 ;  /* 0x0000005a005d7202 */ /* 0x000fce0000000f00 */
[----:B------:R-:W-:Y:S05]  /*4720*/  WARPSYNC.COLLECTIVE R59, `(.L_x_2374) ;  /* 0x000000003b087348 */ /* 0x000fea0003c00000 */
[----:B------:R0:W1:Y:S02]  /*4730*/  SHFL.BFLY P6, R88, R93, R86, R84 ;  /* 0x0c0000565d587389 */ /* 0x00006400000c0054 */
[----:B01----:R-:W-:Y:S05]  /*4740*/  ENDCOLLECTIVE ;  /* 0x000000000000791b */ /* 0x003fea0003800000 */
.L_x_2374:
[----:B------:R-:W-:Y:S02]  /*4750*/  HFMA2 R86, -RZ, RZ, 0, 4.76837158203125e-07 ;  /* 0x00000008ff567431 */ /* 0x000fe400000001ff */
[----:B------:R-:W-:-:S05]  /*4760*/  FADD.FTZ R91, R90, R88 ;  /* 0x000000585a5b7221 */ /* 0x000fca0000010000 */
[----:B------:R-:W-:-:S07]  /*4770*/  MOV R93, R91 ;  /* 0x0000005b005d7202 */ /* 0x000fce0000000f00 */
[----:B------:R-:W-:Y:S05]  /*4780*/  WARPSYNC.COLLECTIVE R59, `(.L_x_2375) ;  /* 0x000000003b087348 */ /* 0x000fea0003c00000 */
[----:B------:R0:W1:Y:S02]  /*4790*/  SHFL.BFLY P6, R88, R93, R86, R84 ;  /* 0x0c0000565d587389 */ /* 0x00006400000c0054 */
[----:B01----:R-:W-:Y:S05]  /*47a0*/  ENDCOLLECTIVE ;  /* 0x000000000000791b */ /* 0x003fea0003800000 */
.L_x_2375:
[----:B------:R-:W-:Y:S02]  /*47b0*/  HFMA2 R86, -RZ, RZ, 0, 9.5367431640625e-07 ;  /* 0x00000010ff567431 */ /* 0x000fe400000001ff */
[----:B------:R-:W-:-:S05]  /*47c0*/  FADD.FTZ R92, R91, R88 ;  /* 0x000000585b5c7221 */ /* 0x000fca0000010000 */
[----:B------:R-:W-:-:S07]  /*47d0*/  MOV R93, R92 ;  /* 0x0000005c005d7202 */ /* 0x000fce0000000f00 */
[----:B------:R-:W-:Y:S05]  /*47e0*/  WARPSYNC.COLLECTIVE R59, `(.L_x_2376) ;  /* 0x000000003b087348 */ /* 0x000fea0003c00000 */
[----:B------:R0:W1:Y:S02]  /*47f0*/  SHFL.BFLY P6, R88, R93, R86, R84 ;  /* 0x0c0000565d587389 */ /* 0x00006400000c0054 */
[----:B01----:R-:W-:Y:S05]  /*4800*/  ENDCOLLECTIVE ;  /* 0x000000000000791b */ /* 0x003fea0003800000 */
.L_x_2376:
[----:B------:R-:W-:Y:S05]  /*4810*/  BRA `(.L_x_2377) ;  /* 0xffffffe8006c7947 */ /* 0x000fea000383ffff */
.L_x_2378:
        /* <DEDUP_REMOVED lines=14> */
.L_x_22680:


//--------------------- .text._ZN10layer_norm31ln_parallel_residual_fwd_kernelINS_13Kernel_traitsI6__halfS2_S2_S2_fjLj1024ELj1ELj4ELj1ELj16ENS_18Kernel_traits_baseILj1024ES2_S2_S2_S2_fjLj128EEEEELb0ELb1ELb1EEEvNS_9FwdParamsE --------------------------
	.section	.text._ZN10layer_norm31ln_parallel_residual_fwd_kernelINS_13Kernel_traitsI6__halfS2_S2_S2_fjLj1024ELj1ELj4ELj1ELj16ENS_18Kernel_traits_baseILj1024ES2_S2_S2_S2_fjLj128EEEEELb0ELb1ELb1EEEvNS_9FwdParamsE,"ax",@progbits
	.align	128
        .global         _ZN10layer_norm31ln_parallel_residual_fwd_kernelINS_13Kernel_traitsI6__halfS2_S2_S2_fjLj1024ELj1ELj4ELj1ELj16ENS_18Kernel_traits_baseILj1024ES2_S2_S2_S2_fjLj128EEEEELb0ELb1ELb1EEEvNS_9FwdParamsE
        .type           _ZN10layer_norm31ln_parallel_residual_fwd_kernelINS_13Kernel_traitsI6__halfS2_S2_S2_fjLj1024ELj1ELj4ELj1ELj16ENS_18Kernel_traits_baseILj1024ES2_S2_S2_S2_fjLj128EEEEELb0ELb1ELb1EEEvNS_9FwdParamsE,@function
        .size           _ZN10layer_norm31ln_parallel_residual_fwd_kernelINS_13Kernel_traitsI6__halfS2_S2_S2_fjLj1024ELj1ELj4ELj1ELj16ENS_18Kernel_traits_baseILj1024ES2_S2_S2_S2_fjLj128EEEEELb0ELb1ELb1EEEvNS_9FwdParamsE,(.L_x_22681 - _ZN10layer_norm31ln_parallel_residual_fwd_kernelINS_13Kernel_traitsI6__halfS2_S2_S2_fjLj1024ELj1ELj4ELj1ELj16ENS_18Kernel_traits_baseILj1024ES2_S2_S2_S2_fjLj128EEEEELb0ELb1ELb1EEEvNS_9FwdParamsE)
        .other          _ZN10layer_norm31ln_parallel_residual_fwd_kernelINS_13Kernel_traitsI6__halfS2_S2_S2_fjLj1024ELj1ELj4ELj1ELj16ENS_18Kernel_traits_baseILj1024ES2_S2_S2_S2_fjLj128EEEEELb0ELb1ELb1EEEvNS_9FwdParamsE,@"STO_CUDA_ENTRY STV_DEFAULT"
_ZN10layer_norm31ln_parallel_residual_fwd_kernelINS_13Kernel_traitsI6__halfS2_S2_S2_fjLj1024ELj1ELj4ELj1ELj16ENS_18Kernel_traits_baseILj1024ES2_S2_S2_S2_fjLj128EEEEELb0ELb1ELb1EEEvNS_9FwdParamsE:
.text._ZN10layer_norm31ln_parallel_residual_fwd_kernelINS_13Kernel_traitsI6__halfS2_S2_S2_fjLj1024ELj1ELj4ELj1ELj16ENS_18Kernel_traits_baseILj1024ES2_S2_S2_S2_fjLj128EEEEELb0ELb1ELb1EEEvNS_9FwdParamsE:
[----:B------:R-:W-:Y:S01]  /*0000*/  LDC R1, c[0x0][0x37c] ;  /* 0x0000df00ff017b82 */ /* 0x000fe20000000800 */
[----:B------:R-:W0:Y:S07]  /*0010*/  S2R R0, SR_TID.X ;  /* 0x0000000000007919 */ /* 0x000e2e0000002100 */
[----:B------:R-:W1:Y:S01]  /*0020*/  LDC.64 R2, c[0x0][0x3d0] ;  /* 0x0000f400ff027b82 */ /* 0x000e620000000a00 */
[----:B------:R-:W2:Y:S01]  /*0030*/  LDCU.64 UR6, c[0x0][0x358] ;  /* 0x00006b00ff0677ac */ /* 0x000ea20008000a00 */
[----:B------:R-:W3:Y:S01]  /*0040*/  LDCU.64 UR4, c[0x0][0x438] ;  /* 0x00008700ff0477ac */ /* 0x000ee20008000a00 */
[----:B------:R-:W4:Y:S01]  /*0050*/  LDCU.64 UR8, c[0x0][0x3a0] ;  /* 0x00007400ff0877ac */ /* 0x000f220008000a00 */
[----:B0-----:R-:W-:-:S05]  /*0060*/  LOP3.LUT R58, R0, 0x1f, RZ, 0xc0, !PT ;  /* 0x0000001f003a7812 */ /* 0x001fca00078ec0ff */
[----:B-1----:R-:W-:-:S05]  /*0070*/  IMAD.WIDE.U32 R2, R58, 0x10, R2 ;  /* 0x000000103a027825 */ /* 0x002fca00078e0002 */
[----:B--2---:R-:W2:Y:S01]  /*0080*/  LDG.E.128 R40, desc[UR6][R2.64] ;  /* 0x0000000602287981 */ /* 0x004ea2000c1e1d00 */
[----:B---3--:R-:W-:-:S03]  /*0090*/  ISETP.NE.U32.AND P1, PT, RZ, UR4, PT ;  /* 0x00000004ff007c0c */ /* 0x008fc6000bf25070 */
[----:B------:R-:W3:Y:S04]  /*00a0*/  LDG.E.128 R36, desc[UR6][R2.64+0x200] ;  /* 0x0002000602247981 */ /* 0x000ee8000c1e1d00 */
[----:B------:R-:W4:Y:S04]  /*00b0*/  LDG.E.128 R32, desc[UR6][R2.64+0x400] ;  /* 0x0004000602207981 */ /* 0x000f28000c1e1d00 */
[----:B------:R0:W4:Y:S01]  /*00c0*/  LDG.E.128 R28, desc[UR6][R2.64+0x600] ;  /* 0x00060006021c7981 */ /* 0x000122000c1e1d00 */
[----:B------:R-:W1:Y:S01]  /*00d0*/  S2UR UR4, SR_CTAID.X ;  /* 0x00000000000479c3 */ /* 0x000e620000002500 */
[----:B------:R-:W-:Y:S01]  /*00e0*/  ISETP.NE.AND.EX P1, PT, RZ, UR5, PT, P1 ;  /* 0x00000005ff007c0c */ /* 0x000fe2000bf25310 */
[----:B------:R-:W1:-:S12]  /*00f0*/  LDCU UR5, c[0x0][0x384] ;  /* 0x00007080ff0577ac */ /* 0x000e580008000800 */
[----:B------:R-:W1:Y:S01]  /*0100*/  @P1 LDC.64 R4, c[0x0][0x438] ;  /* 0x00010e00ff041b82 */ /* 0x000e620000000a00 */
[----:B0-----:R-:W-:Y:S01]  /*0110*/  SHF.R.U32.HI R3, RZ, 0x5, R0 ;  /* 0x00000005ff037819 */ /* 0x001fe20000011600 */
[----:B-1----:R-:W-:-:S06]  /*0120*/  USHF.L.U32 UR4, UR4, 0x2, URZ ;  /* 0x0000000204047899 */ /* 0x002fcc00080006ff */
[----:B------:R-:W-:-:S04]  /*0130*/  LOP3.LUT R3, R3, UR4, RZ, 0xfc, !PT ;  /* 0x0000000403037c12 */ /* 0x000fc8000f8efcff */
[----:B------:R-:W-:Y:S01]  /*0140*/  ISETP.GE.AND P2, PT, R3, UR5, PT ;  /* 0x0000000503007c0c */ /* 0x000fe2000bf46270 */
[----:B------:R-:W-:-:S05]  /*0150*/  @P1 IMAD.WIDE.U32 R4, R58, 0x10, R4 ;  /* 0x000000103a041825 */ /* 0x000fca00078e0004 */
[----:B------:R-:W5:Y:S04]  /*0160*/  @P1 LDG.E.128 R24, desc[UR6][R4.64] ;  /* 0x0000000604181981 */ /* 0x000f68000c1e1d00 */
[----:B------:R-:W5:Y:S04]  /*0170*/  @P1 LDG.E.128 R20, desc[UR6][R4.64+0x200] ;  /* 0x0002000604141981 */ /* 0x000f68000c1e1d00 */
[----:B------:R-:W5:Y:S04]  /*0180*/  @P1 LDG.E.128 R16, desc[UR6][R4.64+0x400] ;  /* 0x0004000604101981 */ /* 0x000f68000c1e1d00 */
[----:B------:R4:W5:Y:S01]  /*0190*/  @P1 LDG.E.128 R12, desc[UR6][R4.64+0x600] ;  /* 0x00060006040c1981 */ /* 0x000962000c1e1d00 */
[----:B--2---:R-:W-:-:S02]  /*01a0*/  @P1 MOV R57, R40 ;  /* 0x0000002800391202 */ /* 0x004fc40000000f00 */
[-C--:B------:R-:W-:Y:S02]  /*01b0*/  @P1 MOV R56, R41.reuse ;  /* 0x0000002900381202 */ /* 0x080fe40000000f00 */
[----:B------:R-:W-:Y:S02]  /*01c0*/  @!P1 MOV R57, R40 ;  /* 0x0000002800399202 */ /* 0x000fe40000000f00 */
[----:B------:R-:W-:Y:S02]  /*01d0*/  @!P1 MOV R56, R41 ;  /* 0x0000002900389202 */ /* 0x000fe40000000f00 */
[----:B------:R-:W0:Y:S01]  /*01e0*/  LDC.64 R40, c[0x0][0x398] ;  /* 0x0000e600ff287b82 */ /* 0x000e220000000a00 */
[----:B------:R-:W-:Y:S02]  /*01f0*/  @P1 MOV R11, R42 ;  /* 0x0000002a000b1202 */ /* 0x000fe40000000f00 */
[----:B------:R-:W-:Y:S02]  /*0200*/  @P1 MOV R10, R43 ;  /* 0x0000002b000a1202 */ /* 0x000fe40000000f00 */
[----:B---3--:R-:W-:-:S02]  /*0210*/  @P1 MOV R9, R36 ;  /* 0x0000002400091202 */ /* 0x008fc40000000f00 */
[----:B------:R-:W-:Y:S02]  /*0220*/  @P1 MOV R8, R37 ;  /* 0x0000002500081202 */ /* 0x000fe40000000f00 */
[----:B------:R-:W-:Y:S02]  /*0230*/  @P1 MOV R7, R38 ;  /* 0x0000002600071202 */ /* 0x000fe40000000f00 */
[----:B------:R-:W-:Y:S02]  /*0240*/  @P1 MOV R6, R39 ;  /* 0x0000002700061202 */ /* 0x000fe40000000f00 */
[----:B----4-:R-:W-:Y:S02]  /*0250*/  @P1 MOV R5, R32 ;  /* 0x0000002000051202 */ /* 0x010fe40000000f00 */
[----:B------:R-:W-:Y:S02]  /*0260*/  @P1 MOV R4, R33 ;  /* 0x0000002100041202 */ /* 0x000fe40000000f00 */
[----:B------:R-:W-:-:S02]  /*0270*/  @P1 MOV R2, R34 ;  /* 0x0000002200021202 */ /* 0x000fc40000000f00 */
[----:B0-----:R-:W-:Y:S02]  /*0280*/  LOP3.LUT P0, RZ, R40, UR8, RZ, 0xfc, !PT ;  /* 0x0000000828ff7c12 */ /* 0x001fe4000f80fcff */
[----:B------:R-:W-:Y:S02]  /*0290*/  @P1 MOV R0, R35 ;  /* 0x0000002300001202 */ /* 0x000fe40000000f00 */
[----:B------:R-:W-:Y:S02]  /*02a0*/  LOP3.LUT P0, RZ, R41, UR9, RZ, 0xfc, P0 ;  /* 0x0000000929ff7c12 */ /* 0x000fe4000800fcff */
[----:B------:R-:W-:Y:S02]  /*02b0*/  @P1 MOV R59, R28 ;  /* 0x0000001c003b1202 */ /* 0x000fe40000000f00 */
[----:B------:R-:W-:Y:S02]  /*02c0*/  @!P1 MOV R11, R42 ;  /* 0x0000002a000b9202 */ /* 0x000fe40000000f00 */
[----:B------:R-:W-:-:S02]  /*02d0*/  @!P1 MOV R10, R43 ;  /* 0x0000002b000a9202 */ /* 0x000fc40000000f00 */
[----:B------:R-:W-:Y:S02]  /*02e0*/  @!P1 MOV R9, R36 ;  /* 0x0000002400099202 */ /* 0x000fe40000000f00 */
[----:B------:R-:W-:Y:S02]  /*02f0*/  @!P1 MOV R8, R37 ;  /* 0x0000002500089202 */ /* 0x000fe40000000f00 */
[----:B------:R-:W-:Y:S02]  /*0300*/  @!P1 MOV R7, R38 ;  /* 0x0000002600079202 */ /* 0x000fe40000000f00 */
[----:B------:R-:W-:Y:S02]  /*0310*/  @!P1 MOV R6, R39 ;  /* 0x0000002700069202 */ /* 0x000fe40000000f00 */
[----:B------:R-:W-:Y:S02]  /*0320*/  @!P1 MOV R5, R32 ;  /* 0x0000002000059202 */ /* 0x000fe40000000f00 */
[----:B------:R-:W-:-:S02]  /*0330*/  @!P1 MOV R4, R33 ;  /* 0x0000002100049202 */ /* 0x000fc40000000f00 */
[----:B------:R-:W-:Y:S02]  /*0340*/  @!P1 MOV R2, R34 ;  /* 0x0000002200029202 */ /* 0x000fe40000000f00 */
[----:B------:R-:W-:Y:S02]  /*0350*/  @!P1 MOV R0, R35 ;  /* 0x0000002300009202 */ /* 0x000fe40000000f00 */
[----:B------:R-:W-:Y:S02]  /*0360*/  @!P1 MOV R59, R28 ;  /* 0x0000001c003b9202 */ /* 0x000fe40000000f00 */
[----:B------:R-:W-:Y:S01]  /*0370*/  @P1 MOV R60, R29 ;  /* 0x0000001d003c1202 */ /* 0x000fe20000000f00 */
[----:B------:R-:W-:Y:S06]  /*0380*/  @P2 EXIT ;  /* 0x000000000000294d */ /* 0x000fec0003800000 */
[----:B------:R-:W-:Y:S02]  /*0390*/  ISETP.NE.U32.AND P2, PT, R40, RZ, PT ;  /* 0x000000ff2800720c */ /* 0x000fe40003f45070 */
[----:B-----5:R-:W-:Y:S02]  /*03a0*/  @!P1 CS2R R26, SRZ ;  /* 0x00000000001a9805 */ /* 0x020fe4000001ff00 */
[----:B------:R-:W-:Y:S02]  /*03b0*/  @P1 MOV R62, R30 ;  /* 0x0000001e003e1202 */ /* 0x000fe40000000f00 */
[----:B------:R-:W-:Y:S02]  /*03c0*/  @!P1 CS2R R24, SRZ ;  /* 0x0000000000189805 */ /* 0x000fe4000001ff00 */
[----:B------:R-:W-:Y:S02]  /*03d0*/  @P1 MOV R61, R31 ;  /* 0x0000001f003d1202 */ /* 0x000fe40000000f00 */
[----:B------:R-:W-:-:S02]  /*03e0*/  @!P1 CS2R R22, SRZ ;  /* 0x0000000000169805 */ /* 0x000fc4000001ff00 */
[----:B------:R-:W-:Y:S02]  /*03f0*/  @!P1 MOV R60, R29 ;  /* 0x0000001d003c9202 */ /* 0x000fe40000000f00 */
[----:B------:R-:W-:Y:S02]  /*0400*/  @!P1 CS2R R20, SRZ ;  /* 0x0000000000149805 */ /* 0x000fe4000001ff00 */
[----:B------:R-:W-:Y:S02]  /*0410*/  @!P1 MOV R62, R30 ;  /* 0x0000001e003e9202 */ /* 0x000fe40000000f00 */
[----:B------:R-:W-:Y:S02]  /*0420*/  @!P1 CS2R R18, SRZ ;  /* 0x0000000000129805 */ /* 0x000fe4000001ff00 */
[----:B------:R-:W-:Y:S02]  /*0430*/  @!P1 MOV R61, R31 ;  /* 0x0000001f003d9202 */ /* 0x000fe40000000f00 */
[----:B------:R-:W-:-:S02]  /*0440*/  @!P1 CS2R R16, SRZ ;  /* 0x0000000000109805 */ /* 0x000fc4000001ff00 */
[----:B------:R-:W-:Y:S02]  /*0450*/  ISETP.NE.AND.EX P2, PT, R41, RZ, PT, P2 ;  /* 0x000000ff2900720c */ /* 0x000fe40003f45320 */
[----:B------:R-:W-:Y:S02]  /*0460*/  @!P1 CS2R R14, SRZ ;  /* 0x00000000000e9805 */ /* 0x000fe4000001ff00 */
[----:B------:R-:W-:Y:S01]  /*0470*/  @!P1 CS2R R12, SRZ ;  /* 0x00000000000c9805 */ /* 0x000fe2000001ff00 */
[----:B------:R-:W0:Y:S01]  /*0480*/  LDCU UR4, c[0x0][0x388] ;  /* 0x00007100ff0477ac */ /* 0x000e220008000800 */
[----:B------:R-:W1:Y:S01]  /*0490*/  LDCU.U8 UR5, c[0x0][0x410] ;  /* 0x00008200ff0577ac */ /* 0x000e620008000000 */
[----:B------:R-:W2:Y:S01]  /*04a0*/  LDCU UR8, c[0x0][0x448] ;  /* 0x00008900ff0877ac */ /* 0x000ea20008000800 */
[----:B------:R-:W3:Y:S01]  /*04b0*/  LDCU.64 UR10, c[0x0][0x3a0] ;  /* 0x00007400ff0a77ac */ /* 0x000ee20008000a00 */
[----:B------:R-:W4:Y:S04]  /*04c0*/  LDCU.64 UR12, c[0x0][0x398] ;  /* 0x00007300ff0c77ac */ /* 0x000f280008000a00 */
.L_x_2396:
[----:B---3--:R-:W-:Y:S01]  /*04d0*/  ISETP.NE.U32.AND P1, PT, RZ, UR10, PT ;  /* 0x0000000aff007c0c */ /* 0x008fe2000bf25070 */
[----:B------:R-:W3:Y:S01]  /*04e0*/  LDC.64 R82, c[0x0][0x390] ;  /* 0x0000e400ff527b82 */ /* 0x000ee20000000a00 */
[----:B0-----:R-:W-:Y:S02]  /*04f0*/  IMAD R40, R3, UR4, RZ ;  /* 0x0000000403287c24 */ /* 0x001fe4000f8e02ff */
[----:B------:R-:W-:-:S03]  /*0500*/  ISETP.NE.AND.EX P1, PT, RZ, UR11, PT, P1 ;  /* 0x0000000bff007c0c */ /* 0x000fc6000bf25310 */
[----:B------:R-:W-:Y:S02]  /*0510*/  SHF.R.S32.HI R41, RZ, 0x1f, R40 ;  /* 0x0000001fff297819 */ /* 0x000fe40000011428 */
[----:B------:R-:W0:Y:S02]  /*0520*/  @P2 LDC.64 R46, c[0x0][0x398] ;  /* 0x0000e600ff2e2b82 */ /* 0x000e240000000a00 */
[----:B------:R-:W-:-:S04]  /*0530*/  LEA.HI R41, R41, R40, RZ, 0x3 ;  /* 0x0000002829297211 */ /* 0x000fc800078f18ff */
[----:B------:R-:W-:Y:S02]  /*0540*/  LEA.HI.SX32 R45, R41, R58, 0x1d ;  /* 0x0000003a292d7211 */ /* 0x000fe400078feaff */
[----:B------:R-:W1:Y:S03]  /*0550*/  @P1 LDC.64 R48, c[0x0][0x3a0] ;  /* 0x0000e800ff301b82 */ /* 0x000e660000000a00 */
[----:B---3--:R-:W-:-:S06]  /*0560*/  IMAD.WIDE.U32 R40, R45, 0x10, R82 ;  /* 0x000000102d287825 */ /* 0x008fcc00078e0052 */
[----:B------:R-:W5:Y:S01]  /*0570*/  LDG.E.128 R40, desc[UR6][R40.64] ;  /* 0x0000000628287981 */ /* 0x000f62000c1e1d00 */
[----:B0-----:R-:W-:-:S05]  /*0580*/  @P2 IMAD.WIDE.U32 R46, R45, 0x10, R46 ;  /* 0x000000102d2e2825 */ /* 0x001fca00078e002e */
[----:B------:R0:W5:Y:S01]  /*0590*/  @P2 LDG.E.128 R28, desc[UR6][R46.64] ;  /* 0x000000062e1c2981 */ /* 0x000162000c1e1d00 */
[----:B-1----:R-:W-:-:S05]  /*05a0*/  @P1 IMAD.WIDE.U32 R48, R45, 0x10, R48 ;  /* 0x000000102d301825 */ /* 0x002fca00078e0030 */
[----:B------:R0:W5:Y:S01]  /*05b0*/  @P1 LDG.E.128 R32, desc[UR6][R48.64] ;  /* 0x0000000630201981 */ /* 0x000162000c1e1d00 */
[----:B------:R-:W-:Y:S05]  /*05c0*/  @!P2 BRA `(.L_x_2379) ;  /* 0x00000004002ca947 */ /* 0x000fea0003800000 */
[----:B------:R-:W-:Y:S05]  /*05d0*/  @!P1 BRA `(.L_x_2380) ;  /* 0x0000000000b49947 */ /* 0x000fea0003800000 */
[----:B-----5:R-:W-:Y:S02]  /*05e0*/  HADD2.F32 R36, -RZ, R40.H0_H0 ;  /* 0x20000028ff247230 */ /* 0x020fe40000004100 */
[----:B------:R-:W-:Y:S02]  /*05f0*/  HADD2.F32 R37, -RZ, R28.H0_H0 ;  /* 0x2000001cff257230 */ /* 0x000fe40000004100 */
[----:B------:R-:W-:Y:S02]  /*0600*/  HADD2.F32 R40, -RZ, R40.H1_H1 ;  /* 0x30000028ff287230 */ /* 0x000fe40000004100 */
[----:B------:R-:W-:Y:S02]  /*0610*/  HADD2.F32 R38, -RZ, R41.H0_H0 ;  /* 0x20000029ff267230 */ /* 0x000fe40000004100 */
[----:B------:R-:W-:Y:S01]  /*0620*/  FADD.FTZ R36, R36, R37 ;  /* 0x0000002524247221 */ /* 0x000fe20000010000 */
[----:B0-----:R-:W-:Y:S02]  /*0630*/  HADD2.F32 R46, -RZ, R42.H1_H1 ;  /* 0x3000002aff2e7230 */ /* 0x001fe40000004100 */
[----:B------:R-:W-:-:S02]  /*0640*/  HADD2.F32 R37, -RZ, R28.H1_H1 ;  /* 0x3000001cff257230 */ /* 0x000fc40000004100 */
[----:B------:R-:W-:Y:S02]  /*0650*/  HADD2.F32 R39, -RZ, R29.H0_H0 ;  /* 0x2000001dff277230 */ /* 0x000fe40000004100 */
[----:B------:R-:W-:Y:S02]  /*0660*/  HADD2.F32 R47, -RZ, R30.H1_H1 ;  /* 0x3000001eff2f7230 */ /* 0x000fe40000004100 */
[----:B------:R-:W-:Y:S01]  /*0670*/  FADD.FTZ R40, R40, R37 ;  /* 0x0000002528287221 */ /* 0x000fe20000010000 */
[----:B------:R-:W-:Y:S02]  /*0680*/  HADD2.F32 R44, -RZ, R42.H0_H0 ;  /* 0x2000002aff2c7230 */ /* 0x000fe40000004100 */
[----:B------:R-:W-:Y:S01]  /*0690*/  FADD.FTZ R38, R38, R39 ;  /* 0x0000002726267221 */ /* 0x000fe20000010000 */
[----:B------:R-:W-:Y:S02]  /*06a0*/  HADD2.F32 R41, -RZ, R41.H1_H1 ;  /* 0x30000029ff297230 */ /* 0x000fe40000004100 */
[----:B------:R-:W-:Y:S01]  /*06b0*/  FADD.FTZ R51, R46, R47 ;  /* 0x0000002f2e337221 */ /* 0x000fe20000010000 */
[----:B------:R-:W-:-:S02]  /*06c0*/  HADD2.F32 R42, -RZ, R29.H1_H1 ;  /* 0x3000001dff2a7230 */ /* 0x000fc40000004100 */
[--C-:B------:R-:W-:Y:S02]  /*06d0*/  HADD2.F32 R49, -RZ, R43.reuse.H0_H0 ;  /* 0x2000002bff317230 */ /* 0x100fe40000004100 */
[----:B------:R-:W-:Y:S02]  /*06e0*/  HADD2.F32 R50, -RZ, R43.H1_H1 ;  /* 0x3000002bff327230 */ /* 0x000fe40000004100 */
[----:B------:R-:W-:Y:S01]  /*06f0*/  FADD.FTZ R41, R41, R42 ;  /* 0x0000002a29297221 */ /* 0x000fe20000010000 */
[----:B------:R-:W-:Y:S02]  /*0700*/  HADD2.F32 R43, -RZ, R30.H0_H0 ;  /* 0x2000001eff2b7230 */ /* 0x000fe40000004100 */
[----:B------:R-:W-:Y:S02]  /*0710*/  HADD2.F32 R47, -RZ, R31.H1_H1 ;  /* 0x3000001fff2f7230 */ /* 0x000fe40000004100 */
[----:B------:R-:W-:Y:S02]  /*0720*/  HADD2.F32 R37, -RZ, R32.H0_H0 ;  /* 0x20000020ff257230 */ /* 0x000fe40000004100 */
[----:B------:R-:W-:Y:S01]  /*0730*/  FADD.FTZ R43, R44, R43 ;  /* 0x0000002b2c2b7221 */ /* 0x000fe20000010000 */
[----:B------:R-:W-:-:S02]  /*0740*/  HADD2.F32 R39, -RZ, R33.H0_H0 ;  /* 0x20000021ff277230 */ /* 0x000fc40000004100 */
        /* <DEDUP_REMOVED lines=22> */
.L_x_2380:
[----:B-----5:R-:W-:Y:S02]  /*08b0*/  HADD2.F32 R44, -RZ, R40.H0_H0 ;  /* 0x20000028ff2c7230 */ /* 0x020fe40000004100 */
[----:B0-----:R-:W-:Y:S02]  /*08c0*/  HADD2.F32 R48, -RZ, R42.H0_H0 ;  /* 0x2000002aff307230 */ /* 0x001fe40000004100 */
        /* <DEDUP_REMOVED lines=27> */
.L_x_2379:
[----:B------:R-:W-:Y:S05]  /*0a80*/  @!P1 BRA `(.L_x_2382) ;  /* 0x0000000000749947 */ /* 0x000fea0003800000 */
        /* <DEDUP_REMOVED lines=29> */
.L_x_2382:
[--C-:B-----5:R-:W-:Y:S02]  /*0c60*/  HADD2.F32 R44, -RZ, R40.reuse.H0_H0 ;  /* 0x20000028ff2c7230 */ /* 0x120fe40000004100 */
[----:B0-----:R-:W-:Y:S02]  /*0c70*/  HADD2.F32 R47, -RZ, R40.H1_H1 ;  /* 0x30000028ff2f7230 */ /* 0x001fe40000004100 */
[--C-:B------:R-:W-:Y:S02]  /*0c80*/  HADD2.F32 R46, -RZ, R41.reuse.H0_H0 ;  /* 0x20000029ff2e7230 */ /* 0x100fe40000004100 */
[----:B------:R-:W-:Y:S02]  /*0c90*/  HADD2.F32 R49, -RZ, R41.H1_H1 ;  /* 0x30000029ff317230 */ /* 0x000fe40000004100 */
[--C-:B------:R-:W-:Y:S02]  /*0ca0*/  HADD2.F32 R48, -RZ, R42.reuse.H0_H0 ;  /* 0x2000002aff307230 */ /* 0x100fe40000004100 */
[----:B------:R-:W-:-:S02]  /*0cb0*/  HADD2.F32 R51, -RZ, R42.H1_H1 ;  /* 0x3000002aff337230 */ /* 0x000fc40000004100 */
[--C-:B------:R-:W-:Y:S02]  /*0cc0*/  HADD2.F32 R50, -RZ, R43.reuse.H0_H0 ;  /* 0x2000002bff327230 */ /* 0x100fe40000004100 */
[----:B------:R-:W-:-:S07]  /*0cd0*/  HADD2.F32 R55, -RZ, R43.H1_H1 ;  /* 0x3000002bff377230 */ /* 0x000fce0000004100 */
.L_x_2381:
[----:B------:R-:W0:Y:S01]  /*0ce0*/  @P0 LDC.64 R68, c[0x0][0x3a8] ;  /* 0x0000ea00ff440b82 */ /* 0x000e220000000a00 */
[----:B------:R-:W-:-:S05]  /*0cf0*/  IADD3 R53, PT, PT, R45, 0x20, RZ ;  /* 0x000000202d357810 */ /* 0x000fca0007ffe0ff */
[----:B------:R-:W-:Y:S02]  /*0d00*/  IMAD.WIDE.U32 R40, R53, 0x10, R82 ;  /* 0x0000001035287825 */ /* 0x000fe400078e0052 */
[----:B------:R-:W1:Y:S08]  /*0d10*/  @P2 LDC.64 R64, c[0x0][0x398] ;  /* 0x0000e600ff402b82 */ /* 0x000e700000000a00 */
[----:B------:R-:W3:Y:S01]  /*0d20*/  @P1 LDC.64 R66, c[0x0][0x3a0] ;  /* 0x0000e800ff421b82 */ /* 0x000ee20000000a00 */
[----:B0-----:R-:W-:-:S05]  /*0d30*/  @P0 IMAD.WIDE.U32 R68, R45, 0x10, R68 ;  /* 0x000000102d440825 */ /* 0x001fca00078e0044 */
[----:B------:R0:W-:Y:S01]  /*0d40*/  @P0 STG.E.128 desc[UR6][R68.64], R36 ;  /* 0x0000002444000986 */ /* 0x0001e2000c101d06 */
[----:B-1----:R-:W-:-:S03]  /*0d50*/  @P2 IMAD.WIDE.U32 R64, R53, 0x10, R64 ;  /* 0x0000001035402825 */ /* 0x002fc600078e0040 */
[----:B------:R-:W5:Y:S04]  /*0d60*/  LDG.E.128 R40, desc[UR6][R40.64] ;  /* 0x0000000628287981 */ /* 0x000f68000c1e1d00 */
[----:B------:R0:W5:Y:S01]  /*0d70*/  @P2 LDG.E.128 R28, desc[UR6][R64.64] ;  /* 0x00000006401c2981 */ /* 0x000162000c1e1d00 */
[----:B---3--:R-:W-:-:S05]  /*0d80*/  @P1 IMAD.WIDE.U32 R66, R53, 0x10, R66 ;  /* 0x0000001035421825 */ /* 0x008fca00078e0042 */
[----:B------:R0:W5:Y:S01]  /*0d90*/  @P1 LDG.E.128 R32, desc[UR6][R66.64] ;  /* 0x0000000642201981 */ /* 0x000162000c1e1d00 */
[----:B----4-:R-:W-:-:S04]  /*0da0*/  UISETP.NE.U32.AND UP0, UPT, UR12, URZ, UPT ;  /* 0x000000ff0c00728c */ /* 0x010fc8000bf05070 */
        /* <DEDUP_REMOVED lines=14> */
.L_x_2384:
[----:B-----5:R-:W-:Y:S02]  /*0e90*/  HADD2.F32 R52, -RZ, R40.H0_H0 ;  /* 0x20000028ff347230 */ /* 0x020fe40000004100 */
[----:B------:R-:W-:Y:S02]  /*0ea0*/  HADD2.F32 R37, -RZ, R32.H0_H0 ;  /* 0x20000020ff257230 */ /* 0x000fe40000004100 */
[----:B------:R-:W-:Y:S02]  /*0eb0*/  HADD2.F32 R54, -RZ, R41.H0_H0 ;  /* 0x20000029ff367230 */ /* 0x000fe40000004100 */
[----:B------:R-:W-:Y:S02]  /*0ec0*/  HADD2.F32 R64, -RZ, R42.H0_H0 ;  /* 0x2000002aff407230 */ /* 0x000fe40000004100 */
[----:B------:R-:W-:Y:S01]  /*0ed0*/  FADD.FTZ R52, R37, R52 ;  /* 0x0000003425347221 */ /* 0x000fe20000010000 */
[----:B------:R-:W-:Y:S02]  /*0ee0*/  HADD2.F32 R66, -RZ, R43.H0_H0 ;  /* 0x2000002bff427230 */ /* 0x000fe40000004100 */
        /* <DEDUP_REMOVED lines=23> */
.L_x_2383:
[----:B------:R-:W-:-:S04]  /*1060*/  UISETP.NE.U32.AND UP1, UPT, UR10, URZ, UPT ;  /* 0x000000ff0a00728c */ /* 0x000fc8000bf25070 */
[----:B------:R-:W-:-:S09]  /*1070*/  UISETP.NE.AND.EX UP1, UPT, UR11, URZ, UPT, UP1 ;  /* 0x000000ff0b00728c */ /* 0x000fd2000bf25310 */
[----:B------:R-:W-:Y:S05]  /*1080*/  BRA.U UP1, `(.L_x_2386) ;  /* 0x0000000101747547 */ /* 0x000fea000b800000 */
        /* <DEDUP_REMOVED lines=29> */
.L_x_2386:
[----:B-----5:R-:W-:Y:S02]  /*1260*/  HADD2.F32 R36, -RZ, R40.H0_H0 ;  /* 0x20000028ff247230 */ /* 0x020fe40000004100 */
[----:B------:R-:W-:Y:S02]  /*1270*/  HADD2.F32 R37, -RZ, R28.H0_H0 ;  /* 0x2000001cff257230 */ /* 0x000fe40000004100 */
[----:B------:R-:W-:Y:S02]  /*1280*/  HADD2.F32 R38, -RZ, R41.H0_H0 ;  /* 0x20000029ff267230 */ /* 0x000fe40000004100 */
[--C-:B------:R-:W-:Y:S02]  /*1290*/  HADD2.F32 R52, -RZ, R42.reuse.H0_H0 ;  /* 0x2000002aff347230 */ /* 0x100fe40000004100 */
[----:B------:R-:W-:Y:S01]  /*12a0*/  FADD.FTZ R36, R37, R36 ;  /* 0x0000002425247221 */ /* 0x000fe20000010000 */
[----:B------:R-:W-:Y:S02]  /*12b0*/  HADD2.F32 R54, -RZ, R42.H1_H1 ;  /* 0x3000002aff367230 */ /* 0x000fe40000004100 */
[----:B------:R-:W-:-:S02]  /*12c0*/  HADD2.F32 R40, -RZ, R40.H1_H1 ;  /* 0x30000028ff287230 */ /* 0x000fc40000004100 */
[----:B------:R-:W-:Y:S02]  /*12d0*/  HADD2.F32 R41, -RZ, R41.H1_H1 ;  /* 0x30000029ff297230 */ /* 0x000fe40000004100 */
        /* <DEDUP_REMOVED lines=8> */
[--C-:B------:R-:W-:Y:S02]  /*1360*/  HADD2.F32 R43, -RZ, R30.reuse.H0_H0 ;  /* 0x2000001eff2b7230 */ /* 0x100fe40000004100 */
[----:B------:R-:W-:Y:S02]  /*1370*/  HADD2.F32 R63, -RZ, R30.H1_H1 ;  /* 0x3000001eff3f7230 */ /* 0x000fe40000004100 */
        /* <DEDUP_REMOVED lines=8> */
[--C-:B------:R-:W-:Y:S02]  /*1400*/  HADD2.F32 R68, -RZ, R35.reuse.H1_H1 ;  /* 0x30000023ff447230 */ /* 0x100fe40000004100 */
[----:B------:R-:W-:Y:S01]  /*1410*/  FADD.FTZ R54, R39, R38 ;  /* 0x0000002627367221 */ /* 0x000fe20000010000 */
[----:B------:R-:W-:Y:S02]  /*1420*/  HADD2.F32 R64, -RZ, R34.H0_H0 ;  /* 0x20000022ff407230 */ /* 0x000fe40000004100 */
        /* <DEDUP_REMOVED lines=10> */
[----:B------:R-:W-:-:S02]  /*14d0*/  FADD.FTZ R65, R65, R40 ;  /* 0x0000002841417221 */ /* 0x000fc40000010000 */
[----:B------:R-:W-:Y:S02]  /*14e0*/  F2FP.F16.F32.PACK_AB R39, R71, R66 ;  /* 0x000000424727723e */ /* 0x000fe400000000ff */
[----:B------:R-:W-:Y:S02]  /*14f0*/  F2FP.F16.F32.PACK_AB R38, R69, R64 ;  /* 0x000000404526723e */ /* 0x000fe400000000ff */
[----:B------:R-:W-:Y:S02]  /*1500*/  F2FP.F16.F32.PACK_AB R37, R67, R54 ;  /* 0x000000364325723e */ /* 0x000fe400000000ff */
[----:B------:R-:W-:-:S07]  /*1510*/  F2FP.F16.F32.PACK_AB R36, R65, R52 ;  /* 0x000000344124723e */ /* 0x000fce00000000ff */
.L_x_2385:
        /* <DEDUP_REMOVED lines=12> */
[----:B------:R-:W-:Y:S05]  /*15e0*/  BRA.U UP0, `(.L_x_2387) ;  /* 0x00000001009c7547 */ /* 0x000fea000b800000 */
[----:B------:R-:W-:Y:S05]  /*15f0*/  BRA.U UP1, `(.L_x_2388) ;  /* 0x0000000101247547 */ /* 0x000fea000b800000 */
[--C-:B-----5:R-:W-:Y:S02]  /*1600*/  HADD2.F32 R70, -RZ, R40.reuse.H0_H0 ;  /* 0x20000028ff467230 */ /* 0x120fe40000004100 */
[----:B0-----:R-:W-:Y:S02]  /*1610*/  HADD2.F32 R73, -RZ, R40.H1_H1 ;  /* 0x30000028ff497230 */ /* 0x001fe40000004100 */
[--C-:B------:R-:W-:Y:S02]  /*1620*/  HADD2.F32 R72, -RZ, R41.reuse.H0_H0 ;  /* 0x20000029ff487230 */ /* 0x100fe40000004100 */
[----:B------:R-:W-:Y:S02]  /*1630*/  HADD2.F32 R75, -RZ, R41.H1_H1 ;  /* 0x30000029ff4b7230 */ /* 0x000fe40000004100 */
[--C-:B------:R-:W-:Y:S02]  /*1640*/  HADD2.F32 R74, -RZ, R42.reuse.H0_H0 ;  /* 0x2000002aff4a7230 */ /* 0x100fe40000004100 */
[----:B------:R-:W-:-:S02]  /*1650*/  HADD2.F32 R77, -RZ, R42.H1_H1 ;  /* 0x3000002aff4d7230 */ /* 0x000fc40000004100 */
[--C-:B------:R-:W-:Y:S02]  /*1660*/  HADD2.F32 R76, -RZ, R43.reuse.H0_H0 ;  /* 0x2000002bff4c7230 */ /* 0x100fe40000004100 */
[----:B------:R-:W-:Y:S01]  /*1670*/  HADD2.F32 R81, -RZ, R43.H1_H1 ;  /* 0x3000002bff517230 */ /* 0x000fe20000004100 */
[----:B------:R-:W-:Y:S06]  /*1680*/  BRA `(.L_x_2389) ;  /* 0x00000004009c7947 */ /* 0x000fec0003800000 */
.L_x_2388:
[----:B-----5:R-:W-:Y:S02]  /*1690*/  HADD2.F32 R70, -RZ, R40.H0_H0 ;  /* 0x20000028ff467230 */ /* 0x020fe40000004100 */
[----:B0-----:R-:W-:Y:S02]  /*16a0*/  HADD2.F32 R37, -RZ, R32.H0_H0 ;  /* 0x20000020ff257230 */ /* 0x001fe40000004100 */
        /* <DEDUP_REMOVED lines=27> */
.L_x_2387:
[----:B------:R-:W-:Y:S05]  /*1860*/  BRA.U UP1, `(.L_x_2390) ;  /* 0x0000000101747547 */ /* 0x000fea000b800000 */
        /* <DEDUP_REMOVED lines=29> */
.L_x_2390:
[----:B0----5:R-:W-:Y:S02]  /*1a40*/  HADD2.F32 R36, -RZ, R40.H0_H0 ;  /* 0x20000028ff247230 */ /* 0x021fe40000004100 */
[----:B------:R-:W-:Y:S02]  /*1a50*/  HADD2.F32 R37, -RZ, R28.H0_H0 ;  /* 0x2000001cff257230 */ /* 0x000fe40000004100 */
[----:B------:R-:W-:Y:S02]  /*1a60*/  HADD2.F32 R73, -RZ, R40.H1_H1 ;  /* 0x30000028ff497230 */ /* 0x000fe40000004100 */
[----:B------:R-:W-:Y:S02]  /*1a70*/  HADD2.F32 R39, -RZ, R41.H0_H0 ;  /* 0x20000029ff277230 */ /* 0x000fe40000004100 */
[----:B------:R-:W-:Y:S01]  /*1a80*/  FADD.FTZ R36, R37, R36 ;  /* 0x0000002425247221 */ /* 0x000fe20000010000 */
[----:B------:R-:W-:Y:S02]  /*1a90*/  HADD2.F32 R72, -RZ, R42.H1_H1 ;  /* 0x3000002aff487230 */ /* 0x000fe40000004100 */
[----:B------:R-:W-:-:S02]  /*1aa0*/  HADD2.F32 R38, -RZ, R28.H1_H1 ;  /* 0x3000001cff267230 */ /* 0x000fc40000004100 */
[----:B------:R-:W-:Y:S02]  /*1ab0*/  HADD2.F32 R40, -RZ, R29.H0_H0 ;  /* 0x2000001dff287230 */ /* 0x000fe40000004100 */
[----:B------:R-:W-:Y:S02]  /*1ac0*/  HADD2.F32 R37, -RZ, R30.H1_H1 ;  /* 0x3000001eff257230 */ /* 0x000fe40000004100 */
[----:B------:R-:W-:Y:S01]  /*1ad0*/  FADD.FTZ R73, R38, R73 ;  /* 0x0000004926497221 */ /* 0x000fe20000010000 */
[----:B------:R-:W-:Y:S02]  /*1ae0*/  HADD2.F32 R63, -RZ, R42.H0_H0 ;  /* 0x2000002aff3f7230 */ /* 0x000fe40000004100 */
[----:B------:R-:W-:Y:S01]  /*1af0*/  FADD.FTZ R39, R40, R39 ;  /* 0x0000002728277221 */ /* 0x000fe20000010000 */
[----:B------:R-:W-:Y:S02]  /*1b00*/  HADD2.F32 R75, -RZ, R43.H0_H0 ;  /* 0x2000002bff4b7230 */ /* 0x000fe40000004100 */
[----:B------:R-:W-:Y:S01]  /*1b10*/  FADD.FTZ R77, R37, R72 ;  /* 0x00000048254d7221 */ /* 0x000fe20000010000 */
[----:B------:R-:W-:-:S02]  /*1b20*/  HADD2.F32 R70, -RZ, R30.H0_H0 ;  /* 0x2000001eff467230 */ /* 0x000fc40000004100 */
[----:B------:R-:W-:Y:S02]  /*1b30*/  HADD2.F32 R41, -RZ, R41.H1_H1 ;  /* 0x30000029ff297230 */ /* 0x000fe40000004100 */
[----:B------:R-:W-:Y:S02]  /*1b40*/  HADD2.F32 R43, -RZ, R43.H1_H1 ;  /* 0x3000002bff2b7230 */ /* 0x000fe40000004100 */
[----:B------:R-:W-:Y:S01]  /*1b50*/  FADD.FTZ R63, R70, R63 ;  /* 0x0000003f463f7221 */ /* 0x000fe20000010000 */
[----:B------:R-:W-:Y:S02]  /*1b60*/  HADD2.F32 R42, -RZ, R29.H1_H1 ;  /* 0x3000001dff2a7230 */ /* 0x000fe40000004100 */
[--C-:B------:R-:W-:Y:S02]  /*1b70*/  HADD2.F32 R38, -RZ, R31.reuse.H0_H0 ;  /* 0x2000001fff267230 */ /* 0x100fe40000004100 */
        /* <DEDUP_REMOVED lines=24> */
.L_x_2389:
[----:B------:R-:W0:Y:S01]  /*1d00*/  @P1 LDC.64 R40, c[0x0][0x3a0] ;  /* 0x0000e800ff281b82 */ /* 0x000e220000000a00 */
[----:B------:R-:W-:-:S07]  /*1d10*/  IADD3 R78, PT, PT, R45, 0x60, RZ ;  /* 0x000000602d4e7810 */ /* 0x000fce0007ffe0ff */
[----:B------:R-:W1:Y:S08]  /*1d20*/  @P0 LDC.64 R84, c[0x0][0x3a8] ;  /* 0x0000ea00ff540b82 */ /* 0x000e700000000a00 */
[----:B------:R-:W3:Y:S01]  /*1d30*/  @P2 LDC.64 R42, c[0x0][0x398] ;  /* 0x0000e600ff2a2b82 */ /* 0x000ee20000000a00 */
[----:B0-----:R-:W-:-:S04]  /*1d40*/  @P1 IMAD.WIDE.U32 R88, R78, 0x10, R40 ;  /* 0x000000104e581825 */ /* 0x001fc800078e0028 */
[----:B------:R-:W-:-:S04]  /*1d50*/  IMAD.WIDE.U32 R40, R78, 0x10, R82 ;  /* 0x000000104e287825 */ /* 0x000fc800078e0052 */
[----:B-1----:R-:W-:-:S05]  /*1d60*/  @P0 IMAD.WIDE.U32 R84, R68, 0x10, R84 ;  /* 0x0000001044540825 */ /* 0x002fca00078e0054 */
[----:B------:R0:W-:Y:S01]  /*1d70*/  @P0 STG.E.128 desc[UR6][R84.64], R36 ;  /* 0x0000002454000986 */ /* 0x0001e2000c101d06 */
[----:B---3--:R-:W-:-:S03]  /*1d80*/  @P2 IMAD.WIDE.U32 R86, R78, 0x10, R42 ;  /* 0x000000104e562825 */ /* 0x008fc600078e002a */
[----:B------:R0:W5:Y:S04]  /*1d90*/  @P1 LDG.E.128 R32, desc[UR6][R88.64] ;  /* 0x0000000658201981 */ /* 0x000168000c1e1d00 */
[----:B------:R0:W5:Y:S04]  /*1da0*/  @P2 LDG.E.128 R28, desc[UR6][R86.64] ;  /* 0x00000006561c2981 */ /* 0x000168000c1e1d00 */
[----:B------:R-:W5:Y:S01]  /*1db0*/  LDG.E.128 R40, desc[UR6][R40.64] ;  /* 0x0000000628287981 */ /* 0x000f62000c1e1d00 */
[----:B------:R-:W-:Y:S05]  /*1dc0*/  BRA.U UP0, `(.L_x_2391) ;  /* 0x00000001009c7547 */ /* 0x000fea000b800000 */
        /* <DEDUP_REMOVED lines=10> */
.L_x_2392:
[--C-:B-----5:R-:W-:Y:S02]  /*1e70*/  HADD2.F32 R79, -RZ, R40.reuse.H0_H0 ;  /* 0x20000028ff4f7230 */ /* 0x120fe40000004100 */
[----:B------:R-:W-:Y:S02]  /*1e80*/  HADD2.F32 R80, -RZ, R40.H1_H1 ;  /* 0x30000028ff507230 */ /* 0x000fe40000004100 */
[--C-:B------:R-:W-:Y:S02]  /*1e90*/  HADD2.F32 R40, -RZ, R41.reuse.H0_H0 ;  /* 0x20000029ff287230 */ /* 0x100fe40000004100 */
[----:B------:R-:W-:Y:S02]  /*1ea0*/  HADD2.F32 R83, -RZ, R41.H1_H1 ;  /* 0x30000029ff537230 */ /* 0x000fe40000004100 */
[----:B------:R-:W-:Y:S02]  /*1eb0*/  HADD2.F32 R41, -RZ, R42.H0_H0 ;  /* 0x2000002aff297230 */ /* 0x000fe40000004100 */
[----:B0-----:R-:W-:-:S02]  /*1ec0*/  HADD2.F32 R36, -RZ, R32.H0_H0 ;  /* 0x20000020ff247230 */ /* 0x001fc40000004100 */
[----:B------:R-:W-:Y:S02]  /*1ed0*/  HADD2.F32 R37, -RZ, R33.H0_H0 ;  /* 0x20000021ff257230 */ /* 0x000fe40000004100 */
[----:B------:R-:W-:Y:S02]  /*1ee0*/  HADD2.F32 R38, -RZ, R34.H0_H0 ;  /* 0x20000022ff267230 */ /* 0x000fe40000004100 */
[----:B------:R-:W-:Y:S01]  /*1ef0*/  FADD.FTZ R79, R36, R79 ;  /* 0x0000004f244f7221 */ /* 0x000fe20000010000 */
[----:B------:R-:W-:Y:S02]  /*1f00*/  HADD2.F32 R82, -RZ, R42.H1_H1 ;  /* 0x3000002aff527230 */ /* 0x000fe40000004100 */
[----:B------:R-:W-:Y:S01]  /*1f10*/  FADD.FTZ R40, R37, R40 ;  /* 0x0000002825287221 */ /* 0x000fe20000010000 */
[--C-:B------:R-:W-:Y:S02]  /*1f20*/  HADD2.F32 R42, -RZ, R43.reuse.H0_H0 ;  /* 0x2000002bff2a7230 */ /* 0x100fe40000004100 */
[----:B------:R-:W-:Y:S01]  /*1f30*/  FADD.FTZ R41, R38, R41 ;  /* 0x0000002926297221 */ /* 0x000fe20000010000 */
        /* <DEDUP_REMOVED lines=16> */
.L_x_2391:
[----:B------:R-:W-:Y:S05]  /*2040*/  BRA.U UP1, `(.L_x_2394) ;  /* 0x0000000101747547 */ /* 0x000fea000b800000 */
        /* <DEDUP_REMOVED lines=29> */
.L_x_2394:
[----:B-----5:R-:W-:Y:S02]  /*2220*/  HADD2.F32 R79, -RZ, R40.H0_H0 ;  /* 0x20000028ff4f7230 */ /* 0x020fe40000004100 */
[----:B0-----:R-:W-:Y:S02]  /*2230*/  HADD2.F32 R38, -RZ, R28.H0_H0 ;  /* 0x2000001cff267230 */ /* 0x001fe40000004100 */
[--C-:B------:R-:W-:Y:S02]  /*2240*/  HADD2.F32 R39, -RZ, R41.reuse.H0_H0 ;  /* 0x20000029ff277230 */ /* 0x100fe40000004100 */
[----:B------:R-:W-:Y:S02]  /*2250*/  HADD2.F32 R83, -RZ, R41.H1_H1 ;  /* 0x30000029ff537230 */ /* 0x000fe40000004100 */
[----:B------:R-:W-:Y:S01]  /*2260*/  FADD.FTZ R79, R38, R79 ;  /* 0x0000004f264f7221 */ /* 0x000fe20000010000 */
[----:B------:R-:W-:Y:S02]  /*2270*/  HADD2.F32 R80, -RZ, R40.H1_H1 ;  /* 0x30000028ff507230 */ /* 0x000fe40000004100 */
[----:B------:R-:W-:-:S02]  /*2280*/  HADD2.F32 R41, -RZ, R42.H0_H0 ;  /* 0x2000002aff297230 */ /* 0x000fc40000004100 */
        /* <DEDUP_REMOVED lines=22> */
[--C-:B------:R-:W-:Y:S02]  /*23f0*/  HADD2.F32 R42, -RZ, R35.reuse.H0_H0 ;  /* 0x20000023ff2a7230 */ /* 0x100fe40000004100 */
[----:B------:R-:W-:Y:S02]  /*2400*/  HADD2.F32 R38, -RZ, R35.H1_H1 ;  /* 0x30000023ff267230 */ /* 0x000fe40000004100 */
[----:B------:R-:W-:Y:S01]  /*2410*/  FADD.FTZ R43, R84, R43 ;  /* 0x0000002b542b7221 */ /* 0x000fe20000010000 */
[----:B------:R-:W-:-:S02]  /*2420*/  HADD2.F32 R39, -RZ, R34.H1_H1 ;  /* 0x30000022ff277230 */ /* 0x000fc40000004100 */
[----:B------:R-:W-:Y:S01]  /*2430*/  FADD.FTZ R42, R42, R63 ;  /* 0x0000003f2a2a7221 */ /* 0x000fe20000010000 */
[----:B------:R-:W-:Y:S02]  /*2440*/  HADD2.F32 R36, -RZ, R33.H1_H1 ;  /* 0x30000021ff247230 */ /* 0x000fe40000004100 */
[----:B------:R-:W-:Y:S01]  /*2450*/  FADD.FTZ R43, R38, R43 ;  /* 0x0000002b262b7221 */ /* 0x000fe20000010000 */
[----:B------:R-:W-:Y:S02]  /*2460*/  HADD2.F32 R37, -RZ, R32.H1_H1 ;  /* 0x30000020ff257230 */ /* 0x000fe40000004100 */
[----:B------:R-:W-:Y:S01]  /*2470*/  FADD.FTZ R82, R39, R82 ;  /* 0x0000005227527221 */ /* 0x000fe20000010000 */
[----:B------:R-:W-:Y:S01]  /*2480*/  FADD.FTZ R83, R36, R83 ;  /* 0x0000005324537221 */ /* 0x000fe20000010000 */
[----:B------:R-:W-:Y:S01]  /*2490*/  F2FP.F16.F32.PACK_AB R39, R43, R42 ;  /* 0x0000002a2b27723e */ /* 0x000fe200000000ff */
[----:B------:R-:W-:Y:S02]  /*24a0*/  FADD.FTZ R80, R37, R80 ;  /* 0x0000005025507221 */ /* 0x000fe40000010000 */
[----:B------:R-:W-:-:S02]  /*24b0*/  F2FP.F16.F32.PACK_AB R38, R82, R41 ;  /* 0x000000295226723e */ /* 0x000fc400000000ff */
[----:B------:R-:W-:Y:S02]  /*24c0*/  F2FP.F16.F32.PACK_AB R37, R83, R40 ;  /* 0x000000285325723e */ /* 0x000fe400000000ff */
[----:B------:R-:W-:-:S07]  /*24d0*/  F2FP.F16.F32.PACK_AB R36, R80, R79 ;  /* 0x0000004f5024723e */ /* 0x000fce00000000ff */
.L_x_2393:
[----:B0-----:R-:W-:Y:S01]  /*24e0*/  FADD.FTZ R86, RZ, R44 ;  /* 0x0000002cff567221 */ /* 0x001fe20000010000 */
        /* <DEDUP_REMOVED lines=13> */
[----:B0-----:R-:W-:Y:S01]  /*25c0*/  FADD.FTZ R84, R63, R54 ;  /* 0x000000363f547221 */ /* 0x001fe20000010000 */
[----:B------:R-:W0:Y:S03]  /*25d0*/  S2R R85, SR_TID.X ;  /* 0x0000000000557919 */ /* 0x000e260000002100 */
        /* <DEDUP_REMOVED lines=108> */
.L_x_2408:
[----:B-1----:R-:W-:Y:S01]  /*2ca0*/  FADD.FTZ R63, R93, R63 ;  /* 0x0000003f5d3f7221 */ /* 0x002fe20000010000 */
[----:B------:R-:W-:Y:S01]  /*2cb0*/  FMUL.FTZ R86, R89, R89 ;  /* 0x0000005959567220 */ /* 0x000fe20000410000 */
[----:B------:R-:W-:Y:S01]  /*2cc0*/  ISETP.NE.AND P3, PT, RZ, UR5, PT ;  /* 0x00000005ff007c0c */ /* 0x000fe2000bf65270 */
[--C-:B------:R-:W-:Y:S02]  /*2cd0*/  HADD2.F32 R91, -RZ, R24.reuse.H0_H0 ;  /* 0x20000018ff5b7230 */ /* 0x100fe40000004100 */
[----:B--2---:R-:W-:Y:S01]  /*2ce0*/  FFMA.FTZ R63, R63, R84, UR8 ;  /* 0x000000083f3f7e23 */ /* 0x004fe20008010054 */
[----:B------:R-:W-:Y:S01]  /*2cf0*/  HADD2.F32 R90, -RZ, R24.H1_H1 ;  /* 0x30000018ff5a7230 */ /* 0x000fe20000004100 */
[----:B------:R-:W1:Y:S01]  /*2d00*/  @!P1 LDC.64 R84, c[0x0][0x3c0] ;  /* 0x0000f000ff549b82 */ /* 0x000e620000000a00 */
[----:B------:R-:W-:-:S05]  /*2d10*/  FSEL R86, R86, RZ, P3 ;  /* 0x000000ff56567208 */ /* 0x000fca0001800000 */
[----:B------:R-:W-:Y:S02]  /*2d20*/  FADD.FTZ R63, R63, R86 ;  /* 0x000000563f3f7221 */ /* 0x000fe40000010000 */
[----:B0-----:R-:W0:Y:S04]  /*2d30*/  @!P1 LDC.64 R92, c[0x0][0x3c8] ;  /* 0x0000f200ff5c9b82 */ /* 0x001e280000000a00 */
[----:B------:R-:W2:Y:S04]  /*2d40*/  MUFU.RSQ R63, R63 ;  /* 0x0000003f003f7308 */ /* 0x000ea80000001400 */
[----:B------:R-:W3:Y:S01]  /*2d50*/  LDC.64 R98, c[0x0][0x428] ;  /* 0x00010a00ff627b82 */ /* 0x000ee20000000a00 */
[----:B-1----:R-:W-:Y:S01]  /*2d60*/  @!P1 IMAD.WIDE R86, R3, 0x4, R84 ;  /* 0x0000000403569825 */ /* 0x002fe200078e0254 */
[----:B------:R-:W-:-:S03]  /*2d70*/  FSEL R84, R89, RZ, !P3 ;  /* 0x000000ff59547208 */ /* 0x000fc60005800000 */
[----:B------:R-:W-:Y:S01]  /*2d80*/  HADD2.F32 R85, -RZ, R57.H0_H0 ;  /* 0x20000039ff557230 */ /* 0x000fe20000004100 */
[----:B------:R1:W-:Y:S01]  /*2d90*/  @!P1 STG.E desc[UR6][R86.64], R89 ;  /* 0x0000005956009986 */ /* 0x0003e2000c101906 */
[C---:B------:R-:W-:Y:S01]  /*2da0*/  FADD.FTZ R44, -R84.reuse, R44 ;  /* 0x0000002c542c7221 */ /* 0x040fe20000010100 */
[C---:B------:R-:W-:Y:S01]  /*2db0*/  FADD.FTZ R46, -R84.reuse, R46 ;  /* 0x0000002e542e7221 */ /* 0x040fe20000010100 */
[C---:B------:R-:W-:Y:S01]  /*2dc0*/  FADD.FTZ R88, -R84.reuse, R47 ;  /* 0x0000002f54587221 */ /* 0x040fe20000010100 */
[----:B------:R-:W-:Y:S01]  /*2dd0*/  FADD.FTZ R48, -R84, R48 ;  /* 0x0000003054307221 */ /* 0x000fe20000010100 */
[C---:B--2---:R-:W-:Y:S01]  /*2de0*/  FMUL.FTZ R44, R63.reuse, R44 ;  /* 0x0000002c3f2c7220 */ /* 0x044fe20000410000 */
[C---:B------:R-:W-:Y:S01]  /*2df0*/  FMUL.FTZ R46, R63.reuse, R46 ;  /* 0x0000002e3f2e7220 */ /* 0x040fe20000410000 */
[C---:B------:R-:W-:Y:S01]  /*2e00*/  FMUL.FTZ R47, R63.reuse, R88 ;  /* 0x000000583f2f7220 */ /* 0x040fe20000410000 */
[----:B------:R-:W-:Y:S01]  /*2e10*/  FMUL.FTZ R48, R63, R48 ;  /* 0x000000303f307220 */ /* 0x000fe20000410000 */
[----:B------:R-:W-:Y:S01]  /*2e20*/  FFMA.FTZ R44, R44, R85, R91 ;  /* 0x000000552c2c7223 */ /* 0x000fe2000001005b */
[----:B------:R-:W-:-:S02]  /*2e30*/  HADD2.F32 R85, -RZ, R56.H0_H0 ;  /* 0x20000038ff557230 */ /* 0x000fc40000004100 */
[C---:B------:R-:W-:Y:S01]  /*2e40*/  FADD.FTZ R50, -R84.reuse, R50 ;  /* 0x0000003254327221 */ /* 0x040fe20000010100 */
[----:B-1----:R-:W-:Y:S02]  /*2e50*/  HADD2.F32 R87, -RZ, R25.H0_H0 ;  /* 0x20000019ff577230 */ /* 0x002fe40000004100 */
[C---:B------:R-:W-:Y:S01]  /*2e60*/  FADD.FTZ R86, -R84.reuse, R49 ;  /* 0x0000003154567221 */ /* 0x040fe20000010100 */
[----:B------:R-:W-:Y:S02]  /*2e70*/  HADD2.F32 R88, -RZ, R57.H1_H1 ;  /* 0x30000039ff587230 */ /* 0x000fe40000004100 */
[----:B------:R-:W-:Y:S01]  /*2e80*/  FMUL.FTZ R50, R63, R50 ;  /* 0x000000323f327220 */ /* 0x000fe20000410000 */
[----:B------:R-:W-:Y:S01]  /*2e90*/  FADD.FTZ R52, -R84, R52 ;  /* 0x0000003454347221 */ /* 0x000fe20000010100 */
[----:B------:R-:W-:Y:S01]  /*2ea0*/  FFMA.FTZ R46, R46, R85, R87 ;  /* 0x000000552e2e7223 */ /* 0x000fe20000010057 */
[----:B------:R-:W-:Y:S02]  /*2eb0*/  HADD2.F32 R85, -RZ, R11.H0_H0 ;  /* 0x2000000bff557230 */ /* 0x000fe40000004100 */
[----:B------:R-:W-:Y:S01]  /*2ec0*/  FFMA.FTZ R47, R47, R88, R90 ;  /* 0x000000582f2f7223 */ /* 0x000fe2000001005a */
[----:B------:R-:W-:-:S02]  /*2ed0*/  HADD2.F32 R87, -RZ, R26.H0_H0 ;  /* 0x2000001aff577230 */ /* 0x000fc40000004100 */
[----:B------:R-:W-:Y:S01]  /*2ee0*/  FMUL.FTZ R49, R63, R86 ;  /* 0x000000563f317220 */ /* 0x000fe20000410000 */
[----:B------:R-:W-:Y:S02]  /*2ef0*/  HADD2.F32 R86, -RZ, R56.H1_H1 ;  /* 0x30000038ff567230 */ /* 0x000fe40000004100 */
[----:B------:R-:W-:Y:S01]  /*2f00*/  FADD.FTZ R54, -R84, R54 ;  /* 0x0000003654367221 */ /* 0x000fe20000010100 */
[----:B------:R-:W-:Y:S02]  /*2f10*/  HADD2.F32 R88, -RZ, R25.H1_H1 ;  /* 0x30000019ff587230 */ /* 0x000fe40000004100 */
[----:B------:R-:W-:Y:S01]  /*2f20*/  FFMA.FTZ R85, R48, R85, R87 ;  /* 0x0000005530557223 */ /* 0x000fe20000010057 */
[C---:B------:R-:W-:Y:S01]  /*2f30*/  FADD.FTZ R48, -R84.reuse, R51 ;  /* 0x0000003354307221 */ /* 0x040fe20000010100 */
[----:B------:R-:W-:Y:S02]  /*2f40*/  HADD2.F32 R51, -RZ, R11.H1_H1 ;  /* 0x3000000bff337230 */ /* 0x000fe40000004100 */
[----:B------:R-:W-:Y:S01]  /*2f50*/  FADD.FTZ R64, -R84, R64 ;  /* 0x0000004054407221 */ /* 0x000fe20000010100 */
[----:B------:R-:W-:-:S02]  /*2f60*/  HADD2.F32 R87, -RZ, R26.H1_H1 ;  /* 0x3000001aff577230 */ /* 0x000fc40000004100 */
[----:B------:R-:W-:Y:S01]  /*2f70*/  FMUL.FTZ R48, R63, R48 ;  /* 0x000000303f307220 */ /* 0x000fe20000410000 */
[----:B------:R-:W-:Y:S01]  /*2f80*/  FFMA.FTZ R49, R49, R86, R88 ;  /* 0x0000005631317223 */ /* 0x000fe20000010058 */
[C---:B------:R-:W-:Y:S01]  /*2f90*/  FMUL.FTZ R64, R63.reuse, R64 ;  /* 0x000000403f407220 */ /* 0x040fe20000410000 */
[----:B------:R-:W-:Y:S01]  /*2fa0*/  FADD.FTZ R66, -R84, R66 ;  /* 0x0000004254427221 */ /* 0x000fe20000010100 */
[----:B------:R-:W-:Y:S01]  /*2fb0*/  FFMA.FTZ R86, R48, R51, R87 ;  /* 0x0000003330567223 */ /* 0x000fe20000010057 */
[----:B------:R-:W-:Y:S02]  /*2fc0*/  HADD2.F32 R87, -RZ, R10.H0_H0 ;  /* 0x2000000aff577230 */ /* 0x000fe40000004100 */
[----:B------:R-:W-:Y:S01]  /*2fd0*/  FADD.FTZ R48, -R84, R55 ;  /* 0x0000003754307221 */ /* 0x000fe20000010100 */
[--C-:B------:R-:W-:Y:S02]  /*2fe0*/  HADD2.F32 R51, -RZ, R27.reuse.H0_H0 ;  /* 0x2000001bff337230 */ /* 0x100fe40000004100 */
[----:B------:R-:W-:Y:S01]  /*2ff0*/  FMUL.FTZ R66, R63, R66 ;  /* 0x000000423f427220 */ /* 0x000fe20000410000 */
[----:B------:R-:W-:-:S02]  /*3000*/  HADD2.F32 R55, -RZ, R27.H1_H1 ;  /* 0x3000001bff377230 */ /* 0x000fc40000004100 */
[----:B------:R-:W-:Y:S01]  /*3010*/  FMUL.FTZ R48, R63, R48 ;  /* 0x000000303f307220 */ /* 0x000fe20000410000 */
[----:B------:R-:W-:Y:S02]  /*3020*/  HADD2.F32 R89, -RZ, R6.H1_H1 ;  /* 0x30000006ff597230 */ /* 0x000fe40000004100 */
[----:B------:R-:W-:Y:S01]  /*3030*/  FFMA.FTZ R87, R50, R87, R51 ;  /* 0x0000005732577223 */ /* 0x000fe20000010033 */
[----:B------:R-:W-:Y:S02]  /*3040*/  HADD2.F32 R51, -RZ, R10.H1_H1 ;  /* 0x3000000aff337230 */ /* 0x000fe40000004100 */
[C---:B------:R-:W-:Y:S01]  /*3050*/  FADD.FTZ R50, -R84.reuse, R65 ;  /* 0x0000004154327221 */ /* 0x040fe20000010100 */
[----:B------:R-:W-:Y:S02]  /*3060*/  HADD2.F32 R65, -RZ, R21.H0_H0 ;  /* 0x20000015ff417230 */ /* 0x000fe40000004100 */
[C---:B------:R-:W-:Y:S01]  /*3070*/  FADD.FTZ R70, -R84.reuse, R70 ;  /* 0x0000004654467221 */ /* 0x040fe20000010100 */
[----:B------:R-:W-:Y:S01]  /*3080*/  FADD.FTZ R72, -R84, R72 ;  /* 0x0000004854487221 */ /* 0x000fe20000010100 */
[----:B------:R-:W-:Y:S01]  /*3090*/  FFMA.FTZ R88, R48, R51, R55 ;  /* 0x0000003330587223 */ /* 0x000fe20000010037 */
[----:B------:R-:W-:-:S02]  /*30a0*/  HADD2.F32 R51, -RZ, R9.H0_H0 ;  /* 0x20000009ff337230 */ /* 0x000fc40000004100 */
[C---:B------:R-:W-:Y:S01]  /*30b0*/  FMUL.FTZ R48, R63.reuse, R52 ;  /* 0x000000343f307220 */ /* 0x040fe20000410000 */
[----:B------:R-:W-:Y:S02]  /*30c0*/  HADD2.F32 R55, -RZ, R20.H0_H0 ;  /* 0x20000014ff377230 */ /* 0x000fe40000004100 */
[C---:B------:R-:W-:Y:S01]  /*30d0*/  FMUL.FTZ R50, R63.reuse, R50 ;  /* 0x000000323f327220 */ /* 0x040fe20000410000 */
[C---:B------:R-:W-:Y:S01]  /*30e0*/  FADD.FTZ R52, -R84.reuse, R67 ;  /* 0x0000004354347221 */ /* 0x040fe20000010100 */
[----:B------:R-:W-:Y:S02]  /*30f0*/  HADD2.F32 R67, -RZ, R22.H0_H0 ;  /* 0x20000016ff437230 */ /* 0x000fe40000004100 */
[----:B------:R-:W-:Y:S01]  /*3100*/  FADD.FTZ R74, -R84, R74 ;  /* 0x0000004a544a7221 */ /* 0x000fe20000010100 */
[----:B------:R-:W-:Y:S01]  /*3110*/  FFMA.FTZ R48, R48, R51, R55 ;  /* 0x0000003330307223 */ /* 0x000fe20000010037 */
[----:B------:R-:W-:Y:S02]  /*3120*/  HADD2.F32 R51, -RZ, R9.H1_H1 ;  /* 0x30000009ff337230 */ /* 0x000fe40000004100 */
[----:B------:R-:W-:Y:S01]  /*3130*/  FMUL.FTZ R52, R63, R52 ;  /* 0x000000343f347220 */ /* 0x000fe20000410000 */
[----:B------:R-:W-:-:S02]  /*3140*/  HADD2.F32 R55, -RZ, R20.H1_H1 ;  /* 0x30000014ff377230 */ /* 0x000fc40000004100 */
[C---:B------:R-:W-:Y:S01]  /*3150*/  FADD.FTZ R76, -R84.reuse, R76 ;  /* 0x0000004c544c7221 */ /* 0x040fe20000010100 */
[C---:B------:R-:W-:Y:S01]  /*3160*/  FADD.FTZ R40, -R84.reuse, R40 ;  /* 0x0000002854287221 */ /* 0x040fe20000010100 */
[C---:B------:R-:W-:Y:S01]  /*3170*/  FADD.FTZ R80, -R84.reuse, R80 ;  /* 0x0000005054507221 */ /* 0x040fe20000010100 */
[----:B------:R-:W-:Y:S01]  /*3180*/  FADD.FTZ R82, -R84, R82 ;  /* 0x0000005254527221 */ /* 0x000fe20000010100 */
[----:B------:R-:W-:Y:S01]  /*3190*/  FFMA.FTZ R51, R50, R51, R55 ;  /* 0x0000003332337223 */ /* 0x000fe20000010037 */
[----:B------:R-:W-:Y:S02]  /*31a0*/  HADD2.F32 R55, -RZ, R8.H0_H0 ;  /* 0x20000008ff377230 */ /* 0x000fe40000004100 */
[C---:B------:R-:W-:Y:S01]  /*31b0*/  FMUL.FTZ R50, R63.reuse, R54 ;  /* 0x000000363f327220 */ /* 0x040fe20000410000 */
[----:B------:R-:W-:Y:S01]  /*31c0*/  FADD.FTZ R54, -R84, R73 ;  /* 0x0000004954367221 */ /* 0x000fe20000010100 */
[----:B------:R-:W-:Y:S02]  /*31d0*/  HADD2.F32 R73, -RZ, R18.H0_H0 ;  /* 0x20000012ff497230 */ /* 0x000fe40000004100 */
[----:B------:R-:W-:Y:S01]  /*31e0*/  FMUL.FTZ R76, R63, R76 ;  /* 0x0000004c3f4c7220 */ /* 0x000fe20000410000 */
[----:B------:R-:W-:Y:S01]  /*31f0*/  FFMA.FTZ R50, R50, R55, R65 ;  /* 0x0000003732327223 */ /* 0x000fe20000010041 */
[----:B------:R-:W-:-:S02]  /*3200*/  HADD2.F32 R55, -RZ, R8.H1_H1 ;  /* 0x30000008ff377230 */ /* 0x000fc40000004100 */
[C---:B------:R-:W-:Y:S01]  /*3210*/  FMUL.FTZ R54, R63.reuse, R54 ;  /* 0x000000363f367220 */ /* 0x040fe20000410000 */
[----:B------:R-:W-:Y:S02]  /*3220*/  HADD2.F32 R65, -RZ, R21.H1_H1 ;  /* 0x30000015ff417230 */ /* 0x000fe40000004100 */
[----:B------:R-:W-:Y:S01]  /*3230*/  FMUL.FTZ R40, R63, R40 ;  /* 0x000000283f287220 */ /* 0x000fe20000410000 */
[----:B------:R-:W-:Y:S01]  /*3240*/  FADD.FTZ R42, -R84, R42 ;  /* 0x0000002a542a7221 */ /* 0x000fe20000010100 */
[----:B0-----:R-:W-:-:S04]  /*3250*/  @!P1 IMAD.WIDE R92, R3, 0x4, R92 ;  /* 0x00000004035c9825 */ /* 0x001fc800078e025c */
[----:B------:R-:W-:Y:S01]  /*3260*/  FFMA.FTZ R55, R52, R55, R65 ;  /* 0x0000003734377223 */ /* 0x000fe20000010041 */
[----:B------:R-:W-:Y:S01]  /*3270*/  FADD.FTZ R52, -R84, R69 ;  /* 0x0000004554347221 */ /* 0x000fe20000010100 */
[----:B------:R-:W-:Y:S02]  /*3280*/  HADD2.F32 R65, -RZ, R7.H0_H0 ;  /* 0x20000007ff417230 */ /* 0x000fe40000004100 */
[C---:B------:R-:W-:Y:S01]  /*3290*/  FMUL.FTZ R42, R63.reuse, R42 ;  /* 0x0000002a3f2a7220 */ /* 0x040fe20000410000 */
[----:B------:R-:W-:Y:S02]  /*32a0*/  HADD2.F32 R69, -RZ, R23.H0_H0 ;  /* 0x20000017ff457230 */ /* 0x000fe40000004100 */
[----:B------:R-:W-:Y:S01]  /*32b0*/  FMUL.FTZ R52, R63, R52 ;  /* 0x000000343f347220 */ /* 0x000fe20000410000 */
[----:B---3--:R-:W-:-:S04]  /*32c0*/  IMAD.WIDE.U32 R90, R45, 0x10, R98 ;  /* 0x000000102d5a7825 */ /* 0x008fc800078e0062 */
[----:B------:R-:W-:Y:S01]  /*32d0*/  FFMA.FTZ R64, R64, R65, R67 ;  /* 0x0000004140407223 */ /* 0x000fe20000010043 */
[----:B------:R-:W-:Y:S01]  /*32e0*/  F2FP.F16.F32.PACK_AB R45, R55, R50 ;  /* 0x00000032372d723e */ /* 0x000fe200000000ff */
[----:B------:R0:W-:Y:S01]  /*32f0*/  @!P1 STG.E desc[UR6][R92.64], R63 ;  /* 0x0000003f5c009986 */ /* 0x0001e2000c101906 */
[----:B------:R-:W-:Y:S02]  /*3300*/  HADD2.F32 R67, -RZ, R7.H1_H1 ;  /* 0x30000007ff437230 */ /* 0x000fe40000004100 */
[----:B------:R-:W-:Y:S02]  /*3310*/  HADD2.F32 R65, -RZ, R22.H1_H1 ;  /* 0x30000016ff417230 */ /* 0x000fe40000004100 */
[----:B------:R-:W-:-:S04]  /*3320*/  IMAD.WIDE.U32 R94, R53, 0x10, R98 ;  /* 0x00000010355e7825 */ /* 0x000fc800078e0062 */
[----:B------:R-:W-:Y:S01]  /*3330*/  FFMA.FTZ R67, R52, R67, R65 ;  /* 0x0000004334437223 */ /* 0x000fe20000010041 */
[----:B------:R-:W-:Y:S02]  /*3340*/  HADD2.F32 R65, -RZ, R6.H0_H0 ;  /* 0x20000006ff417230 */ /* 0x000fe40000004100 */
[----:B------:R-:W-:Y:S01]  /*3350*/  FADD.FTZ R52, -R84, R71 ;  /* 0x0000004754347221 */ /* 0x000fe20000010100 */
[----:B------:R-:W-:Y:S02]  /*3360*/  HADD2.F32 R71, -RZ, R17.H0_H0 ;  /* 0x20000011ff477230 */ /* 0x000fe40000004100 */
[----:B------:R-:W-:-:S04]  /*3370*/  IMAD.WIDE.U32 R96, R68, 0x10, R98 ;  /* 0x0000001044607825 */ /* 0x000fc800078e0062 */
[----:B------:R-:W-:Y:S01]  /*3380*/  FFMA.FTZ R66, R66, R65, R69 ;  /* 0x0000004142427223 */ /* 0x000fe20000010045 */
[----:B------:R-:W-:Y:S01]  /*3390*/  FMUL.FTZ R52, R63, R52 ;  /* 0x000000343f347220 */ /* 0x000fe20000410000 */
[----:B------:R-:W-:Y:S02]  /*33a0*/  HADD2.F32 R65, -RZ, R23.H1_H1 ;  /* 0x30000017ff417230 */ /* 0x000fe40000004100 */
[----:B------:R-:W-:Y:S02]  /*33b0*/  HADD2.F32 R69, -RZ, R16.H0_H0 ;  /* 0x20000010ff457230 */ /* 0x000fe40000004100 */
[----:B------:R-:W-:-:S04]  /*33c0*/  IMAD.WIDE.U32 R98, R78, 0x10, R98 ;  /* 0x000000104e627825 */ /* 0x000fc800078e0062 */
[----:B------:R-:W-:Y:S01]  /*33d0*/  FFMA.FTZ R89, R52, R89, R65 ;  /* 0x0000005934597223 */ /* 0x000fe20000010041 */
[----:B------:R-:W-:Y:S01]  /*33e0*/  FMUL.FTZ R52, R63, R70 ;  /* 0x000000463f347220 */ /* 0x000fe20000410000 */
[----:B------:R-:W-:Y:S01]  /*33f0*/  FADD.FTZ R70, -R84, R75 ;  /* 0x0000004b54467221 */ /* 0x000fe20000010100 */
[----:B------:R-:W-:Y:S02]  /*3400*/  HADD2.F32 R65, -RZ, R5.H0_H0 ;  /* 0x20000005ff417230 */ /* 0x000fe40000004100 */
[----:B------:R-:W-:-:S03]  /*3410*/  HADD2.F32 R75, -RZ, R2.H1_H1 ;  /* 0x30000002ff4b7230 */ /* 0x000fc60000004100 */
[----:B------:R-:W-:Y:S01]  /*3420*/  FFMA.FTZ R52, R52, R65, R69 ;  /* 0x0000004134347223 */ /* 0x000fe20000010045 */
[----:B------:R-:W-:Y:S02]  /*3430*/  HADD2.F32 R65, -RZ, R5.H1_H1 ;  /* 0x30000005ff417230 */ /* 0x000fe40000004100 */
[----:B------:R-:W-:-:S05]  /*3440*/  HADD2.F32 R69, -RZ, R16.H1_H1 ;  /* 0x30000010ff457230 */ /* 0x000fca0000004100 */
[----:B------:R-:W-:Y:S01]  /*3450*/  FFMA.FTZ R65, R54, R65, R69 ;  /* 0x0000004136417223 */ /* 0x000fe20000010045 */
[----:B------:R-:W-:Y:S02]  /*3460*/  HADD2.F32 R69, -RZ, R4.H0_H0 ;  /* 0x20000004ff457230 */ /* 0x000fe40000004100 */
[----:B------:R-:W-:Y:S01]  /*3470*/  FMUL.FTZ R54, R63, R72 ;  /* 0x000000483f367220 */ /* 0x000fe20000410000 */
[----:B------:R-:W-:-:S03]  /*3480*/  HADD2.F32 R72, -RZ, R17.H1_H1 ;  /* 0x30000011ff487230 */ /* 0x000fc60000004100 */
[----:B------:R-:W-:Y:S01]  /*3490*/  FFMA.FTZ R54, R54, R69, R71 ;  /* 0x0000004536367223 */ /* 0x000fe20000010047 */
[----:B------:R-:W-:Y:S01]  /*34a0*/  FMUL.FTZ R69, R63, R70 ;  /* 0x000000463f457220 */ /* 0x000fe20000410000 */
[----:B------:R-:W-:Y:S02]  /*34b0*/  HADD2.F32 R70, -RZ, R4.H1_H1 ;  /* 0x30000004ff467230 */ /* 0x000fe40000004100 */
[----:B------:R-:W-:-:S03]  /*34c0*/  HADD2.F32 R71, -RZ, R2.H0_H0 ;  /* 0x20000002ff477230 */ /* 0x000fc60000004100 */
[----:B------:R-:W-:Y:S01]  /*34d0*/  FFMA.FTZ R69, R69, R70, R72 ;  /* 0x0000004645457223 */ /* 0x000fe20000010048 */
[C---:B------:R-:W-:Y:S01]  /*34e0*/  FMUL.FTZ R72, R63.reuse, R74 ;  /* 0x0000004a3f487220 */ /* 0x040fe20000410000 */
[----:B------:R-:W-:Y:S01]  /*34f0*/  FADD.FTZ R70, -R84, R77 ;  /* 0x0000004d54467221 */ /* 0x000fe20000010100 */
[----:B------:R-:W-:Y:S02]  /*3500*/  HADD2.F32 R77, -RZ, R13.H0_H0 ;  /* 0x2000000dff4d7230 */ /* 0x000fe40000004100 */
[----:B------:R-:W-:Y:S01]  /*3510*/  FFMA.FTZ R72, R72, R71, R73 ;  /* 0x0000004748487223 */ /* 0x000fe20000010049 */
[----:B------:R-:W-:Y:S02]  /*3520*/  HADD2.F32 R71, -RZ, R18.H1_H1 ;  /* 0x30000012ff477230 */ /* 0x000fe40000004100 */
[----:B------:R-:W-:Y:S01]  /*3530*/  FMUL.FTZ R70, R63, R70 ;  /* 0x000000463f467220 */ /* 0x000fe20000410000 */
[----:B------:R-:W-:Y:S02]  /*3540*/  HADD2.F32 R73, -RZ, R19.H0_H0 ;  /* 0x20000013ff497230 */ /* 0x000fe40000004100 */
[----:B------:R-:W-:-:S02]  /*3550*/  HADD2.F32 R74, -RZ, R59.H1_H1 ;  /* 0x3000003bff4a7230 */ /* 0x000fc40000004100 */
[----:B------:R-:W-:Y:S01]  /*3560*/  FFMA.FTZ R75, R70, R75, R71 ;  /* 0x0000004b464b7223 */ /* 0x000fe20000010047 */
[--C-:B------:R-:W-:Y:S02]  /*3570*/  HADD2.F32 R71, -RZ, R0.reuse.H0_H0 ;  /* 0x20000000ff477230 */ /* 0x100fe40000004100 */
[----:B------:R-:W-:Y:S01]  /*3580*/  FADD.FTZ R70, -R84, R81 ;  /* 0x0000005154467221 */ /* 0x000fe20000010100 */
[----:B------:R-:W-:Y:S01]  /*3590*/  HADD2.F32 R81, -RZ, R0.H1_H1 ;  /* 0x30000000ff517230 */ /* 0x000fe20000004100 */
[----:B------:R-:W-:Y:S01]  /*35a0*/  F2FP.F16.F32.PACK_AB R50, R75, R72 ;  /* 0x000000484b32723e */ /* 0x000fe200000000ff */
[----:B------:R-:W-:Y:S01]  /*35b0*/  FFMA.FTZ R76, R76, R71, R73 ;  /* 0x000000474c4c7223 */ /* 0x000fe20000010049 */
[----:B------:R-:W-:Y:S02]  /*35c0*/  HADD2.F32 R71, -RZ, R19.H1_H1 ;  /* 0x30000013ff477230 */ /* 0x000fe40000004100 */
[----:B------:R-:W-:Y:S01]  /*35d0*/  FMUL.FTZ R70, R63, R70 ;  /* 0x000000463f467220 */ /* 0x000fe20000410000 */
[----:B------:R-:W-:-:S03]  /*35e0*/  HADD2.F32 R73, -RZ, R12.H0_H0 ;  /* 0x2000000cff497230 */ /* 0x000fc60000004100 */
[----:B------:R-:W-:Y:S01]  /*35f0*/  FFMA.FTZ R81, R70, R81, R71 ;  /* 0x0000005146517223 */ /* 0x000fe20000010047 */
[----:B------:R-:W-:Y:S01]  /*3600*/  FADD.FTZ R70, -R84, R79 ;  /* 0x0000004f54467221 */ /* 0x000fe20000010100 */
[----:B------:R-:W-:Y:S02]  /*3610*/  HADD2.F32 R71, -RZ, R59.H0_H0 ;  /* 0x2000003bff477230 */ /* 0x000fe40000004100 */
[----:B------:R-:W-:Y:S02]  /*3620*/  HADD2.F32 R79, -RZ, R13.H1_H1 ;  /* 0x3000000dff4f7230 */ /* 0x000fe40000004100 */
[----:B------:R-:W-:-:S04]  /*3630*/  FMUL.FTZ R70, R63, R70 ;  /* 0x000000463f467220 */ /* 0x000fc80000410000 */
[----:B------:R-:W-:Y:S01]  /*3640*/  FFMA.FTZ R70, R70, R71, R73 ;  /* 0x0000004746467223 */ /* 0x000fe20000010049 */
[----:B------:R-:W-:Y:S02]  /*3650*/  HADD2.F32 R73, -RZ, R60.H0_H0 ;  /* 0x2000003cff497230 */ /* 0x000fe40000004100 */
[----:B------:R-:W-:Y:S01]  /*3660*/  FMUL.FTZ R71, R63, R80 ;  /* 0x000000503f477220 */ /* 0x000fe20000410000 */
[----:B------:R-:W-:Y:S02]  /*3670*/  HADD2.F32 R80, -RZ, R12.H1_H1 ;  /* 0x3000000cff507230 */ /* 0x000fe40000004100 */
[----:B------:R-:W-:Y:S01]  /*3680*/  FFMA.FTZ R73, R40, R73, R77 ;  /* 0x0000004928497223 */ /* 0x000fe2000001004d */
[----:B------:R-:W-:Y:S01]  /*3690*/  FADD.FTZ R40, -R84, R83 ;  /* 0x0000005354287221 */ /* 0x000fe20000010100 */
[----:B------:R-:W-:Y:S02]  /*36a0*/  HADD2.F32 R77, -RZ, R60.H1_H1 ;  /* 0x3000003cff4d7230 */ /* 0x000fe40000004100 */
[----:B------:R-:W-:Y:S01]  /*36b0*/  FFMA.FTZ R71, R71, R74, R80 ;  /* 0x0000004a47477223 */ /* 0x000fe20000010050 */
[C---:B------:R-:W-:Y:S01]  /*36c0*/  FMUL.FTZ R80, R63.reuse, R82 ;  /* 0x000000523f507220 */ /* 0x040fe20000410000 */
[----:B------:R-:W-:-:S04]  /*36d0*/  FMUL.FTZ R40, R63, R40 ;  /* 0x000000283f287220 */ /* 0x000fc80000410000 */
[----:B------:R-:W-:Y:S01]  /*36e0*/  FFMA.FTZ R74, R40, R77, R79 ;  /* 0x0000004d284a7223 */ /* 0x000fe2000001004f */
[C---:B------:R-:W-:Y:S01]  /*36f0*/  FADD.FTZ R40, -R84.reuse, R41 ;  /* 0x0000002954287221 */ /* 0x040fe20000010100 */
[----:B------:R-:W-:Y:S02]  /*3700*/  HADD2.F32 R77, -RZ, R62.H0_H0 ;  /* 0x2000003eff4d7230 */ /* 0x000fe40000004100 */
[----:B------:R-:W-:Y:S01]  /*3710*/  FADD.FTZ R84, -R84, R43 ;  /* 0x0000002b54547221 */ /* 0x000fe20000010100 */
[--C-:B------:R-:W-:Y:S02]  /*3720*/  HADD2.F32 R41, -RZ, R14.reuse.H0_H0 ;  /* 0x2000000eff297230 */ /* 0x100fe40000004100 */
[----:B------:R-:W-:Y:S01]  /*3730*/  FMUL.FTZ R40, R63, R40 ;  /* 0x000000283f287220 */ /* 0x000fe20000410000 */
[----:B------:R-:W-:Y:S01]  /*3740*/  HADD2.F32 R79, -RZ, R14.H1_H1 ;  /* 0x3000000eff4f7230 */ /* 0x000fe20000004100 */
[----:B------:R-:W-:Y:S01]  /*3750*/  F2FP.F16.F32.PACK_AB R53, R74, R73 ;  /* 0x000000494a35723e */ /* 0x000fe200000000ff */
[----:B------:R-:W-:-:S02]  /*3760*/  HADD2.F32 R43, -RZ, R15.H0_H0 ;  /* 0x2000000fff2b7230 */ /* 0x000fc40000004100 */
[----:B------:R-:W-:Y:S01]  /*3770*/  FFMA.FTZ R77, R40, R77, R41 ;  /* 0x0000004d284d7223 */ /* 0x000fe20000010029 */
[----:B------:R-:W-:Y:S02]  /*3780*/  HADD2.F32 R41, -RZ, R62.H1_H1 ;  /* 0x3000003eff297230 */ /* 0x000fe40000004100 */
[----:B------:R-:W-:-:S03]  /*3790*/  HADD2.F32 R40, -RZ, R61.H1_H1 ;  /* 0x3000003dff287230 */ /* 0x000fc60000004100 */
[----:B------:R-:W-:Y:S01]  /*37a0*/  FFMA.FTZ R80, R80, R41, R79 ;  /* 0x0000002950507223 */ /* 0x000fe2000001004f */
[----:B------:R-:W-:Y:S02]  /*37b0*/  HADD2.F32 R41, -RZ, R61.H0_H0 ;  /* 0x2000003dff297230 */ /* 0x000fe40000004100 */
[----:B------:R-:W-:-:S03]  /*37c0*/  FMUL.FTZ R79, R63, R84 ;  /* 0x000000543f4f7220 */ /* 0x000fc60000410000 */
[----:B------:R-:W-:Y:S01]  /*37d0*/  FFMA.FTZ R82, R42, R41, R43 ;  /* 0x000000292a527223 */ /* 0x000fe2000001002b */
[----:B------:R-:W-:Y:S01]  /*37e0*/  HADD2.F32 R42, -RZ, R15.H1_H1 ;  /* 0x3000000fff2a7230 */ /* 0x000fe20000004100 */
[----:B------:R-:W-:Y:S02]  /*37f0*/  F2FP.F16.F32.PACK_AB R41, R49, R46 ;  /* 0x0000002e3129723e */ /* 0x000fe400000000ff */
[----:B------:R-:W-:Y:S02]  /*3800*/  F2FP.F16.F32.PACK_AB R46, R67, R64 ;  /* 0x00000040432e723e */ /* 0x000fe400000000ff */
[----:B------:R-:W-:Y:S01]  /*3810*/  FFMA.FTZ R79, R79, R40, R42 ;  /* 0x000000284f4f7223 */ /* 0x000fe2000001002a */
[----:B------:R-:W-:Y:S02]  /*3820*/  F2FP.F16.F32.PACK_AB R40, R47, R44 ;  /* 0x0000002c2f28723e */ /* 0x000fe400000000ff */
[----:B------:R-:W-:Y:S02]  /*3830*/  F2FP.F16.F32.PACK_AB R47, R89, R66 ;  /* 0x00000042592f723e */ /* 0x000fe400000000ff */
[----:B------:R-:W1:Y:S01]  /*3840*/  LDC.64 R66, c[0x0][0x380] ;  /* 0x0000e000ff427b82 */ /* 0x000e620000000a00 */
[----:B------:R-:W-:-:S02]  /*3850*/  F2FP.F16.F32.PACK_AB R43, R88, R87 ;  /* 0x00000057582b723e */ /* 0x000fc400000000ff */
[----:B------:R-:W-:Y:S02]  /*3860*/  F2FP.F16.F32.PACK_AB R42, R86, R85 ;  /* 0x00000055562a723e */ /* 0x000fe400000000ff */
[----:B------:R-:W-:Y:S02]  /*3870*/  F2FP.F16.F32.PACK_AB R44, R51, R48 ;  /* 0x00000030332c723e */ /* 0x000fe400000000ff */
[----:B------:R-:W-:Y:S01]  /*3880*/  F2FP.F16.F32.PACK_AB R51, R81, R76 ;  /* 0x0000004c5133723e */ /* 0x000fe200000000ff */
[----:B------:R0:W-:Y:S01]  /*3890*/  STG.E.128 desc[UR6][R90.64], R40 ;  /* 0x000000285a007986 */ /* 0x0001e2000c101d06 */
[----:B------:R-:W-:Y:S02]  /*38a0*/  F2FP.F16.F32.PACK_AB R49, R69, R54 ;  /* 0x000000364531723e */ /* 0x000fe400000000ff */
[----:B------:R-:W-:Y:S01]  /*38b0*/  F2FP.F16.F32.PACK_AB R48, R65, R52 ;  /* 0x000000344130723e */ /* 0x000fe200000000ff */
[----:B------:R0:W-:Y:S01]  /*38c0*/  STG.E.128 desc[UR6][R94.64], R44 ;  /* 0x0000002c5e007986 */ /* 0x0001e2000c101d06 */
[----:B------:R-:W-:-:S02]  /*38d0*/  F2FP.F16.F32.PACK_AB R55, R79, R82 ;  /* 0x000000524f37723e */ /* 0x000fc400000000ff */
[----:B------:R-:W-:Y:S01]  /*38e0*/  F2FP.F16.F32.PACK_AB R54, R80, R77 ;  /* 0x0000004d5036723e */ /* 0x000fe200000000ff */
[----:B------:R0:W-:Y:S01]  /*38f0*/  STG.E.128 desc[UR6][R96.64], R48 ;  /* 0x0000003060007986 */ /* 0x0001e2000c101d06 */
[----:B------:R-:W-:-:S05]  /*3900*/  F2FP.F16.F32.PACK_AB R52, R71, R70 ;  /* 0x000000464734723e */ /* 0x000fca00000000ff */
[----:B------:R0:W-:Y:S01]  /*3910*/  STG.E.128 desc[UR6][R98.64], R52 ;  /* 0x0000003462007986 */ /* 0x0001e2000c101d06 */
[----:B-1----:R-:W-:-:S04]  /*3920*/  LEA R3, R66, R3, 0x2 ;  /* 0x0000000342037211 */ /* 0x002fc800078e10ff */
[----:B------:R-:W-:-:S13]  /*3930*/  ISETP.GE.AND P1, PT, R3, R67, PT ;  /* 0x000000430300720c */ /* 0x000fda0003f26270 */
[----:B0-----:R-:W-:Y:S05]  /*3940*/  @!P1 BRA `(.L_x_2396) ;  /* 0xffffffc800e09947 */ /* 0x001fea000383ffff */
[----:B------:R-:W-:Y:S05]  /*3950*/  EXIT ;  /* 0x000000000000794d */ /* 0x000fea0003800000 */
.L_x_2395:
[----:B------:R-:W-:Y:S01]  /*3960*/  HFMA2 R87, -RZ, RZ, 0, 5.9604644775390625e-08 ;  /* 0x00000001ff577431 */ /* 0x000fe200000001ff */
[----:B------:R-:W-:Y:S01]  /*3970*/  BSSY B0, `(.L_x_2397) ;  /* 0x0000007000007945 */ /* 0x000fe20003800000 */
[----:B------:R-:W-:Y:S02]  /*3980*/  MOV R90, R88 ;  /* 0x00000058005a7202 */ /* 0x000fe40000000f00 */
[----:B------:R-:W-:Y:S02]  /*3990*/  MOV R86, 0x1f ;  /* 0x0000001f00567802 */ /* 0x000fe40000000f00 */
[----:B------:R-:W-:-:S07]  /*39a0*/  MOV R85, 0xffffffff ;  /* 0xffffffff00557802 */ /* 0x000fce0000000f00 */
[----:B--2---:R-:W-:Y:S05]  /*39b0*/  WARPSYNC.COLLECTIVE R85, `(.L_x_2398) ;  /* 0x0000000055087348 */ /* 0x004fea0003c00000 */
[----:B------:R0:W1:Y:S02]  /*39c0*/  SHFL.BFLY P3, R63, R90, R87, R86 ;  /* 0x0c0000575a3f7389 */ /* 0x0000640000060056 */
[----:B012---:R-:W-:Y:S05]  /*39d0*/  ENDCOLLECTIVE ;  /* 0x000000000000791b */ /* 0x007fea0003800000 */
.L_x_2398:
[----:B------:R-:W-:Y:S05]  /*39e0*/  BSYNC B0 ;  /* 0x0000000000007941 */ /* 0x000fea0003800000 */
.L_x_2397:
        /* <DEDUP_REMOVED lines=8> */
.L_x_2399:
[----:B------:R-:W-:Y:S02]  /*3a70*/  HFMA2 R87, -RZ, RZ, 0, 2.384185791015625e-07 ;  /* 0x00000004ff577431 */ /* 0x000fe400000001ff */
[----:B------:R-:W-:-:S05]  /*3a80*/  FADD.FTZ R91, R90, R63 ;  /* 0x0000003f5a5b7221 */ /* 0x000fca0000010000 */
[----:B------:R-:W-:-:S07]  /*3a90*/  MOV R90, R91 ;  /* 0x0000005b005a7202 */ /* 0x000fce0000000f00 */
[----:B------:R-:W-:Y:S05]  /*3aa0*/  WARPSYNC.COLLECTIVE R85, `(.L_x_2400) ;  /* 0x0000000055087348 */ /* 0x000fea0003c00000 */
[----:B------:R0:W1:Y:S02]  /*3ab0*/  SHFL.BFLY P3, R63, R90, R87, R86 ;  /* 0x0c0000575a3f7389 */ /* 0x0000640000060056 */
[----:B01----:R-:W-:Y:S05]  /*3ac0*/  ENDCOLLECTIVE ;  /* 0x000000000000791b */ /* 0x003fea0003800000 */
.L_x_2400:
[----:B------:R-:W-:Y:S02]  /*3ad0*/  HFMA2 R87, -RZ, RZ, 0, 4.76837158203125e-07 ;  /* 0x00000008ff577431 */ /* 0x000fe400000001ff */
[----:B------:R-:W-:-:S05]  /*3ae0*/  FADD.FTZ R92, R91, R63 ;  /* 0x0000003f5b5c7221 */ /* 0x000fca0000010000 */
[----:B------:R-:W-:-:S07]  /*3af0*/  MOV R90, R92 ;  /* 0x0000005c005a7202 */ /* 0x000fce0000000f00 */
[----:B------:R-:W-:Y:S05]  /*3b00*/  WARPSYNC.COLLECTIVE R85, `(.L_x_2401) ;  /* 0x0000000055087348 */ /* 0x000fea0003c00000 */
[----:B------:R0:W1:Y:S02]  /*3b10*/  SHFL.BFLY P3, R63, R90, R87, R86 ;  /* 0x0c0000575a3f7389 */ /* 0x0000640000060056 */
[----:B01----:R-:W-:Y:S05]  /*3b20*/  ENDCOLLECTIVE ;  /* 0x000000000000791b */ /* 0x003fea0003800000 */
.L_x_2401:
[----:B------:R-:W-:Y:S02]  /*3b30*/  HFMA2 R87, -RZ, RZ, 0, 9.5367431640625e-07 ;  /* 0x00000010ff577431 */ /* 0x000fe400000001ff */
[----:B------:R-:W-:-:S05]  /*3b40*/  FADD.FTZ R93, R92, R63 ;  /* 0x0000003f5c5d7221 */ /* 0x000fca0000010000 */
[----:B------:R-:W-:-:S07]  /*3b50*/  MOV R90, R93 ;  /* 0x0000005d005a7202 */ /* 0x000fce0000000f00 */
[----:B------:R-:W-:Y:S05]  /*3b60*/  WARPSYNC.COLLECTIVE R85, `(.L_x_2402) ;  /* 0x0000000055087348 */ /* 0x000fea0003c00000 */
[----:B------:R0:W1:Y:S02]  /*3b70*/  SHFL.BFLY P3, R63, R90, R87, R86 ;  /* 0x0c0000575a3f7389 */ /* 0x0000640000060056 */
[----:B01----:R-:W-:Y:S05]  /*3b80*/  ENDCOLLECTIVE ;  /* 0x000000000000791b */ /* 0x003fea0003800000 */
.L_x_2402:
        /* <DEDUP_REMOVED lines=9> */
[----:B------:R-:W-:Y:S01]  /*3c20*/  FFMA.FTZ R63, R88, R88, R63 ;  /* 0x00000058583f7223 */ /* 0x000fe2000001003f */
[----:B------:R-:W-:-:S03]  /*3c30*/  FADD.FTZ R88, -R89, R43 ;  /* 0x0000002b59587221 */ /* 0x000fc60000010100 */
        /* <DEDUP_REMOVED lines=55> */
[----:B------:R-:W-:-:S03]  /*3fb0*/  MOV R86, 0x1f ;  /* 0x0000001f00567802 */ /* 0x000fc60000000f00 */
[----:B------:R-:W-:-:S05]  /*3fc0*/  FFMA.FTZ R88, R88, R88, R63 ;  /* 0x0000005858587223 */ /* 0x000fca000001003f */
[----:B------:R-:W-:-:S07]  /*3fd0*/  MOV R90, R88 ;  /* 0x00000058005a7202 */ /* 0x000fce0000000f00 */
[----:B------:R-:W-:Y:S05]  /*3fe0*/  WARPSYNC.COLLECTIVE R85, `(.L_x_2403) ;  /* 0x0000000055087348 */ /* 0x000fea0003c00000 */
[----:B------:R0:W1:Y:S02]  /*3ff0*/  SHFL.BFLY P3, R63, R90, R87, R86 ;  /* 0x0c0000575a3f7389 */ /* 0x0000640000060056 */
[----:B01----:R-:W-:Y:S05]  /*4000*/  ENDCOLLECTIVE ;  /* 0x000000000000791b */ /* 0x003fea0003800000 */
.L_x_2403:
[----:B------:R-:W-:Y:S02]  /*4010*/  HFMA2 R87, -RZ, RZ, 0, 1.1920928955078125e-07 ;  /* 0x00000002ff577431 */ /* 0x000fe400000001ff */
[----:B------:R-:W-:-:S07]  /*4020*/  FADD.FTZ R90, R88, R63 ;  /* 0x0000003f585a7221 */ /* 0x000fce0000010000 */
[----:B------:R-:W-:Y:S05]  /*4030*/  WARPSYNC.COLLECTIVE R85, `(.L_x_2404) ;  /* 0x0000000055087348 */ /* 0x000fea0003c00000 */
[----:B------:R0:W1:Y:S02]  /*4040*/  SHFL.BFLY P3, R63, R90, R87, R86 ;  /* 0x0c0000575a3f7389 */ /* 0x0000640000060056 */
[----:B01----:R-:W-:Y:S05]  /*4050*/  ENDCOLLECTIVE ;  /* 0x000000000000791b */ /* 0x003fea0003800000 */
.L_x_2404:
[----:B------:R-:W-:Y:S02]  /*4060*/  HFMA2 R87, -RZ, RZ, 0, 2.384185791015625e-07 ;  /* 0x00000004ff577431 */ /* 0x000fe400000001ff */
[----:B------:R-:W-:-:S05]  /*4070*/  FADD.FTZ R91, R90, R63 ;  /* 0x0000003f5a5b7221 */ /* 0x000fca0000010000 */
[----:B------:R-:W-:-:S07]  /*4080*/  MOV R90, R91 ;  /* 0x0000005b005a7202 */ /* 0x000fce0000000f00 */
[----:B------:R-:W-:Y:S05]  /*4090*/  WARPSYNC.COLLECTIVE R85, `(.L_x_2405) ;  /* 0x0000000055087348 */ /* 0x000fea0003c00000 */
[----:B------:R0:W1:Y:S02]  /*40a0*/  SHFL.BFLY P3, R63, R90, R87, R86 ;  /* 0x0c0000575a3f7389 */ /* 0x0000640000060056 */
[----:B01----:R-:W-:Y:S05]  /*40b0*/  ENDCOLLECTIVE ;  /* 0x000000000000791b */ /* 0x003fea0003800000 */
.L_x_2405:
[----:B------:R-:W-:Y:S02]  /*40c0*/  HFMA2 R87, -RZ, RZ, 0, 4.76837158203125e-07 ;  /* 0x00000008ff577431 */ /* 0x000fe400000001ff */
[----:B------:R-:W-:-:S05]  /*40d0*/  FADD.FTZ R92, R91, R63 ;  /* 0x0000003f5b5c7221 */ /* 0x000fca0000010000 */
[----:B------:R-:W-:-:S07]  /*40e0*/  MOV R90, R92 ;  /* 0x0000005c005a7202 */ /* 0x000fce0000000f00 */
[----:B------:R-:W-:Y:S05]  /*40f0*/  WARPSYNC.COLLECTIVE R85, `(.L_x_2406) ;  /* 0x0000000055087348 */ /* 0x000fea0003c00000 */
[----:B------:R0:W1:Y:S02]  /*4100*/  SHFL.BFLY P3, R63, R90, R87, R86 ;  /* 0x0c0000575a3f7389 */ /* 0x0000640000060056 */
[----:B01----:R-:W-:Y:S05]  /*4110*/  ENDCOLLECTIVE ;  /* 0x000000000000791b */ /* 0x003fea0003800000 */
.L_x_2406:
[----:B------:R-:W-:Y:S02]  /*4120*/  HFMA2 R87, -RZ, RZ, 0, 9.5367431640625e-07 ;  /* 0x00000010ff577431 */ /* 0x000fe400000001ff */
[----:B------:R-:W-:-:S05]  /*4130*/  FADD.FTZ R93, R92, R63 ;  /* 0x0000003f5c5d7221 */ /* 0x000fca0000010000 */
[----:B------:R-:W-:-:S07]  /*4140*/  MOV R90, R93 ;  /* 0x0000005d005a7202 */ /* 0x000fce0000000f00 */
[----:B------:R-:W-:Y:S05]  /*4150*/  WARPSYNC.COLLECTIVE R85, `(.L_x_2407) ;  /* 0x0000000055087348 */ /* 0x000fea0003c00000 */
[----:B------:R0:W1:Y:S02]  /*4160*/  SHFL.BFLY P3, R63, R90, R87, R86 ;  /* 0x0c0000575a3f7389 */ /* 0x0000640000060056 */
[----:B01----:R-:W-:Y:S05]  /*4170*/  ENDCOLLECTIVE ;  /* 0x000000000000791b */ /* 0x003fea0003800000 */
.L_x_2407:
[----:B------:R-:W-:Y:S05]  /*4180*/  BRA `(.L_x_2408) ;  /* 0xffffffe800c47947 */ /* 0x000fea000383ffff */
.L_x_2409:
        /* <DEDUP_REMOVED lines=15> */
.L_x_22681:


//--------------------- .text._ZN10layer_norm31ln_parallel_residual_fwd_kernelINS_13Kernel_traitsI6__halfS2_S2_S2_fjLj1024ELj1ELj4ELj1ELj16ENS_18Kernel_traits_baseILj1024ES2_S2_S2_S2_fjLj128EEEEELb1ELb0ELb0EEEvNS_9FwdParamsE --------------------------
	.section	.text._ZN10layer_norm31ln_parallel_residual_fwd_kernelINS_13Kernel_traitsI6__halfS2_S2_S2_fjLj1024ELj1ELj4ELj1ELj16ENS_18Kernel_traits_baseILj1024ES2_S2_S2_S2_fjLj128EEEEELb1ELb0ELb0EEEvNS_9FwdParamsE,"ax",@progbits
	.align	128
        .global         _ZN10layer_norm31ln_parallel_residual_fwd_kernelINS_13Kernel_traitsI6__halfS2_S2_S2_fjLj1024ELj1ELj4ELj1ELj16ENS_18Kernel_traits_baseILj1024ES2_S2_S2_S2_fjLj128EEEEELb1ELb0ELb0EEEvNS_9FwdParamsE
        .type           _ZN10layer_norm31ln_parallel_residual_fwd_kernelINS_13Kernel_traitsI6__halfS2_S2_S2_fjLj1024ELj1ELj4ELj1ELj16ENS_18Kernel_traits_baseILj1024ES2_S2_S2_S2_fjLj128EEEEELb1ELb0ELb0EEEvNS_9FwdParamsE,@function
        .size           _ZN10layer_norm31ln_parallel_residual_fwd_kernelINS_13Kernel_traitsI6__halfS2_S2_S2_fjLj1024ELj1ELj4ELj1ELj16ENS_18Kernel_traits_baseILj1024ES2_S2_S2_S2_fjLj128EEEEELb1ELb0ELb0EEEvNS_9FwdParamsE,(.L_x_22682 - _ZN10layer_norm31ln_parallel_residual_fwd_kernelINS_13Kernel_traitsI6__halfS2_S2_S2_fjLj1024ELj1ELj4ELj1ELj16ENS_18Kernel_traits_baseILj1024ES2_S2_S2_S2_fjLj128EEEEELb1ELb0ELb0EEEvNS_9FwdParamsE)
        .other          _ZN10layer_norm31ln_parallel_residual_fwd_kernelINS_13Kernel_traitsI6__halfS2_S2_S2_fjLj1024ELj1ELj4ELj1ELj16ENS_18Kernel_traits_baseILj1024ES2_S2_S2_S2_fjLj128EEEEELb1ELb0ELb0EEEvNS_9FwdParamsE,@"STO_CUDA_ENTRY STV_DEFAULT"
_ZN10layer_norm31ln_parallel_residual_fwd_kernelINS_13Kernel_traitsI6__halfS2_S2_S2_fjLj1024ELj1ELj4ELj1ELj16ENS_18Kernel_traits_baseILj1024ES2_S2_S2_S2_fjLj128EEEEELb1ELb0ELb0EEEvNS_9FwdParamsE:
.text._ZN10layer_norm31ln_parallel_residual_fwd_kernelINS_13Kernel_traitsI6__halfS2_S2_S2_fjLj1024ELj1ELj4ELj1ELj16ENS_18Kernel_traits_baseILj1024ES2_S2_S2_S2_fjLj128EEEEELb1ELb0ELb0EEEvNS_9FwdParamsE:
        /* <DEDUP_REMOVED lines=19> */
[----:B----4-:R-:W-:-:S04]  /*0130*/  SHF.R.S32.HI R0, RZ, 0x1f, R13 ;  /* 0x0000001fff007819 */ /* 0x010fc8000001140d */
[----:B------:R-:W-:Y:S02]  /*0140*/  LEA.HI R0, R0, R13, RZ, 0x3 ;  /* 0x0000000d00007211 */ /* 0x000fe400078f18ff */
[----:B------:R-:W3:Y:S01]  /*0150*/  LDC R11, c[0x0][0x360] ;  /* 0x0000d800ff0b7b82 */ /* 0x000ee20000000800 */
[----:B-1----:R-:W-:Y:S02]  /*0160*/  USHF.L.U32 UR4, UR5, 0x2, URZ ;  /* 0x0000000205047899 */ /* 0x002fe400080006ff */
[----:B---3--:R-:W-:Y:S01]  /*0170*/  IMAD R11, R11, UR5, R10 ;  /* 0x000000050b0b7c24 */ /* 0x008fe2000f8e020a */
[----:B--2---:R-:W-:Y:S02]  /*0180*/  @P0 R2UR UR6, R2 ;  /* 0x00000000020602ca */ /* 0x004fe400000e0000 */
[----:B------:R-:W-:Y:S02]  /*0190*/  @P0 R2UR UR7, R3 ;  /* 0x00000000030702ca */ /* 0x000fe400000e0000 */
[----:B0-----:R-:W-:-:S02]  /*01a0*/  @P0 IADD3 R4, P1, PT, R6, R9, RZ ;  /* 0x0000000906040210 */ /* 0x001fc40007f3e0ff */
[----:B------:R-:W-:Y:S02]  /*01b0*/  LOP3.LUT R3, R10, 0x1f, RZ, 0xc, !PT ;  /* 0x0000001f0a037812 */ /* 0x000fe400078e0cff */
[----:B------:R-:W-:Y:S02]  /*01c0*/  @P0 IADD3.X R5, PT, PT, RZ, R7, RZ, P1, !PT ;  /* 0x00000007ff050210 */ /* 0x000fe40000ffe4ff */
[----:B------:R-:W-:Y:S02]  /*01d0*/  SHF.R.U32.HI R9, RZ, 0x5, R10 ;  /* 0x00000005ff097819 */ /* 0x000fe4000001160a */
[----:B------:R-:W-:Y:S01]  /*01e0*/  LEA.HI.SX32 R12, R0, R3, 0x1d ;  /* 0x00000003000c7211 */ /* 0x000fe200078feaff */
[----:B------:R-:W-:Y:S01]  /*01f0*/  UIADD3 UR14, UPT, UPT, UR6, -0x61c88647, URZ ;  /* 0x9e3779b9060e7890 */ /* 0x000fe2000fffe0ff */
[----:B------:R-:W-:Y:S01]  /*0200*/  LOP3.LUT R10, R10, 0x1f, RZ, 0xc0, !PT ;  /* 0x0000001f0a0a7812 */ /* 0x000fe200078ec0ff */
[----:B------:R-:W-:Y:S01]  /*0210*/  UIADD3 UR15, UPT, UPT, UR7, -0x4498517b, URZ ;  /* 0xbb67ae85070f7890 */ /* 0x000fe2000fffe0ff */
[----:B------:R-:W-:Y:S01]  /*0220*/  LOP3.LUT R9, R9, UR4, RZ, 0xfc, !PT ;  /* 0x0000000409097c12 */ /* 0x000fe2000f8efcff */
[----:B------:R-:W-:Y:S01]  /*0230*/  UIADD3 UR16, UPT, UPT, UR6, 0x3c6ef372, URZ ;  /* 0x3c6ef37206107890 */ /* 0x000fe2000fffe0ff */
[--C-:B------:R-:W-:Y:S01]  /*0240*/  SHF.R.U64 R8, R4, 0x2, R5.reuse ;  /* 0x0000000204087819 */ /* 0x100fe20000001205 */
[----:B------:R-:W-:Y:S01]  /*0250*/  UIADD3 UR17, UPT, UPT, UR7, 0x76cf5d0a, URZ ;  /* 0x76cf5d0a07117890 */ /* 0x000fe2000fffe0ff */
[----:B------:R-:W-:Y:S01]  /*0260*/  SHF.R.U32.HI R7, RZ, 0x2, R5 ;  /* 0x00000002ff077819 */ /* 0x000fe20000011605 */
[----:B------:R-:W-:-:S02]  /*0270*/  UIADD3 UR18, UPT, UPT, UR6, -0x255992d5, URZ ;  /* 0xdaa66d2b06127890 */ /* 0x000fc4000fffe0ff */
[----:B------:R-:W-:Y:S02]  /*0280*/  UIADD3 UR19, UPT, UPT, UR7, 0x32370b8f, URZ ;  /* 0x32370b8f07137890 */ /* 0x000fe4000fffe0ff */
[----:B------:R-:W-:Y:S02]  /*0290*/  UIADD3 UR20, UPT, UPT, UR6, 0x78dde6e4, URZ ;  /* 0x78dde6e406147890 */ /* 0x000fe4000fffe0ff */
[----:B------:R-:W-:Y:S02]  /*02a0*/  UIADD3 UR21, UPT, UPT, UR7, -0x126145ec, URZ ;  /* 0xed9eba1407157890 */ /* 0x000fe4000fffe0ff */
[----:B------:R-:W-:Y:S02]  /*02b0*/  UIADD3 UR22, UPT, UPT, UR6, 0x1715609d, URZ ;  /* 0x1715609d06167890 */ /* 0x000fe4000fffe0ff */
[----:B------:R-:W-:Y:S02]  /*02c0*/  UIADD3 UR23, UPT, UPT, UR7, -0x56f99767, URZ ;  /* 0xa906689907177890 */ /* 0x000fe4000fffe0ff */
[----:B------:R-:W-:-:S02]  /*02d0*/  UIADD3 UR24, UPT, UPT, UR6, -0x4ab325aa, URZ ;  /* 0xb54cda5606187890 */ /* 0x000fc4000fffe0ff */
[----:B------:R-:W-:Y:S02]  /*02e0*/  UIADD3 UR25, UPT, UPT, UR7, 0x646e171e, URZ ;  /* 0x646e171e07197890 */ /* 0x000fe4000fffe0ff */
[----:B------:R-:W-:Y:S02]  /*02f0*/  UIADD3 UR26, UPT, UPT, UR6, 0x5384540f, URZ ;  /* 0x5384540f061a7890 */ /* 0x000fe4000fffe0ff */
[----:B------:R-:W-:Y:S02]  /*0300*/  UIADD3 UR27, UPT, UPT, UR7, 0x1fd5c5a3, URZ ;  /* 0x1fd5c5a3071b7890 */ /* 0x000fe4000fffe0ff */
[----:B------:R-:W-:Y:S02]  /*0310*/  UIADD3 UR28, UPT, UPT, UR6, -0xe443238, URZ ;  /* 0xf1bbcdc8061c7890 */ /* 0x000fe4000fffe0ff */
[----:B------:R-:W-:Y:S02]  /*0320*/  UIADD3 UR29, UPT, UPT, UR7, -0x24c28bd8, URZ ;  /* 0xdb3d7428071d7890 */ /* 0x000fe4000fffe0ff */
[----:B------:R-:W-:-:S02]  /*0330*/  UIADD3 UR30, UPT, UPT, UR6, -0x700cb87f, URZ ;  /* 0x8ff34781061e7890 */ /* 0x000fc4000fffe0ff */
[----:B------:R-:W-:Y:S01]  /*0340*/  UIADD3 UR31, UPT, UPT, UR7, -0x695add53, URZ ;  /* 0x96a522ad071f7890 */ /* 0x000fe2000fffe0ff */
[----:B------:R-:W-:Y:S11]  /*0350*/  BRA.U UP0, `(.L_x_2411) ;  /* 0x0000000900107547 */ /* 0x000ff6000b800000 */
[----:B------:R-:W0:Y:S02]  /*0360*/  LDCU.64 UR4, c[0x0][0x440] ;  /* 0x00008800ff0477ac */ /* 0x000e240008000a00 */
[----:B0-----:R-:W-:-:S04]  /*0370*/  UISETP.NE.U32.AND UP0, UPT, UR4, URZ, UPT ;  /* 0x000000ff0400728c */ /* 0x001fc8000bf05070 */
[----:B------:R-:W-:-:S09]  /*0380*/  UISETP.NE.AND.EX UP0, UPT, UR5, URZ, UPT, UP0 ;  /* 0x000000ff0500728c */ /* 0x000fd2000bf05300 */
[----:B------:R-:W-:Y:S05]  /*0390*/  BRA.U UP0, `(.L_x_2412) ;  /* 0x0000000500047547 */ /* 0x000fea000b800000 */
[----:B------:R-:W0:Y:S01]  /*03a0*/  LDC.64 R16, c[0x0][0x3d0] ;  /* 0x0000f400ff107b82 */ /* 0x000e220000000a00 */
[C---:B------:R-:W-:Y:S01]  /*03b0*/  ISETP.GE.U32.AND P1, PT, R12.reuse, 0x20, PT ;  /* 0x000000200c00780c */ /* 0x040fe20003f26070 */
[----:B------:R-:W-:Y:S01]  /*03c0*/  IMAD.MOV.U32 R5, RZ, RZ, R10 ;  /* 0x000000ffff057224 */ /* 0x000fe200078e000a */
[C---:B------:R-:W-:Y:S02]  /*03d0*/  ISETP.GE.U32.AND P0, PT, R12.reuse, 0x40, PT ;  /* 0x000000400c00780c */ /* 0x040fe40003f06070 */
[----:B------:R-:W-:-:S03]  /*03e0*/  ISETP.GE.U32.AND P2, PT, R12, 0x60, PT ;  /* 0x000000600c00780c */ /* 0x000fc60003f46070 */
[----:B------:R-:W1:Y:S06]  /*03f0*/  LDC.64 R18, c[0x0][0x3d8] ;  /* 0x0000f600ff127b82 */ /* 0x000e6c0000000a00 */
[----:B------:R-:W-:Y:S02]  /*0400*/  @P1 LOP3.LUT R5, R10, 0x20, RZ, 0xfc, !PT ;  /* 0x000000200a051812 */ /* 0x000fe400078efcff */
        /* <DEDUP_REMOVED lines=30> */
[----:B------:R-:W-:Y:S01]  /*05f0*/  @P1 MOV R59, RZ ;  /* 0x000000ff003b1202 */ /* 0x000fe20000000f00 */
[----:B------:R-:W-:Y:S01]  /*0600*/  @P0 IMAD.MOV.U32 R55, RZ, RZ, RZ ;  /* 0x000000ffff370224 */ /* 0x000fe200078e00ff */
[----:B------:R-:W-:Y:S01]  /*0610*/  @P2 IADD3 R5, PT, PT, R5, 0x20, RZ ;  /* 0x0000002005052810 */ /* 0x000fe20007ffe0ff */
        /* <DEDUP_REMOVED lines=13> */
[----:B------:R-:W-:Y:S02]  /*06f0*/  CS2R R52, SRZ ;  /* 0x0000000000347805 */ /* 0x000fe4000001ff00 */
[----:B------:R-:W-:Y:S02]  /*0700*/  MOV R58, RZ ;  /* 0x000000ff003a7202 */ /* 0x000fe40000000f00 */
        /* <DEDUP_REMOVED lines=10> */
.L_x_2412:
[C---:B------:R-:W-:Y:S01]  /*07b0*/  ISETP.GE.U32.AND P0, PT, R12.reuse, 0x40, PT ;  /* 0x000000400c00780c */ /* 0x040fe20003f06070 */
[----:B------:R-:W0:Y:S01]  /*07c0*/  LDC.64 R14, c[0x0][0x3d0] ;  /* 0x0000f400ff0e7b82 */ /* 0x000e220000000a00 */
[C---:B------:R-:W-:Y:S01]  /*07d0*/  ISETP.GE.U32.AND P1, PT, R12.reuse, 0x20, PT ;  /* 0x000000200c00780c */ /* 0x040fe20003f26070 */
[----:B------:R-:W-:Y:S01]  /*07e0*/  IMAD.MOV.U32 R5, RZ, RZ, R10 ;  /* 0x000000ffff057224 */ /* 0x000fe200078e000a */
[----:B------:R-:W-:-:S05]  /*07f0*/  ISETP.GE.U32.AND P2, PT, R12, 0x60, PT ;  /* 0x000000600c00780c */ /* 0x000fca0003f46070 */
[----:B------:R-:W1:Y:S06]  /*0800*/  LDC.64 R16, c[0x0][0x3d8] ;  /* 0x0000f600ff107b82 */ /* 0x000e6c0000000a00 */
[C---:B------:R-:W-:Y:S02]  /*0810*/  @P1 LOP3.LUT R5, R10.reuse, 0x20, RZ, 0xfc, !PT ;  /* 0x000000200a051812 */ /* 0x040fe400078efcff */
[----:B------:R-:W2:Y:S08]  /*0820*/  LDC.64 R18, c[0x0][0x3d0] ;  /* 0x0000f400ff127b82 */ /* 0x000eb00000000a00 */
[----:B------:R-:W3:Y:S01]  /*0830*/  LDC.64 R48, c[0x0][0x3d8] ;  /* 0x0000f600ff307b82 */ /* 0x000ee20000000a00 */
[----:B0-----:R-:W-:-:S05]  /*0840*/  @P1 IMAD.WIDE.U32 R20, R10, 0x10, R14 ;  /* 0x000000100a141825 */ /* 0x001fca00078e000e */
[----:B------:R-:W5:Y:S02]  /*0850*/  @P1 LDG.E.128 R24, desc[UR8][R20.64] ;  /* 0x0000000814181981 */ /* 0x000f64000c1e1d00 */
[----:B------:R-:W0:Y:S01]  /*0860*/  @P0 LDC.64 R52, c[0x0][0x440] ;  /* 0x00011000ff340b82 */ /* 0x000e220000000a00 */
[----:B-1----:R-:W-:-:S05]  /*0870*/  @P1 IMAD.WIDE.U32 R22, R10, 0x10, R16 ;  /* 0x000000100a161825 */ /* 0x002fca00078e0010 */
[----:B------:R-:W5:Y:S02]  /*0880*/  @P1 LDG.E.128 R28, desc[UR8][R22.64] ;  /* 0x00000008161c1981 */ /* 0x000f64000c1e1d00 */
[----:B------:R-:W1:Y:S01]  /*0890*/  @P1 LDC.64 R2, c[0x0][0x440] ;  /* 0x00011000ff021b82 */ /* 0x000e620000000a00 */
[----:B--2---:R-:W-:-:S05]  /*08a0*/  @P0 IMAD.WIDE.U32 R14, R5, 0x10, R18 ;  /* 0x00000010050e0825 */ /* 0x004fca00078e0012 */
[----:B------:R-:W5:Y:S02]  /*08b0*/  @P0 LDG.E.128 R32, desc[UR8][R14.64] ;  /* 0x000000080e200981 */ /* 0x000f64000c1e1d00 */
[----:B------:R-:W2:Y:S01]  /*08c0*/  LDC.64 R72, c[0x0][0x3d8] ;  /* 0x0000f600ff487b82 */ /* 0x000ea20000000a00 */
[----:B---3--:R-:W-:-:S05]  /*08d0*/  @P0 IMAD.WIDE.U32 R16, R5, 0x10, R48 ;  /* 0x0000001005100825 */ /* 0x008fca00078e0030 */
[----:B------:R-:W5:Y:S02]  /*08e0*/  @P0 LDG.E.128 R36, desc[UR8][R16.64] ;  /* 0x0000000810240981 */ /* 0x000f64000c1e1d00 */
[----:B------:R-:W3:Y:S01]  /*08f0*/  @P2 LDC.64 R74, c[0x0][0x440] ;  /* 0x00011000ff4a2b82 */ /* 0x000ee20000000a00 */
[----:B0-----:R-:W-:-:S04]  /*0900*/  @P0 IMAD.WIDE.U32 R18, R5, 0x10, R52 ;  /* 0x0000001005120825 */ /* 0x001fc800078e0034 */
[----:B------:R-:W-:Y:S01]  /*0910*/  @P0 VIADD R5, R5, 0x20 ;  /* 0x0000002005050836 */ /* 0x000fe20000000000 */
[----:B------:R-:W5:Y:S01]  /*0920*/  @P0 LD.E.128 R64, desc[UR8][R18.64] ;  /* 0x0000000812400980 */ /* 0x000f62000c101d00 */
[----:B-1----:R-:W-:Y:S01]  /*0930*/  @P1 IMAD.WIDE.U32 R2, R10, 0x10, R2 ;  /* 0x000000100a021825 */ /* 0x002fe200078e0002 */
[----:B------:R-:W0:Y:S04]  /*0940*/  LDC.64 R56, c[0x0][0x3d0] ;  /* 0x0000f400ff387b82 */ /* 0x000e280000000a00 */
[----:B------:R-:W5:Y:S01]  /*0950*/  @P1 LD.E.128 R68, desc[UR8][R2.64] ;  /* 0x0000000802441980 */ /* 0x000f62000c101d00 */
[----:B--2---:R-:W-:-:S05]  /*0960*/  @P2 IMAD.WIDE.U32 R72, R5, 0x10, R72 ;  /* 0x0000001005482825 */ /* 0x004fca00078e0048 */
[----:B------:R-:W5:Y:S01]  /*0970*/  @P2 LDG.E.128 R44, desc[UR8][R72.64] ;  /* 0x00000008482c2981 */ /* 0x000f62000c1e1d00 */
[----:B---3--:R-:W-:-:S05]  /*0980*/  @P2 IMAD.WIDE.U32 R74, R5, 0x10, R74 ;  /* 0x00000010054a2825 */ /* 0x008fca00078e004a */
[----:B------:R-:W5:Y:S01]  /*0990*/  @P2 LD.E.128 R60, desc[UR8][R74.64] ;  /* 0x000000084a3c2980 */ /* 0x000f62000c101d00 */
[----:B------:R-:W-:Y:S01]  /*09a0*/  ISETP.GE.U32.AND P3, PT, R12, 0x80, PT ;  /* 0x000000800c00780c */ /* 0x000fe20003f66070 */
[----:B0-----:R-:W-:-:S04]  /*09b0*/  @P2 IMAD.WIDE.U32 R56, R5, 0x10, R56 ;  /* 0x0000001005382825 */ /* 0x001fc800078e0038 */
[----:B------:R-:W-:Y:S01]  /*09c0*/  HFMA2 R50, -RZ, RZ, 0, 0 ;  /* 0x00000000ff327431 */ /* 0x000fe200000001ff */
[----:B------:R-:W-:Y:S02]  /*09d0*/  CS2R R48, SRZ ;  /* 0x0000000000307805 */ /* 0x000fe4000001ff00 */
[----:B------:R-:W-:Y:S01]  /*09e0*/  CS2R R52, SRZ ;  /* 0x0000000000347805 */ /* 0x000fe2000001ff00 */
[----:B------:R-:W-:Y:S01]  /*09f0*/  IMAD.MOV.U32 R54, RZ, RZ, RZ ;  /* 0x000000ffff367224 */ /* 0x000fe200078e00ff */
[----:B------:R0:W5:Y:S01]  /*0a00*/  @P2 LDG.E.128 R40, desc[UR8][R56.64] ;  /* 0x0000000838282981 */ /* 0x000162000c1e1d00 */
[----:B------:R-:W-:Y:S01]  /*0a10*/  IMAD.MOV.U32 R58, RZ, RZ, RZ ;  /* 0x000000ffff3a7224 */ /* 0x000fe200078e00ff */
[----:B------:R-:W-:Y:S01]  /*0a20*/  @P1 MOV R59, RZ ;  /* 0x000000ff003b1202 */ /* 0x000fe20000000f00 */
[----:B------:R-:W-:Y:S01]  /*0a30*/  @P0 IMAD.MOV.U32 R55, RZ, RZ, RZ ;  /* 0x000000ffff370224 */ /* 0x000fe200078e00ff */
[----:B------:R-:W-:Y:S01]  /*0a40*/  @P2 IADD3 R5, PT, PT, R5, 0x20, RZ ;  /* 0x0000002005052810 */ /* 0x000fe20007ffe0ff */
[----:B------:R-:W-:Y:S01]  /*0a50*/  @P2 IMAD.MOV.U32 R51, RZ, RZ, RZ ;  /* 0x000000ffff332224 */ /* 0x000fe200078e00ff */
[----:B0-----:R-:W-:Y:S01]  /*0a60*/  CS2R R56, SRZ ;  /* 0x0000000000387805 */ /* 0x001fe2000001ff00 */
[----:B------:R-:W-:Y:S06]  /*0a70*/  @!P3 BRA `(.L_x_2413) ;  /* 0x00000008001cb947 */ /* 0x000fec0003800000 */
        /* <DEDUP_REMOVED lines=14> */
[----:B------:R-:W-:Y:S02]  /*0b60*/  CS2R R52, SRZ ;  /* 0x0000000000347805 */ /* 0x000fe4000001ff00 */
[----:B------:R-:W-:Y:S02]  /*0b70*/  MOV R58, RZ ;  /* 0x000000ff003a7202 */ /* 0x000fe40000000f00 */
[----:B------:R-:W-:Y:S01]  /*0b80*/  CS2R R56, SRZ ;  /* 0x0000000000387805 */ /* 0x000fe2000001ff00 */
[----:B------:R-:W-:Y:S06]  /*0b90*/  BRA `(.L_x_2413) ;  /* 0x0000000400d47947 */ /* 0x000fec0003800000 */
.L_x_2411:
[----:B------:R-:W0:Y:S02]  /*0ba0*/  LDCU.64 UR4, c[0x0][0x440] ;  /* 0x00008800ff0477ac */ /* 0x000e240008000a00 */
[----:B0-----:R-:W-:-:S04]  /*0bb0*/  UISETP.NE.U32.AND UP0, UPT, UR4, URZ, UPT ;  /* 0x000000ff0400728c */ /* 0x001fc8000bf05070 */
[----:B------:R-:W-:-:S09]  /*0bc0*/  UISETP.NE.AND.EX UP0, UPT, UR5, URZ, UPT, UP0 ;  /* 0x000000ff0500728c */ /* 0x000fd2000bf05300 */
[----:B------:R-:W-:Y:S05]  /*0bd0*/  BRA.U !UP0, `(.L_x_2414) ;  /* 0x0000000108e87547 */ /* 0x000fea000b800000 */
[C---:B------:R-:W-:Y:S01]  /*0be0*/  ISETP.GE.U32.AND P1, PT, R12.reuse, 0x20, PT ;  /* 0x000000200c00780c */ /* 0x040fe20003f26070 */
[----:B------:R-:W0:Y:S01]  /*0bf0*/  LDC.64 R14, c[0x0][0x3d0] ;  /* 0x0000f400ff0e7b82 */ /* 0x000e220000000a00 */
[C---:B------:R-:W-:Y:S01]  /*0c00*/  ISETP.GE.U32.AND P0, PT, R12.reuse, 0x40, PT ;  /* 0x000000400c00780c */ /* 0x040fe20003f06070 */
[----:B------:R-:W-:Y:S01]  /*0c10*/  IMAD.MOV.U32 R5, RZ, RZ, R10 ;  /* 0x000000ffff057224 */ /* 0x000fe200078e000a */
[----:B------:R-:W-:-:S05]  /*0c20*/  ISETP.GE.U32.AND P2, PT, R12, 0x60, PT ;  /* 0x000000600c00780c */ /* 0x000fca0003f46070 */
        /* <DEDUP_REMOVED lines=53> */
.L_x_2414:
        /* <DEDUP_REMOVED lines=16> */
[----:B--2---:R-:W-:-:S04]  /*1080*/  @P0 IMAD.WIDE.U32 R14, R5, 0x10, R14 ;  /* 0x00000010050e0825 */ /* 0x004fc800078e000e */
[----:B------:R-:W-:Y:S01]  /*1090*/  @P0 VIADD R5, R5, 0x20 ;  /* 0x0000002005050836 */ /* 0x000fe20000000000 */
        /* <DEDUP_REMOVED lines=8> */
[C---:B-1----:R-:W-:Y:S01]  /*1120*/  @P2 IMAD.WIDE.U32 R98, R5.reuse, 0x10, R22 ;  /* 0x0000001005622825 */ /* 0x042fe200078e0016 */
[----:B------:R-:W-:-:S04]  /*1130*/  @P2 IADD3 R5, PT, PT, R5, 0x20, RZ ;  /* 0x0000002005052810 */ /* 0x000fc80007ffe0ff */
        /* <DEDUP_REMOVED lines=25> */
[----:B------:R-:W-:Y:S01]  /*12d0*/  @P0 IMAD.MOV.U32 R67, RZ, RZ, RZ ;  /* 0x000000ffff430224 */ /* 0x000fe200078e00ff */
[----:B0-----:R-:W-:-:S07]  /*12e0*/  @P2 MOV R63, RZ ;  /* 0x000000ff003f2202 */ /* 0x001fce0000000f00 */
.L_x_2413:
[----:B------:R-:W-:Y:S05]  /*12f0*/  BSYNC.RECONVERGENT B0 ;  /* 0x0000000000007941 */ /* 0x000fea0003800200 */
.L_x_2410:
[----:B------:R-:W0:Y:S02]  /*1300*/  LDCU UR4, c[0x0][0x384] ;  /* 0x00007080ff0477ac */ /* 0x000e240008000800 */
[----:B0-----:R-:W-:-:S13]  /*1310*/  ISETP.GE.AND P0, PT, R9, UR4, PT ;  /* 0x0000000409007c0c */ /* 0x001fda000bf06270 */
[----:B------:R-:W-:Y:S05]  /*1320*/  @P0 EXIT ;  /* 0x000000000000094d */ /* 0x000fea0003800000 */
[----:B------:R-:W-:Y:S01]  /*1330*/  IMAD.HI.U32 R0, R11, -0x326172a9, RZ ;  /* 0xcd9e8d570b007827 */ /* 0x000fe200078e00ff */
[----:B------:R-:W0:Y:S01]  /*1340*/  LDCU.U8 UR4, c[0x0][0x410] ;  /* 0x00008200ff0477ac */ /* 0x000e220008000000 */
[----:B------:R-:W-:Y:S01]  /*1350*/  BSSY B0, `(.L_x_2415) ;  /* 0x000220b000007945 */ /* 0x000fe20003800000 */
[----:B------:R-:W-:Y:S01]  /*1360*/  LOP3.LUT R4, R4, 0x3, RZ, 0xc0, !PT ;  /* 0x0000000304047812 */ /* 0x000fe200078ec0ff */
[C---:B------:R-:W-:Y:S01]  /*1370*/  IMAD.HI.U32 R2, R8.reuse, -0x2daee0ad, RZ ;  /* 0xd2511f5308027827 */ /* 0x040fe200078e00ff */
[----:B------:R-:W-:Y:S01]  /*1380*/  LOP3.LUT R0, R7, UR6, R0, 0x96, !PT ;  /* 0x0000000607007c12 */ /* 0x000fe2000f8e9600 */
[----:B------:R-:W1:Y:S02]  /*1390*/  LDCU UR32, c[0x0][0x388] ;  /* 0x00007100ff2077ac */ /* 0x000e640008000800 */
[----:B------:R-:W-:Y:S01]  /*13a0*/  IMAD R14, R8, -0x2daee0ad, RZ ;  /* 0xd2511f53080e7824 */ /* 0x000fe200078e02ff */
[----:B------:R-:W-:Y:S01]  /*13b0*/  LOP3.LUT R2, R2, UR7, RZ, 0x3c, !PT ;  /* 0x0000000702027c12 */ /* 0x000fe2000f8e3cff */
[----:B------:R-:W-:Y:S01]  /*13c0*/  IMAD.HI.U32 R5, R0, -0x2daee0ad, RZ ;  /* 0xd2511f5300057827 */ /* 0x000fe200078e00ff */
[----:B------:R-:W2:Y:S03]  /*13d0*/  LDCU UR5, c[0x0][0x448] ;  /* 0x00008900ff0577ac */ /* 0x000ea60008000800 */
[----:B------:R-:W-:Y:S01]  /*13e0*/  IMAD R6, R11, -0x326172a9, RZ ;  /* 0xcd9e8d570b067824 */ /* 0x000fe200078e02ff */
[----:B------:R-:W-:Y:S01]  /*13f0*/  LOP3.LUT R5, R14, UR15, R5, 0x96, !PT ;  /* 0x0000000f0e057c12 */ /* 0x000fe2000f8e9605 */
[----:B------:R-:W-:Y:S01]  /*1400*/  IMAD.HI.U32 R3, R2, -0x326172a9, RZ ;  /* 0xcd9e8d5702037827 */ /* 0x000fe200078e00ff */
[----:B------:R-:W3:Y:S03]  /*1410*/  LDCU.64 UR10, c[0x0][0x398] ;  /* 0x00007300ff0a77ac */ /* 0x000ee60008000a00 */
[----:B------:R-:W-:Y:S01]  /*1420*/  IMAD R15, R0, -0x2daee0ad, RZ ;  /* 0xd2511f53000f7824 */ /* 0x000fe200078e02ff */
[----:B------:R-:W-:Y:S01]  /*1430*/  LOP3.LUT R3, R6, UR14, R3, 0x96, !PT ;  /* 0x0000000e06037c12 */ /* 0x000fe2000f8e9603 */
[----:B------:R-:W-:Y:S01]  /*1440*/  IMAD R13, R2, -0x326172a9, RZ ;  /* 0xcd9e8d57020d7824 */ /* 0x000fe200078e02ff */
[----:B------:R-:W4:Y:S01]  /*1450*/  LDCU.64 UR12, c[0x0][0x3a0] ;  /* 0x00007400ff0c77ac */ /* 0x000f220008000a00 */
[----:B------:R-:W-:Y:S01]  /*1460*/  IMAD.HI.U32 R0, R5, -0x326172a9, RZ ;  /* 0xcd9e8d5705007827 */ /* 0x000fe200078e00ff */
[----:B0-----:R-:W-:-:S03]  /*1470*/  UISETP.NE.AND UP1, UPT, UR4, URZ, UPT ;  /* 0x000000ff0400728c */ /* 0x001fc6000bf25270 */
[----:B------:R-:W-:Y:S01]  /*1480*/  IMAD.HI.U32 R2, R3, -0x2daee0ad, RZ ;  /* 0xd2511f5303027827 */ /* 0x000fe200078e00ff */
[----:B------:R-:W-:-:S03]  /*1490*/  LOP3.LUT R0, R13, UR16, R0, 0x96, !PT ;  /* 0x000000100d007c12 */ /* 0x000fc6000f8e9600 */
        /* <DEDUP_REMOVED lines=42> */
[----:B------:R-:W-:Y:S01]  /*1740*/  IMAD.MOV.U32 R3, RZ, RZ, RZ ;  /* 0x000000ffff037224 */ /* 0x000fe200078e00ff */
[----:B------:R-:W-:Y:S01]  /*1750*/  LOP3.LUT R5, R14, UR30, R5, 0x96, !PT ;  /* 0x0000001e0e057c12 */ /* 0x000fe2000f8e9605 */
[----:B------:R-:W-:Y:S02]  /*1760*/  IMAD R134, R0, -0x2daee0ad, RZ ;  /* 0xd2511f5300867824 */ /* 0x000fe400078e02ff */
[----:B-1234-:R-:W-:-:S07]  /*1770*/  IMAD R2, R2, -0x326172a9, RZ ;  /* 0xcd9e8d5702027824 */ /* 0x01efce00078e02ff */
.L_x_2924:
        /* <DEDUP_REMOVED lines=39> */
.L_x_2421:
        /* <DEDUP_REMOVED lines=13> */
.L_x_2423:
[----:B------:R-:W-:Y:S05]  /*1ac0*/  BSYNC.RECONVERGENT B3 ;  /* 0x0000000000037941 */ /* 0x000fea0003800200 */
.L_x_2422:
        /* <DEDUP_REMOVED lines=42> */
.L_x_2420:
[----:B------:R-:W-:Y:S05]  /*1d70*/  BSYNC.RECONVERGENT B2 ;  /* 0x0000000000027941 */ /* 0x000fea0003800200 */
.L_x_2419:
[----:B------:R-:W0:Y:S01]  /*1d80*/  LDC R141, c[0x0][0x408] ;  /* 0x00010200ff8d7b82 */ /* 0x000e220000000800 */
[----:B------:R-:W-:Y:S01]  /*1d90*/  I2FP.F32.U32 R0, R0 ;  /* 0x0000000000007245 */ /* 0x000fe20000201000 */
[----:B------:R-:W-:Y:S01]  /*1da0*/  IMAD.MOV.U32 R129, RZ, RZ, 0x2f800000 ;  /* 0x2f800000ff817424 */ /* 0x000fe200078e00ff */
[----:B------:R-:W-:Y:S01]  /*1db0*/  ISETP.NE.AND P3, PT, R100, 0x1, PT ;  /* 0x000000016400780c */ /* 0x000fe20003f65270 */
[----:B-----5:R-:W-:Y:S01]  /*1dc0*/  HADD2.F32 R4, -RZ, R96.H0_H0 ;  /* 0x20000060ff047230 */ /* 0x020fe20000004100 */
[----:B------:R-:W-:Y:S01]  /*1dd0*/  LOP3.LUT R13, R13, 0xffffffef, RZ, 0xc0, !PT ;  /* 0xffffffef0d0d7812 */ /* 0x000fe200078ec0ff */
[----:B------:R-:W-:Y:S01]  /*1de0*/  FFMA.FTZ R101, R0, R129, 1.1641532182693481445e-10 ;  /* 0x2f00000000657423 */ /* 0x000fe20000010081 */
[----:B------:R-:W-:Y:S01]  /*1df0*/  BSSY.RECONVERGENT B2, `(.L_x_2424) ;  /* 0x000004e000027945 */ /* 0x000fe20003800200 */
[----:B------:R-:W1:Y:S01]  /*1e00*/  LDC R140, c[0x0][0x404] ;  /* 0x00010100ff8c7b82 */ /* 0x000e620000000800 */
[----:B------:R-:W-:Y:S02]  /*1e10*/  IMAD.MOV.U32 R102, RZ, RZ, 0x2 ;  /* 0x00000002ff667424 */ /* 0x000fe400078e00ff */
[----:B0-----:R-:W-:Y:S01]  /*1e20*/  FMUL.FTZ R4, R4, R141 ;  /* 0x0000008d04047220 */ /* 0x001fe20000410000 */
[----:B-1----:R-:W-:Y:S01]  /*1e30*/  FSETP.GTU.FTZ.AND P2, PT, R101, R140, PT ;  /* 0x0000008c6500720b */ /* 0x002fe20003f5c000 */
[----:B------:R-:W-:-:S03]  /*1e40*/  @P1 HADD2.F32 R101, -RZ, R92.H0_H0 ;  /* 0x2000005cff651230 */ /* 0x000fc60000004100 */
[----:B------:R-:W-:Y:S02]  /*1e50*/  FSEL R0, R4, RZ, !P2 ;  /* 0x000000ff04007208 */ /* 0x000fe40005000000 */
[----:B------:R-:W-:Y:S02]  /*1e60*/  PLOP3.LUT P2, PT, P2, PT, PT, 0x8, 0x80 ;  /* 0x000000000080781c */ /* 0x000fe4000174e170 */
[----:B------:R-:W-:Y:S01]  /*1e70*/  MOV R4, R2 ;  /* 0x0000000200047202 */ /* 0x000fe20000000f00 */
[----:B------:R-:W-:-:S05]  /*1e80*/  @P1 FADD.FTZ R0, R101, R0 ;  /* 0x0000000065001221 */ /* 0x000fca0000010000 */
[----:B------:R-:W-:-:S05]  /*1e90*/  F2FP.F16.F32.PACK_AB R134, RZ, R0 ;  /* 0x00000000ff86723e */ /* 0x000fca00000000ff */
        /* <DEDUP_REMOVED lines=10> */
.L_x_2426:
        /* <DEDUP_REMOVED lines=13> */
.L_x_2428:
[----:B------:R-:W-:Y:S05]  /*2010*/  BSYNC.RECONVERGENT B3 ;  /* 0x0000000000037941 */ /* 0x000fea0003800200 */
.L_x_2427:
        /* <DEDUP_REMOVED lines=43> */
.L_x_2425:
[----:B------:R-:W-:Y:S05]  /*22d0*/  BSYNC.RECONVERGENT B2 ;  /* 0x0000000000027941 */ /* 0x000fea0003800200 */
.L_x_2424:
[----:B------:R-:W-:Y:S01]  /*22e0*/  I2FP.F32.U32 R4, R4 ;  /* 0x0000000400047245 */ /* 0x000fe20000201000 */
[----:B------:R-:W-:Y:S01]  /*22f0*/  HADD2.F32 R96, -RZ, R96.H1_H1 ;  /* 0x30000060ff607230 */ /* 0x000fe20000004100 */
[----:B------:R-:W-:Y:S01]  /*2300*/  ISETP.NE.AND P3, PT, R102, 0x1, PT ;  /* 0x000000016600780c */ /* 0x000fe20003f65270 */
[----:B------:R-:W-:Y:S01]  /*2310*/  BSSY.RECONVERGENT B2, `(.L_x_2429) ;  /* 0x000004f000027945 */ /* 0x000fe20003800200 */
[----:B------:R-:W-:Y:S01]  /*2320*/  LOP3.LUT R13, R13, 0xfffffff7, RZ, 0xc0, !PT ;  /* 0xfffffff70d0d7812 */ /* 0x000fe200078ec0ff */
[----:B------:R-:W-:Y:S01]  /*2330*/  FFMA.FTZ R101, R4, R129, 1.1641532182693481445e-10 ;  /* 0x2f00000004657423 */ /* 0x000fe20000010081 */
[----:B------:R-:W-:Y:S01]  /*2340*/  FMUL.FTZ R96, R96, R141 ;  /* 0x0000008d60607220 */ /* 0x000fe20000410000 */
[----:B------:R-:W-:Y:S02]  /*2350*/  IMAD.MOV.U32 R100, RZ, RZ, 0x2 ;  /* 0x00000002ff647424 */ /* 0x000fe400078e00ff */
[----:B------:R-:W-:Y:S01]  /*2360*/  IMAD.MOV.U32 R4, RZ, RZ, R2 ;  /* 0x000000ffff047224 */ /* 0x000fe200078e0002 */
[----:B------:R-:W-:Y:S01]  /*2370*/  FSETP.GTU.FTZ.AND P2, PT, R101, R140, PT ;  /* 0x0000008c6500720b */ /* 0x000fe20003f5c000 */
[----:B------:R-:W-:-:S03]  /*2380*/  @P1 HADD2.F32 R101, -RZ, R92.H1_H1 ;  /* 0x3000005cff651230 */ /* 0x000fc60000004100 */
[----:B------:R-:W-:Y:S02]  /*2390*/  FSEL R110, R96, RZ, !P2 ;  /* 0x000000ff606e7208 */ /* 0x000fe40005000000 */
[----:B------:R-:W-:-:S03]  /*23a0*/  PLOP3.LUT P2, PT, P2, PT, PT, 0x8, 0x80 ;  /* 0x000000000080781c */ /* 0x000fc6000174e170 */
[----:B------:R-:W-:-:S05]  /*23b0*/  @P1 FADD.FTZ R110, R101, R110 ;  /* 0x0000006e656e1221 */ /* 0x000fca0000010000 */
[----:B------:R-:W-:-:S05]  /*23c0*/  F2FP.F16.F32.PACK_AB R135, RZ, R110 ;  /* 0x0000006eff87723e */ /* 0x000fca00000000ff */
        /* <DEDUP_REMOVED lines=10> */
.L_x_2431:
        /* <DEDUP_REMOVED lines=13> */
.L_x_2433:
[----:B------:R-:W-:Y:S05]  /*2540*/  BSYNC.RECONVERGENT B3 ;  /* 0x0000000000037941 */ /* 0x000fea0003800200 */
.L_x_2432:
        /* <DEDUP_REMOVED lines=43> */
.L_x_2430:
[----:B------:R-:W-:Y:S05]  /*2800*/  BSYNC.RECONVERGENT B2 ;  /* 0x0000000000027941 */ /* 0x000fea0003800200 */
.L_x_2429:
[----:B------:R-:W-:Y:S01]  /*2810*/  I2FP.F32.U32 R4, R4 ;  /* 0x0000000400047245 */ /* 0x000fe20000201000 */
[----:B------:R-:W-:Y:S01]  /*2820*/  HADD2.F32 R96, -RZ, R97.H0_H0 ;  /* 0x20000061ff607230 */ /* 0x000fe20000004100 */
[----:B------:R-:W-:Y:S01]  /*2830*/  ISETP.NE.AND P3, PT, R100, 0x1, PT ;  /* 0x000000016400780c */ /* 0x000fe20003f65270 */
[----:B------:R-:W-:Y:S01]  /*2840*/  BSSY.RECONVERGENT B2, `(.L_x_2434) ;  /* 0x000004f000027945 */ /* 0x000fe20003800200 */
[----:B------:R-:W-:Y:S01]  /*2850*/  LOP3.LUT R13, R13, 0xfffffffb, RZ, 0xc0, !PT ;  /* 0xfffffffb0d0d7812 */ /* 0x000fe200078ec0ff */
[----:B------:R-:W-:Y:S01]  /*2860*/  FFMA.FTZ R101, R4, R129, 1.1641532182693481445e-10 ;  /* 0x2f00000004657423 */ /* 0x000fe20000010081 */
[----:B------:R-:W-:Y:S01]  /*2870*/  FMUL.FTZ R96, R96, R141 ;  /* 0x0000008d60607220 */ /* 0x000fe20000410000 */
[----:B------:R-:W-:-:S03]  /*2880*/  @P1 HADD2.F32 R4, -RZ, R93.H0_H0 ;  /* 0x2000005dff041230 */ /* 0x000fc60000004100 */
[----:B------:R-:W-:Y:S01]  /*2890*/  FSETP.GTU.FTZ.AND P2, PT, R101, R140, PT ;  /* 0x0000008c6500720b */ /* 0x000fe20003f5c000 */
[----:B------:R-:W-:-:S03]  /*28a0*/  HFMA2 R101, -RZ, RZ, 0, 1.1920928955078125e-07 ;  /* 0x00000002ff657431 */ /* 0x000fc600000001ff */
[----:B------:R-:W-:Y:S02]  /*28b0*/  FSEL R109, R96, RZ, !P2 ;  /* 0x000000ff606d7208 */ /* 0x000fe40005000000 */
[----:B------:R-:W-:-:S03]  /*28c0*/  PLOP3.LUT P2, PT, P2, PT, PT, 0x8, 0x80 ;  /* 0x000000000080781c */ /* 0x000fc6000174e170 */
[----:B------:R-:W-:Y:S01]  /*28d0*/  @P1 FADD.FTZ R109, R4, R109 ;  /* 0x0000006d046d1221 */ /* 0x000fe20000010000 */
[----:B------:R-:W-:-:S04]  /*28e0*/  IMAD.MOV.U32 R4, RZ, RZ, R2 ;  /* 0x000000ffff047224 */ /* 0x000fc800078e0002 */
[----:B------:R-:W-:-:S05]  /*28f0*/  F2FP.F16.F32.PACK_AB R137, RZ, R109 ;  /* 0x0000006dff89723e */ /* 0x000fca00000000ff */
        /* <DEDUP_REMOVED lines=10> */
.L_x_2436:
        /* <DEDUP_REMOVED lines=13> */
.L_x_2438:
[----:B------:R-:W-:Y:S05]  /*2a70*/  BSYNC.RECONVERGENT B3 ;  /* 0x0000000000037941 */ /* 0x000fea0003800200 */
.L_x_2437:
        /* <DEDUP_REMOVED lines=43> */
.L_x_2435:
[----:B------:R-:W-:Y:S05]  /*2d30*/  BSYNC.RECONVERGENT B2 ;  /* 0x0000000000027941 */ /* 0x000fea0003800200 */
.L_x_2434:
[----:B------:R-:W-:Y:S01]  /*2d40*/  I2FP.F32.U32 R4, R4 ;  /* 0x0000000400047245 */ /* 0x000fe20000201000 */
[----:B------:R-:W-:Y:S01]  /*2d50*/  HADD2.F32 R96, -RZ, R97.H1_H1 ;  /* 0x30000061ff607230 */ /* 0x000fe20000004100 */
[----:B------:R-:W-:Y:S01]  /*2d60*/  ISETP.NE.AND P2, PT, R101, 0x1, PT ;  /* 0x000000016500780c */ /* 0x000fe20003f45270 */
[----:B------:R-:W-:Y:S01]  /*2d70*/  BSSY.RECONVERGENT B2, `(.L_x_2439) ;  /* 0x000004f000027945 */ /* 0x000fe20003800200 */
[----:B------:R-:W-:Y:S01]  /*2d80*/  LOP3.LUT R13, R13, 0xfffffffd, RZ, 0xc0, !PT ;  /* 0xfffffffd0d0d7812 */ /* 0x000fe200078ec0ff */
[----:B------:R-:W-:Y:S01]  /*2d90*/  FFMA.FTZ R97, R4, R129, 1.1641532182693481445e-10 ;  /* 0x2f00000004617423 */ /* 0x000fe20000010081 */
[----:B------:R-:W-:Y:S01]  /*2da0*/  FMUL.FTZ R96, R96, R141 ;  /* 0x0000008d60607220 */ /* 0x000fe20000410000 */
[----:B------:R-:W-:Y:S02]  /*2db0*/  @P1 HADD2.F32 R4, -RZ, R93.H1_H1 ;  /* 0x3000005dff041230 */ /* 0x000fe40000004100 */
[----:B------:R-:W-:Y:S01]  /*2dc0*/  IMAD.MOV.U32 R100, RZ, RZ, 0x2 ;  /* 0x00000002ff647424 */ /* 0x000fe200078e00ff */
[----:B------:R-:W-:-:S04]  /*2dd0*/  FSETP.GTU.FTZ.AND P3, PT, R97, R140, PT ;  /* 0x0000008c6100720b */ /* 0x000fc80003f7c000 */
[----:B------:R-:W-:Y:S02]  /*2de0*/  FSEL R113, R96, RZ, !P3 ;  /* 0x000000ff60717208 */ /* 0x000fe40005800000 */
[----:B------:R-:W-:-:S03]  /*2df0*/  PLOP3.LUT P3, PT, P3, PT, PT, 0x8, 0x80 ;  /* 0x000000000080781c */ /* 0x000fc60001f6e170 */
[----:B------:R-:W-:Y:S01]  /*2e00*/  @P1 FADD.FTZ R113, R4, R113 ;  /* 0x0000007104711221 */ /* 0x000fe20000010000 */
[----:B------:R-:W-:-:S04]  /*2e10*/  MOV R4, R2 ;  /* 0x0000000200047202 */ /* 0x000fc80000000f00 */
        /* <DEDUP_REMOVED lines=11> */
.L_x_2441:
        /* <DEDUP_REMOVED lines=13> */
.L_x_2443:
[----:B------:R-:W-:Y:S05]  /*2fa0*/  BSYNC.RECONVERGENT B3 ;  /* 0x0000000000037941 */ /* 0x000fea0003800200 */
.L_x_2442:
        /* <DEDUP_REMOVED lines=43> */
.L_x_2440:
[----:B------:R-:W-:Y:S05]  /*3260*/  BSYNC.RECONVERGENT B2 ;  /* 0x0000000000027941 */ /* 0x000fea0003800200 */
.L_x_2439:
[----:B------:R-:W-:Y:S01]  /*3270*/  I2FP.F32.U32 R4, R4 ;  /* 0x0000000400047245 */ /* 0x000fe20000201000 */
[----:B------:R-:W-:Y:S01]  /*3280*/  HADD2.F32 R96, -RZ, R98.H0_H0 ;  /* 0x20000062ff607230 */ /* 0x000fe20000004100 */
[----:B------:R-:W-:Y:S01]  /*3290*/  ISETP.NE.AND P3, PT, R100, 0x1, PT ;  /* 0x000000016400780c */ /* 0x000fe20003f65270 */
[----:B------:R-:W-:Y:S02]  /*32a0*/  BSSY.RECONVERGENT B2, `(.L_x_2444) ;  /* 0x000004d000027945 */ /* 0x000fe40003800200 */
[----:B------:R-:W-:Y:S01]  /*32b0*/  FFMA.FTZ R97, R4, R129, 1.1641532182693481445e-10 ;  /* 0x2f00000004617423 */ /* 0x000fe20000010081 */
[----:B------:R-:W-:Y:S01]  /*32c0*/  FMUL.FTZ R96, R96, R141 ;  /* 0x0000008d60607220 */ /* 0x000fe20000410000 */
[----:B------:R-:W-:-:S03]  /*32d0*/  IMAD.MOV.U32 R4, RZ, RZ, R2 ;  /* 0x000000ffff047224 */ /* 0x000fc600078e0002 */
[----:B------:R-:W-:Y:S01]  /*32e0*/  FSETP.GTU.FTZ.AND P2, PT, R97, R140, PT ;  /* 0x0000008c6100720b */ /* 0x000fe20003f5c000 */
[----:B------:R-:W-:-:S03]  /*32f0*/  @P1 HADD2.F32 R97, -RZ, R94.H0_H0 ;  /* 0x2000005eff611230 */ /* 0x000fc60000004100 */
[----:B------:R-:W-:Y:S01]  /*3300*/  FSEL R114, R96, RZ, !P2 ;  /* 0x000000ff60727208 */ /* 0x000fe20005000000 */
[----:B------:R-:W-:Y:S01]  /*3310*/  IMAD.MOV.U32 R96, RZ, RZ, 0x2 ;  /* 0x00000002ff607424 */ /* 0x000fe200078e00ff */
[----:B------:R-:W-:-:S03]  /*3320*/  PLOP3.LUT P2, PT, P2, PT, PT, 0x8, 0x80 ;  /* 0x000000000080781c */ /* 0x000fc6000174e170 */
[----:B------:R-:W-:-:S05]  /*3330*/  @P1 FADD.FTZ R114, R97, R114 ;  /* 0x0000007261721221 */ /* 0x000fca0000010000 */
[----:B------:R-:W-:Y:S01]  /*3340*/  F2FP.F16.F32.PACK_AB R142, RZ, R114 ;  /* 0x00000072ff8e723e */ /* 0x000fe200000000ff */
        /* <DEDUP_REMOVED lines=9> */
.L_x_2446:
        /* <DEDUP_REMOVED lines=13> */
.L_x_2448:
[----:B------:R-:W-:Y:S05]  /*34b0*/  BSYNC.RECONVERGENT B3 ;  /* 0x0000000000037941 */ /* 0x000fea0003800200 */
.L_x_2447:
        /* <DEDUP_REMOVED lines=43> */
.L_x_2445:
[----:B------:R-:W-:Y:S05]  /*3770*/  BSYNC.RECONVERGENT B2 ;  /* 0x0000000000027941 */ /* 0x000fea0003800200 */
.L_x_2444:
[----:B------:R-:W-:Y:S01]  /*3780*/  I2FP.F32.U32 R4, R4 ;  /* 0x0000000400047245 */ /* 0x000fe20000201000 */
[----:B------:R-:W-:Y:S01]  /*3790*/  HADD2.F32 R98, -RZ, R98.H1_H1 ;  /* 0x30000062ff627230 */ /* 0x000fe20000004100 */
[----:B------:R-:W-:Y:S01]  /*37a0*/  ISETP.NE.AND P4, PT, R96, 0x1, PT ;  /* 0x000000016000780c */ /* 0x000fe20003f85270 */
[----:B------:R-:W-:Y:S01]  /*37b0*/  BSSY.RECONVERGENT B2, `(.L_x_2449) ;  /* 0x000004d000027945 */ /* 0x000fe20003800200 */
[----:B------:R-:W-:Y:S02]  /*37c0*/  HFMA2 R100, -RZ, RZ, 0, 1.1920928955078125e-07 ;  /* 0x00000002ff647431 */ /* 0x000fe400000001ff */
[----:B------:R-:W-:Y:S01]  /*37d0*/  FFMA.FTZ R97, R4, R129, 1.1641532182693481445e-10 ;  /* 0x2f00000004617423 */ /* 0x000fe20000010081 */
[----:B------:R-:W-:Y:S01]  /*37e0*/  FMUL.FTZ R98, R98, R141 ;  /* 0x0000008d62627220 */ /* 0x000fe20000410000 */
[----:B------:R-:W-:-:S03]  /*37f0*/  @P1 HADD2.F32 R4, -RZ, R94.H1_H1 ;  /* 0x3000005eff041230 */ /* 0x000fc60000004100 */
[----:B------:R-:W-:-:S04]  /*3800*/  FSETP.GTU.FTZ.AND P3, PT, R97, R140, PT ;  /* 0x0000008c6100720b */ /* 0x000fc80003f7c000 */
[----:B------:R-:W-:Y:S02]  /*3810*/  FSEL R121, R98, RZ, !P3 ;  /* 0x000000ff62797208 */ /* 0x000fe40005800000 */
[----:B------:R-:W-:-:S03]  /*3820*/  PLOP3.LUT P3, PT, P3, PT, PT, 0x8, 0x80 ;  /* 0x000000000080781c */ /* 0x000fc60001f6e170 */
[----:B------:R-:W-:Y:S01]  /*3830*/  @P1 FADD.FTZ R121, R4, R121 ;  /* 0x0000007904791221 */ /* 0x000fe20000010000 */
[----:B------:R-:W-:-:S04]  /*3840*/  IMAD.MOV.U32 R4, RZ, RZ, R2 ;  /* 0x000000ffff047224 */ /* 0x000fc800078e0002 */
[----:B------:R-:W-:Y:S01]  /*3850*/  F2FP.F16.F32.PACK_AB R98, RZ, R121 ;  /* 0x00000079ff62723e */ /* 0x000fe200000000ff */
        /* <DEDUP_REMOVED lines=9> */
.L_x_2451:
        /* <DEDUP_REMOVED lines=13> */
.L_x_2453:
[----:B------:R-:W-:Y:S05]  /*39c0*/  BSYNC.RECONVERGENT B3 ;  /* 0x0000000000037941 */ /* 0x000fea0003800200 */
.L_x_2452:
        /* <DEDUP_REMOVED lines=43> */
.L_x_2450:
[----:B------:R-:W-:Y:S05]  /*3c80*/  BSYNC.RECONVERGENT B2 ;  /* 0x0000000000027941 */ /* 0x000fea0003800200 */
.L_x_2449:
[----:B------:R-:W-:Y:S01]  /*3c90*/  I2FP.F32.U32 R4, R4 ;  /* 0x0000000400047245 */ /* 0x000fe20000201000 */
[----:B------:R-:W-:Y:S01]  /*3ca0*/  HADD2.F32 R96, -RZ, R99.H0_H0 ;  /* 0x20000063ff607230 */ /* 0x000fe20000004100 */
[----:B------:R-:W-:Y:S01]  /*3cb0*/  ISETP.NE.AND P5, PT, R100, 0x1, PT ;  /* 0x000000016400780c */ /* 0x000fe20003fa5270 */
[----:B------:R-:W-:Y:S01]  /*3cc0*/  @P1 HADD2.F32 R101, -RZ, R95.H0_H0 ;  /* 0x2000005fff651230 */ /* 0x000fe20000004100 */
[----:B------:R-:W-:Y:S01]  /*3cd0*/  BSSY.RECONVERGENT B2, `(.L_x_2454) ;  /* 0x000004c000027945 */ /* 0x000fe20003800200 */
[----:B------:R-:W-:Y:S01]  /*3ce0*/  FFMA.FTZ R97, R4, R129, 1.1641532182693481445e-10 ;  /* 0x2f00000004617423 */ /* 0x000fe20000010081 */
[----:B------:R-:W-:Y:S01]  /*3cf0*/  FMUL.FTZ R96, R96, R141 ;  /* 0x0000008d60607220 */ /* 0x000fe20000410000 */
[----:B------:R-:W-:-:S03]  /*3d00*/  IMAD.MOV.U32 R4, RZ, RZ, 0x2 ;  /* 0x00000002ff047424 */ /* 0x000fc600078e00ff */
[----:B------:R-:W-:Y:S02]  /*3d10*/  FSETP.GTU.FTZ.AND P4, PT, R97, R140, PT ;  /* 0x0000008c6100720b */ /* 0x000fe40003f9c000 */
[----:B------:R-:W-:Y:S02]  /*3d20*/  MOV R97, R2 ;  /* 0x0000000200617202 */ /* 0x000fe40000000f00 */
[----:B------:R-:W-:Y:S02]  /*3d30*/  FSEL R122, R96, RZ, !P4 ;  /* 0x000000ff607a7208 */ /* 0x000fe40006000000 */
[----:B------:R-:W-:-:S03]  /*3d40*/  PLOP3.LUT P4, PT, P4, PT, PT, 0x8, 0x80 ;  /* 0x000000000080781c */ /* 0x000fc6000278e170 */
[----:B------:R-:W-:-:S05]  /*3d50*/  @P1 FADD.FTZ R122, R101, R122 ;  /* 0x0000007a657a1221 */ /* 0x000fca0000010000 */
[----:B------:R-:W-:Y:S01]  /*3d60*/  F2FP.F16.F32.PACK_AB R138, RZ, R122 ;  /* 0x0000007aff8a723e */ /* 0x000fe200000000ff */
        /* <DEDUP_REMOVED lines=9> */
.L_x_2456:
        /* <DEDUP_REMOVED lines=13> */
.L_x_2458:
[----:B------:R-:W-:Y:S05]  /*3ed0*/  BSYNC.RECONVERGENT B3 ;  /* 0x0000000000037941 */ /* 0x000fea0003800200 */
.L_x_2457:
        /* <DEDUP_REMOVED lines=43> */
.L_x_2455:
[----:B------:R-:W-:Y:S05]  /*4190*/  BSYNC.RECONVERGENT B2 ;  /* 0x0000000000027941 */ /* 0x000fea0003800200 */
.L_x_2454:
[----:B------:R-:W-:Y:S01]  /*41a0*/  I2FP.F32.U32 R96, R97 ;  /* 0x0000006100607245 */ /* 0x000fe20000201000 */
[----:B------:R-:W-:Y:S01]  /*41b0*/  HADD2.F32 R100, -RZ, R99.H1_H1 ;  /* 0x30000063ff647230 */ /* 0x000fe20000004100 */
[----:B------:R-:W-:Y:S02]  /*41c0*/  PRMT R98, R142, 0x5410, R98 ;  /* 0x000054108e627816 */ /* 0x000fe40000000062 */
[----:B------:R-:W-:Y:S01]  /*41d0*/  PRMT R97, R137, 0x5410, R139 ;  /* 0x0000541089617816 */ /* 0x000fe2000000008b */
[----:B------:R-:W-:Y:S01]  /*41e0*/  FFMA.FTZ R129, R96, R129, 1.1641532182693481445e-10 ;  /* 0x2f00000060817423 */ /* 0x000fe20000010081 */
[----:B------:R-:W-:Y:S01]  /*41f0*/  FMUL.FTZ R100, R100, R141 ;  /* 0x0000008d64647220 */ /* 0x000fe20000410000 */
[----:B------:R-:W-:-:S03]  /*4200*/  @P1 HADD2.F32 R96, -RZ, R95.H1_H1 ;  /* 0x3000005fff601230 */ /* 0x000fc60000004100 */
[----:B------:R-:W-:-:S04]  /*4210*/  FSETP.GTU.FTZ.AND P5, PT, R129, R140, PT ;  /* 0x0000008c8100720b */ /* 0x000fc80003fbc000 */
[----:B------:R-:W-:Y:S02]  /*4220*/  FSEL R129, R100, RZ, !P5 ;  /* 0x000000ff64817208 */ /* 0x000fe40006800000 */
[----:B------:R-:W-:-:S03]  /*4230*/  PLOP3.LUT P5, PT, P5, PT, PT, 0x8, 0x80 ;  /* 0x000000000080781c */ /* 0x000fc60002fae170 */
[----:B------:R-:W-:Y:S01]  /*4240*/  @P1 FADD.FTZ R129, R96, R129 ;  /* 0x0000008160811221 */ /* 0x000fe20000010000 */
[----:B------:R-:W-:-:S04]  /*4250*/  PRMT R96, R134, 0x5410, R135 ;  /* 0x0000541086607816 */ /* 0x000fc80000000087 */
[----:B------:R-:W-:-:S04]  /*4260*/  F2FP.F16.F32.PACK_AB R99, RZ, R129 ;  /* 0x00000081ff63723e */ /* 0x000fc800000000ff */
[----:B------:R-:W-:Y:S01]  /*4270*/  PRMT R99, R138, 0x5410, R99 ;  /* 0x000054108a637816 */ /* 0x000fe20000000063 */
[----:B------:R-:W-:Y:S06]  /*4280*/  BRA `(.L_x_2459) ;  /* 0x0000005000747947 */ /* 0x000fec0003800000 */
.L_x_2418:
        /* <DEDUP_REMOVED lines=16> */
.L_x_2462:
        /* <DEDUP_REMOVED lines=13> */
.L_x_2464:
[----:B------:R-:W-:Y:S05]  /*4460*/  BSYNC.RECONVERGENT B3 ;  /* 0x0000000000037941 */ /* 0x000fea0003800200 */
.L_x_2463:
        /* <DEDUP_REMOVED lines=42> */
.L_x_2461:
[----:B------:R-:W-:Y:S05]  /*4710*/  BSYNC.RECONVERGENT B2 ;  /* 0x0000000000027941 */ /* 0x000fea0003800200 */
.L_x_2460:
        /* <DEDUP_REMOVED lines=9> */
[----:B------:R-:W-:Y:S02]  /*47b0*/  HFMA2 R16, -RZ, RZ, 0, 1.1920928955078125e-07 ;  /* 0x00000002ff107431 */ /* 0x000fe400000001ff */
        /* <DEDUP_REMOVED lines=15> */
.L_x_2467:
        /* <DEDUP_REMOVED lines=13> */
.L_x_2469:
[----:B------:R-:W-:Y:S05]  /*4980*/  BSYNC.RECONVERGENT B3 ;  /* 0x0000000000037941 */ /* 0x000fea0003800200 */
.L_x_2468:
        /* <DEDUP_REMOVED lines=43> */
.L_x_2466:
[----:B------:R-:W-:Y:S05]  /*4c40*/  BSYNC.RECONVERGENT B2 ;  /* 0x0000000000027941 */ /* 0x000fea0003800200 */
.L_x_2465:
[----:B------:R-:W-:Y:S01]  /*4c50*/  I2FP.F32.U32 R4, R4 ;  /* 0x0000000400047245 */ /* 0x000fe20000201000 */
[----:B------:R-:W-:Y:S01]  /*4c60*/  HADD2.F32 R14, -RZ, R88.H0_H0 ;  /* 0x20000058ff0e7230 */ /* 0x000fe20000004100 */
[----:B------:R-:W-:Y:S01]  /*4c70*/  ISETP.NE.AND P3, PT, R16, 0x1, PT ;  /* 0x000000011000780c */ /* 0x000fe20003f65270 */
[----:B------:R-:W-:Y:S01]  /*4c80*/  @P1 HADD2.F32 R17, -RZ, R92.H0_H0 ;  /* 0x2000005cff111230 */ /* 0x000fe20000004100 */
[----:B------:R-:W-:Y:S01]  /*4c90*/  BSSY.RECONVERGENT B2, `(.L_x_2470) ;  /* 0x000004e000027945 */ /* 0x000fe20003800200 */
[----:B------:R-:W-:Y:S01]  /*4ca0*/  FFMA.FTZ R4, R4, R21, 1.1641532182693481445e-10 ;  /* 0x2f00000004047423 */ /* 0x000fe20000010015 */
[----:B------:R-:W-:-:S04]  /*4cb0*/  FMUL.FTZ R14, R14, R129 ;  /* 0x000000810e0e7220 */ /* 0x000fc80000410000 */
[----:B------:R-:W-:-:S04]  /*4cc0*/  FSETP.GTU.FTZ.AND P2, PT, R4, R139, PT ;  /* 0x0000008b0400720b */ /* 0x000fc80003f5c000 */
[----:B------:R-:W-:Y:S02]  /*4cd0*/  FSEL R15, R14, RZ, !P2 ;  /* 0x000000ff0e0f7208 */ /* 0x000fe40005000000 */
[----:B------:R-:W-:-:S03]  /*4ce0*/  SEL R14, RZ, 0x1, P2 ;  /* 0x00000001ff0e7807 */ /* 0x000fc60001000000 */
[----:B------:R-:W-:-:S04]  /*4cf0*/  FADD.FTZ R4, R0, R15 ;  /* 0x0000000f00047221 */ /* 0x000fc80000010000 */
[--C-:B------:R-:W-:Y:S01]  /*4d00*/  @P1 FADD.FTZ R0, R17, R4.reuse ;  /* 0x0000000411001221 */ /* 0x100fe20000010000 */
[----:B------:R-:W-:Y:S02]  /*4d10*/  @!P1 IMAD.MOV.U32 R0, RZ, RZ, R4 ;  /* 0x000000ffff009224 */ /* 0x000fe400078e0004 */
[----:B------:R-:W-:Y:S02]  /*4d20*/  HFMA2 R17, -RZ, RZ, 0, 1.1920928955078125e-07 ;  /* 0x00000002ff117431 */ /* 0x000fe400000001ff */
[----:B------:R-:W-:Y:S01]  /*4d30*/  IMAD.MOV.U32 R4, RZ, RZ, R2 ;  /* 0x000000ffff047224 */ /* 0x000fe200078e0002 */
        /* <DEDUP_REMOVED lines=10> */
.L_x_2472:
        /* <DEDUP_REMOVED lines=13> */
.L_x_2474:
[----:B------:R-:W-:Y:S05]  /*4eb0*/  BSYNC.RECONVERGENT B3 ;  /* 0x0000000000037941 */ /* 0x000fea0003800200 */
.L_x_2473:
        /* <DEDUP_REMOVED lines=43> */
.L_x_2471:
[----:B------:R-:W-:Y:S05]  /*5170*/  BSYNC.RECONVERGENT B2 ;  /* 0x0000000000027941 */ /* 0x000fea0003800200 */
.L_x_2470:
[----:B------:R-:W-:Y:S01]  /*5180*/  I2FP.F32.U32 R4, R4 ;  /* 0x0000000400047245 */ /* 0x000fe20000201000 */
[----:B------:R-:W-:Y:S01]  /*5190*/  HADD2.F32 R96, -RZ, R96.H1_H1 ;  /* 0x30000060ff607230 */ /* 0x000fe20000004100 */
[----:B------:R-:W-:Y:S01]  /*51a0*/  ISETP.NE.AND P3, PT, R17, 0x1, PT ;  /* 0x000000011100780c */ /* 0x000fe20003f65270 */
[----:B------:R-:W-:Y:S01]  /*51b0*/  BSSY.RECONVERGENT B2, `(.L_x_2475) ;  /* 0x000004c000027945 */ /* 0x000fe20003800200 */
[----:B------:R-:W-:Y:S01]  /*51c0*/  LOP3.LUT R13, R13, 0xfffffff7, RZ, 0xc0, !PT ;  /* 0xfffffff70d0d7812 */ /* 0x000fe200078ec0ff */
[----:B------:R-:W-:Y:S01]  /*51d0*/  FFMA.FTZ R4, R4, R21, 1.1641532182693481445e-10 ;  /* 0x2f00000004047423 */ /* 0x000fe20000010015 */
[----:B------:R-:W-:Y:S01]  /*51e0*/  FMUL.FTZ R15, R96, R129 ;  /* 0x00000081600f7220 */ /* 0x000fe20000410000 */
[----:B------:R-:W-:-:S03]  /*51f0*/  IMAD.MOV.U32 R18, RZ, RZ, 0x2 ;  /* 0x00000002ff127424 */ /* 0x000fc600078e00ff */
[----:B------:R-:W-:Y:S02]  /*5200*/  FSETP.GTU.FTZ.AND P2, PT, R4, R139, PT ;  /* 0x0000008b0400720b */ /* 0x000fe40003f5c000 */
[----:B------:R-:W-:Y:S02]  /*5210*/  MOV R4, R2 ;  /* 0x0000000200047202 */ /* 0x000fe40000000f00 */
        /* <DEDUP_REMOVED lines=12> */
.L_x_2477:
        /* <DEDUP_REMOVED lines=13> */
.L_x_2479:
[----:B------:R-:W-:Y:S05]  /*53b0*/  BSYNC.RECONVERGENT B3 ;  /* 0x0000000000037941 */ /* 0x000fea0003800200 */
.L_x_2478:
        /* <DEDUP_REMOVED lines=43> */
.L_x_2476:
[----:B------:R-:W-:Y:S05]  /*5670*/  BSYNC.RECONVERGENT B2 ;  /* 0x0000000000027941 */ /* 0x000fea0003800200 */
.L_x_2475:
[----:B------:R-:W-:Y:S01]  /*5680*/  I2FP.F32.U32 R4, R4 ;  /* 0x0000000400047245 */ /* 0x000fe20000201000 */
[----:B------:R-:W-:Y:S01]  /*5690*/  HADD2.F32 R16, -RZ, R88.H1_H1 ;  /* 0x30000058ff107230 */ /* 0x000fe20000004100 */
[----:B------:R-:W-:Y:S01]  /*56a0*/  ISETP.NE.AND P3, PT, R18, 0x1, PT ;  /* 0x000000011200780c */ /* 0x000fe20003f65270 */
[----:B------:R-:W-:Y:S01]  /*56b0*/  @P1 HADD2.F32 R110, -RZ, R92.H1_H1 ;  /* 0x3000005cff6e1230 */ /* 0x000fe20000004100 */
[----:B------:R-:W-:Y:S01]  /*56c0*/  BSSY.RECONVERGENT B2, `(.L_x_2480) ;  /* 0x000004e000027945 */ /* 0x000fe20003800200 */
[----:B------:R-:W-:Y:S01]  /*56d0*/  FFMA.FTZ R4, R4, R21, 1.1641532182693481445e-10 ;  /* 0x2f00000004047423 */ /* 0x000fe20000010015 */
[----:B------:R-:W-:Y:S01]  /*56e0*/  FMUL.FTZ R16, R16, R129 ;  /* 0x0000008110107220 */ /* 0x000fe20000410000 */
[----:B------:R-:W-:-:S03]  /*56f0*/  IMAD.MOV.U32 R17, RZ, RZ, 0x2 ;  /* 0x00000002ff117424 */ /* 0x000fc600078e00ff */
[----:B------:R-:W-:Y:S02]  /*5700*/  FSETP.GTU.FTZ.AND P2, PT, R4, R139, PT ;  /* 0x0000008b0400720b */ /* 0x000fe40003f5c000 */
[----:B------:R-:W-:Y:S02]  /*5710*/  MOV R4, R2 ;  /* 0x0000000200047202 */ /* 0x000fe40000000f00 */
[----:B------:R-:W-:-:S05]  /*5720*/  FSEL R16, R16, RZ, !P2 ;  /* 0x000000ff10107208 */ /* 0x000fca0005000000 */
[----:B------:R-:W-:-:S04]  /*5730*/  FADD.FTZ R15, R15, R16 ;  /* 0x000000100f0f7221 */ /* 0x000fc80000010000 */
[--C-:B------:R-:W-:Y:S01]  /*5740*/  @P1 FADD.FTZ R110, R110, R15.reuse ;  /* 0x0000000f6e6e1221 */ /* 0x100fe20000010000 */
[----:B------:R-:W-:Y:S01]  /*5750*/  @!P1 IMAD.MOV.U32 R110, RZ, RZ, R15 ;  /* 0x000000ffff6e9224 */ /* 0x000fe200078e000f */
[----:B------:R-:W-:-:S04]  /*5760*/  SEL R15, RZ, 0x1, P2 ;  /* 0x00000001ff0f7807 */ /* 0x000fc80001000000 */
        /* <DEDUP_REMOVED lines=10> */
.L_x_2482:
        /* <DEDUP_REMOVED lines=13> */
.L_x_2484:
[----:B------:R-:W-:Y:S05]  /*58e0*/  BSYNC.RECONVERGENT B3 ;  /* 0x0000000000037941 */ /* 0x000fea0003800200 */
.L_x_2483:
        /* <DEDUP_REMOVED lines=43> */
.L_x_2481:
[----:B------:R-:W-:Y:S05]  /*5ba0*/  BSYNC.RECONVERGENT B2 ;  /* 0x0000000000027941 */ /* 0x000fea0003800200 */
.L_x_2480:
[----:B------:R-:W-:Y:S01]  /*5bb0*/  I2FP.F32.U32 R4, R4 ;  /* 0x0000000400047245 */ /* 0x000fe20000201000 */
[----:B------:R-:W-:Y:S01]  /*5bc0*/  HADD2.F32 R16, -RZ, R97.H0_H0 ;  /* 0x20000061ff107230 */ /* 0x000fe20000004100 */
        /* <DEDUP_REMOVED lines=20> */
.L_x_2487:
        /* <DEDUP_REMOVED lines=13> */
.L_x_2489:
[----:B------:R-:W-:Y:S05]  /*5de0*/  BSYNC.RECONVERGENT B3 ;  /* 0x0000000000037941 */ /* 0x000fea0003800200 */
.L_x_2488:
        /* <DEDUP_REMOVED lines=43> */
.L_x_2486:
[----:B------:R-:W-:Y:S05]  /*60a0*/  BSYNC.RECONVERGENT B2 ;  /* 0x0000000000027941 */ /* 0x000fea0003800200 */
.L_x_2485:
        /* <DEDUP_REMOVED lines=8> */
[----:B------:R-:W-:Y:S01]  /*6130*/  FSETP.GTU.FTZ.AND P2, PT, R4, R139, PT ;  /* 0x0000008b0400720b */ /* 0x000fe20003f5c000 */
[----:B------:R-:W-:-:S03]  /*6140*/  IMAD.MOV.U32 R4, RZ, RZ, R2 ;  /* 0x000000ffff047224 */ /* 0x000fc600078e0002 */
[----:B------:R-:W-:Y:S02]  /*6150*/  FSEL R17, R16, RZ, !P2 ;  /* 0x000000ff10117208 */ /* 0x000fe40005000000 */
[----:B------:R-:W-:-:S03]  /*6160*/  SEL R16, RZ, 0x1, P2 ;  /* 0x00000001ff107807 */ /* 0x000fc60001000000 */
[----:B------:R-:W-:-:S04]  /*6170*/  FADD.FTZ R20, R20, R17 ;  /* 0x0000001114147221 */ /* 0x000fc80000010000 */
[----:B------:R-:W-:Y:S01]  /*6180*/  @P1 FADD.FTZ R109, R109, R20 ;  /* 0x000000146d6d1221 */ /* 0x000fe20000010000 */
[----:B------:R-:W-:-:S04]  /*6190*/  @!P1 MOV R109, R20 ;  /* 0x00000014006d9202 */ /* 0x000fc80000000f00 */
        /* <DEDUP_REMOVED lines=10> */
.L_x_2492:
        /* <DEDUP_REMOVED lines=13> */
.L_x_2494:
[----:B------:R-:W-:Y:S05]  /*6310*/  BSYNC.RECONVERGENT B3 ;  /* 0x0000000000037941 */ /* 0x000fea0003800200 */
.L_x_2493:
        /* <DEDUP_REMOVED lines=43> */
.L_x_2491:
[----:B------:R-:W-:Y:S05]  /*65d0*/  BSYNC.RECONVERGENT B2 ;  /* 0x0000000000027941 */ /* 0x000fea0003800200 */
.L_x_2490:
[----:B------:R-:W-:Y:S01]  /*65e0*/  I2FP.F32.U32 R4, R4 ;  /* 0x0000000400047245 */ /* 0x000fe20000201000 */
[----:B------:R-:W-:Y:S01]  /*65f0*/  HADD2.F32 R18, -RZ, R97.H1_H1 ;  /* 0x30000061ff127230 */ /* 0x000fe20000004100 */
        /* <DEDUP_REMOVED lines=20> */
.L_x_2497:
        /* <DEDUP_REMOVED lines=13> */
.L_x_2499:
[----:B------:R-:W-:Y:S05]  /*6810*/  BSYNC.RECONVERGENT B3 ;  /* 0x0000000000037941 */ /* 0x000fea0003800200 */
.L_x_2498:
        /* <DEDUP_REMOVED lines=43> */
.L_x_2496:
[----:B------:R-:W-:Y:S05]  /*6ad0*/  BSYNC.RECONVERGENT B2 ;  /* 0x0000000000027941 */ /* 0x000fea0003800200 */
.L_x_2495:
[----:B------:R-:W-:Y:S01]  /*6ae0*/  I2FP.F32.U32 R4, R4 ;  /* 0x0000000400047245 */ /* 0x000fe20000201000 */
[----:B------:R-:W-:Y:S01]  /*6af0*/  HADD2.F32 R18, -RZ, R89.H1_H1 ;  /* 0x30000059ff127230 */ /* 0x000fe20000004100 */
[----:B------:R-:W-:Y:S01]  /*6b00*/  BSSY.RECONVERGENT B2, `(.L_x_2500) ;  /* 0x0000050000027945 */ /* 0x000fe20003800200 */
[----:B------:R-:W-:Y:S02]  /*6b10*/  @P1 HADD2.F32 R113, -RZ, R93.H1_H1 ;  /* 0x3000005dff711230 */ /* 0x000fe40000004100 */
[----:B------:R-:W-:Y:S02]  /*6b20*/  HFMA2 R19, -RZ, RZ, 0, 1.1920928955078125e-07 ;  /* 0x00000002ff137431 */ /* 0x000fe400000001ff */
[----:B------:R-:W-:Y:S01]  /*6b30*/  FFMA.FTZ R4, R4, R21, 1.1641532182693481445e-10 ;  /* 0x2f00000004047423 */ /* 0x000fe20000010015 */
[----:B------:R-:W-:-:S04]  /*6b40*/  FMUL.FTZ R18, R18, R129 ;  /* 0x0000008112127220 */ /* 0x000fc80000410000 */
[----:B------:R-:W-:-:S04]  /*6b50*/  FSETP.GTU.FTZ.AND P2, PT, R4, R139, PT ;  /* 0x0000008b0400720b */ /* 0x000fc80003f5c000 */
[----:B------:R-:W-:-:S05]  /*6b60*/  FSEL R4, R18, RZ, !P2 ;  /* 0x000000ff12047208 */ /* 0x000fca0005000000 */
[----:B------:R-:W-:Y:S01]  /*6b70*/  FADD.FTZ R4, R17, R4 ;  /* 0x0000000411047221 */ /* 0x000fe20000010000 */
[----:B------:R-:W-:Y:S02]  /*6b80*/  SEL R17, RZ, 0x1, P2 ;  /* 0x00000001ff117807 */ /* 0x000fe40001000000 */
[----:B------:R-:W-:Y:S01]  /*6b90*/  ISETP.NE.AND P2, PT, R20, 0x1, PT ;  /* 0x000000011400780c */ /* 0x000fe20003f45270 */
[--C-:B------:R-:W-:Y:S01]  /*6ba0*/  @P1 FADD.FTZ R113, R113, R4.reuse ;  /* 0x0000000471711221 */ /* 0x100fe20000010000 */
[----:B------:R-:W-:Y:S02]  /*6bb0*/  @!P1 IMAD.MOV.U32 R113, RZ, RZ, R4 ;  /* 0x000000ffff719224 */ /* 0x000fe400078e0004 */
[----:B------:R-:W-:-:S03]  /*6bc0*/  IMAD.MOV.U32 R4, RZ, RZ, R2 ;  /* 0x000000ffff047224 */ /* 0x000fc600078e0002 */
[----:B------:R-:W-:-:S06]  /*6bd0*/  F2FP.F16.F32.PACK_AB R137, RZ, R113 ;  /* 0x00000071ff89723e */ /* 0x000fcc00000000ff */
        /* <DEDUP_REMOVED lines=9> */
.L_x_2502:
        /* <DEDUP_REMOVED lines=13> */
.L_x_2504:
[----:B------:R-:W-:Y:S05]  /*6d40*/  BSYNC.RECONVERGENT B3 ;  /* 0x0000000000037941 */ /* 0x000fea0003800200 */
.L_x_2503:
        /* <DEDUP_REMOVED lines=43> */
.L_x_2501:
[----:B------:R-:W-:Y:S05]  /*7000*/  BSYNC.RECONVERGENT B2 ;  /* 0x0000000000027941 */ /* 0x000fea0003800200 */
.L_x_2500:
[----:B------:R-:W-:Y:S01]  /*7010*/  I2FP.F32.U32 R4, R4 ;  /* 0x0000000400047245 */ /* 0x000fe20000201000 */
[----:B------:R-:W-:Y:S01]  /*7020*/  HADD2.F32 R18, -RZ, R98.H0_H0 ;  /* 0x20000062ff127230 */ /* 0x000fe20000004100 */
[----:B------:R-:W-:Y:S01]  /*7030*/  ISETP.NE.AND P3, PT, R19, 0x1, PT ;  /* 0x000000011300780c */ /* 0x000fe20003f65270 */
[----:B------:R-:W-:Y:S01]  /*7040*/  BSSY.RECONVERGENT B2, `(.L_x_2505) ;  /* 0x000004a000027945 */ /* 0x000fe20003800200 */
[----:B------:R-:W-:Y:S02]  /*7050*/  IMAD.MOV.U32 R96, RZ, RZ, 0x2 ;  /* 0x00000002ff607424 */ /* 0x000fe400078e00ff */
[----:B------:R-:W-:Y:S01]  /*7060*/  FFMA.FTZ R4, R4, R21, 1.1641532182693481445e-10 ;  /* 0x2f00000004047423 */ /* 0x000fe20000010015 */
[----:B------:R-:W-:-:S04]  /*7070*/  FMUL.FTZ R18, R18, R129 ;  /* 0x0000008112127220 */ /* 0x000fc80000410000 */
[----:B------:R-:W-:Y:S02]  /*7080*/  FSETP.GTU.FTZ.AND P2, PT, R4, R139, PT ;  /* 0x0000008b0400720b */ /* 0x000fe40003f5c000 */
[----:B------:R-:W-:Y:S02]  /*7090*/  MOV R4, R2 ;  /* 0x0000000200047202 */ /* 0x000fe40000000f00 */
        /* <DEDUP_REMOVED lines=11> */
.L_x_2507:
        /* <DEDUP_REMOVED lines=13> */
.L_x_2509:
[----:B------:R-:W-:Y:S05]  /*7220*/  BSYNC.RECONVERGENT B3 ;  /* 0x0000000000037941 */ /* 0x000fea0003800200 */
.L_x_2508:
        /* <DEDUP_REMOVED lines=43> */
.L_x_2506:
[----:B------:R-:W-:Y:S05]  /*74e0*/  BSYNC.RECONVERGENT B2 ;  /* 0x0000000000027941 */ /* 0x000fea0003800200 */
.L_x_2505:
[----:B------:R-:W-:Y:S01]  /*74f0*/  I2FP.F32.U32 R4, R4 ;  /* 0x0000000400047245 */ /* 0x000fe20000201000 */
[----:B------:R-:W-:Y:S01]  /*7500*/  HADD2.F32 R18, -RZ, R90.H0_H0 ;  /* 0x2000005aff127230 */ /* 0x000fe20000004100 */
[----:B------:R-:W-:Y:S01]  /*7510*/  BSSY.RECONVERGENT B2, `(.L_x_2510) ;  /* 0x0000050000027945 */ /* 0x000fe20003800200 */
[----:B------:R-:W-:Y:S02]  /*7520*/  @P1 HADD2.F32 R97, -RZ, R94.H0_H0 ;  /* 0x2000005eff611230 */ /* 0x000fe40000004100 */
        /* <DEDUP_REMOVED lines=9> */
[----:B------:R-:W-:Y:S02]  /*75c0*/  @!P1 IMAD.MOV.U32 R114, RZ, RZ, R20 ;  /* 0x000000ffff729224 */ /* 0x000fe400078e0014 */
[----:B------:R-:W-:-:S03]  /*75d0*/  IMAD.MOV.U32 R97, RZ, RZ, 0x2 ;  /* 0x00000002ff617424 */ /* 0x000fc600078e00ff */
[----:B------:R-:W-:Y:S02]  /*75e0*/  F2FP.F16.F32.PACK_AB R138, RZ, R114 ;  /* 0x00000072ff8a723e */ /* 0x000fe400000000ff */
        /* <DEDUP_REMOVED lines=9> */
.L_x_2512:
        /* <DEDUP_REMOVED lines=13> */
.L_x_2514:
[----:B------:R-:W-:Y:S05]  /*7750*/  BSYNC.RECONVERGENT B3 ;  /* 0x0000000000037941 */ /* 0x000fea0003800200 */
.L_x_2513:
        /* <DEDUP_REMOVED lines=43> */
.L_x_2511:
[----:B------:R-:W-:Y:S05]  /*7a10*/  BSYNC.RECONVERGENT B2 ;  /* 0x0000000000027941 */ /* 0x000fea0003800200 */
.L_x_2510:
[----:B------:R-:W-:Y:S01]  /*7a20*/  I2FP.F32.U32 R4, R4 ;  /* 0x0000000400047245 */ /* 0x000fe20000201000 */
[----:B------:R-:W-:Y:S01]  /*7a30*/  HADD2.F32 R98, -RZ, R98.H1_H1 ;  /* 0x30000062ff627230 */ /* 0x000fe20000004100 */
        /* <DEDUP_REMOVED lines=18> */
.L_x_2517:
        /* <DEDUP_REMOVED lines=13> */
.L_x_2519:
[----:B------:R-:W-:Y:S05]  /*7c30*/  BSYNC.RECONVERGENT B3 ;  /* 0x0000000000037941 */ /* 0x000fea0003800200 */
.L_x_2518:
        /* <DEDUP_REMOVED lines=43> */
.L_x_2516:
[----:B------:R-:W-:Y:S05]  /*7ef0*/  BSYNC.RECONVERGENT B2 ;  /* 0x0000000000027941 */ /* 0x000fea0003800200 */
.L_x_2515:
[----:B------:R-:W-:Y:S01]  /*7f00*/  I2FP.F32.U32 R4, R20 ;  /* 0x0000001400047245 */ /* 0x000fe20000201000 */
[----:B------:R-:W-:Y:S01]  /*7f10*/  HADD2.F32 R20, -RZ, R90.H1_H1 ;  /* 0x3000005aff147230 */ /* 0x000fe20000004100 */
[----:B------:R-:W-:Y:S01]  /*7f20*/  BSSY.RECONVERGENT B2, `(.L_x_2520) ;  /* 0x0000051000027945 */ /* 0x000fe20003800200 */
[----:B------:R-:W-:Y:S02]  /*7f30*/  @P1 HADD2.F32 R96, -RZ, R94.H1_H1 ;  /* 0x3000005eff601230 */ /* 0x000fe40000004100 */
        /* <DEDUP_REMOVED lines=9> */
[----:B------:R-:W-:Y:S01]  /*7fd0*/  @!P1 MOV R121, R19 ;  /* 0x0000001300799202 */ /* 0x000fe20000000f00 */
[----:B------:R-:W-:Y:S01]  /*7fe0*/  IMAD.MOV.U32 R96, RZ, RZ, 0x2 ;  /* 0x00000002ff607424 */ /* 0x000fe200078e00ff */
[----:B------:R-:W-:Y:S02]  /*7ff0*/  PRMT R19, R4, 0x7610, R19 ;  /* 0x0000761004137816 */ /* 0x000fe40000000013 */
[----:B------:R-:W-:-:S03]  /*8000*/  F2FP.F16.F32.PACK_AB R140, RZ, R121 ;  /* 0x00000079ff8c723e */ /* 0x000fc600000000ff */
        /* <DEDUP_REMOVED lines=9> */
.L_x_2522:
        /* <DEDUP_REMOVED lines=13> */
.L_x_2524:
[----:B------:R-:W-:Y:S05]  /*8170*/  BSYNC.RECONVERGENT B3 ;  /* 0x0000000000037941 */ /* 0x000fea0003800200 */
.L_x_2523:
        /* <DEDUP_REMOVED lines=43> */
.L_x_2521:
[----:B------:R-:W-:Y:S05]  /*8430*/  BSYNC.RECONVERGENT B2 ;  /* 0x0000000000027941 */ /* 0x000fea0003800200 */
.L_x_2520:
[----:B------:R-:W-:Y:S01]  /*8440*/  I2FP.F32.U32 R4, R20 ;  /* 0x0000001400047245 */ /* 0x000fe20000201000 */
[----:B------:R-:W-:Y:S01]  /*8450*/  HADD2.F32 R20, -RZ, R99.H0_H0 ;  /* 0x20000063ff147230 */ /* 0x000fe20000004100 */
        /* <DEDUP_REMOVED lines=18> */
.L_x_2527:
        /* <DEDUP_REMOVED lines=13> */
.L_x_2529:
[----:B------:R-:W-:Y:S05]  /*8650*/  BSYNC.RECONVERGENT B3 ;  /* 0x0000000000037941 */ /* 0x000fea0003800200 */
.L_x_2528:
        /* <DEDUP_REMOVED lines=43> */
.L_x_2526:
[----:B------:R-:W-:Y:S05]  /*8910*/  BSYNC.RECONVERGENT B2 ;  /* 0x0000000000027941 */ /* 0x000fea0003800200 */
.L_x_2525:
[----:B------:R-:W-:Y:S01]  /*8920*/  I2FP.F32.U32 R4, R97 ;  /* 0x0000006100047245 */ /* 0x000fe20000201000 */
[----:B------:R-:W-:Y:S01]  /*8930*/  HADD2.F32 R96, -RZ, R91.H0_H0 ;  /* 0x2000005bff607230 */ /* 0x000fe20000004100 */
[----:B------:R-:W-:Y:S01]  /*8940*/  BSSY.RECONVERGENT B2, `(.L_x_2530) ;  /* 0x0000051000027945 */ /* 0x000fe20003800200 */
[----:B------:R-:W-:Y:S02]  /*8950*/  @P1 HADD2.F32 R101, -RZ, R95.H0_H0 ;  /* 0x2000005fff651230 */ /* 0x000fe40000004100 */
        /* <DEDUP_REMOVED lines=12> */
[----:B------:R-:W-:Y:S02]  /*8a20*/  F2FP.F16.F32.PACK_AB R135, RZ, R122 ;  /* 0x0000007aff87723e */ /* 0x000fe400000000ff */
        /* <DEDUP_REMOVED lines=9> */
.L_x_2532:
        /* <DEDUP_REMOVED lines=13> */
.L_x_2534:
[----:B------:R-:W-:Y:S05]  /*8b90*/  BSYNC.RECONVERGENT B3 ;  /* 0x0000000000037941 */ /* 0x000fea0003800200 */
.L_x_2533:
        /* <DEDUP_REMOVED lines=43> */
.L_x_2531:
[----:B------:R-:W-:Y:S05]  /*8e50*/  BSYNC.RECONVERGENT B2 ;  /* 0x0000000000027941 */ /* 0x000fea0003800200 */
.L_x_2530:
[----:B------:R-:W-:Y:S01]  /*8e60*/  I2FP.F32.U32 R4, R97 ;  /* 0x0000006100047245 */ /* 0x000fe20000201000 */
[----:B------:R-:W-:Y:S01]  /*8e70*/  HADD2.F32 R98, -RZ, R99.H1_H1 ;  /* 0x30000063ff627230 */ /* 0x000fe20000004100 */
[----:B------:R-:W-:Y:S01]  /*8e80*/  ISETP.NE.AND P6, PT, R100, 0x1, PT ;  /* 0x000000016400780c */ /* 0x000fe20003fc5270 */
[----:B------:R-:W-:Y:S01]  /*8e90*/  BSSY.RECONVERGENT B2, `(.L_x_2535) ;  /* 0x000004c000027945 */ /* 0x000fe20003800200 */
[----:B------:R-:W-:Y:S01]  /*8ea0*/  MOV R97, R2 ;  /* 0x0000000200617202 */ /* 0x000fe20000000f00 */
[----:B------:R-:W-:Y:S01]  /*8eb0*/  FFMA.FTZ R96, R4, R21, 1.1641532182693481445e-10 ;  /* 0x2f00000004607423 */ /* 0x000fe20000010015 */
[----:B------:R-:W-:Y:S01]  /*8ec0*/  FMUL.FTZ R98, R98, R129 ;  /* 0x0000008162627220 */ /* 0x000fe20000410000 */
[----:B------:R-:W-:-:S03]  /*8ed0*/  IMAD.MOV.U32 R4, RZ, RZ, 0x2 ;  /* 0x00000002ff047424 */ /* 0x000fc600078e00ff */
        /* <DEDUP_REMOVED lines=12> */
.L_x_2537:
        /* <DEDUP_REMOVED lines=15> */
.L_x_2539:
[----:B------:R-:W-:Y:S05]  /*9090*/  BSYNC.RECONVERGENT B3 ;  /* 0x0000000000037941 */ /* 0x000fea0003800200 */
.L_x_2538:
        /* <DEDUP_REMOVED lines=43> */
.L_x_2536:
[----:B------:R-:W-:Y:S05]  /*9350*/  BSYNC.RECONVERGENT B2 ;  /* 0x0000000000027941 */ /* 0x000fea0003800200 */
.L_x_2535:
[----:B------:R-:W-:Y:S01]  /*9360*/  I2FP.F32.U32 R96, R97 ;  /* 0x0000006100607245 */ /* 0x000fe20000201000 */
[----:B------:R-:W-:Y:S01]  /*9370*/  HADD2.F32 R98, -RZ, R91.H1_H1 ;  /* 0x3000005bff627230 */ /* 0x000fe20000004100 */
[----:B------:R-:W-:-:S03]  /*9380*/  PRMT R97, R134, 0x5410, R137 ;  /* 0x0000541086617816 */ /* 0x000fc60000000089 */
[----:B------:R-:W-:Y:S01]  /*9390*/  FFMA.FTZ R96, R96, R21, 1.1641532182693481445e-10 ;  /* 0x2f00000060607423 */ /* 0x000fe20000010015 */
[----:B------:R-:W-:-:S04]  /*93a0*/  FMUL.FTZ R98, R98, R129 ;  /* 0x0000008162627220 */ /* 0x000fc80000410000 */
[----:B------:R-:W-:Y:S01]  /*93b0*/  FSETP.GTU.FTZ.AND P6, PT, R96, R139, PT ;  /* 0x0000008b6000720b */ /* 0x000fe20003fdc000 */
[----:B------:R-:W-:-:S03]  /*93c0*/  @P1 HADD2.F32 R96, -RZ, R95.H1_H1 ;  /* 0x3000005fff601230 */ /* 0x000fc60000004100 */
[----:B------:R-:W-:Y:S02]  /*93d0*/  FSEL R98, R98, RZ, !P6 ;  /* 0x000000ff62627208 */ /* 0x000fe40007000000 */
[----:B------:R-:W-:-:S03]  /*93e0*/  SEL R21, RZ, 0x1, P6 ;  /* 0x00000001ff157807 */ /* 0x000fc60003000000 */
[----:B------:R-:W-:Y:S01]  /*93f0*/  FADD.FTZ R141, R141, R98 ;  /* 0x000000628d8d7221 */ /* 0x000fe20000010000 */
[----:B------:R-:W-:-:S03]  /*9400*/  PRMT R98, R138, 0x5410, R140 ;  /* 0x000054108a627816 */ /* 0x000fc6000000008c */
[--C-:B------:R-:W-:Y:S01]  /*9410*/  @P1 FADD.FTZ R129, R96, R141.reuse ;  /* 0x0000008d60811221 */ /* 0x100fe20000010000 */
[----:B------:R-:W-:Y:S01]  /*9420*/  @!P1 IMAD.MOV.U32 R129, RZ, RZ, R141 ;  /* 0x000000ffff819224 */ /* 0x000fe200078e008d */
[----:B------:R-:W-:-:S04]  /*9430*/  PRMT R96, R102, 0x5410, R103 ;  /* 0x0000541066607816 */ /* 0x000fc80000000067 */
[----:B------:R-:W-:-:S04]  /*9440*/  F2FP.F16.F32.PACK_AB R99, RZ, R129 ;  /* 0x00000081ff63723e */ /* 0x000fc800000000ff */
[----:B------:R-:W-:-:S07]  /*9450*/  PRMT R99, R135, 0x5410, R99 ;  /* 0x0000541087637816 */ /* 0x000fce0000000063 */
.L_x_2459:
        /* <DEDUP_REMOVED lines=43> */
.L_x_2540:
[----:B0-----:R-:W-:Y:S01]  /*9710*/  MOV R134, R136 ;  /* 0x0000008800867202 */ /* 0x001fe20000000f00 */
[----:B------:R-:W-:-:S07]  /*9720*/  VIADD R135, R133, 0x20 ;  /* 0x0000002085877836 */ /* 0x000fce0000000000 */
.L_x_2417:
[----:B------:R-:W-:Y:S05]  /*9730*/  BSYNC.RECONVERGENT B1 ;  /* 0x0000000000017941 */ /* 0x000fea0003800200 */
.L_x_2416:
        /* <DEDUP_REMOVED lines=35> */
.L_x_2546:
        /* <DEDUP_REMOVED lines=13> */
.L_x_2548:
[----:B------:R-:W-:Y:S05]  /*9a40*/  BSYNC.RECONVERGENT B3 ;  /* 0x0000000000037941 */ /* 0x000fea0003800200 */
.L_x_2547:
        /* <DEDUP_REMOVED lines=42> */
.L_x_2545:
[----:B------:R-:W-:Y:S05]  /*9cf0*/  BSYNC.RECONVERGENT B2 ;  /* 0x0000000000027941 */ /* 0x000fea0003800200 */
.L_x_2544:
        /* <DEDUP_REMOVED lines=9> */
[----:B-----5:R-:W-:-:S03]  /*9d90*/  HADD2.F32 R15, -RZ, R96.H0_H0 ;  /* 0x20000060ff0f7230 */ /* 0x020fc60000004100 */
        /* <DEDUP_REMOVED lines=15> */
.L_x_2551:
        /* <DEDUP_REMOVED lines=13> */
.L_x_2553:
[----:B------:R-:W-:Y:S05]  /*9f60*/  BSYNC.RECONVERGENT B3 ;  /* 0x0000000000037941 */ /* 0x000fea0003800200 */
.L_x_2552:
        /* <DEDUP_REMOVED lines=43> */
.L_x_2550:
[----:B------:R-:W-:Y:S05]  /*a220*/  BSYNC.RECONVERGENT B2 ;  /* 0x0000000000027941 */ /* 0x000fea0003800200 */
.L_x_2549:
[----:B------:R-:W-:Y:S01]  /*a230*/  I2FP.F32.U32 R15, R4 ;  /* 0x00000004000f7245 */ /* 0x000fe20000201000 */
[----:B------:R-:W-:Y:S01]  /*a240*/  HADD2.F32 R17, -RZ, R88.H0_H0 ;  /* 0x20000058ff117230 */ /* 0x000fe20000004100 */
[----:B------:R-:W-:Y:S01]  /*a250*/  ISETP.NE.AND P3, PT, R18, 0x1, PT ;  /* 0x000000011200780c */ /* 0x000fe20003f65270 */
[----:B------:R-:W-:Y:S01]  /*a260*/  BSSY.RECONVERGENT B2, `(.L_x_2554) ;  /* 0x000004f000027945 */ /* 0x000fe20003800200 */
[----:B------:R-:W-:Y:S02]  /*a270*/  IMAD.MOV.U32 R16, RZ, RZ, 0x2 ;  /* 0x00000002ff107424 */ /* 0x000fe400078e00ff */
[----:B------:R-:W-:Y:S01]  /*a280*/  FFMA.FTZ R4, R15, R130, 1.1641532182693481445e-10 ;  /* 0x2f0000000f047423 */ /* 0x000fe20000010082 */
[----:B------:R-:W-:Y:S01]  /*a290*/  FMUL.FTZ R15, R17, R138 ;  /* 0x0000008a110f7220 */ /* 0x000fe20000410000 */
[----:B------:R-:W-:-:S03]  /*a2a0*/  @P1 HADD2.F32 R17, -RZ, R92.H0_H0 ;  /* 0x2000005cff111230 */ /* 0x000fc60000004100 */
[----:B------:R-:W-:-:S04]  /*a2b0*/  FSETP.GTU.FTZ.AND P2, PT, R4, R139, PT ;  /* 0x0000008b0400720b */ /* 0x000fc80003f5c000 */
[----:B------:R-:W-:Y:S02]  /*a2c0*/  FSEL R15, R15, RZ, !P2 ;  /* 0x000000ff0f0f7208 */ /* 0x000fe40005000000 */
[----:B------:R-:W-:-:S03]  /*a2d0*/  SEL R14, RZ, 0x1, P2 ;  /* 0x00000001ff0e7807 */ /* 0x000fc60001000000 */
[----:B------:R-:W-:-:S04]  /*a2e0*/  FADD.FTZ R4, R22, R15 ;  /* 0x0000000f16047221 */ /* 0x000fc80000010000 */
[----:B------:R-:W-:Y:S01]  /*a2f0*/  @P1 FADD.FTZ R22, R17, R4 ;  /* 0x0000000411161221 */ /* 0x000fe20000010000 */
[----:B------:R-:W-:Y:S01]  /*a300*/  @!P1 MOV R22, R4 ;  /* 0x0000000400169202 */ /* 0x000fe20000000f00 */
[----:B------:R-:W-:-:S03]  /*a310*/  IMAD.MOV.U32 R4, RZ, RZ, R2 ;  /* 0x000000ffff047224 */ /* 0x000fc600078e0002 */
[----:B0-----:R-:W-:Y:S01]  /*a320*/  F2FP.F16.F32.PACK_AB R102, RZ, R22 ;  /* 0x00000016ff66723e */ /* 0x001fe200000000ff */
        /* <DEDUP_REMOVED lines=9> */
.L_x_2556:
        /* <DEDUP_REMOVED lines=13> */
.L_x_2558:
[----:B------:R-:W-:Y:S05]  /*a490*/  BSYNC.RECONVERGENT B3 ;  /* 0x0000000000037941 */ /* 0x000fea0003800200 */
.L_x_2557:
        /* <DEDUP_REMOVED lines=43> */
.L_x_2555:
[----:B------:R-:W-:Y:S05]  /*a750*/  BSYNC.RECONVERGENT B2 ;  /* 0x0000000000027941 */ /* 0x000fea0003800200 */
.L_x_2554:
[----:B------:R-:W-:Y:S01]  /*a760*/  I2FP.F32.U32 R15, R4 ;  /* 0x00000004000f7245 */ /* 0x000fe20000201000 */
[----:B------:R-:W-:Y:S01]  /*a770*/  BSSY.RECONVERGENT B2, `(.L_x_2559) ;  /* 0x000004e000027945 */ /* 0x000fe20003800200 */
[----:B------:R-:W-:Y:S01]  /*a780*/  ISETP.NE.AND P3, PT, R16, 0x1, PT ;  /* 0x000000011000780c */ /* 0x000fe20003f65270 */
[----:B------:R-:W-:Y:S01]  /*a790*/  HFMA2 R18, -RZ, RZ, 0, 1.1920928955078125e-07 ;  /* 0x00000002ff127431 */ /* 0x000fe200000001ff */
[----:B------:R-:W-:Y:S01]  /*a7a0*/  LOP3.LUT R13, R13, 0xfffffff7, RZ, 0xc0, !PT ;  /* 0xfffffff70d0d7812 */ /* 0x000fe200078ec0ff */
[----:B------:R-:W-:Y:S01]  /*a7b0*/  FFMA.FTZ R4, R15, R130, 1.1641532182693481445e-10 ;  /* 0x2f0000000f047423 */ /* 0x000fe20000010082 */
[----:B------:R-:W-:-:S04]  /*a7c0*/  HADD2.F32 R15, -RZ, R96.H1_H1 ;  /* 0x30000060ff0f7230 */ /* 0x000fc80000004100 */
[----:B------:R-:W-:Y:S01]  /*a7d0*/  FSETP.GTU.FTZ.AND P2, PT, R4, R139, PT ;  /* 0x0000008b0400720b */ /* 0x000fe20003f5c000 */
[----:B------:R-:W-:Y:S01]  /*a7e0*/  FMUL.FTZ R15, R15, R138 ;  /* 0x0000008a0f0f7220 */ /* 0x000fe20000410000 */
[----:B------:R-:W-:Y:S02]  /*a7f0*/  IMAD.MOV.U32 R4, RZ, RZ, R2 ;  /* 0x000000ffff047224 */ /* 0x000fe400078e0002 */
        /* <DEDUP_REMOVED lines=12> */
.L_x_2561:
        /* <DEDUP_REMOVED lines=13> */
.L_x_2563:
[----:B------:R-:W-:Y:S05]  /*a990*/  BSYNC.RECONVERGENT B3 ;  /* 0x0000000000037941 */ /* 0x000fea0003800200 */
.L_x_2562:
        /* <DEDUP_REMOVED lines=43> */
.L_x_2560:
[----:B------:R-:W-:Y:S05]  /*ac50*/  BSYNC.RECONVERGENT B2 ;  /* 0x0000000000027941 */ /* 0x000fea0003800200 */
.L_x_2559:
[----:B------:R-:W-:Y:S01]  /*ac60*/  I2FP.F32.U32 R17, R4 ;  /* 0x0000000400117245 */ /* 0x000fe20000201000 */
[----:B------:R-:W-:Y:S01]  /*ac70*/  HADD2.F32 R19, -RZ, R88.H1_H1 ;  /* 0x30000058ff137230 */ /* 0x000fe20000004100 */
[----:B------:R-:W-:Y:S01]  /*ac80*/  ISETP.NE.AND P3, PT, R18, 0x1, PT ;  /* 0x000000011200780c */ /* 0x000fe20003f65270 */
[----:B------:R-:W-:Y:S01]  /*ac90*/  @P1 HADD2.F32 R108, -RZ, R92.H1_H1 ;  /* 0x3000005cff6c1230 */ /* 0x000fe20000004100 */
[----:B------:R-:W-:Y:S01]  /*aca0*/  BSSY.RECONVERGENT B2, `(.L_x_2564) ;  /* 0x000004e000027945 */ /* 0x000fe20003800200 */
[----:B------:R-:W-:Y:S01]  /*acb0*/  FFMA.FTZ R4, R17, R130, 1.1641532182693481445e-10 ;  /* 0x2f00000011047423 */ /* 0x000fe20000010082 */
[----:B------:R-:W-:Y:S01]  /*acc0*/  FMUL.FTZ R19, R19, R138 ;  /* 0x0000008a13137220 */ /* 0x000fe20000410000 */
[----:B------:R-:W-:-:S03]  /*acd0*/  HFMA2 R16, -RZ, RZ, 0, 1.1920928955078125e-07 ;  /* 0x00000002ff107431 */ /* 0x000fc600000001ff */
[----:B------:R-:W-:-:S04]  /*ace0*/  FSETP.GTU.FTZ.AND P2, PT, R4, R139, PT ;  /* 0x0000008b0400720b */ /* 0x000fc80003f5c000 */
[----:B------:R-:W-:-:S05]  /*acf0*/  FSEL R4, R19, RZ, !P2 ;  /* 0x000000ff13047208 */ /* 0x000fca0005000000 */
[----:B------:R-:W-:Y:S01]  /*ad00*/  FADD.FTZ R15, R15, R4 ;  /* 0x000000040f0f7221 */ /* 0x000fe20000010000 */
[----:B------:R-:W-:-:S03]  /*ad10*/  IMAD.MOV.U32 R4, RZ, RZ, R2 ;  /* 0x000000ffff047224 */ /* 0x000fc600078e0002 */
        /* <DEDUP_REMOVED lines=13> */
.L_x_2566:
        /* <DEDUP_REMOVED lines=13> */
.L_x_2568:
[----:B------:R-:W-:Y:S05]  /*aec0*/  BSYNC.RECONVERGENT B3 ;  /* 0x0000000000037941 */ /* 0x000fea0003800200 */
.L_x_2567:
        /* <DEDUP_REMOVED lines=43> */
.L_x_2565:
[----:B------:R-:W-:Y:S05]  /*b180*/  BSYNC.RECONVERGENT B2 ;  /* 0x0000000000027941 */ /* 0x000fea0003800200 */
.L_x_2564:
        /* <DEDUP_REMOVED lines=22> */
.L_x_2571:
        /* <DEDUP_REMOVED lines=13> */
.L_x_2573:
[----:B------:R-:W-:Y:S05]  /*b3c0*/  BSYNC.RECONVERGENT B3 ;  /* 0x0000000000037941 */ /* 0x000fea0003800200 */
.L_x_2572:
        /* <DEDUP_REMOVED lines=43> */
.L_x_2570:
[----:B------:R-:W-:Y:S05]  /*b680*/  BSYNC.RECONVERGENT B2 ;  /* 0x0000000000027941 */ /* 0x000fea0003800200 */
.L_x_2569:
[----:B------:R-:W-:Y:S01]  /*b690*/  I2FP.F32.U32 R17, R4 ;  /* 0x0000000400117245 */ /* 0x000fe20000201000 */
[----:B------:R-:W-:Y:S01]  /*b6a0*/  HADD2.F32 R19, -RZ, R89.H0_H0 ;  /* 0x20000059ff137230 */ /* 0x000fe20000004100 */
[----:B------:R-:W-:Y:S01]  /*b6b0*/  BSSY.RECONVERGENT B2, `(.L_x_2574) ;  /* 0x0000050000027945 */ /* 0x000fe20003800200 */
[----:B------:R-:W-:Y:S02]  /*b6c0*/  @P1 HADD2.F32 R107, -RZ, R93.H0_H0 ;  /* 0x2000005dff6b1230 */ /* 0x000fe40000004100 */
        /* <DEDUP_REMOVED lines=10> */
[----:B------:R-:W-:-:S05]  /*b770*/  @!P1 IMAD.MOV.U32 R107, RZ, RZ, R96 ;  /* 0x000000ffff6b9224 */ /* 0x000fca00078e0060 */
        /* <DEDUP_REMOVED lines=10> */
.L_x_2576:
        /* <DEDUP_REMOVED lines=13> */
.L_x_2578:
[----:B------:R-:W-:Y:S05]  /*b8f0*/  BSYNC.RECONVERGENT B3 ;  /* 0x0000000000037941 */ /* 0x000fea0003800200 */
.L_x_2577:
        /* <DEDUP_REMOVED lines=43> */
.L_x_2575:
[----:B------:R-:W-:Y:S05]  /*bbb0*/  BSYNC.RECONVERGENT B2 ;  /* 0x0000000000027941 */ /* 0x000fea0003800200 */
.L_x_2574:
[----:B------:R-:W-:Y:S01]  /*bbc0*/  I2FP.F32.U32 R17, R4 ;  /* 0x0000000400117245 */ /* 0x000fe20000201000 */
[----:B------:R-:W-:Y:S01]  /*bbd0*/  HADD2.F32 R97, -RZ, R97.H1_H1 ;  /* 0x30000061ff617230 */ /* 0x000fe20000004100 */
        /* <DEDUP_REMOVED lines=20> */
.L_x_2581:
        /* <DEDUP_REMOVED lines=13> */
.L_x_2583:
[----:B------:R-:W-:Y:S05]  /*bdf0*/  BSYNC.RECONVERGENT B3 ;  /* 0x0000000000037941 */ /* 0x000fea0003800200 */
.L_x_2582:
        /* <DEDUP_REMOVED lines=43> */
.L_x_2580:
[----:B------:R-:W-:Y:S05]  /*c0b0*/  BSYNC.RECONVERGENT B2 ;  /* 0x0000000000027941 */ /* 0x000fea0003800200 */
.L_x_2579:
[----:B------:R-:W-:Y:S01]  /*c0c0*/  I2FP.F32.U32 R19, R4 ;  /* 0x0000000400137245 */ /* 0x000fe20000201000 */
[----:B------:R-:W-:Y:S01]  /*c0d0*/  HADD2.F32 R97, -RZ, R89.H1_H1 ;  /* 0x30000059ff617230 */ /* 0x000fe20000004100 */
[----:B------:R-:W-:Y:S01]  /*c0e0*/  BSSY.RECONVERGENT B2, `(.L_x_2584) ;  /* 0x0000051000027945 */ /* 0x000fe20003800200 */
[----:B------:R-:W-:Y:S02]  /*c0f0*/  @P1 HADD2.F32 R20, -RZ, R93.H1_H1 ;  /* 0x3000005dff141230 */ /* 0x000fe40000004100 */
[----:B------:R-:W-:Y:S01]  /*c100*/  FFMA.FTZ R4, R19, R130, 1.1641532182693481445e-10 ;  /* 0x2f00000013047423 */ /* 0x000fe20000010082 */
[----:B------:R-:W-:Y:S01]  /*c110*/  FMUL.FTZ R18, R97, R138 ;  /* 0x0000008a61127220 */ /* 0x000fe20000410000 */
[----:B------:R-:W-:-:S03]  /*c120*/  IMAD.MOV.U32 R19, RZ, RZ, R2 ;  /* 0x000000ffff137224 */ /* 0x000fc600078e0002 */
[----:B------:R-:W-:-:S04]  /*c130*/  FSETP.GTU.FTZ.AND P2, PT, R4, R139, PT ;  /* 0x0000008b0400720b */ /* 0x000fc80003f5c000 */
[----:B------:R-:W-:Y:S02]  /*c140*/  FSEL R18, R18, RZ, !P2 ;  /* 0x000000ff12127208 */ /* 0x000fe40005000000 */
[----:B------:R-:W-:Y:S02]  /*c150*/  SEL R4, RZ, 0x1, P2 ;  /* 0x00000001ff047807 */ /* 0x000fe40001000000 */
[----:B------:R-:W-:Y:S01]  /*c160*/  ISETP.NE.AND P2, PT, R96, 0x1, PT ;  /* 0x000000016000780c */ /* 0x000fe20003f45270 */
[----:B------:R-:W-:Y:S01]  /*c170*/  FADD.FTZ R17, R17, R18 ;  /* 0x0000001211117221 */ /* 0x000fe20000010000 */
[----:B------:R-:W-:-:S03]  /*c180*/  IMAD.MOV.U32 R18, RZ, RZ, 0x2 ;  /* 0x00000002ff127424 */ /* 0x000fc600078e00ff */
[--C-:B------:R-:W-:Y:S01]  /*c190*/  @P1 FADD.FTZ R115, R20, R17.reuse ;  /* 0x0000001114731221 */ /* 0x100fe20000010000 */
[----:B------:R-:W-:Y:S02]  /*c1a0*/  @!P1 MOV R115, R17 ;  /* 0x0000001100739202 */ /* 0x000fe40000000f00 */
        /* <DEDUP_REMOVED lines=11> */
.L_x_2586:
        /* <DEDUP_REMOVED lines=13> */
.L_x_2588:
[----:B------:R-:W-:Y:S05]  /*c330*/  BSYNC.RECONVERGENT B3 ;  /* 0x0000000000037941 */ /* 0x000fea0003800200 */
.L_x_2587:
        /* <DEDUP_REMOVED lines=43> */
.L_x_2585:
[----:B------:R-:W-:Y:S05]  /*c5f0*/  BSYNC.RECONVERGENT B2 ;  /* 0x0000000000027941 */ /* 0x000fea0003800200 */
.L_x_2584:
        /* <DEDUP_REMOVED lines=20> */
.L_x_2591:
        /* <DEDUP_REMOVED lines=13> */
.L_x_2593:
[----:B------:R-:W-:Y:S05]  /*c810*/  BSYNC.RECONVERGENT B3 ;  /* 0x0000000000037941 */ /* 0x000fea0003800200 */
.L_x_2592:
        /* <DEDUP_REMOVED lines=43> */
.L_x_2590:
[----:B------:R-:W-:Y:S05]  /*cad0*/  BSYNC.RECONVERGENT B2 ;  /* 0x0000000000027941 */ /* 0x000fea0003800200 */
.L_x_2589:
[----:B------:R-:W-:Y:S01]  /*cae0*/  I2FP.F32.U32 R19, R19 ;  /* 0x0000001300137245 */ /* 0x000fe20000201000 */
[----:B------:R-:W-:Y:S01]  /*caf0*/  HADD2.F32 R97, -RZ, R90.H0_H0 ;  /* 0x2000005aff617230 */ /* 0x000fe20000004100 */
[----:B------:R-:W-:Y:S01]  /*cb00*/  BSSY.RECONVERGENT B2, `(.L_x_2594) ;  /* 0x0000050000027945 */ /* 0x000fe20003800200 */
[----:B------:R-:W-:Y:S02]  /*cb10*/  HFMA2 R100, -RZ, RZ, 0, 1.1920928955078125e-07 ;  /* 0x00000002ff647431 */ /* 0x000fe400000001ff */
[----:B------:R-:W-:Y:S01]  /*cb20*/  FFMA.FTZ R4, R19, R130, 1.1641532182693481445e-10 ;  /* 0x2f00000013047423 */ /* 0x000fe20000010082 */
[----:B------:R-:W-:Y:S01]  /*cb30*/  FMUL.FTZ R19, R97, R138 ;  /* 0x0000008a61137220 */ /* 0x000fe20000410000 */
[----:B------:R-:W-:-:S03]  /*cb40*/  @P1 HADD2.F32 R97, -RZ, R94.H0_H0 ;  /* 0x2000005eff611230 */ /* 0x000fc60000004100 */
        /* <DEDUP_REMOVED lines=18> */
.L_x_2596:
        /* <DEDUP_REMOVED lines=13> */
.L_x_2598:
[----:B------:R-:W-:Y:S05]  /*cd40*/  BSYNC.RECONVERGENT B3 ;  /* 0x0000000000037941 */ /* 0x000fea0003800200 */
.L_x_2597:
        /* <DEDUP_REMOVED lines=43> */
.L_x_2595:
[----:B------:R-:W-:Y:S05]  /*d000*/  BSYNC.RECONVERGENT B2 ;  /* 0x0000000000027941 */ /* 0x000fea0003800200 */
.L_x_2594:
[----:B------:R-:W-:Y:S01]  /*d010*/  I2FP.F32.U32 R19, R4 ;  /* 0x0000000400137245 */ /* 0x000fe20000201000 */
[----:B------:R-:W-:Y:S01]  /*d020*/  HADD2.F32 R97, -RZ, R98.H1_H1 ;  /* 0x30000062ff617230 */ /* 0x000fe20000004100 */
        /* <DEDUP_REMOVED lines=18> */
.L_x_2601:
        /* <DEDUP_REMOVED lines=13> */
.L_x_2603:
[----:B------:R-:W-:Y:S05]  /*d220*/  BSYNC.RECONVERGENT B3 ;  /* 0x0000000000037941 */ /* 0x000fea0003800200 */
.L_x_2602:
        /* <DEDUP_REMOVED lines=43> */
.L_x_2600:
[----:B------:R-:W-:Y:S05]  /*d4e0*/  BSYNC.RECONVERGENT B2 ;  /* 0x0000000000027941 */ /* 0x000fea0003800200 */
.L_x_2599:
        /* <DEDUP_REMOVED lines=14> */
[----:B------:R-:W-:Y:S01]  /*d5d0*/  PRMT R19, R4, 0x7610, R19 ;  /* 0x0000761004137816 */ /* 0x000fe20000000013 */
        /* <DEDUP_REMOVED lines=11> */
.L_x_2606:
        /* <DEDUP_REMOVED lines=13> */
.L_x_2608:
[----:B------:R-:W-:Y:S05]  /*d760*/  BSYNC.RECONVERGENT B3 ;  /* 0x0000000000037941 */ /* 0x000fea0003800200 */
.L_x_2607:
        /* <DEDUP_REMOVED lines=43> */
.L_x_2605:
[----:B------:R-:W-:Y:S05]  /*da20*/  BSYNC.RECONVERGENT B2 ;  /* 0x0000000000027941 */ /* 0x000fea0003800200 */
.L_x_2604:
[----:B------:R-:W-:Y:S01]  /*da30*/  I2FP.F32.U32 R97, R20 ;  /* 0x0000001400617245 */ /* 0x000fe20000201000 */
[----:B------:R-:W-:Y:S01]  /*da40*/  HADD2.F32 R101, -RZ, R99.H0_H0 ;  /* 0x20000063ff657230 */ /* 0x000fe20000004100 */
        /* <DEDUP_REMOVED lines=18> */
.L_x_2611:
        /* <DEDUP_REMOVED lines=13> */
.L_x_2613:
[----:B------:R-:W-:Y:S05]  /*dc40*/  BSYNC.RECONVERGENT B3 ;  /* 0x0000000000037941 */ /* 0x000fea0003800200 */
.L_x_2612:
        /* <DEDUP_REMOVED lines=43> */
.L_x_2610:
[----:B------:R-:W-:Y:S05]  /*df00*/  BSYNC.RECONVERGENT B2 ;  /* 0x0000000000027941 */ /* 0x000fea0003800200 */
.L_x_2609:
[----:B------:R-:W-:Y:S01]  /*df10*/  I2FP.F32.U32 R97, R97 ;  /* 0x0000006100617245 */ /* 0x000fe20000201000 */
[----:B------:R-:W-:Y:S01]  /*df20*/  HADD2.F32 R101, -RZ, R91.H0_H0 ;  /* 0x2000005bff657230 */ /* 0x000fe20000004100 */
[----:B------:R-:W-:Y:S01]  /*df30*/  BSSY.RECONVERGENT B2, `(.L_x_2614) ;  /* 0x0000051000027945 */ /* 0x000fe20003800200 */
[----:B------:R-:W-:Y:S02]  /*df40*/  IMAD.MOV.U32 R100, RZ, RZ, 0x2 ;  /* 0x00000002ff647424 */ /* 0x000fe400078e00ff */
[----:B------:R-:W-:Y:S01]  /*df50*/  FFMA.FTZ R4, R97, R130, 1.1641532182693481445e-10 ;  /* 0x2f00000061047423 */ /* 0x000fe20000010082 */
[----:B------:R-:W-:Y:S01]  /*df60*/  FMUL.FTZ R97, R101, R138 ;  /* 0x0000008a65617220 */ /* 0x000fe20000410000 */
[----:B------:R-:W-:-:S03]  /*df70*/  @P1 HADD2.F32 R101, -RZ, R95.H0_H0 ;  /* 0x2000005fff651230 */ /* 0x000fc60000004100 */
        /* <DEDUP_REMOVED lines=19> */
.L_x_2616:
        /* <DEDUP_REMOVED lines=13> */
.L_x_2618:
[----:B------:R-:W-:Y:S05]  /*e180*/  BSYNC.RECONVERGENT B3 ;  /* 0x0000000000037941 */ /* 0x000fea0003800200 */
.L_x_2617:
        /* <DEDUP_REMOVED lines=43> */
.L_x_2615:
[----:B------:R-:W-:Y:S05]  /*e440*/  BSYNC.RECONVERGENT B2 ;  /* 0x0000000000027941 */ /* 0x000fea0003800200 */
.L_x_2614:
[----:B------:R-:W-:Y:S01]  /*e450*/  I2FP.F32.U32 R97, R97 ;  /* 0x0000006100617245 */ /* 0x000fe20000201000 */
[----:B------:R-:W-:Y:S01]  /*e460*/  HADD2.F32 R99, -RZ, R99.H1_H1 ;  /* 0x30000063ff637230 */ /* 0x000fe20000004100 */
        /* <DEDUP_REMOVED lines=18> */
.L_x_2621:
        /* <DEDUP_REMOVED lines=15> */
.L_x_2623:
[----:B------:R-:W-:Y:S05]  /*e680*/  BSYNC.RECONVERGENT B3 ;  /* 0x0000000000037941 */ /* 0x000fea0003800200 */
.L_x_2622:
        /* <DEDUP_REMOVED lines=43> */
.L_x_2620:
[----:B------:R-:W-:Y:S05]  /*e940*/  BSYNC.RECONVERGENT B2 ;  /* 0x0000000000027941 */ /* 0x000fea0003800200 */
.L_x_2619:
[----:B------:R-:W-:Y:S01]  /*e950*/  I2FP.F32.U32 R97, R97 ;  /* 0x0000006100617245 */ /* 0x000fe20000201000 */
[----:B------:R-:W-:Y:S01]  /*e960*/  HADD2.F32 R99, -RZ, R91.H1_H1 ;  /* 0x3000005bff637230 */ /* 0x000fe20000004100 */
[----:B------:R-:W-:-:S03]  /*e970*/  PRMT R98, R140, 0x5410, R141 ;  /* 0x000054108c627816 */ /* 0x000fc6000000008d */
[----:B------:R-:W-:Y:S01]  /*e980*/  FFMA.FTZ R130, R97, R130, 1.1641532182693481445e-10 ;  /* 0x2f00000061827423 */ /* 0x000fe20000010082 */
[----:B------:R-:W-:Y:S01]  /*e990*/  FMUL.FTZ R97, R99, R138 ;  /* 0x0000008a63617220 */ /* 0x000fe20000410000 */
[----:B------:R-:W-:-:S03]  /*e9a0*/  @P1 HADD2.F32 R99, -RZ, R95.H1_H1 ;  /* 0x3000005fff631230 */ /* 0x000fc60000004100 */
[----:B------:R-:W-:-:S04]  /*e9b0*/  FSETP.GTU.FTZ.AND P6, PT, R130, R139, PT ;  /* 0x0000008b8200720b */ /* 0x000fc80003fdc000 */
[----:B------:R-:W-:Y:S02]  /*e9c0*/  FSEL R97, R97, RZ, !P6 ;  /* 0x000000ff61617208 */ /* 0x000fe40007000000 */
[----:B------:R-:W-:-:S03]  /*e9d0*/  SEL R96, RZ, 0x1, P6 ;  /* 0x00000001ff607807 */ /* 0x000fc60003000000 */
[----:B------:R-:W-:Y:S01]  /*e9e0*/  FADD.FTZ R142, R142, R97 ;  /* 0x000000618e8e7221 */ /* 0x000fe20000010000 */
[----:B------:R-:W-:Y:S02]  /*e9f0*/  PRMT R97, R21, 0x5410, R137 ;  /* 0x0000541015617816 */ /* 0x000fe40000000089 */
[----:B------:R-:W-:Y:S01]  /*ea00*/  PRMT R21, R96, 0x7610, R21 ;  /* 0x0000761060157816 */ /* 0x000fe20000000015 */
[--C-:B------:R-:W-:Y:S01]  /*ea10*/  @P1 FADD.FTZ R130, R99, R142.reuse ;  /* 0x0000008e63821221 */ /* 0x100fe20000010000 */
[----:B------:R-:W-:Y:S01]  /*ea20*/  @!P1 IMAD.MOV.U32 R130, RZ, RZ, R142 ;  /* 0x000000ffff829224 */ /* 0x000fe200078e008e */
[----:B------:R-:W-:-:S04]  /*ea30*/  PRMT R96, R102, 0x5410, R103 ;  /* 0x0000541066607816 */ /* 0x000fc80000000067 */
[----:B------:R-:W-:-:S04]  /*ea40*/  F2FP.F16.F32.PACK_AB R99, RZ, R130 ;  /* 0x00000082ff63723e */ /* 0x000fc800000000ff */
[----:B------:R-:W-:Y:S01]  /*ea50*/  PRMT R99, R134, 0x5410, R99 ;  /* 0x0000541086637816 */ /* 0x000fe20000000063 */
[----:B------:R-:W-:Y:S06]  /*ea60*/  BRA `(.L_x_2624) ;  /* 0x0000002800647947 */ /* 0x000fec0003800000 */
.L_x_2543:
[----:B------:R-:W-:Y:S01]  /*ea70*/  ISETP.NE.AND P2, PT, R4, 0x1, PT ;  /* 0x000000010400780c */ /* 0x000fe20003f45270 */
[----:B------:R-:W-:Y:S01]  /*ea80*/  BSSY.RECONVERGENT B2, `(.L_x_2625) ;  /* 0x0000047000027945 */ /* 0x000fe20003800200 */
[----:B0-----:R-:W-:Y:S02]  /*ea90*/  HFMA2 R100, -RZ, RZ, 0, 1.1920928955078125e-07 ;  /* 0x00000002ff647431 */ /* 0x001fe400000001ff */
        /* <DEDUP_REMOVED lines=13> */
.L_x_2627:
        /* <DEDUP_REMOVED lines=13> */
.L_x_2629:
[----:B------:R-:W-:Y:S05]  /*ec40*/  BSYNC.RECONVERGENT B3 ;  /* 0x0000000000037941 */ /* 0x000fea0003800200 */
.L_x_2628:
        /* <DEDUP_REMOVED lines=42> */
.L_x_2626:
[----:B------:R-:W-:Y:S05]  /*eef0*/  BSYNC.RECONVERGENT B2 ;  /* 0x0000000000027941 */ /* 0x000fea0003800200 */
.L_x_2625:
[----:B------:R-:W0:Y:S01]  /*ef00*/  LDC R142, c[0x0][0x408] ;  /* 0x00010200ff8e7b82 */ /* 0x000e220000000800 */
[----:B------:R-:W-:Y:S01]  /*ef10*/  I2FP.F32.U32 R101, R22 ;  /* 0x0000001600657245 */ /* 0x000fe20000201000 */
[----:B------:R-:W-:Y:S01]  /*ef20*/  IMAD.MOV.U32 R130, RZ, RZ, 0x2f800000 ;  /* 0x2f800000ff827424 */ /* 0x000fe200078e00ff */
[----:B------:R-:W-:Y:S01]  /*ef30*/  ISETP.NE.AND P3, PT, R100, 0x1, PT ;  /* 0x000000016400780c */ /* 0x000fe20003f65270 */
[----:B-----5:R-:W-:Y:S01]  /*ef40*/  HADD2.F32 R103, -RZ, R96.H0_H0 ;  /* 0x20000060ff677230 */ /* 0x020fe20000004100 */
[----:B------:R-:W-:Y:S01]  /*ef50*/  LOP3.LUT R13, R13, 0xffffffef, RZ, 0xc0, !PT ;  /* 0xffffffef0d0d7812 */ /* 0x000fe200078ec0ff */
[----:B------:R-:W-:Y:S01]  /*ef60*/  FFMA.FTZ R4, R101, R130, 1.1641532182693481445e-10 ;  /* 0x2f00000065047423 */ /* 0x000fe20000010082 */
[----:B------:R-:W-:Y:S01]  /*ef70*/  @P1 HADD2.F32 R101, -RZ, R92.H0_H0 ;  /* 0x2000005cff651230 */ /* 0x000fe20000004100 */
[----:B------:R-:W1:Y:S01]  /*ef80*/  LDC R141, c[0x0][0x404] ;  /* 0x00010100ff8d7b82 */ /* 0x000e620000000800 */
[----:B------:R-:W-:Y:S01]  /*ef90*/  BSSY.RECONVERGENT B2, `(.L_x_2630) ;  /* 0x000004c000027945 */ /* 0x000fe20003800200 */
[----:B------:R-:W-:-:S02]  /*efa0*/  IMAD.MOV.U32 R102, RZ, RZ, 0x2 ;  /* 0x00000002ff667424 */ /* 0x000fc400078e00ff */
[----:B0-----:R-:W-:Y:S01]  /*efb0*/  FMUL.FTZ R103, R103, R142 ;  /* 0x0000008e67677220 */ /* 0x001fe20000410000 */
[----:B-1----:R-:W-:Y:S02]  /*efc0*/  FSETP.GTU.FTZ.AND P2, PT, R4, R141, PT ;  /* 0x0000008d0400720b */ /* 0x002fe40003f5c000 */
[----:B------:R-:W-:Y:S02]  /*efd0*/  MOV R4, R2 ;  /* 0x0000000200047202 */ /* 0x000fe40000000f00 */
        /* <DEDUP_REMOVED lines=14> */
.L_x_2632:
        /* <DEDUP_REMOVED lines=13> */
.L_x_2634:
[----:B------:R-:W-:Y:S05]  /*f190*/  BSYNC.RECONVERGENT B3 ;  /* 0x0000000000037941 */ /* 0x000fea0003800200 */
.L_x_2633:
        /* <DEDUP_REMOVED lines=43> */
.L_x_2631:
[----:B------:R-:W-:Y:S05]  /*f450*/  BSYNC.RECONVERGENT B2 ;  /* 0x0000000000027941 */ /* 0x000fea0003800200 */
.L_x_2630:
        /* <DEDUP_REMOVED lines=9> */
[----:B------:R-:W-:Y:S01]  /*f4f0*/  FSETP.GTU.FTZ.AND P2, PT, R4, R141, PT ;  /* 0x0000008d0400720b */ /* 0x000fe20003f5c000 */
[----:B------:R-:W-:-:S03]  /*f500*/  IMAD.MOV.U32 R4, RZ, RZ, R2 ;  /* 0x000000ffff047224 */ /* 0x000fc600078e0002 */
        /* <DEDUP_REMOVED lines=14> */
.L_x_2637:
        /* <DEDUP_REMOVED lines=13> */
.L_x_2639:
[----:B------:R-:W-:Y:S05]  /*f6c0*/  BSYNC.RECONVERGENT B3 ;  /* 0x0000000000037941 */ /* 0x000fea0003800200 */
.L_x_2638:
        /* <DEDUP_REMOVED lines=43> */
.L_x_2636:
[----:B------:R-:W-:Y:S05]  /*f980*/  BSYNC.RECONVERGENT B2 ;  /* 0x0000000000027941 */ /* 0x000fea0003800200 */
.L_x_2635:
[----:B------:R-:W-:Y:S01]  /*f990*/  I2FP.F32.U32 R101, R4 ;  /* 0x0000000400657245 */ /* 0x000fe20000201000 */
[----:B------:R-:W-:Y:S01]  /*f9a0*/  HADD2.F32 R103, -RZ, R97.H0_H0 ;  /* 0x20000061ff677230 */ /* 0x000fe20000004100 */
[----:B------:R-:W-:Y:S01]  /*f9b0*/  ISETP.NE.AND P2, PT, R96, 0x1, PT ;  /* 0x000000016000780c */ /* 0x000fe20003f45270 */
[----:B------:R-:W-:Y:S01]  /*f9c0*/  BSSY.RECONVERGENT B2, `(.L_x_2640) ;  /* 0x000004f000027945 */ /* 0x000fe20003800200 */
[----:B------:R-:W-:Y:S01]  /*f9d0*/  LOP3.LUT R13, R13, 0xfffffffb, RZ, 0xc0, !PT ;  /* 0xfffffffb0d0d7812 */ /* 0x000fe200078ec0ff */
[----:B------:R-:W-:Y:S01]  /*f9e0*/  FFMA.FTZ R4, R101, R130, 1.1641532182693481445e-10 ;  /* 0x2f00000065047423 */ /* 0x000fe20000010082 */
[----:B------:R-:W-:Y:S01]  /*f9f0*/  FMUL.FTZ R103, R103, R142 ;  /* 0x0000008e67677220 */ /* 0x000fe20000410000 */
[----:B------:R-:W-:-:S03]  /*fa00*/  HFMA2 R100, -RZ, RZ, 0, 1.1920928955078125e-07 ;  /* 0x00000002ff647431 */ /* 0x000fc600000001ff */
[----:B------:R-:W-:Y:S01]  /*fa10*/  FSETP.GTU.FTZ.AND P3, PT, R4, R141, PT ;  /* 0x0000008d0400720b */ /* 0x000fe20003f7c000 */
[----:B------:R-:W-:-:S03]  /*fa20*/  @P1 HADD2.F32 R4, -RZ, R93.H0_H0 ;  /* 0x2000005dff041230 */ /* 0x000fc60000004100 */
        /* <DEDUP_REMOVED lines=15> */
.L_x_2642:
        /* <DEDUP_REMOVED lines=13> */
.L_x_2644:
[----:B------:R-:W-:Y:S05]  /*fbf0*/  BSYNC.RECONVERGENT B3 ;  /* 0x0000000000037941 */ /* 0x000fea0003800200 */
.L_x_2643:
        /* <DEDUP_REMOVED lines=43> */
.L_x_2641:
[----:B------:R-:W-:Y:S05]  /*feb0*/  BSYNC.RECONVERGENT B2 ;  /* 0x0000000000027941 */ /* 0x000fea0003800200 */
.L_x_2640:
        /* <DEDUP_REMOVED lines=8> */
[----:B------:R-:W-:-:S03]  /*ff40*/  @P1 HADD2.F32 R4, -RZ, R93.H1_H1 ;  /* 0x3000005dff041230 */ /* 0x000fc60000004100 */
[----:B------:R-:W-:Y:S02]  /*ff50*/  FSEL R115, R97, RZ, !P2 ;  /* 0x000000ff61737208 */ /* 0x000fe40005000000 */
[----:B------:R-:W-:Y:S02]  /*ff60*/  PLOP3.LUT P3, PT, P2, PT, PT, 0x8, 0x80 ;  /* 0x000000000080781c */ /* 0x000fe4000176e170 */
[----:B------:R-:W-:Y:S01]  /*ff70*/  ISETP.NE.AND P2, PT, R100, 0x1, PT ;  /* 0x000000016400780c */ /* 0x000fe20003f45270 */
[----:B------:R-:W-:Y:S01]  /*ff80*/  @P1 FADD.FTZ R115, R4, R115 ;  /* 0x0000007304731221 */ /* 0x000fe20000010000 */
[----:B------:R-:W-:-:S04]  /*ff90*/  MOV R4, R2 ;  /* 0x0000000200047202 */ /* 0x000fc80000000f00 */
[----:B------:R-:W-:-:S05]  /*ffa0*/  F2FP.F16.F32.PACK_AB R140, RZ, R115 ;  /* 0x00000073ff8c723e */ /* 0x000fca00000000ff */
        /* <DEDUP_REMOVED lines=10> */
.L_x_2647:
        /* <DEDUP_REMOVED lines=13> */
.L_x_2649:
[----:B------:R-:W-:Y:S05]  /*10120*/  BSYNC.RECONVERGENT B3 ;  /* 0x0000000000037941 */ /* 0x000fea0003800200 */
.L_x_2648:
        /* <DEDUP_REMOVED lines=43> */
.L_x_2646:
[----:B------:R-:W-:Y:S05]  /*103e0*/  BSYNC.RECONVERGENT B2 ;  /* 0x0000000000027941 */ /* 0x000fea0003800200 */
.L_x_2645:
        /* <DEDUP_REMOVED lines=8> */
[----:B------:R-:W-:Y:S01]  /*10470*/  FSETP.GTU.FTZ.AND P2, PT, R4, R141, PT ;  /* 0x0000008d0400720b */ /* 0x000fe20003f5c000 */
[----:B------:R-:W-:-:S03]  /*10480*/  IMAD.MOV.U32 R4, RZ, RZ, R2 ;  /* 0x000000ffff047224 */ /* 0x000fc600078e0002 */
        /* <DEDUP_REMOVED lines=13> */
.L_x_2652:
        /* <DEDUP_REMOVED lines=13> */
.L_x_2654:
[----:B------:R-:W-:Y:S05]  /*10630*/  BSYNC.RECONVERGENT B3 ;  /* 0x0000000000037941 */ /* 0x000fea0003800200 */
.L_x_2653:
        /* <DEDUP_REMOVED lines=43> */
.L_x_2651:
[----:B------:R-:W-:Y:S05]  /*108f0*/  BSYNC.RECONVERGENT B2 ;  /* 0x0000000000027941 */ /* 0x000fea0003800200 */
.L_x_2650:
[----:B------:R-:W-:Y:S01]  /*10900*/  I2FP.F32.U32 R97, R4 ;  /* 0x0000000400617245 */ /* 0x000fe20000201000 */
[----:B------:R-:W-:Y:S01]  /*10910*/  HADD2.F32 R101, -RZ, R98.H1_H1 ;  /* 0x30000062ff657230 */ /* 0x000fe20000004100 */
[----:B------:R-:W-:Y:S01]  /*10920*/  ISETP.NE.AND P4, PT, R100, 0x1, PT ;  /* 0x000000016400780c */ /* 0x000fe20003f85270 */
[----:B------:R-:W-:Y:S01]  /*10930*/  @P1 HADD2.F32 R96, -RZ, R94.H1_H1 ;  /* 0x3000005eff601230 */ /* 0x000fe20000004100 */
[----:B------:R-:W-:Y:S01]  /*10940*/  BSSY.RECONVERGENT B2, `(.L_x_2655) ;  /* 0x000004c000027945 */ /* 0x000fe20003800200 */
[----:B------:R-:W-:Y:S01]  /*10950*/  FFMA.FTZ R4, R97, R130, 1.1641532182693481445e-10 ;  /* 0x2f00000061047423 */ /* 0x000fe20000010082 */
[----:B------:R-:W-:-:S04]  /*10960*/  FMUL.FTZ R101, R101, R142 ;  /* 0x0000008e65657220 */ /* 0x000fc80000410000 */
[----:B------:R-:W-:Y:S01]  /*10970*/  FSETP.GTU.FTZ.AND P3, PT, R4, R141, PT ;  /* 0x0000008d0400720b */ /* 0x000fe20003f7c000 */
[----:B------:R-:W-:-:S03]  /*10980*/  IMAD.MOV.U32 R4, RZ, RZ, R2 ;  /* 0x000000ffff047224 */ /* 0x000fc600078e0002 */
[----:B------:R-:W-:Y:S02]  /*10990*/  FSEL R123, R101, RZ, !P3 ;  /* 0x000000ff657b7208 */ /* 0x000fe40005800000 */
[----:B------:R-:W-:-:S03]  /*109a0*/  PLOP3.LUT P3, PT, P3, PT, PT, 0x8, 0x80 ;  /* 0x000000000080781c */ /* 0x000fc60001f6e170 */
[----:B------:R-:W-:Y:S01]  /*109b0*/  @P1 FADD.FTZ R123, R96, R123 ;  /* 0x0000007b607b1221 */ /* 0x000fe20000010000 */
[----:B------:R-:W-:-:S04]  /*109c0*/  HFMA2 R96, -RZ, RZ, 0, 1.1920928955078125e-07 ;  /* 0x00000002ff607431 */ /* 0x000fc800000001ff */
        /* <DEDUP_REMOVED lines=10> */
.L_x_2657:
        /* <DEDUP_REMOVED lines=13> */
.L_x_2659:
[----:B------:R-:W-:Y:S05]  /*10b40*/  BSYNC.RECONVERGENT B3 ;  /* 0x0000000000037941 */ /* 0x000fea0003800200 */
.L_x_2658:
        /* <DEDUP_REMOVED lines=43> */
.L_x_2656:
[----:B------:R-:W-:Y:S05]  /*10e00*/  BSYNC.RECONVERGENT B2 ;  /* 0x0000000000027941 */ /* 0x000fea0003800200 */
.L_x_2655:
[----:B------:R-:W-:Y:S01]  /*10e10*/  I2FP.F32.U32 R97, R4 ;  /* 0x0000000400617245 */ /* 0x000fe20000201000 */
[----:B------:R-:W-:Y:S01]  /*10e20*/  HADD2.F32 R101, -RZ, R99.H0_H0 ;  /* 0x20000063ff657230 */ /* 0x000fe20000004100 */
[----:B------:R-:W-:Y:S01]  /*10e30*/  ISETP.NE.AND P5, PT, R96, 0x1, PT ;  /* 0x000000016000780c */ /* 0x000fe20003fa5270 */
[----:B------:R-:W-:Y:S02]  /*10e40*/  BSSY.RECONVERGENT B2, `(.L_x_2660) ;  /* 0x000004d000027945 */ /* 0x000fe40003800200 */
[----:B------:R-:W-:Y:S01]  /*10e50*/  FFMA.FTZ R4, R97, R130, 1.1641532182693481445e-10 ;  /* 0x2f00000061047423 */ /* 0x000fe20000010082 */
[----:B------:R-:W-:Y:S01]  /*10e60*/  FMUL.FTZ R101, R101, R142 ;  /* 0x0000008e65657220 */ /* 0x000fe20000410000 */
[----:B------:R-:W-:-:S03]  /*10e70*/  @P1 HADD2.F32 R97, -RZ, R95.H0_H0 ;  /* 0x2000005fff611230 */ /* 0x000fc60000004100 */
[----:B------:R-:W-:Y:S01]  /*10e80*/  FSETP.GTU.FTZ.AND P4, PT, R4, R141, PT ;  /* 0x0000008d0400720b */ /* 0x000fe20003f9c000 */
[----:B------:R-:W-:-:S03]  /*10e90*/  IMAD.MOV.U32 R4, RZ, RZ, 0x2 ;  /* 0x00000002ff047424 */ /* 0x000fc600078e00ff */
[----:B------:R-:W-:Y:S02]  /*10ea0*/  FSEL R124, R101, RZ, !P4 ;  /* 0x000000ff657c7208 */ /* 0x000fe40006000000 */
[----:B------:R-:W-:-:S03]  /*10eb0*/  PLOP3.LUT P4, PT, P4, PT, PT, 0x8, 0x80 ;  /* 0x000000000080781c */ /* 0x000fc6000278e170 */
[----:B------:R-:W-:Y:S01]  /*10ec0*/  @P1 FADD.FTZ R124, R97, R124 ;  /* 0x0000007c617c1221 */ /* 0x000fe20000010000 */
[----:B------:R-:W-:-:S04]  /*10ed0*/  MOV R97, R2 ;  /* 0x0000000200617202 */ /* 0x000fc80000000f00 */
        /* <DEDUP_REMOVED lines=10> */
.L_x_2662:
        /* <DEDUP_REMOVED lines=13> */
.L_x_2664:
[----:B------:R-:W-:Y:S05]  /*11050*/  BSYNC.RECONVERGENT B3 ;  /* 0x0000000000037941 */ /* 0x000fea0003800200 */
.L_x_2663:
        /* <DEDUP_REMOVED lines=43> */
.L_x_2661:
[----:B------:R-:W-:Y:S05]  /*11310*/  BSYNC.RECONVERGENT B2 ;  /* 0x0000000000027941 */ /* 0x000fea0003800200 */
.L_x_2660:
        /* <DEDUP_REMOVED lines=13> */
[----:B------:R-:W-:-:S07]  /*113f0*/  PRMT R99, R139, 0x5410, R99 ;  /* 0x000054108b637816 */ /* 0x000fce0000000063 */
.L_x_2624:
        /* <DEDUP_REMOVED lines=43> */
.L_x_2665:
[----:B------:R-:W-:Y:S01]  /*116b0*/  IMAD.MOV.U32 R134, RZ, RZ, R136 ;  /* 0x000000ffff867224 */ /* 0x000fe200078e0088 */
[----:B------:R-:W-:-:S07]  /*116c0*/  IADD3 R135, PT, PT, R135, 0x20, RZ ;  /* 0x0000002087877810 */ /* 0x000fce0007ffe0ff */
.L_x_2542:
[----:B------:R-:W-:Y:S05]  /*116d0*/  BSYNC.RECONVERGENT B1 ;  /* 0x0000000000017941 */ /* 0x000fea0003800200 */
.L_x_2541:
        /* <DEDUP_REMOVED lines=35> */
.L_x_2671:
        /* <DEDUP_REMOVED lines=13> */
.L_x_2673:
[----:B------:R-:W-:Y:S05]  /*119e0*/  BSYNC.RECONVERGENT B3 ;  /* 0x0000000000037941 */ /* 0x000fea0003800200 */
.L_x_2672:
        /* <DEDUP_REMOVED lines=42> */
.L_x_2670:
[----:B------:R-:W-:Y:S05]  /*11c90*/  BSYNC.RECONVERGENT B2 ;  /* 0x0000000000027941 */ /* 0x000fea0003800200 */
.L_x_2669:
[----:B------:R-:W1:Y:S01]  /*11ca0*/  LDC R139, c[0x0][0x404] ;  /* 0x00010100ff8b7b82 */ /* 0x000e620000000800 */
[----:B------:R-:W-:Y:S01]  /*11cb0*/  I2FP.F32.U32 R4, R14 ;  /* 0x0000000e00047245 */ /* 0x000fe20000201000 */
[----:B------:R-:W-:Y:S01]  /*11cc0*/  IMAD.MOV.U32 R131, RZ, RZ, 0x2f800000 ;  /* 0x2f800000ff837424 */ /* 0x000fe200078e00ff */
[----:B------:R-:W-:Y:S01]  /*11cd0*/  ISETP.NE.AND P3, PT, R16, 0x1, PT ;  /* 0x000000011000780c */ /* 0x000fe20003f65270 */
[----:B-----5:R-:W-:Y:S01]  /*11ce0*/  HADD2.F32 R15, -RZ, R96.H0_H0 ;  /* 0x20000060ff0f7230 */ /* 0x020fe20000004100 */
[----:B------:R-:W-:Y:S01]  /*11cf0*/  LOP3.LUT R13, R13, 0xffffffef, RZ, 0xc0, !PT ;  /* 0xffffffef0d0d7812 */ /* 0x000fe200078ec0ff */
[----:B------:R-:W-:Y:S01]  /*11d00*/  FFMA.FTZ R4, R4, R131, 1.1641532182693481445e-10 ;  /* 0x2f00000004047423 */ /* 0x000fe20000010083 */
[----:B------:R-:W-:Y:S01]  /*11d10*/  BSSY.RECONVERGENT B2, `(.L_x_2674) ;  /* 0x000004b000027945 */ /* 0x000fe20003800200 */
[----:B------:R-:W2:Y:S01]  /*11d20*/  LDC R138, c[0x0][0x408] ;  /* 0x00010200ff8a7b82 */ /* 0x000ea20000000800 */
[----:B------:R-:W-:Y:S02]  /*11d30*/  HFMA2 R17, -RZ, RZ, 0, 1.1920928955078125e-07 ;  /* 0x00000002ff117431 */ /* 0x000fe400000001ff */
        /* <DEDUP_REMOVED lines=15> */
.L_x_2676:
        /* <DEDUP_REMOVED lines=13> */
.L_x_2678:
[----:B------:R-:W-:Y:S05]  /*11f00*/  BSYNC.RECONVERGENT B3 ;  /* 0x0000000000037941 */ /* 0x000fea0003800200 */
.L_x_2677:
        /* <DEDUP_REMOVED lines=43> */
.L_x_2675:
[----:B------:R-:W-:Y:S05]  /*121c0*/  BSYNC.RECONVERGENT B2 ;  /* 0x0000000000027941 */ /* 0x000fea0003800200 */
.L_x_2674:
[----:B------:R-:W-:Y:S01]  /*121d0*/  I2FP.F32.U32 R4, R4 ;  /* 0x0000000400047245 */ /* 0x000fe20000201000 */
[----:B------:R-:W-:Y:S01]  /*121e0*/  HADD2.F32 R15, -RZ, R88.H0_H0 ;  /* 0x20000058ff0f7230 */ /* 0x000fe20000004100 */
[----:B------:R-:W-:Y:S01]  /*121f0*/  ISETP.NE.AND P3, PT, R17, 0x1, PT ;  /* 0x000000011100780c */ /* 0x000fe20003f65270 */
[----:B------:R-:W-:Y:S01]  /*12200*/  BSSY.RECONVERGENT B2, `(.L_x_2679) ;  /* 0x000004f000027945 */ /* 0x000fe20003800200 */
[----:B------:R-:W-:Y:S02]  /*12210*/  HFMA2 R16, -RZ, RZ, 0, 1.1920928955078125e-07 ;  /* 0x00000002ff107431 */ /* 0x000fe400000001ff */
[----:B------:R-:W-:Y:S01]  /*12220*/  FFMA.FTZ R4, R4, R131, 1.1641532182693481445e-10 ;  /* 0x2f00000004047423 */ /* 0x000fe20000010083 */
[----:B------:R-:W-:-:S04]  /*12230*/  FMUL.FTZ R15, R15, R138 ;  /* 0x0000008a0f0f7220 */ /* 0x000fc80000410000 */
[----:B------:R-:W-:-:S04]  /*12240*/  FSETP.GTU.FTZ.AND P2, PT, R4, R139, PT ;  /* 0x0000008b0400720b */ /* 0x000fc80003f5c000 */
[----:B------:R-:W-:Y:S01]  /*12250*/  FSEL R4, R15, RZ, !P2 ;  /* 0x000000ff0f047208 */ /* 0x000fe20005000000 */
[----:B------:R-:W-:Y:S01]  /*12260*/  @P1 HADD2.F32 R15, -RZ, R92.H0_H0 ;  /* 0x2000005cff0f1230 */ /* 0x000fe20000004100 */
[----:B------:R-:W-:-:S03]  /*12270*/  SEL R14, RZ, 0x1, P2 ;  /* 0x00000001ff0e7807 */ /* 0x000fc60001000000 */
[----:B------:R-:W-:-:S04]  /*12280*/  FADD.FTZ R4, R23, R4 ;  /* 0x0000000417047221 */ /* 0x000fc80000010000 */
[--C-:B------:R-:W-:Y:S01]  /*12290*/  @P1 FADD.FTZ R23, R15, R4.reuse ;  /* 0x000000040f171221 */ /* 0x100fe20000010000 */
[----:B------:R-:W-:Y:S02]  /*122a0*/  @!P1 IMAD.MOV.U32 R23, RZ, RZ, R4 ;  /* 0x000000ffff179224 */ /* 0x000fe400078e0004 */
[----:B------:R-:W-:-:S03]  /*122b0*/  IMAD.MOV.U32 R4, RZ, RZ, R2 ;  /* 0x000000ffff047224 */ /* 0x000fc600078e0002 */
[----:B0-----:R-:W-:Y:S01]  /*122c0*/  F2FP.F16.F32.PACK_AB R102, RZ, R23 ;  /* 0x00000017ff66723e */ /* 0x001fe200000000ff */
        /* <DEDUP_REMOVED lines=9> */
.L_x_2681:
        /* <DEDUP_REMOVED lines=13> */
.L_x_2683:
[----:B------:R-:W-:Y:S05]  /*12430*/  BSYNC.RECONVERGENT B3 ;  /* 0x0000000000037941 */ /* 0x000fea0003800200 */
.L_x_2682:
        /* <DEDUP_REMOVED lines=43> */
.L_x_2680:
[----:B------:R-:W-:Y:S05]  /*126f0*/  BSYNC.RECONVERGENT B2 ;  /* 0x0000000000027941 */ /* 0x000fea0003800200 */
.L_x_2679:
        /* <DEDUP_REMOVED lines=22> */
.L_x_2686:
        /* <DEDUP_REMOVED lines=13> */
.L_x_2688:
[----:B------:R-:W-:Y:S05]  /*12930*/  BSYNC.RECONVERGENT B3 ;  /* 0x0000000000037941 */ /* 0x000fea0003800200 */
.L_x_2687:
        /* <DEDUP_REMOVED lines=43> */
.L_x_2685:
[----:B------:R-:W-:Y:S05]  /*12bf0*/  BSYNC.RECONVERGENT B2 ;  /* 0x0000000000027941 */ /* 0x000fea0003800200 */
.L_x_2684:
[----:B------:R-:W-:Y:S01]  /*12c00*/  I2FP.F32.U32 R4, R4 ;  /* 0x0000000400047245 */ /* 0x000fe20000201000 */
[----:B------:R-:W-:Y:S01]  /*12c10*/  HADD2.F32 R17, -RZ, R88.H1_H1 ;  /* 0x30000058ff117230 */ /* 0x000fe20000004100 */
[----:B------:R-:W-:Y:S01]  /*12c20*/  BSSY.RECONVERGENT B2, `(.L_x_2689) ;  /* 0x0000050000027945 */ /* 0x000fe20003800200 */
[----:B------:R-:W-:Y:S02]  /*12c30*/  IMAD.MOV.U32 R16, RZ, RZ, 0x2 ;  /* 0x00000002ff107424 */ /* 0x000fe400078e00ff */
[----:B------:R-:W-:Y:S01]  /*12c40*/  FFMA.FTZ R4, R4, R131, 1.1641532182693481445e-10 ;  /* 0x2f00000004047423 */ /* 0x000fe20000010083 */
[----:B------:R-:W-:-:S04]  /*12c50*/  FMUL.FTZ R17, R17, R138 ;  /* 0x0000008a11117220 */ /* 0x000fc80000410000 */
[----:B------:R-:W-:-:S04]  /*12c60*/  FSETP.GTU.FTZ.AND P2, PT, R4, R139, PT ;  /* 0x0000008b0400720b */ /* 0x000fc80003f5c000 */
[----:B------:R-:W-:Y:S01]  /*12c70*/  FSEL R4, R17, RZ, !P2 ;  /* 0x000000ff11047208 */ /* 0x000fe20005000000 */
[----:B------:R-:W-:-:S04]  /*12c80*/  @P1 HADD2.F32 R17, -RZ, R92.H1_H1 ;  /* 0x3000005cff111230 */ /* 0x000fc80000004100 */
[----:B------:R-:W-:Y:S01]  /*12c90*/  FADD.FTZ R4, R15, R4 ;  /* 0x000000040f047221 */ /* 0x000fe20000010000 */
[----:B------:R-:W-:Y:S02]  /*12ca0*/  SEL R15, RZ, 0x1, P2 ;  /* 0x00000001ff0f7807 */ /* 0x000fe40001000000 */
[----:B------:R-:W-:Y:S01]  /*12cb0*/  ISETP.NE.AND P2, PT, R18, 0x1, PT ;  /* 0x000000011200780c */ /* 0x000fe20003f45270 */
[--C-:B------:R-:W-:Y:S01]  /*12cc0*/  @P1 FADD.FTZ R106, R17, R4.reuse ;  /* 0x00000004116a1221 */ /* 0x100fe20000010000 */
[----:B------:R-:W-:Y:S01]  /*12cd0*/  @!P1 IMAD.MOV.U32 R106, RZ, RZ, R4 ;  /* 0x000000ffff6a9224 */ /* 0x000fe200078e0004 */
[----:B------:R-:W-:-:S04]  /*12ce0*/  MOV R4, R2 ;  /* 0x0000000200047202 */ /* 0x000fc80000000f00 */
[----:B------:R-:W-:-:S06]  /*12cf0*/  F2FP.F16.F32.PACK_AB R103, RZ, R106 ;  /* 0x0000006aff67723e */ /* 0x000fcc00000000ff */
        /* <DEDUP_REMOVED lines=9> */
.L_x_2691:
        /* <DEDUP_REMOVED lines=13> */
.L_x_2693:
[----:B------:R-:W-:Y:S05]  /*12e60*/  BSYNC.RECONVERGENT B3 ;  /* 0x0000000000037941 */ /* 0x000fea0003800200 */
.L_x_2692:
        /* <DEDUP_REMOVED lines=43> */
.L_x_2690:
[----:B------:R-:W-:Y:S05]  /*13120*/  BSYNC.RECONVERGENT B2 ;  /* 0x0000000000027941 */ /* 0x000fea0003800200 */
.L_x_2689:
[----:B------:R-:W-:Y:S01]  /*13130*/  I2FP.F32.U32 R4, R4 ;  /* 0x0000000400047245 */ /* 0x000fe20000201000 */
[----:B------:R-:W-:Y:S01]  /*13140*/  HADD2.F32 R17, -RZ, R97.H0_H0 ;  /* 0x20000061ff117230 */ /* 0x000fe20000004100 */
        /* <DEDUP_REMOVED lines=20> */
.L_x_2696:
        /* <DEDUP_REMOVED lines=13> */
.L_x_2698:
[----:B------:R-:W-:Y:S05]  /*13360*/  BSYNC.RECONVERGENT B3 ;  /* 0x0000000000037941 */ /* 0x000fea0003800200 */
.L_x_2697:
        /* <DEDUP_REMOVED lines=43> */
.L_x_2695:
[----:B------:R-:W-:Y:S05]  /*13620*/  BSYNC.RECONVERGENT B2 ;  /* 0x0000000000027941 */ /* 0x000fea0003800200 */
.L_x_2694:
[----:B------:R-:W-:Y:S01]  /*13630*/  I2FP.F32.U32 R4, R4 ;  /* 0x0000000400047245 */ /* 0x000fe20000201000 */
[----:B------:R-:W-:Y:S01]  /*13640*/  HADD2.F32 R17, -RZ, R89.H0_H0 ;  /* 0x20000059ff117230 */ /* 0x000fe20000004100 */
[----:B------:R-:W-:Y:S01]  /*13650*/  BSSY.RECONVERGENT B2, `(.L_x_2699) ;  /* 0x0000050000027945 */ /* 0x000fe20003800200 */
[----:B------:R-:W-:Y:S02]  /*13660*/  @P1 HADD2.F32 R105, -RZ, R93.H0_H0 ;  /* 0x2000005dff691230 */ /* 0x000fe40000004100 */
        /* <DEDUP_REMOVED lines=9> */
[----:B------:R-:W-:Y:S01]  /*13700*/  @P1 FADD.FTZ R105, R105, R96 ;  /* 0x0000006069691221 */ /* 0x000fe20000010000 */
[----:B------:R-:W-:-:S04]  /*13710*/  @!P1 MOV R105, R96 ;  /* 0x0000006000699202 */ /* 0x000fc80000000f00 */
        /* <DEDUP_REMOVED lines=10> */
.L_x_2701:
        /* <DEDUP_REMOVED lines=13> */
.L_x_2703:
[----:B------:R-:W-:Y:S05]  /*13890*/  BSYNC.RECONVERGENT B3 ;  /* 0x0000000000037941 */ /* 0x000fea0003800200 */
.L_x_2702:
        /* <DEDUP_REMOVED lines=43> */
.L_x_2700:
[----:B------:R-:W-:Y:S05]  /*13b50*/  BSYNC.RECONVERGENT B2 ;  /* 0x0000000000027941 */ /* 0x000fea0003800200 */
.L_x_2699:
[----:B------:R-:W-:Y:S01]  /*13b60*/  I2FP.F32.U32 R4, R4 ;  /* 0x0000000400047245 */ /* 0x000fe20000201000 */
[----:B------:R-:W-:Y:S01]  /*13b70*/  HADD2.F32 R97, -RZ, R97.H1_H1 ;  /* 0x30000061ff617230 */ /* 0x000fe20000004100 */
[----:B------:R-:W-:Y:S01]  /*13b80*/  LOP3.LUT R13, R13, 0xfffffffd, RZ, 0xc0, !PT ;  /* 0xfffffffd0d0d7812 */ /* 0x000fe200078ec0ff */
[----:B------:R-:W-:Y:S01]  /*13b90*/  BSSY.RECONVERGENT B2, `(.L_x_2704) ;  /* 0x000004c000027945 */ /* 0x000fe20003800200 */
[----:B------:R-:W-:Y:S02]  /*13ba0*/  HFMA2 R96, -RZ, RZ, 0, 1.1920928955078125e-07 ;  /* 0x00000002ff607431 */ /* 0x000fe400000001ff */
[----:B------:R-:W-:Y:S01]  /*13bb0*/  FFMA.FTZ R4, R4, R131, 1.1641532182693481445e-10 ;  /* 0x2f00000004047423 */ /* 0x000fe20000010083 */
[----:B------:R-:W-:Y:S01]  /*13bc0*/  FMUL.FTZ R17, R97, R138 ;  /* 0x0000008a61117220 */ /* 0x000fe20000410000 */
[----:B------:R-:W-:-:S03]  /*13bd0*/  IMAD.MOV.U32 R19, RZ, RZ, R2 ;  /* 0x000000ffff137224 */ /* 0x000fc600078e0002 */
        /* <DEDUP_REMOVED lines=14> */
.L_x_2706:
        /* <DEDUP_REMOVED lines=13> */
.L_x_2708:
[----:B------:R-:W-:Y:S05]  /*13d90*/  BSYNC.RECONVERGENT B3 ;  /* 0x0000000000037941 */ /* 0x000fea0003800200 */
.L_x_2707:
        /* <DEDUP_REMOVED lines=43> */
.L_x_2705:
[----:B------:R-:W-:Y:S05]  /*14050*/  BSYNC.RECONVERGENT B2 ;  /* 0x0000000000027941 */ /* 0x000fea0003800200 */
.L_x_2704:
        /* <DEDUP_REMOVED lines=12> */
[----:B------:R-:W-:-:S03]  /*14120*/  HFMA2 R18, -RZ, RZ, 0, 1.1920928955078125e-07 ;  /* 0x00000002ff127431 */ /* 0x000fc600000001ff */
        /* <DEDUP_REMOVED lines=13> */
.L_x_2711:
        /* <DEDUP_REMOVED lines=13> */
.L_x_2713:
[----:B------:R-:W-:Y:S05]  /*142d0*/  BSYNC.RECONVERGENT B3 ;  /* 0x0000000000037941 */ /* 0x000fea0003800200 */
.L_x_2712:
        /* <DEDUP_REMOVED lines=43> */
.L_x_2710:
[----:B------:R-:W-:Y:S05]  /*14590*/  BSYNC.RECONVERGENT B2 ;  /* 0x0000000000027941 */ /* 0x000fea0003800200 */
.L_x_2709:
[----:B------:R-:W-:Y:S01]  /*145a0*/  I2FP.F32.U32 R4, R19 ;  /* 0x0000001300047245 */ /* 0x000fe20000201000 */
[----:B------:R-:W-:Y:S01]  /*145b0*/  HADD2.F32 R19, -RZ, R98.H0_H0 ;  /* 0x20000062ff137230 */ /* 0x000fe20000004100 */
        /* <DEDUP_REMOVED lines=18> */
.L_x_2716:
        /* <DEDUP_REMOVED lines=13> */
.L_x_2718:
[----:B------:R-:W-:Y:S05]  /*147b0*/  BSYNC.RECONVERGENT B3 ;  /* 0x0000000000037941 */ /* 0x000fea0003800200 */
.L_x_2717:
        /* <DEDUP_REMOVED lines=39> */
[----:B------:R-:W-:Y:S01]  /*14a30*/  MOV R2, R96 ;  /* 0x0000006000027202 */ /* 0x000fe20000000f00 */
[----:B------:R-:W-:Y:S01]  /*14a40*/  IMAD.MOV.U32 R96, RZ, RZ, R136 ;  /* 0x000000ffff607224 */ /* 0x000fe200078e0088 */
[----:B------:R-:W-:Y:S01]  /*14a50*/  LOP3.LUT R6, R4, UR31, R19, 0x96, !PT ;  /* 0x0000001f04067c12 */ /* 0x000fe2000f8e9613 */
[----:B------:R-:W-:-:S07]  /*14a60*/  IMAD.MOV.U32 R136, RZ, RZ, R18 ;  /* 0x000000ffff887224 */ /* 0x000fce00078e0012 */
.L_x_2715:
[----:B------:R-:W-:Y:S05]  /*14a70*/  BSYNC.RECONVERGENT B2 ;  /* 0x0000000000027941 */ /* 0x000fea0003800200 */
.L_x_2714:
        /* <DEDUP_REMOVED lines=25> */
.L_x_2721:
        /* <DEDUP_REMOVED lines=13> */
.L_x_2723:
[----:B------:R-:W-:Y:S05]  /*14ce0*/  BSYNC.RECONVERGENT B3 ;  /* 0x0000000000037941 */ /* 0x000fea0003800200 */
.L_x_2722:
        /* <DEDUP_REMOVED lines=43> */
.L_x_2720:
[----:B------:R-:W-:Y:S05]  /*14fa0*/  BSYNC.RECONVERGENT B2 ;  /* 0x0000000000027941 */ /* 0x000fea0003800200 */
.L_x_2719:
        /* <DEDUP_REMOVED lines=20> */
.L_x_2726:
        /* <DEDUP_REMOVED lines=13> */
.L_x_2728:
[----:B------:R-:W-:Y:S05]  /*151c0*/  BSYNC.RECONVERGENT B3 ;  /* 0x0000000000037941 */ /* 0x000fea0003800200 */
.L_x_2727:
        /* <DEDUP_REMOVED lines=43> */
.L_x_2725:
[----:B------:R-:W-:Y:S05]  /*15480*/  BSYNC.RECONVERGENT B2 ;  /* 0x0000000000027941 */ /* 0x000fea0003800200 */
.L_x_2724:
        /* <DEDUP_REMOVED lines=26> */
.L_x_2731:
        /* <DEDUP_REMOVED lines=13> */
.L_x_2733:
[----:B------:R-:W-:Y:S05]  /*15700*/  BSYNC.RECONVERGENT B3 ;  /* 0x0000000000037941 */ /* 0x000fea0003800200 */
.L_x_2732:
        /* <DEDUP_REMOVED lines=43> */
.L_x_2730:
[----:B------:R-:W-:Y:S05]  /*159c0*/  BSYNC.RECONVERGENT B2 ;  /* 0x0000000000027941 */ /* 0x000fea0003800200 */
.L_x_2729:
        /* <DEDUP_REMOVED lines=20> */
.L_x_2736:
        /* <DEDUP_REMOVED lines=13> */
.L_x_2738:
[----:B------:R-:W-:Y:S05]  /*15be0*/  BSYNC.RECONVERGENT B3 ;  /* 0x0000000000037941 */ /* 0x000fea0003800200 */
.L_x_2737:
        /* <DEDUP_REMOVED lines=43> */
.L_x_2735:
[----:B------:R-:W-:Y:S05]  /*15ea0*/  BSYNC.RECONVERGENT B2 ;  /* 0x0000000000027941 */ /* 0x000fea0003800200 */
.L_x_2734:
        /* <DEDUP_REMOVED lines=26> */
.L_x_2741:
        /* <DEDUP_REMOVED lines=13> */
.L_x_2743:
[----:B------:R-:W-:Y:S05]  /*16120*/  BSYNC.RECONVERGENT B3 ;  /* 0x0000000000037941 */ /* 0x000fea0003800200 */
.L_x_2742:
        /* <DEDUP_REMOVED lines=43> */
.L_x_2740:
[----:B------:R-:W-:Y:S05]  /*163e0*/  BSYNC.RECONVERGENT B2 ;  /* 0x0000000000027941 */ /* 0x000fea0003800200 */
.L_x_2739:
        /* <DEDUP_REMOVED lines=20> */
.L_x_2746:
        /* <DEDUP_REMOVED lines=15> */
.L_x_2748:
[----:B------:R-:W-:Y:S05]  /*16620*/  BSYNC.RECONVERGENT B3 ;  /* 0x0000000000037941 */ /* 0x000fea0003800200 */
.L_x_2747:
        /* <DEDUP_REMOVED lines=43> */
.L_x_2745:
[----:B------:R-:W-:Y:S05]  /*168e0*/  BSYNC.RECONVERGENT B2 ;  /* 0x0000000000027941 */ /* 0x000fea0003800200 */
.L_x_2744:
        /* <DEDUP_REMOVED lines=18> */
.L_x_2668:
        /* <DEDUP_REMOVED lines=16> */
.L_x_2752:
        /* <DEDUP_REMOVED lines=13> */
.L_x_2754:
[----:B------:R-:W-:Y:S05]  /*16be0*/  BSYNC.RECONVERGENT B3 ;  /* 0x0000000000037941 */ /* 0x000fea0003800200 */
.L_x_2753:
        /* <DEDUP_REMOVED lines=41> */
[----:B------:R-:W-:-:S07]  /*16e80*/  LOP3.LUT R6, R4, UR31, R137, 0x96, !PT ;  /* 0x0000001f04067c12 */ /* 0x000fce000f8e9689 */
.L_x_2751:
[----:B------:R-:W-:Y:S05]  /*16e90*/  BSYNC.RECONVERGENT B2 ;  /* 0x0000000000027941 */ /* 0x000fea0003800200 */
.L_x_2750:
[----:B------:R-:W0:Y:S01]  /*16ea0*/  LDC R142, c[0x0][0x408] ;  /* 0x00010200ff8e7b82 */ /* 0x000e220000000800 */
[----:B------:R-:W-:Y:S01]  /*16eb0*/  I2FP.F32.U32 R4, R23 ;  /* 0x0000001700047245 */ /* 0x000fe20000201000 */
[----:B------:R-:W-:Y:S02]  /*16ec0*/  HFMA2 R131, -RZ, RZ, 0.1171875, 0 ;  /* 0x2f800000ff837431 */ /* 0x000fe400000001ff */
[----:B-----5:R-:W-:Y:S01]  /*16ed0*/  HADD2.F32 R23, -RZ, R96.H0_H0 ;  /* 0x20000060ff177230 */ /* 0x020fe20000004100 */
[----:B------:R-:W-:Y:S01]  /*16ee0*/  ISETP.NE.AND P3, PT, R100, 0x1, PT ;  /* 0x000000016400780c */ /* 0x000fe20003f65270 */
[----:B------:R-:W-:Y:S01]  /*16ef0*/  BSSY.RECONVERGENT B2, `(.L_x_2755) ;  /* 0x0000050000027945 */ /* 0x000fe20003800200 */
[----:B------:R-:W-:Y:S01]  /*16f00*/  LOP3.LUT R13, R13, 0xffffffef, RZ, 0xc0, !PT ;  /* 0xffffffef0d0d7812 */ /* 0x000fe200078ec0ff */
[----:B------:R-:W-:Y:S01]  /*16f10*/  FFMA.FTZ R4, R4, R131, 1.1641532182693481445e-10 ;  /* 0x2f00000004047423 */ /* 0x000fe20000010083 */
[----:B------:R-:W1:Y:S01]  /*16f20*/  LDC R141, c[0x0][0x404] ;  /* 0x00010100ff8d7b82 */ /* 0x000e620000000800 */
[----:B------:R-:W-:-:S02]  /*16f30*/  IMAD.MOV.U32 R102, RZ, RZ, 0x2 ;  /* 0x00000002ff667424 */ /* 0x000fc400078e00ff */
[----:B0-----:R-:W-:Y:S01]  /*16f40*/  FMUL.FTZ R23, R23, R142 ;  /* 0x0000008e17177220 */ /* 0x001fe20000410000 */
[----:B-1----:R-:W-:Y:S01]  /*16f50*/  FSETP.GTU.FTZ.AND P2, PT, R4, R141, PT ;  /* 0x0000008d0400720b */ /* 0x002fe20003f5c000 */
        /* <DEDUP_REMOVED lines=16> */
.L_x_2757:
        /* <DEDUP_REMOVED lines=11> */
[----:B------:R-:W-:-:S04]  /*17110*/  @P3 IADD3 R2, PT, PT, R3, RZ, RZ ;  /* 0x000000ff03023210 */ /* 0x000fc80007ffe0ff */
[----:B------:R-:W-:-:S07]  /*17120*/  @!P2 MOV R3, R2 ;  /* 0x000000020003a202 */ /* 0x000fce0000000f00 */
.L_x_2759:
[----:B------:R-:W-:Y:S05]  /*17130*/  BSYNC.RECONVERGENT B3 ;  /* 0x0000000000037941 */ /* 0x000fea0003800200 */
.L_x_2758:
        /* <DEDUP_REMOVED lines=40> */
[----:B------:R-:W-:Y:S01]  /*173c0*/  HFMA2 R102, -RZ, RZ, 0, 0 ;  /* 0x00000000ff667431 */ /* 0x000fe200000001ff */
[----:B------:R-:W-:Y:S01]  /*173d0*/  MOV R4, R136 ;  /* 0x0000008800047202 */ /* 0x000fe20000000f00 */
[----:B------:R-:W-:-:S07]  /*173e0*/  IMAD.MOV.U32 R136, RZ, RZ, R100 ;  /* 0x000000ffff887224 */ /* 0x000fce00078e0064 */
.L_x_2756:
[----:B------:R-:W-:Y:S05]  /*173f0*/  BSYNC.RECONVERGENT B2 ;  /* 0x0000000000027941 */ /* 0x000fea0003800200 */
.L_x_2755:
[----:B------:R-:W-:Y:S01]  /*17400*/  I2FP.F32.U32 R4, R4 ;  /* 0x0000000400047245 */ /* 0x000fe20000201000 */
[----:B------:R-:W-:Y:S01]  /*17410*/  HADD2.F32 R101, -RZ, R96.H1_H1 ;  /* 0x30000060ff657230 */ /* 0x000fe20000004100 */
[----:B------:R-:W-:Y:S01]  /*17420*/  ISETP.NE.AND P2, PT, R102, 0x1, PT ;  /* 0x000000016600780c */ /* 0x000fe20003f45270 */
[----:B------:R-:W-:Y:S01]  /*17430*/  @P1 HADD2.F32 R103, -RZ, R92.H1_H1 ;  /* 0x3000005cff671230 */ /* 0x000fe20000004100 */
[----:B------:R-:W-:Y:S01]  /*17440*/  LOP3.LUT R13, R13, 0xfffffff7, RZ, 0xc0, !PT ;  /* 0xfffffff70d0d7812 */ /* 0x000fe200078ec0ff */
[----:B------:R-:W-:Y:S01]  /*17450*/  FFMA.FTZ R4, R4, R131, 1.1641532182693481445e-10 ;  /* 0x2f00000004047423 */ /* 0x000fe20000010083 */
[----:B------:R-:W-:Y:S01]  /*17460*/  FMUL.FTZ R101, R101, R142 ;  /* 0x0000008e65657220 */ /* 0x000fe20000410000 */
[----:B------:R-:W-:Y:S01]  /*17470*/  BSSY.RECONVERGENT B2, `(.L_x_2760) ;  /* 0x000004b000027945 */ /* 0x000fe20003800200 */
[----:B------:R-:W-:Y:S02]  /*17480*/  IMAD.MOV.U32 R96, RZ, RZ, 0x2 ;  /* 0x00000002ff607424 */ /* 0x000fe400078e00ff */
[----:B------:R-:W-:-:S02]  /*17490*/  FSETP.GTU.FTZ.AND P3, PT, R4, R141, PT ;  /* 0x0000008d0400720b */ /* 0x000fc40003f7c000 */
        /* <DEDUP_REMOVED lines=12> */
[----:B------:R-:W-:Y:S01]  /*17560*/  @P2 VIADD R96, R102, 0x1 ;  /* 0x0000000166602836 */ /* 0x000fe20000000000 */
[----:B------:R-:W-:Y:S01]  /*17570*/  @P2 MOV R4, R5 ;  /* 0x0000000500042202 */ /* 0x000fe20000000f00 */
[----:B------:R-:W-:Y:S06]  /*17580*/  BRA `(.L_x_2761) ;  /* 0x0000000000e47947 */ /* 0x000fec0003800000 */
.L_x_2762:
        /* <DEDUP_REMOVED lines=8> */
[----:B------:R-:W-:Y:S01]  /*17610*/  @!P2 IADD3 R2, PT, PT, R3, 0x1, RZ ;  /* 0x000000010302a810 */ /* 0x000fe20007ffe0ff */
[----:B------:R-:W-:-:S03]  /*17620*/  @!P2 IMAD.MOV.U32 R7, RZ, RZ, RZ ;  /* 0x000000ffff07a224 */ /* 0x000fc600078e00ff */
[----:B------:R-:W-:-:S13]  /*17630*/  ISETP.NE.AND P3, PT, R11, RZ, !P2 ;  /* 0x000000ff0b00720c */ /* 0x000fda0005765270 */
[----:B------:R-:W-:-:S05]  /*17640*/  @P3 IMAD.MOV R2, RZ, RZ, R3 ;  /* 0x000000ffff023224 */ /* 0x000fca00078e0203 */
[----:B------:R-:W-:-:S07]  /*17650*/  @!P2 MOV R3, R2 ;  /* 0x000000020003a202 */ /* 0x000fce0000000f00 */
.L_x_2764:
[----:B------:R-:W-:Y:S05]  /*17660*/  BSYNC.RECONVERGENT B3 ;  /* 0x0000000000037941 */ /* 0x000fea0003800200 */
.L_x_2763:
        /* <DEDUP_REMOVED lines=41> */
[----:B------:R-:W-:Y:S01]  /*17900*/  IMAD.MOV.U32 R4, RZ, RZ, R136 ;  /* 0x000000ffff047224 */ /* 0x000fe200078e0088 */
[----:B------:R-:W-:-:S07]  /*17910*/  MOV R136, R100 ;  /* 0x0000006400887202 */ /* 0x000fce0000000f00 */
.L_x_2761:
[----:B------:R-:W-:Y:S05]  /*17920*/  BSYNC.RECONVERGENT B2 ;  /* 0x0000000000027941 */ /* 0x000fea0003800200 */
.L_x_2760:
[----:B------:R-:W-:Y:S01]  /*17930*/  I2FP.F32.U32 R4, R4 ;  /* 0x0000000400047245 */ /* 0x000fe20000201000 */
[----:B------:R-:W-:Y:S01]  /*17940*/  HADD2.F32 R101, -RZ, R97.H0_H0 ;  /* 0x20000061ff657230 */ /* 0x000fe20000004100 */
[----:B------:R-:W-:Y:S01]  /*17950*/  LOP3.LUT R13, R13, 0xfffffffb, RZ, 0xc0, !PT ;  /* 0xfffffffb0d0d7812 */ /* 0x000fe200078ec0ff */
[----:B------:R-:W-:Y:S01]  /*17960*/  BSSY.RECONVERGENT B2, `(.L_x_2765) ;  /* 0x000004f000027945 */ /* 0x000fe20003800200 */
[----:B------:R-:W-:Y:S02]  /*17970*/  HFMA2 R100, -RZ, RZ, 0, 1.1920928955078125e-07 ;  /* 0x00000002ff647431 */ /* 0x000fe400000001ff */
[----:B------:R-:W-:Y:S01]  /*17980*/  FFMA.FTZ R4, R4, R131, 1.1641532182693481445e-10 ;  /* 0x2f00000004047423 */ /* 0x000fe20000010083 */
[----:B------:R-:W-:-:S04]  /*17990*/  FMUL.FTZ R101, R101, R142 ;  /* 0x0000008e65657220 */ /* 0x000fc80000410000 */
[----:B------:R-:W-:Y:S01]  /*179a0*/  FSETP.GTU.FTZ.AND P2, PT, R4, R141, PT ;  /* 0x0000008d0400720b */ /* 0x000fe20003f5c000 */
[----:B------:R-:W-:-:S03]  /*179b0*/  @P1 HADD2.F32 R4, -RZ, R93.H0_H0 ;  /* 0x2000005dff041230 */ /* 0x000fc60000004100 */
[----:B------:R-:W-:Y:S02]  /*179c0*/  FSEL R105, R101, RZ, !P2 ;  /* 0x000000ff65697208 */ /* 0x000fe40005000000 */
[----:B------:R-:W-:Y:S02]  /*179d0*/  PLOP3.LUT P3, PT, P2, PT, PT, 0x8, 0x80 ;  /* 0x000000000080781c */ /* 0x000fe4000176e170 */
[----:B------:R-:W-:Y:S01]  /*179e0*/  ISETP.NE.AND P2, PT, R96, 0x1, PT ;  /* 0x000000016000780c */ /* 0x000fe20003f45270 */
[----:B------:R-:W-:Y:S01]  /*179f0*/  @P1 FADD.FTZ R105, R4, R105 ;  /* 0x0000006904691221 */ /* 0x000fe20000010000 */
[----:B------:R-:W-:-:S04]  /*17a00*/  IMAD.MOV.U32 R4, RZ, RZ, R2 ;  /* 0x000000ffff047224 */ /* 0x000fc800078e0002 */
[----:B------:R-:W-:-:S05]  /*17a10*/  F2FP.F16.F32.PACK_AB R138, RZ, R105 ;  /* 0x00000069ff8a723e */ /* 0x000fca00000000ff */
[----:B------:R-:W-:Y:S02]  /*17a20*/  @P3 LOP3.LUT R13, R13, 0x4, RZ, 0xfc, !PT ;  /* 0x000000040d0d3812 */ /* 0x000fe400078efcff */
[----:B------:R-:W-:Y:S05]  /*17a30*/  @!P2 BRA `(.L_x_2766) ;  /* 0x000000040004a947 */ /* 0x000fea0003800000 */
[----:B------:R-:W-:-:S13]  /*17a40*/  ISETP.NE.AND P2, PT, R96, 0x3, PT ;  /* 0x000000036000780c */ /* 0x000fda0003f45270 */
[----:B------:R-:W-:Y:S05]  /*17a50*/  @!P2 BRA `(.L_x_2767) ;  /* 0x000000000018a947 */ /* 0x000fea0003800000 */
[----:B------:R-:W-:-:S13]  /*17a60*/  ISETP.NE.AND P2, PT, R96, 0x2, PT ;  /* 0x000000026000780c */ /* 0x000fda0003f45270 */
[----:B------:R-:W-:Y:S01]  /*17a70*/  @!P2 MOV R100, 0x3 ;  /* 0x000000030064a802 */ /* 0x000fe20000000f00 */
[----:B------:R-:W-:Y:S01]  /*17a80*/  @!P2 IMAD.MOV.U32 R4, RZ, RZ, R6 ;  /* 0x000000ffff04a224 */ /* 0x000fe200078e0006 */
[----:B------:R-:W-:Y:S01]  /*17a90*/  @P2 IADD3 R100, PT, PT, R96, 0x1, RZ ;  /* 0x0000000160642810 */ /* 0x000fe20007ffe0ff */
[----:B------:R-:W-:Y:S01]  /*17aa0*/  @P2 IMAD.MOV.U32 R4, RZ, RZ, R5 ;  /* 0x000000ffff042224 */ /* 0x000fe200078e0005 */
[----:B------:R-:W-:Y:S06]  /*17ab0*/  BRA `(.L_x_2766) ;  /* 0x0000000000e47947 */ /* 0x000fec0003800000 */
.L_x_2767:
[----:B------:R-:W-:Y:S01]  /*17ac0*/  IADD3 R8, PT, PT, R8, 0x1, RZ ;  /* 0x0000000108087810 */ /* 0x000fe20007ffe0ff */
[----:B------:R-:W-:Y:S03]  /*17ad0*/  BSSY.RECONVERGENT B3, `(.L_x_2768) ;  /* 0x000000c000037945 */ /* 0x000fe60003800200 */
[C---:B------:R-:W-:Y:S01]  /*17ae0*/  ISETP.NE.AND P2, PT, R8.reuse, RZ, PT ;  /* 0x000000ff0800720c */ /* 0x040fe20003f45270 */
[----:B------:R-:W-:-:S12]  /*17af0*/  IMAD.WIDE.U32 R144, R8, -0x2daee0ad, RZ ;  /* 0xd2511f5308907825 */ /* 0x000fd800078e00ff */
        /* <DEDUP_REMOVED lines=9> */
.L_x_2769:
[----:B------:R-:W-:Y:S05]  /*17b90*/  BSYNC.RECONVERGENT B3 ;  /* 0x0000000000037941 */ /* 0x000fea0003800200 */
.L_x_2768:
        /* <DEDUP_REMOVED lines=42> */
[----:B------:R-:W-:-:S07]  /*17e40*/  HFMA2 R100, -RZ, RZ, 0, 0 ;  /* 0x00000000ff647431 */ /* 0x000fce00000001ff */
.L_x_2766:
[----:B------:R-:W-:Y:S05]  /*17e50*/  BSYNC.RECONVERGENT B2 ;  /* 0x0000000000027941 */ /* 0x000fea0003800200 */
.L_x_2765:
[----:B------:R-:W-:Y:S01]  /*17e60*/  I2FP.F32.U32 R4, R4 ;  /* 0x0000000400047245 */ /* 0x000fe20000201000 */
[----:B------:R-:W-:Y:S01]  /*17e70*/  HADD2.F32 R97, -RZ, R97.H1_H1 ;  /* 0x30000061ff617230 */ /* 0x000fe20000004100 */
[----:B------:R-:W-:Y:S01]  /*17e80*/  LOP3.LUT R13, R13, 0xfffffffd, RZ, 0xc0, !PT ;  /* 0xfffffffd0d0d7812 */ /* 0x000fe200078ec0ff */
[----:B------:R-:W-:Y:S01]  /*17e90*/  @P1 HADD2.F32 R96, -RZ, R93.H1_H1 ;  /* 0x3000005dff601230 */ /* 0x000fe20000004100 */
[----:B------:R-:W-:Y:S01]  /*17ea0*/  BSSY.RECONVERGENT B2, `(.L_x_2770) ;  /* 0x000004e000027945 */ /* 0x000fe20003800200 */
[----:B------:R-:W-:Y:S01]  /*17eb0*/  FFMA.FTZ R4, R4, R131, 1.1641532182693481445e-10 ;  /* 0x2f00000004047423 */ /* 0x000fe20000010083 */
[----:B------:R-:W-:-:S04]  /*17ec0*/  FMUL.FTZ R97, R97, R142 ;  /* 0x0000008e61617220 */ /* 0x000fc80000410000 */
[----:B------:R-:W-:Y:S02]  /*17ed0*/  FSETP.GTU.FTZ.AND P2, PT, R4, R141, PT ;  /* 0x0000008d0400720b */ /* 0x000fe40003f5c000 */
[----:B------:R-:W-:Y:S02]  /*17ee0*/  MOV R4, R2 ;  /* 0x0000000200047202 */ /* 0x000fe40000000f00 */
[----:B------:R-:W-:Y:S02]  /*17ef0*/  FSEL R117, R97, RZ, !P2 ;  /* 0x000000ff61757208 */ /* 0x000fe40005000000 */
[----:B------:R-:W-:Y:S02]  /*17f00*/  PLOP3.LUT P3, PT, P2, PT, PT, 0x8, 0x80 ;  /* 0x000000000080781c */ /* 0x000fe4000176e170 */
[----:B------:R-:W-:Y:S01]  /*17f10*/  ISETP.NE.AND P2, PT, R100, 0x1, PT ;  /* 0x000000016400780c */ /* 0x000fe20003f45270 */
[----:B------:R-:W-:Y:S01]  /*17f20*/  @P1 FADD.FTZ R117, R96, R117 ;  /* 0x0000007560751221 */ /* 0x000fe20000010000 */
[----:B------:R-:W-:-:S04]  /*17f30*/  IMAD.MOV.U32 R96, RZ, RZ, 0x2 ;  /* 0x00000002ff607424 */ /* 0x000fc800078e00ff */
[----:B------:R-:W-:-:S05]  /*17f40*/  F2FP.F16.F32.PACK_AB R140, RZ, R117 ;  /* 0x00000075ff8c723e */ /* 0x000fca00000000ff */
[----:B------:R-:W-:Y:S02]  /*17f50*/  @P3 LOP3.LUT R13, R13, 0x2, RZ, 0xfc, !PT ;  /* 0x000000020d0d3812 */ /* 0x000fe400078efcff */
[----:B------:R-:W-:Y:S05]  /*17f60*/  @!P2 BRA `(.L_x_2771) ;  /* 0x000000040004a947 */ /* 0x000fea0003800000 */
        /* <DEDUP_REMOVED lines=8> */
.L_x_2772:
        /* <DEDUP_REMOVED lines=8> */
[----:B------:R-:W-:Y:S02]  /*18070*/  @!P2 IADD3 R2, PT, PT, R3, 0x1, RZ ;  /* 0x000000010302a810 */ /* 0x000fe40007ffe0ff */
[----:B------:R-:W-:Y:S02]  /*18080*/  @!P2 MOV R7, RZ ;  /* 0x000000ff0007a202 */ /* 0x000fe40000000f00 */
[----:B------:R-:W-:-:S13]  /*18090*/  ISETP.NE.AND P3, PT, R11, RZ, !P2 ;  /* 0x000000ff0b00720c */ /* 0x000fda0005765270 */
[----:B------:R-:W-:-:S04]  /*180a0*/  @P3 IMAD.MOV R2, RZ, RZ, R3 ;  /* 0x000000ffff023224 */ /* 0x000fc800078e0203 */
[----:B------:R-:W-:-:S07]  /*180b0*/  @!P2 IMAD.MOV.U32 R3, RZ, RZ, R2 ;  /* 0x000000ffff03a224 */ /* 0x000fce00078e0002 */
.L_x_2774:
[----:B------:R-:W-:Y:S05]  /*180c0*/  BSYNC.RECONVERGENT B3 ;  /* 0x0000000000037941 */ /* 0x000fea0003800200 */
.L_x_2773:
        /* <DEDUP_REMOVED lines=41> */
[----:B------:R-:W-:Y:S01]  /*18360*/  MOV R136, R96 ;  /* 0x0000006000887202 */ /* 0x000fe20000000f00 */
[----:B------:R-:W-:-:S07]  /*18370*/  IMAD.MOV.U32 R96, RZ, RZ, RZ ;  /* 0x000000ffff607224 */ /* 0x000fce00078e00ff */
.L_x_2771:
[----:B------:R-:W-:Y:S05]  /*18380*/  BSYNC.RECONVERGENT B2 ;  /* 0x0000000000027941 */ /* 0x000fea0003800200 */
.L_x_2770:
[----:B------:R-:W-:Y:S01]  /*18390*/  I2FP.F32.U32 R4, R4 ;  /* 0x0000000400047245 */ /* 0x000fe20000201000 */
[----:B------:R-:W-:Y:S01]  /*183a0*/  HADD2.F32 R97, -RZ, R98.H0_H0 ;  /* 0x20000062ff617230 */ /* 0x000fe20000004100 */
[----:B------:R-:W-:Y:S01]  /*183b0*/  ISETP.NE.AND P3, PT, R96, 0x1, PT ;  /* 0x000000016000780c */ /* 0x000fe20003f65270 */
[----:B------:R-:W-:Y:S01]  /*183c0*/  @P1 HADD2.F32 R101, -RZ, R94.H0_H0 ;  /* 0x2000005eff651230 */ /* 0x000fe20000004100 */
[----:B------:R-:W-:Y:S01]  /*183d0*/  BSSY.RECONVERGENT B2, `(.L_x_2775) ;  /* 0x000004c000027945 */ /* 0x000fe20003800200 */
[----:B------:R-:W-:Y:S01]  /*183e0*/  FFMA.FTZ R4, R4, R131, 1.1641532182693481445e-10 ;  /* 0x2f00000004047423 */ /* 0x000fe20000010083 */
[----:B------:R-:W-:Y:S01]  /*183f0*/  FMUL.FTZ R97, R97, R142 ;  /* 0x0000008e61617220 */ /* 0x000fe20000410000 */
[----:B------:R-:W-:-:S03]  /*18400*/  HFMA2 R100, -RZ, RZ, 0, 1.1920928955078125e-07 ;  /* 0x00000002ff647431 */ /* 0x000fc600000001ff */
        /* <DEDUP_REMOVED lines=15> */
.L_x_2777:
        /* <DEDUP_REMOVED lines=13> */
.L_x_2779:
[----:B------:R-:W-:Y:S05]  /*185d0*/  BSYNC.RECONVERGENT B3 ;  /* 0x0000000000037941 */ /* 0x000fea0003800200 */
.L_x_2778:
        /* <DEDUP_REMOVED lines=43> */
.L_x_2776:
[----:B------:R-:W-:Y:S05]  /*18890*/  BSYNC.RECONVERGENT B2 ;  /* 0x0000000000027941 */ /* 0x000fea0003800200 */
.L_x_2775:
[----:B------:R-:W-:Y:S01]  /*188a0*/  I2FP.F32.U32 R4, R4 ;  /* 0x0000000400047245 */ /* 0x000fe20000201000 */
[----:B------:R-:W-:Y:S01]  /*188b0*/  HADD2.F32 R97, -RZ, R98.H1_H1 ;  /* 0x30000062ff617230 */ /* 0x000fe20000004100 */
[----:B------:R-:W-:Y:S01]  /*188c0*/  ISETP.NE.AND P4, PT, R100, 0x1, PT ;  /* 0x000000016400780c */ /* 0x000fe20003f85270 */
[----:B------:R-:W-:Y:S01]  /*188d0*/  @P1 HADD2.F32 R96, -RZ, R94.H1_H1 ;  /* 0x3000005eff601230 */ /* 0x000fe20000004100 */
[----:B------:R-:W-:Y:S01]  /*188e0*/  BSSY.RECONVERGENT B2, `(.L_x_2780) ;  /* 0x000004c000027945 */ /* 0x000fe20003800200 */
[----:B------:R-:W-:Y:S01]  /*188f0*/  FFMA.FTZ R4, R4, R131, 1.1641532182693481445e-10 ;  /* 0x2f00000004047423 */ /* 0x000fe20000010083 */
[----:B------:R-:W-:-:S04]  /*18900*/  FMUL.FTZ R97, R97, R142 ;  /* 0x0000008e61617220 */ /* 0x000fc80000410000 */
[----:B------:R-:W-:Y:S02]  /*18910*/  FSETP.GTU.FTZ.AND P3, PT, R4, R141, PT ;  /* 0x0000008d0400720b */ /* 0x000fe40003f7c000 */
[----:B------:R-:W-:Y:S02]  /*18920*/  MOV R4, R2 ;  /* 0x0000000200047202 */ /* 0x000fe40000000f00 */
[----:B------:R-:W-:Y:S02]  /*18930*/  FSEL R125, R97, RZ, !P3 ;  /* 0x000000ff617d7208 */ /* 0x000fe40005800000 */
[----:B------:R-:W-:-:S03]  /*18940*/  PLOP3.LUT P3, PT, P3, PT, PT, 0x8, 0x80 ;  /* 0x000000000080781c */ /* 0x000fc60001f6e170 */
[----:B------:R-:W-:Y:S01]  /*18950*/  @P1 FADD.FTZ R125, R96, R125 ;  /* 0x0000007d607d1221 */ /* 0x000fe20000010000 */
[----:B------:R-:W-:-:S04]  /*18960*/  IMAD.MOV.U32 R96, RZ, RZ, 0x2 ;  /* 0x00000002ff607424 */ /* 0x000fc800078e00ff */
[----:B------:R-:W-:Y:S01]  /*18970*/  F2FP.F16.F32.PACK_AB R98, RZ, R125 ;  /* 0x0000007dff62723e */ /* 0x000fe200000000ff */
        /* <DEDUP_REMOVED lines=9> */
.L_x_2782:
        /* <DEDUP_REMOVED lines=13> */
.L_x_2784:
[----:B------:R-:W-:Y:S05]  /*18ae0*/  BSYNC.RECONVERGENT B3 ;  /* 0x0000000000037941 */ /* 0x000fea0003800200 */
.L_x_2783:
        /* <DEDUP_REMOVED lines=43> */
.L_x_2781:
[----:B------:R-:W-:Y:S05]  /*18da0*/  BSYNC.RECONVERGENT B2 ;  /* 0x0000000000027941 */ /* 0x000fea0003800200 */
.L_x_2780:
[----:B------:R-:W-:Y:S01]  /*18db0*/  I2FP.F32.U32 R4, R4 ;  /* 0x0000000400047245 */ /* 0x000fe20000201000 */
[----:B------:R-:W-:Y:S01]  /*18dc0*/  HADD2.F32 R97, -RZ, R99.H0_H0 ;  /* 0x20000063ff617230 */ /* 0x000fe20000004100 */
[----:B------:R-:W-:Y:S01]  /*18dd0*/  ISETP.NE.AND P5, PT, R96, 0x1, PT ;  /* 0x000000016000780c */ /* 0x000fe20003fa5270 */
[----:B------:R-:W-:Y:S01]  /*18de0*/  @P1 HADD2.F32 R101, -RZ, R95.H0_H0 ;  /* 0x2000005fff651230 */ /* 0x000fe20000004100 */
[----:B------:R-:W-:Y:S01]  /*18df0*/  BSSY.RECONVERGENT B2, `(.L_x_2785) ;  /* 0x000004c000027945 */ /* 0x000fe20003800200 */
[----:B------:R-:W-:Y:S01]  /*18e00*/  FFMA.FTZ R4, R4, R131, 1.1641532182693481445e-10 ;  /* 0x2f00000004047423 */ /* 0x000fe20000010083 */
[----:B------:R-:W-:-:S04]  /*18e10*/  FMUL.FTZ R97, R97, R142 ;  /* 0x0000008e61617220 */ /* 0x000fc80000410000 */
[----:B------:R-:W-:Y:S01]  /*18e20*/  FSETP.GTU.FTZ.AND P4, PT, R4, R141, PT ;  /* 0x0000008d0400720b */ /* 0x000fe20003f9c000 */
[----:B------:R-:W-:-:S03]  /*18e30*/  HFMA2 R4, -RZ, RZ, 0, 1.1920928955078125e-07 ;  /* 0x00000002ff047431 */ /* 0x000fc600000001ff */
[----:B------:R-:W-:Y:S01]  /*18e40*/  FSEL R126, R97, RZ, !P4 ;  /* 0x000000ff617e7208 */ /* 0x000fe20006000000 */
[----:B------:R-:W-:Y:S01]  /*18e50*/  IMAD.MOV.U32 R97, RZ, RZ, R2 ;  /* 0x000000ffff617224 */ /* 0x000fe200078e0002 */
        /* <DEDUP_REMOVED lines=12> */
.L_x_2787:
        /* <DEDUP_REMOVED lines=13> */
.L_x_2789:
[----:B------:R-:W-:Y:S05]  /*18ff0*/  BSYNC.RECONVERGENT B3 ;  /* 0x0000000000037941 */ /* 0x000fea0003800200 */
.L_x_2788:
        /* <DEDUP_REMOVED lines=43> */
.L_x_2786:
[----:B------:R-:W-:Y:S05]  /*192b0*/  BSYNC.RECONVERGENT B2 ;  /* 0x0000000000027941 */ /* 0x000fea0003800200 */
.L_x_2785:
[----:B------:R-:W-:Y:S01]  /*192c0*/  I2FP.F32.U32 R96, R97 ;  /* 0x0000006100607245 */ /* 0x000fe20000201000 */
[----:B------:R-:W-:Y:S01]  /*192d0*/  HADD2.F32 R99, -RZ, R99.H1_H1 ;  /* 0x30000063ff637230 */ /* 0x000fe20000004100 */
[----:B------:R-:W-:Y:S01]  /*192e0*/  PRMT R98, R143, 0x5410, R98 ;  /* 0x000054108f627816 */ /* 0x000fe20000000062 */
[----:B------:R-:W-:Y:S01]  /*192f0*/  @P1 HADD2.F32 R100, -RZ, R95.H1_H1 ;  /* 0x3000005fff641230 */ /* 0x000fe20000004100 */
[----:B------:R-:W-:Y:S01]  /*19300*/  PRMT R97, R138, 0x5410, R140 ;  /* 0x000054108a617816 */ /* 0x000fe2000000008c */
[----:B------:R-:W-:Y:S01]  /*19310*/  FFMA.FTZ R96, R96, R131, 1.1641532182693481445e-10 ;  /* 0x2f00000060607423 */ /* 0x000fe20000010083 */
[----:B------:R-:W-:-:S04]  /*19320*/  FMUL.FTZ R99, R99, R142 ;  /* 0x0000008e63637220 */ /* 0x000fc80000410000 */
[----:B------:R-:W-:Y:S02]  /*19330*/  FSETP.GTU.FTZ.AND P5, PT, R96, R141, PT ;  /* 0x0000008d6000720b */ /* 0x000fe40003fbc000 */
[----:B------:R-:W-:Y:S02]  /*19340*/  PRMT R96, R134, 0x5410, R137 ;  /* 0x0000541086607816 */ /* 0x000fe40000000089 */
[----:B------:R-:W-:Y:S02]  /*19350*/  FSEL R131, R99, RZ, !P5 ;  /* 0x000000ff63837208 */ /* 0x000fe40006800000 */
[----:B------:R-:W-:-:S03]  /*19360*/  PLOP3.LUT P5, PT, P5, PT, PT, 0x8, 0x80 ;  /* 0x000000000080781c */ /* 0x000fc60002fae170 */
[----:B------:R-:W-:-:S05]  /*19370*/  @P1 FADD.FTZ R131, R100, R131 ;  /* 0x0000008364831221 */ /* 0x000fca0000010000 */
[----:B------:R-:W-:-:S04]  /*19380*/  F2FP.F16.F32.PACK_AB R99, RZ, R131 ;  /* 0x00000083ff63723e */ /* 0x000fc800000000ff */
[----:B------:R-:W-:-:S07]  /*19390*/  PRMT R99, R139, 0x5410, R99 ;  /* 0x000054108b637816 */ /* 0x000fce0000000063 */
.L_x_2749:
        /* <DEDUP_REMOVED lines=43> */
.L_x_2790:
[----:B------:R-:W-:Y:S01]  /*19650*/  MOV R134, R136 ;  /* 0x0000008800867202 */ /* 0x000fe20000000f00 */
[----:B------:R-:W-:-:S07]  /*19660*/  VIADD R135, R135, 0x20 ;  /* 0x0000002087877836 */ /* 0x000fce0000000000 */
.L_x_2667:
[----:B------:R-:W-:Y:S05]  /*19670*/  BSYNC.RECONVERGENT B1 ;  /* 0x0000000000017941 */ /* 0x000fea0003800200 */
.L_x_2666:
        /* <DEDUP_REMOVED lines=19> */
[----:B------:R-:W-:Y:S02]  /*197b0*/  HFMA2 R16, -RZ, RZ, 0, 1.1920928955078125e-07 ;  /* 0x00000002ff107431 */ /* 0x000fe400000001ff */
[----:B------:R-:W-:Y:S01]  /*197c0*/  IMAD.MOV.U32 R14, RZ, RZ, R2 ;  /* 0x000000ffff0e7224 */ /* 0x000fe200078e0002 */
[----:B------:R-:W-:-:S08]  /*197d0*/  MOV R136, R134 ;  /* 0x0000008600887202 */ /* 0x000fd00000000f00 */
[----:B------:R-:W-:Y:S05]  /*197e0*/  @!P3 BRA `(.L_x_2795) ;  /* 0x000000040008b947 */ /* 0x000fea0003800000 */
[----:B------:R-:W-:-:S13]  /*197f0*/  ISETP.NE.AND P3, PT, R4, 0x3, PT ;  /* 0x000000030400780c */ /* 0x000fda0003f65270 */
[----:B------:R-:W-:Y:S05]  /*19800*/  @!P3 BRA `(.L_x_2796) ;  /* 0x000000000020b947 */ /* 0x000fea0003800000 */
[----:B------:R-:W-:-:S13]  /*19810*/  ISETP.NE.AND P3, PT, R4, 0x2, PT ;  /* 0x000000020400780c */ /* 0x000fda0003f65270 */
[----:B------:R-:W-:Y:S01]  /*19820*/  @!P3 IMAD.MOV.U32 R16, RZ, RZ, 0x3 ;  /* 0x00000003ff10b424 */ /* 0x000fe200078e00ff */
[----:B------:R-:W-:Y:S01]  /*19830*/  @!P3 MOV R136, R134 ;  /* 0x000000860088b202 */ /* 0x000fe20000000f00 */
[----:B------:R-:W-:Y:S01]  /*19840*/  @!P3 IMAD.MOV.U32 R14, RZ, RZ, R6 ;  /* 0x000000ffff0eb224 */ /* 0x000fe200078e0006 */
[----:B------:R-:W-:Y:S01]  /*19850*/  @P3 IADD3 R16, PT, PT, R4, 0x1, RZ ;  /* 0x0000000104103810 */ /* 0x000fe20007ffe0ff */
[----:B------:R-:W-:Y:S01]  /*19860*/  @P3 IMAD.MOV.U32 R136, RZ, RZ, R134 ;  /* 0x000000ffff883224 */ /* 0x000fe200078e0086 */
[----:B------:R-:W-:Y:S01]  /*19870*/  @P3 MOV R14, R5 ;  /* 0x00000005000e3202 */ /* 0x000fe20000000f00 */
[----:B------:R-:W-:Y:S06]  /*19880*/  BRA `(.L_x_2795) ;  /* 0x0000000000e07947 */ /* 0x000fec0003800000 */
.L_x_2796:
        /* <DEDUP_REMOVED lines=13> */
.L_x_2798:
[----:B------:R-:W-:Y:S05]  /*19960*/  BSYNC.RECONVERGENT B3 ;  /* 0x0000000000037941 */ /* 0x000fea0003800200 */
.L_x_2797:
        /* <DEDUP_REMOVED lines=39> */
[----:B------:R-:W-:Y:S01]  /*19be0*/  LOP3.LUT R5, R14, UR30, R17, 0x96, !PT ;  /* 0x0000001e0e057c12 */ /* 0x000fe2000f8e9611 */
[----:B------:R-:W-:Y:S01]  /*19bf0*/  IMAD.MOV.U32 R14, RZ, RZ, R134 ;  /* 0x000000ffff0e7224 */ /* 0x000fe200078e0086 */
[----:B------:R-:W-:-:S07]  /*19c00*/  LOP3.LUT R6, R4, UR31, R137, 0x96, !PT ;  /* 0x0000001f04067c12 */ /* 0x000fce000f8e9689 */
.L_x_2795:
[----:B------:R-:W-:Y:S05]  /*19c10*/  BSYNC.RECONVERGENT B2 ;  /* 0x0000000000027941 */ /* 0x000fea0003800200 */
.L_x_2794:
        /* <DEDUP_REMOVED lines=10> */
[----:B-1----:R-:W-:Y:S01]  /*19cc0*/  FMUL.FTZ R4, R4, R139 ;  /* 0x0000008b04047220 */ /* 0x002fe20000410000 */
[----:B--2---:R-:W-:-:S04]  /*19cd0*/  FSETP.GTU.FTZ.AND P4, PT, R15, R138, PT ;  /* 0x0000008a0f00720b */ /* 0x004fc80003f9c000 */
[----:B0-----:R-:W-:Y:S01]  /*19ce0*/  FSEL R100, R4, RZ, !P4 ;  /* 0x000000ff04647208 */ /* 0x001fe20006000000 */
        /* <DEDUP_REMOVED lines=12> */
.L_x_2801:
        /* <DEDUP_REMOVED lines=8> */
[----:B------:R-:W-:Y:S01]  /*19e30*/  @!P3 VIADD R2, R3, 0x1 ;  /* 0x000000010302b836 */ /* 0x000fe20000000000 */
[----:B------:R-:W-:Y:S02]  /*19e40*/  @!P3 MOV R7, RZ ;  /* 0x000000ff0007b202 */ /* 0x000fe40000000f00 */
[----:B------:R-:W-:-:S13]  /*19e50*/  ISETP.NE.AND P4, PT, R11, RZ, !P3 ;  /* 0x000000ff0b00720c */ /* 0x000fda0005f85270 */
[----:B------:R-:W-:-:S05]  /*19e60*/  @P4 IADD3 R2, PT, PT, R3, RZ, RZ ;  /* 0x000000ff03024210 */ /* 0x000fca0007ffe0ff */
[----:B------:R-:W-:-:S07]  /*19e70*/  @!P3 IMAD.MOV.U32 R3, RZ, RZ, R2 ;  /* 0x000000ffff03b224 */ /* 0x000fce00078e0002 */
.L_x_2803:
[----:B------:R-:W-:Y:S05]  /*19e80*/  BSYNC.RECONVERGENT B3 ;  /* 0x0000000000037941 */ /* 0x000fea0003800200 */
.L_x_2802:
        /* <DEDUP_REMOVED lines=43> */
.L_x_2800:
[----:B------:R-:W-:Y:S05]  /*1a140*/  BSYNC.RECONVERGENT B2 ;  /* 0x0000000000027941 */ /* 0x000fea0003800200 */
.L_x_2799:
[----:B------:R-:W-:Y:S01]  /*1a150*/  I2FP.F32.U32 R15, R4 ;  /* 0x00000004000f7245 */ /* 0x000fe20000201000 */
[----:B------:R-:W-:Y:S01]  /*1a160*/  HADD2.F32 R4, -RZ, R88.H0_H0 ;  /* 0x20000058ff047230 */ /* 0x000fe20000004100 */
[----:B------:R-:W-:Y:S01]  /*1a170*/  BSSY.RECONVERGENT B2, `(.L_x_2804) ;  /* 0x0000050000027945 */ /* 0x000fe20003800200 */
[----:B------:R-:W-:Y:S01]  /*1a180*/  @P2 HADD2.F32 R17, -RZ, R92.H0_H0 ;  /* 0x2000005cff112230 */ /* 0x000fe20000004100 */
[----:B------:R-:W-:Y:S01]  /*1a190*/  MOV R16, 0x2 ;  /* 0x0000000200107802 */ /* 0x000fe20000000f00 */
[----:B------:R-:W-:Y:S01]  /*1a1a0*/  FFMA.FTZ R15, R15, R132, 1.1641532182693481445e-10 ;  /* 0x2f0000000f0f7423 */ /* 0x000fe20000010084 */
[----:B------:R-:W-:-:S04]  /*1a1b0*/  FMUL.FTZ R4, R4, R139 ;  /* 0x0000008b04047220 */ /* 0x000fc80000410000 */
[----:B------:R-:W-:-:S04]  /*1a1c0*/  FSETP.GTU.FTZ.AND P3, PT, R15, R138, PT ;  /* 0x0000008a0f00720b */ /* 0x000fc80003f7c000 */
[----:B------:R-:W-:Y:S01]  /*1a1d0*/  FSEL R15, R4, RZ, !P3 ;  /* 0x000000ff040f7208 */ /* 0x000fe20005800000 */
[----:B------:R-:W-:Y:S01]  /*1a1e0*/  IMAD.MOV.U32 R4, RZ, RZ, R2 ;  /* 0x000000ffff047224 */ /* 0x000fe200078e0002 */
        /* <DEDUP_REMOVED lines=15> */
.L_x_2806:
        /* <DEDUP_REMOVED lines=13> */
.L_x_2808:
[----:B------:R-:W-:Y:S05]  /*1a3b0*/  BSYNC.RECONVERGENT B3 ;  /* 0x0000000000037941 */ /* 0x000fea0003800200 */
.L_x_2807:
        /* <DEDUP_REMOVED lines=43> */
.L_x_2805:
[----:B------:R-:W-:Y:S05]  /*1a670*/  BSYNC.RECONVERGENT B2 ;  /* 0x0000000000027941 */ /* 0x000fea0003800200 */
.L_x_2804:
[----:B------:R-:W-:Y:S01]  /*1a680*/  I2FP.F32.U32 R15, R4 ;  /* 0x00000004000f7245 */ /* 0x000fe20000201000 */
[----:B------:R-:W-:Y:S01]  /*1a690*/  HADD2.F32 R96, -RZ, R96.H1_H1 ;  /* 0x30000060ff607230 */ /* 0x000fe20000004100 */
        /* <DEDUP_REMOVED lines=20> */
.L_x_2811:
        /* <DEDUP_REMOVED lines=13> */
.L_x_2813:
[----:B------:R-:W-:Y:S05]  /*1a8b0*/  BSYNC.RECONVERGENT B3 ;  /* 0x0000000000037941 */ /* 0x000fea0003800200 */
.L_x_2812:
        /* <DEDUP_REMOVED lines=40> */
[----:B------:R-:W-:Y:S01]  /*1ab40*/  LOP3.LUT R6, R4, UR31, R17, 0x96, !PT ;  /* 0x0000001f04067c12 */ /* 0x000fe2000f8e9611 */
[----:B------:R-:W-:Y:S01]  /*1ab50*/  IMAD.MOV.U32 R4, RZ, RZ, R136 ;  /* 0x000000ffff047224 */ /* 0x000fe200078e0088 */
[----:B------:R-:W-:-:S07]  /*1ab60*/  MOV R136, R16 ;  /* 0x0000001000887202 */ /* 0x000fce0000000f00 */
.L_x_2810:
[----:B------:R-:W-:Y:S05]  /*1ab70*/  BSYNC.RECONVERGENT B2 ;  /* 0x0000000000027941 */ /* 0x000fea0003800200 */
.L_x_2809:
[----:B------:R-:W-:Y:S01]  /*1ab80*/  I2FP.F32.U32 R17, R4 ;  /* 0x0000000400117245 */ /* 0x000fe20000201000 */
[----:B------:R-:W-:Y:S01]  /*1ab90*/  HADD2.F32 R4, -RZ, R88.H1_H1 ;  /* 0x30000058ff047230 */ /* 0x000fe20000004100 */
[----:B------:R-:W-:Y:S01]  /*1aba0*/  BSSY.RECONVERGENT B2, `(.L_x_2814) ;  /* 0x0000051000027945 */ /* 0x000fe20003800200 */
[----:B------:R-:W-:Y:S02]  /*1abb0*/  @P2 HADD2.F32 R18, -RZ, R92.H1_H1 ;  /* 0x3000005cff122230 */ /* 0x000fe40000004100 */
[----:B------:R-:W-:Y:S01]  /*1abc0*/  FFMA.FTZ R17, R17, R132, 1.1641532182693481445e-10 ;  /* 0x2f00000011117423 */ /* 0x000fe20000010084 */
[----:B------:R-:W-:-:S04]  /*1abd0*/  FMUL.FTZ R4, R4, R139 ;  /* 0x0000008b04047220 */ /* 0x000fc80000410000 */
[----:B------:R-:W-:Y:S02]  /*1abe0*/  FSETP.GTU.FTZ.AND P3, PT, R17, R138, PT ;  /* 0x0000008a1100720b */ /* 0x000fe40003f7c000 */
[----:B------:R-:W-:Y:S02]  /*1abf0*/  MOV R17, R2 ;  /* 0x0000000200117202 */ /* 0x000fe40000000f00 */
        /* <DEDUP_REMOVED lines=18> */
.L_x_2816:
        /* <DEDUP_REMOVED lines=13> */
.L_x_2818:
[----:B------:R-:W-:Y:S05]  /*1adf0*/  BSYNC.RECONVERGENT B3 ;  /* 0x0000000000037941 */ /* 0x000fea0003800200 */
.L_x_2817:
        /* <DEDUP_REMOVED lines=43> */
.L_x_2815:
[----:B------:R-:W-:Y:S05]  /*1b0b0*/  BSYNC.RECONVERGENT B2 ;  /* 0x0000000000027941 */ /* 0x000fea0003800200 */
.L_x_2814:
[----:B------:R-:W-:Y:S01]  /*1b0c0*/  I2FP.F32.U32 R17, R17 ;  /* 0x0000001100117245 */ /* 0x000fe20000201000 */
[----:B------:R-:W-:Y:S01]  /*1b0d0*/  HADD2.F32 R4, -RZ, R97.H0_H0 ;  /* 0x20000061ff047230 */ /* 0x000fe20000004100 */
        /* <DEDUP_REMOVED lines=20> */
.L_x_2821:
        /* <DEDUP_REMOVED lines=13> */
.L_x_2823:
[----:B------:R-:W-:Y:S05]  /*1b2f0*/  BSYNC.RECONVERGENT B3 ;  /* 0x0000000000037941 */ /* 0x000fea0003800200 */
.L_x_2822:
        /* <DEDUP_REMOVED lines=40> */
[----:B------:R-:W-:Y:S01]  /*1b580*/  MOV R18, R136 ;  /* 0x0000008800127202 */ /* 0x000fe20000000f00 */
[----:B------:R-:W-:Y:S01]  /*1b590*/  IMAD.MOV.U32 R136, RZ, RZ, R16 ;  /* 0x000000ffff887224 */ /* 0x000fe200078e0010 */
[----:B------:R-:W-:-:S07]  /*1b5a0*/  LOP3.LUT R6, R4, UR31, R17, 0x96, !PT ;  /* 0x0000001f04067c12 */ /* 0x000fce000f8e9611 */
.L_x_2820:
[----:B------:R-:W-:Y:S05]  /*1b5b0*/  BSYNC.RECONVERGENT B2 ;  /* 0x0000000000027941 */ /* 0x000fea0003800200 */
.L_x_2819:
        /* <DEDUP_REMOVED lines=25> */
.L_x_2826:
        /* <DEDUP_REMOVED lines=13> */
.L_x_2828:
[----:B------:R-:W-:Y:S05]  /*1b820*/  BSYNC.RECONVERGENT B3 ;  /* 0x0000000000037941 */ /* 0x000fea0003800200 */
.L_x_2827:
        /* <DEDUP_REMOVED lines=43> */
.L_x_2825:
[----:B------:R-:W-:Y:S05]  /*1bae0*/  BSYNC.RECONVERGENT B2 ;  /* 0x0000000000027941 */ /* 0x000fea0003800200 */
.L_x_2824:
        /* <DEDUP_REMOVED lines=22> */
.L_x_2831:
        /* <DEDUP_REMOVED lines=13> */
.L_x_2833:
[----:B------:R-:W-:Y:S05]  /*1bd20*/  BSYNC.RECONVERGENT B3 ;  /* 0x0000000000037941 */ /* 0x000fea0003800200 */
.L_x_2832:
        /* <DEDUP_REMOVED lines=41> */
[----:B------:R-:W-:Y:S01]  /*1bfc0*/  IMAD.MOV.U32 R19, RZ, RZ, R136 ;  /* 0x000000ffff137224 */ /* 0x000fe200078e0088 */
[----:B------:R-:W-:-:S07]  /*1bfd0*/  MOV R136, R18 ;  /* 0x0000001200887202 */ /* 0x000fce0000000f00 */
.L_x_2830:
[----:B------:R-:W-:Y:S05]  /*1bfe0*/  BSYNC.RECONVERGENT B2 ;  /* 0x0000000000027941 */ /* 0x000fea0003800200 */
.L_x_2829:
        /* <DEDUP_REMOVED lines=26> */
.L_x_2836:
        /* <DEDUP_REMOVED lines=13> */
.L_x_2838:
[----:B------:R-:W-:Y:S05]  /*1c260*/  BSYNC.RECONVERGENT B3 ;  /* 0x0000000000037941 */ /* 0x000fea0003800200 */
.L_x_2837:
        /* <DEDUP_REMOVED lines=43> */
.L_x_2835:
[----:B------:R-:W-:Y:S05]  /*1c520*/  BSYNC.RECONVERGENT B2 ;  /* 0x0000000000027941 */ /* 0x000fea0003800200 */
.L_x_2834:
        /* <DEDUP_REMOVED lines=22> */
.L_x_2841:
        /* <DEDUP_REMOVED lines=13> */
.L_x_2843:
[----:B------:R-:W-:Y:S05]  /*1c760*/  BSYNC.RECONVERGENT B3 ;  /* 0x0000000000037941 */ /* 0x000fea0003800200 */
.L_x_2842:
        /* <DEDUP_REMOVED lines=43> */
.L_x_2840:
[----:B------:R-:W-:Y:S05]  /*1ca20*/  BSYNC.RECONVERGENT B2 ;  /* 0x0000000000027941 */ /* 0x000fea0003800200 */
.L_x_2839:
[----:B------:R-:W-:Y:S01]  /*1ca30*/  I2FP.F32.U32 R19, R96 ;  /* 0x0000006000137245 */ /* 0x000fe20000201000 */
[----:B------:R-:W-:Y:S01]  /*1ca40*/  HADD2.F32 R4, -RZ, R90.H0_H0 ;  /* 0x2000005aff047230 */ /* 0x000fe20000004100 */
[----:B------:R-:W-:Y:S01]  /*1ca50*/  BSSY.RECONVERGENT B2, `(.L_x_2844) ;  /* 0x0000050000027945 */ /* 0x000fe20003800200 */
[----:B------:R-:W-:Y:S02]  /*1ca60*/  @P2 HADD2.F32 R97, -RZ, R94.H0_H0 ;  /* 0x2000005eff612230 */ /* 0x000fe40000004100 */
        /* <DEDUP_REMOVED lines=9> */
[----:B------:R-:W-:Y:S01]  /*1cb00*/  @!P2 IMAD.MOV.U32 R120, RZ, RZ, R20 ;  /* 0x000000ffff78a224 */ /* 0x000fe200078e0014 */
[----:B------:R-:W-:-:S04]  /*1cb10*/  MOV R20, 0x2 ;  /* 0x0000000200147802 */ /* 0x000fc80000000f00 */
        /* <DEDUP_REMOVED lines=10> */
.L_x_2846:
        /* <DEDUP_REMOVED lines=13> */
.L_x_2848:
[----:B------:R-:W-:Y:S05]  /*1cc90*/  BSYNC.RECONVERGENT B3 ;  /* 0x0000000000037941 */ /* 0x000fea0003800200 */
.L_x_2847:
        /* <DEDUP_REMOVED lines=43> */
.L_x_2845:
[----:B------:R-:W-:Y:S05]  /*1cf50*/  BSYNC.RECONVERGENT B2 ;  /* 0x0000000000027941 */ /* 0x000fea0003800200 */
.L_x_2844:
        /* <DEDUP_REMOVED lines=20> */
.L_x_2851:
        /* <DEDUP_REMOVED lines=13> */
.L_x_2853:
[----:B------:R-:W-:Y:S05]  /*1d170*/  BSYNC.RECONVERGENT B3 ;  /* 0x0000000000037941 */ /* 0x000fea0003800200 */
.L_x_2852:
        /* <DEDUP_REMOVED lines=43> */
.L_x_2850:
[----:B------:R-:W-:Y:S05]  /*1d430*/  BSYNC.RECONVERGENT B2 ;  /* 0x0000000000027941 */ /* 0x000fea0003800200 */
.L_x_2849:
        /* <DEDUP_REMOVED lines=26> */
.L_x_2856:
        /* <DEDUP_REMOVED lines=13> */
.L_x_2858:
[----:B------:R-:W-:Y:S05]  /*1d6b0*/  BSYNC.RECONVERGENT B3 ;  /* 0x0000000000037941 */ /* 0x000fea0003800200 */
.L_x_2857:
        /* <DEDUP_REMOVED lines=40> */
[----:B------:R-:W-:Y:S01]  /*1d940*/  MOV R136, R96 ;  /* 0x0000006000887202 */ /* 0x000fe20000000f00 */
[----:B------:R-:W-:Y:S01]  /*1d950*/  IMAD.MOV.U32 R96, RZ, RZ, RZ ;  /* 0x000000ffff607224 */ /* 0x000fe200078e00ff */
[----:B------:R-:W-:-:S07]  /*1d960*/  LOP3.LUT R6, R4, UR31, R97, 0x96, !PT ;  /* 0x0000001f04067c12 */ /* 0x000fce000f8e9661 */
.L_x_2855:
[----:B------:R-:W-:Y:S05]  /*1d970*/  BSYNC.RECONVERGENT B2 ;  /* 0x0000000000027941 */ /* 0x000fea0003800200 */
.L_x_2854:
        /* <DEDUP_REMOVED lines=20> */
.L_x_2861:
        /* <DEDUP_REMOVED lines=13> */
.L_x_2863:
[----:B------:R-:W-:Y:S05]  /*1db90*/  BSYNC.RECONVERGENT B3 ;  /* 0x0000000000037941 */ /* 0x000fea0003800200 */
.L_x_2862:
        /* <DEDUP_REMOVED lines=41> */
[----:B------:R-:W-:Y:S01]  /*1de30*/  LOP3.LUT R6, R4, UR31, R97, 0x96, !PT ;  /* 0x0000001f04067c12 */ /* 0x000fe2000f8e9661 */
[----:B------:R-:W-:-:S07]  /*1de40*/  IMAD.MOV.U32 R136, RZ, RZ, R96 ;  /* 0x000000ffff887224 */ /* 0x000fce00078e0060 */
.L_x_2860:
[----:B------:R-:W-:Y:S05]  /*1de50*/  BSYNC.RECONVERGENT B2 ;  /* 0x0000000000027941 */ /* 0x000fea0003800200 */
.L_x_2859:
[----:B------:R-:W-:Y:S01]  /*1de60*/  I2FP.F32.U32 R97, R98 ;  /* 0x0000006200617245 */ /* 0x000fe20000201000 */
[----:B------:R-:W-:Y:S01]  /*1de70*/  HADD2.F32 R4, -RZ, R91.H0_H0 ;  /* 0x2000005bff047230 */ /* 0x000fe20000004100 */
[----:B------:R-:W-:Y:S01]  /*1de80*/  BSSY.RECONVERGENT B2, `(.L_x_2864) ;  /* 0x0000051000027945 */ /* 0x000fe20003800200 */
[----:B------:R-:W-:Y:S02]  /*1de90*/  @P2 HADD2.F32 R101, -RZ, R95.H0_H0 ;  /* 0x2000005fff652230 */ /* 0x000fe40000004100 */
        /* <DEDUP_REMOVED lines=10> */
[----:B------:R-:W-:Y:S02]  /*1df40*/  MOV R101, 0x2 ;  /* 0x0000000200657802 */ /* 0x000fe40000000f00 */
[----:B------:R-:W-:Y:S02]  /*1df50*/  PRMT R20, R4, 0x7610, R20 ;  /* 0x0000761004147816 */ /* 0x000fe40000000014 */
        /* <DEDUP_REMOVED lines=10> */
.L_x_2866:
        /* <DEDUP_REMOVED lines=13> */
.L_x_2868:
[----:B------:R-:W-:Y:S05]  /*1e0d0*/  BSYNC.RECONVERGENT B3 ;  /* 0x0000000000037941 */ /* 0x000fea0003800200 */
.L_x_2867:
        /* <DEDUP_REMOVED lines=40> */
[----:B------:R-:W-:Y:S02]  /*1e360*/  LOP3.LUT R6, R4, UR31, R97, 0x96, !PT ;  /* 0x0000001f04067c12 */ /* 0x000fe4000f8e9661 */
[----:B------:R-:W-:Y:S01]  /*1e370*/  MOV R97, R136 ;  /* 0x0000008800617202 */ /* 0x000fe20000000f00 */
[----:B------:R-:W-:-:S07]  /*1e380*/  IMAD.MOV.U32 R136, RZ, RZ, R96 ;  /* 0x000000ffff887224 */ /* 0x000fce00078e0060 */
.L_x_2865:
[----:B------:R-:W-:Y:S05]  /*1e390*/  BSYNC.RECONVERGENT B2 ;  /* 0x0000000000027941 */ /* 0x000fea0003800200 */
.L_x_2864:
        /* <DEDUP_REMOVED lines=20> */
.L_x_2871:
        /* <DEDUP_REMOVED lines=8> */
[----:B------:R-:W-:Y:S01]  /*1e560*/  @!P6 VIADD R11, R11, 0x1 ;  /* 0x000000010b0be836 */ /* 0x000fe20000000000 */
[----:B------:R-:W-:Y:S02]  /*1e570*/  @!P6 IADD3 R4, PT, PT, R3, 0x1, RZ ;  /* 0x000000010304e810 */ /* 0x000fe40007ffe0ff */
[----:B------:R-:W-:Y:S02]  /*1e580*/  @!P6 MOV R7, RZ ;  /* 0x000000ff0007e202 */ /* 0x000fe40000000f00 */
[----:B------:R-:W-:-:S13]  /*1e590*/  ISETP.NE.AND P0, PT, R11, RZ, !P6 ;  /* 0x000000ff0b00720c */ /* 0x000fda0007705270 */
[----:B------:R-:W-:Y:S01]  /*1e5a0*/  @P0 IMAD.MOV R4, RZ, RZ, R3 ;  /* 0x000000ffff040224 */ /* 0x000fe200078e0203 */
[----:B------:R-:W-:-:S03]  /*1e5b0*/  ISETP.NE.AND P0, PT, R2, RZ, PT ;  /* 0x000000ff0200720c */ /* 0x000fc60003f05270 */
[----:B------:R-:W-:-:S10]  /*1e5c0*/  @!P6 IMAD.MOV.U32 R3, RZ, RZ, R4 ;  /* 0x000000ffff03e224 */ /* 0x000fd400078e0004 */
.L_x_2873:
[----:B------:R-:W-:Y:S05]  /*1e5d0*/  BSYNC.RECONVERGENT B3 ;  /* 0x0000000000037941 */ /* 0x000fea0003800200 */
.L_x_2872:
        /* <DEDUP_REMOVED lines=39> */
[----:B------:R-:W-:Y:S01]  /*1e850*/  IMAD.MOV.U32 R98, RZ, RZ, R136 ;  /* 0x000000ffff627224 */ /* 0x000fe200078e0088 */
[----:B------:R-:W-:Y:S01]  /*1e860*/  LOP3.LUT R6, R4, UR31, R97, 0x96, !PT ;  /* 0x0000001f04067c12 */ /* 0x000fe2000f8e9661 */
[----:B------:R-:W-:Y:S01]  /*1e870*/  IMAD.MOV.U32 R4, RZ, RZ, RZ ;  /* 0x000000ffff047224 */ /* 0x000fe200078e00ff */
[----:B------:R-:W-:-:S07]  /*1e880*/  MOV R136, R96 ;  /* 0x0000006000887202 */ /* 0x000fce0000000f00 */
.L_x_2870:
[----:B------:R-:W-:Y:S05]  /*1e890*/  BSYNC.RECONVERGENT B2 ;  /* 0x0000000000027941 */ /* 0x000fea0003800200 */
.L_x_2869:
[----:B------:R-:W-:Y:S01]  /*1e8a0*/  I2FP.F32.U32 R97, R98 ;  /* 0x0000006200617245 */ /* 0x000fe20000201000 */
[----:B------:R-:W-:Y:S01]  /*1e8b0*/  HADD2.F32 R96, -RZ, R91.H1_H1 ;  /* 0x3000005bff607230 */ /* 0x000fe20000004100 */
[----:B------:R-:W-:Y:S01]  /*1e8c0*/  PRMT R98, R140, 0x5410, R141 ;  /* 0x000054108c627816 */ /* 0x000fe2000000008d */
[----:B------:R-:W-:Y:S02]  /*1e8d0*/  @P2 HADD2.F32 R99, -RZ, R95.H1_H1 ;  /* 0x3000005fff632230 */ /* 0x000fe40000004100 */
[----:B------:R-:W-:Y:S01]  /*1e8e0*/  FFMA.FTZ R97, R97, R132, 1.1641532182693481445e-10 ;  /* 0x2f00000061617423 */ /* 0x000fe20000010084 */
[----:B------:R-:W-:-:S04]  /*1e8f0*/  FMUL.FTZ R96, R96, R139 ;  /* 0x0000008b60607220 */ /* 0x000fc80000410000 */
[----:B------:R-:W-:-:S04]  /*1e900*/  FSETP.GTU.FTZ.AND P6, PT, R97, R138, PT ;  /* 0x0000008a6100720b */ /* 0x000fc80003fdc000 */
[----:B------:R-:W-:Y:S02]  /*1e910*/  FSEL R97, R96, RZ, !P6 ;  /* 0x000000ff60617208 */ /* 0x000fe40007000000 */
[----:B------:R-:W-:-:S03]  /*1e920*/  SEL R96, RZ, 0x1, P6 ;  /* 0x00000001ff607807 */ /* 0x000fc60003000000 */
[----:B------:R-:W-:Y:S01]  /*1e930*/  FADD.FTZ R142, R142, R97 ;  /* 0x000000618e8e7221 */ /* 0x000fe20000010000 */
[----:B------:R-:W-:Y:S01]  /*1e940*/  PRMT R97, R21, 0x5410, R134 ;  /* 0x0000541015617816 */ /* 0x000fe20000000086 */
[----:B------:R-:W-:Y:S01]  /*1e950*/  IMAD.MOV.U32 R134, RZ, RZ, R136 ;  /* 0x000000ffff867224 */ /* 0x000fe200078e0088 */
[----:B------:R-:W-:Y:S01]  /*1e960*/  PRMT R21, R96, 0x7610, R21 ;  /* 0x0000761060157816 */ /* 0x000fe20000000015 */
[----:B------:R-:W-:Y:S01]  /*1e970*/  @P2 FADD.FTZ R132, R99, R142 ;  /* 0x0000008e63842221 */ /* 0x000fe20000010000 */
[----:B------:R-:W-:Y:S02]  /*1e980*/  @!P2 MOV R132, R142 ;  /* 0x0000008e0084a202 */ /* 0x000fe40000000f00 */
[----:B------:R-:W-:Y:S02]  /*1e990*/  PRMT R96, R102, 0x5410, R103 ;  /* 0x0000541066607816 */ /* 0x000fe40000000067 */
[----:B------:R-:W-:-:S04]  /*1e9a0*/  F2FP.F16.F32.PACK_AB R99, RZ, R132 ;  /* 0x00000084ff63723e */ /* 0x000fc800000000ff */
[----:B------:R-:W-:Y:S01]  /*1e9b0*/  PRMT R99, R137, 0x5410, R99 ;  /* 0x0000541089637816 */ /* 0x000fe20000000063 */
[----:B------:R-:W-:Y:S06]  /*1e9c0*/  BRA `(.L_x_2874) ;  /* 0x0000002800707947 */ /* 0x000fec0003800000 */
.L_x_2793:
[----:B------:R-:W-:Y:S01]  /*1e9d0*/  ISETP.NE.AND P3, PT, R4, 0x1, PT ;  /* 0x000000010400780c */ /* 0x000fe20003f65270 */
[----:B------:R-:W-:Y:S01]  /*1e9e0*/  BSSY.RECONVERGENT B2, `(.L_x_2875) ;  /* 0x0000047000027945 */ /* 0x000fe20003800200 */
[----:B0-----:R-:W-:Y:S02]  /*1e9f0*/  HFMA2 R102, -RZ, RZ, 0, 1.1920928955078125e-07 ;  /* 0x00000002ff667431 */ /* 0x001fe400000001ff */
        /* <DEDUP_REMOVED lines=13> */
.L_x_2877:
        /* <DEDUP_REMOVED lines=13> */
.L_x_2879:
[----:B------:R-:W-:Y:S05]  /*1eba0*/  BSYNC.RECONVERGENT B3 ;  /* 0x0000000000037941 */ /* 0x000fea0003800200 */
.L_x_2878:
        /* <DEDUP_REMOVED lines=41> */
[----:B------:R-:W-:-:S07]  /*1ee40*/  LOP3.LUT R6, R4, UR31, R139, 0x96, !PT ;  /* 0x0000001f04067c12 */ /* 0x000fce000f8e968b */
.L_x_2876:
[----:B------:R-:W-:Y:S05]  /*1ee50*/  BSYNC.RECONVERGENT B2 ;  /* 0x0000000000027941 */ /* 0x000fea0003800200 */
.L_x_2875:
        /* <DEDUP_REMOVED lines=10> */
[----:B0-----:R-:W-:Y:S01]  /*1ef00*/  FMUL.FTZ R4, R4, R143 ;  /* 0x0000008f04047220 */ /* 0x001fe20000410000 */
[----:B-1----:R-:W-:Y:S01]  /*1ef10*/  FSETP.GTU.FTZ.AND P4, PT, R101, R134, PT ;  /* 0x000000866500720b */ /* 0x002fe20003f9c000 */
[----:B------:R-:W-:-:S03]  /*1ef20*/  @P2 HADD2.F32 R101, -RZ, R92.H0_H0 ;  /* 0x2000005cff652230 */ /* 0x000fc60000004100 */
[----:B------:R-:W-:Y:S01]  /*1ef30*/  FSEL R104, R4, RZ, !P4 ;  /* 0x000000ff04687208 */ /* 0x000fe20006000000 */
[----:B------:R-:W-:Y:S01]  /*1ef40*/  IMAD.MOV.U32 R4, RZ, RZ, R2 ;  /* 0x000000ffff047224 */ /* 0x000fe200078e0002 */
        /* <DEDUP_REMOVED lines=13> */
.L_x_2882:
        /* <DEDUP_REMOVED lines=13> */
.L_x_2884:
[----:B------:R-:W-:Y:S05]  /*1f0f0*/  BSYNC.RECONVERGENT B3 ;  /* 0x0000000000037941 */ /* 0x000fea0003800200 */
.L_x_2883:
        /* <DEDUP_REMOVED lines=43> */
.L_x_2881:
[----:B------:R-:W-:Y:S05]  /*1f3b0*/  BSYNC.RECONVERGENT B2 ;  /* 0x0000000000027941 */ /* 0x000fea0003800200 */
.L_x_2880:
[----:B------:R-:W-:Y:S01]  /*1f3c0*/  I2FP.F32.U32 R101, R4 ;  /* 0x0000000400657245 */ /* 0x000fe20000201000 */
[----:B------:R-:W-:Y:S01]  /*1f3d0*/  HADD2.F32 R96, -RZ, R96.H1_H1 ;  /* 0x30000060ff607230 */ /* 0x000fe20000004100 */
[----:B------:R-:W-:Y:S01]  /*1f3e0*/  LOP3.LUT R13, R13, 0xffffffef, RZ, 0xc0, !PT ;  /* 0xffffffef0d0d7812 */ /* 0x000fe200078ec0ff */
[----:B------:R-:W-:Y:S01]  /*1f3f0*/  @P2 HADD2.F32 R4, -RZ, R92.H1_H1 ;  /* 0x3000005cff042230 */ /* 0x000fe20000004100 */
[----:B------:R-:W-:Y:S01]  /*1f400*/  BSSY.RECONVERGENT B2, `(.L_x_2885) ;  /* 0x000004e000027945 */ /* 0x000fe20003800200 */
[----:B------:R-:W-:Y:S01]  /*1f410*/  FFMA.FTZ R101, R101, R132, 1.1641532182693481445e-10 ;  /* 0x2f00000065657423 */ /* 0x000fe20000010084 */
[----:B------:R-:W-:-:S04]  /*1f420*/  FMUL.FTZ R96, R96, R143 ;  /* 0x0000008f60607220 */ /* 0x000fc80000410000 */
[----:B------:R-:W-:-:S04]  /*1f430*/  FSETP.GTU.FTZ.AND P3, PT, R101, R134, PT ;  /* 0x000000866500720b */ /* 0x000fc80003f7c000 */
[----:B------:R-:W-:Y:S01]  /*1f440*/  FSEL R111, R96, RZ, !P3 ;  /* 0x000000ff606f7208 */ /* 0x000fe20005800000 */
[----:B------:R-:W-:Y:S01]  /*1f450*/  IMAD.MOV.U32 R96, RZ, RZ, 0x2 ;  /* 0x00000002ff607424 */ /* 0x000fe200078e00ff */
        /* <DEDUP_REMOVED lines=15> */
.L_x_2887:
        /* <DEDUP_REMOVED lines=13> */
.L_x_2889:
[----:B------:R-:W-:Y:S05]  /*1f620*/  BSYNC.RECONVERGENT B3 ;  /* 0x0000000000037941 */ /* 0x000fea0003800200 */
.L_x_2888:
        /* <DEDUP_REMOVED lines=43> */
.L_x_2886:
[----:B------:R-:W-:Y:S05]  /*1f8e0*/  BSYNC.RECONVERGENT B2 ;  /* 0x0000000000027941 */ /* 0x000fea0003800200 */
.L_x_2885:
[----:B------:R-:W-:Y:S01]  /*1f8f0*/  I2FP.F32.U32 R101, R4 ;  /* 0x0000000400657245 */ /* 0x000fe20000201000 */
[----:B------:R-:W-:Y:S01]  /*1f900*/  HADD2.F32 R4, -RZ, R97.H0_H0 ;  /* 0x20000061ff047230 */ /* 0x000fe20000004100 */
[----:B------:R-:W-:Y:S01]  /*1f910*/  LOP3.LUT R13, R13, 0xfffffff7, RZ, 0xc0, !PT ;  /* 0xfffffff70d0d7812 */ /* 0x000fe200078ec0ff */
[----:B------:R-:W-:Y:S01]  /*1f920*/  @P2 HADD2.F32 R103, -RZ, R93.H0_H0 ;  /* 0x2000005dff672230 */ /* 0x000fe20000004100 */
[----:B------:R-:W-:Y:S01]  /*1f930*/  BSSY.RECONVERGENT B2, `(.L_x_2890) ;  /* 0x000004e000027945 */ /* 0x000fe20003800200 */
[----:B------:R-:W-:Y:S01]  /*1f940*/  FFMA.FTZ R101, R101, R132, 1.1641532182693481445e-10 ;  /* 0x2f00000065657423 */ /* 0x000fe20000010084 */
[----:B------:R-:W-:Y:S01]  /*1f950*/  FMUL.FTZ R4, R4, R143 ;  /* 0x0000008f04047220 */ /* 0x000fe20000410000 */
[----:B------:R-:W-:-:S03]  /*1f960*/  HFMA2 R100, -RZ, RZ, 0, 1.1920928955078125e-07 ;  /* 0x00000002ff647431 */ /* 0x000fc600000001ff */
[----:B------:R-:W-:-:S04]  /*1f970*/  FSETP.GTU.FTZ.AND P3, PT, R101, R134, PT ;  /* 0x000000866500720b */ /* 0x000fc80003f7c000 */
[----:B------:R-:W-:Y:S01]  /*1f980*/  FSEL R112, R4, RZ, !P3 ;  /* 0x000000ff04707208 */ /* 0x000fe20005800000 */
[----:B------:R-:W-:Y:S01]  /*1f990*/  IMAD.MOV.U32 R4, RZ, RZ, R2 ;  /* 0x000000ffff047224 */ /* 0x000fe200078e0002 */
[----:B------:R-:W-:Y:S02]  /*1f9a0*/  PLOP3.LUT P4, PT, P3, PT, PT, 0x8, 0x80 ;  /* 0x000000000080781c */ /* 0x000fe40001f8e170 */
[----:B------:R-:W-:Y:S01]  /*1f9b0*/  ISETP.NE.AND P3, PT, R96, 0x1, PT ;  /* 0x000000016000780c */ /* 0x000fe20003f65270 */
[----:B------:R-:W-:-:S05]  /*1f9c0*/  @P2 FADD.FTZ R112, R103, R112 ;  /* 0x0000007067702221 */ /* 0x000fca0000010000 */
        /* <DEDUP_REMOVED lines=11> */
.L_x_2892:
        /* <DEDUP_REMOVED lines=13> */
.L_x_2894:
[----:B------:R-:W-:Y:S05]  /*1fb50*/  BSYNC.RECONVERGENT B3 ;  /* 0x0000000000037941 */ /* 0x000fea0003800200 */
.L_x_2893:
        /* <DEDUP_REMOVED lines=43> */
.L_x_2891:
[----:B------:R-:W-:Y:S05]  /*1fe10*/  BSYNC.RECONVERGENT B2 ;  /* 0x0000000000027941 */ /* 0x000fea0003800200 */
.L_x_2890:
        /* <DEDUP_REMOVED lines=8> */
[----:B------:R-:W-:Y:S02]  /*1fea0*/  FSEL R119, R4, RZ, !P3 ;  /* 0x000000ff04777208 */ /* 0x000fe40005800000 */
[----:B------:R-:W-:Y:S02]  /*1feb0*/  PLOP3.LUT P4, PT, P3, PT, PT, 0x8, 0x80 ;  /* 0x000000000080781c */ /* 0x000fe40001f8e170 */
[----:B------:R-:W-:Y:S01]  /*1fec0*/  ISETP.NE.AND P3, PT, R100, 0x1, PT ;  /* 0x000000016400780c */ /* 0x000fe20003f65270 */
[----:B------:R-:W-:Y:S01]  /*1fed0*/  @P2 FADD.FTZ R119, R96, R119 ;  /* 0x0000007760772221 */ /* 0x000fe20000010000 */
[----:B------:R-:W-:Y:S01]  /*1fee0*/  IMAD.MOV.U32 R96, RZ, RZ, 0x2 ;  /* 0x00000002ff607424 */ /* 0x000fe200078e00ff */
[----:B------:R-:W-:-:S03]  /*1fef0*/  MOV R4, R2 ;  /* 0x0000000200047202 */ /* 0x000fc60000000f00 */
        /* <DEDUP_REMOVED lines=11> */
.L_x_2897:
        /* <DEDUP_REMOVED lines=13> */
.L_x_2899:
[----:B------:R-:W-:Y:S05]  /*20080*/  BSYNC.RECONVERGENT B3 ;  /* 0x0000000000037941 */ /* 0x000fea0003800200 */
.L_x_2898:
        /* <DEDUP_REMOVED lines=43> */
.L_x_2896:
[----:B------:R-:W-:Y:S05]  /*20340*/  BSYNC.RECONVERGENT B2 ;  /* 0x0000000000027941 */ /* 0x000fea0003800200 */
.L_x_2895:
        /* <DEDUP_REMOVED lines=25> */
.L_x_2902:
        /* <DEDUP_REMOVED lines=13> */
.L_x_2904:
[----:B------:R-:W-:Y:S05]  /*205b0*/  BSYNC.RECONVERGENT B3 ;  /* 0x0000000000037941 */ /* 0x000fea0003800200 */
.L_x_2903:
        /* <DEDUP_REMOVED lines=43> */
.L_x_2901:
[----:B------:R-:W-:Y:S05]  /*20870*/  BSYNC.RECONVERGENT B2 ;  /* 0x0000000000027941 */ /* 0x000fea0003800200 */
.L_x_2900:
        /* <DEDUP_REMOVED lines=23> */
.L_x_2907:
        /* <DEDUP_REMOVED lines=13> */
.L_x_2909:
[----:B------:R-:W-:Y:S05]  /*20ac0*/  BSYNC.RECONVERGENT B3 ;  /* 0x0000000000037941 */ /* 0x000fea0003800200 */
.L_x_2908:
        /* <DEDUP_REMOVED lines=43> */
.L_x_2906:
[----:B------:R-:W-:Y:S05]  /*20d80*/  BSYNC.RECONVERGENT B2 ;  /* 0x0000000000027941 */ /* 0x000fea0003800200 */
.L_x_2905:
        /* <DEDUP_REMOVED lines=8> */
[----:B------:R-:W-:-:S03]  /*20e10*/  IMAD.MOV.U32 R97, RZ, RZ, R2 ;  /* 0x000000ffff617224 */ /* 0x000fc600078e0002 */
[----:B------:R-:W-:Y:S01]  /*20e20*/  FSEL R128, R4, RZ, !P4 ;  /* 0x000000ff04807208 */ /* 0x000fe20006000000 */
[----:B------:R-:W-:Y:S01]  /*20e30*/  HFMA2 R4, -RZ, RZ, 0, 1.1920928955078125e-07 ;  /* 0x00000002ff047431 */ /* 0x000fe200000001ff */
        /* <DEDUP_REMOVED lines=12> */
.L_x_2912:
        /* <DEDUP_REMOVED lines=13> */
.L_x_2914:
[----:B------:R-:W-:Y:S05]  /*20fd0*/  BSYNC.RECONVERGENT B3 ;  /* 0x0000000000037941 */ /* 0x000fea0003800200 */
.L_x_2913:
        /* <DEDUP_REMOVED lines=43> */
.L_x_2911:
[----:B------:R-:W-:Y:S05]  /*21290*/  BSYNC.RECONVERGENT B2 ;  /* 0x0000000000027941 */ /* 0x000fea0003800200 */
.L_x_2910:
[----:B------:R-:W-:Y:S01]  /*212a0*/  I2FP.F32.U32 R97, R97 ;  /* 0x0000006100617245 */ /* 0x000fe20000201000 */
[----:B------:R-:W-:Y:S01]  /*212b0*/  HADD2.F32 R96, -RZ, R99.H1_H1 ;  /* 0x30000063ff607230 */ /* 0x000fe20000004100 */
[----:B------:R-:W-:Y:S01]  /*212c0*/  PRMT R98, R142, 0x5410, R98 ;  /* 0x000054108e627816 */ /* 0x000fe20000000062 */
[----:B------:R-:W-:Y:S02]  /*212d0*/  @P2 HADD2.F32 R99, -RZ, R95.H1_H1 ;  /* 0x3000005fff632230 */ /* 0x000fe40000004100 */
[----:B------:R-:W-:Y:S01]  /*212e0*/  FFMA.FTZ R97, R97, R132, 1.1641532182693481445e-10 ;  /* 0x2f00000061617423 */ /* 0x000fe20000010084 */
[----:B------:R-:W-:-:S04]  /*212f0*/  FMUL.FTZ R96, R96, R143 ;  /* 0x0000008f60607220 */ /* 0x000fc80000410000 */
[----:B------:R-:W-:Y:S01]  /*21300*/  FSETP.GTU.FTZ.AND P5, PT, R97, R134, PT ;  /* 0x000000866100720b */ /* 0x000fe20003fbc000 */
[----:B------:R-:W-:Y:S01]  /*21310*/  IMAD.MOV.U32 R134, RZ, RZ, R138 ;  /* 0x000000ffff867224 */ /* 0x000fe200078e008a */
[----:B------:R-:W-:Y:S02]  /*21320*/  PRMT R97, R139, 0x5410, R141 ;  /* 0x000054108b617816 */ /* 0x000fe4000000008d */
[----:B------:R-:W-:Y:S02]  /*21330*/  FSEL R132, R96, RZ, !P5 ;  /* 0x000000ff60847208 */ /* 0x000fe40006800000 */
[----:B------:R-:W-:Y:S02]  /*21340*/  PLOP3.LUT P5, PT, P5, PT, PT, 0x8, 0x80 ;  /* 0x000000000080781c */ /* 0x000fe40002fae170 */
[----:B------:R-:W-:Y:S01]  /*21350*/  PRMT R96, R136, 0x5410, R137 ;  /* 0x0000541088607816 */ /* 0x000fe20000000089 */
[----:B------:R-:W-:-:S05]  /*21360*/  @P2 FADD.FTZ R132, R99, R132 ;  /* 0x0000008463842221 */ /* 0x000fca0000010000 */
[----:B------:R-:W-:-:S04]  /*21370*/  F2FP.F16.F32.PACK_AB R99, RZ, R132 ;  /* 0x00000084ff63723e */ /* 0x000fc800000000ff */
[----:B------:R-:W-:-:S07]  /*21380*/  PRMT R99, R140, 0x5410, R99 ;  /* 0x000054108c637816 */ /* 0x000fce0000000063 */
.L_x_2874:
        /* <DEDUP_REMOVED lines=24> */
[----:B--2---:R-:W-:Y:S01]  /*21510*/  SHF.L.U32 R99, R20, 0x10, RZ ;  /* 0x0000001014637819 */ /* 0x004fe200000006ff */
        /* <DEDUP_REMOVED lines=19> */
.L_x_2792:
[----:B------:R-:W-:Y:S05]  /*21650*/  BSYNC.RECONVERGENT B1 ;  /* 0x0000000000017941 */ /* 0x000fea0003800200 */
.L_x_2791:
[----:B0123--:R-:W-:Y:S01]  /*21660*/  FADD.FTZ R97, RZ, R0 ;  /* 0x00000000ff617221 */ /* 0x00ffe20000010000 */
[C---:B------:R-:W-:Y:S01]  /*21670*/  ISETP.GE.U32.AND P1, PT, R12.reuse, 0x20, PT ;  /* 0x000000200c00780c */ /* 0x040fe20003f26070 */
[----:B------:R-:W-:Y:S01]  /*21680*/  UMOV UR4, 0xffffffff ;  /* 0xffffffff00047882 */ /* 0x000fe20000000000 */
[----:B------:R-:W-:Y:S01]  /*21690*/  ISETP.GT.U32.AND P2, PT, R12, 0x3f, PT ;  /* 0x0000003f0c00780c */ /* 0x000fe20003f44070 */
        /* <DEDUP_REMOVED lines=122> */
.L_x_2936:
[----:B------:R-:W-:Y:S01]  /*21e40*/  FMUL.FTZ R135, R101, R101 ;  /* 0x0000006565877220 */ /* 0x000fe20000410000 */
[----:B------:R-:W-:Y:S01]  /*21e50*/  PLOP3.LUT P2, PT, PT, PT, UP1, 0x40, 0x4 ;  /* 0x000000000004781c */ /* 0x000fe20003f4e818 */
[----:B------:R-:W2:Y:S01]  /*21e60*/  @!P5 LDC.64 R98, c[0x0][0x3c0] ;  /* 0x0000f000ff62db82 */ /* 0x000ea20000000a00 */
[----:B-1----:R-:W-:Y:S01]  /*21e70*/  FADD.FTZ R103, R102, R103 ;  /* 0x0000006766677221 */ /* 0x002fe20000010000 */
[----:B------:R-:W-:Y:S01]  /*21e80*/  BSSY.RECONVERGENT B1, `(.L_x_2916) ;  /* 0x000005c000017945 */ /* 0x000fe20003800200 */
[----:B------:R-:W-:Y:S02]  /*21e90*/  FSEL R135, R135, RZ, !P2 ;  /* 0x000000ff87877208 */ /* 0x000fe40005000000 */
[----:B------:R-:W-:Y:S01]  /*21ea0*/  FFMA.FTZ R100, R103, R100, UR5 ;  /* 0x0000000567647e23 */ /* 0x000fe20008010064 */
[----:B------:R-:W-:Y:S02]  /*21eb0*/  PLOP3.LUT P2, PT, PT, PT, UP1, 0x40, 0x4 ;  /* 0x000000000004781c */ /* 0x000fe40003f4e818 */
[----:B------:R-:W1:Y:S01]  /*21ec0*/  @!P5 LDC.64 R96, c[0x0][0x3c8] ;  /* 0x0000f200ff60db82 */ /* 0x000e620000000a00 */
[----:B------:R-:W-:Y:S01]  /*21ed0*/  FADD.FTZ R100, R100, R135 ;  /* 0x0000008764647221 */ /* 0x000fe20000010000 */
[----:B------:R-:W-:-:S03]  /*21ee0*/  FSEL R135, R101, RZ, P2 ;  /* 0x000000ff65877208 */ /* 0x000fc60001000000 */
[----:B------:R-:W3:Y:S01]  /*21ef0*/  MUFU.RSQ R140, R100 ;  /* 0x00000064008c7308 */ /* 0x000ee20000001400 */
[----:B--2---:R-:W-:-:S05]  /*21f00*/  @!P5 IMAD.WIDE R98, R9, 0x4, R98 ;  /* 0x000000040962d825 */ /* 0x004fca00078e0262 */
[----:B------:R2:W-:Y:S01]  /*21f10*/  @!P5 STG.E desc[UR8][R98.64], R101 ;  /* 0x000000656200d986 */ /* 0x0005e2000c101908 */
[----:B-1----:R-:W-:-:S05]  /*21f20*/  @!P5 IMAD.WIDE R96, R9, 0x4, R96 ;  /* 0x000000040960d825 */ /* 0x002fca00078e0260 */
[----:B---3--:R2:W-:Y:S01]  /*21f30*/  @!P5 STG.E desc[UR8][R96.64], R140 ;  /* 0x0000008c6000d986 */ /* 0x0085e2000c101908 */
[----:B------:R-:W-:Y:S05]  /*21f40*/  @!P1 BRA `(.L_x_2917) ;  /* 0x00000004003c9947 */ /* 0x000fea0003800000 */
[--C-:B--2---:R-:W-:Y:S01]  /*21f50*/  FADD.FTZ R97, R122, -R135.reuse ;  /* 0x800000877a617221 */ /* 0x104fe20000010000 */
[----:B-----5:R-:W-:Y:S02]  /*21f60*/  HADD2.F32 R96, -RZ, R27.H0_H0 ;  /* 0x2000001bff607230 */ /* 0x020fe40000004100 */
        /* <DEDUP_REMOVED lines=8> */
[----:B------:R-:W-:Y:S01]  /*21ff0*/  FADD.FTZ R141, R121, -R135 ;  /* 0x80000087798d7221 */ /* 0x000fe20000010000 */
[----:B------:R-:W-:Y:S02]  /*22000*/  HADD2.F32 R137, -RZ, R59.H1_H1 ;  /* 0x3000003bff897230 */ /* 0x000fe40000004100 */
[----:B------:R-:W-:Y:S01]  /*22010*/  FFMA.FTZ R103, R97, R100, R103 ;  /* 0x0000006461677223 */ /* 0x000fe20000010067 */
[----:B------:R-:W-:Y:S01]  /*22020*/  FADD.FTZ R97, R114, -R135 ;  /* 0x8000008772617221 */ /* 0x000fe20000010000 */
[----:B------:R-:W-:Y:S02]  /*22030*/  HADD2.F32 R139, -RZ, R30.H0_H0 ;  /* 0x2000001eff8b7230 */ /* 0x000fe40000004100 */
[----:B------:R-:W-:Y:S01]  /*22040*/  FMUL.FTZ R143, R140, R141 ;  /* 0x0000008d8c8f7220 */ /* 0x000fe20000410000 */
[----:B------:R-:W-:Y:S01]  /*22050*/  FFMA.FTZ R99, R142, R101, R137 ;  /* 0x000000658e637223 */ /* 0x000fe20000010089 */
[----:B------:R-:W-:-:S02]  /*22060*/  HADD2.F32 R101, -RZ, R26.H0_H0 ;  /* 0x2000001aff657230 */ /* 0x000fc40000004100 */
[----:B0-----:R-:W-:Y:S01]  /*22070*/  FMUL.FTZ R102, R140, R97 ;  /* 0x000000618c667220 */ /* 0x001fe20000410000 */
[----:B------:R-:W-:Y:S02]  /*22080*/  HADD2.F32 R137, -RZ, R58.H0_H0 ;  /* 0x2000003aff897230 */ /* 0x000fe40000004100 */
[----:B------:R-:W-:Y:S01]  /*22090*/  HADD2.F32 R98, -RZ, R70.H0_H0 ;  /* 0x20000046ff627230 */ /* 0x000fe20000004100 */
[----:B------:R-:W-:Y:S01]  /*220a0*/  F2FP.F16.F32.PACK_AB R99, R99, R96 ;  /* 0x000000606363723e */ /* 0x000fe200000000ff */
[----:B------:R-:W-:Y:S02]  /*220b0*/  HADD2.F32 R145, -RZ, R31.H1_H1 ;  /* 0x3000001fff917230 */ /* 0x000fe40000004100 */
[----:B------:R-:W-:Y:S01]  /*220c0*/  FFMA.FTZ R97, R102, R101, R137 ;  /* 0x0000006566617223 */ /* 0x000fe20000010089 */
[----:B------:R-:W-:Y:S02]  /*220d0*/  HADD2.F32 R147, -RZ, R71.H1_H1 ;  /* 0x30000047ff937230 */ /* 0x000fe40000004100 */
[----:B------:R-:W-:Y:S01]  /*220e0*/  FADD.FTZ R101, R109, -R135 ;  /* 0x800000876d657221 */ /* 0x000fe20000010000 */
[----:B------:R-:W-:-:S02]  /*220f0*/  HADD2.F32 R136, -RZ, R26.H1_H1 ;  /* 0x3000001aff887230 */ /* 0x000fc40000004100 */
[----:B------:R-:W-:Y:S01]  /*22100*/  FFMA.FTZ R102, R102, R139, R98 ;  /* 0x0000008b66667223 */ /* 0x000fe20000010062 */
[----:B------:R-:W-:Y:S02]  /*22110*/  HADD2.F32 R138, -RZ, R58.H1_H1 ;  /* 0x3000003aff8a7230 */ /* 0x000fe40000004100 */
[----:B------:R-:W-:Y:S01]  /*22120*/  FFMA.FTZ R100, R142, R145, R147 ;  /* 0x000000918e647223 */ /* 0x000fe20000010093 */
[----:B------:R-:W-:Y:S02]  /*22130*/  HADD2.F32 R142, -RZ, R25.H0_H0 ;  /* 0x20000019ff8e7230 */ /* 0x000fe40000004100 */
[----:B------:R-:W-:Y:S01]  /*22140*/  FMUL.FTZ R141, R140, R101 ;  /* 0x000000658c8d7220 */ /* 0x000fe20000410000 */
[----:B------:R-:W-:Y:S02]  /*22150*/  HADD2.F32 R137, -RZ, R69.H0_H0 ;  /* 0x20000045ff897230 */ /* 0x000fe40000004100 */
[----:B------:R-:W-:Y:S01]  /*22160*/  FFMA.FTZ R98, R143, R136, R138 ;  /* 0x000000888f627223 */ /* 0x000fe2000001008a */
[----:B------:R-:W-:-:S02]  /*22170*/  HADD2.F32 R136, -RZ, R57.H0_H0 ;  /* 0x20000039ff887230 */ /* 0x000fc40000004100 */
[----:B------:R-:W-:Y:S01]  /*22180*/  FADD.FTZ R139, R113, -R135 ;  /* 0x80000087718b7221 */ /* 0x000fe20000010000 */
[----:B------:R-:W-:Y:S01]  /*22190*/  HADD2.F32 R138, -RZ, R29.H0_H0 ;  /* 0x2000001dff8a7230 */ /* 0x000fe20000004100 */
[----:B------:R-:W-:Y:S01]  /*221a0*/  F2FP.F16.F32.PACK_AB R103, R100, R103 ;  /* 0x000000676467723e */ /* 0x000fe200000000ff */
[----:B------:R-:W-:Y:S02]  /*221b0*/  HADD2.F32 R148, -RZ, R30.H1_H1 ;  /* 0x3000001eff947230 */ /* 0x000fe40000004100 */
[C---:B------:R-:W-:Y:S01]  /*221c0*/  FFMA.FTZ R142, R141.reuse, R142, R136 ;  /* 0x0000008e8d8e7223 */ /* 0x040fe20000010088 */
[----:B------:R-:W-:Y:S02]  /*221d0*/  HADD2.F32 R150, -RZ, R70.H1_H1 ;  /* 0x30000046ff967230 */ /* 0x000fe40000004100 */
[----:B------:R-:W-:Y:S01]  /*221e0*/  FFMA.FTZ R141, R141, R138, R137 ;  /* 0x0000008a8d8d7223 */ /* 0x000fe20000010089 */
[----:B------:R-:W-:Y:S01]  /*221f0*/  FADD.FTZ R137, R0, -R135 ;  /* 0x8000008700897221 */ /* 0x000fe20000010000 */
[----:B------:R-:W-:-:S02]  /*22200*/  HADD2.F32 R144, -RZ, R25.H1_H1 ;  /* 0x30000019ff907230 */ /* 0x000fc40000004100 */
[C---:B------:R-:W-:Y:S01]  /*22210*/  FMUL.FTZ R147, R140.reuse, R139 ;  /* 0x0000008b8c937220 */ /* 0x040fe20000410000 */
[----:B------:R-:W-:Y:S02]  /*22220*/  HADD2.F32 R146, -RZ, R57.H1_H1 ;  /* 0x30000039ff927230 */ /* 0x000fe40000004100 */
[----:B------:R-:W-:Y:S01]  /*22230*/  FFMA.FTZ R101, R143, R148, R150 ;  /* 0x000000948f657223 */ /* 0x000fe20000010096 */
[----:B------:R-:W-:Y:S01]  /*22240*/  FMUL.FTZ R143, R140, R137 ;  /* 0x000000898c8f7220 */ /* 0x000fe20000410000 */
[----:B------:R-:W0:Y:S01]  /*22250*/  LDC.64 R138, c[0x0][0x428] ;  /* 0x00010a00ff8a7b82 */ /* 0x000e220000000a00 */
[----:B------:R-:W-:Y:S02]  /*22260*/  HADD2.F32 R148, -RZ, R28.H0_H0 ;  /* 0x2000001cff947230 */ /* 0x000fe40000004100 */
[----:B------:R-:W-:Y:S01]  /*22270*/  FFMA.FTZ R151, R147, R144, R146 ;  /* 0x0000009093977223 */ /* 0x000fe20000010092 */
[----:B------:R-:W-:Y:S01]  /*22280*/  HADD2.F32 R144, -RZ, R24.H0_H0 ;  /* 0x20000018ff907230 */ /* 0x000fe20000004100 */
[----:B------:R-:W-:Y:S01]  /*22290*/  F2FP.F16.F32.PACK_AB R98, R98, R97 ;  /* 0x000000616262723e */ /* 0x000fe200000000ff */
[----:B------:R-:W-:Y:S01]  /*222a0*/  HADD2.F32 R146, -RZ, R56.H0_H0 ;  /* 0x20000038ff927230 */ /* 0x000fe20000004100 */
[----:B------:R-:W-:Y:S01]  /*222b0*/  F2FP.F16.F32.PACK_AB R102, R101, R102 ;  /* 0x000000666566723e */ /* 0x000fe200000000ff */
[----:B------:R-:W-:Y:S01]  /*222c0*/  HADD2.F32 R145, -RZ, R68.H0_H0 ;  /* 0x20000044ff917230 */ /* 0x000fe20000004100 */
[----:B------:R-:W1:Y:S01]  /*222d0*/  LDC.64 R136, c[0x0][0x430] ;  /* 0x00010c00ff887b82 */ /* 0x000e620000000a00 */
[----:B------:R-:W-:-:S02]  /*222e0*/  HADD2.F32 R150, -RZ, R29.H1_H1 ;  /* 0x3000001dff967230 */ /* 0x000fc40000004100 */
[C---:B------:R-:W-:Y:S01]  /*222f0*/  FFMA.FTZ R144, R143.reuse, R144, R146 ;  /* 0x000000908f907223 */ /* 0x040fe20000010092 */
[----:B------:R-:W-:Y:S02]  /*22300*/  HADD2.F32 R152, -RZ, R69.H1_H1 ;  /* 0x30000045ff987230 */ /* 0x000fe40000004100 */
[----:B------:R-:W-:Y:S01]  /*22310*/  FFMA.FTZ R145, R143, R148, R145 ;  /* 0x000000948f917223 */ /* 0x000fe20000010091 */
[----:B------:R-:W-:Y:S01]  /*22320*/  FADD.FTZ R143, R110, -R135 ;  /* 0x800000876e8f7221 */ /* 0x000fe20000010000 */
[----:B------:R-:W-:Y:S01]  /*22330*/  HADD2.F32 R146, -RZ, R24.H1_H1 ;  /* 0x30000018ff927230 */ /* 0x000fe20000004100 */
[----:B------:R-:W-:Y:S01]  /*22340*/  F2FP.F16.F32.PACK_AB R97, R151, R142 ;  /* 0x0000008e9761723e */ /* 0x000fe200000000ff */
[----:B------:R-:W-:Y:S01]  /*22350*/  FFMA.FTZ R152, R147, R150, R152 ;  /* 0x0000009693987223 */ /* 0x000fe20000010098 */
[----:B------:R-:W-:Y:S02]  /*22360*/  HADD2.F32 R148, -RZ, R56.H1_H1 ;  /* 0x30000038ff947230 */ /* 0x000fe40000004100 */
[----:B------:R-:W-:Y:S01]  /*22370*/  FMUL.FTZ R143, R140, R143 ;  /* 0x0000008f8c8f7220 */ /* 0x000fe20000410000 */
[----:B------:R-:W-:-:S02]  /*22380*/  HADD2.F32 R150, -RZ, R28.H1_H1 ;  /* 0x3000001cff967230 */ /* 0x000fc40000004100 */
[----:B------:R-:W-:Y:S02]  /*22390*/  HADD2.F32 R149, -RZ, R68.H1_H1 ;  /* 0x30000044ff957230 */ /* 0x000fe40000004100 */
[----:B------:R-:W-:Y:S01]  /*223a0*/  FFMA.FTZ R147, R143, R146, R148 ;  /* 0x000000928f937223 */ /* 0x000fe20000010094 */
[----:B------:R-:W-:Y:S01]  /*223b0*/  F2FP.F16.F32.PACK_AB R101, R152, R141 ;  /* 0x0000008d9865723e */ /* 0x000fe200000000ff */
[----:B0-----:R-:W-:-:S04]  /*223c0*/  IMAD.WIDE.U32 R138, R133, 0x10, R138 ;  /* 0x00000010858a7825 */ /* 0x001fc800078e008a */
[----:B------:R-:W-:Y:S01]  /*223d0*/  FFMA.FTZ R150, R143, R150, R149 ;  /* 0x000000968f967223 */ /* 0x000fe20000010095 */
[----:B------:R-:W-:-:S04]  /*223e0*/  F2FP.F16.F32.PACK_AB R96, R147, R144 ;  /* 0x000000909360723e */ /* 0x000fc800000000ff */
[----:B------:R-:W-:Y:S01]  /*223f0*/  F2FP.F16.F32.PACK_AB R100, R150, R145 ;  /* 0x000000919664723e */ /* 0x000fe200000000ff */
[C---:B-1----:R-:W-:Y:S01]  /*22400*/  IMAD.WIDE.U32 R136, R133.reuse, 0x10, R136 ;  /* 0x0000001085887825 */ /* 0x042fe200078e0088 */
[----:B------:R1:W-:Y:S03]  /*22410*/  STG.E.128 desc[UR8][R138.64], R96 ;  /* 0x000000608a007986 */ /* 0x0003e6000c101d08 */
[----:B------:R-:W-:Y:S01]  /*22420*/  VIADD R133, R133, 0x20 ;  /* 0x0000002085857836 */ /* 0x000fe20000000000 */
[----:B------:R1:W-:Y:S06]  /*22430*/  STG.E.128 desc[UR8][R136.64], R100 ;  /* 0x0000006488007986 */ /* 0x0003ec000c101d08 */
.L_x_2917:
[----:B------:R-:W-:Y:S05]  /*22440*/  BSYNC.RECONVERGENT B1 ;  /* 0x0000000000017941 */ /* 0x000fea0003800200 */
.L_x_2916:
[----:B------:R-:W-:Y:S01]  /*22450*/  ISETP.GE.U32.AND P2, PT, R12, 0x40, PT ;  /* 0x000000400c00780c */ /* 0x000fe20003f46070 */
[----:B------:R-:W-:-:S12]  /*22460*/  BSSY.RECONVERGENT B1, `(.L_x_2918) ;  /* 0x0000051000017945 */ /* 0x000fd80003800200 */
[----:B------:R-:W-:Y:S05]  /*22470*/  @!P2 BRA `(.L_x_2919) ;  /* 0x00000004003ca947 */ /* 0x000fea0003800000 */
[--C-:B-12---:R-:W-:Y:S01]  /*22480*/  FADD.FTZ R97, R124, -R135.reuse ;  /* 0x800000877c617221 */ /* 0x106fe20000010000 */
        /* <DEDUP_REMOVED lines=75> */
[----:B------:R3:W-:Y:S01]  /*22940*/  STG.E.128 desc[UR8][R138.64], R96 ;  /* 0x000000608a007986 */ /* 0x0007e2000c101d08 */
[----:B------:R-:W-:-:S03]  /*22950*/  IADD3 R133, PT, PT, R133, 0x20, RZ ;  /* 0x0000002085857810 */ /* 0x000fc60007ffe0ff */
[----:B------:R3:W-:Y:S04]  /*22960*/  STG.E.128 desc[UR8][R136.64], R100 ;  /* 0x0000006488007986 */ /* 0x0007e8000c101d08 */
.L_x_2919:
[----:B------:R-:W-:Y:S05]  /*22970*/  BSYNC.RECONVERGENT B1 ;  /* 0x0000000000017941 */ /* 0x000fea0003800200 */
.L_x_2918:
[----:B------:R-:W-:Y:S01]  /*22980*/  ISETP.GE.U32.AND P2, PT, R12, 0x60, PT ;  /* 0x000000600c00780c */ /* 0x000fe20003f46070 */
[----:B------:R-:W-:-:S12]  /*22990*/  BSSY.RECONVERGENT B1, `(.L_x_2920) ;  /* 0x0000051000017945 */ /* 0x000fd80003800200 */
[----:B------:R-:W-:Y:S05]  /*229a0*/  @!P2 BRA `(.L_x_2921) ;  /* 0x00000004003ca947 */ /* 0x000fea0003800000 */
[--C-:B-123--:R-:W-:Y:S01]  /*229b0*/  FADD.FTZ R97, R126, -R135.reuse ;  /* 0x800000877e617221 */ /* 0x10efe20000010000 */
        /* <DEDUP_REMOVED lines=78> */
.L_x_2921:
[----:B------:R-:W-:Y:S05]  /*22ea0*/  BSYNC.RECONVERGENT B1 ;  /* 0x0000000000017941 */ /* 0x000fea0003800200 */
.L_x_2920:
[----:B------:R-:W-:Y:S04]  /*22eb0*/  BSSY.RECONVERGENT B1, `(.L_x_2922) ;  /* 0x0000050000017945 */ /* 0x000fe80003800200 */
[----:B------:R-:W-:Y:S05]  /*22ec0*/  @!P0 BRA `(.L_x_2923) ;  /* 0x0000000400388947 */ /* 0x000fea0003800000 */
[--C-:B-1234-:R-:W-:Y:S01]  /*22ed0*/  FADD.FTZ R97, R104, -R135.reuse ;  /* 0x8000008768617221 */ /* 0x11efe20000010000 */
[----:B-----5:R-:W-:Y:S02]  /*22ee0*/  HADD2.F32 R96, -RZ, R72.H0_H0 ;  /* 0x20000048ff607230 */ /* 0x020fe40000004100 */
[----:B------:R-:W-:Y:S01]  /*22ef0*/  FADD.FTZ R99, R111, -R135 ;  /* 0x800000876f637221 */ /* 0x000fe20000010000 */
[--C-:B------:R-:W-:Y:S02]  /*22f00*/  HADD2.F32 R98, -RZ, R80.reuse.H0_H0 ;  /* 0x20000050ff627230 */ /* 0x100fe40000004100 */
[C---:B------:R-:W-:Y:S01]  /*22f10*/  FMUL.FTZ R97, R140.reuse, R97 ;  /* 0x000000618c617220 */ /* 0x040fe20000410000 */
[----:B------:R-:W-:Y:S02]  /*22f20*/  HADD2.F32 R136, -RZ, R80.H1_H1 ;  /* 0x30000050ff887230 */ /* 0x000fe40000004100 */
[----:B------:R-:W-:Y:S01]  /*22f30*/  FMUL.FTZ R141, R140, R99 ;  /* 0x000000638c8d7220 */ /* 0x000fe20000410000 */
[----:B------:R-:W-:-:S02]  /*22f40*/  HADD2.F32 R138, -RZ, R76.H1_H1 ;  /* 0x3000004cff8a7230 */ /* 0x000fc40000004100 */
[----:B------:R-:W-:Y:S01]  /*22f50*/  FFMA.FTZ R96, R97, R96, R98 ;  /* 0x0000006061607223 */ /* 0x000fe20000010062 */
[----:B------:R-:W-:Y:S02]  /*22f60*/  HADD2.F32 R98, -RZ, R72.H1_H1 ;  /* 0x30000048ff627230 */ /* 0x000fe40000004100 */
[--C-:B------:R-:W-:Y:S01]  /*22f70*/  FADD.FTZ R103, R112, -R135.reuse ;  /* 0x8000008770677221 */ /* 0x100fe20000010000 */
[----:B------:R-:W-:Y:S02]  /*22f80*/  HADD2.F32 R101, -RZ, R84.H1_H1 ;  /* 0x30000054ff657230 */ /* 0x000fe40000004100 */
[----:B------:R-:W-:Y:S01]  /*22f90*/  FADD.FTZ R145, R120, -R135 ;  /* 0x8000008778917221 */ /* 0x000fe20000010000 */
[----:B------:R-:W-:Y:S02]  /*22fa0*/  HADD2.F32 R100, -RZ, R76.H0_H0 ;  /* 0x2000004cff647230 */ /* 0x000fe40000004100 */
[----:B------:R-:W-:Y:S01]  /*22fb0*/  FFMA.FTZ R99, R141, R98, R136 ;  /* 0x000000628d637223 */ /* 0x000fe20000010088 */
[----:B0-----:R-:W-:-:S02]  /*22fc0*/  HADD2.F32 R102, -RZ, R84.H0_H0 ;  /* 0x20000054ff667230 */ /* 0x001fc40000004100 */
[C---:B------:R-:W-:Y:S01]  /*22fd0*/  FMUL.FTZ R103, R140.reuse, R103 ;  /* 0x000000678c677220 */ /* 0x040fe20000410000 */
[----:B------:R-:W-:Y:S02]  /*22fe0*/  HADD2.F32 R142, -RZ, R73.H0_H0 ;  /* 0x20000049ff8e7230 */ /* 0x000fe40000004100 */
[----:B------:R-:W-:Y:S01]  /*22ff0*/  FFMA.FTZ R141, R141, R138, R101 ;  /* 0x0000008a8d8d7223 */ /* 0x000fe20000010065 */
[----:B------:R-:W-:Y:S02]  /*23000*/  HADD2.F32 R144, -RZ, R81.H0_H0 ;  /* 0x20000051ff907230 */ /* 0x000fe40000004100 */
[----:B------:R-:W-:Y:S01]  /*23010*/  FADD.FTZ R101, R119, -R135 ;  /* 0x8000008777657221 */ /* 0x000fe20000010000 */
[----:B------:R-:W-:Y:S01]  /*23020*/  FFMA.FTZ R100, R97, R100, R102 ;  /* 0x0000006461647223 */ /* 0x000fe20000010066 */
[----:B------:R-:W-:Y:S02]  /*23030*/  HADD2.F32 R98, -RZ, R77.H0_H0 ;  /* 0x2000004dff627230 */ /* 0x000fe40000004100 */
[----:B------:R-:W-:Y:S01]  /*23040*/  FMUL.FTZ R145, R140, R145 ;  /* 0x000000918c917220 */ /* 0x000fe20000410000 */
[----:B------:R-:W-:-:S02]  /*23050*/  HADD2.F32 R102, -RZ, R85.H0_H0 ;  /* 0x20000055ff667230 */ /* 0x000fc40000004100 */
[C---:B------:R-:W-:Y:S01]  /*23060*/  FFMA.FTZ R97, R103.reuse, R142, R144 ;  /* 0x0000008e67617223 */ /* 0x040fe20000010090 */
[----:B------:R-:W-:Y:S02]  /*23070*/  HADD2.F32 R137, -RZ, R73.H1_H1 ;  /* 0x30000049ff897230 */ /* 0x000fe40000004100 */
[----:B------:R-:W-:Y:S01]  /*23080*/  FMUL.FTZ R142, R140, R101 ;  /* 0x000000658c8e7220 */ /* 0x000fe20000410000 */
[----:B------:R-:W-:Y:S02]  /*23090*/  HADD2.F32 R139, -RZ, R81.H1_H1 ;  /* 0x30000051ff8b7230 */ /* 0x000fe40000004100 */
[----:B------:R-:W-:Y:S01]  /*230a0*/  FFMA.FTZ R101, R103, R98, R102 ;  /* 0x0000006267657223 */ /* 0x000fe20000010066 */
[----:B------:R-:W-:Y:S02]  /*230b0*/  HADD2.F32 R143, -RZ, R77.H1_H1 ;  /* 0x3000004dff8f7230 */ /* 0x000fe40000004100 */
[----:B------:R-:W-:Y:S01]  /*230c0*/  FADD.FTZ R103, R127, -R135 ;  /* 0x800000877f677221 */ /* 0x000fe20000010000 */
[----:B------:R-:W-:-:S02]  /*230d0*/  HADD2.F32 R136, -RZ, R85.H1_H1 ;  /* 0x30000055ff887230 */ /* 0x000fc40000004100 */
[----:B------:R-:W-:Y:S01]  /*230e0*/  FFMA.FTZ R102, R142, R137, R139 ;  /* 0x000000898e667223 */ /* 0x000fe2000001008b */
[----:B------:R-:W-:Y:S02]  /*230f0*/  HADD2.F32 R138, -RZ, R74.H0_H0 ;  /* 0x2000004aff8a7230 */ /* 0x000fe40000004100 */
[----:B------:R-:W-:Y:S01]  /*23100*/  FMUL.FTZ R103, R140, R103 ;  /* 0x000000678c677220 */ /* 0x000fe20000410000 */
[----:B------:R-:W-:Y:S02]  /*23110*/  HADD2.F32 R144, -RZ, R82.H0_H0 ;  /* 0x20000052ff907230 */ /* 0x000fe40000004100 */
[----:B------:R-:W-:Y:S01]  /*23120*/  FFMA.FTZ R142, R142, R143, R136 ;  /* 0x0000008f8e8e7223 */ /* 0x000fe20000010088 */
[----:B------:R-:W-:Y:S01]  /*23130*/  HADD2.F32 R146, -RZ, R78.H0_H0 ;  /* 0x2000004eff927230 */ /* 0x000fe20000004100 */
[----:B------:R-:W0:Y:S01]  /*23140*/  LDC.64 R136, c[0x0][0x428] ;  /* 0x00010a00ff887b82 */ /* 0x000e220000000a00 */
[----:B------:R-:W-:Y:S02]  /*23150*/  HADD2.F32 R147, -RZ, R86.H0_H0 ;  /* 0x20000056ff937230 */ /* 0x000fe40000004100 */
[----:B------:R-:W-:Y:S01]  /*23160*/  FFMA.FTZ R98, R145, R138, R144 ;  /* 0x0000008a91627223 */ /* 0x000fe20000010090 */
[----:B------:R-:W-:Y:S01]  /*23170*/  HADD2.F32 R144, -RZ, R74.H1_H1 ;  /* 0x3000004aff907230 */ /* 0x000fe20000004100 */
[----:B------:R-:W-:Y:S01]  /*23180*/  F2FP.F16.F32.PACK_AB R96, R99, R96 ;  /* 0x000000606360723e */ /* 0x000fe200000000ff */
[----:B------:R-:W-:-:S02]  /*23190*/  HADD2.F32 R150, -RZ, R75.H0_H0 ;  /* 0x2000004bff967230 */ /* 0x000fc40000004100 */
[----:B------:R-:W-:Y:S01]  /*231a0*/  FFMA.FTZ R143, R145, R146, R147 ;  /* 0x00000092918f7223 */ /* 0x000fe20000010093 */
[--C-:B------:R-:W-:Y:S01]  /*231b0*/  FADD.FTZ R147, R128, -R135.reuse ;  /* 0x8000008780937221 */ /* 0x100fe20000010000 */
[----:B------:R-:W1:Y:S01]  /*231c0*/  LDC.64 R138, c[0x0][0x430] ;  /* 0x00010c00ff8a7b82 */ /* 0x000e620000000a00 */
[----:B------:R-:W-:Y:S01]  /*231d0*/  FADD.FTZ R135, R132, -R135 ;  /* 0x8000008784877221 */ /* 0x000fe20000010000 */
[----:B------:R-:W-:Y:S02]  /*231e0*/  HADD2.F32 R146, -RZ, R82.H1_H1 ;  /* 0x30000052ff927230 */ /* 0x000fe40000004100 */
[C---:B------:R-:W-:Y:S01]  /*231f0*/  FMUL.FTZ R147, R140.reuse, R147 ;  /* 0x000000938c937220 */ /* 0x040fe20000410000 */
[----:B------:R-:W-:Y:S02]  /*23200*/  HADD2.F32 R152, -RZ, R83.H0_H0 ;  /* 0x20000053ff987230 */ /* 0x000fe40000004100 */
[----:B------:R-:W-:Y:S01]  /*23210*/  FMUL.FTZ R149, R140, R135 ;  /* 0x000000878c957220 */ /* 0x000fe20000410000 */
[----:B------:R-:W-:-:S02]  /*23220*/  HADD2.F32 R148, -RZ, R78.H1_H1 ;  /* 0x3000004eff947230 */ /* 0x000fc40000004100 */
[----:B------:R-:W-:Y:S01]  /*23230*/  FFMA.FTZ R135, R103, R144, R146 ;  /* 0x0000009067877223 */ /* 0x000fe20000010092 */
[----:B------:R-:W-:Y:S02]  /*23240*/  HADD2.F32 R145, -RZ, R86.H1_H1 ;  /* 0x30000056ff917230 */ /* 0x000fe40000004100 */
        /* <DEDUP_REMOVED lines=10> */
[----:B------:R-:W-:Y:S01]  /*232f0*/  F2FP.F16.F32.PACK_AB R102, R148, R143 ;  /* 0x0000008f9466723e */ /* 0x000fe200000000ff */
[----:B------:R-:W-:Y:S02]  /*23300*/  HADD2.F32 R151, -RZ, R87.H1_H1 ;  /* 0x30000057ff977230 */ /* 0x000fe40000004100 */
[----:B------:R-:W-:Y:S01]  /*23310*/  FFMA.FTZ R103, R147, R140, R144 ;  /* 0x0000008c93677223 */ /* 0x000fe20000010090 */
[----:B0-----:R-:W-:Y:S01]  /*23320*/  IMAD.WIDE.U32 R136, R133, 0x10, R136 ;  /* 0x0000001085887825 */ /* 0x001fe200078e0088 */
[----:B------:R-:W-:-:S03]  /*23330*/  F2FP.F16.F32.PACK_AB R99, R145, R150 ;  /* 0x000000969163723e */ /* 0x000fc600000000ff */
[----:B------:R-:W-:Y:S01]  /*23340*/  FFMA.FTZ R154, R149, R154, R151 ;  /* 0x0000009a959a7223 */ /* 0x000fe20000010097 */
[----:B-1----:R-:W-:Y:S01]  /*23350*/  IMAD.WIDE.U32 R138, R133, 0x10, R138 ;  /* 0x00000010858a7825 */ /* 0x002fe200078e008a */
[----:B------:R-:W-:Y:S01]  /*23360*/  F2FP.F16.F32.PACK_AB R101, R142, R101 ;  /* 0x000000658e65723e */ /* 0x000fe200000000ff */
[----:B------:R0:W-:Y:S01]  /*23370*/  STG.E.128 desc[UR8][R136.64], R96 ;  /* 0x0000006088007986 */ /* 0x0001e2000c101d08 */
[----:B------:R-:W-:Y:S02]  /*23380*/  F2FP.F16.F32.PACK_AB R100, R141, R100 ;  /* 0x000000648d64723e */ /* 0x000fe400000000ff */
[----:B------:R-:W-:-:S05]  /*23390*/  F2FP.F16.F32.PACK_AB R103, R154, R103 ;  /* 0x000000679a67723e */ /* 0x000fca00000000ff */
[----:B------:R0:W-:Y:S02]  /*233a0*/  STG.E.128 desc[UR8][R138.64], R100 ;  /* 0x000000648a007986 */ /* 0x0001e4000c101d08 */
.L_x_2923:
[----:B------:R-:W-:Y:S05]  /*233b0*/  BSYNC.RECONVERGENT B1 ;  /* 0x0000000000017941 */ /* 0x000fea0003800200 */
.L_x_2922:
[----:B01234-:R-:W0:Y:S02]  /*233c0*/  LDC.64 R96, c[0x0][0x380] ;  /* 0x0000e000ff607b82 */ /* 0x01fe240000000a00 */
[----:B0-----:R-:W-:-:S04]  /*233d0*/  LEA R9, R96, R9, 0x2 ;  /* 0x0000000960097211 */ /* 0x001fc800078e10ff */
[----:B------:R-:W-:-:S13]  /*233e0*/  ISETP.GE.AND P0, PT, R9, R97, PT ;  /* 0x000000610900720c */ /* 0x000fda0003f06270 */
[----:B------:R-:W-:Y:S05]  /*233f0*/  @!P0 BRA `(.L_x_2924) ;  /* 0xfffffde000e08947 */ /* 0x000fea000383ffff */
[----:B------:R-:W-:Y:S05]  /*23400*/  BSYNC B0 ;  /* 0x0000000000007941 */ /* 0x000fea0003800000 */
.L_x_2415:
[----:B------:R-:W-:Y:S05]  /*23410*/  EXIT ;  /* 0x000000000000794d */ /* 0x000fea0003800000 */
.L_x_2915:
[----:B------:R-:W-:Y:S01]  /*23420*/  HFMA2 R137, -RZ, RZ, 0, 5.9604644775390625e-08 ;  /* 0x00000001ff897431 */ /* 0x000fe200000001ff */
[----:B------:R-:W-:Y:S01]  /*23430*/  BSSY B1, `(.L_x_2925) ;  /* 0x0000007000017945 */ /* 0x000fe20003800000 */
[----:B------:R-:W-:Y:S01]  /*23440*/  IMAD.MOV.U32 R138, RZ, RZ, R97 ;  /* 0x000000ffff8a7224 */ /* 0x000fe200078e0061 */
[----:B------:R-:W-:Y:S01]  /*23450*/  MOV R135, 0xffffffff ;  /* 0xffffffff00877802 */ /* 0x000fe20000000f00 */
[----:B------:R-:W-:-:S07]  /*23460*/  IMAD.MOV.U32 R140, RZ, RZ, 0x1f ;  /* 0x0000001fff8c7424 */ /* 0x000fce00078e00ff */
[----:B-----5:R-:W-:Y:S05]  /*23470*/  WARPSYNC.COLLECTIVE R135, `(.L_x_2926) ;  /* 0x0000000087087348 */ /* 0x020fea0003c00000 */
[----:B------:R0:W1:Y:S02]  /*23480*/  SHFL.BFLY P6, R136, R138, R137, R140 ;  /* 0x0c0000898a887389 */ /* 0x00006400000c008c */
[----:B01---5:R-:W-:Y:S05]  /*23490*/  ENDCOLLECTIVE ;  /* 0x000000000000791b */ /* 0x023fea0003800000 */
.L_x_2926:
[----:B------:R-:W-:Y:S05]  /*234a0*/  BSYNC B1 ;  /* 0x0000000000017941 */ /* 0x000fea0003800000 */
.L_x_2925:
[----:B------:R-:W-:Y:S02]  /*234b0*/  IMAD.MOV.U32 R96, RZ, RZ, R136 ;  /* 0x000000ffff607224 */ /* 0x000fe400078e0088 */
[----:B------:R-:W-:Y:S02]  /*234c0*/  HFMA2 R140, -RZ, RZ, 0, 1.847743988037109375e-06 ;  /* 0x0000001fff8c7431 */ /* 0x000fe400000001ff */
[----:B------:R-:W-:Y:S01]  /*234d0*/  IMAD.MOV.U32 R137, RZ, RZ, 0x2 ;  /* 0x00000002ff897424 */ /* 0x000fe200078e00ff */
[----:B------:R-:W0:Y:S01]  /*234e0*/  LDC R100, c[0x0][0x400] ;  /* 0x00010000ff647b82 */ /* 0x000e220000000800 */
[----:B------:R-:W-:Y:S01]  /*234f0*/  FADD.FTZ R98, R97, R96 ;  /* 0x0000006061627221 */ /* 0x000fe20000010000 */
[----:B------:R-:W-:-:S04]  /*23500*/  IMAD.MOV.U32 R135, RZ, RZ, -0x1 ;  /* 0xffffffffff877424 */ /* 0x000fc800078e00ff */
[----:B------:R-:W-:-:S07]  /*23510*/  MOV R138, R98 ;  /* 0x00000062008a7202 */ /* 0x000fce0000000f00 */
[----:B0-----:R-:W-:Y:S05]  /*23520*/  WARPSYNC.COLLECTIVE R135, `(.L_x_2927) ;  /* 0x0000000087087348 */ /* 0x001fea0003c00000 */
[----:B------:R1:W2:Y:S02]  /*23530*/  SHFL.BFLY P6, R136, R138, R137, R140 ;  /* 0x0c0000898a887389 */ /* 0x0002a400000c008c */
[----:B012---:R-:W-:Y:S05]  /*23540*/  ENDCOLLECTIVE ;  /* 0x000000000000791b */ /* 0x007fea0003800000 */
.L_x_2927:
[----:B------:R-:W-:Y:S01]  /*23550*/  HFMA2 R137, -RZ, RZ, 0, 2.384185791015625e-07 ;  /* 0x00000004ff897431 */ /* 0x000fe200000001ff */
[----:B------:R-:W-:-:S05]  /*23560*/  MOV R99, R136 ;  /* 0x0000008800637202 */ /* 0x000fca0000000f00 */
[----:B------:R-:W-:-:S04]  /*23570*/  FADD.FTZ R99, R98, R99 ;  /* 0x0000006362637221 */ /* 0x000fc80000010000 */
[----:B------:R-:W-:-:S07]  /*23580*/  IMAD.MOV.U32 R138, RZ, RZ, R99 ;  /* 0x000000ffff8a7224 */ /* 0x000fce00078e0063 */
[----:B------:R-:W-:Y:S05]  /*23590*/  WARPSYNC.COLLECTIVE R135, `(.L_x_2928) ;  /* 0x0000000087087348 */ /* 0x000fea0003c00000 */
[----:B------:R0:W1:Y:S02]  /*235a0*/  SHFL.BFLY P6, R136, R138, R137, R140 ;  /* 0x0c0000898a887389 */ /* 0x00006400000c008c */
[----:B01----:R-:W-:Y:S05]  /*235b0*/  ENDCOLLECTIVE ;  /* 0x000000000000791b */ /* 0x003fea0003800000 */
.L_x_2928:
[----:B------:R-:W-:Y:S02]  /*235c0*/  IMAD.MOV.U32 R137, RZ, RZ, 0x8 ;  /* 0x00000008ff897424 */ /* 0x000fe400078e00ff */
[----:B------:R-:W-:-:S04]  /*235d0*/  IMAD.MOV.U32 R96, RZ, RZ, R136 ;  /* 0x000000ffff607224 */ /* 0x000fc800078e0088 */
[----:B------:R-:W-:-:S05]  /*235e0*/  FADD.FTZ R102, R99, R96 ;  /* 0x0000006063667221 */ /* 0x000fca0000010000 */
[----:B------:R-:W-:-:S07]  /*235f0*/  MOV R138, R102 ;  /* 0x00000066008a7202 */ /* 0x000fce0000000f00 */
[----:B------:R-:W-:Y:S05]  /*23600*/  WARPSYNC.COLLECTIVE R135, `(.L_x_2929) ;  /* 0x0000000087087348 */ /* 0x000fea0003c00000 */
[----:B------:R0:W1:Y:S02]  /*23610*/  SHFL.BFLY P6, R136, R138, R137, R140 ;  /* 0x0c0000898a887389 */ /* 0x00006400000c008c */
[----:B01----:R-:W-:Y:S05]  /*23620*/  ENDCOLLECTIVE ;  /* 0x000000000000791b */ /* 0x003fea0003800000 */
.L_x_2929:
[----:B------:R-:W-:Y:S01]  /*23630*/  HFMA2 R137, -RZ, RZ, 0, 9.5367431640625e-07 ;  /* 0x00000010ff897431 */ /* 0x000fe200000001ff */
[----:B------:R-:W-:-:S05]  /*23640*/  MOV R101, R136 ;  /* 0x0000008800657202 */ /* 0x000fca0000000f00 */
[----:B------:R-:W-:-:S04]  /*23650*/  FADD.FTZ R103, R102, R101 ;  /* 0x0000006566677221 */ /* 0x000fc80000010000 */
[----:B------:R-:W-:-:S07]  /*23660*/  IMAD.MOV.U32 R138, RZ, RZ, R103 ;  /* 0x000000ffff8a7224 */ /* 0x000fce00078e0067 */
[----:B------:R-:W-:Y:S05]  /*23670*/  WARPSYNC.COLLECTIVE R135, `(.L_x_2930) ;  /* 0x0000000087087348 */ /* 0x000fea0003c00000 */
[----:B------:R0:W1:Y:S02]  /*23680*/  SHFL.BFLY P6, R136, R138, R137, R140 ;  /* 0x0c0000898a887389 */ /* 0x00006400000c008c */
[----:B01----:R-:W-:Y:S05]  /*23690*/  ENDCOLLECTIVE ;  /* 0x000000000000791b */ /* 0x003fea0003800000 */
.L_x_2930:
[----:B------:R-:W-:Y:S02]  /*236a0*/  IMAD.MOV.U32 R137, RZ, RZ, 0x1 ;  /* 0x00000001ff897424 */ /* 0x000fe400078e00ff */
        /* <DEDUP_REMOVED lines=72> */
.L_x_2931:
[----:B------:R-:W-:Y:S01]  /*23b30*/  HFMA2 R137, -RZ, RZ, 0, 1.1920928955078125e-07 ;  /* 0x00000002ff897431 */ /* 0x000fe200000001ff */
[----:B------:R-:W-:-:S05]  /*23b40*/  MOV R97, R136 ;  /* 0x0000008800617202 */ /* 0x000fca0000000f00 */
[----:B------:R-:W-:-:S04]  /*23b50*/  FADD.FTZ R97, R96, R97 ;  /* 0x0000006160617221 */ /* 0x000fc80000010000 */
[----:B------:R-:W-:-:S07]  /*23b60*/  IMAD.MOV.U32 R138, RZ, RZ, R97 ;  /* 0x000000ffff8a7224 */ /* 0x000fce00078e0061 */
[----:B------:R-:W-:Y:S05]  /*23b70*/  WARPSYNC.COLLECTIVE R135, `(.L_x_2932) ;  /* 0x0000000087087348 */ /* 0x000fea0003c00000 */
[----:B------:R0:W1:Y:S02]  /*23b80*/  SHFL.BFLY P6, R136, R138, R137, R140 ;  /* 0x0c0000898a887389 */ /* 0x00006400000c008c */
[----:B01----:R-:W-:Y:S05]  /*23b90*/  ENDCOLLECTIVE ;  /* 0x000000000000791b */ /* 0x003fea0003800000 */
.L_x_2932:
[----:B------:R-:W-:Y:S02]  /*23ba0*/  IMAD.MOV.U32 R137, RZ, RZ, 0x4 ;  /* 0x00000004ff897424 */ /* 0x000fe400078e00ff */
[----:B------:R-:W-:-:S04]  /*23bb0*/  IMAD.MOV.U32 R98, RZ, RZ, R136 ;  /* 0x000000ffff627224 */ /* 0x000fc800078e0088 */
[----:B------:R-:W-:-:S05]  /*23bc0*/  FADD.FTZ R98, R97, R98 ;  /* 0x0000006261627221 */ /* 0x000fca0000010000 */
[----:B------:R-:W-:-:S07]  /*23bd0*/  MOV R138, R98 ;  /* 0x00000062008a7202 */ /* 0x000fce0000000f00 */
[----:B------:R-:W-:Y:S05]  /*23be0*/  WARPSYNC.COLLECTIVE R135, `(.L_x_2933) ;  /* 0x0000000087087348 */ /* 0x000fea0003c00000 */
[----:B------:R0:W1:Y:S02]  /*23bf0*/  SHFL.BFLY P6, R136, R138, R137, R140 ;  /* 0x0c0000898a887389 */ /* 0x00006400000c008c */
[----:B01----:R-:W-:Y:S05]  /*23c00*/  ENDCOLLECTIVE ;  /* 0x000000000000791b */ /* 0x003fea0003800000 */
.L_x_2933:
[----:B------:R-:W-:Y:S01]  /*23c10*/  HFMA2 R137, -RZ, RZ, 0, 4.76837158203125e-07 ;  /* 0x00000008ff897431 */ /* 0x000fe200000001ff */
[----:B------:R-:W-:-:S05]  /*23c20*/  MOV R99, R136 ;  /* 0x0000008800637202 */ /* 0x000fca0000000f00 */
[----:B------:R-:W-:-:S04]  /*23c30*/  FADD.FTZ R99, R98, R99 ;  /* 0x0000006362637221 */ /* 0x000fc80000010000 */
[----:B------:R-:W-:-:S07]  /*23c40*/  IMAD.MOV.U32 R138, RZ, RZ, R99 ;  /* 0x000000ffff8a7224 */ /* 0x000fce00078e0063 */
[----:B------:R-:W-:Y:S05]  /*23c50*/  WARPSYNC.COLLECTIVE R135, `(.L_x_2934) ;  /* 0x0000000087087348 */ /* 0x000fea0003c00000 */
[----:B------:R0:W1:Y:S02]  /*23c60*/  SHFL.BFLY P6, R136, R138, R137, R140 ;  /* 0x0c0000898a887389 */ /* 0x00006400000c008c */
[----:B01----:R-:W-:Y:S05]  /*23c70*/  ENDCOLLECTIVE ;  /* 0x000000000000791b */ /* 0x003fea0003800000 */
.L_x_2934:
[----:B------:R-:W-:Y:S02]  /*23c80*/  IMAD.MOV.U32 R137, RZ, RZ, 0x10 ;  /* 0x00000010ff897424 */ /* 0x000fe400078e00ff */
[----:B------:R-:W-:-:S04]  /*23c90*/  IMAD.MOV.U32 R102, RZ, RZ, R136 ;  /* 0x000000ffff667224 */ /* 0x000fc800078e0088 */
[----:B------:R-:W-:-:S05]  /*23ca0*/  FADD.FTZ R102, R99, R102 ;  /* 0x0000006663667221 */ /* 0x000fca0000010000 */
[----:B------:R-:W-:-:S07]  /*23cb0*/  MOV R138, R102 ;  /* 0x00000066008a7202 */ /* 0x000fce0000000f00 */
[----:B------:R-:W-:Y:S05]  /*23cc0*/  WARPSYNC.COLLECTIVE R135, `(.L_x_2935) ;  /* 0x0000000087087348 */ /* 0x000fea0003c00000 */
[----:B------:R0:W1:Y:S02]  /*23cd0*/  SHFL.BFLY P6, R136, R138, R137, R140 ;  /* 0x0c0000898a887389 */ /* 0x00006400000c008c */
[----:B01----:R-:W-:Y:S05]  /*23ce0*/  ENDCOLLECTIVE ;  /* 0x000000000000791b */ /* 0x003fea0003800000 */
.L_x_2935:
[----:B------:R-:W-:Y:S01]  /*23cf0*/  MOV R103, R136 ;  /* 0x0000008800677202 */ /* 0x000fe20000000f00 */
[----:B------:R-:W-:Y:S06]  /*23d00*/  BRA `(.L_x_2936) ;  /* 0xffffffe0004c7947 */ /* 0x000fec000383ffff */
.L_x_2937:
        /* <DEDUP_REMOVED lines=15> */
.L_x_22682:


//--------------------- .text._ZN10layer_norm31ln_parallel_residual_fwd_kernelINS_13Kernel_traitsI6__halfS2_S2_S2_fjLj1024ELj1ELj4ELj1ELj16ENS_18Kernel_traits_baseILj1024ES2_S2_S2_S2_fjLj128EEEEELb1ELb0ELb1EEEvNS_9FwdParamsE --------------------------
	.section	.text._ZN10layer_norm31ln_parallel_residual_fwd_kernelINS_13Kernel_traitsI6__halfS2_S2_S2_fjLj1024ELj1ELj4ELj1ELj16ENS_18Kernel_traits_baseILj1024ES2_S2_S2_S2_fjLj128EEEEELb1ELb0ELb1EEEvNS_9FwdParamsE,"ax",@progbits
	.align	128
        .global         _ZN10layer_norm31ln_parallel_residual_fwd_kernelINS_13Kernel_traitsI6__halfS2_S2_S2_fjLj1024ELj1ELj4ELj1ELj16ENS_18Kernel_traits_baseILj1024ES2_S2_S2_S2_fjLj128EEEEELb1ELb0ELb1EEEvNS_9FwdParamsE
        .type           _ZN10layer_norm31ln_parallel_residual_fwd_kernelINS_13Kernel_traitsI6__halfS2_S2_S2_fjLj1024ELj1ELj4ELj1ELj16ENS_18Kernel_traits_baseILj1024ES2_S2_S2_S2_fjLj128EEEEELb1ELb0ELb1EEEvNS_9FwdParamsE,@function
        .size           _ZN10layer_norm31ln_parallel_residual_fwd_kernelINS_13Kernel_traitsI6__halfS2_S2_S2_fjLj1024ELj1ELj4ELj1ELj16ENS_18Kernel_traits_baseILj1024ES2_S2_S2_S2_fjLj128EEEEELb1ELb0ELb1EEEvNS_9FwdParamsE,(.L_x_22683 - _ZN10layer_norm31ln_parallel_residual_fwd_kernelINS_13Kernel_traitsI6__halfS2_S2_S2_fjLj1024ELj1ELj4ELj1ELj16ENS_18Kernel_traits_baseILj1024ES2_S2_S2_S2_fjLj128EEEEELb1ELb0ELb1EEEvNS_9FwdParamsE)
        .other          _ZN10layer_norm31ln_parallel_residual_fwd_kernelINS_13Kernel_traitsI6__halfS2_S2_S2_fjLj1024ELj1ELj4ELj1ELj16ENS_18Kernel_traits_baseILj1024ES2_S2_S2_S2_fjLj128EEEEELb1ELb0ELb1EEEvNS_9FwdParamsE,@"STO_CUDA_ENTRY STV_DEFAULT"
_ZN10layer_norm31ln_parallel_residual_fwd_kernelINS_13Kernel_traitsI6__halfS2_S2_S2_fjLj1024ELj1ELj4ELj1ELj16ENS_18Kernel_traits_baseILj1024ES2_S2_S2_S2_fjLj128EEEEELb1ELb0ELb1EEEvNS_9FwdParamsE:
.text._ZN10layer_norm31ln_parallel_residual_fwd_kernelINS_13Kernel_traitsI6__halfS2_S2_S2_fjLj1024ELj1ELj4ELj1ELj16ENS_18Kernel_traits_baseILj1024ES2_S2_S2_S2_fjLj128EEEEELb1ELb0ELb1EEEvNS_9FwdParamsE:
[----:B------:R-:W-:Y:S01]  /*0000*/  LDC R1, c[0x0][0x37c] ;  /* 0x0000df00ff017b82 */ /* 0x000fe20000000800 */
[----:B------:R-:W0:Y:S01]  /*0010*/  LDCU.U8 UR4, c[0x0][0x464] ;  /* 0x00008c80ff0477ac */ /* 0x000e220008000000 */
[----:B------:R-:W1:Y:S01]  /*0020*/  LDCU.64 UR6, c[0x0][0x450] ;  /* 0x00008a00ff0677ac */ /* 0x000e620008000a00 */
[----:B------:R-:W2:Y:S05]  /*0030*/  LDCU.64 UR8, c[0x0][0x358] ;  /* 0x00006b00ff0877ac */ /* 0x000eaa0008000a00 */
[----:B------:R-:W3:Y:S01]  /*0040*/  LDC R8, c[0x0][0x458] ;  /* 0x00011600ff087b82 */ /* 0x000ee20000000800 */
[----:B------:R-:W4:Y:S01]  /*0050*/  LDCU.64 UR10, c[0x0][0x438] ;  /* 0x00008700ff0a77ac */ /* 0x000f220008000a00 */
[----:B0-----:R-:W-:-:S06]  /*0060*/  ISETP.NE.AND P0, PT, RZ, UR4, PT ;  /* 0x00000004ff007c0c */ /* 0x001fcc000bf05270 */
[----:B------:R-:W3:Y:S01]  /*0070*/  LDC R9, c[0x0][0x45c] ;  /* 0x00011700ff097b82 */ /* 0x000ee20000000800 */
[----:B-1----:R-:W-:Y:S02]  /*0080*/  IMAD.U32 R2, RZ, RZ, UR6 ;  /* 0x00000006ff027e24 */ /* 0x002fe4000f8e00ff */
[----:B------:R-:W-:-:S06]  /*0090*/  IMAD.U32 R3, RZ, RZ, UR7 ;  /* 0x00000007ff037e24 */ /* 0x000fcc000f8e00ff */
[----:B--2---:R-:W2:Y:S01]  /*00a0*/  @P0 LDG.E.64 R2, desc[UR8][R2.64] ;  /* 0x0000000802020981 */ /* 0x004ea2000c1e1b00 */
[----:B------:R-:W0:Y:S03]  /*00b0*/  @P0 LDC R7, c[0x0][0x460] ;  /* 0x00011800ff070b82 */ /* 0x000e260000000800 */
[----:B---3--:R-:W0:Y:S05]  /*00c0*/  @P0 LDG.E.64 R4, desc[UR8][R8.64] ;  /* 0x0000000808040981 */ /* 0x008e2a000c1e1b00 */
[----:B------:R-:W1:Y:S01]  /*00d0*/  S2UR UR5, SR_CTAID.X ;  /* 0x00000000000579c3 */ /* 0x000e620000002500 */
[----:B----4-:R-:W-:Y:S01]  /*00e0*/  UISETP.NE.U32.AND UP0, UPT, UR10, URZ, UPT ;  /* 0x000000ff0a00728c */ /* 0x010fe2000bf05070 */
[----:B------:R-:W3:Y:S03]  /*00f0*/  S2R R6, SR_TID.X ;  /* 0x0000000000067919 */ /* 0x000ee60000002100 */
[----:B------:R-:W-:-:S02]  /*0100*/  UISETP.NE.AND.EX UP0, UPT, UR11, URZ, UPT, UP0 ;  /* 0x000000ff0b00728c */ /* 0x000fc4000bf05300 */
[----:B-1----:R-:W-:Y:S01]  /*0110*/  USHF.L.U32 UR4, UR5, 0x2, URZ ;  /* 0x0000000205047899 */ /* 0x002fe200080006ff */
[----:B---3--:R-:W-:-:S05]  /*0120*/  SHF.R.U32.HI R19, RZ, 0x5, R6 ;  /* 0x00000005ff137819 */ /* 0x008fca0000011606 */
[----:B------:R-:W-:Y:S02]  /*0130*/  LOP3.LUT R19, R19, UR4, RZ, 0xfc, !PT ;  /* 0x0000000413137c12 */ /* 0x000fe4000f8efcff */
[----:B--2---:R-:W-:Y:S02]  /*0140*/  @P0 R2UR UR7, R3 ;  /* 0x00000000030702ca */ /* 0x004fe400000e0000 */
[----:B------:R-:W1:Y:S01]  /*0150*/  LDC R3, c[0x0][0x360] ;  /* 0x0000d800ff037b82 */ /* 0x000e620000000800 */
[----:B------:R-:W-:Y:S02]  /*0160*/  @P0 R2UR UR6, R2 ;  /* 0x00000000020602ca */ /* 0x000fe400000e0000 */
[----:B------:R-:W-:Y:S02]  /*0170*/  LOP3.LUT R2, R6, 0x1f, RZ, 0xc0, !PT ;  /* 0x0000001f06027812 */ /* 0x000fe400078ec0ff */
[----:B0-----:R-:W-:-:S06]  /*0180*/  @P0 IADD3 R8, P1, PT, R4, R7, RZ ;  /* 0x0000000704080210 */ /* 0x001fcc0007f3e0ff */
[----:B------:R-:W-:Y:S02]  /*0190*/  UIADD3 UR14, UPT, UPT, UR7, -0x4498517b, URZ ;  /* 0xbb67ae85070e7890 */ /* 0x000fe4000fffe0ff */
[----:B------:R-:W-:Y:S01]  /*01a0*/  UIADD3 UR16, UPT, UPT, UR7, 0x76cf5d0a, URZ ;  /* 0x76cf5d0a07107890 */ /* 0x000fe2000fffe0ff */
[----:B------:R-:W-:Y:S01]  /*01b0*/  @P0 IADD3.X R9, PT, PT, RZ, R5, RZ, P1, !PT ;  /* 0x00000005ff090210 */ /* 0x000fe20000ffe4ff */
[----:B------:R-:W-:Y:S02]  /*01c0*/  UIADD3 UR13, UPT, UPT, UR6, -0x61c88647, URZ ;  /* 0x9e3779b9060d7890 */ /* 0x000fe4000fffe0ff */
[----:B------:R-:W-:Y:S01]  /*01d0*/  UIADD3 UR15, UPT, UPT, UR6, 0x3c6ef372, URZ ;  /* 0x3c6ef372060f7890 */ /* 0x000fe2000fffe0ff */
[----:B------:R-:W-:Y:S01]  /*01e0*/  SHF.R.U32.HI R4, RZ, 0x2, R9 ;  /* 0x00000002ff047819 */ /* 0x000fe20000011609 */
[----:B------:R-:W-:Y:S02]  /*01f0*/  UIADD3 UR17, UPT, UPT, UR6, -0x255992d5, URZ ;  /* 0xdaa66d2b06117890 */ /* 0x000fe4000fffe0ff */
[----:B------:R-:W-:-:S02]  /*0200*/  UIADD3 UR18, UPT, UPT, UR7, 0x32370b8f, URZ ;  /* 0x32370b8f07127890 */ /* 0x000fc4000fffe0ff */
[----:B------:R-:W-:Y:S01]  /*0210*/  UIADD3 UR19, UPT, UPT, UR6, 0x78dde6e4, URZ ;  /* 0x78dde6e406137890 */ /* 0x000fe2000fffe0ff */
[----:B-1----:R-:W-:Y:S01]  /*0220*/  IMAD R0, R3, UR5, R6 ;  /* 0x0000000503007c24 */ /* 0x002fe2000f8e0206 */
[----:B------:R-:W-:Y:S01]  /*0230*/  SHF.R.U64 R3, R8, 0x2, R9 ;  /* 0x0000000208037819 */ /* 0x000fe20000001209 */
        /* <DEDUP_REMOVED lines=45> */
.L_x_2939:
        /* <DEDUP_REMOVED lines=27> */
.L_x_2938:
        /* <DEDUP_REMOVED lines=29> */
.L_x_2941:
        /* <DEDUP_REMOVED lines=26> */
.L_x_2940:
[----:B------:R-:W1:Y:S02]  /*0a30*/  LDCU UR4, c[0x0][0x384] ;  /* 0x00007080ff0477ac */ /* 0x000e640008000800 */
[----:B-1----:R-:W-:-:S13]  /*0a40*/  ISETP.GE.AND P0, PT, R19, UR4, PT ;  /* 0x0000000413007c0c */ /* 0x002fda000bf06270 */
[----:B------:R-:W-:Y:S05]  /*0a50*/  @P0 EXIT ;  /* 0x000000000000094d */ /* 0x000fea0003800000 */
[----:B------:R-:W-:Y:S01]  /*0a60*/  IMAD.HI.U32 R5, R0, -0x326172a9, RZ ;  /* 0xcd9e8d5700057827 */ /* 0x000fe200078e00ff */
[----:B------:R-:W1:Y:S01]  /*0a70*/  LDCU.64 UR4, c[0x0][0x398] ;  /* 0x00007300ff0477ac */ /* 0x000e620008000a00 */
[----:B------:R-:W-:Y:S02]  /*0a80*/  BSSY B0, `(.L_x_2942) ;  /* 0x0002180000007945 */ /* 0x000fe40003800000 */
[C---:B0-----:R-:W-:Y:S01]  /*0a90*/  IMAD.HI.U32 R6, R3.reuse, -0x2daee0ad, RZ ;  /* 0xd2511f5303067827 */ /* 0x041fe200078e00ff */
[----:B------:R-:W-:Y:S01]  /*0aa0*/  LOP3.LUT R5, R4, UR6, R5, 0x96, !PT ;  /* 0x0000000604057c12 */ /* 0x000fe2000f8e9605 */
[----:B------:R-:W0:Y:S02]  /*0ab0*/  LDCU UR31, c[0x0][0x404] ;  /* 0x00008080ff1f77ac */ /* 0x000e240008000800 */
[----:B------:R-:W-:Y:S01]  /*0ac0*/  IMAD R12, R3, -0x2daee0ad, RZ ;  /* 0xd2511f53030c7824 */ /* 0x000fe200078e02ff */
[----:B------:R-:W-:Y:S01]  /*0ad0*/  LOP3.LUT R6, R6, UR7, RZ, 0x3c, !PT ;  /* 0x0000000706067c12 */ /* 0x000fe2000f8e3cff */
[----:B------:R-:W-:Y:S01]  /*0ae0*/  IMAD.HI.U32 R9, R5, -0x2daee0ad, RZ ;  /* 0xd2511f5305097827 */ /* 0x000fe200078e00ff */
[----:B------:R-:W2:Y:S03]  /*0af0*/  LDCU UR32, c[0x0][0x408] ;  /* 0x00008100ff2077ac */ /* 0x000ea60008000800 */
[----:B------:R-:W-:Y:S01]  /*0b00*/  IMAD R10, R0, -0x326172a9, RZ ;  /* 0xcd9e8d57000a7824 */ /* 0x000fe200078e02ff */
[----:B------:R-:W-:Y:S01]  /*0b10*/  LOP3.LUT R9, R12, UR14, R9, 0x96, !PT ;  /* 0x0000000e0c097c12 */ /* 0x000fe2000f8e9609 */
[C---:B------:R-:W-:Y:S01]  /*0b20*/  IMAD.HI.U32 R7, R6.reuse, -0x326172a9, RZ ;  /* 0xcd9e8d5706077827 */ /* 0x040fe200078e00ff */
[----:B------:R-:W3:Y:S03]  /*0b30*/  LDCU UR12, c[0x0][0x448] ;  /* 0x00008900ff0c77ac */ /* 0x000ee60008000800 */
[----:B------:R-:W-:Y:S01]  /*0b40*/  IMAD R11, R6, -0x326172a9, RZ ;  /* 0xcd9e8d57060b7824 */ /* 0x000fe200078e02ff */
[----:B------:R-:W-:Y:S01]  /*0b50*/  LOP3.LUT R7, R10, UR13, R7, 0x96, !PT ;  /* 0x0000000d0a077c12 */ /* 0x000fe2000f8e9607 */
[----:B------:R-:W-:Y:S01]  /*0b60*/  IMAD.HI.U32 R6, R9, -0x326172a9, RZ ;  /* 0xcd9e8d5709067827 */ /* 0x000fe200078e00ff */
[----:B-1----:R-:W-:Y:S01]  /*0b70*/  UISETP.NE.U32.AND UP0, UPT, UR4, URZ, UPT ;  /* 0x000000ff0400728c */ /* 0x002fe2000bf05070 */
[----:B------:R-:W1:Y:S02]  /*0b80*/  LDCU.U8 UR4, c[0x0][0x410] ;  /* 0x00008200ff0477ac */ /* 0x000e640008000000 */
[----:B------:R-:W-:Y:S01]  /*0b90*/  IMAD R10, R5, -0x2daee0ad, RZ ;  /* 0xd2511f53050a7824 */ /* 0x000fe200078e02ff */
[----:B------:R-:W-:Y:S01]  /*0ba0*/  LOP3.LUT R6, R11, UR15, R6, 0x96, !PT ;  /* 0x0000000f0b067c12 */ /* 0x000fe2000f8e9606 */
[C---:B------:R-:W-:Y:S01]  /*0bb0*/  IMAD.HI.U32 R5, R7.reuse, -0x2daee0ad, RZ ;  /* 0xd2511f5307057827 */ /* 0x040fe200078e00ff */
[----:B------:R-:W-:Y:S01]  /*0bc0*/  UISETP.NE.AND.EX UP0, UPT, UR5, URZ, UPT, UP0 ;  /* 0x000000ff0500728c */ /* 0x000fe2000bf05300 */
[----:B------:R-:W4:Y:S02]  /*0bd0*/  LDCU UR5, c[0x0][0x388] ;  /* 0x00007100ff0577ac */ /* 0x000f240008000800 */
[----:B------:R-:W-:Y:S01]  /*0be0*/  IMAD R12, R7, -0x2daee0ad, RZ ;  /* 0xd2511f53070c7824 */ /* 0x000fe200078e02ff */
[----:B------:R-:W-:Y:S01]  /*0bf0*/  LOP3.LUT R5, R10, UR16, R5, 0x96, !PT ;  /* 0x000000100a057c12 */ /* 0x000fe2000f8e9605 */
[----:B------:R-:W-:Y:S01]  /*0c00*/  IMAD.HI.U32 R11, R6, -0x2daee0ad, RZ ;  /* 0xd2511f53060b7827 */ /* 0x000fe200078e00ff */
[----:B------:R-:W-:Y:S01]  /*0c10*/  PLOP3.LUT P0, PT, PT, PT, UP0, 0x80, 0x8 ;  /* 0x000000000008781c */ /* 0x000fe20003f0f008 */
[----:B------:R-:W0:Y:S02]  /*0c20*/  LDCU.64 UR10, c[0x0][0x3a0] ;  /* 0x00007400ff0a77ac */ /* 0x000e240008000a00 */
[----:B------:R-:W-:Y:S01]  /*0c30*/  IMAD R10, R9, -0x326172a9, RZ ;  /* 0xcd9e8d57090a7824 */ /* 0x000fe200078e02ff */
[----:B------:R-:W-:Y:S01]  /*0c40*/  LOP3.LUT R11, R12, UR18, R11, 0x96, !PT ;  /* 0x000000120c0b7c12 */ /* 0x000fe2000f8e960b */
[----:B------:R-:W-:Y:S01]  /*0c50*/  IMAD.HI.U32 R7, R5, -0x326172a9, RZ ;  /* 0xcd9e8d5705077827 */ /* 0x000fe200078e00ff */
[----:B-1----:R-:W-:-:S03]  /*0c60*/  UISETP.NE.AND UP0, UPT, UR4, URZ, UPT ;  /* 0x000000ff0400728c */ /* 0x002fc6000bf05270 */
        /* <DEDUP_REMOVED lines=8> */
[----:B------:R-:W-:-:S04]  /*0cf0*/  IMAD.HI.U32 R9, R5, -0x2daee0ad, RZ ;  /* 0xd2511f5305097827 */ /* 0x000fc800078e00ff */
        /* <DEDUP_REMOVED lines=29> */
[----:B------:R-:W-:Y:S01]  /*0ed0*/  IMAD R12, R9, -0x326172a9, RZ ;  /* 0xcd9e8d57090c7824 */ /* 0x000fe200078e02ff */
[----:B------:R-:W-:Y:S01]  /*0ee0*/  LOP3.LUT R7, R8, 0x3, RZ, 0xc0, !PT ;  /* 0x0000000308077812 */ /* 0x000fe200078ec0ff */
[----:B0-234-:R-:W-:-:S07]  /*0ef0*/  IMAD.MOV.U32 R8, RZ, RZ, RZ ;  /* 0x000000ffff087224 */ /* 0x01dfce00078e00ff */
.L_x_3436:
[----:B------:R-:W-:Y:S01]  /*0f00*/  ISETP.NE.U32.AND P1, PT, RZ, UR10, PT ;  /* 0x0000000aff007c0c */ /* 0x000fe2000bf25070 */
[----:B------:R-:W0:Y:S01]  /*0f10*/  LDC.64 R110, c[0x0][0x390] ;  /* 0x0000e400ff6e7b82 */ /* 0x000e220000000a00 */
[----:B------:R-:W-:Y:S02]  /*0f20*/  IMAD R92, R19, UR5, RZ ;  /* 0x00000005135c7c24 */ /* 0x000fe4000f8e02ff */
        /* <DEDUP_REMOVED lines=8> */
[----:B-----5:R-:W5:Y:S01]  /*0fb0*/  LDG.E.128 R92, desc[UR8][R92.64] ;  /* 0x000000085c5c7981 */ /* 0x020f62000c1e1d00 */
[----:B-1----:R-:W-:-:S05]  /*0fc0*/  @P0 IMAD.WIDE.U32 R98, R127, 0x10, R98 ;  /* 0x000000107f620825 */ /* 0x002fca00078e0062 */
[----:B------:R1:W5:Y:S01]  /*0fd0*/  @P0 LDG.E.128 R88, desc[UR8][R98.64] ;  /* 0x0000000862580981 */ /* 0x000362000c1e1d00 */
[----:B--2---:R-:W-:-:S05]  /*0fe0*/  @P1 IMAD.WIDE.U32 R102, R127, 0x10, R102 ;  /* 0x000000107f661825 */ /* 0x004fca00078e0066 */
[----:B------:R1:W5:Y:S01]  /*0ff0*/  @P1 LDG.E.128 R84, desc[UR8][R102.64] ;  /* 0x0000000866541981 */ /* 0x000362000c1e1d00 */
[----:B0-----:R-:W-:-:S04]  /*1000*/  ISETP.NE.U32.AND P0, PT, R96, RZ, PT ;  /* 0x000000ff6000720c */ /* 0x001fc80003f05070 */
[----:B------:R-:W-:Y:S01]  /*1010*/  ISETP.NE.AND.EX P0, PT, R97, RZ, PT, P0 ;  /* 0x000000ff6100720c */ /* 0x000fe20003f05300 */
[----:B------:R-:W-:-:S12]  /*1020*/  IMAD.MOV.U32 R101, RZ, RZ, 0x2f800000 ;  /* 0x2f800000ff657424 */ /* 0x000fd800078e00ff */
[----:B-1----:R-:W-:Y:S05]  /*1030*/  @P0 BRA `(.L_x_2943) ;  /* 0x0000002800540947 */ /* 0x002fea0003800000 */
        /* <DEDUP_REMOVED lines=16> */
.L_x_2946:
        /* <DEDUP_REMOVED lines=13> */
.L_x_2948:
[----:B------:R-:W-:Y:S05]  /*1210*/  BSYNC.RECONVERGENT B2 ;  /* 0x0000000000027941 */ /* 0x000fea0003800200 */
.L_x_2947:
        /* <DEDUP_REMOVED lines=43> */
.L_x_2945:
[----:B------:R-:W-:Y:S05]  /*14d0*/  BSYNC.RECONVERGENT B1 ;  /* 0x0000000000017941 */ /* 0x000fea0003800200 */
.L_x_2944:
[----:B------:R-:W-:Y:S01]  /*14e0*/  I2FP.F32.U32 R10, R98 ;  /* 0x00000062000a7245 */ /* 0x000fe20000201000 */
[----:B-----5:R-:W-:Y:S01]  /*14f0*/  HADD2.F32 R98, -RZ, R92.H0_H0 ;  /* 0x2000005cff627230 */ /* 0x020fe20000004100 */
[----:B------:R-:W-:Y:S01]  /*1500*/  MOV R105, UR31 ;  /* 0x0000001f00697c02 */ /* 0x000fe20008000f00 */
[----:B------:R-:W-:Y:S01]  /*1510*/  IMAD.U32 R103, RZ, RZ, UR32 ;  /* 0x00000020ff677e24 */ /* 0x000fe2000f8e00ff */
[----:B------:R-:W-:Y:S01]  /*1520*/  ISETP.NE.AND P2, PT, R99, 0x1, PT ;  /* 0x000000016300780c */ /* 0x000fe20003f45270 */
[----:B------:R-:W-:Y:S01]  /*1530*/  FFMA.FTZ R10, R10, R101, 1.1641532182693481445e-10 ;  /* 0x2f0000000a0a7423 */ /* 0x000fe20000010065 */
[----:B------:R-:W-:Y:S02]  /*1540*/  @P1 HADD2.F32 R7, -RZ, R84.H0_H0 ;  /* 0x20000054ff071230 */ /* 0x000fe40000004100 */
[----:B------:R-:W-:Y:S01]  /*1550*/  FMUL.FTZ R98, R98, R103 ;  /* 0x0000006762627220 */ /* 0x000fe20000410000 */
[----:B------:R-:W-:Y:S01]  /*1560*/  BSSY.RECONVERGENT B1, `(.L_x_2949) ;  /* 0x000004b000017945 */ /* 0x000fe20003800200 */
[----:B------:R-:W-:Y:S01]  /*1570*/  FSETP.GTU.FTZ.AND P0, PT, R10, R105, PT ;  /* 0x000000690a00720b */ /* 0x000fe20003f1c000 */
[----:B------:R-:W-:-:S03]  /*1580*/  IMAD.MOV.U32 R10, RZ, RZ, R12 ;  /* 0x000000ffff0a7224 */ /* 0x000fc600078e000c */
[----:B------:R-:W-:Y:S01]  /*1590*/  FSEL R136, R98, RZ, !P0 ;  /* 0x000000ff62887208 */ /* 0x000fe20004000000 */
[----:B------:R-:W-:Y:S01]  /*15a0*/  IMAD.MOV.U32 R98, RZ, RZ, 0x2 ;  /* 0x00000002ff627424 */ /* 0x000fe200078e00ff */
[----:B------:R-:W-:-:S03]  /*15b0*/  PLOP3.LUT P0, PT, P0, PT, PT, 0x8, 0x80 ;  /* 0x000000000080781c */ /* 0x000fc6000070e170 */
[----:B------:R-:W-:Y:S01]  /*15c0*/  @P1 FADD.FTZ R136, R136, R7 ;  /* 0x0000000788881221 */ /* 0x000fe20000010000 */
[----:B------:R-:W-:-:S04]  /*15d0*/  P2R R116, PR, RZ, 0x1 ;  /* 0x00000001ff747803 */ /* 0x000fc80000000000 */
        /* <DEDUP_REMOVED lines=10> */
.L_x_2951:
        /* <DEDUP_REMOVED lines=13> */
.L_x_2953:
[----:B------:R-:W-:Y:S05]  /*1750*/  BSYNC.RECONVERGENT B2 ;  /* 0x0000000000027941 */ /* 0x000fea0003800200 */
.L_x_2952:
        /* <DEDUP_REMOVED lines=43> */
.L_x_2950:
[----:B------:R-:W-:Y:S05]  /*1a10*/  BSYNC.RECONVERGENT B1 ;  /* 0x0000000000017941 */ /* 0x000fea0003800200 */
.L_x_2949:
        /* <DEDUP_REMOVED lines=24> */
.L_x_2956:
        /* <DEDUP_REMOVED lines=13> */
.L_x_2958:
[----:B------:R-:W-:Y:S05]  /*1c70*/  BSYNC.RECONVERGENT B2 ;  /* 0x0000000000027941 */ /* 0x000fea0003800200 */
.L_x_2957:
        /* <DEDUP_REMOVED lines=43> */
.L_x_2955:
[----:B------:R-:W-:Y:S05]  /*1f30*/  BSYNC.RECONVERGENT B1 ;  /* 0x0000000000017941 */ /* 0x000fea0003800200 */
.L_x_2954:
        /* <DEDUP_REMOVED lines=9> */
[----:B------:R-:W-:Y:S02]  /*1fd0*/  PLOP3.LUT P0, PT, P0, PT, PT, 0x8, 0x80 ;  /* 0x000000000080781c */ /* 0x000fe4000070e170 */
[----:B------:R-:W-:Y:S01]  /*1fe0*/  MOV R98, R12 ;  /* 0x0000000c00627202 */ /* 0x000fe20000000f00 */
[----:B------:R-:W-:Y:S01]  /*1ff0*/  @P1 FADD.FTZ R140, R140, R99 ;  /* 0x000000638c8c1221 */ /* 0x000fe20000010000 */
[----:B------:R-:W-:Y:S01]  /*2000*/  IMAD.MOV.U32 R99, RZ, RZ, 0x2 ;  /* 0x00000002ff637424 */ /* 0x000fe200078e00ff */
[----:B------:R-:W-:-:S03]  /*2010*/  P2R R104, PR, RZ, 0x1 ;  /* 0x00000001ff687803 */ /* 0x000fc60000000000 */
        /* <DEDUP_REMOVED lines=10> */
.L_x_2961:
        /* <DEDUP_REMOVED lines=13> */
.L_x_2963:
[----:B------:R-:W-:Y:S05]  /*2190*/  BSYNC.RECONVERGENT B2 ;  /* 0x0000000000027941 */ /* 0x000fea0003800200 */
.L_x_2962:
        /* <DEDUP_REMOVED lines=43> */
.L_x_2960:
[----:B------:R-:W-:Y:S05]  /*2450*/  BSYNC.RECONVERGENT B1 ;  /* 0x0000000000017941 */ /* 0x000fea0003800200 */
.L_x_2959:
        /* <DEDUP_REMOVED lines=23> */
.L_x_2966:
        /* <DEDUP_REMOVED lines=13> */
.L_x_2968:
[----:B------:R-:W-:Y:S05]  /*26a0*/  BSYNC.RECONVERGENT B2 ;  /* 0x0000000000027941 */ /* 0x000fea0003800200 */
.L_x_2967:
        /* <DEDUP_REMOVED lines=43> */
.L_x_2965:
[----:B------:R-:W-:Y:S05]  /*2960*/  BSYNC.RECONVERGENT B1 ;  /* 0x0000000000017941 */ /* 0x000fea0003800200 */
.L_x_2964:
        /* <DEDUP_REMOVED lines=23> */
.L_x_2971:
        /* <DEDUP_REMOVED lines=13> */
.L_x_2973:
[----:B------:R-:W-:Y:S05]  /*2bb0*/  BSYNC.RECONVERGENT B2 ;  /* 0x0000000000027941 */ /* 0x000fea0003800200 */
.L_x_2972:
        /* <DEDUP_REMOVED lines=43> */
.L_x_2970:
[----:B------:R-:W-:Y:S05]  /*2e70*/  BSYNC.RECONVERGENT B1 ;  /* 0x0000000000017941 */ /* 0x000fea0003800200 */
.L_x_2969:
        /* <DEDUP_REMOVED lines=23> */
.L_x_2976:
        /* <DEDUP_REMOVED lines=13> */
.L_x_2978:
[----:B------:R-:W-:Y:S05]  /*30c0*/  BSYNC.RECONVERGENT B2 ;  /* 0x0000000000027941 */ /* 0x000fea0003800200 */
.L_x_2977:
        /* <DEDUP_REMOVED lines=43> */
.L_x_2975:
[----:B------:R-:W-:Y:S05]  /*3380*/  BSYNC.RECONVERGENT B1 ;  /* 0x0000000000017941 */ /* 0x000fea0003800200 */
.L_x_2974:
        /* <DEDUP_REMOVED lines=23> */
.L_x_2981:
        /* <DEDUP_REMOVED lines=13> */
.L_x_2983:
[----:B------:R-:W-:Y:S05]  /*35d0*/  BSYNC.RECONVERGENT B2 ;  /* 0x0000000000027941 */ /* 0x000fea0003800200 */
.L_x_2982:
        /* <DEDUP_REMOVED lines=43> */
.L_x_2980:
[----:B------:R-:W-:Y:S05]  /*3890*/  BSYNC.RECONVERGENT B1 ;  /* 0x0000000000017941 */ /* 0x000fea0003800200 */
.L_x_2979:
[----:B------:R-:W-:Y:S01]  /*38a0*/  I2FP.F32.U32 R106, R106 ;  /* 0x0000006a006a7245 */ /* 0x000fe20000201000 */
[----:B------:R-:W-:Y:S01]  /*38b0*/  HADD2.F32 R108, -RZ, R95.H1_H1 ;  /* 0x3000005fff6c7230 */ /* 0x000fe20000004100 */
[----:B------:R-:W-:Y:S01]  /*38c0*/  PRMT R94, R98, 0x5410, R94 ;  /* 0x00005410625e7816 */ /* 0x000fe2000000005e */
[----:B------:R-:W-:Y:S01]  /*38d0*/  @P1 HADD2.F32 R95, -RZ, R87.H1_H1 ;  /* 0x30000057ff5f1230 */ /* 0x000fe20000004100 */
[----:B------:R-:W-:Y:S01]  /*38e0*/  PRMT R93, R10, 0x5410, R93 ;  /* 0x000054100a5d7816 */ /* 0x000fe2000000005d */
[----:B------:R-:W-:Y:S01]  /*38f0*/  FFMA.FTZ R106, R106, R101, 1.1641532182693481445e-10 ;  /* 0x2f0000006a6a7423 */ /* 0x000fe20000010065 */
[----:B------:R-:W-:Y:S01]  /*3900*/  FMUL.FTZ R108, R108, R103 ;  /* 0x000000676c6c7220 */ /* 0x000fe20000410000 */
[----:B------:R-:W-:-:S03]  /*3910*/  PRMT R92, R7, 0x5410, R92 ;  /* 0x00005410075c7816 */ /* 0x000fc6000000005c */
[----:B------:R-:W-:-:S04]  /*3920*/  FSETP.GTU.FTZ.AND P5, PT, R106, R105, PT ;  /* 0x000000696a00720b */ /* 0x000fc80003fbc000 */
[----:B------:R-:W-:Y:S02]  /*3930*/  FSEL R148, R108, RZ, !P5 ;  /* 0x000000ff6c947208 */ /* 0x000fe40006800000 */
[----:B------:R-:W-:-:S03]  /*3940*/  PLOP3.LUT P5, PT, P5, PT, PT, 0x8, 0x80 ;  /* 0x000000000080781c */ /* 0x000fc60002fae170 */
[----:B------:R-:W-:-:S05]  /*3950*/  @P1 FADD.FTZ R148, R148, R95 ;  /* 0x0000005f94941221 */ /* 0x000fca0000010000 */
[----:B------:R-:W-:-:S04]  /*3960*/  F2FP.F16.F32.PACK_AB R95, RZ, R148 ;  /* 0x00000094ff5f723e */ /* 0x000fc800000000ff */
[----:B------:R-:W-:Y:S01]  /*3970*/  PRMT R95, R99, 0x5410, R95 ;  /* 0x00005410635f7816 */ /* 0x000fe2000000005f */
[----:B------:R-:W-:Y:S06]  /*3980*/  BRA `(.L_x_2984) ;  /* 0x00000050005c7947 */ /* 0x000fec0003800000 */
.L_x_2943:
        /* <DEDUP_REMOVED lines=16> */
.L_x_2987:
        /* <DEDUP_REMOVED lines=13> */
.L_x_2989:
[----:B------:R-:W-:Y:S05]  /*3b60*/  BSYNC.RECONVERGENT B2 ;  /* 0x0000000000027941 */ /* 0x000fea0003800200 */
.L_x_2988:
        /* <DEDUP_REMOVED lines=42> */
.L_x_2986:
[----:B------:R-:W-:Y:S05]  /*3e10*/  BSYNC.RECONVERGENT B1 ;  /* 0x0000000000017941 */ /* 0x000fea0003800200 */
.L_x_2985:
[----:B------:R-:W-:Y:S01]  /*3e20*/  I2FP.F32.U32 R10, R9 ;  /* 0x00000009000a7245 */ /* 0x000fe20000201000 */
[----:B------:R-:W-:Y:S01]  /*3e30*/  IMAD.U32 R105, RZ, RZ, UR31 ;  /* 0x0000001fff697e24 */ /* 0x000fe2000f8e00ff */
[----:B------:R-:W-:Y:S01]  /*3e40*/  ISETP.NE.AND P2, PT, R11, 0x1, PT ;  /* 0x000000010b00780c */ /* 0x000fe20003f45270 */
[----:B-----5:R-:W-:Y:S01]  /*3e50*/  HADD2.F32 R14, -RZ, R92.H0_H0 ;  /* 0x2000005cff0e7230 */ /* 0x020fe20000004100 */
[----:B------:R-:W-:Y:S01]  /*3e60*/  BSSY.RECONVERGENT B1, `(.L_x_2990) ;  /* 0x000004b000017945 */ /* 0x000fe20003800200 */
[----:B------:R-:W-:Y:S01]  /*3e70*/  FFMA.FTZ R10, R10, R101, 1.1641532182693481445e-10 ;  /* 0x2f0000000a0a7423 */ /* 0x000fe20000010065 */
[----:B------:R-:W-:Y:S02]  /*3e80*/  IMAD.U32 R103, RZ, RZ, UR32 ;  /* 0x00000020ff677e24 */ /* 0x000fe4000f8e00ff */
[----:B------:R-:W-:Y:S02]  /*3e90*/  HFMA2 R13, -RZ, RZ, 0, 1.1920928955078125e-07 ;  /* 0x00000002ff0d7431 */ /* 0x000fe400000001ff */
        /* <DEDUP_REMOVED lines=15> */
.L_x_2992:
        /* <DEDUP_REMOVED lines=13> */
.L_x_2994:
[----:B------:R-:W-:Y:S05]  /*4060*/  BSYNC.RECONVERGENT B2 ;  /* 0x0000000000027941 */ /* 0x000fea0003800200 */
.L_x_2993:
        /* <DEDUP_REMOVED lines=41> */
[----:B------:R-:W-:-:S07]  /*4300*/  IMAD.MOV.U32 R100, RZ, RZ, R14 ;  /* 0x000000ffff647224 */ /* 0x000fce00078e000e */
.L_x_2991:
[----:B------:R-:W-:Y:S05]  /*4310*/  BSYNC.RECONVERGENT B1 ;  /* 0x0000000000017941 */ /* 0x000fea0003800200 */
.L_x_2990:
[----:B------:R-:W-:Y:S01]  /*4320*/  I2FP.F32.U32 R10, R7 ;  /* 0x00000007000a7245 */ /* 0x000fe20000201000 */
[----:B------:R-:W-:Y:S01]  /*4330*/  HADD2.F32 R14, -RZ, R88.H0_H0 ;  /* 0x20000058ff0e7230 */ /* 0x000fe20000004100 */
[----:B------:R-:W-:Y:S01]  /*4340*/  ISETP.NE.AND P2, PT, R13, 0x1, PT ;  /* 0x000000010d00780c */ /* 0x000fe20003f45270 */
[----:B------:R-:W-:Y:S01]  /*4350*/  @P1 HADD2.F32 R136, -RZ, R84.H0_H0 ;  /* 0x20000054ff881230 */ /* 0x000fe20000004100 */
[----:B------:R-:W-:Y:S01]  /*4360*/  BSSY.RECONVERGENT B1, `(.L_x_2995) ;  /* 0x000004e000017945 */ /* 0x000fe20003800200 */
[----:B------:R-:W-:Y:S01]  /*4370*/  FFMA.FTZ R10, R10, R101, 1.1641532182693481445e-10 ;  /* 0x2f0000000a0a7423 */ /* 0x000fe20000010065 */
[----:B------:R-:W-:-:S04]  /*4380*/  FMUL.FTZ R14, R14, R103 ;  /* 0x000000670e0e7220 */ /* 0x000fc80000410000 */
[----:B------:R-:W-:Y:S02]  /*4390*/  FSETP.GTU.FTZ.AND P0, PT, R10, R105, PT ;  /* 0x000000690a00720b */ /* 0x000fe40003f1c000 */
[----:B------:R-:W-:Y:S02]  /*43a0*/  MOV R10, R12 ;  /* 0x0000000c000a7202 */ /* 0x000fe40000000f00 */
[----:B------:R-:W-:-:S05]  /*43b0*/  FSEL R14, R14, RZ, !P0 ;  /* 0x000000ff0e0e7208 */ /* 0x000fca0004000000 */
[----:B------:R-:W-:Y:S01]  /*43c0*/  FADD.FTZ R7, R9, R14 ;  /* 0x0000000e09077221 */ /* 0x000fe20000010000 */
[----:B------:R-:W-:Y:S01]  /*43d0*/  SEL R9, RZ, 0x1, P0 ;  /* 0x00000001ff097807 */ /* 0x000fe20000000000 */
[----:B------:R-:W-:Y:S02]  /*43e0*/  IMAD.MOV.U32 R14, RZ, RZ, 0x2 ;  /* 0x00000002ff0e7424 */ /* 0x000fe400078e00ff */
[--C-:B------:R-:W-:Y:S01]  /*43f0*/  @P1 FADD.FTZ R136, R136, R7.reuse ;  /* 0x0000000788881221 */ /* 0x100fe20000010000 */
[----:B------:R-:W-:-:S05]  /*4400*/  @!P1 IMAD.MOV.U32 R136, RZ, RZ, R7 ;  /* 0x000000ffff889224 */ /* 0x000fca00078e0007 */
        /* <DEDUP_REMOVED lines=10> */
.L_x_2997:
        /* <DEDUP_REMOVED lines=13> */
.L_x_2999:
[----:B------:R-:W-:Y:S05]  /*4580*/  BSYNC.RECONVERGENT B2 ;  /* 0x0000000000027941 */ /* 0x000fea0003800200 */
.L_x_2998:
        /* <DEDUP_REMOVED lines=43> */
.L_x_2996:
[----:B------:R-:W-:Y:S05]  /*4840*/  BSYNC.RECONVERGENT B1 ;  /* 0x0000000000017941 */ /* 0x000fea0003800200 */
.L_x_2995:
[----:B------:R-:W-:Y:S01]  /*4850*/  I2FP.F32.U32 R10, R10 ;  /* 0x0000000a000a7245 */ /* 0x000fe20000201000 */
[----:B------:R-:W-:Y:S01]  /*4860*/  HADD2.F32 R92, -RZ, R92.H1_H1 ;  /* 0x3000005cff5c7230 */ /* 0x000fe20000004100 */
[----:B------:R-:W-:Y:S01]  /*4870*/  ISETP.NE.AND P2, PT, R14, 0x1, PT ;  /* 0x000000010e00780c */ /* 0x000fe20003f45270 */
[----:B------:R-:W-:Y:S01]  /*4880*/  BSSY.RECONVERGENT B1, `(.L_x_3000) ;  /* 0x000004b000017945 */ /* 0x000fe20003800200 */
[----:B------:R-:W-:Y:S02]  /*4890*/  IMAD.MOV.U32 R15, RZ, RZ, 0x2 ;  /* 0x00000002ff0f7424 */ /* 0x000fe400078e00ff */
[----:B------:R-:W-:Y:S01]  /*48a0*/  FFMA.FTZ R10, R10, R101, 1.1641532182693481445e-10 ;  /* 0x2f0000000a0a7423 */ /* 0x000fe20000010065 */
[----:B------:R-:W-:-:S04]  /*48b0*/  IMAD.MOV.U32 R11, RZ, RZ, R12 ;  /* 0x000000ffff0b7224 */ /* 0x000fc800078e000c */
        /* <DEDUP_REMOVED lines=14> */
.L_x_3002:
        /* <DEDUP_REMOVED lines=13> */
.L_x_3004:
[----:B------:R-:W-:Y:S05]  /*4a70*/  BSYNC.RECONVERGENT B2 ;  /* 0x0000000000027941 */ /* 0x000fea0003800200 */
.L_x_3003:
        /* <DEDUP_REMOVED lines=43> */
.L_x_3001:
[----:B------:R-:W-:Y:S05]  /*4d30*/  BSYNC.RECONVERGENT B1 ;  /* 0x0000000000017941 */ /* 0x000fea0003800200 */
.L_x_3000:
[----:B------:R-:W-:Y:S01]  /*4d40*/  I2FP.F32.U32 R14, R11 ;  /* 0x0000000b000e7245 */ /* 0x000fe20000201000 */
[----:B------:R-:W-:Y:S01]  /*4d50*/  HADD2.F32 R16, -RZ, R88.H1_H1 ;  /* 0x30000058ff107230 */ /* 0x000fe20000004100 */
[----:B------:R-:W-:Y:S01]  /*4d60*/  ISETP.NE.AND P2, PT, R15, 0x1, PT ;  /* 0x000000010f00780c */ /* 0x000fe20003f45270 */
[----:B------:R-:W-:Y:S01]  /*4d70*/  @P1 HADD2.F32 R13, -RZ, R84.H1_H1 ;  /* 0x30000054ff0d1230 */ /* 0x000fe20000004100 */
[----:B------:R-:W-:Y:S01]  /*4d80*/  BSSY.RECONVERGENT B1, `(.L_x_3005) ;  /* 0x000004e000017945 */ /* 0x000fe20003800200 */
[----:B------:R-:W-:Y:S01]  /*4d90*/  FFMA.FTZ R14, R14, R101, 1.1641532182693481445e-10 ;  /* 0x2f0000000e0e7423 */ /* 0x000fe20000010065 */
[----:B------:R-:W-:-:S04]  /*4da0*/  FMUL.FTZ R16, R16, R103 ;  /* 0x0000006710107220 */ /* 0x000fc80000410000 */
[----:B------:R-:W-:-:S04]  /*4db0*/  FSETP.GTU.FTZ.AND P0, PT, R14, R105, PT ;  /* 0x000000690e00720b */ /* 0x000fc80003f1c000 */
[----:B------:R-:W-:Y:S01]  /*4dc0*/  FSEL R11, R16, RZ, !P0 ;  /* 0x000000ff100b7208 */ /* 0x000fe20004000000 */
[----:B------:R-:W-:-:S04]  /*4dd0*/  IMAD.MOV.U32 R16, RZ, RZ, 0x2 ;  /* 0x00000002ff107424 */ /* 0x000fc800078e00ff */
[----:B------:R-:W-:Y:S01]  /*4de0*/  FADD.FTZ R10, R10, R11 ;  /* 0x0000000b0a0a7221 */ /* 0x000fe20000010000 */
[----:B------:R-:W-:-:S03]  /*4df0*/  SEL R11, RZ, 0x1, P0 ;  /* 0x00000001ff0b7807 */ /* 0x000fc60000000000 */
[----:B------:R-:W-:Y:S01]  /*4e00*/  @P1 FADD.FTZ R146, R13, R10 ;  /* 0x0000000a0d921221 */ /* 0x000fe20000010000 */
[----:B------:R-:W-:Y:S01]  /*4e10*/  @!P1 MOV R146, R10 ;  /* 0x0000000a00929202 */ /* 0x000fe20000000f00 */
[----:B------:R-:W-:-:S03]  /*4e20*/  IMAD.MOV.U32 R10, RZ, RZ, R12 ;  /* 0x000000ffff0a7224 */ /* 0x000fc600078e000c */
        /* <DEDUP_REMOVED lines=10> */
.L_x_3007:
        /* <DEDUP_REMOVED lines=13> */
.L_x_3009:
[----:B------:R-:W-:Y:S05]  /*4fa0*/  BSYNC.RECONVERGENT B2 ;  /* 0x0000000000027941 */ /* 0x000fea0003800200 */
.L_x_3008:
        /* <DEDUP_REMOVED lines=43> */
.L_x_3006:
[----:B------:R-:W-:Y:S05]  /*5260*/  BSYNC.RECONVERGENT B1 ;  /* 0x0000000000017941 */ /* 0x000fea0003800200 */
.L_x_3005:
[----:B------:R-:W-:Y:S01]  /*5270*/  I2FP.F32.U32 R10, R10 ;  /* 0x0000000a000a7245 */ /* 0x000fe20000201000 */
[----:B------:R-:W-:Y:S01]  /*5280*/  HADD2.F32 R14, -RZ, R93.H0_H0 ;  /* 0x2000005dff0e7230 */ /* 0x000fe20000004100 */
[----:B------:R-:W-:Y:S01]  /*5290*/  ISETP.NE.AND P2, PT, R16, 0x1, PT ;  /* 0x000000011000780c */ /* 0x000fe20003f45270 */
[----:B------:R-:W-:Y:S01]  /*52a0*/  BSSY.RECONVERGENT B1, `(.L_x_3010) ;  /* 0x000004b000017945 */ /* 0x000fe20003800200 */
[----:B------:R-:W-:Y:S02]  /*52b0*/  HFMA2 R17, -RZ, RZ, 0, 1.1920928955078125e-07 ;  /* 0x00000002ff117431 */ /* 0x000fe400000001ff */
        /* <DEDUP_REMOVED lines=16> */
.L_x_3012:
        /* <DEDUP_REMOVED lines=13> */
.L_x_3014:
[----:B------:R-:W-:Y:S05]  /*5490*/  BSYNC.RECONVERGENT B2 ;  /* 0x0000000000027941 */ /* 0x000fea0003800200 */
.L_x_3013:
        /* <DEDUP_REMOVED lines=43> */
.L_x_3011:
[----:B------:R-:W-:Y:S05]  /*5750*/  BSYNC.RECONVERGENT B1 ;  /* 0x0000000000017941 */ /* 0x000fea0003800200 */
.L_x_3010:
        /* <DEDUP_REMOVED lines=10> */
[----:B------:R-:W-:-:S05]  /*5800*/  FSEL R13, R16, RZ, !P0 ;  /* 0x000000ff100d7208 */ /* 0x000fca0004000000 */
[----:B------:R-:W-:Y:S01]  /*5810*/  FADD.FTZ R10, R10, R13 ;  /* 0x0000000d0a0a7221 */ /* 0x000fe20000010000 */
[----:B------:R-:W-:-:S03]  /*5820*/  SEL R13, RZ, 0x1, P0 ;  /* 0x00000001ff0d7807 */ /* 0x000fc60000000000 */
        /* <DEDUP_REMOVED lines=12> */
.L_x_3017:
        /* <DEDUP_REMOVED lines=13> */
.L_x_3019:
[----:B------:R-:W-:Y:S05]  /*59c0*/  BSYNC.RECONVERGENT B2 ;  /* 0x0000000000027941 */ /* 0x000fea0003800200 */
.L_x_3018:
        /* <DEDUP_REMOVED lines=43> */
.L_x_3016:
[----:B------:R-:W-:Y:S05]  /*5c80*/  BSYNC.RECONVERGENT B1 ;  /* 0x0000000000017941 */ /* 0x000fea0003800200 */
.L_x_3015:
[----:B------:R-:W-:Y:S01]  /*5c90*/  I2FP.F32.U32 R14, R14 ;  /* 0x0000000e000e7245 */ /* 0x000fe20000201000 */
[----:B------:R-:W-:Y:S01]  /*5ca0*/  HADD2.F32 R16, -RZ, R93.H1_H1 ;  /* 0x3000005dff107230 */ /* 0x000fe20000004100 */
[----:B------:R-:W-:Y:S01]  /*5cb0*/  ISETP.NE.AND P3, PT, R18, 0x1, PT ;  /* 0x000000011200780c */ /* 0x000fe20003f65270 */
[----:B------:R-:W-:Y:S01]  /*5cc0*/  BSSY.RECONVERGENT B1, `(.L_x_3020) ;  /* 0x000004a000017945 */ /* 0x000fe20003800200 */
[----:B------:R-:W-:Y:S02]  /*5cd0*/  IMAD.MOV.U32 R98, RZ, RZ, 0x2 ;  /* 0x00000002ff627424 */ /* 0x000fe400078e00ff */
[----:B------:R-:W-:Y:S01]  /*5ce0*/  FFMA.FTZ R14, R14, R101, 1.1641532182693481445e-10 ;  /* 0x2f0000000e0e7423 */ /* 0x000fe20000010065 */
[----:B------:R-:W-:-:S04]  /*5cf0*/  MOV R15, R12 ;  /* 0x0000000c000f7202 */ /* 0x000fc80000000f00 */
[----:B------:R-:W-:Y:S01]  /*5d00*/  FSETP.GTU.FTZ.AND P0, PT, R14, R105, PT ;  /* 0x000000690e00720b */ /* 0x000fe20003f1c000 */
[----:B------:R-:W-:-:S03]  /*5d10*/  FMUL.FTZ R14, R16, R103 ;  /* 0x00000067100e7220 */ /* 0x000fc60000410000 */
[----:B------:R-:W-:Y:S02]  /*5d20*/  PLOP3.LUT P2, PT, P0, PT, PT, 0x8, 0x80 ;  /* 0x000000000080781c */ /* 0x000fe4000074e170 */
[----:B------:R-:W-:Y:S01]  /*5d30*/  FSEL R14, R14, RZ, !P0 ;  /* 0x000000ff0e0e7208 */ /* 0x000fe20004000000 */
[----:B------:R-:W-:Y:S10]  /*5d40*/  @!P3 BRA `(.L_x_3021) ;  /* 0x000000040004b947 */ /* 0x000ff40003800000 */
        /* <DEDUP_REMOVED lines=8> */
.L_x_3022:
        /* <DEDUP_REMOVED lines=13> */
.L_x_3024:
[----:B------:R-:W-:Y:S05]  /*5ea0*/  BSYNC.RECONVERGENT B2 ;  /* 0x0000000000027941 */ /* 0x000fea0003800200 */
.L_x_3023:
        /* <DEDUP_REMOVED lines=43> */
.L_x_3021:
[----:B------:R-:W-:Y:S05]  /*6160*/  BSYNC.RECONVERGENT B1 ;  /* 0x0000000000017941 */ /* 0x000fea0003800200 */
.L_x_3020:
        /* <DEDUP_REMOVED lines=8> */
[----:B------:R-:W-:-:S05]  /*61f0*/  FSEL R15, R18, RZ, !P0 ;  /* 0x000000ff120f7208 */ /* 0x000fca0004000000 */
[----:B------:R-:W-:Y:S01]  /*6200*/  FADD.FTZ R14, R14, R15 ;  /* 0x0000000f0e0e7221 */ /* 0x000fe20000010000 */
[----:B------:R-:W-:-:S03]  /*6210*/  MOV R15, R12 ;  /* 0x0000000c000f7202 */ /* 0x000fc60000000f00 */
[--C-:B------:R-:W-:Y:S01]  /*6220*/  @P1 FADD.FTZ R150, R17, R14.reuse ;  /* 0x0000000e11961221 */ /* 0x100fe20000010000 */
[----:B------:R-:W-:Y:S01]  /*6230*/  @!P1 IMAD.MOV.U32 R150, RZ, RZ, R14 ;  /* 0x000000ffff969224 */ /* 0x000fe200078e000e */
[----:B------:R-:W-:Y:S01]  /*6240*/  SEL R14, RZ, 0x1, P0 ;  /* 0x00000001ff0e7807 */ /* 0x000fe20000000000 */
[----:B------:R-:W-:-:S03]  /*6250*/  IMAD.MOV.U32 R17, RZ, RZ, 0x2 ;  /* 0x00000002ff117424 */ /* 0x000fc600078e00ff */
        /* <DEDUP_REMOVED lines=10> */
.L_x_3027:
        /* <DEDUP_REMOVED lines=13> */
.L_x_3029:
[----:B------:R-:W-:Y:S05]  /*63d0*/  BSYNC.RECONVERGENT B2 ;  /* 0x0000000000027941 */ /* 0x000fea0003800200 */
.L_x_3028:
        /* <DEDUP_REMOVED lines=43> */
.L_x_3026:
[----:B------:R-:W-:Y:S05]  /*6690*/  BSYNC.RECONVERGENT B1 ;  /* 0x0000000000017941 */ /* 0x000fea0003800200 */
.L_x_3025:
[----:B------:R-:W-:Y:S01]  /*66a0*/  I2FP.F32.U32 R16, R15 ;  /* 0x0000000f00107245 */ /* 0x000fe20000201000 */
[----:B------:R-:W-:Y:S01]  /*66b0*/  HADD2.F32 R18, -RZ, R94.H0_H0 ;  /* 0x2000005eff127230 */ /* 0x000fe20000004100 */
[----:B------:R-:W-:Y:S01]  /*66c0*/  ISETP.NE.AND P0, PT, R17, 0x1, PT ;  /* 0x000000011100780c */ /* 0x000fe20003f05270 */
[----:B------:R-:W-:Y:S01]  /*66d0*/  BSSY.RECONVERGENT B1, `(.L_x_3030) ;  /* 0x000004a000017945 */ /* 0x000fe20003800200 */
[----:B------:R-:W-:Y:S02]  /*66e0*/  IMAD.MOV.U32 R99, RZ, RZ, 0x2 ;  /* 0x00000002ff637424 */ /* 0x000fe400078e00ff */
[----:B------:R-:W-:Y:S01]  /*66f0*/  FFMA.FTZ R16, R16, R101, 1.1641532182693481445e-10 ;  /* 0x2f00000010107423 */ /* 0x000fe20000010065 */
[----:B------:R-:W-:-:S04]  /*6700*/  FMUL.FTZ R15, R18, R103 ;  /* 0x00000067120f7220 */ /* 0x000fc80000410000 */
        /* <DEDUP_REMOVED lines=13> */
.L_x_3032:
        /* <DEDUP_REMOVED lines=13> */
.L_x_3034:
[----:B------:R-:W-:Y:S05]  /*68b0*/  BSYNC.RECONVERGENT B2 ;  /* 0x0000000000027941 */ /* 0x000fea0003800200 */
.L_x_3033:
        /* <DEDUP_REMOVED lines=43> */
.L_x_3031:
[----:B------:R-:W-:Y:S05]  /*6b70*/  BSYNC.RECONVERGENT B1 ;  /* 0x0000000000017941 */ /* 0x000fea0003800200 */
.L_x_3030:
        /* <DEDUP_REMOVED lines=8> */
[----:B------:R-:W-:-:S04]  /*6c00*/  IMAD.MOV.U32 R18, RZ, RZ, 0x2 ;  /* 0x00000002ff127424 */ /* 0x000fc800078e00ff */
[----:B------:R-:W-:Y:S01]  /*6c10*/  FADD.FTZ R16, R15, R16 ;  /* 0x000000100f107221 */ /* 0x000fe20000010000 */
[----:B------:R-:W-:Y:S02]  /*6c20*/  SEL R15, RZ, 0x1, P0 ;  /* 0x00000001ff0f7807 */ /* 0x000fe40000000000 */
[----:B------:R-:W-:Y:S01]  /*6c30*/  ISETP.NE.AND P0, PT, R99, 0x1, PT ;  /* 0x000000016300780c */ /* 0x000fe20003f05270 */
[----:B------:R-:W-:Y:S01]  /*6c40*/  @P1 FADD.FTZ R152, R17, R16 ;  /* 0x0000001011981221 */ /* 0x000fe20000010000 */
[----:B------:R-:W-:Y:S01]  /*6c50*/  @!P1 MOV R152, R16 ;  /* 0x0000001000989202 */ /* 0x000fe20000000f00 */
[----:B------:R-:W-:-:S03]  /*6c60*/  IMAD.MOV.U32 R16, RZ, RZ, R12 ;  /* 0x000000ffff107224 */ /* 0x000fc600078e000c */
[----:B------:R-:W-:-:S07]  /*6c70*/  F2FP.F16.F32.PACK_AB R98, RZ, R152 ;  /* 0x00000098ff62723e */ /* 0x000fce00000000ff */
        /* <DEDUP_REMOVED lines=9> */
.L_x_3037:
        /* <DEDUP_REMOVED lines=13> */
.L_x_3039:
[----:B------:R-:W-:Y:S05]  /*6de0*/  BSYNC.RECONVERGENT B2 ;  /* 0x0000000000027941 */ /* 0x000fea0003800200 */
.L_x_3038:
        /* <DEDUP_REMOVED lines=43> */
.L_x_3036:
[----:B------:R-:W-:Y:S05]  /*70a0*/  BSYNC.RECONVERGENT B1 ;  /* 0x0000000000017941 */ /* 0x000fea0003800200 */
.L_x_3035:
        /* <DEDUP_REMOVED lines=20> */
.L_x_3042:
        /* <DEDUP_REMOVED lines=13> */
.L_x_3044:
[----:B------:R-:W-:Y:S05]  /*72c0*/  BSYNC.RECONVERGENT B2 ;  /* 0x0000000000027941 */ /* 0x000fea0003800200 */
.L_x_3043:
        /* <DEDUP_REMOVED lines=43> */
.L_x_3041:
[----:B------:R-:W-:Y:S05]  /*7580*/  BSYNC.RECONVERGENT B1 ;  /* 0x0000000000017941 */ /* 0x000fea0003800200 */
.L_x_3040:
[----:B------:R-:W-:Y:S01]  /*7590*/  I2FP.F32.U32 R18, R17 ;  /* 0x0000001100127245 */ /* 0x000fe20000201000 */
[----:B------:R-:W-:Y:S01]  /*75a0*/  HADD2.F32 R94, -RZ, R90.H1_H1 ;  /* 0x3000005aff5e7230 */ /* 0x000fe20000004100 */
[----:B------:R-:W-:Y:S01]  /*75b0*/  BSSY.RECONVERGENT B1, `(.L_x_3045) ;  /* 0x0000051000017945 */ /* 0x000fe20003800200 */
[----:B------:R-:W-:Y:S02]  /*75c0*/  @P1 HADD2.F32 R107, -RZ, R86.H1_H1 ;  /* 0x30000056ff6b1230 */ /* 0x000fe40000004100 */
        /* <DEDUP_REMOVED lines=9> */
[--C-:B------:R-:W-:Y:S02]  /*7660*/  @!P1 IMAD.MOV.U32 R158, RZ, RZ, R16.reuse ;  /* 0x000000ffff9e9224 */ /* 0x100fe400078e0010 */
[----:B------:R-:W-:Y:S01]  /*7670*/  HFMA2 R107, -RZ, RZ, 0, 1.1920928955078125e-07 ;  /* 0x00000002ff6b7431 */ /* 0x000fe200000001ff */
[----:B------:R-:W-:Y:S02]  /*7680*/  PRMT R16, R17, 0x7610, R16 ;  /* 0x0000761011107816 */ /* 0x000fe40000000010 */
        /* <DEDUP_REMOVED lines=10> */
.L_x_3047:
        /* <DEDUP_REMOVED lines=13> */
.L_x_3049:
[----:B------:R-:W-:Y:S05]  /*7800*/  BSYNC.RECONVERGENT B2 ;  /* 0x0000000000027941 */ /* 0x000fea0003800200 */
.L_x_3048:
        /* <DEDUP_REMOVED lines=43> */
.L_x_3046:
[----:B------:R-:W-:Y:S05]  /*7ac0*/  BSYNC.RECONVERGENT B1 ;  /* 0x0000000000017941 */ /* 0x000fea0003800200 */
.L_x_3045:
        /* <DEDUP_REMOVED lines=20> */
.L_x_3052:
        /* <DEDUP_REMOVED lines=13> */
.L_x_3054:
[----:B------:R-:W-:Y:S05]  /*7ce0*/  BSYNC.RECONVERGENT B2 ;  /* 0x0000000000027941 */ /* 0x000fea0003800200 */
.L_x_3053:
        /* <DEDUP_REMOVED lines=43> */
.L_x_3051:
[----:B------:R-:W-:Y:S05]  /*7fa0*/  BSYNC.RECONVERGENT B1 ;  /* 0x0000000000017941 */ /* 0x000fea0003800200 */
.L_x_3050:
[----:B------:R-:W-:Y:S01]  /*7fb0*/  I2FP.F32.U32 R18, R99 ;  /* 0x0000006300127245 */ /* 0x000fe20000201000 */
[----:B------:R-:W-:Y:S01]  /*7fc0*/  HADD2.F32 R106, -RZ, R91.H0_H0 ;  /* 0x2000005bff6a7230 */ /* 0x000fe20000004100 */
[----:B------:R-:W-:Y:S01]  /*7fd0*/  BSSY.RECONVERGENT B1, `(.L_x_3055) ;  /* 0x0000051000017945 */ /* 0x000fe20003800200 */
[----:B------:R-:W-:Y:S01]  /*7fe0*/  @P1 HADD2.F32 R154, -RZ, R87.H0_H0 ;  /* 0x20000057ff9a1230 */ /* 0x000fe20000004100 */
[----:B------:R-:W-:Y:S01]  /*7ff0*/  MOV R107, R12 ;  /* 0x0000000c006b7202 */ /* 0x000fe20000000f00 */
        /* <DEDUP_REMOVED lines=21> */
.L_x_3057:
        /* <DEDUP_REMOVED lines=13> */
.L_x_3059:
[----:B------:R-:W-:Y:S05]  /*8220*/  BSYNC.RECONVERGENT B2 ;  /* 0x0000000000027941 */ /* 0x000fea0003800200 */
.L_x_3058:
        /* <DEDUP_REMOVED lines=43> */
.L_x_3056:
[----:B------:R-:W-:Y:S05]  /*84e0*/  BSYNC.RECONVERGENT B1 ;  /* 0x0000000000017941 */ /* 0x000fea0003800200 */
.L_x_3055:
        /* <DEDUP_REMOVED lines=20> */
.L_x_3062:
        /* <DEDUP_REMOVED lines=15> */
.L_x_3064:
[----:B------:R-:W-:Y:S05]  /*8720*/  BSYNC.RECONVERGENT B2 ;  /* 0x0000000000027941 */ /* 0x000fea0003800200 */
.L_x_3063:
        /* <DEDUP_REMOVED lines=43> */
.L_x_3061:
[----:B------:R-:W-:Y:S05]  /*89e0*/  BSYNC.RECONVERGENT B1 ;  /* 0x0000000000017941 */ /* 0x000fea0003800200 */
.L_x_3060:
        /* <DEDUP_REMOVED lines=10> */
[----:B------:R-:W-:-:S03]  /*8a90*/  SEL R95, RZ, 0x1, P6 ;  /* 0x00000001ff5f7807 */ /* 0x000fc60003000000 */
[----:B------:R-:W-:-:S04]  /*8aa0*/  FADD.FTZ R18, R18, R107 ;  /* 0x0000006b12127221 */ /* 0x000fc80000010000 */
[--C-:B------:R-:W-:Y:S01]  /*8ab0*/  @P1 FADD.FTZ R148, R109, R18.reuse ;  /* 0x000000126d941221 */ /* 0x100fe20000010000 */
[----:B------:R-:W-:Y:S02]  /*8ac0*/  @!P1 MOV R148, R18 ;  /* 0x0000001200949202 */ /* 0x000fe40000000f00 */
[----:B------:R-:W-:Y:S02]  /*8ad0*/  PRMT R18, R95, 0x7610, R18 ;  /* 0x000076105f127816 */ /* 0x000fe40000000012 */
[----:B------:R-:W-:-:S04]  /*8ae0*/  F2FP.F16.F32.PACK_AB R95, RZ, R148 ;  /* 0x00000094ff5f723e */ /* 0x000fc800000000ff */
[----:B------:R-:W-:-:S07]  /*8af0*/  PRMT R95, R99, 0x5410, R95 ;  /* 0x00005410635f7816 */ /* 0x000fce000000005f */
.L_x_2984:
        /* <DEDUP_REMOVED lines=10> */
[----:B------:R-:W-:Y:S02]  /*8ba0*/  SEL R102, RZ, 0x1000000, !P2 ;  /* 0x01000000ff667807 */ /* 0x000fe40005000000 */
[----:B------:R-:W-:Y:S01]  /*8bb0*/  SEL R10, RZ, 0x10000, !P4 ;  /* 0x00010000ff0a7807 */ /* 0x000fe20006000000 */
[----:B------:R-:W2:Y:S01]  /*8bc0*/  @P1 LDC.64 R108, c[0x0][0x3a0] ;  /* 0x0000e800ff6c1b82 */ /* 0x000ea20000000a00 */
[----:B------:R-:W-:Y:S02]  /*8bd0*/  SEL R7, RZ, 0x100, !P5 ;  /* 0x00000100ff077807 */ /* 0x000fe40006800000 */
[----:B------:R-:W-:Y:S02]  /*8be0*/  ISETP.NE.AND P6, PT, R116, RZ, PT ;  /* 0x000000ff7400720c */ /* 0x000fe40003fc5270 */
[----:B------:R-:W-:Y:S01]  /*8bf0*/  LOP3.LUT R115, R115, R107, R106, 0xfe, !PT ;  /* 0x0000006b73737212 */ /* 0x000fe200078efe6a */
[----:B------:R-:W-:Y:S01]  /*8c00*/  IMAD.WIDE.U32 R106, R121, 0x10, R110 ;  /* 0x00000010796a7825 */ /* 0x000fe200078e006e */
[----:B------:R-:W-:Y:S01]  /*8c10*/  LOP3.LUT R7, R7, R102, R10, 0xfe, !PT ;  /* 0x0000006607077212 */ /* 0x000fe200078efe0a */
[----:B------:R-:W3:Y:S01]  /*8c20*/  @P0 LDC.64 R112, c[0x0][0x398] ;  /* 0x0000e600ff700b82 */ /* 0x000ee20000000a00 */
[----:B------:R-:W-:Y:S01]  /*8c30*/  SEL R114, RZ, 0x1, !P3 ;  /* 0x00000001ff727807 */ /* 0x000fe20005800000 */
[----:B0-----:R-:W-:Y:S01]  /*8c40*/  IMAD.WIDE.U32 R116, R127, 0x10, R98 ;  /* 0x000000107f747825 */ /* 0x001fe200078e0062 */
[----:B------:R-:W-:-:S02]  /*8c50*/  SEL R10, RZ, 0x1, !P6 ;  /* 0x00000001ff0a7807 */ /* 0x000fc40007000000 */
[----:B------:R-:W-:Y:S02]  /*8c60*/  LOP3.LUT R115, R115, R114, RZ, 0xfc, !PT ;  /* 0x0000007273737212 */ /* 0x000fe400078efcff */
[----:B------:R-:W-:Y:S01]  /*8c70*/  LOP3.LUT R114, R7, R10, RZ, 0xfc, !PT ;  /* 0x0000000a07727212 */ /* 0x000fe200078efcff */
[----:B-1----:R-:W-:Y:S01]  /*8c80*/  IMAD.WIDE.U32 R118, R127, 0x8, R96 ;  /* 0x000000087f767825 */ /* 0x002fe200078e0060 */
[----:B------:R0:W-:Y:S04]  /*8c90*/  STG.E.128 desc[UR8][R116.64], R92 ;  /* 0x0000005c74007986 */ /* 0x0001e8000c101d08 */
[----:B------:R0:W-:Y:S01]  /*8ca0*/  STG.E.64 desc[UR8][R118.64], R114 ;  /* 0x0000007276007986 */ /* 0x0001e2000c101b08 */
[----:B--2---:R-:W-:-:S04]  /*8cb0*/  @P1 IMAD.WIDE.U32 R108, R121, 0x10, R108 ;  /* 0x00000010796c1825 */ /* 0x004fc800078e006c */
[----:B---3--:R-:W-:Y:S01]  /*8cc0*/  @P0 IMAD.WIDE.U32 R112, R121, 0x10, R112 ;  /* 0x0000001079700825 */ /* 0x008fe200078e0070 */
[----:B------:R-:W-:Y:S06]  /*8cd0*/  @!P0 BRA `(.L_x_3065) ;  /* 0x0000000000508947 */ /* 0x000fec0003800000 */
[----:B------:R-:W-:Y:S01]  /*8ce0*/  IMAD.U32 R10, R17, 0x10000, RZ ;  /* 0x00010000110a7824 */ /* 0x000fe200078e00ff */
[----:B0-----:R-:W0:Y:S01]  /*8cf0*/  LDC.64 R92, c[0x0][0x3b8] ;  /* 0x0000ee00ff5c7b82 */ /* 0x001e220000000a00 */
        /* <DEDUP_REMOVED lines=18> */
.L_x_3065:
[----:B------:R2:W5:Y:S04]  /*8e20*/  @P0 LDG.E.128 R88, desc[UR8][R112.64] ;  /* 0x0000000870580981 */ /* 0x000568000c1e1d00 */
[----:B------:R2:W5:Y:S04]  /*8e30*/  @P1 LDG.E.128 R84, desc[UR8][R108.64] ;  /* 0x000000086c541981 */ /* 0x000568000c1e1d00 */
[----:B01----:R2:W5:Y:S01]  /*8e40*/  LDG.E.128 R92, desc[UR8][R106.64] ;  /* 0x000000086a5c7981 */ /* 0x003562000c1e1d00 */
[----:B------:R-:W-:Y:S05]  /*8e50*/  @!P0 BRA `(.L_x_3066) ;  /* 0x0000005000608947 */ /* 0x000fea0003800000 */
        /* <DEDUP_REMOVED lines=16> */
.L_x_3069:
        /* <DEDUP_REMOVED lines=13> */
.L_x_3071:
[----:B------:R-:W-:Y:S05]  /*9030*/  BSYNC.RECONVERGENT B2 ;  /* 0x0000000000027941 */ /* 0x000fea0003800200 */
.L_x_3070:
        /* <DEDUP_REMOVED lines=42> */
.L_x_3068:
[----:B------:R-:W-:Y:S05]  /*92e0*/  BSYNC.RECONVERGENT B1 ;  /* 0x0000000000017941 */ /* 0x000fea0003800200 */
.L_x_3067:
[----:B------:R-:W-:Y:S01]  /*92f0*/  I2FP.F32.U32 R14, R7 ;  /* 0x00000007000e7245 */ /* 0x000fe20000201000 */
[----:B-----5:R-:W-:Y:S01]  /*9300*/  HADD2.F32 R16, -RZ, R92.H0_H0 ;  /* 0x2000005cff107230 */ /* 0x020fe20000004100 */
        /* <DEDUP_REMOVED lines=19> */
.L_x_3074:
        /* <DEDUP_REMOVED lines=13> */
.L_x_3076:
[----:B------:R-:W-:Y:S05]  /*9510*/  BSYNC.RECONVERGENT B2 ;  /* 0x0000000000027941 */ /* 0x000fea0003800200 */
.L_x_3075:
[----:B------:R-:W-:Y:S01]  /*9520*/  IMAD.WIDE.U32 R14, R0, -0x326172a9, RZ ;  /* 0xcd9e8d57000e7825 */ /* 0x000fe200078e00ff */
[----:B--2---:R-:W-:Y:S02]  /*9530*/  LOP3.LUT R106, R8, UR7, R13, 0x96, !PT ;  /* 0x00000007086a7c12 */ /* 0x004fe4000f8e960d */
        /* <DEDUP_REMOVED lines=41> */
.L_x_3073:
[----:B------:R-:W-:Y:S05]  /*97d0*/  BSYNC.RECONVERGENT B1 ;  /* 0x0000000000017941 */ /* 0x000fea0003800200 */
.L_x_3072:
[----:B------:R-:W-:Y:S01]  /*97e0*/  I2FP.F32.U32 R14, R11 ;  /* 0x0000000b000e7245 */ /* 0x000fe20000201000 */
[----:B------:R-:W-:Y:S01]  /*97f0*/  HADD2.F32 R16, -RZ, R88.H0_H0 ;  /* 0x20000058ff107230 */ /* 0x000fe20000004100 */
[----:B------:R-:W-:Y:S01]  /*9800*/  ISETP.NE.AND P3, PT, R15, 0x1, PT ;  /* 0x000000010f00780c */ /* 0x000fe20003f65270 */
[----:B------:R-:W-:Y:S01]  /*9810*/  @P1 HADD2.F32 R116, -RZ, R84.H0_H0 ;  /* 0x20000054ff741230 */ /* 0x000fe20000004100 */
[----:B------:R-:W-:Y:S01]  /*9820*/  BSSY.RECONVERGENT B1, `(.L_x_3077) ;  /* 0x000004e000017945 */ /* 0x000fe20003800200 */
[----:B------:R-:W-:Y:S01]  /*9830*/  FFMA.FTZ R14, R14, R101, 1.1641532182693481445e-10 ;  /* 0x2f0000000e0e7423 */ /* 0x000fe20000010065 */
[----:B------:R-:W-:Y:S01]  /*9840*/  FMUL.FTZ R16, R16, R103 ;  /* 0x0000006710107220 */ /* 0x000fe20000410000 */
[----:B------:R-:W-:-:S03]  /*9850*/  IMAD.MOV.U32 R11, RZ, RZ, R12 ;  /* 0x000000ffff0b7224 */ /* 0x000fc600078e000c */
[----:B------:R-:W-:-:S04]  /*9860*/  FSETP.GTU.FTZ.AND P2, PT, R14, R105, PT ;  /* 0x000000690e00720b */ /* 0x000fc80003f5c000 */
[----:B------:R-:W-:Y:S01]  /*9870*/  FSEL R14, R16, RZ, !P2 ;  /* 0x000000ff100e7208 */ /* 0x000fe20005000000 */
[----:B------:R-:W-:-:S04]  /*9880*/  IMAD.MOV.U32 R16, RZ, RZ, 0x2 ;  /* 0x00000002ff107424 */ /* 0x000fc800078e00ff */
[----:B------:R-:W-:-:S04]  /*9890*/  FADD.FTZ R9, R9, R14 ;  /* 0x0000000e09097221 */ /* 0x000fc80000010000 */
[----:B------:R-:W-:Y:S01]  /*98a0*/  @P1 FADD.FTZ R116, R116, R9 ;  /* 0x0000000974741221 */ /* 0x000fe20000010000 */
[----:B------:R-:W-:Y:S02]  /*98b0*/  @!P1 MOV R116, R9 ;  /* 0x0000000900749202 */ /* 0x000fe40000000f00 */
[----:B------:R-:W-:Y:S02]  /*98c0*/  SEL R9, RZ, 0x1, P2 ;  /* 0x00000001ff097807 */ /* 0x000fe40001000000 */
        /* <DEDUP_REMOVED lines=10> */
.L_x_3079:
        /* <DEDUP_REMOVED lines=13> */
.L_x_3081:
[----:B------:R-:W-:Y:S05]  /*9a40*/  BSYNC.RECONVERGENT B2 ;  /* 0x0000000000027941 */ /* 0x000fea0003800200 */
.L_x_3080:
        /* <DEDUP_REMOVED lines=43> */
.L_x_3078:
[----:B------:R-:W-:Y:S05]  /*9d00*/  BSYNC.RECONVERGENT B1 ;  /* 0x0000000000017941 */ /* 0x000fea0003800200 */
.L_x_3077:
        /* <DEDUP_REMOVED lines=21> */
.L_x_3084:
        /* <DEDUP_REMOVED lines=13> */
.L_x_3086:
[----:B------:R-:W-:Y:S05]  /*9f30*/  BSYNC.RECONVERGENT B2 ;  /* 0x0000000000027941 */ /* 0x000fea0003800200 */
.L_x_3085:
[----:B------:R-:W-:Y:S01]  /*9f40*/  IMAD.WIDE.U32 R14, R0, -0x326172a9, RZ ;  /* 0xcd9e8d57000e7825 */ /* 0x000fe200078e00ff */
[----:B--2---:R-:W-:-:S04]  /*9f50*/  LOP3.LUT R106, R8, UR7, R13, 0x96, !PT ;  /* 0x00000007086a7c12 */ /* 0x004fc8000f8e960d */
        /* <DEDUP_REMOVED lines=41> */
.L_x_3083:
[----:B------:R-:W-:Y:S05]  /*a1f0*/  BSYNC.RECONVERGENT B1 ;  /* 0x0000000000017941 */ /* 0x000fea0003800200 */
.L_x_3082:
[----:B------:R-:W-:Y:S01]  /*a200*/  I2FP.F32.U32 R14, R13 ;  /* 0x0000000d000e7245 */ /* 0x000fe20000201000 */
[----:B------:R-:W-:Y:S01]  /*a210*/  HADD2.F32 R16, -RZ, R88.H1_H1 ;  /* 0x30000058ff107230 */ /* 0x000fe20000004100 */
[----:B------:R-:W-:Y:S01]  /*a220*/  ISETP.NE.AND P3, PT, R15, 0x1, PT ;  /* 0x000000010f00780c */ /* 0x000fe20003f65270 */
[----:B------:R-:W-:Y:S01]  /*a230*/  @P1 HADD2.F32 R162, -RZ, R84.H1_H1 ;  /* 0x30000054ffa21230 */ /* 0x000fe20000004100 */
[----:B------:R-:W-:Y:S01]  /*a240*/  BSSY.RECONVERGENT B1, `(.L_x_3087) ;  /* 0x000004e000017945 */ /* 0x000fe20003800200 */
[----:B------:R-:W-:Y:S01]  /*a250*/  FFMA.FTZ R14, R14, R101, 1.1641532182693481445e-10 ;  /* 0x2f0000000e0e7423 */ /* 0x000fe20000010065 */
[----:B------:R-:W-:Y:S01]  /*a260*/  FMUL.FTZ R16, R16, R103 ;  /* 0x0000006710107220 */ /* 0x000fe20000410000 */
[----:B------:R-:W-:Y:S02]  /*a270*/  HFMA2 R17, -RZ, RZ, 0, 1.1920928955078125e-07 ;  /* 0x00000002ff117431 */ /* 0x000fe400000001ff */
[----:B------:R-:W-:Y:S01]  /*a280*/  IMAD.MOV.U32 R13, RZ, RZ, R12 ;  /* 0x000000ffff0d7224 */ /* 0x000fe200078e000c */
[----:B------:R-:W-:-:S04]  /*a290*/  FSETP.GTU.FTZ.AND P2, PT, R14, R105, PT ;  /* 0x000000690e00720b */ /* 0x000fc80003f5c000 */
        /* <DEDUP_REMOVED lines=15> */
.L_x_3089:
        /* <DEDUP_REMOVED lines=13> */
.L_x_3091:
[----:B------:R-:W-:Y:S05]  /*a460*/  BSYNC.RECONVERGENT B2 ;  /* 0x0000000000027941 */ /* 0x000fea0003800200 */
.L_x_3090:
        /* <DEDUP_REMOVED lines=43> */
.L_x_3088:
[----:B------:R-:W-:Y:S05]  /*a720*/  BSYNC.RECONVERGENT B1 ;  /* 0x0000000000017941 */ /* 0x000fea0003800200 */
.L_x_3087:
        /* <DEDUP_REMOVED lines=21> */
.L_x_3094:
        /* <DEDUP_REMOVED lines=13> */
.L_x_3096:
[----:B------:R-:W-:Y:S05]  /*a950*/  BSYNC.RECONVERGENT B2 ;  /* 0x0000000000027941 */ /* 0x000fea0003800200 */
.L_x_3095:
        /* <DEDUP_REMOVED lines=43> */
.L_x_3093:
[----:B------:R-:W-:Y:S05]  /*ac10*/  BSYNC.RECONVERGENT B1 ;  /* 0x0000000000017941 */ /* 0x000fea0003800200 */
.L_x_3092:
        /* <DEDUP_REMOVED lines=8> */
[----:B------:R-:W-:-:S04]  /*aca0*/  FSETP.GTU.FTZ.AND P2, PT, R14, R105, PT ;  /* 0x000000690e00720b */ /* 0x000fc80003f5c000 */
[----:B------:R-:W-:-:S05]  /*acb0*/  FSEL R14, R16, RZ, !P2 ;  /* 0x000000ff100e7208 */ /* 0x000fca0005000000 */
[----:B------:R-:W-:Y:S01]  /*acc0*/  FADD.FTZ R13, R13, R14 ;  /* 0x0000000e0d0d7221 */ /* 0x000fe20000010000 */
[----:B------:R-:W-:-:S03]  /*acd0*/  MOV R14, R12 ;  /* 0x0000000c000e7202 */ /* 0x000fc60000000f00 */
        /* <DEDUP_REMOVED lines=13> */
.L_x_3099:
        /* <DEDUP_REMOVED lines=13> */
.L_x_3101:
[----:B------:R-:W-:Y:S05]  /*ae80*/  BSYNC.RECONVERGENT B2 ;  /* 0x0000000000027941 */ /* 0x000fea0003800200 */
.L_x_3100:
[----:B--2---:R-:W-:Y:S01]  /*ae90*/  IMAD.WIDE.U32 R106, R0, -0x326172a9, RZ ;  /* 0xcd9e8d57006a7825 */ /* 0x004fe200078e00ff */
        /* <DEDUP_REMOVED lines=37> */
[----:B------:R-:W-:Y:S02]  /*b0f0*/  LOP3.LUT R6, R16, UR29, R109, 0x96, !PT ;  /* 0x0000001d10067c12 */ /* 0x000fe4000f8e966d */
[----:B------:R-:W-:Y:S02]  /*b100*/  MOV R12, R108 ;  /* 0x0000006c000c7202 */ /* 0x000fe40000000f00 */
[----:B------:R-:W-:Y:S01]  /*b110*/  LOP3.LUT R5, R14, UR30, R107, 0x96, !PT ;  /* 0x0000001e0e057c12 */ /* 0x000fe2000f8e966b */
[----:B------:R-:W-:Y:S02]  /*b120*/  IMAD.MOV.U32 R14, RZ, RZ, R10 ;  /* 0x000000ffff0e7224 */ /* 0x000fe400078e000a */
[----:B------:R-:W-:-:S07]  /*b130*/  IMAD.MOV.U32 R10, RZ, RZ, R106 ;  /* 0x000000ffff0a7224 */ /* 0x000fce00078e006a */
.L_x_3098:
[----:B------:R-:W-:Y:S05]  /*b140*/  BSYNC.RECONVERGENT B1 ;  /* 0x0000000000017941 */ /* 0x000fea0003800200 */
.L_x_3097:
        /* <DEDUP_REMOVED lines=10> */
[----:B------:R-:W-:-:S04]  /*b1f0*/  PLOP3.LUT P3, PT, P3, PT, PT, 0x8, 0x80 ;  /* 0x000000000080781c */ /* 0x000fc80001f6e170 */
[----:B--2---:R-:W-:Y:S01]  /*b200*/  P2R R107, PR, RZ, 0x8 ;  /* 0x00000008ff6b7803 */ /* 0x004fe20000000000 */
        /* <DEDUP_REMOVED lines=9> */
.L_x_3104:
        /* <DEDUP_REMOVED lines=13> */
.L_x_3106:
[----:B------:R-:W-:Y:S05]  /*b370*/  BSYNC.RECONVERGENT B2 ;  /* 0x0000000000027941 */ /* 0x000fea0003800200 */
.L_x_3105:
        /* <DEDUP_REMOVED lines=43> */
.L_x_3103:
[----:B------:R-:W-:Y:S05]  /*b630*/  BSYNC.RECONVERGENT B1 ;  /* 0x0000000000017941 */ /* 0x000fea0003800200 */
.L_x_3102:
        /* <DEDUP_REMOVED lines=25> */
.L_x_3109:
        /* <DEDUP_REMOVED lines=13> */
.L_x_3111:
[----:B------:R-:W-:Y:S05]  /*b8a0*/  BSYNC.RECONVERGENT B2 ;  /* 0x0000000000027941 */ /* 0x000fea0003800200 */
.L_x_3110:
        /* <DEDUP_REMOVED lines=43> */
.L_x_3108:
[----:B------:R-:W-:Y:S05]  /*bb60*/  BSYNC.RECONVERGENT B1 ;  /* 0x0000000000017941 */ /* 0x000fea0003800200 */
.L_x_3107:
[----:B------:R-:W-:Y:S01]  /*bb70*/  I2FP.F32.U32 R16, R15 ;  /* 0x0000000f00107245 */ /* 0x000fe20000201000 */
[----:B------:R-:W-:Y:S01]  /*bb80*/  HADD2.F32 R92, -RZ, R94.H0_H0 ;  /* 0x2000005eff5c7230 */ /* 0x000fe20000004100 */
[----:B------:R-:W-:Y:S01]  /*bb90*/  ISETP.NE.AND P3, PT, R17, 0x1, PT ;  /* 0x000000011100780c */ /* 0x000fe20003f65270 */
[----:B------:R-:W-:Y:S01]  /*bba0*/  BSSY.RECONVERGENT B1, `(.L_x_3112) ;  /* 0x000004a000017945 */ /* 0x000fe20003800200 */
[----:B------:R-:W-:Y:S02]  /*bbb0*/  HFMA2 R93, -RZ, RZ, 0, 1.1920928955078125e-07 ;  /* 0x00000002ff5d7431 */ /* 0x000fe400000001ff */
        /* <DEDUP_REMOVED lines=15> */
.L_x_3114:
        /* <DEDUP_REMOVED lines=13> */
.L_x_3116:
[----:B------:R-:W-:Y:S05]  /*bd80*/  BSYNC.RECONVERGENT B2 ;  /* 0x0000000000027941 */ /* 0x000fea0003800200 */
.L_x_3115:
        /* <DEDUP_REMOVED lines=43> */
.L_x_3113:
[----:B------:R-:W-:Y:S05]  /*c040*/  BSYNC.RECONVERGENT B1 ;  /* 0x0000000000017941 */ /* 0x000fea0003800200 */
.L_x_3112:
[----:B------:R-:W-:Y:S01]  /*c050*/  I2FP.F32.U32 R16, R16 ;  /* 0x0000001000107245 */ /* 0x000fe20000201000 */
[----:B------:R-:W-:Y:S01]  /*c060*/  HADD2.F32 R92, -RZ, R90.H0_H0 ;  /* 0x2000005aff5c7230 */ /* 0x000fe20000004100 */
[----:B------:R-:W-:Y:S01]  /*c070*/  BSSY.RECONVERGENT B1, `(.L_x_3117) ;  /* 0x0000051000017945 */ /* 0x000fe20003800200 */
[----:B------:R-:W-:Y:S02]  /*c080*/  @P1 HADD2.F32 R106, -RZ, R86.H0_H0 ;  /* 0x20000056ff6a1230 */ /* 0x000fe40000004100 */
        /* <DEDUP_REMOVED lines=22> */
.L_x_3119:
        /* <DEDUP_REMOVED lines=13> */
.L_x_3121:
[----:B------:R-:W-:Y:S05]  /*c2c0*/  BSYNC.RECONVERGENT B2 ;  /* 0x0000000000027941 */ /* 0x000fea0003800200 */
.L_x_3120:
        /* <DEDUP_REMOVED lines=43> */
.L_x_3118:
[----:B------:R-:W-:Y:S05]  /*c580*/  BSYNC.RECONVERGENT B1 ;  /* 0x0000000000017941 */ /* 0x000fea0003800200 */
.L_x_3117:
        /* <DEDUP_REMOVED lines=20> */
.L_x_3124:
        /* <DEDUP_REMOVED lines=13> */
.L_x_3126:
[----:B------:R-:W-:Y:S05]  /*c7a0*/  BSYNC.RECONVERGENT B2 ;  /* 0x0000000000027941 */ /* 0x000fea0003800200 */
.L_x_3125:
        /* <DEDUP_REMOVED lines=43> */
.L_x_3123:
[----:B------:R-:W-:Y:S05]  /*ca60*/  BSYNC.RECONVERGENT B1 ;  /* 0x0000000000017941 */ /* 0x000fea0003800200 */
.L_x_3122:
[----:B------:R-:W-:Y:S01]  /*ca70*/  I2FP.F32.U32 R16, R17 ;  /* 0x0000001100107245 */ /* 0x000fe20000201000 */
[----:B------:R-:W-:Y:S01]  /*ca80*/  HADD2.F32 R92, -RZ, R90.H1_H1 ;  /* 0x3000005aff5c7230 */ /* 0x000fe20000004100 */
[----:B------:R-:W-:Y:S01]  /*ca90*/  BSSY.RECONVERGENT B1, `(.L_x_3127) ;  /* 0x0000050000017945 */ /* 0x000fe20003800200 */
[----:B------:R-:W-:Y:S02]  /*caa0*/  @P1 HADD2.F32 R93, -RZ, R86.H1_H1 ;  /* 0x30000056ff5d1230 */ /* 0x000fe40000004100 */
        /* <DEDUP_REMOVED lines=21> */
.L_x_3129:
        /* <DEDUP_REMOVED lines=13> */
.L_x_3131:
[----:B------:R-:W-:Y:S05]  /*ccd0*/  BSYNC.RECONVERGENT B2 ;  /* 0x0000000000027941 */ /* 0x000fea0003800200 */
.L_x_3130:
        /* <DEDUP_REMOVED lines=43> */
.L_x_3128:
[----:B------:R-:W-:Y:S05]  /*cf90*/  BSYNC.RECONVERGENT B1 ;  /* 0x0000000000017941 */ /* 0x000fea0003800200 */
.L_x_3127:
        /* <DEDUP_REMOVED lines=20> */
.L_x_3134:
        /* <DEDUP_REMOVED lines=13> */
.L_x_3136:
[----:B------:R-:W-:Y:S05]  /*d1b0*/  BSYNC.RECONVERGENT B2 ;  /* 0x0000000000027941 */ /* 0x000fea0003800200 */
.L_x_3135:
        /* <DEDUP_REMOVED lines=43> */
.L_x_3133:
[----:B------:R-:W-:Y:S05]  /*d470*/  BSYNC.RECONVERGENT B1 ;  /* 0x0000000000017941 */ /* 0x000fea0003800200 */
.L_x_3132:
[----:B------:R-:W-:Y:S01]  /*d480*/  I2FP.F32.U32 R92, R93 ;  /* 0x0000005d005c7245 */ /* 0x000fe20000201000 */
[----:B------:R-:W-:Y:S01]  /*d490*/  HADD2.F32 R94, -RZ, R91.H0_H0 ;  /* 0x2000005bff5e7230 */ /* 0x000fe20000004100 */
[----:B------:R-:W-:Y:S01]  /*d4a0*/  BSSY.RECONVERGENT B1, `(.L_x_3137) ;  /* 0x0000051000017945 */ /* 0x000fe20003800200 */
[----:B------:R-:W-:Y:S02]  /*d4b0*/  @P1 HADD2.F32 R122, -RZ, R87.H0_H0 ;  /* 0x20000057ff7a1230 */ /* 0x000fe40000004100 */
[----:B------:R-:W-:Y:S01]  /*d4c0*/  FFMA.FTZ R92, R92, R101, 1.1641532182693481445e-10 ;  /* 0x2f0000005c5c7423 */ /* 0x000fe20000010065 */
[----:B------:R-:W-:Y:S01]  /*d4d0*/  FMUL.FTZ R94, R94, R103 ;  /* 0x000000675e5e7220 */ /* 0x000fe20000410000 */
[----:B------:R-:W-:Y:S02]  /*d4e0*/  IMAD.MOV.U32 R109, RZ, RZ, 0x2 ;  /* 0x00000002ff6d7424 */ /* 0x000fe400078e00ff */
[----:B------:R-:W-:Y:S01]  /*d4f0*/  IMAD.MOV.U32 R93, RZ, RZ, R12 ;  /* 0x000000ffff5d7224 */ /* 0x000fe200078e000c */
[----:B------:R-:W-:-:S04]  /*d500*/  FSETP.GTU.FTZ.AND P5, PT, R92, R105, PT ;  /* 0x000000695c00720b */ /* 0x000fc80003fbc000 */
[----:B------:R-:W-:Y:S02]  /*d510*/  FSEL R94, R94, RZ, !P5 ;  /* 0x000000ff5e5e7208 */ /* 0x000fe40006800000 */
[----:B------:R-:W-:Y:S02]  /*d520*/  SEL R92, RZ, 0x1, P5 ;  /* 0x00000001ff5c7807 */ /* 0x000fe40002800000 */
[----:B------:R-:W-:Y:S01]  /*d530*/  ISETP.NE.AND P5, PT, R108, 0x1, PT ;  /* 0x000000016c00780c */ /* 0x000fe20003fa5270 */
[----:B------:R-:W-:-:S04]  /*d540*/  FADD.FTZ R17, R17, R94 ;  /* 0x0000005e11117221 */ /* 0x000fc80000010000 */
        /* <DEDUP_REMOVED lines=13> */
.L_x_3139:
        /* <DEDUP_REMOVED lines=13> */
.L_x_3141:
[----:B------:R-:W-:Y:S05]  /*d6f0*/  BSYNC.RECONVERGENT B2 ;  /* 0x0000000000027941 */ /* 0x000fea0003800200 */
.L_x_3140:
        /* <DEDUP_REMOVED lines=43> */
.L_x_3138:
[----:B------:R-:W-:Y:S05]  /*d9b0*/  BSYNC.RECONVERGENT B1 ;  /* 0x0000000000017941 */ /* 0x000fea0003800200 */
.L_x_3137:
        /* <DEDUP_REMOVED lines=20> */
.L_x_3144:
        /* <DEDUP_REMOVED lines=15> */
.L_x_3146:
[----:B------:R-:W-:Y:S05]  /*dbf0*/  BSYNC.RECONVERGENT B2 ;  /* 0x0000000000027941 */ /* 0x000fea0003800200 */
.L_x_3145:
        /* <DEDUP_REMOVED lines=43> */
.L_x_3143:
[----:B------:R-:W-:Y:S05]  /*deb0*/  BSYNC.RECONVERGENT B1 ;  /* 0x0000000000017941 */ /* 0x000fea0003800200 */
.L_x_3142:
[----:B------:R-:W-:Y:S01]  /*dec0*/  I2FP.F32.U32 R92, R93 ;  /* 0x0000005d005c7245 */ /* 0x000fe20000201000 */
[----:B------:R-:W-:-:S04]  /*ded0*/  HADD2.F32 R94, -RZ, R91.H1_H1 ;  /* 0x3000005bff5e7230 */ /* 0x000fc80000004100 */
[----:B------:R-:W-:Y:S01]  /*dee0*/  FFMA.FTZ R92, R92, R101, 1.1641532182693481445e-10 ;  /* 0x2f0000005c5c7423 */ /* 0x000fe20000010065 */
[----:B------:R-:W-:Y:S01]  /*def0*/  FMUL.FTZ R93, R94, R103 ;  /* 0x000000675e5d7220 */ /* 0x000fe20000410000 */
[----:B------:R-:W-:-:S03]  /*df00*/  @P1 HADD2.F32 R94, -RZ, R87.H1_H1 ;  /* 0x30000057ff5e1230 */ /* 0x000fc60000004100 */
[----:B------:R-:W-:-:S04]  /*df10*/  FSETP.GTU.FTZ.AND P6, PT, R92, R105, PT ;  /* 0x000000695c00720b */ /* 0x000fc80003fdc000 */
[----:B------:R-:W-:Y:S02]  /*df20*/  FSEL R93, R93, RZ, !P6 ;  /* 0x000000ff5d5d7208 */ /* 0x000fe40007000000 */
[----:B------:R-:W-:-:S03]  /*df30*/  SEL R92, RZ, 0x1, P6 ;  /* 0x00000001ff5c7807 */ /* 0x000fc60003000000 */
[----:B------:R-:W-:-:S04]  /*df40*/  FADD.FTZ R93, R118, R93 ;  /* 0x0000005d765d7221 */ /* 0x000fc80000010000 */
[--C-:B------:R-:W-:Y:S01]  /*df50*/  @P1 FADD.FTZ R118, R94, R93.reuse ;  /* 0x0000005d5e761221 */ /* 0x100fe20000010000 */
[----:B------:R-:W-:Y:S01]  /*df60*/  @!P1 IMAD.MOV.U32 R118, RZ, RZ, R93 ;  /* 0x000000ffff769224 */ /* 0x000fe200078e005d */
[----:B------:R-:W-:Y:S02]  /*df70*/  PRMT R93, R18, 0x5410, R117 ;  /* 0x00005410125d7816 */ /* 0x000fe40000000075 */
[----:B------:R-:W-:Y:S02]  /*df80*/  PRMT R18, R92, 0x7610, R18 ;  /* 0x000076105c127816 */ /* 0x000fe40000000012 */
[----:B------:R-:W-:Y:S02]  /*df90*/  F2FP.F16.F32.PACK_AB R95, RZ, R118 ;  /* 0x00000076ff5f723e */ /* 0x000fe400000000ff */
[----:B------:R-:W-:Y:S02]  /*dfa0*/  PRMT R94, R119, 0x5410, R123 ;  /* 0x00005410775e7816 */ /* 0x000fe4000000007b */
[----:B------:R-:W-:-:S02]  /*dfb0*/  PRMT R92, R104, 0x5410, R114 ;  /* 0x00005410685c7816 */ /* 0x000fc40000000072 */
[----:B------:R-:W-:Y:S01]  /*dfc0*/  PRMT R95, R115, 0x5410, R95 ;  /* 0x00005410735f7816 */ /* 0x000fe2000000005f */
[----:B------:R-:W-:Y:S06]  /*dfd0*/  BRA `(.L_x_3147) ;  /* 0x00000028004c7947 */ /* 0x000fec0003800000 */
.L_x_3066:
[----:B------:R-:W-:Y:S01]  /*dfe0*/  ISETP.NE.AND P2, PT, R120, 0x1, PT ;  /* 0x000000017800780c */ /* 0x000fe20003f45270 */
[----:B------:R-:W-:Y:S01]  /*dff0*/  BSSY.RECONVERGENT B1, `(.L_x_3148) ;  /* 0x0000048000017945 */ /* 0x000fe20003800200 */
[----:B--2---:R-:W-:Y:S02]  /*e000*/  HFMA2 R106, -RZ, RZ, 0, 1.1920928955078125e-07 ;  /* 0x00000002ff6a7431 */ /* 0x004fe400000001ff */
        /* <DEDUP_REMOVED lines=13> */
.L_x_3150:
        /* <DEDUP_REMOVED lines=13> */
.L_x_3152:
[----:B------:R-:W-:Y:S05]  /*e1b0*/  BSYNC.RECONVERGENT B2 ;  /* 0x0000000000027941 */ /* 0x000fea0003800200 */
.L_x_3151:
        /* <DEDUP_REMOVED lines=35> */
[----:B------:R-:W-:Y:S01]  /*e3f0*/  IMAD.WIDE.U32 R112, R113, -0x326172a9, RZ ;  /* 0xcd9e8d5771707825 */ /* 0x000fe200078e00ff */
[----:B------:R-:W-:-:S03]  /*e400*/  MOV R7, R100 ;  /* 0x0000006400077202 */ /* 0x000fc60000000f00 */
[----:B------:R-:W-:Y:S01]  /*e410*/  IMAD.WIDE.U32 R108, R108, -0x2daee0ad, RZ ;  /* 0xd2511f536c6c7825 */ /* 0x000fe200078e00ff */
[----:B------:R-:W-:-:S03]  /*e420*/  LOP3.LUT R6, R6, UR29, R113, 0x96, !PT ;  /* 0x0000001d06067c12 */ /* 0x000fc6000f8e9671 */
[----:B------:R-:W-:Y:S01]  /*e430*/  IMAD.MOV.U32 R12, RZ, RZ, R112 ;  /* 0x000000ffff0c7224 */ /* 0x000fe200078e0070 */
[----:B------:R-:W-:Y:S01]  /*e440*/  LOP3.LUT R5, R106, UR30, R109, 0x96, !PT ;  /* 0x0000001e6a057c12 */ /* 0x000fe2000f8e966d */
[----:B------:R-:W-:Y:S02]  /*e450*/  IMAD.MOV.U32 R10, RZ, RZ, R108 ;  /* 0x000000ffff0a7224 */ /* 0x000fe400078e006c */
[----:B------:R-:W-:-:S07]  /*e460*/  IMAD.MOV.U32 R106, RZ, RZ, RZ ;  /* 0x000000ffff6a7224 */ /* 0x000fce00078e00ff */
.L_x_3149:
[----:B------:R-:W-:Y:S05]  /*e470*/  BSYNC.RECONVERGENT B1 ;  /* 0x0000000000017941 */ /* 0x000fea0003800200 */
.L_x_3148:
[----:B------:R-:W-:Y:S01]  /*e480*/  I2FP.F32.U32 R100, R7 ;  /* 0x0000000700647245 */ /* 0x000fe20000201000 */
[----:B-----5:R-:W-:Y:S01]  /*e490*/  HADD2.F32 R102, -RZ, R92.H0_H0 ;  /* 0x2000005cff667230 */ /* 0x020fe20000004100 */
[----:B------:R-:W-:Y:S01]  /*e4a0*/  ISETP.NE.AND P3, PT, R106, 0x1, PT ;  /* 0x000000016a00780c */ /* 0x000fe20003f65270 */
[----:B------:R-:W-:Y:S01]  /*e4b0*/  @P1 HADD2.F32 R7, -RZ, R84.H0_H0 ;  /* 0x20000054ff071230 */ /* 0x000fe20000004100 */
[----:B------:R-:W-:Y:S01]  /*e4c0*/  BSSY.RECONVERGENT B1, `(.L_x_3153) ;  /* 0x000004d000017945 */ /* 0x000fe20003800200 */
[----:B------:R-:W-:Y:S01]  /*e4d0*/  FFMA.FTZ R100, R100, R101, 1.1641532182693481445e-10 ;  /* 0x2f00000064647423 */ /* 0x000fe20000010065 */
[----:B------:R-:W-:-:S04]  /*e4e0*/  FMUL.FTZ R102, R102, R103 ;  /* 0x0000006766667220 */ /* 0x000fc80000410000 */
[----:B------:R-:W-:Y:S02]  /*e4f0*/  FSETP.GTU.FTZ.AND P2, PT, R100, R105, PT ;  /* 0x000000696400720b */ /* 0x000fe40003f5c000 */
[----:B------:R-:W-:Y:S02]  /*e500*/  MOV R100, R12 ;  /* 0x0000000c00647202 */ /* 0x000fe40000000f00 */
        /* <DEDUP_REMOVED lines=15> */
.L_x_3155:
        /* <DEDUP_REMOVED lines=13> */
.L_x_3157:
[----:B------:R-:W-:Y:S05]  /*e6d0*/  BSYNC.RECONVERGENT B2 ;  /* 0x0000000000027941 */ /* 0x000fea0003800200 */
.L_x_3156:
        /* <DEDUP_REMOVED lines=43> */
.L_x_3154:
[----:B------:R-:W-:Y:S05]  /*e990*/  BSYNC.RECONVERGENT B1 ;  /* 0x0000000000017941 */ /* 0x000fea0003800200 */
.L_x_3153:
        /* <DEDUP_REMOVED lines=9> */
[----:B------:R-:W-:Y:S01]  /*ea30*/  FSEL R162, R92, RZ, !P2 ;  /* 0x000000ff5ca27208 */ /* 0x000fe20005000000 */
[----:B------:R-:W-:Y:S01]  /*ea40*/  IMAD.MOV.U32 R92, RZ, RZ, R12 ;  /* 0x000000ffff5c7224 */ /* 0x000fe200078e000c */
        /* <DEDUP_REMOVED lines=13> */
.L_x_3160:
        /* <DEDUP_REMOVED lines=13> */
.L_x_3162:
[----:B------:R-:W-:Y:S05]  /*ebf0*/  BSYNC.RECONVERGENT B2 ;  /* 0x0000000000027941 */ /* 0x000fea0003800200 */
.L_x_3161:
        /* <DEDUP_REMOVED lines=43> */
.L_x_3159:
[----:B------:R-:W-:Y:S05]  /*eeb0*/  BSYNC.RECONVERGENT B1 ;  /* 0x0000000000017941 */ /* 0x000fea0003800200 */
.L_x_3158:
        /* <DEDUP_REMOVED lines=24> */
.L_x_3165:
        /* <DEDUP_REMOVED lines=13> */
.L_x_3167:
[----:B------:R-:W-:Y:S05]  /*f110*/  BSYNC.RECONVERGENT B2 ;  /* 0x0000000000027941 */ /* 0x000fea0003800200 */
.L_x_3166:
        /* <DEDUP_REMOVED lines=43> */
.L_x_3164:
[----:B------:R-:W-:Y:S05]  /*f3d0*/  BSYNC.RECONVERGENT B1 ;  /* 0x0000000000017941 */ /* 0x000fea0003800200 */
.L_x_3163:
        /* <DEDUP_REMOVED lines=12> */
[----:B------:R-:W-:Y:S02]  /*f4a0*/  P2R R107, PR, RZ, 0x8 ;  /* 0x00000008ff6b7803 */ /* 0x000fe40000000000 */
[----:B------:R-:W-:Y:S02]  /*f4b0*/  MOV R93, R12 ;  /* 0x0000000c005d7202 */ /* 0x000fe40000000f00 */
        /* <DEDUP_REMOVED lines=10> */
.L_x_3170:
        /* <DEDUP_REMOVED lines=13> */
.L_x_3172:
[----:B------:R-:W-:Y:S05]  /*f630*/  BSYNC.RECONVERGENT B2 ;  /* 0x0000000000027941 */ /* 0x000fea0003800200 */
.L_x_3171:
        /* <DEDUP_REMOVED lines=43> */
.L_x_3169:
[----:B------:R-:W-:Y:S05]  /*f8f0*/  BSYNC.RECONVERGENT B1 ;  /* 0x0000000000017941 */ /* 0x000fea0003800200 */
.L_x_3168:
        /* <DEDUP_REMOVED lines=23> */
.L_x_3175:
        /* <DEDUP_REMOVED lines=13> */
.L_x_3177:
[----:B------:R-:W-:Y:S05]  /*fb40*/  BSYNC.RECONVERGENT B2 ;  /* 0x0000000000027941 */ /* 0x000fea0003800200 */
.L_x_3176:
        /* <DEDUP_REMOVED lines=43> */
.L_x_3174:
[----:B------:R-:W-:Y:S05]  /*fe00*/  BSYNC.RECONVERGENT B1 ;  /* 0x0000000000017941 */ /* 0x000fea0003800200 */
.L_x_3173:
        /* <DEDUP_REMOVED lines=23> */
.L_x_3180:
        /* <DEDUP_REMOVED lines=13> */
.L_x_3182:
[----:B------:R-:W-:Y:S05]  /*10050*/  BSYNC.RECONVERGENT B2 ;  /* 0x0000000000027941 */ /* 0x000fea0003800200 */
.L_x_3181:
        /* <DEDUP_REMOVED lines=43> */
.L_x_3179:
[----:B------:R-:W-:Y:S05]  /*10310*/  BSYNC.RECONVERGENT B1 ;  /* 0x0000000000017941 */ /* 0x000fea0003800200 */
.L_x_3178:
        /* <DEDUP_REMOVED lines=23> */
.L_x_3185:
        /* <DEDUP_REMOVED lines=13> */
.L_x_3187:
[----:B------:R-:W-:Y:S05]  /*10560*/  BSYNC.RECONVERGENT B2 ;  /* 0x0000000000027941 */ /* 0x000fea0003800200 */
.L_x_3186:
        /* <DEDUP_REMOVED lines=43> */
.L_x_3184:
[----:B------:R-:W-:Y:S05]  /*10820*/  BSYNC.RECONVERGENT B1 ;  /* 0x0000000000017941 */ /* 0x000fea0003800200 */
.L_x_3183:
[----:B------:R-:W-:Y:S01]  /*10830*/  I2FP.F32.U32 R92, R93 ;  /* 0x0000005d005c7245 */ /* 0x000fe20000201000 */
[----:B------:R-:W-:Y:S01]  /*10840*/  HADD2.F32 R108, -RZ, R95.H1_H1 ;  /* 0x3000005fff6c7230 */ /* 0x000fe20000004100 */
[----:B------:R-:W-:Y:S01]  /*10850*/  PRMT R94, R125, 0x5410, R94 ;  /* 0x000054107d5e7816 */ /* 0x000fe2000000005e */
[----:B------:R-:W-:Y:S02]  /*10860*/  @P1 HADD2.F32 R93, -RZ, R87.H1_H1 ;  /* 0x30000057ff5d1230 */ /* 0x000fe40000004100 */
        /* <DEDUP_REMOVED lines=8> */
[----:B------:R-:W-:-:S04]  /*108f0*/  F2FP.F16.F32.PACK_AB R95, RZ, R118 ;  /* 0x00000076ff5f723e */ /* 0x000fc800000000ff */
[----:B------:R-:W-:-:S07]  /*10900*/  PRMT R95, R123, 0x5410, R95 ;  /* 0x000054107b5f7816 */ /* 0x000fce000000005f */
.L_x_3147:
[----:B------:R-:W-:Y:S01]  /*10910*/  SEL R108, RZ, 0x1000000, !P5 ;  /* 0x01000000ff6c7807 */ /* 0x000fe20006800000 */
[C---:B------:R-:W-:Y:S01]  /*10920*/  IMAD.WIDE.U32 R130, R121.reuse, 0x10, R98 ;  /* 0x0000001079827825 */ /* 0x040fe200078e0062 */
[----:B------:R-:W-:Y:S01]  /*10930*/  SEL R104, RZ, 0x10000, !P4 ;  /* 0x00010000ff687807 */ /* 0x000fe20006000000 */
[----:B------:R-:W0:Y:S01]  /*10940*/  @P0 LDC.64 R124, c[0x0][0x398] ;  /* 0x0000e600ff7c0b82 */ /* 0x000e220000000a00 */
[----:B------:R-:W-:Y:S01]  /*10950*/  SEL R109, RZ, 0x100, !P3 ;  /* 0x00000100ff6d7807 */ /* 0x000fe20005800000 */
[----:B------:R-:W-:Y:S01]  /*10960*/  IMAD.WIDE.U32 R112, R121, 0x8, R96 ;  /* 0x0000000879707825 */ /* 0x000fe200078e0060 */
[----:B------:R-:W-:Y:S01]  /*10970*/  ISETP.NE.AND P5, PT, R100, RZ, PT ;  /* 0x000000ff6400720c */ /* 0x000fe20003fa5270 */
[----:B------:R1:W-:Y:S01]  /*10980*/  STG.E.128 desc[UR8][R130.64], R92 ;  /* 0x0000005c82007986 */ /* 0x0003e2000c101d08 */
[----:B------:R-:W-:Y:S01]  /*10990*/  ISETP.NE.AND P4, PT, R102, RZ, PT ;  /* 0x000000ff6600720c */ /* 0x000fe20003f85270 */
[----:B------:R-:W-:Y:S01]  /*109a0*/  VIADD R123, R127, 0x40 ;  /* 0x000000407f7b7836 */ /* 0x000fe20000000000 */
[----:B------:R-:W-:Y:S01]  /*109b0*/  ISETP.NE.AND P3, PT, R107, RZ, PT ;  /* 0x000000ff6b00720c */ /* 0x000fe20003f65270 */
[----:B------:R-:W2:Y:S01]  /*109c0*/  @P1 LDC.64 R114, c[0x0][0x3a0] ;  /* 0x0000e800ff721b82 */ /* 0x000ea20000000a00 */
[----:B------:R-:W-:Y:S01]  /*109d0*/  ISETP.NE.AND P6, PT, R7, RZ, PT ;  /* 0x000000ff0700720c */ /* 0x000fe20003fc5270 */
[----:B------:R-:W-:Y:S01]  /*109e0*/  IMAD.WIDE.U32 R128, R123, 0x10, R110 ;  /* 0x000000107b807825 */ /* 0x000fe200078e006e */
[----:B------:R-:W-:-:S02]  /*109f0*/  SEL R102, RZ, 0x1000000, !P3 ;  /* 0x01000000ff667807 */ /* 0x000fc40005800000 */
[----:B------:R-:W-:Y:S02]  /*10a00*/  SEL R100, RZ, 0x10000, !P4 ;  /* 0x00010000ff647807 */ /* 0x000fe40006000000 */
[----:B------:R-:W-:Y:S02]  /*10a10*/  SEL R7, RZ, 0x100, !P5 ;  /* 0x00000100ff077807 */ /* 0x000fe40006800000 */
[----:B------:R-:W-:Y:S02]  /*10a20*/  LOP3.LUT R109, R109, R108, R104, 0xfe, !PT ;  /* 0x0000006c6d6d7212 */ /* 0x000fe400078efe68 */
[----:B------:R-:W-:Y:S02]  /*10a30*/  LOP3.LUT R7, R7, R102, R100, 0xfe, !PT ;  /* 0x0000006607077212 */ /* 0x000fe400078efe64 */
[----:B------:R-:W-:Y:S02]  /*10a40*/  SEL R108, RZ, 0x1, !P2 ;  /* 0x00000001ff6c7807 */ /* 0x000fe40005000000 */
[----:B------:R-:W-:Y:S01]  /*10a50*/  SEL R100, RZ, 0x1, !P6 ;  /* 0x00000001ff647807 */ /* 0x000fe20007000000 */
[----:B0-----:R-:W-:Y:S01]  /*10a60*/  @P0 IMAD.WIDE.U32 R124, R123, 0x10, R124 ;  /* 0x000000107b7c0825 */ /* 0x001fe200078e007c */
[----:B------:R-:W-:-:S02]  /*10a70*/  LOP3.LUT R109, R109, R108, RZ, 0xfc, !PT ;  /* 0x0000006c6d6d7212 */ /* 0x000fc400078efcff */
[----:B------:R-:W-:-:S05]  /*10a80*/  LOP3.LUT R108, R7, R100, RZ, 0xfc, !PT ;  /* 0x00000064076c7212 */ /* 0x000fca00078efcff */
[----:B------:R1:W-:Y:S01]  /*10a90*/  STG.E.64 desc[UR8][R112.64], R108 ;  /* 0x0000006c70007986 */ /* 0x0003e2000c101b08 */
[----:B--2---:R-:W-:Y:S01]  /*10aa0*/  @P1 IMAD.WIDE.U32 R114, R123, 0x10, R114 ;  /* 0x000000107b721825 */ /* 0x004fe200078e0072 */
[----:B------:R-:W-:Y:S06]  /*10ab0*/  @!P0 BRA `(.L_x_3188) ;  /* 0x0000000000508947 */ /* 0x000fec0003800000 */
[----:B-1----:R-:W-:Y:S01]  /*10ac0*/  IMAD.U32 R94, R17, 0x10000, RZ ;  /* 0x00010000115e7824 */ /* 0x002fe200078e00ff */
        /* <DEDUP_REMOVED lines=19> */
.L_x_3188:
        /* <DEDUP_REMOVED lines=20> */
.L_x_3192:
        /* <DEDUP_REMOVED lines=13> */
.L_x_3194:
[----:B------:R-:W-:Y:S05]  /*10e10*/  BSYNC.RECONVERGENT B2 ;  /* 0x0000000000027941 */ /* 0x000fea0003800200 */
.L_x_3193:
        /* <DEDUP_REMOVED lines=41> */
.L_x_3191:
[----:B------:R-:W-:Y:S05]  /*110b0*/  BSYNC.RECONVERGENT B1 ;  /* 0x0000000000017941 */ /* 0x000fea0003800200 */
.L_x_3190:
[----:B------:R-:W-:Y:S01]  /*110c0*/  I2FP.F32.U32 R10, R7 ;  /* 0x00000007000a7245 */ /* 0x000fe20000201000 */
[----:B-----5:R-:W-:Y:S01]  /*110d0*/  HADD2.F32 R14, -RZ, R92.H0_H0 ;  /* 0x2000005cff0e7230 */ /* 0x020fe20000004100 */
        /* <DEDUP_REMOVED lines=19> */
.L_x_3197:
        /* <DEDUP_REMOVED lines=13> */
.L_x_3199:
[----:B------:R-:W-:Y:S05]  /*112e0*/  BSYNC.RECONVERGENT B2 ;  /* 0x0000000000027941 */ /* 0x000fea0003800200 */
.L_x_3198:
        /* <DEDUP_REMOVED lines=43> */
.L_x_3196:
[----:B------:R-:W-:Y:S05]  /*115a0*/  BSYNC.RECONVERGENT B1 ;  /* 0x0000000000017941 */ /* 0x000fea0003800200 */
.L_x_3195:
        /* <DEDUP_REMOVED lines=10> */
[----:B------:R-:W-:-:S03]  /*11650*/  SEL R9, RZ, 0x1, P2 ;  /* 0x00000001ff097807 */ /* 0x000fc60001000000 */
[----:B------:R-:W-:-:S04]  /*11660*/  FADD.FTZ R7, R7, R14 ;  /* 0x0000000e07077221 */ /* 0x000fc80000010000 */
[--C-:B------:R-:W-:Y:S01]  /*11670*/  @P1 FADD.FTZ R132, R132, R7.reuse ;  /* 0x0000000784841221 */ /* 0x100fe20000010000 */
[----:B------:R-:W-:Y:S02]  /*11680*/  @!P1 IMAD.MOV.U32 R132, RZ, RZ, R7 ;  /* 0x000000ffff849224 */ /* 0x000fe400078e0007 */
[----:B------:R-:W-:-:S03]  /*11690*/  IMAD.MOV.U32 R7, RZ, RZ, R12 ;  /* 0x000000ffff077224 */ /* 0x000fc600078e000c */
        /* <DEDUP_REMOVED lines=10> */
.L_x_3202:
        /* <DEDUP_REMOVED lines=13> */
.L_x_3204:
[----:B------:R-:W-:Y:S05]  /*11810*/  BSYNC.RECONVERGENT B2 ;  /* 0x0000000000027941 */ /* 0x000fea0003800200 */
.L_x_3203:
        /* <DEDUP_REMOVED lines=43> */
.L_x_3201:
[----:B------:R-:W-:Y:S05]  /*11ad0*/  BSYNC.RECONVERGENT B1 ;  /* 0x0000000000017941 */ /* 0x000fea0003800200 */
.L_x_3200:
        /* <DEDUP_REMOVED lines=21> */
.L_x_3207:
        /* <DEDUP_REMOVED lines=13> */
.L_x_3209:
[----:B------:R-:W-:Y:S05]  /*11d00*/  BSYNC.RECONVERGENT B2 ;  /* 0x0000000000027941 */ /* 0x000fea0003800200 */
.L_x_3208:
        /* <DEDUP_REMOVED lines=42> */
.L_x_3206:
[----:B------:R-:W-:Y:S05]  /*11fb0*/  BSYNC.RECONVERGENT B1 ;  /* 0x0000000000017941 */ /* 0x000fea0003800200 */
.L_x_3205:
[----:B------:R-:W-:Y:S01]  /*11fc0*/  I2FP.F32.U32 R14, R7 ;  /* 0x00000007000e7245 */ /* 0x000fe20000201000 */
[----:B------:R-:W-:Y:S01]  /*11fd0*/  HADD2.F32 R16, -RZ, R88.H1_H1 ;  /* 0x30000058ff107230 */ /* 0x000fe20000004100 */
[----:B------:R-:W-:Y:S01]  /*11fe0*/  ISETP.NE.AND P3, PT, R13, 0x1, PT ;  /* 0x000000010d00780c */ /* 0x000fe20003f65270 */
[----:B------:R-:W-:Y:S01]  /*11ff0*/  @P1 HADD2.F32 R100, -RZ, R84.H1_H1 ;  /* 0x30000054ff641230 */ /* 0x000fe20000004100 */
[----:B------:R-:W-:Y:S01]  /*12000*/  BSSY.RECONVERGENT B1, `(.L_x_3210) ;  /* 0x000004d000017945 */ /* 0x000fe20003800200 */
[----:B------:R-:W-:Y:S01]  /*12010*/  FFMA.FTZ R14, R14, R101, 1.1641532182693481445e-10 ;  /* 0x2f0000000e0e7423 */ /* 0x000fe20000010065 */
[----:B------:R-:W-:Y:S01]  /*12020*/  FMUL.FTZ R16, R16, R103 ;  /* 0x0000006710107220 */ /* 0x000fe20000410000 */
[----:B------:R-:W-:Y:S02]  /*12030*/  IMAD.MOV.U32 R15, RZ, RZ, 0x2 ;  /* 0x00000002ff0f7424 */ /* 0x000fe400078e00ff */
[----:B------:R-:W-:Y:S01]  /*12040*/  IMAD.MOV.U32 R7, RZ, RZ, R12 ;  /* 0x000000ffff077224 */ /* 0x000fe200078e000c */
[----:B------:R-:W-:-:S04]  /*12050*/  FSETP.GTU.FTZ.AND P2, PT, R14, R105, PT ;  /* 0x000000690e00720b */ /* 0x000fc80003f5c000 */
[----:B------:R-:W-:-:S05]  /*12060*/  FSEL R14, R16, RZ, !P2 ;  /* 0x000000ff100e7208 */ /* 0x000fca0005000000 */
        /* <DEDUP_REMOVED lines=14> */
.L_x_3212:
        /* <DEDUP_REMOVED lines=13> */
.L_x_3214:
[----:B------:R-:W-:Y:S05]  /*12220*/  BSYNC.RECONVERGENT B2 ;  /* 0x0000000000027941 */ /* 0x000fea0003800200 */
.L_x_3213:
        /* <DEDUP_REMOVED lines=42> */
.L_x_3211:
[----:B------:R-:W-:Y:S05]  /*124d0*/  BSYNC.RECONVERGENT B1 ;  /* 0x0000000000017941 */ /* 0x000fea0003800200 */
.L_x_3210:
        /* <DEDUP_REMOVED lines=21> */
.L_x_3217:
        /* <DEDUP_REMOVED lines=13> */
.L_x_3219:
[----:B------:R-:W-:Y:S05]  /*12700*/  BSYNC.RECONVERGENT B2 ;  /* 0x0000000000027941 */ /* 0x000fea0003800200 */
.L_x_3218:
        /* <DEDUP_REMOVED lines=36> */
[----:B------:R-:W-:Y:S01]  /*12950*/  IMAD.WIDE.U32 R12, R13, -0x326172a9, RZ ;  /* 0xcd9e8d570d0c7825 */ /* 0x000fe200078e00ff */
[----:B------:R-:W-:-:S03]  /*12960*/  MOV R7, R114 ;  /* 0x0000007200077202 */ /* 0x000fc60000000f00 */
[----:B------:R-:W-:Y:S01]  /*12970*/  IMAD.WIDE.U32 R14, R14, -0x2daee0ad, RZ ;  /* 0xd2511f530e0e7825 */ /* 0x000fe200078e00ff */
[----:B------:R-:W-:-:S03]  /*12980*/  LOP3.LUT R6, R6, UR29, R13, 0x96, !PT ;  /* 0x0000001d06067c12 */ /* 0x000fc6000f8e960d */
[----:B------:R-:W-:Y:S01]  /*12990*/  IMAD.MOV.U32 R114, RZ, RZ, R14 ;  /* 0x000000ffff727224 */ /* 0x000fe200078e000e */
[----:B------:R-:W-:-:S07]  /*129a0*/  LOP3.LUT R5, R16, UR30, R15, 0x96, !PT ;  /* 0x0000001e10057c12 */ /* 0x000fce000f8e960f */
.L_x_3216:
[----:B------:R-:W-:Y:S05]  /*129b0*/  BSYNC.RECONVERGENT B1 ;  /* 0x0000000000017941 */ /* 0x000fea0003800200 */
.L_x_3215:
        /* <DEDUP_REMOVED lines=25> */
.L_x_3222:
        /* <DEDUP_REMOVED lines=13> */
.L_x_3224:
[----:B------:R-:W-:Y:S05]  /*12c20*/  BSYNC.RECONVERGENT B2 ;  /* 0x0000000000027941 */ /* 0x000fea0003800200 */
.L_x_3223:
        /* <DEDUP_REMOVED lines=43> */
.L_x_3221:
[----:B------:R-:W-:Y:S05]  /*12ee0*/  BSYNC.RECONVERGENT B1 ;  /* 0x0000000000017941 */ /* 0x000fea0003800200 */
.L_x_3220:
        /* <DEDUP_REMOVED lines=21> */
.L_x_3227:
        /* <DEDUP_REMOVED lines=13> */
.L_x_3229:
[----:B------:R-:W-:Y:S05]  /*13110*/  BSYNC.RECONVERGENT B2 ;  /* 0x0000000000027941 */ /* 0x000fea0003800200 */
.L_x_3228:
        /* <DEDUP_REMOVED lines=43> */
.L_x_3226:
[----:B------:R-:W-:Y:S05]  /*133d0*/  BSYNC.RECONVERGENT B1 ;  /* 0x0000000000017941 */ /* 0x000fea0003800200 */
.L_x_3225:
        /* <DEDUP_REMOVED lines=25> */
.L_x_3232:
        /* <DEDUP_REMOVED lines=13> */
.L_x_3234:
[----:B------:R-:W-:Y:S05]  /*13640*/  BSYNC.RECONVERGENT B2 ;  /* 0x0000000000027941 */ /* 0x000fea0003800200 */
.L_x_3233:
        /* <DEDUP_REMOVED lines=43> */
.L_x_3231:
[----:B------:R-:W-:Y:S05]  /*13900*/  BSYNC.RECONVERGENT B1 ;  /* 0x0000000000017941 */ /* 0x000fea0003800200 */
.L_x_3230:
        /* <DEDUP_REMOVED lines=20> */
.L_x_3237:
        /* <DEDUP_REMOVED lines=13> */
.L_x_3239:
[----:B------:R-:W-:Y:S05]  /*13b20*/  BSYNC.RECONVERGENT B2 ;  /* 0x0000000000027941 */ /* 0x000fea0003800200 */
.L_x_3238:
        /* <DEDUP_REMOVED lines=41> */
[----:B------:R-:W-:Y:S01]  /*13dc0*/  LOP3.LUT R5, R92, UR30, R17, 0x96, !PT ;  /* 0x0000001e5c057c12 */ /* 0x000fe2000f8e9611 */
[----:B------:R-:W-:-:S07]  /*13dd0*/  IMAD.MOV.U32 R114, RZ, RZ, R16 ;  /* 0x000000ffff727224 */ /* 0x000fce00078e0010 */
.L_x_3236:
[----:B------:R-:W-:Y:S05]  /*13de0*/  BSYNC.RECONVERGENT B1 ;  /* 0x0000000000017941 */ /* 0x000fea0003800200 */
.L_x_3235:
        /* <DEDUP_REMOVED lines=12> */
[----:B------:R-:W-:-:S03]  /*13eb0*/  MOV R92, 0x2 ;  /* 0x00000002005c7802 */ /* 0x000fc60000000f00 */
        /* <DEDUP_REMOVED lines=13> */
.L_x_3242:
        /* <DEDUP_REMOVED lines=13> */
.L_x_3244:
[----:B------:R-:W-:Y:S05]  /*14060*/  BSYNC.RECONVERGENT B2 ;  /* 0x0000000000027941 */ /* 0x000fea0003800200 */
.L_x_3243:
        /* <DEDUP_REMOVED lines=43> */
.L_x_3241:
[----:B------:R-:W-:Y:S05]  /*14320*/  BSYNC.RECONVERGENT B1 ;  /* 0x0000000000017941 */ /* 0x000fea0003800200 */
.L_x_3240:
        /* <DEDUP_REMOVED lines=20> */
.L_x_3247:
        /* <DEDUP_REMOVED lines=13> */
.L_x_3249:
[----:B------:R-:W-:Y:S05]  /*14540*/  BSYNC.RECONVERGENT B2 ;  /* 0x0000000000027941 */ /* 0x000fea0003800200 */
.L_x_3248:
        /* <DEDUP_REMOVED lines=41> */
[----:B------:R-:W-:Y:S02]  /*147e0*/  LOP3.LUT R5, R92, UR30, R17, 0x96, !PT ;  /* 0x0000001e5c057c12 */ /* 0x000fe4000f8e9611 */
[----:B------:R-:W-:-:S07]  /*147f0*/  MOV R114, R16 ;  /* 0x0000001000727202 */ /* 0x000fce0000000f00 */
.L_x_3246:
[----:B------:R-:W-:Y:S05]  /*14800*/  BSYNC.RECONVERGENT B1 ;  /* 0x0000000000017941 */ /* 0x000fea0003800200 */
.L_x_3245:
        /* <DEDUP_REMOVED lines=13> */
[----:B------:R-:W-:Y:S01]  /*148e0*/  @P1 FADD.FTZ R124, R17, R94 ;  /* 0x0000005e117c1221 */ /* 0x000fe20000010000 */
[----:B------:R-:W-:-:S04]  /*148f0*/  @!P1 MOV R124, R94 ;  /* 0x0000005e007c9202 */ /* 0x000fc80000000f00 */
        /* <DEDUP_REMOVED lines=10> */
.L_x_3252:
        /* <DEDUP_REMOVED lines=13> */
.L_x_3254:
[----:B------:R-:W-:Y:S05]  /*14a70*/  BSYNC.RECONVERGENT B2 ;  /* 0x0000000000027941 */ /* 0x000fea0003800200 */
.L_x_3253:
        /* <DEDUP_REMOVED lines=41> */
[----:B------:R-:W-:Y:S01]  /*14d10*/  IMAD.MOV.U32 R108, RZ, RZ, RZ ;  /* 0x000000ffff6c7224 */ /* 0x000fe200078e00ff */
[----:B------:R-:W-:-:S07]  /*14d20*/  MOV R114, R92 ;  /* 0x0000005c00727202 */ /* 0x000fce0000000f00 */
.L_x_3251:
[----:B------:R-:W-:Y:S05]  /*14d30*/  BSYNC.RECONVERGENT B1 ;  /* 0x0000000000017941 */ /* 0x000fea0003800200 */
.L_x_3250:
        /* <DEDUP_REMOVED lines=20> */
.L_x_3257:
        /* <DEDUP_REMOVED lines=13> */
.L_x_3259:
[----:B------:R-:W-:Y:S05]  /*14f50*/  BSYNC.RECONVERGENT B2 ;  /* 0x0000000000027941 */ /* 0x000fea0003800200 */
.L_x_3258:
        /* <DEDUP_REMOVED lines=36> */
[----:B------:R-:W-:Y:S01]  /*151a0*/  IMAD.WIDE.U32 R130, R130, -0x326172a9, RZ ;  /* 0xcd9e8d5782827825 */ /* 0x000fe200078e00ff */
[----:B------:R-:W-:-:S03]  /*151b0*/  MOV R7, R114 ;  /* 0x0000007200077202 */ /* 0x000fc60000000f00 */
[----:B------:R-:W-:Y:S01]  /*151c0*/  IMAD.WIDE.U32 R92, R92, -0x2daee0ad, RZ ;  /* 0xd2511f535c5c7825 */ /* 0x000fe200078e00ff */
[----:B------:R-:W-:-:S03]  /*151d0*/  LOP3.LUT R6, R6, UR29, R131, 0x96, !PT ;  /* 0x0000001d06067c12 */ /* 0x000fc6000f8e9683 */
[----:B------:R-:W-:Y:S01]  /*151e0*/  IMAD.MOV.U32 R12, RZ, RZ, R130 ;  /* 0x000000ffff0c7224 */ /* 0x000fe200078e0082 */
[----:B------:R-:W-:Y:S01]  /*151f0*/  LOP3.LUT R5, R108, UR30, R93, 0x96, !PT ;  /* 0x0000001e6c057c12 */ /* 0x000fe2000f8e965d */
[----:B------:R-:W-:-:S07]  /*15200*/  IMAD.MOV.U32 R114, RZ, RZ, R92 ;  /* 0x000000ffff727224 */ /* 0x000fce00078e005c */
.L_x_3256:
[----:B------:R-:W-:Y:S05]  /*15210*/  BSYNC.RECONVERGENT B1 ;  /* 0x0000000000017941 */ /* 0x000fea0003800200 */
.L_x_3255:
[----:B------:R-:W-:Y:S01]  /*15220*/  I2FP.F32.U32 R92, R7 ;  /* 0x00000007005c7245 */ /* 0x000fe20000201000 */
[----:B------:R-:W-:Y:S01]  /*15230*/  HADD2.F32 R94, -RZ, R91.H0_H0 ;  /* 0x2000005bff5e7230 */ /* 0x000fe20000004100 */
[----:B------:R-:W-:Y:S01]  /*15240*/  BSSY.RECONVERGENT B1, `(.L_x_3260) ;  /* 0x0000051000017945 */ /* 0x000fe20003800200 */
[----:B------:R-:W-:Y:S01]  /*15250*/  @P1 HADD2.F32 R138, -RZ, R87.H0_H0 ;  /* 0x20000057ff8a1230 */ /* 0x000fe20000004100 */
[----:B------:R-:W-:Y:S01]  /*15260*/  MOV R108, 0x2 ;  /* 0x00000002006c7802 */ /* 0x000fe20000000f00 */
[----:B------:R-:W-:Y:S01]  /*15270*/  FFMA.FTZ R92, R92, R101, 1.1641532182693481445e-10 ;  /* 0x2f0000005c5c7423 */ /* 0x000fe20000010065 */
[----:B------:R-:W-:Y:S01]  /*15280*/  FMUL.FTZ R94, R94, R103 ;  /* 0x000000675e5e7220 */ /* 0x000fe20000410000 */
[----:B------:R-:W-:-:S03]  /*15290*/  IMAD.MOV.U32 R93, RZ, RZ, R12 ;  /* 0x000000ffff5d7224 */ /* 0x000fc600078e000c */
        /* <DEDUP_REMOVED lines=18> */
.L_x_3262:
        /* <DEDUP_REMOVED lines=13> */
.L_x_3264:
[----:B------:R-:W-:Y:S05]  /*15490*/  BSYNC.RECONVERGENT B2 ;  /* 0x0000000000027941 */ /* 0x000fea0003800200 */
.L_x_3263:
        /* <DEDUP_REMOVED lines=43> */
.L_x_3261:
[----:B------:R-:W-:Y:S05]  /*15750*/  BSYNC.RECONVERGENT B1 ;  /* 0x0000000000017941 */ /* 0x000fea0003800200 */
.L_x_3260:
        /* <DEDUP_REMOVED lines=20> */
.L_x_3267:
        /* <DEDUP_REMOVED lines=15> */
.L_x_3269:
[----:B------:R-:W-:Y:S05]  /*15990*/  BSYNC.RECONVERGENT B2 ;  /* 0x0000000000027941 */ /* 0x000fea0003800200 */
.L_x_3268:
        /* <DEDUP_REMOVED lines=43> */
.L_x_3266:
[----:B------:R-:W-:Y:S05]  /*15c50*/  BSYNC.RECONVERGENT B1 ;  /* 0x0000000000017941 */ /* 0x000fea0003800200 */
.L_x_3265:
[----:B------:R-:W-:Y:S01]  /*15c60*/  I2FP.F32.U32 R92, R93 ;  /* 0x0000005d005c7245 */ /* 0x000fe20000201000 */
[----:B------:R-:W-:Y:S02]  /*15c70*/  HADD2.F32 R94, -RZ, R91.H1_H1 ;  /* 0x3000005bff5e7230 */ /* 0x000fe40000004100 */
[----:B------:R-:W-:Y:S02]  /*15c80*/  @P1 HADD2.F32 R95, -RZ, R87.H1_H1 ;  /* 0x30000057ff5f1230 */ /* 0x000fe40000004100 */
[----:B------:R-:W-:Y:S01]  /*15c90*/  FFMA.FTZ R92, R92, R101, 1.1641532182693481445e-10 ;  /* 0x2f0000005c5c7423 */ /* 0x000fe20000010065 */
[----:B------:R-:W-:Y:S01]  /*15ca0*/  FMUL.FTZ R93, R94, R103 ;  /* 0x000000675e5d7220 */ /* 0x000fe20000410000 */
[----:B------:R-:W-:-:S03]  /*15cb0*/  PRMT R94, R126, 0x5410, R129 ;  /* 0x000054107e5e7816 */ /* 0x000fc60000000081 */
[----:B------:R-:W-:-:S04]  /*15cc0*/  FSETP.GTU.FTZ.AND P6, PT, R92, R105, PT ;  /* 0x000000695c00720b */ /* 0x000fc80003fdc000 */
[----:B------:R-:W-:Y:S02]  /*15cd0*/  FSEL R93, R93, RZ, !P6 ;  /* 0x000000ff5d5d7208 */ /* 0x000fe40007000000 */
[----:B------:R-:W-:-:S03]  /*15ce0*/  SEL R92, RZ, 0x1, P6 ;  /* 0x00000001ff5c7807 */ /* 0x000fc60003000000 */
[----:B------:R-:W-:Y:S01]  /*15cf0*/  FADD.FTZ R130, R130, R93 ;  /* 0x0000005d82827221 */ /* 0x000fe20000010000 */
[----:B------:R-:W-:Y:S02]  /*15d00*/  PRMT R93, R18, 0x5410, R125 ;  /* 0x00005410125d7816 */ /* 0x000fe4000000007d */
[----:B------:R-:W-:Y:S01]  /*15d10*/  PRMT R18, R92, 0x7610, R18 ;  /* 0x000076105c127816 */ /* 0x000fe20000000012 */
[----:B------:R-:W-:Y:S01]  /*15d20*/  @P1 FADD.FTZ R108, R95, R130 ;  /* 0x000000825f6c1221 */ /* 0x000fe20000010000 */
[----:B------:R-:W-:Y:S02]  /*15d30*/  @!P1 MOV R108, R130 ;  /* 0x00000082006c9202 */ /* 0x000fe40000000f00 */
[----:B------:R-:W-:Y:S02]  /*15d40*/  PRMT R92, R112, 0x5410, R113 ;  /* 0x00005410705c7816 */ /* 0x000fe40000000071 */
[----:B------:R-:W-:-:S04]  /*15d50*/  F2FP.F16.F32.PACK_AB R95, RZ, R108 ;  /* 0x0000006cff5f723e */ /* 0x000fc800000000ff */
[----:B------:R-:W-:Y:S01]  /*15d60*/  PRMT R95, R117, 0x5410, R95 ;  /* 0x00005410755f7816 */ /* 0x000fe2000000005f */
[----:B------:R-:W-:Y:S06]  /*15d70*/  BRA `(.L_x_3270) ;  /* 0x0000002800487947 */ /* 0x000fec0003800000 */
.L_x_3189:
[----:B------:R-:W-:Y:S01]  /*15d80*/  ISETP.NE.AND P2, PT, R126, 0x1, PT ;  /* 0x000000017e00780c */ /* 0x000fe20003f45270 */
[----:B------:R-:W-:Y:S01]  /*15d90*/  BSSY.RECONVERGENT B1, `(.L_x_3271) ;  /* 0x0000047000017945 */ /* 0x000fe20003800200 */
[----:B------:R-:W-:Y:S01]  /*15da0*/  IMAD.MOV.U32 R102, RZ, RZ, 0x2 ;  /* 0x00000002ff667424 */ /* 0x000fe200078e00ff */
[----:B------:R-:W-:Y:S01]  /*15db0*/  MOV R7, R12 ;  /* 0x0000000c00077202 */ /* 0x000fe20000000f00 */
[----:B--2---:R-:W-:-:S09]  /*15dc0*/  IMAD.MOV.U32 R114, RZ, RZ, R10 ;  /* 0x000000ffff727224 */ /* 0x004fd200078e000a */
[----:B------:R-:W-:Y:S05]  /*15dd0*/  @!P2 BRA `(.L_x_3272) ;  /* 0x000000040008a947 */ /* 0x000fea0003800000 */
[----:B------:R-:W-:-:S13]  /*15de0*/  ISETP.NE.AND P2, PT, R126, 0x3, PT ;  /* 0x000000037e00780c */ /* 0x000fda0003f45270 */
[----:B------:R-:W-:Y:S05]  /*15df0*/  @!P2 BRA `(.L_x_3273) ;  /* 0x000000000020a947 */ /* 0x000fea0003800000 */
[----:B------:R-:W-:-:S13]  /*15e00*/  ISETP.NE.AND P2, PT, R126, 0x2, PT ;  /* 0x000000027e00780c */ /* 0x000fda0003f45270 */
[----:B------:R-:W-:Y:S01]  /*15e10*/  @!P2 MOV R102, 0x3 ;  /* 0x000000030066a802 */ /* 0x000fe20000000f00 */
[----:B------:R-:W-:Y:S01]  /*15e20*/  @!P2 IMAD.MOV.U32 R114, RZ, RZ, R10 ;  /* 0x000000ffff72a224 */ /* 0x000fe200078e000a */
[----:B------:R-:W-:Y:S01]  /*15e30*/  @!P2 MOV R7, R5 ;  /* 0x000000050007a202 */ /* 0x000fe20000000f00 */
[----:B------:R-:W-:Y:S01]  /*15e40*/  @P2 VIADD R102, R126, 0x1 ;  /* 0x000000017e662836 */ /* 0x000fe20000000000 */
[----:B------:R-:W-:Y:S01]  /*15e50*/  @P2 MOV R114, R10 ;  /* 0x0000000a00722202 */ /* 0x000fe20000000f00 */
[----:B------:R-:W-:Y:S01]  /*15e60*/  @P2 IMAD.MOV.U32 R7, RZ, RZ, R6 ;  /* 0x000000ffff072224 */ /* 0x000fe200078e0006 */
[----:B------:R-:W-:Y:S06]  /*15e70*/  BRA `(.L_x_3272) ;  /* 0x0000000000e07947 */ /* 0x000fec0003800000 */
.L_x_3273:
        /* <DEDUP_REMOVED lines=13> */
.L_x_3275:
[----:B------:R-:W-:Y:S05]  /*15f50*/  BSYNC.RECONVERGENT B2 ;  /* 0x0000000000027941 */ /* 0x000fea0003800200 */
.L_x_3274:
        /* <DEDUP_REMOVED lines=41> */
[----:B------:R-:W-:-:S07]  /*161f0*/  LOP3.LUT R5, R108, UR30, R115, 0x96, !PT ;  /* 0x0000001e6c057c12 */ /* 0x000fce000f8e9673 */
.L_x_3272:
[----:B------:R-:W-:Y:S05]  /*16200*/  BSYNC.RECONVERGENT B1 ;  /* 0x0000000000017941 */ /* 0x000fea0003800200 */
.L_x_3271:
[----:B------:R-:W-:Y:S01]  /*16210*/  I2FP.F32.U32 R10, R7 ;  /* 0x00000007000a7245 */ /* 0x000fe20000201000 */
[----:B-----5:R-:W-:Y:S01]  /*16220*/  HADD2.F32 R100, -RZ, R92.H0_H0 ;  /* 0x2000005cff647230 */ /* 0x020fe20000004100 */
        /* <DEDUP_REMOVED lines=10> */
[----:B------:R-:W-:Y:S01]  /*162d0*/  P2R R10, PR, RZ, 0x4 ;  /* 0x00000004ff0a7803 */ /* 0x000fe20000000000 */
        /* <DEDUP_REMOVED lines=11> */
.L_x_3278:
        /* <DEDUP_REMOVED lines=13> */
.L_x_3280:
[----:B------:R-:W-:Y:S05]  /*16460*/  BSYNC.RECONVERGENT B2 ;  /* 0x0000000000027941 */ /* 0x000fea0003800200 */
.L_x_3279:
        /* <DEDUP_REMOVED lines=43> */
.L_x_3277:
[----:B------:R-:W-:Y:S05]  /*16720*/  BSYNC.RECONVERGENT B1 ;  /* 0x0000000000017941 */ /* 0x000fea0003800200 */
.L_x_3276:
        /* <DEDUP_REMOVED lines=24> */
.L_x_3283:
        /* <DEDUP_REMOVED lines=13> */
.L_x_3285:
[----:B------:R-:W-:Y:S05]  /*16980*/  BSYNC.RECONVERGENT B2 ;  /* 0x0000000000027941 */ /* 0x000fea0003800200 */
.L_x_3284:
        /* <DEDUP_REMOVED lines=40> */
[----:B------:R-:W-:Y:S01]  /*16c10*/  MOV R114, R108 ;  /* 0x0000006c00727202 */ /* 0x000fe20000000f00 */
[----:B------:R-:W-:Y:S01]  /*16c20*/  IMAD.MOV.U32 R108, RZ, RZ, RZ ;  /* 0x000000ffff6c7224 */ /* 0x000fe200078e00ff */
[----:B------:R-:W-:-:S07]  /*16c30*/  LOP3.LUT R5, R112, UR30, R109, 0x96, !PT ;  /* 0x0000001e70057c12 */ /* 0x000fce000f8e966d */
.L_x_3282:
[----:B------:R-:W-:Y:S05]  /*16c40*/  BSYNC.RECONVERGENT B1 ;  /* 0x0000000000017941 */ /* 0x000fea0003800200 */
.L_x_3281:
        /* <DEDUP_REMOVED lines=24> */
.L_x_3288:
        /* <DEDUP_REMOVED lines=13> */
.L_x_3290:
[----:B------:R-:W-:Y:S05]  /*16ea0*/  BSYNC.RECONVERGENT B2 ;  /* 0x0000000000027941 */ /* 0x000fea0003800200 */
.L_x_3289:
        /* <DEDUP_REMOVED lines=41> */
[----:B------:R-:W-:Y:S02]  /*17140*/  HFMA2 R109, -RZ, RZ, 0, 0 ;  /* 0x00000000ff6d7431 */ /* 0x000fe400000001ff */
[----:B------:R-:W-:-:S07]  /*17150*/  IMAD.MOV.U32 R114, RZ, RZ, R108 ;  /* 0x000000ffff727224 */ /* 0x000fce00078e006c */
.L_x_3287:
[----:B------:R-:W-:Y:S05]  /*17160*/  BSYNC.RECONVERGENT B1 ;  /* 0x0000000000017941 */ /* 0x000fea0003800200 */
.L_x_3286:
        /* <DEDUP_REMOVED lines=24> */
.L_x_3293:
        /* <DEDUP_REMOVED lines=13> */
.L_x_3295:
[----:B------:R-:W-:Y:S05]  /*173c0*/  BSYNC.RECONVERGENT B2 ;  /* 0x0000000000027941 */ /* 0x000fea0003800200 */
.L_x_3294:
        /* <DEDUP_REMOVED lines=43> */
.L_x_3292:
[----:B------:R-:W-:Y:S05]  /*17680*/  BSYNC.RECONVERGENT B1 ;  /* 0x0000000000017941 */ /* 0x000fea0003800200 */
.L_x_3291:
        /* <DEDUP_REMOVED lines=23> */
.L_x_3298:
        /* <DEDUP_REMOVED lines=13> */
.L_x_3300:
[----:B------:R-:W-:Y:S05]  /*178d0*/  BSYNC.RECONVERGENT B2 ;  /* 0x0000000000027941 */ /* 0x000fea0003800200 */
.L_x_3299:
        /* <DEDUP_REMOVED lines=43> */
.L_x_3297:
[----:B------:R-:W-:Y:S05]  /*17b90*/  BSYNC.RECONVERGENT B1 ;  /* 0x0000000000017941 */ /* 0x000fea0003800200 */
.L_x_3296:
        /* <DEDUP_REMOVED lines=23> */
.L_x_3303:
        /* <DEDUP_REMOVED lines=13> */
.L_x_3305:
[----:B------:R-:W-:Y:S05]  /*17de0*/  BSYNC.RECONVERGENT B2 ;  /* 0x0000000000027941 */ /* 0x000fea0003800200 */
.L_x_3304:
        /* <DEDUP_REMOVED lines=43> */
.L_x_3302:
[----:B------:R-:W-:Y:S05]  /*180a0*/  BSYNC.RECONVERGENT B1 ;  /* 0x0000000000017941 */ /* 0x000fea0003800200 */
.L_x_3301:
        /* <DEDUP_REMOVED lines=23> */
.L_x_3308:
        /* <DEDUP_REMOVED lines=13> */
.L_x_3310:
[----:B------:R-:W-:Y:S05]  /*182f0*/  BSYNC.RECONVERGENT B2 ;  /* 0x0000000000027941 */ /* 0x000fea0003800200 */
.L_x_3309:
        /* <DEDUP_REMOVED lines=38> */
[----:B------:R-:W-:-:S03]  /*18560*/  LOP3.LUT R6, R6, UR29, R113, 0x96, !PT ;  /* 0x0000001d06067c12 */ /* 0x000fc6000f8e9671 */
[----:B------:R-:W-:Y:S01]  /*18570*/  IMAD.MOV.U32 R12, RZ, RZ, R112 ;  /* 0x000000ffff0c7224 */ /* 0x000fe200078e0070 */
[----:B------:R-:W-:Y:S02]  /*18580*/  LOP3.LUT R5, R108, UR30, R93, 0x96, !PT ;  /* 0x0000001e6c057c12 */ /* 0x000fe4000f8e965d */
[----:B------:R-:W-:Y:S01]  /*18590*/  MOV R93, R114 ;  /* 0x00000072005d7202 */ /* 0x000fe20000000f00 */
[----:B------:R-:W-:-:S07]  /*185a0*/  IMAD.MOV.U32 R114, RZ, RZ, R92 ;  /* 0x000000ffff727224 */ /* 0x000fce00078e005c */
.L_x_3307:
[----:B------:R-:W-:Y:S05]  /*185b0*/  BSYNC.RECONVERGENT B1 ;  /* 0x0000000000017941 */ /* 0x000fea0003800200 */
.L_x_3306:
        /* <DEDUP_REMOVED lines=14> */
.L_x_3270:
        /* <DEDUP_REMOVED lines=47> */
.L_x_3311:
        /* <DEDUP_REMOVED lines=20> */
.L_x_3315:
        /* <DEDUP_REMOVED lines=13> */
.L_x_3317:
[----:B------:R-:W-:Y:S05]  /*18ba0*/  BSYNC.RECONVERGENT B2 ;  /* 0x0000000000027941 */ /* 0x000fea0003800200 */
.L_x_3316:
        /* <DEDUP_REMOVED lines=40> */
[----:B------:R-:W-:-:S07]  /*18e30*/  HFMA2 R11, -RZ, RZ, 0, 0 ;  /* 0x00000000ff0b7431 */ /* 0x000fce00000001ff */
.L_x_3314:
[----:B------:R-:W-:Y:S05]  /*18e40*/  BSYNC.RECONVERGENT B1 ;  /* 0x0000000000017941 */ /* 0x000fea0003800200 */
.L_x_3313:
[----:B------:R-:W-:Y:S01]  /*18e50*/  I2FP.F32.U32 R14, R9 ;  /* 0x00000009000e7245 */ /* 0x000fe20000201000 */
[----:B-----5:R-:W-:Y:S01]  /*18e60*/  HADD2.F32 R16, -RZ, R92.H0_H0 ;  /* 0x2000005cff107230 */ /* 0x020fe20000004100 */
        /* <DEDUP_REMOVED lines=19> */
.L_x_3320:
        /* <DEDUP_REMOVED lines=13> */
.L_x_3322:
[----:B------:R-:W-:Y:S05]  /*19070*/  BSYNC.RECONVERGENT B2 ;  /* 0x0000000000027941 */ /* 0x000fea0003800200 */
.L_x_3321:
        /* <DEDUP_REMOVED lines=39> */
[----:B------:R-:W-:Y:S02]  /*192f0*/  HFMA2 R13, -RZ, RZ, 0, 0 ;  /* 0x00000000ff0d7431 */ /* 0x000fe400000001ff */
[----:B------:R-:W-:Y:S01]  /*19300*/  IMAD.MOV.U32 R10, RZ, RZ, R14 ;  /* 0x000000ffff0a7224 */ /* 0x000fe200078e000e */
[----:B------:R-:W-:-:S07]  /*19310*/  LOP3.LUT R5, R16, UR30, R15, 0x96, !PT ;  /* 0x0000001e10057c12 */ /* 0x000fce000f8e960f */
.L_x_3319:
[----:B------:R-:W-:Y:S05]  /*19320*/  BSYNC.RECONVERGENT B1 ;  /* 0x0000000000017941 */ /* 0x000fea0003800200 */
.L_x_3318:
[----:B------:R-:W-:Y:S01]  /*19330*/  I2FP.F32.U32 R14, R7 ;  /* 0x00000007000e7245 */ /* 0x000fe20000201000 */
[----:B------:R-:W-:Y:S01]  /*19340*/  HADD2.F32 R16, -RZ, R88.H0_H0 ;  /* 0x20000058ff107230 */ /* 0x000fe20000004100 */
[----:B------:R-:W-:Y:S01]  /*19350*/  ISETP.NE.AND P3, PT, R13, 0x1, PT ;  /* 0x000000010d00780c */ /* 0x000fe20003f65270 */
[----:B------:R-:W-:Y:S01]  /*19360*/  @P1 HADD2.F32 R156, -RZ, R84.H0_H0 ;  /* 0x20000054ff9c1230 */ /* 0x000fe20000004100 */
[----:B------:R-:W-:Y:S01]  /*19370*/  BSSY.RECONVERGENT B1, `(.L_x_3323) ;  /* 0x000004d000017945 */ /* 0x000fe20003800200 */
[----:B------:R-:W-:Y:S01]  /*19380*/  FFMA.FTZ R14, R14, R101, 1.1641532182693481445e-10 ;  /* 0x2f0000000e0e7423 */ /* 0x000fe20000010065 */
[----:B------:R-:W-:Y:S01]  /*19390*/  FMUL.FTZ R16, R16, R103 ;  /* 0x0000006710107220 */ /* 0x000fe20000410000 */
[----:B------:R-:W-:Y:S01]  /*193a0*/  MOV R15, 0x2 ;  /* 0x00000002000f7802 */ /* 0x000fe20000000f00 */
[----:B------:R-:W-:Y:S02]  /*193b0*/  IMAD.MOV.U32 R7, RZ, RZ, R12 ;  /* 0x000000ffff077224 */ /* 0x000fe400078e000c */
[----:B------:R-:W-:-:S04]  /*193c0*/  FSETP.GTU.FTZ.AND P2, PT, R14, R105, PT ;  /* 0x000000690e00720b */ /* 0x000fc80003f5c000 */
[----:B------:R-:W-:-:S05]  /*193d0*/  FSEL R14, R16, RZ, !P2 ;  /* 0x000000ff100e7208 */ /* 0x000fca0005000000 */
[----:B------:R-:W-:-:S04]  /*193e0*/  FADD.FTZ R9, R9, R14 ;  /* 0x0000000e09097221 */ /* 0x000fc80000010000 */
[--C-:B------:R-:W-:Y:S01]  /*193f0*/  @P1 FADD.FTZ R156, R156, R9.reuse ;  /* 0x000000099c9c1221 */ /* 0x100fe20000010000 */
[----:B------:R-:W-:Y:S01]  /*19400*/  @!P1 IMAD.MOV.U32 R156, RZ, RZ, R9 ;  /* 0x000000ffff9c9224 */ /* 0x000fe200078e0009 */
[----:B------:R-:W-:-:S04]  /*19410*/  SEL R9, RZ, 0x1, P2 ;  /* 0x00000001ff097807 */ /* 0x000fc80001000000 */
[----:B--2---:R-:W-:Y:S01]  /*19420*/  F2FP.F16.F32.PACK_AB R113, RZ, R156 ;  /* 0x0000009cff71723e */ /* 0x004fe200000000ff */
        /* <DEDUP_REMOVED lines=9> */
.L_x_3325:
        /* <DEDUP_REMOVED lines=13> */
.L_x_3327:
[----:B------:R-:W-:Y:S05]  /*19590*/  BSYNC.RECONVERGENT B2 ;  /* 0x0000000000027941 */ /* 0x000fea0003800200 */
.L_x_3326:
        /* <DEDUP_REMOVED lines=42> */
.L_x_3324:
[----:B------:R-:W-:Y:S05]  /*19840*/  BSYNC.RECONVERGENT B1 ;  /* 0x0000000000017941 */ /* 0x000fea0003800200 */
.L_x_3323:
        /* <DEDUP_REMOVED lines=21> */
.L_x_3330:
        /* <DEDUP_REMOVED lines=13> */
.L_x_3332:
[----:B------:R-:W-:Y:S05]  /*19a70*/  BSYNC.RECONVERGENT B2 ;  /* 0x0000000000027941 */ /* 0x000fea0003800200 */
.L_x_3331:
        /* <DEDUP_REMOVED lines=42> */
.L_x_3329:
[----:B------:R-:W-:Y:S05]  /*19d20*/  BSYNC.RECONVERGENT B1 ;  /* 0x0000000000017941 */ /* 0x000fea0003800200 */
.L_x_3328:
[----:B------:R-:W-:Y:S01]  /*19d30*/  I2FP.F32.U32 R14, R7 ;  /* 0x00000007000e7245 */ /* 0x000fe20000201000 */
[----:B------:R-:W-:Y:S01]  /*19d40*/  HADD2.F32 R16, -RZ, R88.H1_H1 ;  /* 0x30000058ff107230 */ /* 0x000fe20000004100 */
[----:B------:R-:W-:Y:S01]  /*19d50*/  ISETP.NE.AND P3, PT, R13, 0x1, PT ;  /* 0x000000010d00780c */ /* 0x000fe20003f65270 */
[----:B------:R-:W-:Y:S01]  /*19d60*/  @P1 HADD2.F32 R110, -RZ, R84.H1_H1 ;  /* 0x30000054ff6e1230 */ /* 0x000fe20000004100 */
[----:B------:R-:W-:Y:S01]  /*19d70*/  BSSY.RECONVERGENT B1, `(.L_x_3333) ;  /* 0x000004d000017945 */ /* 0x000fe20003800200 */
[----:B------:R-:W-:Y:S01]  /*19d80*/  FFMA.FTZ R14, R14, R101, 1.1641532182693481445e-10 ;  /* 0x2f0000000e0e7423 */ /* 0x000fe20000010065 */
[----:B------:R-:W-:Y:S01]  /*19d90*/  FMUL.FTZ R16, R16, R103 ;  /* 0x0000006710107220 */ /* 0x000fe20000410000 */
[----:B------:R-:W-:Y:S01]  /*19da0*/  IMAD.MOV.U32 R15, RZ, RZ, 0x2 ;  /* 0x00000002ff0f7424 */ /* 0x000fe200078e00ff */
[----:B------:R-:W-:Y:S02]  /*19db0*/  MOV R7, R12 ;  /* 0x0000000c00077202 */ /* 0x000fe40000000f00 */
        /* <DEDUP_REMOVED lines=16> */
.L_x_3335:
        /* <DEDUP_REMOVED lines=13> */
.L_x_3337:
[----:B------:R-:W-:Y:S05]  /*19f90*/  BSYNC.RECONVERGENT B2 ;  /* 0x0000000000027941 */ /* 0x000fea0003800200 */
.L_x_3336:
        /* <DEDUP_REMOVED lines=41> */
[----:B------:R-:W-:-:S07]  /*1a230*/  HFMA2 R15, -RZ, RZ, 0, 0 ;  /* 0x00000000ff0f7431 */ /* 0x000fce00000001ff */
.L_x_3334:
[----:B------:R-:W-:Y:S05]  /*1a240*/  BSYNC.RECONVERGENT B1 ;  /* 0x0000000000017941 */ /* 0x000fea0003800200 */
.L_x_3333:
        /* <DEDUP_REMOVED lines=21> */
.L_x_3340:
        /* <DEDUP_REMOVED lines=13> */
.L_x_3342:
[----:B------:R-:W-:Y:S05]  /*1a470*/  BSYNC.RECONVERGENT B2 ;  /* 0x0000000000027941 */ /* 0x000fea0003800200 */
.L_x_3341:
        /* <DEDUP_REMOVED lines=41> */
[----:B------:R-:W-:-:S07]  /*1a710*/  LOP3.LUT R5, R16, UR30, R15, 0x96, !PT ;  /* 0x0000001e10057c12 */ /* 0x000fce000f8e960f */
.L_x_3339:
[----:B------:R-:W-:Y:S05]  /*1a720*/  BSYNC.RECONVERGENT B1 ;  /* 0x0000000000017941 */ /* 0x000fea0003800200 */
.L_x_3338:
[----:B------:R-:W-:Y:S01]  /*1a730*/  I2FP.F32.U32 R14, R7 ;  /* 0x00000007000e7245 */ /* 0x000fe20000201000 */
[----:B------:R-:W-:Y:S01]  /*1a740*/  HADD2.F32 R16, -RZ, R89.H0_H0 ;  /* 0x20000059ff107230 */ /* 0x000fe20000004100 */
[----:B------:R-:W-:Y:S01]  /*1a750*/  ISETP.NE.AND P3, PT, R17, 0x1, PT ;  /* 0x000000011100780c */ /* 0x000fe20003f65270 */
[----:B------:R-:W-:Y:S01]  /*1a760*/  @P1 HADD2.F32 R13, -RZ, R85.H0_H0 ;  /* 0x20000055ff0d1230 */ /* 0x000fe20000004100 */
[----:B------:R-:W-:Y:S01]  /*1a770*/  BSSY.RECONVERGENT B1, `(.L_x_3343) ;  /* 0x000004e000017945 */ /* 0x000fe20003800200 */
[----:B------:R-:W-:Y:S01]  /*1a780*/  FFMA.FTZ R14, R14, R101, 1.1641532182693481445e-10 ;  /* 0x2f0000000e0e7423 */ /* 0x000fe20000010065 */
[----:B------:R-:W-:Y:S01]  /*1a790*/  FMUL.FTZ R7, R16, R103 ;  /* 0x0000006710077220 */ /* 0x000fe20000410000 */
[----:B------:R-:W-:-:S03]  /*1a7a0*/  MOV R15, 0x2 ;  /* 0x00000002000f7802 */ /* 0x000fc60000000f00 */
        /* <DEDUP_REMOVED lines=17> */
.L_x_3345:
        /* <DEDUP_REMOVED lines=13> */
.L_x_3347:
[----:B------:R-:W-:Y:S05]  /*1a990*/  BSYNC.RECONVERGENT B2 ;  /* 0x0000000000027941 */ /* 0x000fea0003800200 */
.L_x_3346:
        /* <DEDUP_REMOVED lines=43> */
.L_x_3344:
[----:B------:R-:W-:Y:S05]  /*1ac50*/  BSYNC.RECONVERGENT B1 ;  /* 0x0000000000017941 */ /* 0x000fea0003800200 */
.L_x_3343:
        /* <DEDUP_REMOVED lines=21> */
.L_x_3350:
        /* <DEDUP_REMOVED lines=13> */
.L_x_3352:
[----:B------:R-:W-:Y:S05]  /*1ae80*/  BSYNC.RECONVERGENT B2 ;  /* 0x0000000000027941 */ /* 0x000fea0003800200 */
.L_x_3351:
        /* <DEDUP_REMOVED lines=43> */
.L_x_3349:
[----:B------:R-:W-:Y:S05]  /*1b140*/  BSYNC.RECONVERGENT B1 ;  /* 0x0000000000017941 */ /* 0x000fea0003800200 */
.L_x_3348:
        /* <DEDUP_REMOVED lines=25> */
.L_x_3355:
        /* <DEDUP_REMOVED lines=13> */
.L_x_3357:
[----:B------:R-:W-:Y:S05]  /*1b3b0*/  BSYNC.RECONVERGENT B2 ;  /* 0x0000000000027941 */ /* 0x000fea0003800200 */
.L_x_3356:
        /* <DEDUP_REMOVED lines=43> */
.L_x_3354:
[----:B------:R-:W-:Y:S05]  /*1b670*/  BSYNC.RECONVERGENT B1 ;  /* 0x0000000000017941 */ /* 0x000fea0003800200 */
.L_x_3353:
        /* <DEDUP_REMOVED lines=20> */
.L_x_3360:
        /* <DEDUP_REMOVED lines=13> */
.L_x_3362:
[----:B------:R-:W-:Y:S05]  /*1b890*/  BSYNC.RECONVERGENT B2 ;  /* 0x0000000000027941 */ /* 0x000fea0003800200 */
.L_x_3361:
        /* <DEDUP_REMOVED lines=43> */
.L_x_3359:
[----:B------:R-:W-:Y:S05]  /*1bb50*/  BSYNC.RECONVERGENT B1 ;  /* 0x0000000000017941 */ /* 0x000fea0003800200 */
.L_x_3358:
        /* <DEDUP_REMOVED lines=26> */
.L_x_3365:
        /* <DEDUP_REMOVED lines=13> */
.L_x_3367:
[----:B------:R-:W-:Y:S05]  /*1bdd0*/  BSYNC.RECONVERGENT B2 ;  /* 0x0000000000027941 */ /* 0x000fea0003800200 */
.L_x_3366:
        /* <DEDUP_REMOVED lines=43> */
.L_x_3364:
[----:B------:R-:W-:Y:S05]  /*1c090*/  BSYNC.RECONVERGENT B1 ;  /* 0x0000000000017941 */ /* 0x000fea0003800200 */
.L_x_3363:
        /* <DEDUP_REMOVED lines=20> */
.L_x_3370:
        /* <DEDUP_REMOVED lines=13> */
.L_x_3372:
[----:B------:R-:W-:Y:S05]  /*1c2b0*/  BSYNC.RECONVERGENT B2 ;  /* 0x0000000000027941 */ /* 0x000fea0003800200 */
.L_x_3371:
        /* <DEDUP_REMOVED lines=43> */
.L_x_3369:
[----:B------:R-:W-:Y:S05]  /*1c570*/  BSYNC.RECONVERGENT B1 ;  /* 0x0000000000017941 */ /* 0x000fea0003800200 */
.L_x_3368:
        /* <DEDUP_REMOVED lines=25> */
.L_x_3375:
        /* <DEDUP_REMOVED lines=13> */
.L_x_3377:
[----:B------:R-:W-:Y:S05]  /*1c7e0*/  BSYNC.RECONVERGENT B2 ;  /* 0x0000000000027941 */ /* 0x000fea0003800200 */
.L_x_3376:
        /* <DEDUP_REMOVED lines=43> */
.L_x_3374:
[----:B------:R-:W-:Y:S05]  /*1caa0*/  BSYNC.RECONVERGENT B1 ;  /* 0x0000000000017941 */ /* 0x000fea0003800200 */
.L_x_3373:
        /* <DEDUP_REMOVED lines=20> */
.L_x_3380:
        /* <DEDUP_REMOVED lines=13> */
.L_x_3382:
[----:B------:R-:W-:Y:S05]  /*1ccc0*/  BSYNC.RECONVERGENT B2 ;  /* 0x0000000000027941 */ /* 0x000fea0003800200 */
.L_x_3381:
        /* <DEDUP_REMOVED lines=43> */
.L_x_3379:
[----:B------:R-:W-:Y:S05]  /*1cf80*/  BSYNC.RECONVERGENT B1 ;  /* 0x0000000000017941 */ /* 0x000fea0003800200 */
.L_x_3378:
[----:B------:R-:W-:Y:S01]  /*1cf90*/  I2FP.F32.U32 R92, R7 ;  /* 0x00000007005c7245 */ /* 0x000fe20000201000 */
[----:B------:R-:W-:Y:S01]  /*1cfa0*/  HADD2.F32 R94, -RZ, R91.H0_H0 ;  /* 0x2000005bff5e7230 */ /* 0x000fe20000004100 */
[----:B------:R-:W-:Y:S01]  /*1cfb0*/  BSSY.RECONVERGENT B1, `(.L_x_3383) ;  /* 0x0000051000017945 */ /* 0x000fe20003800200 */
[----:B------:R-:W-:Y:S01]  /*1cfc0*/  MOV R134, 0x2 ;  /* 0x0000000200867802 */ /* 0x000fe20000000f00 */
[----:B------:R-:W-:Y:S02]  /*1cfd0*/  IMAD.MOV.U32 R93, RZ, RZ, R12 ;  /* 0x000000ffff5d7224 */ /* 0x000fe400078e000c */
[----:B------:R-:W-:Y:S01]  /*1cfe0*/  FFMA.FTZ R92, R92, R101, 1.1641532182693481445e-10 ;  /* 0x2f0000005c5c7423 */ /* 0x000fe20000010065 */
[----:B------:R-:W-:-:S04]  /*1cff0*/  FMUL.FTZ R94, R94, R103 ;  /* 0x000000675e5e7220 */ /* 0x000fc80000410000 */
[----:B------:R-:W-:-:S04]  /*1d000*/  FSETP.GTU.FTZ.AND P5, PT, R92, R105, PT ;  /* 0x000000695c00720b */ /* 0x000fc80003fbc000 */
[----:B------:R-:W-:Y:S01]  /*1d010*/  FSEL R92, R94, RZ, !P5 ;  /* 0x000000ff5e5c7208 */ /* 0x000fe20006800000 */
[----:B------:R-:W-:Y:S01]  /*1d020*/  @P1 HADD2.F32 R94, -RZ, R87.H0_H0 ;  /* 0x20000057ff5e1230 */ /* 0x000fe20000004100 */
        /* <DEDUP_REMOVED lines=16> */
.L_x_3385:
        /* <DEDUP_REMOVED lines=13> */
.L_x_3387:
[----:B------:R-:W-:Y:S05]  /*1d200*/  BSYNC.RECONVERGENT B2 ;  /* 0x0000000000027941 */ /* 0x000fea0003800200 */
.L_x_3386:
        /* <DEDUP_REMOVED lines=43> */
.L_x_3384:
[----:B------:R-:W-:Y:S05]  /*1d4c0*/  BSYNC.RECONVERGENT B1 ;  /* 0x0000000000017941 */ /* 0x000fea0003800200 */
.L_x_3383:
        /* <DEDUP_REMOVED lines=20> */
.L_x_3390:
        /* <DEDUP_REMOVED lines=15> */
.L_x_3392:
[----:B------:R-:W-:Y:S05]  /*1d700*/  BSYNC.RECONVERGENT B2 ;  /* 0x0000000000027941 */ /* 0x000fea0003800200 */
.L_x_3391:
        /* <DEDUP_REMOVED lines=43> */
.L_x_3389:
[----:B------:R-:W-:Y:S05]  /*1d9c0*/  BSYNC.RECONVERGENT B1 ;  /* 0x0000000000017941 */ /* 0x000fea0003800200 */
.L_x_3388:
[----:B------:R-:W-:Y:S01]  /*1d9d0*/  I2FP.F32.U32 R92, R93 ;  /* 0x0000005d005c7245 */ /* 0x000fe20000201000 */
[----:B------:R-:W-:Y:S02]  /*1d9e0*/  HADD2.F32 R94, -RZ, R91.H1_H1 ;  /* 0x3000005bff5e7230 */ /* 0x000fe40000004100 */
[----:B------:R-:W-:Y:S02]  /*1d9f0*/  @P1 HADD2.F32 R93, -RZ, R87.H1_H1 ;  /* 0x30000057ff5d1230 */ /* 0x000fe40000004100 */
[----:B------:R-:W-:Y:S01]  /*1da00*/  FFMA.FTZ R92, R92, R101, 1.1641532182693481445e-10 ;  /* 0x2f0000005c5c7423 */ /* 0x000fe20000010065 */
[----:B------:R-:W-:-:S04]  /*1da10*/  FMUL.FTZ R94, R94, R103 ;  /* 0x000000675e5e7220 */ /* 0x000fc80000410000 */
[----:B------:R-:W-:-:S04]  /*1da20*/  FSETP.GTU.FTZ.AND P6, PT, R92, R105, PT ;  /* 0x000000695c00720b */ /* 0x000fc80003fdc000 */
[----:B------:R-:W-:Y:S02]  /*1da30*/  FSEL R92, R94, RZ, !P6 ;  /* 0x000000ff5e5c7208 */ /* 0x000fe40007000000 */
[----:B------:R-:W-:-:S03]  /*1da40*/  PRMT R94, R137, 0x5410, R139 ;  /* 0x00005410895e7816 */ /* 0x000fc6000000008b */
[----:B------:R-:W-:-:S04]  /*1da50*/  FADD.FTZ R92, R133, R92 ;  /* 0x0000005c855c7221 */ /* 0x000fc80000010000 */
[----:B------:R-:W-:Y:S01]  /*1da60*/  @P1 FADD.FTZ R133, R93, R92 ;  /* 0x0000005c5d851221 */ /* 0x000fe20000010000 */
[----:B------:R-:W-:Y:S02]  /*1da70*/  @!P1 MOV R133, R92 ;  /* 0x0000005c00859202 */ /* 0x000fe40000000f00 */
[----:B------:R-:W-:Y:S02]  /*1da80*/  SEL R92, RZ, 0x1, P6 ;  /* 0x00000001ff5c7807 */ /* 0x000fe40003000000 */
[----:B------:R-:W-:Y:S02]  /*1da90*/  F2FP.F16.F32.PACK_AB R95, RZ, R133 ;  /* 0x00000085ff5f723e */ /* 0x000fe400000000ff */
[----:B------:R-:W-:Y:S02]  /*1daa0*/  PRMT R93, R18, 0x5410, R125 ;  /* 0x00005410125d7816 */ /* 0x000fe4000000007d */
[----:B------:R-:W-:Y:S02]  /*1dab0*/  PRMT R18, R92, 0x7610, R18 ;  /* 0x000076105c127816 */ /* 0x000fe40000000012 */
[----:B------:R-:W-:-:S02]  /*1dac0*/  PRMT R92, R113, 0x5410, R117 ;  /* 0x00005410715c7816 */ /* 0x000fc40000000075 */
[----:B------:R-:W-:Y:S01]  /*1dad0*/  PRMT R95, R119, 0x5410, R95 ;  /* 0x00005410775f7816 */ /* 0x000fe2000000005f */
[----:B------:R-:W-:Y:S06]  /*1dae0*/  BRA `(.L_x_3393) ;  /* 0x00000028004c7947 */ /* 0x000fec0003800000 */
.L_x_3312:
        /* <DEDUP_REMOVED lines=16> */
.L_x_3396:
[----:B------:R-:W-:Y:S01]  /*1dbf0*/  IADD3 R3, PT, PT, R3, 0x1, RZ ;  /* 0x0000000103037810 */ /* 0x000fe20007ffe0ff */
[----:B------:R-:W-:Y:S03]  /*1dc00*/  BSSY.RECONVERGENT B2, `(.L_x_3397) ;  /* 0x000000c000027945 */ /* 0x000fe60003800200 */
[C---:B------:R-:W-:Y:S01]  /*1dc10*/  ISETP.NE.AND P2, PT, R3.reuse, RZ, PT ;  /* 0x000000ff0300720c */ /* 0x040fe20003f45270 */
[----:B--2---:R-:W-:-:S12]  /*1dc20*/  IMAD.WIDE.U32 R112, R3, -0x2daee0ad, RZ ;  /* 0xd2511f5303707825 */ /* 0x004fd800078e00ff */
        /* <DEDUP_REMOVED lines=9> */
.L_x_3398:
[----:B------:R-:W-:Y:S05]  /*1dcc0*/  BSYNC.RECONVERGENT B2 ;  /* 0x0000000000027941 */ /* 0x000fea0003800200 */
.L_x_3397:
        /* <DEDUP_REMOVED lines=43> */
.L_x_3395:
[----:B------:R-:W-:Y:S05]  /*1df80*/  BSYNC.RECONVERGENT B1 ;  /* 0x0000000000017941 */ /* 0x000fea0003800200 */
.L_x_3394:
[----:B--2---:R-:W-:Y:S01]  /*1df90*/  I2FP.F32.U32 R110, R107 ;  /* 0x0000006b006e7245 */ /* 0x004fe20000201000 */
[----:B-----5:R-:W-:Y:S01]  /*1dfa0*/  HADD2.F32 R112, -RZ, R92.H0_H0 ;  /* 0x2000005cff707230 */ /* 0x020fe20000004100 */
        /* <DEDUP_REMOVED lines=22> */
.L_x_3401:
        /* <DEDUP_REMOVED lines=13> */
.L_x_3403:
[----:B------:R-:W-:Y:S05]  /*1e1e0*/  BSYNC.RECONVERGENT B2 ;  /* 0x0000000000027941 */ /* 0x000fea0003800200 */
.L_x_3402:
        /* <DEDUP_REMOVED lines=43> */
.L_x_3400:
[----:B------:R-:W-:Y:S05]  /*1e4a0*/  BSYNC.RECONVERGENT B1 ;  /* 0x0000000000017941 */ /* 0x000fea0003800200 */
.L_x_3399:
        /* <DEDUP_REMOVED lines=24> */
.L_x_3406:
        /* <DEDUP_REMOVED lines=13> */
.L_x_3408:
[----:B------:R-:W-:Y:S05]  /*1e700*/  BSYNC.RECONVERGENT B2 ;  /* 0x0000000000027941 */ /* 0x000fea0003800200 */
.L_x_3407:
        /* <DEDUP_REMOVED lines=39> */
[----:B------:R-:W-:Y:S02]  /*1e980*/  IMAD.MOV.U32 R10, RZ, RZ, R114 ;  /* 0x000000ffff0a7224 */ /* 0x000fe400078e0072 */
[----:B------:R-:W-:Y:S02]  /*1e990*/  HFMA2 R114, -RZ, RZ, 0, 0 ;  /* 0x00000000ff727431 */ /* 0x000fe400000001ff */
[----:B------:R-:W-:Y:S01]  /*1e9a0*/  IMAD.MOV.U32 R12, RZ, RZ, R134 ;  /* 0x000000ffff0c7224 */ /* 0x000fe200078e0086 */
[----:B------:R-:W-:-:S07]  /*1e9b0*/  LOP3.LUT R5, R130, UR30, R115, 0x96, !PT ;  /* 0x0000001e82057c12 */ /* 0x000fce000f8e9673 */
.L_x_3405:
[----:B------:R-:W-:Y:S05]  /*1e9c0*/  BSYNC.RECONVERGENT B1 ;  /* 0x0000000000017941 */ /* 0x000fea0003800200 */
.L_x_3404:
        /* <DEDUP_REMOVED lines=24> */
.L_x_3411:
        /* <DEDUP_REMOVED lines=13> */
.L_x_3413:
[----:B------:R-:W-:Y:S05]  /*1ec20*/  BSYNC.RECONVERGENT B2 ;  /* 0x0000000000027941 */ /* 0x000fea0003800200 */
.L_x_3412:
        /* <DEDUP_REMOVED lines=43> */
.L_x_3410:
[----:B------:R-:W-:Y:S05]  /*1eee0*/  BSYNC.RECONVERGENT B1 ;  /* 0x0000000000017941 */ /* 0x000fea0003800200 */
.L_x_3409:
        /* <DEDUP_REMOVED lines=24> */
.L_x_3416:
        /* <DEDUP_REMOVED lines=13> */
.L_x_3418:
[----:B------:R-:W-:Y:S05]  /*1f140*/  BSYNC.RECONVERGENT B2 ;  /* 0x0000000000027941 */ /* 0x000fea0003800200 */
.L_x_3417:
        /* <DEDUP_REMOVED lines=43> */
.L_x_3415:
[----:B------:R-:W-:Y:S05]  /*1f400*/  BSYNC.RECONVERGENT B1 ;  /* 0x0000000000017941 */ /* 0x000fea0003800200 */
.L_x_3414:
        /* <DEDUP_REMOVED lines=23> */
.L_x_3421:
        /* <DEDUP_REMOVED lines=13> */
.L_x_3423:
[----:B------:R-:W-:Y:S05]  /*1f650*/  BSYNC.RECONVERGENT B2 ;  /* 0x0000000000027941 */ /* 0x000fea0003800200 */
.L_x_3422:
        /* <DEDUP_REMOVED lines=43> */
.L_x_3420:
[----:B------:R-:W-:Y:S05]  /*1f910*/  BSYNC.RECONVERGENT B1 ;  /* 0x0000000000017941 */ /* 0x000fea0003800200 */
.L_x_3419:
        /* <DEDUP_REMOVED lines=23> */
.L_x_3426:
        /* <DEDUP_REMOVED lines=13> */
.L_x_3428:
[----:B------:R-:W-:Y:S05]  /*1fb60*/  BSYNC.RECONVERGENT B2 ;  /* 0x0000000000027941 */ /* 0x000fea0003800200 */
.L_x_3427:
        /* <DEDUP_REMOVED lines=43> */
.L_x_3425:
[----:B------:R-:W-:Y:S05]  /*1fe20*/  BSYNC.RECONVERGENT B1 ;  /* 0x0000000000017941 */ /* 0x000fea0003800200 */
.L_x_3424:
[----:B------:R-:W-:Y:S01]  /*1fe30*/  I2FP.F32.U32 R92, R7 ;  /* 0x00000007005c7245 */ /* 0x000fe20000201000 */
[----:B------:R-:W-:Y:S01]  /*1fe40*/  HADD2.F32 R134, -RZ, R95.H0_H0 ;  /* 0x2000005fff867230 */ /* 0x000fe20000004100 */
[----:B------:R-:W-:Y:S01]  /*1fe50*/  ISETP.NE.AND P5, PT, R133, 0x1, PT ;  /* 0x000000018500780c */ /* 0x000fe20003fa5270 */
[----:B------:R-:W-:Y:S01]  /*1fe60*/  @P1 HADD2.F32 R160, -RZ, R87.H0_H0 ;  /* 0x20000057ffa01230 */ /* 0x000fe20000004100 */
[----:B------:R-:W-:Y:S01]  /*1fe70*/  BSSY.RECONVERGENT B1, `(.L_x_3429) ;  /* 0x000004c000017945 */ /* 0x000fe20003800200 */
[----:B------:R-:W-:Y:S01]  /*1fe80*/  FFMA.FTZ R92, R92, R101, 1.1641532182693481445e-10 ;  /* 0x2f0000005c5c7423 */ /* 0x000fe20000010065 */
[----:B------:R-:W-:Y:S01]  /*1fe90*/  FMUL.FTZ R134, R134, R103 ;  /* 0x0000006786867220 */ /* 0x000fe20000410000 */
[----:B------:R-:W-:Y:S01]  /*1fea0*/  IMAD.MOV.U32 R7, RZ, RZ, 0x2 ;  /* 0x00000002ff077424 */ /* 0x000fe200078e00ff */
[----:B------:R-:W-:Y:S02]  /*1feb0*/  MOV R93, R12 ;  /* 0x0000000c005d7202 */ /* 0x000fe40000000f00 */
[----:B------:R-:W-:-:S04]  /*1fec0*/  FSETP.GTU.FTZ.AND P4, PT, R92, R105, PT ;  /* 0x000000695c00720b */ /* 0x000fc80003f9c000 */
        /* <DEDUP_REMOVED lines=13> */
.L_x_3431:
        /* <DEDUP_REMOVED lines=13> */
.L_x_3433:
[----:B------:R-:W-:Y:S05]  /*20070*/  BSYNC.RECONVERGENT B2 ;  /* 0x0000000000027941 */ /* 0x000fea0003800200 */
.L_x_3432:
        /* <DEDUP_REMOVED lines=43> */
.L_x_3430:
[----:B------:R-:W-:Y:S05]  /*20330*/  BSYNC.RECONVERGENT B1 ;  /* 0x0000000000017941 */ /* 0x000fea0003800200 */
.L_x_3429:
        /* <DEDUP_REMOVED lines=14> */
.L_x_3393:
[----:B------:R-:W-:Y:S01]  /*20420*/  FADD.FTZ R103, RZ, R136 ;  /* 0x00000088ff677221 */ /* 0x000fe20000010000 */
[----:B------:R-:W-:Y:S01]  /*20430*/  SEL R101, RZ, 0x1000000, !P5 ;  /* 0x01000000ff657807 */ /* 0x000fe20006800000 */
[----:B------:R-:W-:Y:S01]  /*20440*/  IMAD.WIDE.U32 R98, R129, 0x10, R98 ;  /* 0x0000001081627825 */ /* 0x000fe200078e0062 */
[----:B------:R-:W-:-:S03]  /*20450*/  SEL R134, RZ, 0x10000, !P4 ;  /* 0x00010000ff867807 */ /* 0x000fc60006000000 */
[----:B------:R-:W-:Y:S01]  /*20460*/  FADD.FTZ R103, R103, R146 ;  /* 0x0000009267677221 */ /* 0x000fe20000010000 */
[----:B------:R-:W-:Y:S01]  /*20470*/  ISETP.NE.AND P6, PT, R109, RZ, PT ;  /* 0x000000ff6d00720c */ /* 0x000fe20003fc5270 */
[----:B------:R-:W-:Y:S01]  /*20480*/  IMAD.WIDE.U32 R96, R129, 0x8, R96 ;  /* 0x0000000881607825 */ /* 0x000fe200078e0060 */
[----:B------:R-:W-:-:S03]  /*20490*/  ISETP.NE.AND P5, PT, R111, RZ, PT ;  /* 0x000000ff6f00720c */ /* 0x000fc60003fa5270 */
[----:B------:R-:W-:Y:S01]  /*204a0*/  FADD.FTZ R103, R103, R140 ;  /* 0x0000008c67677221 */ /* 0x000fe20000010000 */
[----:B------:R-:W-:Y:S01]  /*204b0*/  ISETP.NE.AND P4, PT, R115, RZ, PT ;  /* 0x000000ff7300720c */ /* 0x000fe20003f85270 */
[----:B------:R0:W-:Y:S01]  /*204c0*/  STG.E.128 desc[UR8][R98.64], R92 ;  /* 0x0000005c62007986 */ /* 0x0001e2000c101d08 */
[----:B------:R-:W-:Y:S01]  /*204d0*/  ISETP.NE.AND P1, PT, R107, RZ, PT ;  /* 0x000000ff6b00720c */ /* 0x000fe20003f25270 */
[----:B------:R-:W-:Y:S01]  /*204e0*/  FADD.FTZ R103, R103, R150 ;  /* 0x0000009667677221 */ /* 0x000fe20000010000 */
[----:B------:R-:W-:Y:S02]  /*204f0*/  SEL R164, RZ, 0x100, !P3 ;  /* 0x00000100ffa47807 */ /* 0x000fe40005800000 */
        /* <DEDUP_REMOVED lines=11> */
[----:B------:R-:W-:Y:S02]  /*205b0*/  LOP3.LUT R135, R164, R135, RZ, 0xfc, !PT ;  /* 0x00000087a4877212 */ /* 0x000fe400078efcff */
[----:B------:R-:W-:Y:S01]  /*205c0*/  LOP3.LUT R134, R101, R134, RZ, 0xfc, !PT ;  /* 0x0000008665867212 */ /* 0x000fe200078efcff */
[----:B------:R-:W-:Y:S01]  /*205d0*/  FADD.FTZ R103, R103, R116 ;  /* 0x0000007467677221 */ /* 0x000fe20000010000 */
[----:B------:R-:W-:-:S03]  /*205e0*/  ISETP.NE.AND P1, PT, R2, RZ, PT ;  /* 0x000000ff0200720c */ /* 0x000fc60003f25270 */
[----:B------:R-:W-:Y:S01]  /*205f0*/  FADD.FTZ R103, R103, R162 ;  /* 0x000000a267677221 */ /* 0x000fe20000010000 */
[----:B------:R0:W-:Y:S03]  /*20600*/  STG.E.64 desc[UR8][R96.64], R134 ;  /* 0x0000008660007986 */ /* 0x0001e6000c101b08 */
        /* <DEDUP_REMOVED lines=21> */
[----:B0-----:R-:W-:Y:S06]  /*20760*/  @!P0 BRA `(.L_x_3434) ;  /* 0x0000000000508947 */ /* 0x001fec0003800000 */
[----:B------:R-:W-:Y:S01]  /*20770*/  SHF.L.U32 R95, R17, 0x10, RZ ;  /* 0x00000010115f7819 */ /* 0x000fe200000006ff */
        /* <DEDUP_REMOVED lines=19> */
.L_x_3434:
        /* <DEDUP_REMOVED lines=88> */
.L_x_3448:
[----:B------:R-:W-:Y:S01]  /*20e30*/  FMUL.FTZ R92, R103, R103 ;  /* 0x00000067675c7220 */ /* 0x000fe20000410000 */
[----:B------:R-:W-:Y:S01]  /*20e40*/  PLOP3.LUT P2, PT, PT, PT, UP0, 0x40, 0x4 ;  /* 0x000000000004781c */ /* 0x000fe20003f4e808 */
[----:B01----:R-:W-:Y:S01]  /*20e50*/  FADD.FTZ R96, R96, R99 ;  /* 0x0000006360607221 */ /* 0x003fe20000010000 */
[----:B------:R-:W-:Y:S02]  /*20e60*/  HADD2.F32 R94, -RZ, R20.H0_H0 ;  /* 0x20000014ff5e7230 */ /* 0x000fe40000004100 */
[----:B------:R-:W-:Y:S01]  /*20e70*/  FSEL R92, R92, RZ, !P2 ;  /* 0x000000ff5c5c7208 */ /* 0x000fe20005000000 */
[----:B------:R-:W-:Y:S01]  /*20e80*/  FFMA.FTZ R93, R96, R93, UR12 ;  /* 0x0000000c605d7e23 */ /* 0x000fe2000801005d */
[----:B------:R-:W-:Y:S01]  /*20e90*/  PLOP3.LUT P2, PT, PT, PT, UP0, 0x40, 0x4 ;  /* 0x000000000004781c */ /* 0x000fe20003f4e808 */
[----:B------:R-:W-:Y:S02]  /*20ea0*/  HADD2.F32 R96, -RZ, R64.H0_H0 ;  /* 0x20000040ff607230 */ /* 0x000fe40000004100 */
[----:B------:R-:W-:Y:S01]  /*20eb0*/  FADD.FTZ R92, R93, R92 ;  /* 0x0000005c5d5c7221 */ /* 0x000fe20000010000 */
[----:B------:R-:W-:Y:S01]  /*20ec0*/  FSEL R139, R103, RZ, P2 ;  /* 0x000000ff678b7208 */ /* 0x000fe20001000000 */
[----:B------:R-:W-:-:S02]  /*20ed0*/  HADD2.F32 R98, -RZ, R36.H0_H0 ;  /* 0x20000024ff627230 */ /* 0x000fc40000004100 */
[----:B------:R0:W1:Y:S01]  /*20ee0*/  MUFU.RSQ R134, R92 ;  /* 0x0000005c00867308 */ /* 0x0000620000001400 */
[----:B------:R-:W-:Y:S02]  /*20ef0*/  HADD2.F32 R95, -RZ, R80.H0_H0 ;  /* 0x20000050ff5f7230 */ /* 0x000fe40000004100 */
[C---:B------:R-:W-:Y:S01]  /*20f00*/  FADD.FTZ R93, -R139.reuse, R136 ;  /* 0x000000888b5d7221 */ /* 0x040fe20000010100 */
[C---:B------:R-:W-:Y:S01]  /*20f10*/  FADD.FTZ R97, -R139.reuse, R146 ;  /* 0x000000928b617221 */ /* 0x040fe20000010100 */
[----:B------:R-:W-:Y:S02]  /*20f20*/  HADD2.F32 R146, -RZ, R20.H1_H1 ;  /* 0x30000014ff927230 */ /* 0x000fe40000004100 */
[C---:B------:R-:W-:Y:S01]  /*20f30*/  FADD.FTZ R99, -R139.reuse, R150 ;  /* 0x000000968b637221 */ /* 0x040fe20000010100 */
[----:B------:R-:W-:Y:S02]  /*20f40*/  HADD2.F32 R160, -RZ, R37.H0_H0 ;  /* 0x20000025ffa07230 */ /* 0x000fe40000004100 */
[----:B------:R-:W-:Y:S01]  /*20f50*/  FADD.FTZ R105, -R139, R158 ;  /* 0x0000009e8b697221 */ /* 0x000fe20000010100 */
[----:B------:R-:W-:-:S02]  /*20f60*/  HADD2.F32 R164, -RZ, R21.H1_H1 ;  /* 0x30000015ffa47230 */ /* 0x000fc40000004100 */
[C---:B------:R-:W-:Y:S01]  /*20f70*/  FADD.FTZ R107, -R139.reuse, R162 ;  /* 0x000000a28b6b7221 */ /* 0x040fe20000010100 */
[----:B0-----:R-:W-:Y:S02]  /*20f80*/  HADD2.F32 R92, -RZ, R64.H1_H1 ;  /* 0x30000040ff5c7230 */ /* 0x001fe40000004100 */
[C---:B------:R-:W-:Y:S01]  /*20f90*/  FADD.FTZ R113, -R139.reuse, R132 ;  /* 0x000000848b717221 */ /* 0x040fe20000010100 */
[----:B------:R-:W-:Y:S02]  /*20fa0*/  HADD2.F32 R101, -RZ, R65.H1_H1 ;  /* 0x30000041ff657230 */ /* 0x000fe40000004100 */
[----:B------:R-:W-:Y:S01]  /*20fb0*/  FADD.FTZ R131, -R139, R131 ;  /* 0x000000838b837221 */ /* 0x000fe20000010100 */
[----:B------:R-:W-:Y:S02]  /*20fc0*/  HADD2.F32 R158, -RZ, R22.H1_H1 ;  /* 0x30000016ff9e7230 */ /* 0x000fe40000004100 */
[----:B------:R-:W-:Y:S02]  /*20fd0*/  HADD2.F32 R162, -RZ, R24.H1_H1 ;  /* 0x30000018ffa27230 */ /* 0x000fe40000004100 */
[C---:B-1----:R-:W-:Y:S01]  /*20fe0*/  FMUL.FTZ R93, R134.reuse, R93 ;  /* 0x0000005d865d7220 */ /* 0x042fe20000410000 */
[C---:B------:R-:W-:Y:S01]  /*20ff0*/  FMUL.FTZ R143, R134.reuse, R97 ;  /* 0x00000061868f7220 */ /* 0x040fe20000410000 */
[C---:B------:R-:W-:Y:S01]  /*21000*/  FMUL.FTZ R99, R134.reuse, R99 ;  /* 0x0000006386637220 */ /* 0x040fe20000410000 */
[----:B------:R-:W-:Y:S01]  /*21010*/  FMUL.FTZ R159, R134, R105 ;  /* 0x00000069869f7220 */ /* 0x000fe20000410000 */
[C---:B------:R-:W-:Y:S01]  /*21020*/  FFMA.FTZ R97, R93.reuse, R94, R96 ;  /* 0x0000005e5d617223 */ /* 0x040fe20000010060 */
[----:B------:R-:W-:Y:S01]  /*21030*/  FFMA.FTZ R136, R93, R98, R95 ;  /* 0x000000625d887223 */ /* 0x000fe2000001005f */
        /* <DEDUP_REMOVED lines=8> */
[----:B------:R-:W-:Y:S01]  /*210c0*/  FFMA.FTZ R150, R93, R96, R98 ;  /* 0x000000605d967223 */ /* 0x000fe20000010062 */
[----:B------:R-:W-:-:S02]  /*210d0*/  HADD2.F32 R94, -RZ, R80.H1_H1 ;  /* 0x30000050ff5e7230 */ /* 0x000fc40000004100 */
[----:B------:R-:W-:Y:S01]  /*210e0*/  FFMA.FTZ R140, R93, R160, R95 ;  /* 0x000000a05d8c7223 */ /* 0x000fe2000001005f */
[----:B------:R-:W-:Y:S01]  /*210f0*/  FADD.FTZ R93, -R139, R152 ;  /* 0x000000988b5d7221 */ /* 0x000fe20000010100 */
[----:B------:R-:W-:Y:S02]  /*21100*/  HADD2.F32 R96, -RZ, R22.H0_H0 ;  /* 0x20000016ff607230 */ /* 0x000fe40000004100 */
[C---:B------:R-:W-:Y:S01]  /*21110*/  FMUL.FTZ R107, R134.reuse, R107 ;  /* 0x0000006b866b7220 */ /* 0x040fe20000410000 */
[----:B------:R-:W-:Y:S02]  /*21120*/  HADD2.F32 R98, -RZ, R66.H0_H0 ;  /* 0x20000042ff627230 */ /* 0x000fe40000004100 */
[----:B------:R-:W-:Y:S01]  /*21130*/  FMUL.FTZ R93, R134, R93 ;  /* 0x0000005d865d7220 */ /* 0x000fe20000410000 */
[----:B------:R-:W-:Y:S02]  /*21140*/  HADD2.F32 R160, -RZ, R38.H0_H0 ;  /* 0x20000026ffa07230 */ /* 0x000fe40000004100 */
[----:B------:R-:W-:Y:S01]  /*21150*/  FFMA.FTZ R143, R143, R92, R94 ;  /* 0x0000005c8f8f7223 */ /* 0x000fe2000001005e */
[----:B------:R-:W-:-:S02]  /*21160*/  HADD2.F32 R95, -RZ, R82.H0_H0 ;  /* 0x20000052ff5f7230 */ /* 0x000fc40000004100 */
[C---:B------:R-:W-:Y:S01]  /*21170*/  FFMA.FTZ R105, R93.reuse, R96, R98 ;  /* 0x000000605d697223 */ /* 0x040fe20000010062 */
[----:B------:R-:W-:Y:S02]  /*21180*/  HADD2.F32 R92, -RZ, R37.H1_H1 ;  /* 0x30000025ff5c7230 */ /* 0x000fe40000004100 */
[----:B------:R-:W-:Y:S01]  /*21190*/  FMUL.FTZ R113, R134, R113 ;  /* 0x0000007186717220 */ /* 0x000fe20000410000 */
[----:B------:R-:W-:Y:S02]  /*211a0*/  HADD2.F32 R94, -RZ, R81.H1_H1 ;  /* 0x30000051ff5e7230 */ /* 0x000fe40000004100 */
[----:B------:R-:W-:Y:S01]  /*211b0*/  FFMA.FTZ R152, R93, R160, R95 ;  /* 0x000000a05d987223 */ /* 0x000fe2000001005f */
[----:B------:R-:W-:Y:S02]  /*211c0*/  HADD2.F32 R164, -RZ, R66.H1_H1 ;  /* 0x30000042ffa47230 */ /* 0x000fe40000004100 */
[----:B------:R-:W-:Y:S01]  /*211d0*/  FADD.FTZ R93, -R139, R154 ;  /* 0x0000009a8b5d7221 */ /* 0x000fe20000010100 */
[----:B------:R-:W-:-:S02]  /*211e0*/  HADD2.F32 R96, -RZ, R23.H0_H0 ;  /* 0x20000017ff607230 */ /* 0x000fc40000004100 */
[----:B------:R-:W-:Y:S01]  /*211f0*/  FFMA.FTZ R157, R99, R92, R94 ;  /* 0x0000005c639d7223 */ /* 0x000fe2000001005e */
[----:B------:R-:W-:Y:S02]  /*21200*/  HADD2.F32 R98, -RZ, R67.H0_H0 ;  /* 0x20000043ff627230 */ /* 0x000fe40000004100 */
[----:B------:R-:W-:Y:S01]  /*21210*/  FADD.FTZ R99, -R139, R148 ;  /* 0x000000948b637221 */ /* 0x000fe20000010100 */
[----:B------:R-:W-:Y:S02]  /*21220*/  HADD2.F32 R160, -RZ, R39.H0_H0 ;  /* 0x20000027ffa07230 */ /* 0x000fe40000004100 */
[----:B------:R-:W-:Y:S01]  /*21230*/  FMUL.FTZ R93, R134, R93 ;  /* 0x0000005d865d7220 */ /* 0x000fe20000410000 */
[----:B------:R-:W-:Y:S02]  /*21240*/  HADD2.F32 R95, -RZ, R83.H0_H0 ;  /* 0x20000053ff5f7230 */ /* 0x000fe40000004100 */
[----:B------:R-:W-:Y:S01]  /*21250*/  FFMA.FTZ R158, R159, R158, R164 ;  /* 0x0000009e9f9e7223 */ /* 0x000fe200000100a4 */
[----:B------:R-:W-:-:S02]  /*21260*/  HADD2.F32 R92, -RZ, R38.H1_H1 ;  /* 0x30000026ff5c7230 */ /* 0x000fc40000004100 */
[----:B------:R-:W-:Y:S01]  /*21270*/  FMUL.FTZ R99, R134, R99 ;  /* 0x0000006386637220 */ /* 0x000fe20000410000 */
[----:B------:R-:W-:Y:S02]  /*21280*/  HADD2.F32 R94, -RZ, R82.H1_H1 ;  /* 0x30000052ff5e7230 */ /* 0x000fe40000004100 */
[C---:B------:R-:W-:Y:S01]  /*21290*/  FFMA.FTZ R109, R93.reuse, R96, R98 ;  /* 0x000000605d6d7223 */ /* 0x040fe20000010062 */
[----:B------:R-:W-:Y:S02]  /*212a0*/  HADD2.F32 R148, -RZ, R23.H1_H1 ;  /* 0x30000017ff947230 */ /* 0x000fe40000004100 */
[----:B------:R-:W-:Y:S01]  /*212b0*/  FFMA.FTZ R154, R93, R160, R95 ;  /* 0x000000a05d9a7223 */ /* 0x000fe2000001005f */
[----:B------:R-:W-:Y:S02]  /*212c0*/  HADD2.F32 R164, -RZ, R67.H1_H1 ;  /* 0x30000043ffa47230 */ /* 0x000fe40000004100 */
[----:B------:R-:W-:Y:S01]  /*212d0*/  FADD.FTZ R93, -R139, R116 ;  /* 0x000000748b5d7221 */ /* 0x000fe20000010100 */
[----:B------:R-:W-:Y:S01]  /*212e0*/  FFMA.FTZ R159, R159, R92, R94 ;  /* 0x0000005c9f9f7223 */ /* 0x000fe2000001005e */
[----:B------:R-:W-:-:S02]  /*212f0*/  HADD2.F32 R92, -RZ, R39.H1_H1 ;  /* 0x30000027ff5c7230 */ /* 0x000fc40000004100 */
[C---:B------:R-:W-:Y:S01]  /*21300*/  FMUL.FTZ R131, R134.reuse, R131 ;  /* 0x0000008386837220 */ /* 0x040fe20000410000 */
[C---:B------:R-:W-:Y:S01]  /*21310*/  FFMA.FTZ R160, R99.reuse, R148, R164 ;  /* 0x0000009463a07223 */ /* 0x040fe200000100a4 */
[----:B------:R-:W-:Y:S02]  /*21320*/  HADD2.F32 R94, -RZ, R83.H1_H1 ;  /* 0x30000053ff5e7230 */ /* 0x000fe40000004100 */
[----:B------:R-:W-:Y:S01]  /*21330*/  FMUL.FTZ R93, R134, R93 ;  /* 0x0000005d865d7220 */ /* 0x000fe20000410000 */
[----:B------:R-:W-:Y:S02]  /*21340*/  HADD2.F32 R96, -RZ, R24.H0_H0 ;  /* 0x20000018ff607230 */ /* 0x000fe40000004100 */
[----:B------:R-:W-:Y:S02]  /*21350*/  HADD2.F32 R98, -RZ, R60.H0_H0 ;  /* 0x2000003cff627230 */ /* 0x000fe40000004100 */
[----:B------:R-:W-:Y:S01]  /*21360*/  FFMA.FTZ R161, R99, R92, R94 ;  /* 0x0000005c63a17223 */ /* 0x000fe2000001005e */
[----:B------:R-:W-:-:S02]  /*21370*/  HADD2.F32 R148, -RZ, R40.H0_H0 ;  /* 0x20000028ff947230 */ /* 0x000fc40000004100 */
[----:B------:R-:W-:Y:S02]  /*21380*/  HADD2.F32 R95, -RZ, R76.H0_H0 ;  /* 0x2000004cff5f7230 */ /* 0x000fe40000004100 */
[C---:B------:R-:W-:Y:S01]  /*21390*/  FFMA.FTZ R116, R93.reuse, R96, R98 ;  /* 0x000000605d747223 */ /* 0x040fe20000010062 */
[----:B------:R-:W-:Y:S02]  /*213a0*/  HADD2.F32 R164, -RZ, R60.H1_H1 ;  /* 0x3000003cffa47230 */ /* 0x000fe40000004100 */
[----:B------:R-:W-:Y:S02]  /*213b0*/  HADD2.F32 R94, -RZ, R25.H0_H0 ;  /* 0x20000019ff5e7230 */ /* 0x000fe40000004100 */
[----:B------:R-:W-:Y:S01]  /*213c0*/  FFMA.FTZ R99, R93, R148, R95 ;  /* 0x000000945d637223 */ /* 0x000fe2000001005f */
[C---:B------:R-:W-:Y:S01]  /*213d0*/  FADD.FTZ R93, -R139.reuse, R120 ;  /* 0x000000788b5d7221 */ /* 0x040fe20000010100 */
[----:B------:R-:W-:Y:S02]  /*213e0*/  HADD2.F32 R96, -RZ, R61.H0_H0 ;  /* 0x2000003dff607230 */ /* 0x000fe40000004100 */
[----:B------:R-:W-:Y:S01]  /*213f0*/  FADD.FTZ R95, -R139, R142 ;  /* 0x0000008e8b5f7221 */ /* 0x000fe20000010100 */
[----:B------:R-:W-:-:S02]  /*21400*/  HADD2.F32 R148, -RZ, R41.H0_H0 ;  /* 0x20000029ff947230 */ /* 0x000fc40000004100 */
[----:B------:R-:W-:Y:S01]  /*21410*/  FMUL.FTZ R93, R134, R93 ;  /* 0x0000005d865d7220 */ /* 0x000fe20000410000 */
[----:B------:R-:W-:Y:S02]  /*21420*/  HADD2.F32 R145, -RZ, R77.H0_H0 ;  /* 0x2000004dff917230 */ /* 0x000fe40000004100 */
[----:B------:R-:W-:Y:S01]  /*21430*/  FFMA.FTZ R117, R107, R162, R164 ;  /* 0x000000a26b757223 */ /* 0x000fe200000100a4 */
[----:B------:R-:W-:Y:S02]  /*21440*/  HADD2.F32 R98, -RZ, R40.H1_H1 ;  /* 0x30000028ff627230 */ /* 0x000fe40000004100 */
[C---:B------:R-:W-:Y:S01]  /*21450*/  FFMA.FTZ R120, R93.reuse, R94, R96 ;  /* 0x0000005e5d787223 */ /* 0x040fe20000010060 */
[----:B------:R-:W-:Y:S02]  /*21460*/  HADD2.F32 R92, -RZ, R76.H1_H1 ;  /* 0x3000004cff5c7230 */ /* 0x000fe40000004100 */
[----:B------:R-:W-:Y:S01]  /*21470*/  FFMA.FTZ R145, R93, R148, R145 ;  /* 0x000000945d917223 */ /* 0x000fe20000010091 */
[----:B------:R-:W-:-:S02]  /*21480*/  HADD2.F32 R162, -RZ, R25.H1_H1 ;  /* 0x30000019ffa27230 */ /* 0x000fc40000004100 */
[----:B------:R-:W-:Y:S01]  /*21490*/  FMUL.FTZ R95, R134, R95 ;  /* 0x0000005f865f7220 */ /* 0x000fe20000410000 */
[----:B------:R-:W-:Y:S02]  /*214a0*/  HADD2.F32 R142, -RZ, R61.H1_H1 ;  /* 0x3000003dff8e7230 */ /* 0x000fe40000004100 */
[----:B------:R-:W-:Y:S01]  /*214b0*/  FADD.FTZ R93, -R139, R106 ;  /* 0x0000006a8b5d7221 */ /* 0x000fe20000010100 */
[----:B------:R-:W-:Y:S02]  /*214c0*/  HADD2.F32 R164, -RZ, R41.H1_H1 ;  /* 0x30000029ffa47230 */ /* 0x000fe40000004100 */
[----:B------:R-:W-:Y:S01]  /*214d0*/  FFMA.FTZ R98, R107, R98, R92 ;  /* 0x000000626b627223 */ /* 0x000fe2000001005c */
[----:B------:R-:W-:Y:S02]  /*214e0*/  HADD2.F32 R111, -RZ, R77.H1_H1 ;  /* 0x3000004dff6f7230 */ /* 0x000fe40000004100 */
[----:B------:R-:W-:Y:S01]  /*214f0*/  FFMA.FTZ R135, R95, R162, R142 ;  /* 0x000000a25f877223 */ /* 0x000fe2000001008e */
[----:B------:R-:W-:-:S02]  /*21500*/  HADD2.F32 R92, -RZ, R26.H0_H0 ;  /* 0x2000001aff5c7230 */ /* 0x000fc40000004100 */
[----:B------:R-:W-:Y:S01]  /*21510*/  FMUL.FTZ R93, R134, R93 ;  /* 0x0000005d865d7220 */ /* 0x000fe20000410000 */
[----:B------:R-:W-:Y:S02]  /*21520*/  HADD2.F32 R96, -RZ, R62.H0_H0 ;  /* 0x2000003eff607230 */ /* 0x000fe40000004100 */
[----:B------:R-:W-:Y:S01]  /*21530*/  FFMA.FTZ R142, R95, R164, R111 ;  /* 0x000000a45f8e7223 */ /* 0x000fe2000001006f */
[----:B------:R-:W-:Y:S01]  /*21540*/  HADD2.F32 R148, -RZ, R42.H0_H0 ;  /* 0x2000002aff947230 */ /* 0x000fe20000004100 */
[----:B------:R-:W0:Y:S01]  /*21550*/  @!P1 LDC.64 R94, c[0x0][0x3c0] ;  /* 0x0000f000ff5e9b82 */ /* 0x000e220000000a00 */
[----:B------:R-:W-:Y:S02]  /*21560*/  HADD2.F32 R107, -RZ, R78.H0_H0 ;  /* 0x2000004eff6b7230 */ /* 0x000fe40000004100 */
[----:B------:R-:W-:Y:S01]  /*21570*/  FADD.FTZ R111, -R139, R144 ;  /* 0x000000908b6f7221 */ /* 0x000fe20000010100 */
[----:B------:R-:W-:Y:S01]  /*21580*/  FFMA.FTZ R106, R93, R92, R96 ;  /* 0x0000005c5d6a7223 */ /* 0x000fe20000010060 */
[----:B------:R-:W-:-:S02]  /*21590*/  HADD2.F32 R162, -RZ, R26.H1_H1 ;  /* 0x3000001affa27230 */ /* 0x000fc40000004100 */
[----:B------:R-:W-:Y:S01]  /*215a0*/  FFMA.FTZ R144, R93, R148, R107 ;  /* 0x000000945d907223 */ /* 0x000fe2000001006b */
[----:B------:R-:W-:Y:S02]  /*215b0*/  HADD2.F32 R164, -RZ, R62.H1_H1 ;  /* 0x3000003effa47230 */ /* 0x000fe40000004100 */
[----:B------:R-:W-:Y:S01]  /*215c0*/  FMUL.FTZ R111, R134, R111 ;  /* 0x0000006f866f7220 */ /* 0x000fe20000410000 */
[----:B------:R-:W-:Y:S01]  /*215d0*/  HADD2.F32 R96, -RZ, R42.H1_H1 ;  /* 0x3000002aff607230 */ /* 0x000fe20000004100 */
[----:B------:R-:W1:Y:S01]  /*215e0*/  @!P1 LDC.64 R92, c[0x0][0x3c8] ;  /* 0x0000f200ff5c9b82 */ /* 0x000e620000000a00 */
[----:B------:R-:W-:Y:S02]  /*215f0*/  HADD2.F32 R148, -RZ, R78.H1_H1 ;  /* 0x3000004eff947230 */ /* 0x000fe40000004100 */
[----:B------:R-:W-:Y:S01]  /*21600*/  FADD.FTZ R107, -R139, R122 ;  /* 0x0000007a8b6b7221 */ /* 0x000fe20000010100 */
[----:B------:R-:W-:Y:S01]  /*21610*/  FFMA.FTZ R155, R111, R162, R164 ;  /* 0x000000a26f9b7223 */ /* 0x000fe200000100a4 */
[----:B------:R-:W-:-:S02]  /*21620*/  HADD2.F32 R122, -RZ, R27.H0_H0 ;  /* 0x2000001bff7a7230 */ /* 0x000fc40000004100 */
[----:B------:R-:W-:Y:S01]  /*21630*/  FFMA.FTZ R147, R111, R96, R148 ;  /* 0x000000606f937223 */ /* 0x000fe20000010094 */
[----:B------:R-:W-:Y:S02]  /*21640*/  HADD2.F32 R96, -RZ, R63.H0_H0 ;  /* 0x2000003fff607230 */ /* 0x000fe40000004100 */
[----:B------:R-:W-:Y:S01]  /*21650*/  FMUL.FTZ R107, R134, R107 ;  /* 0x0000006b866b7220 */ /* 0x000fe20000410000 */
[----:B------:R-:W-:Y:S01]  /*21660*/  HADD2.F32 R148, -RZ, R43.H0_H0 ;  /* 0x2000002bff947230 */ /* 0x000fe20000004100 */
[----:B------:R-:W-:Y:S01]  /*21670*/  F2FP.F16.F32.PACK_AB R106, R155, R106 ;  /* 0x0000006a9b6a723e */ /* 0x000fe200000000ff */
[----:B------:R-:W-:Y:S02]  /*21680*/  HADD2.F32 R111, -RZ, R79.H0_H0 ;  /* 0x2000004fff6f7230 */ /* 0x000fe40000004100 */
[----:B------:R-:W-:Y:S01]  /*21690*/  FFMA.FTZ R122, R107, R122, R96 ;  /* 0x0000007a6b7a7223 */ /* 0x000fe20000010060 */
[----:B------:R-:W-:Y:S02]  /*216a0*/  HADD2.F32 R96, -RZ, R27.H1_H1 ;  /* 0x3000001bff607230 */ /* 0x000fe40000004100 */
[----:B0-----:R-:W-:-:S04]  /*216b0*/  @!P1 IMAD.WIDE R94, R19, 0x4, R94 ;  /* 0x00000004135e9825 */ /* 0x001fc800078e025e */
[----:B------:R-:W-:Y:S01]  /*216c0*/  FFMA.FTZ R148, R107, R148, R111 ;  /* 0x000000946b947223 */ /* 0x000fe2000001006f */
[----:B------:R-:W-:Y:S01]  /*216d0*/  FADD.FTZ R107, -R139, R118 ;  /* 0x000000768b6b7221 */ /* 0x000fe20000010100 */
[----:B------:R-:W-:Y:S01]  /*216e0*/  HADD2.F32 R118, -RZ, R63.H1_H1 ;  /* 0x3000003fff767230 */ /* 0x000fe20000004100 */
[----:B------:R0:W-:Y:S02]  /*216f0*/  @!P1 STG.E desc[UR8][R94.64], R103 ;  /* 0x000000675e009986 */ /* 0x0001e4000c101908 */
[----:B------:R-:W-:Y:S01]  /*21700*/  FMUL.FTZ R151, R134, R107 ;  /* 0x0000006b86977220 */ /* 0x000fe20000410000 */
[----:B------:R-:W-:Y:S02]  /*21710*/  HADD2.F32 R132, -RZ, R44.H0_H0 ;  /* 0x2000002cff847230 */ /* 0x000fe40000004100 */
[----:B-1----:R-:W-:-:S04]  /*21720*/  @!P1 IMAD.WIDE R92, R19, 0x4, R92 ;  /* 0x00000004135c9825 */ /* 0x002fc800078e025c */
[----:B------:R-:W-:Y:S02]  /*21730*/  FFMA.FTZ R107, R151, R96, R118 ;  /* 0x00000060976b7223 */ /* 0x000fe40000010076 */
[----:B------:R-:W1:Y:S01]  /*21740*/  LDC.64 R118, c[0x0][0x428] ;  /* 0x00010a00ff767b82 */ /* 0x000e620000000a00 */
[----:B------:R-:W-:Y:S01]  /*21750*/  HADD2.F32 R96, -RZ, R28.H0_H0 ;  /* 0x2000001cff607230 */ /* 0x000fe20000004100 */
[----:B------:R2:W-:Y:S01]  /*21760*/  @!P1 STG.E desc[UR8][R92.64], R134 ;  /* 0x000000865c009986 */ /* 0x0005e2000c101908 */
[----:B------:R-:W-:Y:S01]  /*21770*/  HADD2.F32 R115, -RZ, R72.H0_H0 ;  /* 0x20000048ff737230 */ /* 0x000fe20000004100 */
[----:B------:R-:W-:Y:S01]  /*21780*/  F2FP.F16.F32.PACK_AB R107, R107, R122 ;  /* 0x0000007a6b6b723e */ /* 0x000fe200000000ff */
[----:B0-----:R-:W-:Y:S02]  /*21790*/  HADD2.F32 R94, -RZ, R56.H0_H0 ;  /* 0x20000038ff5e7230 */ /* 0x001fe40000004100 */
[----:B------:R-:W-:Y:S01]  /*217a0*/  FADD.FTZ R95, -R139, R100 ;  /* 0x000000648b5f7221 */ /* 0x000fe20000010100 */
[----:B------:R-:W-:-:S02]  /*217b0*/  HADD2.F32 R100, -RZ, R44.H1_H1 ;  /* 0x3000002cff647230 */ /* 0x000fc40000004100 */
[C---:B------:R-:W-:Y:S01]  /*217c0*/  FFMA.FTZ R115, R113.reuse, R132, R115 ;  /* 0x0000008471737223 */ /* 0x040fe20000010073 */
[----:B------:R-:W-:Y:S02]  /*217d0*/  HADD2.F32 R132, -RZ, R29.H0_H0 ;  /* 0x2000001dff847230 */ /* 0x000fe40000004100 */
[----:B------:R-:W-:Y:S01]  /*217e0*/  FFMA.FTZ R103, R113, R96, R94 ;  /* 0x0000006071677223 */ /* 0x000fe2000001005e */
[----:B------:R-:W-:Y:S02]  /*217f0*/  HADD2.F32 R96, -RZ, R28.H1_H1 ;  /* 0x3000001cff607230 */ /* 0x000fe40000004100 */
[----:B------:R-:W-:Y:S01]  /*21800*/  FMUL.FTZ R95, R134, R95 ;  /* 0x0000005f865f7220 */ /* 0x000fe20000410000 */
[----:B------:R-:W-:Y:S01]  /*21810*/  HADD2.F32 R94, -RZ, R56.H1_H1 ;  /* 0x30000038ff5e7230 */ /* 0x000fe20000004100 */
[----:B--2---:R-:W-:Y:S01]  /*21820*/  F2FP.F16.F32.PACK_AB R92, R146, R97 ;  /* 0x00000061925c723e */ /* 0x004fe200000000ff */
[----:B------:R-:W-:Y:S02]  /*21830*/  HADD2.F32 R93, -RZ, R72.H1_H1 ;  /* 0x30000048ff5d7230 */ /* 0x000fe40000004100 */
[----:B------:R-:W-:Y:S01]  /*21840*/  FADD.FTZ R97, -R139, R104 ;  /* 0x000000688b617221 */ /* 0x000fe20000010100 */
[----:B------:R-:W-:-:S02]  /*21850*/  HADD2.F32 R146, -RZ, R57.H0_H0 ;  /* 0x20000039ff927230 */ /* 0x000fc40000004100 */
[C---:B------:R-:W-:Y:S01]  /*21860*/  FFMA.FTZ R96, R95.reuse, R96, R94 ;  /* 0x000000605f607223 */ /* 0x040fe2000001005e */
[----:B------:R-:W-:Y:S01]  /*21870*/  F2FP.F16.F32.PACK_AB R94, R158, R105 ;  /* 0x000000699e5e723e */ /* 0x000fe200000000ff */
[----:B------:R-:W-:Y:S01]  /*21880*/  FFMA.FTZ R100, R95, R100, R93 ;  /* 0x000000645f647223 */ /* 0x000fe2000001005d */
[----:B------:R-:W-:Y:S01]  /*21890*/  F2FP.F16.F32.PACK_AB R95, R160, R109 ;  /* 0x0000006da05f723e */ /* 0x000fe200000000ff */
[----:B------:R-:W-:Y:S01]  /*218a0*/  HADD2.F32 R109, -RZ, R73.H0_H0 ;  /* 0x20000049ff6d7230 */ /* 0x000fe20000004100 */
[----:B------:R-:W-:Y:S01]  /*218b0*/  F2FP.F16.F32.PACK_AB R93, R101, R150 ;  /* 0x00000096655d723e */ /* 0x000fe200000000ff */
[----:B------:R-:W-:Y:S02]  /*218c0*/  HADD2.F32 R150, -RZ, R45.H0_H0 ;  /* 0x2000002dff967230 */ /* 0x000fe40000004100 */
[----:B------:R-:W-:Y:S01]  /*218d0*/  FMUL.FTZ R101, R134, R97 ;  /* 0x0000006186657220 */ /* 0x000fe20000410000 */
[----:B-1----:R-:W-:-:S04]  /*218e0*/  IMAD.WIDE.U32 R104, R127, 0x10, R118 ;  /* 0x000000107f687825 */ /* 0x002fc800078e0076 */
[----:B------:R-:W-:Y:S01]  /*218f0*/  FADD.FTZ R113, -R139, R102 ;  /* 0x000000668b717221 */ /* 0x000fe20000010100 */
[----:B------:R-:W-:Y:S01]  /*21900*/  F2FP.F16.F32.PACK_AB R96, R96, R103 ;  /* 0x000000676060723e */ /* 0x000fe200000000ff */
[C---:B------:R-:W-:Y:S01]  /*21910*/  FFMA.FTZ R97, R101.reuse, R132, R146 ;  /* 0x0000008465617223 */ /* 0x040fe20000010092 */
[----:B------:R-:W-:Y:S01]  /*21920*/  FFMA.FTZ R101, R101, R150, R109 ;  /* 0x0000009665657223 */ /* 0x000fe2000001006d */
[----:B------:R-:W-:Y:S01]  /*21930*/  FADD.FTZ R109, -R139, R128 ;  /* 0x000000808b6d7221 */ /* 0x000fe20000010100 */
[----:B------:R-:W-:Y:S01]  /*21940*/  HADD2.F32 R132, -RZ, R29.H1_H1 ;  /* 0x3000001dff847230 */ /* 0x000fe20000004100 */
[----:B------:R0:W-:Y:S01]  /*21950*/  STG.E.128 desc[UR8][R104.64], R92 ;  /* 0x0000005c68007986 */ /* 0x0001e2000c101d08 */
[----:B------:R-:W-:Y:S02]  /*21960*/  HADD2.F32 R146, -RZ, R57.H1_H1 ;  /* 0x30000039ff927230 */ /* 0x000fe40000004100 */
[----:B------:R-:W-:Y:S01]  /*21970*/  FMUL.FTZ R109, R134, R109 ;  /* 0x0000006d866d7220 */ /* 0x000fe20000410000 */
[----:B------:R-:W-:-:S02]  /*21980*/  HADD2.F32 R158, -RZ, R30.H0_H0 ;  /* 0x2000001eff9e7230 */ /* 0x000fc40000004100 */
[----:B------:R-:W-:Y:S01]  /*21990*/  FMUL.FTZ R113, R134, R113 ;  /* 0x0000007186717220 */ /* 0x000fe20000410000 */
[----:B------:R-:W-:Y:S02]  /*219a0*/  HADD2.F32 R102, -RZ, R58.H0_H0 ;  /* 0x2000003aff667230 */ /* 0x000fe40000004100 */
[----:B------:R-:W-:Y:S01]  /*219b0*/  FFMA.FTZ R128, R109, R132, R146 ;  /* 0x000000846d807223 */ /* 0x000fe20000010092 */
[----:B------:R-:W-:Y:S01]  /*219c0*/  HADD2.F32 R160, -RZ, R46.H0_H0 ;  /* 0x2000002effa07230 */ /* 0x000fe20000004100 */
[----:B------:R-:W-:Y:S01]  /*219d0*/  F2FP.F16.F32.PACK_AB R100, R100, R115 ;  /* 0x000000736464723e */ /* 0x000fe200000000ff */
[----:B------:R-:W-:Y:S02]  /*219e0*/  HADD2.F32 R162, -RZ, R43.H1_H1 ;  /* 0x3000002bffa27230 */ /* 0x000fe40000004100 */
[----:B------:R-:W-:Y:S01]  /*219f0*/  FFMA.FTZ R146, R113, R158, R102 ;  /* 0x0000009e71927223 */ /* 0x000fe20000010066 */
[----:B------:R-:W-:Y:S01]  /*21a00*/  HADD2.F32 R111, -RZ, R79.H1_H1 ;  /* 0x3000004fff6f7230 */ /* 0x000fe20000004100 */
[----:B------:R-:W-:Y:S01]  /*21a10*/  F2FP.F16.F32.PACK_AB R97, R128, R97 ;  /* 0x000000618061723e */ /* 0x000fe200000000ff */
[----:B------:R-:W-:-:S02]  /*21a20*/  HADD2.F32 R150, -RZ, R45.H1_H1 ;  /* 0x3000002dff967230 */ /* 0x000fc40000004100 */
[--C-:B------:R-:W-:Y:S02]  /*21a30*/  HADD2.F32 R137, -RZ, R74.reuse.H1_H1 ;  /* 0x3000004aff897230 */ /* 0x100fe40000004100 */
[----:B------:R-:W-:Y:S01]  /*21a40*/  FFMA.FTZ R151, R151, R162, R111 ;  /* 0x000000a297977223 */ /* 0x000fe2000001006f */
[----:B------:R-:W-:Y:S02]  /*21a50*/  HADD2.F32 R111, -RZ, R73.H1_H1 ;  /* 0x30000049ff6f7230 */ /* 0x000fe40000004100 */
[----:B0-----:R-:W-:Y:S01]  /*21a60*/  FADD.FTZ R95, -R139, R138 ;  /* 0x0000008a8b5f7221 */ /* 0x001fe20000010100 */
[----:B------:R-:W-:Y:S02]  /*21a70*/  HADD2.F32 R93, -RZ, R74.H0_H0 ;  /* 0x2000004aff5d7230 */ /* 0x000fe40000004100 */
[----:B------:R-:W-:Y:S02]  /*21a80*/  HADD2.F32 R92, -RZ, R30.H1_H1 ;  /* 0x3000001eff5c7230 */ /* 0x000fe40000004100 */
[----:B------:R-:W-:Y:S01]  /*21a90*/  FFMA.FTZ R132, R109, R150, R111 ;  /* 0x000000966d847223 */ /* 0x000fe2000001006f */
[----:B------:R-:W-:-:S02]  /*21aa0*/  HADD2.F32 R94, -RZ, R58.H1_H1 ;  /* 0x3000003aff5e7230 */ /* 0x000fc40000004100 */
[----:B------:R-:W-:Y:S01]  /*21ab0*/  FFMA.FTZ R102, R113, R160, R93 ;  /* 0x000000a071667223 */ /* 0x000fe2000001005d */
[----:B------:R-:W-:Y:S01]  /*21ac0*/  FADD.FTZ R93, -R139, R124 ;  /* 0x0000007c8b5d7221 */ /* 0x000fe20000010100 */
[----:B------:R-:W-:Y:S02]  /*21ad0*/  HADD2.F32 R104, -RZ, R46.H1_H1 ;  /* 0x3000002eff687230 */ /* 0x000fe40000004100 */
[C---:B------:R-:W-:Y:S01]  /*21ae0*/  FMUL.FTZ R95, R134.reuse, R95 ;  /* 0x0000005f865f7220 */ /* 0x040fe20000410000 */
[----:B------:R-:W-:Y:S02]  /*21af0*/  HADD2.F32 R150, -RZ, R31.H0_H0 ;  /* 0x2000001fff967230 */ /* 0x000fe40000004100 */
[----:B------:R-:W-:Y:S01]  /*21b00*/  FMUL.FTZ R93, R134, R93 ;  /* 0x0000005d865d7220 */ /* 0x000fe20000410000 */
[----:B------:R-:W-:Y:S01]  /*21b10*/  HADD2.F32 R124, -RZ, R59.H0_H0 ;  /* 0x2000003bff7c7230 */ /* 0x000fe20000004100 */
[----:B------:R-:W-:Y:S01]  /*21b20*/  F2FP.F16.F32.PACK_AB R101, R132, R101 ;  /* 0x000000658465723e */ /* 0x000fe200000000ff */
[----:B------:R-:W-:-:S02]  /*21b30*/  HADD2.F32 R138, -RZ, R47.H0_H0 ;  /* 0x2000002fff8a7230 */ /* 0x000fc40000004100 */
[C---:B------:R-:W-:Y:S01]  /*21b40*/  FFMA.FTZ R149, R93.reuse, R92, R94 ;  /* 0x0000005c5d957223 */ /* 0x040fe2000001005e */
[----:B------:R-:W-:Y:S01]  /*21b50*/  FFMA.FTZ R137, R93, R104, R137 ;  /* 0x000000685d897223 */ /* 0x000fe20000010089 */
[----:B------:R-:W-:Y:S01]  /*21b60*/  FADD.FTZ R93, -R139, R108 ;  /* 0x0000006c8b5d7221 */ /* 0x000fe20000010100 */
[----:B------:R-:W-:Y:S02]  /*21b70*/  HADD2.F32 R92, -RZ, R75.H0_H0 ;  /* 0x2000004bff5c7230 */ /* 0x000fe40000004100 */
[C---:B------:R-:W-:Y:S01]  /*21b80*/  FFMA.FTZ R150, R95.reuse, R150, R124 ;  /* 0x000000965f967223 */ /* 0x040fe2000001007c */
[----:B------:R-:W-:Y:S02]  /*21b90*/  HADD2.F32 R94, -RZ, R31.H1_H1 ;  /* 0x3000001fff5e7230 */ /* 0x000fe40000004100 */
[----:B------:R-:W-:Y:S01]  /*21ba0*/  FMUL.FTZ R93, R134, R93 ;  /* 0x0000005d865d7220 */ /* 0x000fe20000410000 */
[----:B------:R-:W-:Y:S02]  /*21bb0*/  HADD2.F32 R104, -RZ, R59.H1_H1 ;  /* 0x3000003bff687230 */ /* 0x000fe40000004100 */
[----:B------:R-:W-:Y:S01]  /*21bc0*/  FFMA.FTZ R138, R95, R138, R92 ;  /* 0x0000008a5f8a7223 */ /* 0x000fe2000001005c */
[----:B------:R-:W-:Y:S01]  /*21bd0*/  FADD.FTZ R95, -R139, R156 ;  /* 0x0000009c8b5f7221 */ /* 0x000fe20000010100 */
[----:B------:R-:W-:Y:S01]  /*21be0*/  HADD2.F32 R92, -RZ, R47.H1_H1 ;  /* 0x3000002fff5c7230 */ /* 0x000fe20000004100 */
[----:B------:R-:W0:Y:S01]  /*21bf0*/  LDC.64 R124, c[0x0][0x430] ;  /* 0x00010c00ff7c7b82 */ /* 0x000e220000000a00 */
[----:B------:R-:W-:Y:S01]  /*21c00*/  FFMA.FTZ R153, R93, R94, R104 ;  /* 0x0000005e5d997223 */ /* 0x000fe20000010068 */
[----:B------:R-:W-:-:S02]  /*21c10*/  HADD2.F32 R94, -RZ, R75.H1_H1 ;  /* 0x3000004bff5e7230 */ /* 0x000fc40000004100 */
[----:B------:R-:W-:Y:S01]  /*21c20*/  FMUL.FTZ R95, R134, R95 ;  /* 0x0000005f865f7220 */ /* 0x000fe20000410000 */
[----:B------:R-:W-:Y:S01]  /*21c30*/  HADD2.F32 R104, -RZ, R32.H0_H0 ;  /* 0x20000020ff687230 */ /* 0x000fe20000004100 */
[----:B------:R-:W-:Y:S01]  /*21c40*/  F2FP.F16.F32.PACK_AB R102, R137, R102 ;  /* 0x000000668966723e */ /* 0x000fe200000000ff */
[----:B------:R-:W-:Y:S02]  /*21c50*/  HADD2.F32 R108, -RZ, R52.H0_H0 ;  /* 0x20000034ff6c7230 */ /* 0x000fe40000004100 */
[----:B------:R-:W-:Y:S01]  /*21c60*/  FFMA.FTZ R141, R93, R92, R94 ;  /* 0x0000005c5d8d7223 */ /* 0x000fe2000001005e */
[----:B------:R-:W-:Y:S02]  /*21c70*/  HADD2.F32 R92, -RZ, R68.H0_H0 ;  /* 0x20000044ff5c7230 */ /* 0x000fe40000004100 */
[----:B------:R-:W-:Y:S01]  /*21c80*/  FADD.FTZ R93, -R139, R110 ;  /* 0x0000006e8b5d7221 */ /* 0x000fe20000010100 */
[----:B------:R-:W-:Y:S02]  /*21c90*/  HADD2.F32 R110, -RZ, R32.H1_H1 ;  /* 0x30000020ff6e7230 */ /* 0x000fe40000004100 */
[----:B------:R-:W-:Y:S01]  /*21ca0*/  FFMA.FTZ R111, R95, R104, R108 ;  /* 0x000000685f6f7223 */ /* 0x000fe2000001006c */
[----:B------:R-:W-:-:S02]  /*21cb0*/  HADD2.F32 R108, -RZ, R48.H0_H0 ;  /* 0x20000030ff6c7230 */ /* 0x000fc40000004100 */
[----:B------:R-:W-:Y:S01]  /*21cc0*/  FMUL.FTZ R93, R134, R93 ;  /* 0x0000005d865d7220 */ /* 0x000fe20000410000 */
[----:B------:R-:W-:Y:S01]  /*21cd0*/  HADD2.F32 R94, -RZ, R48.H1_H1 ;  /* 0x30000030ff5e7230 */ /* 0x000fe20000004100 */
[----:B------:R-:W-:Y:S01]  /*21ce0*/  F2FP.F16.F32.PACK_AB R103, R141, R138 ;  /* 0x0000008a8d67723e */ /* 0x000fe200000000ff */
[----:B------:R-:W-:Y:S02]  /*21cf0*/  HADD2.F32 R113, -RZ, R68.H1_H1 ;  /* 0x30000044ff717230 */ /* 0x000fe40000004100 */
[----:B------:R-:W-:Y:S01]  /*21d00*/  FFMA.FTZ R108, R95, R108, R92 ;  /* 0x0000006c5f6c7223 */ /* 0x000fe2000001005c */
[----:B------:R-:W-:Y:S01]  /*21d10*/  HADD2.F32 R92, -RZ, R52.H1_H1 ;  /* 0x30000034ff5c7230 */ /* 0x000fe20000004100 */
[----:B------:R-:W-:Y:S01]  /*21d20*/  F2FP.F16.F32.PACK_AB R95, R161, R154 ;  /* 0x0000009aa15f723e */ /* 0x000fe200000000ff */
[----:B------:R-:W-:Y:S02]  /*21d30*/  HADD2.F32 R109, -RZ, R69.H0_H0 ;  /* 0x20000045ff6d7230 */ /* 0x000fe40000004100 */
[----:B------:R-:W-:Y:S01]  /*21d40*/  FFMA.FTZ R113, R93, R94, R113 ;  /* 0x0000005e5d717223 */ /* 0x000fe20000010071 */
[----:B------:R-:W-:-:S02]  /*21d50*/  HADD2.F32 R94, -RZ, R49.H0_H0 ;  /* 0x20000031ff5e7230 */ /* 0x000fc40000004100 */
[----:B------:R-:W-:Y:S01]  /*21d60*/  FFMA.FTZ R110, R93, R110, R92 ;  /* 0x0000006e5d6e7223 */ /* 0x000fe2000001005c */
[----:B------:R-:W-:Y:S01]  /*21d70*/  FADD.FTZ R93, -R139, R112 ;  /* 0x000000708b5d7221 */ /* 0x000fe20000010100 */
[----:B------:R-:W-:Y:S01]  /*21d80*/  HADD2.F32 R112, -RZ, R33.H0_H0 ;  /* 0x20000021ff707230 */ /* 0x000fe20000004100 */
[----:B------:R-:W-:Y:S01]  /*21d90*/  F2FP.F16.F32.PACK_AB R108, R113, R108 ;  /* 0x0000006c716c723e */ /* 0x000fe200000000ff */
[----:B------:R-:W-:Y:S02]  /*21da0*/  HADD2.F32 R92, -RZ, R53.H0_H0 ;  /* 0x20000035ff5c7230 */ /* 0x000fe40000004100 */
[----:B------:R-:W-:Y:S01]  /*21db0*/  FMUL.FTZ R93, R134, R93 ;  /* 0x0000005d865d7220 */ /* 0x000fe20000410000 */
[----:B0-----:R-:W-:-:S04]  /*21dc0*/  IMAD.WIDE.U32 R104, R127, 0x10, R124 ;  /* 0x000000107f687825 */ /* 0x001fc800078e007c */
[----:B------:R-:W-:Y:S01]  /*21dd0*/  FADD.FTZ R127, -R139, R130 ;  /* 0x000000828b7f7221 */ /* 0x000fe20000010100 */
[C---:B------:R-:W-:Y:S01]  /*21de0*/  FFMA.FTZ R112, R93.reuse, R112, R92 ;  /* 0x000000705d707223 */ /* 0x040fe2000001005c */
[----:B------:R-:W-:Y:S01]  /*21df0*/  FFMA.FTZ R109, R93, R94, R109 ;  /* 0x0000005e5d6d7223 */ /* 0x000fe2000001006d */
[----:B------:R-:W-:Y:S01]  /*21e00*/  F2FP.F16.F32.PACK_AB R92, R143, R136 ;  /* 0x000000888f5c723e */ /* 0x000fe200000000ff */
[----:B------:R-:W-:Y:S01]  /*21e10*/  FADD.FTZ R143, -R139, R126 ;  /* 0x0000007e8b8f7221 */ /* 0x000fe20000010100 */
[----:B------:R-:W-:Y:S01]  /*21e20*/  F2FP.F16.F32.PACK_AB R94, R159, R152 ;  /* 0x000000989f5e723e */ /* 0x000fe200000000ff */
[----:B------:R-:W-:Y:S01]  /*21e30*/  FADD.FTZ R159, -R139, R114 ;  /* 0x000000728b9f7221 */ /* 0x000fe20000010100 */
[----:B------:R-:W-:Y:S01]  /*21e40*/  F2FP.F16.F32.PACK_AB R93, R157, R140 ;  /* 0x0000008c9d5d723e */ /* 0x000fe200000000ff */
[----:B------:R-:W-:Y:S02]  /*21e50*/  HADD2.F32 R114, -RZ, R33.H1_H1 ;  /* 0x30000021ff727230 */ /* 0x000fe40000004100 */
[----:B------:R-:W-:Y:S01]  /*21e60*/  FMUL.FTZ R143, R134, R143 ;  /* 0x0000008f868f7220 */ /* 0x000fe20000410000 */
[----:B------:R-:W-:-:S02]  /*21e70*/  HADD2.F32 R126, -RZ, R53.H1_H1 ;  /* 0x30000035ff7e7230 */ /* 0x000fc40000004100 */
[----:B------:R-:W-:Y:S01]  /*21e80*/  FMUL.FTZ R159, R134, R159 ;  /* 0x0000009f869f7220 */ /* 0x000fe20000410000 */
[----:B------:R-:W-:Y:S02]  /*21e90*/  HADD2.F32 R130, -RZ, R49.H1_H1 ;  /* 0x30000031ff827230 */ /* 0x000fe40000004100 */
[----:B------:R-:W-:Y:S01]  /*21ea0*/  FADD.FTZ R139, -R139, R133 ;  /* 0x000000858b8b7221 */ /* 0x000fe20000010100 */
[----:B------:R-:W-:Y:S02]  /*21eb0*/  HADD2.F32 R157, -RZ, R69.H1_H1 ;  /* 0x30000045ff9d7230 */ /* 0x000fe40000004100 */
[C---:B------:R-:W-:Y:S01]  /*21ec0*/  FFMA.FTZ R133, R143.reuse, R114, R126 ;  /* 0x000000728f857223 */ /* 0x040fe2000001007e */
[----:B------:R-:W-:Y:S01]  /*21ed0*/  HADD2.F32 R136, -RZ, R34.H0_H0 ;  /* 0x20000022ff887230 */ /* 0x000fe20000004100 */
[----:B------:R0:W-:Y:S01]  /*21ee0*/  STG.E.128 desc[UR8][R104.64], R92 ;  /* 0x0000005c68007986 */ /* 0x0001e2000c101d08 */
[----:B------:R-:W-:Y:S02]  /*21ef0*/  HADD2.F32 R140, -RZ, R54.H0_H0 ;  /* 0x20000036ff8c7230 */ /* 0x000fe40000004100 */
[----:B------:R-:W-:Y:S01]  /*21f00*/  FFMA.FTZ R114, R143, R130, R157 ;  /* 0x000000828f727223 */ /* 0x000fe2000001009d */
[----:B------:R-:W-:-:S02]  /*21f10*/  HADD2.F32 R130, -RZ, R55.H0_H0 ;  /* 0x20000037ff827230 */ /* 0x000fc40000004100 */
[C---:B------:R-:W-:Y:S01]  /*21f20*/  FMUL.FTZ R127, R134.reuse, R127 ;  /* 0x0000007f867f7220 */ /* 0x040fe20000410000 */
[----:B------:R-:W-:Y:S01]  /*21f30*/  FMUL.FTZ R134, R134, R139 ;  /* 0x0000008b86867220 */ /* 0x000fe20000410000 */
[----:B------:R-:W-:Y:S01]  /*21f40*/  FFMA.FTZ R136, R159, R136, R140 ;  /* 0x000000889f887223 */ /* 0x000fe2000001008c */
[--C-:B------:R-:W-:Y:S01]  /*21f50*/  HADD2.F32 R140, -RZ, R35.reuse.H0_H0 ;  /* 0x20000023ff8c7230 */ /* 0x100fe20000004100 */
[----:B------:R-:W-:Y:S01]  /*21f60*/  F2FP.F16.F32.PACK_AB R109, R114, R109 ;  /* 0x0000006d726d723e */ /* 0x000fe200000000ff */
[----:B------:R-:W-:Y:S02]  /*21f70*/  HADD2.F32 R143, -RZ, R35.H1_H1 ;  /* 0x30000023ff8f7230 */ /* 0x000fe40000004100 */
[----:B------:R-:W-:Y:S02]  /*21f80*/  HADD2.F32 R152, -RZ, R50.H0_H0 ;  /* 0x20000032ff987230 */ /* 0x000fe40000004100 */
[----:B------:R-:W-:Y:S01]  /*21f90*/  FFMA.FTZ R140, R131, R140, R130 ;  /* 0x0000008c838c7223 */ /* 0x000fe20000010082 */
[----:B------:R-:W-:-:S02]  /*21fa0*/  HADD2.F32 R130, -RZ, R51.H0_H0 ;  /* 0x20000033ff827230 */ /* 0x000fc40000004100 */
[----:B------:R-:W-:Y:S02]  /*21fb0*/  HADD2.F32 R161, -RZ, R70.H0_H0 ;  /* 0x20000046ffa17230 */ /* 0x000fe40000004100 */
[----:B0-----:R-:W-:Y:S01]  /*21fc0*/  HADD2.F32 R92, -RZ, R34.H1_H1 ;  /* 0x30000022ff5c7230 */ /* 0x001fe20000004100 */
[----:B------:R-:W-:Y:S01]  /*21fd0*/  F2FP.F16.F32.PACK_AB R105, R135, R120 ;  /* 0x000000788769723e */ /* 0x000fe200000000ff */
[----:B------:R-:W-:Y:S02]  /*21fe0*/  HADD2.F32 R94, -RZ, R54.H1_H1 ;  /* 0x30000036ff5e7230 */ /* 0x000fe40000004100 */
[----:B------:R-:W-:Y:S01]  /*21ff0*/  FFMA.FTZ R126, R159, R152, R161 ;  /* 0x000000989f7e7223 */ /* 0x000fe200000100a1 */
[----:B------:R-:W-:Y:S02]  /*22000*/  HADD2.F32 R104, -RZ, R50.H1_H1 ;  /* 0x30000032ff687230 */ /* 0x000fe40000004100 */
[----:B------:R-:W-:Y:S02]  /*22010*/  HADD2.F32 R93, -RZ, R70.H1_H1 ;  /* 0x30000046ff5d7230 */ /* 0x000fe40000004100 */
[----:B------:R-:W-:Y:S01]  /*22020*/  FFMA.FTZ R139, R127, R92, R94 ;  /* 0x0000005c7f8b7223 */ /* 0x000fe2000001005e */
[----:B------:R-:W-:-:S02]  /*22030*/  HADD2.F32 R92, -RZ, R71.H0_H0 ;  /* 0x20000047ff5c7230 */ /* 0x000fc40000004100 */
[----:B------:R-:W-:Y:S02]  /*22040*/  HADD2.F32 R95, -RZ, R51.H1_H1 ;  /* 0x30000033ff5f7230 */ /* 0x000fe40000004100 */
[----:B------:R-:W-:Y:S01]  /*22050*/  FFMA.FTZ R127, R127, R104, R93 ;  /* 0x000000687f7f7223 */ /* 0x000fe2000001005d */
[----:B------:R-:W-:Y:S02]  /*22060*/  HADD2.F32 R93, -RZ, R55.H1_H1 ;  /* 0x30000037ff5d7230 */ /* 0x000fe40000004100 */
[----:B------:R-:W-:Y:S01]  /*22070*/  FFMA.FTZ R130, R131, R130, R92 ;  /* 0x0000008283827223 */ /* 0x000fe2000001005c */
[----:B------:R-:W-:Y:S01]  /*22080*/  HADD2.F32 R94, -RZ, R71.H1_H1 ;  /* 0x30000047ff5e7230 */ /* 0x000fe20000004100 */
[----:B------:R-:W-:Y:S01]  /*22090*/  F2FP.F16.F32.PACK_AB R104, R117, R116 ;  /* 0x000000747568723e */ /* 0x000fe200000000ff */
[----:B------:R-:W-:-:S04]  /*220a0*/  IMAD.WIDE.U32 R116, R123, 0x10, R118 ;  /* 0x000000107b747825 */ /* 0x000fc800078e0076 */
[----:B------:R-:W-:Y:S01]  /*220b0*/  FFMA.FTZ R143, R134, R143, R93 ;  /* 0x0000008f868f7223 */ /* 0x000fe2000001005d */
[----:B------:R-:W-:Y:S01]  /*220c0*/  F2FP.F16.F32.PACK_AB R93, R142, R145 ;  /* 0x000000918e5d723e */ /* 0x000fe200000000ff */
[----:B------:R-:W-:Y:S01]  /*220d0*/  FFMA.FTZ R131, R134, R95, R94 ;  /* 0x0000005f86837223 */ /* 0x000fe2000001005e */
[----:B------:R-:W-:Y:S01]  /*220e0*/  IMAD.WIDE.U32 R134, R121, 0x10, R118 ;  /* 0x0000001079867825 */ /* 0x000fe200078e0076 */
[----:B------:R-:W-:Y:S02]  /*220f0*/  F2FP.F16.F32.PACK_AB R95, R151, R148 ;  /* 0x00000094975f723e */ /* 0x000fe400000000ff */
[----:B------:R-:W-:Y:S01]  /*22100*/  F2FP.F16.F32.PACK_AB R94, R147, R144 ;  /* 0x00000090935e723e */ /* 0x000fe200000000ff */
[--C-:B------:R-:W-:Y:S01]  /*22110*/  IMAD.WIDE.U32 R120, R121, 0x10, R124.reuse ;  /* 0x0000001079787825 */ /* 0x100fe200078e007c */
[----:B------:R-:W-:Y:S01]  /*22120*/  F2FP.F16.F32.PACK_AB R92, R98, R99 ;  /* 0x00000063625c723e */ /* 0x000fe200000000ff */
[----:B------:R0:W-:Y:S01]  /*22130*/  STG.E.128 desc[UR8][R134.64], R104 ;  /* 0x0000006886007986 */ /* 0x0001e2000c101d08 */
[----:B------:R-:W-:Y:S01]  /*22140*/  F2FP.F16.F32.PACK_AB R99, R153, R150 ;  /* 0x000000969963723e */ /* 0x000fe200000000ff */
[----:B------:R-:W-:Y:S01]  /*22150*/  IMAD.WIDE.U32 R122, R123, 0x10, R124 ;  /* 0x000000107b7a7825 */ /* 0x000fe200078e007c */
[----:B------:R-:W-:Y:S01]  /*22160*/  F2FP.F16.F32.PACK_AB R98, R149, R146 ;  /* 0x000000929562723e */ /* 0x000fe200000000ff */
[----:B------:R1:W-:Y:S02]  /*22170*/  STG.E.128 desc[UR8][R120.64], R92 ;  /* 0x0000005c78007986 */ /* 0x0003e4000c101d08 */
[----:B------:R-:W-:-:S02]  /*22180*/  IMAD.WIDE.U32 R118, R129, 0x10, R118 ;  /* 0x0000001081767825 */ /* 0x000fc400078e0076 */
[----:B------:R1:W-:Y:S02]  /*22190*/  STG.E.128 desc[UR8][R116.64], R96 ;  /* 0x0000006074007986 */ /* 0x0003e4000c101d08 */
[----:B------:R-:W-:Y:S02]  /*221a0*/  IMAD.WIDE.U32 R124, R129, 0x10, R124 ;  /* 0x00000010817c7825 */ /* 0x000fe400078e007c */
[----:B------:R-:W2:Y:S01]  /*221b0*/  LDC.64 R128, c[0x0][0x380] ;  /* 0x0000e000ff807b82 */ /* 0x000ea20000000a00 */
[----:B------:R1:W-:Y:S01]  /*221c0*/  STG.E.128 desc[UR8][R122.64], R100 ;  /* 0x000000647a007986 */ /* 0x0003e2000c101d08 */
[----:B0-----:R-:W-:Y:S02]  /*221d0*/  F2FP.F16.F32.PACK_AB R107, R143, R140 ;  /* 0x0000008c8f6b723e */ /* 0x001fe400000000ff */
[----:B------:R-:W-:Y:S02]  /*221e0*/  F2FP.F16.F32.PACK_AB R106, R139, R136 ;  /* 0x000000888b6a723e */ /* 0x000fe400000000ff */
[----:B------:R-:W-:-:S02]  /*221f0*/  F2FP.F16.F32.PACK_AB R105, R133, R112 ;  /* 0x000000708569723e */ /* 0x000fc400000000ff */
[----:B------:R-:W-:Y:S02]  /*22200*/  F2FP.F16.F32.PACK_AB R104, R110, R111 ;  /* 0x0000006f6e68723e */ /* 0x000fe400000000ff */
[----:B------:R-:W-:Y:S02]  /*22210*/  F2FP.F16.F32.PACK_AB R111, R131, R130 ;  /* 0x00000082836f723e */ /* 0x000fe400000000ff */
[----:B------:R-:W-:Y:S01]  /*22220*/  F2FP.F16.F32.PACK_AB R110, R127, R126 ;  /* 0x0000007e7f6e723e */ /* 0x000fe200000000ff */
[----:B------:R1:W-:Y:S04]  /*22230*/  STG.E.128 desc[UR8][R118.64], R104 ;  /* 0x0000006876007986 */ /* 0x0003e8000c101d08 */
[----:B------:R1:W-:Y:S01]  /*22240*/  STG.E.128 desc[UR8][R124.64], R108 ;  /* 0x0000006c7c007986 */ /* 0x0003e2000c101d08 */
[----:B--2---:R-:W-:-:S05]  /*22250*/  IMAD R19, R128, 0x4, R19 ;  /* 0x0000000480137824 */ /* 0x004fca00078e0213 */
[----:B------:R-:W-:-:S13]  /*22260*/  ISETP.GE.AND P1, PT, R19, R129, PT ;  /* 0x000000811300720c */ /* 0x000fda0003f26270 */
[----:B-1----:R-:W-:Y:S05]  /*22270*/  @!P1 BRA `(.L_x_3436) ;  /* 0xfffffdec00209947 */ /* 0x002fea000383ffff */
[----:B------:R-:W-:Y:S05]  /*22280*/  BSYNC B0 ;  /* 0x0000000000007941 */ /* 0x000fea0003800000 */
.L_x_2942:
[----:B------:R-:W-:Y:S05]  /*22290*/  EXIT ;  /* 0x000000000000794d */ /* 0x000fea0003800000 */
.L_x_3435:
[----:B------:R-:W-:Y:S01]  /*222a0*/  HFMA2 R134, -RZ, RZ, 0, 1.847743988037109375e-06 ;  /* 0x0000001fff867431 */ /* 0x000fe200000001ff */
[----:B------:R-:W-:Y:S01]  /*222b0*/  BSSY B1, `(.L_x_3437) ;  /* 0x0000007000017945 */ /* 0x000fe20003800000 */
[----:B------:R-:W-:Y:S01]  /*222c0*/  MOV R101, R160 ;  /* 0x000000a000657202 */ /* 0x000fe20000000f00 */
[----:B------:R-:W-:Y:S02]  /*222d0*/  IMAD.MOV.U32 R105, RZ, RZ, 0x1 ;  /* 0x00000001ff697424 */ /* 0x000fe400078e00ff */
[----:B------:R-:W-:-:S07]  /*222e0*/  IMAD.MOV.U32 R98, RZ, RZ, -0x1 ;  /* 0xffffffffff627424 */ /* 0x000fce00078e00ff */
[----:B0-----:R-:W-:Y:S05]  /*222f0*/  WARPSYNC.COLLECTIVE R98, `(.L_x_3438) ;  /* 0x0000000062087348 */ /* 0x001fea0003c00000 */
[----:B------:R1:W2:Y:S02]  /*22300*/  SHFL.BFLY P2, R99, R101, R105, R134 ;  /* 0x0c00006965637389 */ /* 0x0002a40000040086 */
[----:B012---:R-:W-:Y:S05]  /*22310*/  ENDCOLLECTIVE ;  /* 0x000000000000791b */ /* 0x007fea0003800000 */
.L_x_3438:
[----:B------:R-:W-:Y:S05]  /*22320*/  BSYNC B1 ;  /* 0x0000000000017941 */ /* 0x000fea0003800000 */
.L_x_3437:
[----:B------:R-:W-:Y:S01]  /*22330*/  MOV R93, R99 ;  /* 0x00000063005d7202 */ /* 0x000fe20000000f00 */
[----:B------:R-:W-:Y:S02]  /*22340*/  HFMA2 R105, -RZ, RZ, 0, 1.1920928955078125e-07 ;  /* 0x00000002ff697431 */ /* 0x000fe400000001ff */
[----:B------:R-:W-:Y:S01]  /*22350*/  IMAD.MOV.U32 R134, RZ, RZ, 0x1f ;  /* 0x0000001fff867424 */ /* 0x000fe200078e00ff */
[----:B------:R-:W-:Y:S01]  /*22360*/  MOV R98, 0xffffffff ;  /* 0xffffffff00627802 */ /* 0x000fe20000000f00 */
[----:B------:R-:W-:-:S04]  /*22370*/  FADD.FTZ R94, R160, R93 ;  /* 0x0000005da05e7221 */ /* 0x000fc80000010000 */
[----:B------:R-:W-:-:S07]  /*22380*/  IMAD.MOV.U32 R101, RZ, RZ, R94 ;  /* 0x000000ffff657224 */ /* 0x000fce00078e005e */
[----:B------:R-:W-:Y:S05]  /*22390*/  WARPSYNC.COLLECTIVE R98, `(.L_x_3439) ;  /* 0x0000000062087348 */ /* 0x000fea0003c00000 */
[----:B------:R0:W1:Y:S02]  /*223a0*/  SHFL.BFLY P2, R99, R101, R105, R134 ;  /* 0x0c00006965637389 */ /* 0x0000640000040086 */
[----:B01----:R-:W-:Y:S05]  /*223b0*/  ENDCOLLECTIVE ;  /* 0x000000000000791b */ /* 0x003fea0003800000 */
.L_x_3439:
[----:B------:R-:W-:Y:S02]  /*223c0*/  IMAD.MOV.U32 R105, RZ, RZ, 0x4 ;  /* 0x00000004ff697424 */ /* 0x000fe400078e00ff */
[----:B------:R-:W-:-:S04]  /*223d0*/  IMAD.MOV.U32 R93, RZ, RZ, R99 ;  /* 0x000000ffff5d7224 */ /* 0x000fc800078e0063 */
[----:B------:R-:W-:-:S05]  /*223e0*/  FADD.FTZ R95, R94, R93 ;  /* 0x0000005d5e5f7221 */ /* 0x000fca0000010000 */
[----:B------:R-:W-:-:S07]  /*223f0*/  MOV R101, R95 ;  /* 0x0000005f00657202 */ /* 0x000fce0000000f00 */
[----:B------:R-:W-:Y:S05]  /*22400*/  WARPSYNC.COLLECTIVE R98, `(.L_x_3440) ;  /* 0x0000000062087348 */ /* 0x000fea0003c00000 */
[----:B------:R0:W1:Y:S02]  /*22410*/  SHFL.BFLY P2, R99, R101, R105, R134 ;  /* 0x0c00006965637389 */ /* 0x0000640000040086 */
[----:B01----:R-:W-:Y:S05]  /*22420*/  ENDCOLLECTIVE ;  /* 0x000000000000791b */ /* 0x003fea0003800000 */
.L_x_3440:
[----:B------:R-:W-:Y:S01]  /*22430*/  HFMA2 R105, -RZ, RZ, 0, 4.76837158203125e-07 ;  /* 0x00000008ff697431 */ /* 0x000fe200000001ff */
[----:B------:R-:W-:-:S05]  /*22440*/  MOV R92, R99 ;  /* 0x00000063005c7202 */ /* 0x000fca0000000f00 */
[----:B------:R-:W-:-:S04]  /*22450*/  FADD.FTZ R96, R95, R92 ;  /* 0x0000005c5f607221 */ /* 0x000fc80000010000 */
[----:B------:R-:W-:-:S07]  /*22460*/  IMAD.MOV.U32 R101, RZ, RZ, R96 ;  /* 0x000000ffff657224 */ /* 0x000fce00078e0060 */
[----:B------:R-:W-:Y:S05]  /*22470*/  WARPSYNC.COLLECTIVE R98, `(.L_x_3441) ;  /* 0x0000000062087348 */ /* 0x000fea0003c00000 */
[----:B------:R0:W1:Y:S02]  /*22480*/  SHFL.BFLY P2, R99, R101, R105, R134 ;  /* 0x0c00006965637389 */ /* 0x0000640000040086 */
[----:B01----:R-:W-:Y:S05]  /*22490*/  ENDCOLLECTIVE ;  /* 0x000000000000791b */ /* 0x003fea0003800000 */
.L_x_3441:
        /* <DEDUP_REMOVED lines=8> */
.L_x_3442:
[----:B------:R-:W-:Y:S01]  /*22520*/  HFMA2 R105, -RZ, RZ, 0, 5.9604644775390625e-08 ;  /* 0x00000001ff697431 */ /* 0x000fe200000001ff */
[----:B------:R-:W-:-:S05]  /*22530*/  MOV R92, R99 ;  /* 0x00000063005c7202 */ /* 0x000fca0000000f00 */
        /* <DEDUP_REMOVED lines=65> */
[----:B------:R-:W-:-:S04]  /*22950*/  FFMA.FTZ R92, R95, R95, R92 ;  /* 0x0000005f5f5c7223 */ /* 0x000fc8000001005c */
[----:B------:R-:W-:-:S07]  /*22960*/  IMAD.MOV.U32 R101, RZ, RZ, R92 ;  /* 0x000000ffff657224 */ /* 0x000fce00078e005c */
[----:B------:R-:W-:Y:S05]  /*22970*/  WARPSYNC.COLLECTIVE R98, `(.L_x_3443) ;  /* 0x0000000062087348 */ /* 0x000fea0003c00000 */
[----:B------:R0:W1:Y:S02]  /*22980*/  SHFL.BFLY P2, R99, R101, R105, R134 ;  /* 0x0c00006965637389 */ /* 0x0000640000040086 */
[----:B01----:R-:W-:Y:S05]  /*22990*/  ENDCOLLECTIVE ;  /* 0x000000000000791b */ /* 0x003fea0003800000 */
.L_x_3443:
[----:B------:R-:W-:Y:S02]  /*229a0*/  IMAD.MOV.U32 R105, RZ, RZ, 0x2 ;  /* 0x00000002ff697424 */ /* 0x000fe400078e00ff */
[----:B------:R-:W-:-:S04]  /*229b0*/  IMAD.MOV.U32 R95, RZ, RZ, R99 ;  /* 0x000000ffff5f7224 */ /* 0x000fc800078e0063 */
[----:B------:R-:W-:-:S05]  /*229c0*/  FADD.FTZ R95, R92, R95 ;  /* 0x0000005f5c5f7221 */ /* 0x000fca0000010000 */
[----:B------:R-:W-:-:S07]  /*229d0*/  MOV R101, R95 ;  /* 0x0000005f00657202 */ /* 0x000fce0000000f00 */
[----:B------:R-:W-:Y:S05]  /*229e0*/  WARPSYNC.COLLECTIVE R98, `(.L_x_3444) ;  /* 0x0000000062087348 */ /* 0x000fea0003c00000 */
[----:B------:R0:W1:Y:S02]  /*229f0*/  SHFL.BFLY P2, R99, R101, R105, R134 ;  /* 0x0c00006965637389 */ /* 0x0000640000040086 */
[----:B01----:R-:W-:Y:S05]  /*22a00*/  ENDCOLLECTIVE ;  /* 0x000000000000791b */ /* 0x003fea0003800000 */
.L_x_3444:
[----:B------:R-:W-:Y:S01]  /*22a10*/  HFMA2 R105, -RZ, RZ, 0, 2.384185791015625e-07 ;  /* 0x00000004ff697431 */ /* 0x000fe200000001ff */
[----:B------:R-:W-:-:S05]  /*22a20*/  MOV R94, R99 ;  /* 0x00000063005e7202 */ /* 0x000fca0000000f00 */
[----:B------:R-:W-:-:S04]  /*22a30*/  FADD.FTZ R94, R95, R94 ;  /* 0x0000005e5f5e7221 */ /* 0x000fc80000010000 */
[----:B------:R-:W-:-:S07]  /*22a40*/  IMAD.MOV.U32 R101, RZ, RZ, R94 ;  /* 0x000000ffff657224 */ /* 0x000fce00078e005e */
[----:B------:R-:W-:Y:S05]  /*22a50*/  WARPSYNC.COLLECTIVE R98, `(.L_x_3445) ;  /* 0x0000000062087348 */ /* 0x000fea0003c00000 */
[----:B------:R0:W1:Y:S02]  /*22a60*/  SHFL.BFLY P2, R99, R101, R105, R134 ;  /* 0x0c00006965637389 */ /* 0x0000640000040086 */
[----:B01----:R-:W-:Y:S05]  /*22a70*/  ENDCOLLECTIVE ;  /* 0x000000000000791b */ /* 0x003fea0003800000 */
.L_x_3445:
[----:B------:R-:W-:Y:S02]  /*22a80*/  IMAD.MOV.U32 R105, RZ, RZ, 0x8 ;  /* 0x00000008ff697424 */ /* 0x000fe400078e00ff */
[----:B------:R-:W-:-:S04]  /*22a90*/  IMAD.MOV.U32 R97, RZ, RZ, R99 ;  /* 0x000000ffff617224 */ /* 0x000fc800078e0063 */
[----:B------:R-:W-:-:S05]  /*22aa0*/  FADD.FTZ R97, R94, R97 ;  /* 0x000000615e617221 */ /* 0x000fca0000010000 */
[----:B------:R-:W-:-:S07]  /*22ab0*/  MOV R101, R97 ;  /* 0x0000006100657202 */ /* 0x000fce0000000f00 */
[----:B------:R-:W-:Y:S05]  /*22ac0*/  WARPSYNC.COLLECTIVE R98, `(.L_x_3446) ;  /* 0x0000000062087348 */ /* 0x000fea0003c00000 */
[----:B------:R0:W1:Y:S02]  /*22ad0*/  SHFL.BFLY P2, R99, R101, R105, R134 ;  /* 0x0c00006965637389 */ /* 0x0000640000040086 */
[----:B01----:R-:W-:Y:S05]  /*22ae0*/  ENDCOLLECTIVE ;  /* 0x000000000000791b */ /* 0x003fea0003800000 */
.L_x_3446:
[----:B------:R-:W-:Y:S01]  /*22af0*/  HFMA2 R105, -RZ, RZ, 0, 9.5367431640625e-07 ;  /* 0x00000010ff697431 */ /* 0x000fe200000001ff */
[----:B------:R-:W-:-:S05]  /*22b00*/  MOV R96, R99 ;  /* 0x0000006300607202 */ /* 0x000fca0000000f00 */
[----:B------:R-:W-:-:S04]  /*22b10*/  FADD.FTZ R96, R97, R96 ;  /* 0x0000006061607221 */ /* 0x000fc80000010000 */
[----:B------:R-:W-:-:S07]  /*22b20*/  IMAD.MOV.U32 R101, RZ, RZ, R96 ;  /* 0x000000ffff657224 */ /* 0x000fce00078e0060 */
[----:B------:R-:W-:Y:S05]  /*22b30*/  WARPSYNC.COLLECTIVE R98, `(.L_x_3447) ;  /* 0x0000000062087348 */ /* 0x000fea0003c00000 */
[----:B------:R0:W1:Y:S02]  /*22b40*/  SHFL.BFLY P2, R99, R101, R105, R134 ;  /* 0x0c00006965637389 */ /* 0x0000640000040086 */
[----:B01----:R-:W-:Y:S05]  /*22b50*/  ENDCOLLECTIVE ;  /* 0x000000000000791b */ /* 0x003fea0003800000 */
.L_x_3447:
[----:B------:R-:W-:Y:S05]  /*22b60*/  BRA `(.L_x_3448) ;  /* 0xffffffe000b07947 */ /* 0x000fea000383ffff */
.L_x_3449:
        /* <DEDUP_REMOVED lines=9> */
.L_x_22683:


//--------------------- .text._ZN10layer_norm31ln_parallel_residual_fwd_kernelINS_13Kernel_traitsI6__halfS2_S2_S2_fjLj1024ELj1ELj4ELj1ELj16ENS_18Kernel_traits_baseILj1024ES2_S2_S2_S2_fjLj128EEEEELb1ELb1ELb0EEEvNS_9FwdParamsE --------------------------
	.section	.text._ZN10layer_norm31ln_parallel_residual_fwd_kernelINS_13Kernel_traitsI6__halfS2_S2_S2_fjLj1024ELj1ELj4ELj1ELj16ENS_18Kernel_traits_baseILj1024ES2_S2_S2_S2_fjLj128EEEEELb1ELb1ELb0EEEvNS_9FwdParamsE,"ax",@progbits
	.align	128
        .global         _ZN10layer_norm31ln_parallel_residual_fwd_kernelINS_13Kernel_traitsI6__halfS2_S2_S2_fjLj1024ELj1ELj4ELj1ELj16ENS_18Kernel_traits_baseILj1024ES2_S2_S2_S2_fjLj128EEEEELb1ELb1ELb0EEEvNS_9FwdParamsE
        .type           _ZN10layer_norm31ln_parallel_residual_fwd_kernelINS_13Kernel_traitsI6__halfS2_S2_S2_fjLj1024ELj1ELj4ELj1ELj16ENS_18Kernel_traits_baseILj1024ES2_S2_S2_S2_fjLj128EEEEELb1ELb1ELb0EEEvNS_9FwdParamsE,@function
        .size           _ZN10layer_norm31ln_parallel_residual_fwd_kernelINS_13Kernel_traitsI6__halfS2_S2_S2_fjLj1024ELj1ELj4ELj1ELj16ENS_18Kernel_traits_baseILj1024ES2_S2_S2_S2_fjLj128EEEEELb1ELb1ELb0EEEvNS_9FwdParamsE,(.L_x_22684 - _ZN10layer_norm31ln_parallel_residual_fwd_kernelINS_13Kernel_traitsI6__halfS2_S2_S2_fjLj1024ELj1ELj4ELj1ELj16ENS_18Kernel_traits_baseILj1024ES2_S2_S2_S2_fjLj128EEEEELb1ELb1ELb0EEEvNS_9FwdParamsE)
        .other          _ZN10layer_norm31ln_parallel_residual_fwd_kernelINS_13Kernel_traitsI6__halfS2_S2_S2_fjLj1024ELj1ELj4ELj1ELj16ENS_18Kernel_traits_baseILj1024ES2_S2_S2_S2_fjLj128EEEEELb1ELb1ELb0EEEvNS_9FwdParamsE,@"STO_CUDA_ENTRY STV_DEFAULT"
_ZN10layer_norm31ln_parallel_residual_fwd_kernelINS_13Kernel_traitsI6__halfS2_S2_S2_fjLj1024ELj1ELj4ELj1ELj16ENS_18Kernel_traits_baseILj1024ES2_S2_S2_S2_fjLj128EEEEELb1ELb1ELb0EEEvNS_9FwdParamsE:
.text._ZN10layer_norm31ln_parallel_residual_fwd_kernelINS_13Kernel_traitsI6__halfS2_S2_S2_fjLj1024ELj1ELj4ELj1ELj16ENS_18Kernel_traits_baseILj1024ES2_S2_S2_S2_fjLj128EEEEELb1ELb1ELb0EEEvNS_9FwdParamsE:
        /* <DEDUP_REMOVED lines=12> */
[----:B-1----:R-:W-:Y:S01]  /*00c0*/  @P0 MOV R4, R0 ;  /* 0x0000000000040202 */ /* 0x002fe20000000f00 */
[----:B---3--:R-:W2:Y:S01]  /*00d0*/  @P0 LDG.E.64 R2, desc[UR8][R2.64] ;  /* 0x0000000802020981 */ /* 0x008ea2000c1e1b00 */
[----:B----4-:R-:W-:Y:S01]  /*00e0*/  @P0 IMAD.MOV.U32 R5, RZ, RZ, R7 ;  /* 0x000000ffff050224 */ /* 0x010fe200078e0007 */
[----:B------:R-:W0:Y:S05]  /*00f0*/  @P0 LDC R9, c[0x0][0x460] ;  /* 0x00011800ff090b82 */ /* 0x000e2a0000000800 */
[----:B------:R-:W0:Y:S01]  /*0100*/  @P0 LDG.E.64 R4, desc[UR8][R4.64] ;  /* 0x0000000804040981 */ /* 0x000e22000c1e1b00 */
[----:B------:R-:W-:Y:S01]  /*0110*/  UISETP.NE.U32.AND UP0, UPT, UR10, URZ, UPT ;  /* 0x000000ff0a00728c */ /* 0x000fe2000bf05070 */
[----:B------:R-:W-:Y:S01]  /*0120*/  BSSY.RECONVERGENT B0, `(.L_x_3450) ;  /* 0x0000067000007945 */ /* 0x000fe20003800200 */
[----:B------:R-:W1:Y:S01]  /*0130*/  S2UR UR5, SR_CTAID.X ;  /* 0x00000000000579c3 */ /* 0x000e620000002500 */
[----:B-----5:R-:W-:Y:S01]  /*0140*/  LOP3.LUT R67, R65, 0x1f, RZ, 0xc, !PT ;  /* 0x0000001f41437812 */ /* 0x020fe200078e0cff */
[----:B------:R-:W-:Y:S01]  /*0150*/  UISETP.NE.AND.EX UP0, UPT, UR11, URZ, UPT, UP0 ;  /* 0x000000ff0b00728c */ /* 0x000fe2000bf05300 */
[----:B------:R-:W-:-:S05]  /*0160*/  SHF.R.U32.HI R64, RZ, 0x5, R65 ;  /* 0x00000005ff407819 */ /* 0x000fca0000011641 */
[----:B------:R-:W3:Y:S01]  /*0170*/  LDC R66, c[0x0][0x360] ;  /* 0x0000d800ff427b82 */ /* 0x000ee20000000800 */
[----:B-1----:R-:W-:-:S06]  /*0180*/  USHF.L.U32 UR4, UR5, 0x2, URZ ;  /* 0x0000000205047899 */ /* 0x002fcc00080006ff */
[----:B------:R-:W-:Y:S01]  /*0190*/  LOP3.LUT R64, R64, UR4, RZ, 0xfc, !PT ;  /* 0x0000000440407c12 */ /* 0x000fe2000f8efcff */
[----:B---3--:R-:W-:Y:S01]  /*01a0*/  IMAD R66, R66, UR5, R65 ;  /* 0x0000000542427c24 */ /* 0x008fe2000f8e0241 */
[----:B------:R-:W-:Y:S02]  /*01b0*/  LOP3.LUT R65, R65, 0x1f, RZ, 0xc0, !PT ;  /* 0x0000001f41417812 */ /* 0x000fe400078ec0ff */
[----:B--2---:R-:W-:Y:S02]  /*01c0*/  @P0 R2UR UR6, R2 ;  /* 0x00000000020602ca */ /* 0x004fe400000e0000 */
[----:B------:R-:W-:Y:S02]  /*01d0*/  @P0 R2UR UR7, R3 ;  /* 0x00000000030702ca */ /* 0x000fe400000e0000 */
[----:B------:R-:W-:Y:S02]  /*01e0*/  SHF.R.S32.HI R2, RZ, 0x1f, R11 ;  /* 0x0000001fff027819 */ /* 0x000fe4000001140b */
[----:B0-----:R-:W-:-:S02]  /*01f0*/  @P0 IADD3 R0, P1, PT, R4, R9, RZ ;  /* 0x0000000904000210 */ /* 0x001fc40007f3e0ff */
[----:B------:R-:W-:-:S03]  /*0200*/  LEA.HI R2, R2, R11, RZ, 0x3 ;  /* 0x0000000b02027211 */ /* 0x000fc600078f18ff */
[----:B------:R-:W-:Y:S01]  /*0210*/  @P0 IMAD.X R7, RZ, RZ, R5, P1 ;  /* 0x000000ffff070224 */ /* 0x000fe200008e0605 */
[----:B------:R-:W-:Y:S01]  /*0220*/  LEA.HI.SX32 R67, R2, R67, 0x1d ;  /* 0x0000004302437211 */ /* 0x000fe200078feaff */
[----:B------:R-:W-:Y:S02]  /*0230*/  UIADD3 UR14, UPT, UPT, UR6, -0x61c88647, URZ ;  /* 0x9e3779b9060e7890 */ /* 0x000fe4000fffe0ff */
[----:B------:R-:W-:Y:S01]  /*0240*/  UIADD3 UR15, UPT, UPT, UR7, -0x4498517b, URZ ;  /* 0xbb67ae85070f7890 */ /* 0x000fe2000fffe0ff */
[--C-:B------:R-:W-:Y:S01]  /*0250*/  SHF.R.U64 R19, R0, 0x2, R7.reuse ;  /* 0x0000000200137819 */ /* 0x100fe20000001207 */
[----:B------:R-:W-:Y:S01]  /*0260*/  UIADD3 UR16, UPT, UPT, UR6, 0x3c6ef372, URZ ;  /* 0x3c6ef37206107890 */ /* 0x000fe2000fffe0ff */
[----:B------:R-:W-:Y:S01]  /*0270*/  SHF.R.U32.HI R18, RZ, 0x2, R7 ;  /* 0x00000002ff127819 */ /* 0x000fe20000011607 */
[----:B------:R-:W-:Y:S02]  /*0280*/  UIADD3 UR17, UPT, UPT, UR7, 0x76cf5d0a, URZ ;  /* 0x76cf5d0a07117890 */ /* 0x000fe4000fffe0ff */
        /* <DEDUP_REMOVED lines=14> */
[----:B------:R-:W-:Y:S11]  /*0370*/  BRA.U !UP0, `(.L_x_3451) ;  /* 0x0000000108887547 */ /* 0x000ff6000b800000 */
[C---:B------:R-:W-:Y:S02]  /*0380*/  ISETP.GE.U32.AND P0, PT, R67.reuse, 0x40, PT ;  /* 0x000000404300780c */ /* 0x040fe40003f06070 */
[C---:B------:R-:W-:Y:S02]  /*0390*/  ISETP.GE.U32.AND P1, PT, R67.reuse, 0x20, PT ;  /* 0x000000204300780c */ /* 0x040fe40003f26070 */
[----:B------:R-:W-:Y:S02]  /*03a0*/  ISETP.GE.U32.AND P2, PT, R67, 0x60, PT ;  /* 0x000000604300780c */ /* 0x000fe40003f46070 */
[----:B------:R-:W-:-:S07]  /*03b0*/  MOV R15, R65 ;  /* 0x00000041000f7202 */ /* 0x000fce0000000f00 */
        /* <DEDUP_REMOVED lines=30> */
.L_x_3451:
[C---:B------:R-:W-:Y:S02]  /*05a0*/  ISETP.GE.U32.AND P0, PT, R67.reuse, 0x40, PT ;  /* 0x000000404300780c */ /* 0x040fe40003f06070 */
[C---:B------:R-:W-:Y:S02]  /*05b0*/  ISETP.GE.U32.AND P2, PT, R67.reuse, 0x60, PT ;  /* 0x000000604300780c */ /* 0x040fe40003f46070 */
[C---:B------:R-:W-:Y:S02]  /*05c0*/  ISETP.GE.U32.AND P1, PT, R67.reuse, 0x20, PT ;  /* 0x000000204300780c */ /* 0x040fe40003f26070 */
[----:B------:R-:W-:Y:S02]  /*05d0*/  ISETP.GE.U32.AND P3, PT, R67, 0x80, PT ;  /* 0x000000804300780c */ /* 0x000fe40003f66070 */
[----:B------:R-:W-:-:S05]  /*05e0*/  MOV R13, R65 ;  /* 0x00000041000d7202 */ /* 0x000fca0000000f00 */
        /* <DEDUP_REMOVED lines=20> */
[----:B------:R-:W-:Y:S02]  /*0730*/  CS2R R52, SRZ ;  /* 0x0000000000347805 */ /* 0x000fe4000001ff00 */
[----:B------:R-:W-:Y:S02]  /*0740*/  @P1 MOV R55, RZ ;  /* 0x000000ff00371202 */ /* 0x000fe40000000f00 */
[----:B------:R-:W-:-:S02]  /*0750*/  @P3 CS2R R30, SRZ ;  /* 0x00000000001e3805 */ /* 0x000fc4000001ff00 */
[----:B------:R-:W-:Y:S01]  /*0760*/  @P3 CS2R R28, SRZ ;  /* 0x00000000001c3805 */ /* 0x000fe2000001ff00 */
[----:B------:R-:W-:Y:S02]  /*0770*/  @P0 IMAD.MOV.U32 R47, RZ, RZ, RZ ;  /* 0x000000ffff2f0224 */ /* 0x000fe400078e00ff */
[----:B0-----:R-:W-:-:S07]  /*0780*/  @P2 IMAD.MOV.U32 R39, RZ, RZ, RZ ;  /* 0x000000ffff272224 */ /* 0x001fce00078e00ff */
.L_x_3452:
[----:B------:R-:W-:Y:S05]  /*0790*/  BSYNC.RECONVERGENT B0 ;  /* 0x0000000000007941 */ /* 0x000fea0003800200 */
.L_x_3450:
[----:B------:R-:W0:Y:S02]  /*07a0*/  LDCU UR4, c[0x0][0x384] ;  /* 0x00007080ff0477ac */ /* 0x000e240008000800 */
[----:B0-----:R-:W-:-:S13]  /*07b0*/  ISETP.GE.AND P0, PT, R64, UR4, PT ;  /* 0x0000000440007c0c */ /* 0x001fda000bf06270 */
[----:B------:R-:W-:Y:S05]  /*07c0*/  @P0 EXIT ;  /* 0x000000000000094d */ /* 0x000fea0003800000 */
[----:B------:R-:W-:-:S04]  /*07d0*/  IMAD.HI.U32 R3, R66, -0x326172a9, RZ ;  /* 0xcd9e8d5742037827 */ /* 0x000fc800078e00ff */
[----:B------:R-:W-:Y:S01]  /*07e0*/  HFMA2 R13, -RZ, RZ, 0, 0 ;  /* 0x00000000ff0d7431 */ /* 0x000fe200000001ff */
[----:B------:R-:W-:Y:S01]  /*07f0*/  BSSY B0, `(.L_x_3453) ;  /* 0x0002102000007945 */ /* 0x000fe20003800000 */
[----:B------:R-:W-:Y:S01]  /*0800*/  LOP3.LUT R15, R0, 0x3, RZ, 0xc0, !PT ;  /* 0x00000003000f7812 */ /* 0x000fe200078ec0ff */
[C---:B------:R-:W-:Y:S01]  /*0810*/  IMAD.HI.U32 R2, R19.reuse, -0x2daee0ad, RZ ;  /* 0xd2511f5313027827 */ /* 0x040fe200078e00ff */
[----:B------:R-:W-:Y:S01]  /*0820*/  LOP3.LUT R3, R18, UR6, R3, 0x96, !PT ;  /* 0x0000000612037c12 */ /* 0x000fe2000f8e9603 */
[----:B------:R-:W0:Y:S02]  /*0830*/  LDCU UR32, c[0x0][0x388] ;  /* 0x00007100ff2077ac */ /* 0x000e240008000800 */
[----:B------:R-:W-:Y:S01]  /*0840*/  IMAD R5, R66, -0x326172a9, RZ ;  /* 0xcd9e8d5742057824 */ /* 0x000fe200078e02ff */
[----:B------:R-:W-:Y:S01]  /*0850*/  LOP3.LUT R2, R2, UR7, RZ, 0x3c, !PT ;  /* 0x0000000702027c12 */ /* 0x000fe2000f8e3cff */
[----:B------:R-:W-:Y:S01]  /*0860*/  IMAD R7, R19, -0x2daee0ad, RZ ;  /* 0xd2511f5313077824 */ /* 0x000fe200078e02ff */
[----:B------:R-:W1:Y:S01]  /*0870*/  LDCU.U8 UR12, c[0x0][0x410] ;  /* 0x00008200ff0c77ac */ /* 0x000e620008000000 */
[----:B------:R-:W-:Y:S01]  /*0880*/  IMAD.HI.U32 R6, R3, -0x2daee0ad, RZ ;  /* 0xd2511f5303067827 */ /* 0x000fe200078e00ff */
[----:B------:R-:W2:Y:S03]  /*0890*/  LDCU UR13, c[0x0][0x448] ;  /* 0x00008900ff0d77ac */ /* 0x000ea60008000800 */
[C---:B------:R-:W-:Y:S01]  /*08a0*/  IMAD.HI.U32 R4, R2.reuse, -0x326172a9, RZ ;  /* 0xcd9e8d5702047827 */ /* 0x040fe200078e00ff */
[----:B------:R-:W-:Y:S01]  /*08b0*/  LOP3.LUT R6, R7, UR15, R6, 0x96, !PT ;  /* 0x0000000f07067c12 */ /* 0x000fe2000f8e9606 */
[----:B------:R-:W3:Y:S02]  /*08c0*/  LDCU.64 UR4, c[0x0][0x398] ;  /* 0x00007300ff0477ac */ /* 0x000ee40008000a00 */
[----:B------:R-:W-:Y:S01]  /*08d0*/  IMAD R8, R3, -0x2daee0ad, RZ ;  /* 0xd2511f5303087824 */ /* 0x000fe200078e02ff */
[----:B------:R-:W-:Y:S01]  /*08e0*/  LOP3.LUT R4, R5, UR14, R4, 0x96, !PT ;  /* 0x0000000e05047c12 */ /* 0x000fe2000f8e9604 */
[----:B------:R-:W-:Y:S01]  /*08f0*/  IMAD R5, R2, -0x326172a9, RZ ;  /* 0xcd9e8d5702057824 */ /* 0x000fe200078e02ff */
[----:B------:R-:W4:Y:S01]  /*0900*/  LDCU.64 UR10, c[0x0][0x3a0] ;  /* 0x00007400ff0a77ac */ /* 0x000f220008000a00 */
        /* <DEDUP_REMOVED lines=47> */
[----:B01234-:R-:W-:-:S07]  /*0c00*/  IMAD R14, R4, -0x326172a9, RZ ;  /* 0xcd9e8d57040e7824 */ /* 0x01ffce00078e02ff */
.L_x_3962:
        /* <DEDUP_REMOVED lines=39> */
.L_x_3459:
        /* <DEDUP_REMOVED lines=13> */
.L_x_3461:
[----:B------:R-:W-:Y:S05]  /*0f50*/  BSYNC.RECONVERGENT B3 ;  /* 0x0000000000037941 */ /* 0x000fea0003800200 */
.L_x_3460:
        /* <DEDUP_REMOVED lines=40> */
[----:B------:R-:W-:-:S07]  /*11e0*/  IMAD.MOV.U32 R74, RZ, RZ, RZ ;  /* 0x000000ffff4a7224 */ /* 0x000fce00078e00ff */
.L_x_3458:
[----:B------:R-:W-:Y:S05]  /*11f0*/  BSYNC.RECONVERGENT B2 ;  /* 0x0000000000027941 */ /* 0x000fea0003800200 */
.L_x_3457:
[----:B------:R-:W0:Y:S01]  /*1200*/  LDC R110, c[0x0][0x408] ;  /* 0x00010200ff6e7b82 */ /* 0x000e220000000800 */
[----:B------:R-:W-:Y:S01]  /*1210*/  I2FP.F32.U32 R15, R12 ;  /* 0x0000000c000f7245 */ /* 0x000fe20000201000 */
[----:B------:R-:W-:Y:S01]  /*1220*/  IMAD.MOV.U32 R92, RZ, RZ, 0x2f800000 ;  /* 0x2f800000ff5c7424 */ /* 0x000fe200078e00ff */
[----:B------:R-:W-:Y:S01]  /*1230*/  ISETP.NE.AND P3, PT, R74, 0x1, PT ;  /* 0x000000014a00780c */ /* 0x000fe20003f65270 */
[----:B-----5:R-:W-:Y:S01]  /*1240*/  HADD2.F32 R75, -RZ, R60.H0_H0 ;  /* 0x2000003cff4b7230 */ /* 0x020fe20000004100 */
[----:B------:R-:W-:Y:S01]  /*1250*/  BSSY.RECONVERGENT B2, `(.L_x_3462) ;  /* 0x000004e000027945 */ /* 0x000fe20003800200 */
[----:B------:R-:W-:Y:S01]  /*1260*/  FFMA.FTZ R12, R15, R92, 1.1641532182693481445e-10 ;  /* 0x2f0000000f0c7423 */ /* 0x000fe2000001005c */
[----:B------:R-:W-:Y:S01]  /*1270*/  @P1 HADD2.F32 R15, -RZ, R20.H0_H0 ;  /* 0x20000014ff0f1230 */ /* 0x000fe20000004100 */
[----:B------:R-:W1:Y:S01]  /*1280*/  LDC R109, c[0x0][0x404] ;  /* 0x00010100ff6d7b82 */ /* 0x000e620000000800 */
[----:B------:R-:W-:Y:S02]  /*1290*/  HFMA2 R76, -RZ, RZ, 0, 1.1920928955078125e-07 ;  /* 0x00000002ff4c7431 */ /* 0x000fe400000001ff */
[----:B0-----:R-:W-:Y:S01]  /*12a0*/  FMUL.FTZ R75, R75, R110 ;  /* 0x0000006e4b4b7220 */ /* 0x001fe20000410000 */
[----:B-1----:R-:W-:-:S04]  /*12b0*/  FSETP.GTU.FTZ.AND P2, PT, R12, R109, PT ;  /* 0x0000006d0c00720b */ /* 0x002fc80003f5c000 */
        /* <DEDUP_REMOVED lines=15> */
.L_x_3464:
        /* <DEDUP_REMOVED lines=13> */
.L_x_3466:
[----:B------:R-:W-:Y:S05]  /*1480*/  BSYNC.RECONVERGENT B3 ;  /* 0x0000000000037941 */ /* 0x000fea0003800200 */
.L_x_3465:
        /* <DEDUP_REMOVED lines=42> */
.L_x_3463:
[----:B------:R-:W-:Y:S05]  /*1730*/  BSYNC.RECONVERGENT B2 ;  /* 0x0000000000027941 */ /* 0x000fea0003800200 */
.L_x_3462:
        /* <DEDUP_REMOVED lines=8> */
[----:B------:R-:W-:Y:S01]  /*17c0*/  FSETP.GTU.FTZ.AND P2, PT, R60, R109, PT ;  /* 0x0000006d3c00720b */ /* 0x000fe20003f5c000 */
[----:B------:R-:W-:-:S03]  /*17d0*/  @P1 HADD2.F32 R60, -RZ, R20.H1_H1 ;  /* 0x30000014ff3c1230 */ /* 0x000fc60000004100 */
        /* <DEDUP_REMOVED lines=14> */
.L_x_3469:
        /* <DEDUP_REMOVED lines=13> */
.L_x_3471:
[----:B------:R-:W-:Y:S05]  /*1990*/  BSYNC.RECONVERGENT B3 ;  /* 0x0000000000037941 */ /* 0x000fea0003800200 */
.L_x_3470:
        /* <DEDUP_REMOVED lines=42> */
.L_x_3468:
[----:B------:R-:W-:Y:S05]  /*1c40*/  BSYNC.RECONVERGENT B2 ;  /* 0x0000000000027941 */ /* 0x000fea0003800200 */
.L_x_3467:
        /* <DEDUP_REMOVED lines=24> */
.L_x_3474:
        /* <DEDUP_REMOVED lines=13> */
.L_x_3476:
[----:B------:R-:W-:Y:S05]  /*1ea0*/  BSYNC.RECONVERGENT B3 ;  /* 0x0000000000037941 */ /* 0x000fea0003800200 */
.L_x_3475:
        /* <DEDUP_REMOVED lines=42> */
.L_x_3473:
[----:B------:R-:W-:Y:S05]  /*2150*/  BSYNC.RECONVERGENT B2 ;  /* 0x0000000000027941 */ /* 0x000fea0003800200 */
.L_x_3472:
        /* <DEDUP_REMOVED lines=24> */
.L_x_3479:
        /* <DEDUP_REMOVED lines=13> */
.L_x_3481:
[----:B------:R-:W-:Y:S05]  /*23b0*/  BSYNC.RECONVERGENT B3 ;  /* 0x0000000000037941 */ /* 0x000fea0003800200 */
.L_x_3480:
        /* <DEDUP_REMOVED lines=42> */
.L_x_3478:
[----:B------:R-:W-:Y:S05]  /*2660*/  BSYNC.RECONVERGENT B2 ;  /* 0x0000000000027941 */ /* 0x000fea0003800200 */
.L_x_3477:
        /* <DEDUP_REMOVED lines=23> */
.L_x_3484:
        /* <DEDUP_REMOVED lines=13> */
.L_x_3486:
[----:B------:R-:W-:Y:S05]  /*28b0*/  BSYNC.RECONVERGENT B3 ;  /* 0x0000000000037941 */ /* 0x000fea0003800200 */
.L_x_3485:
        /* <DEDUP_REMOVED lines=42> */
.L_x_3483:
[----:B------:R-:W-:Y:S05]  /*2b60*/  BSYNC.RECONVERGENT B2 ;  /* 0x0000000000027941 */ /* 0x000fea0003800200 */
.L_x_3482:
[----:B------:R-:W-:Y:S01]  /*2b70*/  I2FP.F32.U32 R15, R15 ;  /* 0x0000000f000f7245 */ /* 0x000fe20000201000 */
[----:B------:R-:W-:Y:S01]  /*2b80*/  HADD2.F32 R61, -RZ, R62.H1_H1 ;  /* 0x3000003eff3d7230 */ /* 0x000fe20000004100 */
[----:B------:R-:W-:Y:S01]  /*2b90*/  ISETP.NE.AND P4, PT, R85, 0x1, PT ;  /* 0x000000015500780c */ /* 0x000fe20003f85270 */
[----:B------:R-:W-:Y:S01]  /*2ba0*/  BSSY.RECONVERGENT B2, `(.L_x_3487) ;  /* 0x000004c000027945 */ /* 0x000fe20003800200 */
[----:B------:R-:W-:Y:S02]  /*2bb0*/  IMAD.MOV.U32 R99, RZ, RZ, 0x2 ;  /* 0x00000002ff637424 */ /* 0x000fe400078e00ff */
[----:B------:R-:W-:Y:S01]  /*2bc0*/  FFMA.FTZ R60, R15, R92, 1.1641532182693481445e-10 ;  /* 0x2f0000000f3c7423 */ /* 0x000fe2000001005c */
[----:B------:R-:W-:Y:S01]  /*2bd0*/  FMUL.FTZ R61, R61, R110 ;  /* 0x0000006e3d3d7220 */ /* 0x000fe20000410000 */
[----:B------:R-:W-:-:S03]  /*2be0*/  @P1 HADD2.F32 R15, -RZ, R22.H1_H1 ;  /* 0x30000016ff0f1230 */ /* 0x000fc60000004100 */
        /* <DEDUP_REMOVED lines=15> */
.L_x_3489:
        /* <DEDUP_REMOVED lines=13> */
.L_x_3491:
[----:B------:R-:W-:Y:S05]  /*2db0*/  BSYNC.RECONVERGENT B3 ;  /* 0x0000000000037941 */ /* 0x000fea0003800200 */
.L_x_3490:
        /* <DEDUP_REMOVED lines=42> */
.L_x_3488:
[----:B------:R-:W-:Y:S05]  /*3060*/  BSYNC.RECONVERGENT B2 ;  /* 0x0000000000027941 */ /* 0x000fea0003800200 */
.L_x_3487:
        /* <DEDUP_REMOVED lines=23> */
.L_x_3494:
        /* <DEDUP_REMOVED lines=13> */
.L_x_3496:
[----:B------:R-:W-:Y:S05]  /*32b0*/  BSYNC.RECONVERGENT B3 ;  /* 0x0000000000037941 */ /* 0x000fea0003800200 */
.L_x_3495:
        /* <DEDUP_REMOVED lines=42> */
.L_x_3493:
[----:B------:R-:W-:Y:S05]  /*3560*/  BSYNC.RECONVERGENT B2 ;  /* 0x0000000000027941 */ /* 0x000fea0003800200 */
.L_x_3492:
        /* <DEDUP_REMOVED lines=15> */
.L_x_3456:
        /* <DEDUP_REMOVED lines=16> */
.L_x_3500:
        /* <DEDUP_REMOVED lines=13> */
.L_x_3502:
[----:B------:R-:W-:Y:S05]  /*3830*/  BSYNC.RECONVERGENT B3 ;  /* 0x0000000000037941 */ /* 0x000fea0003800200 */
.L_x_3501:
        /* <DEDUP_REMOVED lines=36> */
[----:B------:R-:W-:Y:S01]  /*3a80*/  LOP3.LUT R100, R6, UR28, R17, 0x96, !PT ;  /* 0x0000001c06647c12 */ /* 0x000fe2000f8e9611 */
[----:B------:R-:W-:-:S04]  /*3a90*/  IMAD.WIDE.U32 R14, R14, -0x326172a9, RZ ;  /* 0xcd9e8d570e0e7825 */ /* 0x000fc800078e00ff */
[----:B------:R-:W-:Y:S01]  /*3aa0*/  IMAD.WIDE.U32 R100, R100, -0x2daee0ad, RZ ;  /* 0xd2511f5364647825 */ /* 0x000fe200078e00ff */
[----:B------:R-:W-:-:S04]  /*3ab0*/  LOP3.LUT R16, R16, UR30, R15, 0x96, !PT ;  /* 0x0000001e10107c12 */ /* 0x000fc8000f8e960f */
[----:B------:R-:W-:-:S07]  /*3ac0*/  LOP3.LUT R17, R4, UR31, R101, 0x96, !PT ;  /* 0x0000001f04117c12 */ /* 0x000fce000f8e9665 */
.L_x_3499:
[----:B------:R-:W-:Y:S05]  /*3ad0*/  BSYNC.RECONVERGENT B2 ;  /* 0x0000000000027941 */ /* 0x000fea0003800200 */
.L_x_3498:
[----:B------:R-:W0:Y:S01]  /*3ae0*/  LDC R4, c[0x0][0x404] ;  /* 0x00010100ff047b82 */ /* 0x000e220000000800 */
[----:B------:R-:W-:Y:S01]  /*3af0*/  I2FP.F32.U32 R6, R5 ;  /* 0x0000000500067245 */ /* 0x000fe20000201000 */
[----:B------:R-:W-:Y:S01]  /*3b00*/  IMAD.MOV.U32 R107, RZ, RZ, 0x2f800000 ;  /* 0x2f800000ff6b7424 */ /* 0x000fe200078e00ff */
[----:B------:R-:W-:Y:S01]  /*3b10*/  ISETP.NE.AND P3, PT, R8, 0x1, PT ;  /* 0x000000010800780c */ /* 0x000fe20003f65270 */
[----:B-----5:R-:W-:Y:S01]  /*3b20*/  HADD2.F32 R7, -RZ, R60.H0_H0 ;  /* 0x2000003cff077230 */ /* 0x020fe20000004100 */
[----:B------:R-:W-:Y:S01]  /*3b30*/  BSSY.RECONVERGENT B2, `(.L_x_3503) ;  /* 0x000004b000027945 */ /* 0x000fe20003800200 */
[----:B------:R-:W-:Y:S01]  /*3b40*/  FFMA.FTZ R5, R6, R107, 1.1641532182693481445e-10 ;  /* 0x2f00000006057423 */ /* 0x000fe2000001006b */
[----:B------:R-:W-:Y:S01]  /*3b50*/  IMAD.MOV.U32 R10, RZ, RZ, 0x2 ;  /* 0x00000002ff0a7424 */ /* 0x000fe200078e00ff */
[----:B------:R-:W1:Y:S03]  /*3b60*/  LDC R92, c[0x0][0x408] ;  /* 0x00010200ff5c7b82 */ /* 0x000e660000000800 */
[----:B0-----:R-:W-:-:S04]  /*3b70*/  FSETP.GTU.FTZ.AND P2, PT, R5, R4, PT ;  /* 0x000000040500720b */ /* 0x001fc80003f5c000 */
[----:B------:R-:W-:Y:S01]  /*3b80*/  PLOP3.LUT P4, PT, P2, PT, PT, 0x8, 0x80 ;  /* 0x000000000080781c */ /* 0x000fe2000178e170 */
[----:B-1----:R-:W-:-:S03]  /*3b90*/  FMUL.FTZ R5, R7, R92 ;  /* 0x0000005c07057220 */ /* 0x002fc60000410000 */
[----:B------:R-:W-:Y:S02]  /*3ba0*/  P2R R97, PR, RZ, 0x10 ;  /* 0x00000010ff617803 */ /* 0x000fe40000000000 */
[----:B------:R-:W-:Y:S02]  /*3bb0*/  MOV R7, R14 ;  /* 0x0000000e00077202 */ /* 0x000fe40000000f00 */
[----:B------:R-:W-:Y:S01]  /*3bc0*/  FSEL R5, R5, RZ, !P2 ;  /* 0x000000ff05057208 */ /* 0x000fe20005000000 */
        /* <DEDUP_REMOVED lines=9> */
.L_x_3505:
        /* <DEDUP_REMOVED lines=13> */
.L_x_3507:
[----:B------:R-:W-:Y:S05]  /*3d30*/  BSYNC.RECONVERGENT B3 ;  /* 0x0000000000037941 */ /* 0x000fea0003800200 */
.L_x_3506:
        /* <DEDUP_REMOVED lines=42> */
.L_x_3504:
[----:B------:R-:W-:Y:S05]  /*3fe0*/  BSYNC.RECONVERGENT B2 ;  /* 0x0000000000027941 */ /* 0x000fea0003800200 */
.L_x_3503:
        /* <DEDUP_REMOVED lines=25> */
.L_x_3510:
        /* <DEDUP_REMOVED lines=13> */
.L_x_3512:
[----:B------:R-:W-:Y:S05]  /*4250*/  BSYNC.RECONVERGENT B3 ;  /* 0x0000000000037941 */ /* 0x000fea0003800200 */
.L_x_3511:
        /* <DEDUP_REMOVED lines=42> */
.L_x_3509:
[----:B------:R-:W-:Y:S05]  /*4500*/  BSYNC.RECONVERGENT B2 ;  /* 0x0000000000027941 */ /* 0x000fea0003800200 */
.L_x_3508:
[----:B------:R-:W-:Y:S01]  /*4510*/  I2FP.F32.U32 R6, R5 ;  /* 0x0000000500067245 */ /* 0x000fe20000201000 */
[----:B------:R-:W-:Y:S01]  /*4520*/  HADD2.F32 R7, -RZ, R60.H1_H1 ;  /* 0x3000003cff077230 */ /* 0x000fe20000004100 */
[----:B------:R-:W-:Y:S01]  /*4530*/  ISETP.NE.AND P3, PT, R8, 0x1, PT ;  /* 0x000000010800780c */ /* 0x000fe20003f65270 */
[----:B------:R-:W-:Y:S01]  /*4540*/  BSSY.RECONVERGENT B2, `(.L_x_3513) ;  /* 0x000004a000027945 */ /* 0x000fe20003800200 */
[----:B------:R-:W-:Y:S02]  /*4550*/  IMAD.MOV.U32 R15, RZ, RZ, 0x2 ;  /* 0x00000002ff0f7424 */ /* 0x000fe400078e00ff */
[----:B------:R-:W-:-:S05]  /*4560*/  FFMA.FTZ R5, R6, R107, 1.1641532182693481445e-10 ;  /* 0x2f00000006057423 */ /* 0x000fca000001006b */
[----:B------:R-:W-:Y:S01]  /*4570*/  FSETP.GTU.FTZ.AND P2, PT, R5, R4, PT ;  /* 0x000000040500720b */ /* 0x000fe20003f5c000 */
[----:B------:R-:W-:Y:S01]  /*4580*/  FMUL.FTZ R5, R7, R92 ;  /* 0x0000005c07057220 */ /* 0x000fe20000410000 */
        /* <DEDUP_REMOVED lines=13> */
.L_x_3515:
        /* <DEDUP_REMOVED lines=13> */
.L_x_3517:
[----:B------:R-:W-:Y:S05]  /*4730*/  BSYNC.RECONVERGENT B3 ;  /* 0x0000000000037941 */ /* 0x000fea0003800200 */
.L_x_3516:
        /* <DEDUP_REMOVED lines=42> */
.L_x_3514:
[----:B------:R-:W-:Y:S05]  /*49e0*/  BSYNC.RECONVERGENT B2 ;  /* 0x0000000000027941 */ /* 0x000fea0003800200 */
.L_x_3513:
        /* <DEDUP_REMOVED lines=8> */
[----:B------:R-:W-:Y:S02]  /*4a70*/  FSEL R6, R9, RZ, !P2 ;  /* 0x000000ff09067208 */ /* 0x000fe40005000000 */
[----:B------:R-:W-:-:S03]  /*4a80*/  SEL R10, RZ, 0x1, P2 ;  /* 0x00000001ff0a7807 */ /* 0x000fc60001000000 */
[----:B------:R-:W-:-:S04]  /*4a90*/  FADD.FTZ R5, R5, R6 ;  /* 0x0000000605057221 */ /* 0x000fc80000010000 */
[----:B------:R-:W-:Y:S01]  /*4aa0*/  @P1 FADD.FTZ R75, R8, R5 ;  /* 0x00000005084b1221 */ /* 0x000fe20000010000 */
[----:B------:R-:W-:Y:S01]  /*4ab0*/  @!P1 MOV R75, R5 ;  /* 0x00000005004b9202 */ /* 0x000fe20000000f00 */
[----:B------:R-:W-:Y:S02]  /*4ac0*/  IMAD.MOV.U32 R8, RZ, RZ, 0x2 ;  /* 0x00000002ff087424 */ /* 0x000fe400078e00ff */
[----:B------:R-:W-:Y:S01]  /*4ad0*/  IMAD.MOV.U32 R5, RZ, RZ, R14 ;  /* 0x000000ffff057224 */ /* 0x000fe200078e000e */
        /* <DEDUP_REMOVED lines=10> */
.L_x_3520:
        /* <DEDUP_REMOVED lines=13> */
.L_x_3522:
[----:B------:R-:W-:Y:S05]  /*4c50*/  BSYNC.RECONVERGENT B3 ;  /* 0x0000000000037941 */ /* 0x000fea0003800200 */
.L_x_3521:
        /* <DEDUP_REMOVED lines=42> */
.L_x_3519:
[----:B------:R-:W-:Y:S05]  /*4f00*/  BSYNC.RECONVERGENT B2 ;  /* 0x0000000000027941 */ /* 0x000fea0003800200 */
.L_x_3518:
[----:B------:R-:W-:Y:S01]  /*4f10*/  I2FP.F32.U32 R6, R5 ;  /* 0x0000000500067245 */ /* 0x000fe20000201000 */
[----:B------:R-:W-:Y:S01]  /*4f20*/  HADD2.F32 R7, -RZ, R61.H0_H0 ;  /* 0x2000003dff077230 */ /* 0x000fe20000004100 */
        /* <DEDUP_REMOVED lines=19> */
.L_x_3525:
        /* <DEDUP_REMOVED lines=13> */
.L_x_3527:
[----:B------:R-:W-:Y:S05]  /*5130*/  BSYNC.RECONVERGENT B3 ;  /* 0x0000000000037941 */ /* 0x000fea0003800200 */
.L_x_3526:
        /* <DEDUP_REMOVED lines=42> */
.L_x_3524:
[----:B------:R-:W-:Y:S05]  /*53e0*/  BSYNC.RECONVERGENT B2 ;  /* 0x0000000000027941 */ /* 0x000fea0003800200 */
.L_x_3523:
        /* <DEDUP_REMOVED lines=25> */
.L_x_3530:
        /* <DEDUP_REMOVED lines=13> */
.L_x_3532:
[----:B------:R-:W-:Y:S05]  /*5650*/  BSYNC.RECONVERGENT B3 ;  /* 0x0000000000037941 */ /* 0x000fea0003800200 */
.L_x_3531:
        /* <DEDUP_REMOVED lines=41> */
[----:B------:R-:W-:-:S07]  /*58f0*/  MOV R100, R6 ;  /* 0x0000000600647202 */ /* 0x000fce0000000f00 */
.L_x_3529:
[----:B------:R-:W-:Y:S05]  /*5900*/  BSYNC.RECONVERGENT B2 ;  /* 0x0000000000027941 */ /* 0x000fea0003800200 */
.L_x_3528:
        /* <DEDUP_REMOVED lines=21> */
.L_x_3535:
        /* <DEDUP_REMOVED lines=13> */
.L_x_3537:
[----:B------:R-:W-:Y:S05]  /*5b30*/  BSYNC.RECONVERGENT B3 ;  /* 0x0000000000037941 */ /* 0x000fea0003800200 */
.L_x_3536:
        /* <DEDUP_REMOVED lines=42> */
.L_x_3534:
[----:B------:R-:W-:Y:S05]  /*5de0*/  BSYNC.RECONVERGENT B2 ;  /* 0x0000000000027941 */ /* 0x000fea0003800200 */
.L_x_3533:
[----:B------:R-:W-:Y:S01]  /*5df0*/  I2FP.F32.U32 R6, R7 ;  /* 0x0000000700067245 */ /* 0x000fe20000201000 */
[----:B------:R-:W-:Y:S01]  /*5e00*/  HADD2.F32 R15, -RZ, R25.H1_H1 ;  /* 0x30000019ff0f7230 */ /* 0x000fe20000004100 */
[----:B------:R-:W-:Y:S01]  /*5e10*/  BSSY.RECONVERGENT B2, `(.L_x_3538) ;  /* 0x000004f000027945 */ /* 0x000fe20003800200 */
[----:B------:R-:W-:Y:S02]  /*5e20*/  @P1 HADD2.F32 R8, -RZ, R21.H1_H1 ;  /* 0x30000015ff081230 */ /* 0x000fe40000004100 */
[----:B------:R-:W-:Y:S01]  /*5e30*/  FFMA.FTZ R7, R6, R107, 1.1641532182693481445e-10 ;  /* 0x2f00000006077423 */ /* 0x000fe2000001006b */
[----:B------:R-:W-:-:S04]  /*5e40*/  FMUL.FTZ R15, R15, R92 ;  /* 0x0000005c0f0f7220 */ /* 0x000fc80000410000 */
[----:B------:R-:W-:-:S04]  /*5e50*/  FSETP.GTU.FTZ.AND P2, PT, R7, R4, PT ;  /* 0x000000040700720b */ /* 0x000fc80003f5c000 */
[----:B------:R-:W-:Y:S01]  /*5e60*/  FSEL R6, R15, RZ, !P2 ;  /* 0x000000ff0f067208 */ /* 0x000fe20005000000 */
[----:B------:R-:W-:-:S04]  /*5e70*/  IMAD.MOV.U32 R15, RZ, RZ, 0x2 ;  /* 0x00000002ff0f7424 */ /* 0x000fc800078e00ff */
[----:B------:R-:W-:-:S04]  /*5e80*/  FADD.FTZ R5, R5, R6 ;  /* 0x0000000605057221 */ /* 0x000fc80000010000 */
[----:B------:R-:W-:Y:S01]  /*5e90*/  @P1 FADD.FTZ R77, R8, R5 ;  /* 0x00000005084d1221 */ /* 0x000fe20000010000 */
[----:B------:R-:W-:Y:S02]  /*5ea0*/  SEL R8, RZ, 0x1, P2 ;  /* 0x00000001ff087807 */ /* 0x000fe40001000000 */
[----:B------:R-:W-:Y:S02]  /*5eb0*/  ISETP.NE.AND P2, PT, R60, 0x1, PT ;  /* 0x000000013c00780c */ /* 0x000fe40003f45270 */
        /* <DEDUP_REMOVED lines=12> */
.L_x_3540:
        /* <DEDUP_REMOVED lines=13> */
.L_x_3542:
[----:B------:R-:W-:Y:S05]  /*6050*/  BSYNC.RECONVERGENT B3 ;  /* 0x0000000000037941 */ /* 0x000fea0003800200 */
.L_x_3541:
        /* <DEDUP_REMOVED lines=42> */
.L_x_3539:
[----:B------:R-:W-:Y:S05]  /*6300*/  BSYNC.RECONVERGENT B2 ;  /* 0x0000000000027941 */ /* 0x000fea0003800200 */
.L_x_3538:
        /* <DEDUP_REMOVED lines=20> */
.L_x_3545:
        /* <DEDUP_REMOVED lines=13> */
.L_x_3547:
[----:B------:R-:W-:Y:S05]  /*6520*/  BSYNC.RECONVERGENT B3 ;  /* 0x0000000000037941 */ /* 0x000fea0003800200 */
.L_x_3546:
        /* <DEDUP_REMOVED lines=42> */
.L_x_3544:
[----:B------:R-:W-:Y:S05]  /*67d0*/  BSYNC.RECONVERGENT B2 ;  /* 0x0000000000027941 */ /* 0x000fea0003800200 */
.L_x_3543:
[----:B------:R-:W-:Y:S01]  /*67e0*/  I2FP.F32.U32 R6, R7 ;  /* 0x0000000700067245 */ /* 0x000fe20000201000 */
[----:B------:R-:W-:Y:S01]  /*67f0*/  HADD2.F32 R15, -RZ, R26.H0_H0 ;  /* 0x2000001aff0f7230 */ /* 0x000fe20000004100 */
[----:B------:R-:W-:Y:S01]  /*6800*/  BSSY.RECONVERGENT B2, `(.L_x_3548) ;  /* 0x000004f000027945 */ /* 0x000fe20003800200 */
[----:B------:R-:W-:Y:S02]  /*6810*/  @P1 HADD2.F32 R76, -RZ, R22.H0_H0 ;  /* 0x20000016ff4c1230 */ /* 0x000fe40000004100 */
        /* <DEDUP_REMOVED lines=21> */
.L_x_3550:
        /* <DEDUP_REMOVED lines=13> */
.L_x_3552:
[----:B------:R-:W-:Y:S05]  /*6a40*/  BSYNC.RECONVERGENT B3 ;  /* 0x0000000000037941 */ /* 0x000fea0003800200 */
.L_x_3551:
        /* <DEDUP_REMOVED lines=42> */
.L_x_3549:
[----:B------:R-:W-:Y:S05]  /*6cf0*/  BSYNC.RECONVERGENT B2 ;  /* 0x0000000000027941 */ /* 0x000fea0003800200 */
.L_x_3548:
        /* <DEDUP_REMOVED lines=20> */
.L_x_3555:
        /* <DEDUP_REMOVED lines=13> */
.L_x_3557:
[----:B------:R-:W-:Y:S05]  /*6f10*/  BSYNC.RECONVERGENT B3 ;  /* 0x0000000000037941 */ /* 0x000fea0003800200 */
.L_x_3556:
        /* <DEDUP_REMOVED lines=42> */
.L_x_3554:
[----:B------:R-:W-:Y:S05]  /*71c0*/  BSYNC.RECONVERGENT B2 ;  /* 0x0000000000027941 */ /* 0x000fea0003800200 */
.L_x_3553:
        /* <DEDUP_REMOVED lines=25> */
.L_x_3560:
        /* <DEDUP_REMOVED lines=13> */
.L_x_3562:
[----:B------:R-:W-:Y:S05]  /*7430*/  BSYNC.RECONVERGENT B3 ;  /* 0x0000000000037941 */ /* 0x000fea0003800200 */
.L_x_3561:
        /* <DEDUP_REMOVED lines=42> */
.L_x_3559:
[----:B------:R-:W-:Y:S05]  /*76e0*/  BSYNC.RECONVERGENT B2 ;  /* 0x0000000000027941 */ /* 0x000fea0003800200 */
.L_x_3558:
        /* <DEDUP_REMOVED lines=20> */
.L_x_3565:
        /* <DEDUP_REMOVED lines=13> */
.L_x_3567:
[----:B------:R-:W-:Y:S05]  /*7900*/  BSYNC.RECONVERGENT B3 ;  /* 0x0000000000037941 */ /* 0x000fea0003800200 */
.L_x_3566:
        /* <DEDUP_REMOVED lines=42> */
.L_x_3564:
[----:B------:R-:W-:Y:S05]  /*7bb0*/  BSYNC.RECONVERGENT B2 ;  /* 0x0000000000027941 */ /* 0x000fea0003800200 */
.L_x_3563:
        /* <DEDUP_REMOVED lines=8> */
[----:B------:R-:W-:Y:S01]  /*7c40*/  FSEL R60, R61, RZ, !P5 ;  /* 0x000000ff3d3c7208 */ /* 0x000fe20006800000 */
[----:B------:R-:W-:Y:S01]  /*7c50*/  IMAD.MOV.U32 R61, RZ, RZ, R14 ;  /* 0x000000ffff3d7224 */ /* 0x000fe200078e000e */
        /* <DEDUP_REMOVED lines=16> */
.L_x_3570:
        /* <DEDUP_REMOVED lines=13> */
.L_x_3572:
[----:B------:R-:W-:Y:S05]  /*7e30*/  BSYNC.RECONVERGENT B3 ;  /* 0x0000000000037941 */ /* 0x000fea0003800200 */
.L_x_3571:
        /* <DEDUP_REMOVED lines=42> */
.L_x_3569:
[----:B------:R-:W-:Y:S05]  /*80e0*/  BSYNC.RECONVERGENT B2 ;  /* 0x0000000000027941 */ /* 0x000fea0003800200 */
.L_x_3568:
        /* <DEDUP_REMOVED lines=20> */
.L_x_3575:
        /* <DEDUP_REMOVED lines=15> */
.L_x_3577:
[----:B------:R-:W-:Y:S05]  /*8320*/  BSYNC.RECONVERGENT B3 ;  /* 0x0000000000037941 */ /* 0x000fea0003800200 */
.L_x_3576:
        /* <DEDUP_REMOVED lines=42> */
.L_x_3574:
[----:B------:R-:W-:Y:S05]  /*85d0*/  BSYNC.RECONVERGENT B2 ;  /* 0x0000000000027941 */ /* 0x000fea0003800200 */
.L_x_3573:
[----:B------:R-:W-:Y:S01]  /*85e0*/  I2FP.F32.U32 R60, R62 ;  /* 0x0000003e003c7245 */ /* 0x000fe20000201000 */
[----:B------:R-:W-:Y:S01]  /*85f0*/  HADD2.F32 R61, -RZ, R27.H1_H1 ;  /* 0x3000001bff3d7230 */ /* 0x000fe20000004100 */
[----:B------:R-:W-:Y:S01]  /*8600*/  PRMT R62, R108, 0x5410, R109 ;  /* 0x000054106c3e7816 */ /* 0x000fe2000000006d */
        /* <DEDUP_REMOVED lines=8> */
[----:B------:R-:W-:-:S03]  /*8690*/  PRMT R61, R104, 0x5410, R106 ;  /* 0x00005410683d7816 */ /* 0x000fc6000000006a */
[----:B------:R-:W-:Y:S01]  /*86a0*/  @P1 FADD.FTZ R92, R63, R110 ;  /* 0x0000006e3f5c1221 */ /* 0x000fe20000010000 */
[----:B------:R-:W-:-:S04]  /*86b0*/  @!P1 MOV R92, R110 ;  /* 0x0000006e005c9202 */ /* 0x000fc80000000f00 */
[----:B------:R-:W-:-:S04]  /*86c0*/  F2FP.F16.F32.PACK_AB R63, RZ, R92 ;  /* 0x0000005cff3f723e */ /* 0x000fc800000000ff */
[----:B------:R-:W-:-:S07]  /*86d0*/  PRMT R63, R105, 0x5410, R63 ;  /* 0x00005410693f7816 */ /* 0x000fce000000003f */
.L_x_3497:
[----:B------:R-:W-:Y:S01]  /*86e0*/  SEL R107, RZ, 0x1000000, !P5 ;  /* 0x01000000ff6b7807 */ /* 0x000fe20006800000 */
[----:B------:R-:W0:Y:S01]  /*86f0*/  LDC.64 R98, c[0x0][0x3b0] ;  /* 0x0000ec00ff627b82 */ /* 0x000e220000000a00 */
[----:B------:R-:W-:Y:S02]  /*8700*/  SEL R105, RZ, 0x10000, !P4 ;  /* 0x00010000ff697807 */ /* 0x000fe40006000000 */
[----:B------:R-:W-:Y:S02]  /*8710*/  ISETP.NE.AND P5, PT, R102, RZ, PT ;  /* 0x000000ff6600720c */ /* 0x000fe40003fa5270 */
[----:B------:R-:W-:Y:S02]  /*8720*/  ISETP.NE.AND P4, PT, R103, RZ, PT ;  /* 0x000000ff6700720c */ /* 0x000fe40003f85270 */
[----:B------:R-:W-:Y:S01]  /*8730*/  ISETP.NE.AND P6, PT, R101, RZ, PT ;  /* 0x000000ff6500720c */ /* 0x000fe20003fc5270 */
[----:B------:R-:W1:Y:S01]  /*8740*/  LDC.64 R102, c[0x0][0x3a8] ;  /* 0x0000ea00ff667b82 */ /* 0x000e620000000a00 */
[----:B------:R-:W-:-:S02]  /*8750*/  ISETP.NE.AND P1, PT, R97, RZ, PT ;  /* 0x000000ff6100720c */ /* 0x000fc40003f25270 */
[----:B------:R-:W-:Y:S02]  /*8760*/  SEL R106, RZ, 0x100, !P3 ;  /* 0x00000100ff6a7807 */ /* 0x000fe40005800000 */
[----:B------:R-:W-:Y:S02]  /*8770*/  SEL R101, RZ, 0x1000000, !P4 ;  /* 0x01000000ff657807 */ /* 0x000fe40006000000 */
[----:B------:R-:W-:Y:S02]  /*8780*/  SEL R104, RZ, 0x10000, !P5 ;  /* 0x00010000ff687807 */ /* 0x000fe40006800000 */
[----:B------:R-:W-:Y:S02]  /*8790*/  SEL R97, RZ, 0x100, !P6 ;  /* 0x00000100ff617807 */ /* 0x000fe40007000000 */
[----:B------:R-:W-:Y:S02]  /*87a0*/  LOP3.LUT R106, R106, R107, R105, 0xfe, !PT ;  /* 0x0000006b6a6a7212 */ /* 0x000fe400078efe69 */
[----:B------:R-:W-:-:S02]  /*87b0*/  LOP3.LUT R97, R97, R101, R104, 0xfe, !PT ;  /* 0x0000006561617212 */ /* 0x000fc400078efe68 */
[----:B------:R-:W-:Y:S01]  /*87c0*/  SEL R105, RZ, 0x1, !P2 ;  /* 0x00000001ff697807 */ /* 0x000fe20005000000 */
[----:B0-----:R-:W-:Y:S01]  /*87d0*/  IMAD.WIDE.U32 R98, R96, 0x8, R98 ;  /* 0x0000000860627825 */ /* 0x001fe200078e0062 */
[----:B------:R-:W-:Y:S02]  /*87e0*/  SEL R104, RZ, 0x1, !P1 ;  /* 0x00000001ff687807 */ /* 0x000fe40004800000 */
[----:B------:R-:W-:Y:S02]  /*87f0*/  LOP3.LUT R105, R106, R105, RZ, 0xfc, !PT ;  /* 0x000000696a697212 */ /* 0x000fe400078efcff */
[----:B------:R-:W-:Y:S01]  /*8800*/  LOP3.LUT R104, R97, R104, RZ, 0xfc, !PT ;  /* 0x0000006861687212 */ /* 0x000fe200078efcff */
[----:B-1----:R-:W-:-:S05]  /*8810*/  IMAD.WIDE.U32 R102, R96, 0x10, R102 ;  /* 0x0000001060667825 */ /* 0x002fca00078e0066 */
[----:B------:R0:W-:Y:S04]  /*8820*/  STG.E.128 desc[UR8][R102.64], R60 ;  /* 0x0000003c66007986 */ /* 0x0001e8000c101d08 */
        /* <DEDUP_REMOVED lines=22> */
.L_x_3578:
[----:B------:R-:W-:Y:S01]  /*8990*/  IMAD.MOV.U32 R97, RZ, RZ, R100 ;  /* 0x000000ffff617224 */ /* 0x000fe200078e0064 */
[----:B------:R-:W-:-:S07]  /*89a0*/  IADD3 R100, PT, PT, R96, 0x20, RZ ;  /* 0x0000002060647810 */ /* 0x000fce0007ffe0ff */
.L_x_3455:
[----:B------:R-:W-:Y:S05]  /*89b0*/  BSYNC.RECONVERGENT B1 ;  /* 0x0000000000017941 */ /* 0x000fea0003800200 */
.L_x_3454:
[----:B------:R-:W-:Y:S01]  /*89c0*/  ISETP.GE.U32.AND P0, PT, R67, 0x40, PT ;  /* 0x000000404300780c */ /* 0x000fe20003f06070 */
[----:B------:R-:W-:Y:S03]  /*89d0*/  BSSY.RECONVERGENT B1, `(.L_x_3579) ;  /* 0x00007d5000017945 */ /* 0x000fe60003800200 */
[----:B01----:R-:W-:-:S09]  /*89e0*/  P2R R60, PR, RZ, 0x1 ;  /* 0x00000001ff3c7803 */ /* 0x003fd20000000000 */
        /* <DEDUP_REMOVED lines=31> */
.L_x_3584:
        /* <DEDUP_REMOVED lines=13> */
.L_x_3586:
[----:B------:R-:W-:Y:S05]  /*8cb0*/  BSYNC.RECONVERGENT B3 ;  /* 0x0000000000037941 */ /* 0x000fea0003800200 */
.L_x_3585:
        /* <DEDUP_REMOVED lines=40> */
[----:B------:R-:W-:-:S07]  /*8f40*/  LOP3.LUT R17, R4, UR31, R103, 0x96, !PT ;  /* 0x0000001f04117c12 */ /* 0x000fce000f8e9667 */
.L_x_3583:
[----:B------:R-:W-:Y:S05]  /*8f50*/  BSYNC.RECONVERGENT B2 ;  /* 0x0000000000027941 */ /* 0x000fea0003800200 */
.L_x_3582:
[----:B------:R-:W1:Y:S01]  /*8f60*/  LDC R108, c[0x0][0x404] ;  /* 0x00010100ff6c7b82 */ /* 0x000e620000000800 */
[----:B------:R-:W-:Y:S01]  /*8f70*/  I2FP.F32.U32 R4, R3 ;  /* 0x0000000300047245 */ /* 0x000fe20000201000 */
[----:B------:R-:W-:Y:S01]  /*8f80*/  IMAD.MOV.U32 R93, RZ, RZ, 0x2f800000 ;  /* 0x2f800000ff5d7424 */ /* 0x000fe200078e00ff */
[----:B------:R-:W-:Y:S01]  /*8f90*/  ISETP.NE.AND P3, PT, R6, 0x1, PT ;  /* 0x000000010600780c */ /* 0x000fe20003f65270 */
[----:B------:R-:W-:Y:S01]  /*8fa0*/  BSSY.RECONVERGENT B2, `(.L_x_3587) ;  /* 0x000004c000027945 */ /* 0x000fe20003800200 */
[----:B------:R-:W-:Y:S02]  /*8fb0*/  IMAD.MOV.U32 R7, RZ, RZ, 0x2 ;  /* 0x00000002ff077424 */ /* 0x000fe400078e00ff */
[----:B------:R-:W-:Y:S01]  /*8fc0*/  FFMA.FTZ R3, R4, R93, 1.1641532182693481445e-10 ;  /* 0x2f00000004037423 */ /* 0x000fe2000001005d */
[----:B-----5:R-:W-:Y:S01]  /*8fd0*/  HADD2.F32 R4, -RZ, R60.H0_H0 ;  /* 0x2000003cff047230 */ /* 0x020fe20000004100 */
[----:B------:R-:W2:Y:S01]  /*8fe0*/  LDC R107, c[0x0][0x408] ;  /* 0x00010200ff6b7b82 */ /* 0x000ea20000000800 */
[----:B------:R-:W-:-:S02]  /*8ff0*/  MOV R5, R14 ;  /* 0x0000000e00057202 */ /* 0x000fc40000000f00 */
[----:B-1----:R-:W-:-:S04]  /*9000*/  FSETP.GTU.FTZ.AND P2, PT, R3, R108, PT ;  /* 0x0000006c0300720b */ /* 0x002fc80003f5c000 */
[----:B------:R-:W-:Y:S01]  /*9010*/  PLOP3.LUT P4, PT, P2, PT, PT, 0x8, 0x80 ;  /* 0x000000000080781c */ /* 0x000fe2000178e170 */
[----:B--2---:R-:W-:-:S03]  /*9020*/  FMUL.FTZ R3, R4, R107 ;  /* 0x0000006b04037220 */ /* 0x004fc60000410000 */
[----:B------:R-:W-:Y:S02]  /*9030*/  P2R R97, PR, RZ, 0x10 ;  /* 0x00000010ff617803 */ /* 0x000fe40000000000 */
        /* <DEDUP_REMOVED lines=10> */
.L_x_3589:
        /* <DEDUP_REMOVED lines=13> */
.L_x_3591:
[----:B------:R-:W-:Y:S05]  /*91b0*/  BSYNC.RECONVERGENT B3 ;  /* 0x0000000000037941 */ /* 0x000fea0003800200 */
.L_x_3590:
        /* <DEDUP_REMOVED lines=42> */
.L_x_3588:
[----:B------:R-:W-:Y:S05]  /*9460*/  BSYNC.RECONVERGENT B2 ;  /* 0x0000000000027941 */ /* 0x000fea0003800200 */
.L_x_3587:
[----:B------:R-:W-:Y:S01]  /*9470*/  I2FP.F32.U32 R4, R5 ;  /* 0x0000000500047245 */ /* 0x000fe20000201000 */
[----:B------:R-:W-:Y:S01]  /*9480*/  HADD2.F32 R6, -RZ, R24.H0_H0 ;  /* 0x20000018ff067230 */ /* 0x000fe20000004100 */
[----:B------:R-:W-:Y:S01]  /*9490*/  ISETP.NE.AND P3, PT, R7, 0x1, PT ;  /* 0x000000010700780c */ /* 0x000fe20003f65270 */
[----:B------:R-:W-:Y:S02]  /*94a0*/  BSSY.RECONVERGENT B2, `(.L_x_3592) ;  /* 0x000004e000027945 */ /* 0x000fe40003800200 */
[----:B------:R-:W-:Y:S01]  /*94b0*/  FFMA.FTZ R5, R4, R93, 1.1641532182693481445e-10 ;  /* 0x2f00000004057423 */ /* 0x000fe2000001005d */
[----:B------:R-:W-:Y:S01]  /*94c0*/  FMUL.FTZ R4, R6, R107 ;  /* 0x0000006b06047220 */ /* 0x000fe20000410000 */
[----:B------:R-:W-:-:S03]  /*94d0*/  IMAD.MOV.U32 R6, RZ, RZ, 0x2 ;  /* 0x00000002ff067424 */ /* 0x000fc600078e00ff */
[----:B------:R-:W-:Y:S01]  /*94e0*/  FSETP.GTU.FTZ.AND P2, PT, R5, R108, PT ;  /* 0x0000006c0500720b */ /* 0x000fe20003f5c000 */
[----:B------:R-:W-:-:S03]  /*94f0*/  @P1 HADD2.F32 R5, -RZ, R20.H0_H0 ;  /* 0x20000014ff051230 */ /* 0x000fc60000004100 */
        /* <DEDUP_REMOVED lines=16> */
.L_x_3594:
        /* <DEDUP_REMOVED lines=13> */
.L_x_3596:
[----:B------:R-:W-:Y:S05]  /*96d0*/  BSYNC.RECONVERGENT B3 ;  /* 0x0000000000037941 */ /* 0x000fea0003800200 */
.L_x_3595:
        /* <DEDUP_REMOVED lines=42> */
.L_x_3593:
[----:B------:R-:W-:Y:S05]  /*9980*/  BSYNC.RECONVERGENT B2 ;  /* 0x0000000000027941 */ /* 0x000fea0003800200 */
.L_x_3592:
[----:B------:R-:W-:Y:S01]  /*9990*/  I2FP.F32.U32 R4, R5 ;  /* 0x0000000500047245 */ /* 0x000fe20000201000 */
[----:B------:R-:W-:Y:S01]  /*99a0*/  HADD2.F32 R60, -RZ, R60.H1_H1 ;  /* 0x3000003cff3c7230 */ /* 0x000fe20000004100 */
        /* <DEDUP_REMOVED lines=19> */
.L_x_3599:
        /* <DEDUP_REMOVED lines=13> */
.L_x_3601:
[----:B------:R-:W-:Y:S05]  /*9bb0*/  BSYNC.RECONVERGENT B3 ;  /* 0x0000000000037941 */ /* 0x000fea0003800200 */
.L_x_3600:
        /* <DEDUP_REMOVED lines=42> */
.L_x_3598:
[----:B------:R-:W-:Y:S05]  /*9e60*/  BSYNC.RECONVERGENT B2 ;  /* 0x0000000000027941 */ /* 0x000fea0003800200 */
.L_x_3597:
[----:B------:R-:W-:Y:S01]  /*9e70*/  I2FP.F32.U32 R4, R5 ;  /* 0x0000000500047245 */ /* 0x000fe20000201000 */
[----:B------:R-:W-:Y:S01]  /*9e80*/  HADD2.F32 R6, -RZ, R24.H1_H1 ;  /* 0x30000018ff067230 */ /* 0x000fe20000004100 */
[----:B------:R-:W-:Y:S01]  /*9e90*/  ISETP.NE.AND P3, PT, R7, 0x1, PT ;  /* 0x000000010700780c */ /* 0x000fe20003f65270 */
[----:B0-----:R-:W-:Y:S01]  /*9ea0*/  @P1 HADD2.F32 R73, -RZ, R20.H1_H1 ;  /* 0x30000014ff491230 */ /* 0x001fe20000004100 */
        /* <DEDUP_REMOVED lines=21> */
.L_x_3604:
        /* <DEDUP_REMOVED lines=13> */
.L_x_3606:
[----:B------:R-:W-:Y:S05]  /*a0d0*/  BSYNC.RECONVERGENT B3 ;  /* 0x0000000000037941 */ /* 0x000fea0003800200 */
.L_x_3605:
        /* <DEDUP_REMOVED lines=42> */
.L_x_3603:
[----:B------:R-:W-:Y:S05]  /*a380*/  BSYNC.RECONVERGENT B2 ;  /* 0x0000000000027941 */ /* 0x000fea0003800200 */
.L_x_3602:
        /* <DEDUP_REMOVED lines=21> */
.L_x_3609:
        /* <DEDUP_REMOVED lines=13> */
.L_x_3611:
[----:B------:R-:W-:Y:S05]  /*a5b0*/  BSYNC.RECONVERGENT B3 ;  /* 0x0000000000037941 */ /* 0x000fea0003800200 */
.L_x_3610:
        /* <DEDUP_REMOVED lines=42> */
.L_x_3608:
[----:B------:R-:W-:Y:S05]  /*a860*/  BSYNC.RECONVERGENT B2 ;  /* 0x0000000000027941 */ /* 0x000fea0003800200 */
.L_x_3607:
        /* <DEDUP_REMOVED lines=25> */
.L_x_3614:
        /* <DEDUP_REMOVED lines=13> */
.L_x_3616:
[----:B------:R-:W-:Y:S05]  /*aad0*/  BSYNC.RECONVERGENT B3 ;  /* 0x0000000000037941 */ /* 0x000fea0003800200 */
.L_x_3615:
        /* <DEDUP_REMOVED lines=42> */
.L_x_3613:
[----:B------:R-:W-:Y:S05]  /*ad80*/  BSYNC.RECONVERGENT B2 ;  /* 0x0000000000027941 */ /* 0x000fea0003800200 */
.L_x_3612:
[----:B------:R-:W-:Y:S01]  /*ad90*/  I2FP.F32.U32 R6, R5 ;  /* 0x0000000500067245 */ /* 0x000fe20000201000 */
[----:B------:R-:W-:Y:S01]  /*ada0*/  HADD2.F32 R8, -RZ, R61.H1_H1 ;  /* 0x3000003dff087230 */ /* 0x000fe20000004100 */
[----:B------:R-:W-:Y:S01]  /*adb0*/  BSSY.RECONVERGENT B2, `(.L_x_3617) ;  /* 0x000004b000027945 */ /* 0x000fe20003800200 */
[----:B------:R-:W-:Y:S01]  /*adc0*/  IMAD.MOV.U32 R15, RZ, RZ, 0x2 ;  /* 0x00000002ff0f7424 */ /* 0x000fe200078e00ff */
[----:B------:R-:W-:Y:S01]  /*add0*/  MOV R7, R14 ;  /* 0x0000000e00077202 */ /* 0x000fe20000000f00 */
[----:B------:R-:W-:Y:S01]  /*ade0*/  FFMA.FTZ R5, R6, R93, 1.1641532182693481445e-10 ;  /* 0x2f00000006057423 */ /* 0x000fe2000001005d */
[----:B------:R-:W-:-:S04]  /*adf0*/  FMUL.FTZ R8, R8, R107 ;  /* 0x0000006b08087220 */ /* 0x000fc80000410000 */
[----:B------:R-:W-:-:S04]  /*ae00*/  FSETP.GTU.FTZ.AND P2, PT, R5, R108, PT ;  /* 0x0000006c0500720b */ /* 0x000fc80003f5c000 */
[----:B------:R-:W-:Y:S02]  /*ae10*/  FSEL R5, R8, RZ, !P2 ;  /* 0x000000ff08057208 */ /* 0x000fe40005000000 */
[----:B------:R-:W-:Y:S02]  /*ae20*/  PLOP3.LUT P3, PT, P2, PT, PT, 0x8, 0x80 ;  /* 0x000000000080781c */ /* 0x000fe4000176e170 */
[----:B------:R-:W-:Y:S02]  /*ae30*/  ISETP.NE.AND P2, PT, R60, 0x1, PT ;  /* 0x000000013c00780c */ /* 0x000fe40003f45270 */
[----:B------:R-:W-:-:S11]  /*ae40*/  P2R R104, PR, RZ, 0x8 ;  /* 0x00000008ff687803 */ /* 0x000fd60000000000 */
        /* <DEDUP_REMOVED lines=9> */
.L_x_3619:
        /* <DEDUP_REMOVED lines=13> */
.L_x_3621:
[----:B------:R-:W-:Y:S05]  /*afb0*/  BSYNC.RECONVERGENT B3 ;  /* 0x0000000000037941 */ /* 0x000fea0003800200 */
.L_x_3620:
        /* <DEDUP_REMOVED lines=42> */
.L_x_3618:
[----:B------:R-:W-:Y:S05]  /*b260*/  BSYNC.RECONVERGENT B2 ;  /* 0x0000000000027941 */ /* 0x000fea0003800200 */
.L_x_3617:
        /* <DEDUP_REMOVED lines=25> */
.L_x_3624:
        /* <DEDUP_REMOVED lines=13> */
.L_x_3626:
[----:B------:R-:W-:Y:S05]  /*b4d0*/  BSYNC.RECONVERGENT B3 ;  /* 0x0000000000037941 */ /* 0x000fea0003800200 */
.L_x_3625:
        /* <DEDUP_REMOVED lines=42> */
.L_x_3623:
[----:B------:R-:W-:Y:S05]  /*b780*/  BSYNC.RECONVERGENT B2 ;  /* 0x0000000000027941 */ /* 0x000fea0003800200 */
.L_x_3622:
        /* <DEDUP_REMOVED lines=20> */
.L_x_3629:
        /* <DEDUP_REMOVED lines=13> */
.L_x_3631:
[----:B------:R-:W-:Y:S05]  /*b9a0*/  BSYNC.RECONVERGENT B3 ;  /* 0x0000000000037941 */ /* 0x000fea0003800200 */
.L_x_3630:
        /* <DEDUP_REMOVED lines=42> */
.L_x_3628:
[----:B------:R-:W-:Y:S05]  /*bc50*/  BSYNC.RECONVERGENT B2 ;  /* 0x0000000000027941 */ /* 0x000fea0003800200 */
.L_x_3627:
[----:B------:R-:W-:Y:S01]  /*bc60*/  I2FP.F32.U32 R6, R7 ;  /* 0x0000000700067245 */ /* 0x000fe20000201000 */
[----:B------:R-:W-:Y:S01]  /*bc70*/  HADD2.F32 R60, -RZ, R26.H0_H0 ;  /* 0x2000001aff3c7230 */ /* 0x000fe20000004100 */
[----:B------:R-:W-:Y:S03]  /*bc80*/  BSSY.RECONVERGENT B2, `(.L_x_3632) ;  /* 0x000004f000027945 */ /* 0x000fe60003800200 */
[----:B------:R-:W-:Y:S01]  /*bc90*/  FFMA.FTZ R7, R6, R93, 1.1641532182693481445e-10 ;  /* 0x2f00000006077423 */ /* 0x000fe2000001005d */
[----:B------:R-:W-:Y:S01]  /*bca0*/  FMUL.FTZ R6, R60, R107 ;  /* 0x0000006b3c067220 */ /* 0x000fe20000410000 */
[----:B------:R-:W-:-:S03]  /*bcb0*/  @P1 HADD2.F32 R60, -RZ, R22.H0_H0 ;  /* 0x20000016ff3c1230 */ /* 0x000fc60000004100 */
[----:B------:R-:W-:-:S04]  /*bcc0*/  FSETP.GTU.FTZ.AND P3, PT, R7, R108, PT ;  /* 0x0000006c0700720b */ /* 0x000fc80003f7c000 */
[----:B------:R-:W-:Y:S02]  /*bcd0*/  FSEL R6, R6, RZ, !P3 ;  /* 0x000000ff06067208 */ /* 0x000fe40005800000 */
[----:B------:R-:W-:Y:S02]  /*bce0*/  SEL R7, RZ, 0x1, P3 ;  /* 0x00000001ff077807 */ /* 0x000fe40001800000 */
[----:B------:R-:W-:Y:S01]  /*bcf0*/  ISETP.NE.AND P3, PT, R15, 0x1, PT ;  /* 0x000000010f00780c */ /* 0x000fe20003f65270 */
[----:B------:R-:W-:-:S04]  /*bd00*/  FADD.FTZ R5, R5, R6 ;  /* 0x0000000605057221 */ /* 0x000fc80000010000 */
[----:B------:R-:W-:Y:S01]  /*bd10*/  @P1 FADD.FTZ R79, R60, R5 ;  /* 0x000000053c4f1221 */ /* 0x000fe20000010000 */
[----:B------:R-:W-:Y:S01]  /*bd20*/  @!P1 MOV R79, R5 ;  /* 0x00000005004f9202 */ /* 0x000fe20000000f00 */
[----:B------:R-:W-:Y:S02]  /*bd30*/  IMAD.MOV.U32 R60, RZ, RZ, 0x2 ;  /* 0x00000002ff3c7424 */ /* 0x000fe400078e00ff */
[----:B------:R-:W-:Y:S01]  /*bd40*/  IMAD.MOV.U32 R5, RZ, RZ, R14 ;  /* 0x000000ffff057224 */ /* 0x000fe200078e000e */
        /* <DEDUP_REMOVED lines=10> */
.L_x_3634:
        /* <DEDUP_REMOVED lines=13> */
.L_x_3636:
[----:B------:R-:W-:Y:S05]  /*bec0*/  BSYNC.RECONVERGENT B3 ;  /* 0x0000000000037941 */ /* 0x000fea0003800200 */
.L_x_3635:
        /* <DEDUP_REMOVED lines=42> */
.L_x_3633:
[----:B------:R-:W-:Y:S05]  /*c170*/  BSYNC.RECONVERGENT B2 ;  /* 0x0000000000027941 */ /* 0x000fea0003800200 */
.L_x_3632:
        /* <DEDUP_REMOVED lines=20> */
.L_x_3639:
        /* <DEDUP_REMOVED lines=13> */
.L_x_3641:
[----:B------:R-:W-:Y:S05]  /*c390*/  BSYNC.RECONVERGENT B3 ;  /* 0x0000000000037941 */ /* 0x000fea0003800200 */
.L_x_3640:
        /* <DEDUP_REMOVED lines=42> */
.L_x_3638:
[----:B------:R-:W-:Y:S05]  /*c640*/  BSYNC.RECONVERGENT B2 ;  /* 0x0000000000027941 */ /* 0x000fea0003800200 */
.L_x_3637:
        /* <DEDUP_REMOVED lines=25> */
.L_x_3644:
        /* <DEDUP_REMOVED lines=13> */
.L_x_3646:
[----:B------:R-:W-:Y:S05]  /*c8b0*/  BSYNC.RECONVERGENT B3 ;  /* 0x0000000000037941 */ /* 0x000fea0003800200 */
.L_x_3645:
        /* <DEDUP_REMOVED lines=42> */
.L_x_3643:
[----:B------:R-:W-:Y:S05]  /*cb60*/  BSYNC.RECONVERGENT B2 ;  /* 0x0000000000027941 */ /* 0x000fea0003800200 */
.L_x_3642:
        /* <DEDUP_REMOVED lines=20> */
.L_x_3649:
        /* <DEDUP_REMOVED lines=13> */
.L_x_3651:
[----:B------:R-:W-:Y:S05]  /*cd80*/  BSYNC.RECONVERGENT B3 ;  /* 0x0000000000037941 */ /* 0x000fea0003800200 */
.L_x_3650:
        /* <DEDUP_REMOVED lines=42> */
.L_x_3648:
[----:B------:R-:W-:Y:S05]  /*d030*/  BSYNC.RECONVERGENT B2 ;  /* 0x0000000000027941 */ /* 0x000fea0003800200 */
.L_x_3647:
[----:B------:R-:W-:Y:S01]  /*d040*/  I2FP.F32.U32 R60, R15 ;  /* 0x0000000f003c7245 */ /* 0x000fe20000201000 */
[----:B------:R-:W-:Y:S01]  /*d050*/  HADD2.F32 R62, -RZ, R27.H0_H0 ;  /* 0x2000001bff3e7230 */ /* 0x000fe20000004100 */
[----:B------:R-:W-:Y:S01]  /*d060*/  BSSY.RECONVERGENT B2, `(.L_x_3652) ;  /* 0x0000050000027945 */ /* 0x000fe20003800200 */
[----:B------:R-:W-:Y:S02]  /*d070*/  IMAD.MOV.U32 R112, RZ, RZ, 0x2 ;  /* 0x00000002ff707424 */ /* 0x000fe400078e00ff */
[----:B------:R-:W-:Y:S01]  /*d080*/  FFMA.FTZ R15, R60, R93, 1.1641532182693481445e-10 ;  /* 0x2f0000003c0f7423 */ /* 0x000fe2000001005d */
[----:B------:R-:W-:Y:S01]  /*d090*/  FMUL.FTZ R60, R62, R107 ;  /* 0x0000006b3e3c7220 */ /* 0x000fe20000410000 */
[----:B------:R-:W-:Y:S02]  /*d0a0*/  @P1 HADD2.F32 R62, -RZ, R23.H0_H0 ;  /* 0x20000017ff3e1230 */ /* 0x000fe40000004100 */
        /* <DEDUP_REMOVED lines=19> */
.L_x_3654:
        /* <DEDUP_REMOVED lines=13> */
.L_x_3656:
[----:B------:R-:W-:Y:S05]  /*d2b0*/  BSYNC.RECONVERGENT B3 ;  /* 0x0000000000037941 */ /* 0x000fea0003800200 */
.L_x_3655:
        /* <DEDUP_REMOVED lines=42> */
.L_x_3653:
[----:B------:R-:W-:Y:S05]  /*d560*/  BSYNC.RECONVERGENT B2 ;  /* 0x0000000000027941 */ /* 0x000fea0003800200 */
.L_x_3652:
        /* <DEDUP_REMOVED lines=20> */
.L_x_3659:
        /* <DEDUP_REMOVED lines=15> */
.L_x_3661:
[----:B------:R-:W-:Y:S05]  /*d7a0*/  BSYNC.RECONVERGENT B3 ;  /* 0x0000000000037941 */ /* 0x000fea0003800200 */
.L_x_3660:
        /* <DEDUP_REMOVED lines=41> */
[----:B------:R-:W-:-:S07]  /*da40*/  IMAD.MOV.U32 R15, RZ, RZ, RZ ;  /* 0x000000ffff0f7224 */ /* 0x000fce00078e00ff */
.L_x_3658:
[----:B------:R-:W-:Y:S05]  /*da50*/  BSYNC.RECONVERGENT B2 ;  /* 0x0000000000027941 */ /* 0x000fea0003800200 */
.L_x_3657:
[----:B------:R-:W-:Y:S01]  /*da60*/  I2FP.F32.U32 R60, R63 ;  /* 0x0000003f003c7245 */ /* 0x000fe20000201000 */
[----:B------:R-:W-:Y:S01]  /*da70*/  HADD2.F32 R62, -RZ, R27.H1_H1 ;  /* 0x3000001bff3e7230 */ /* 0x000fe20000004100 */
[----:B------:R-:W-:-:S03]  /*da80*/  PRMT R61, R4, 0x5410, R106 ;  /* 0x00005410043d7816 */ /* 0x000fc6000000006a */
[----:B------:R-:W-:Y:S01]  /*da90*/  FFMA.FTZ R93, R60, R93, 1.1641532182693481445e-10 ;  /* 0x2f0000003c5d7423 */ /* 0x000fe2000001005d */
[----:B------:R-:W-:Y:S01]  /*daa0*/  FMUL.FTZ R60, R62, R107 ;  /* 0x0000006b3e3c7220 */ /* 0x000fe20000410000 */
[----:B------:R-:W-:-:S03]  /*dab0*/  @P1 HADD2.F32 R62, -RZ, R23.H1_H1 ;  /* 0x30000017ff3e1230 */ /* 0x000fc60000004100 */
[----:B------:R-:W-:-:S04]  /*dac0*/  FSETP.GTU.FTZ.AND P6, PT, R93, R108, PT ;  /* 0x0000006c5d00720b */ /* 0x000fc80003fdc000 */
[----:B------:R-:W-:-:S05]  /*dad0*/  FSEL R60, R60, RZ, !P6 ;  /* 0x000000ff3c3c7208 */ /* 0x000fca0007000000 */
[----:B------:R-:W-:Y:S01]  /*dae0*/  FADD.FTZ R111, R111, R60 ;  /* 0x0000003c6f6f7221 */ /* 0x000fe20000010000 */
[----:B------:R-:W-:-:S03]  /*daf0*/  SEL R60, RZ, 0x1, P6 ;  /* 0x00000001ff3c7807 */ /* 0x000fc60003000000 */
[----:B------:R-:W-:Y:S01]  /*db00*/  @P1 FADD.FTZ R93, R62, R111 ;  /* 0x0000006f3e5d1221 */ /* 0x000fe20000010000 */
[----:B------:R-:W-:Y:S02]  /*db10*/  @!P1 MOV R93, R111 ;  /* 0x0000006f005d9202 */ /* 0x000fe40000000f00 */
[----:B------:R-:W-:Y:S02]  /*db20*/  PRMT R4, R60, 0x7610, R4 ;  /* 0x000076103c047816 */ /* 0x000fe40000000004 */
[----:B------:R-:W-:Y:S02]  /*db30*/  F2FP.F16.F32.PACK_AB R63, RZ, R93 ;  /* 0x0000005dff3f723e */ /* 0x000fe400000000ff */
[----:B------:R-:W-:Y:S02]  /*db40*/  PRMT R62, R109, 0x5410, R110 ;  /* 0x000054106d3e7816 */ /* 0x000fe4000000006e */
[----:B------:R-:W-:Y:S02]  /*db50*/  PRMT R60, R98, 0x5410, R99 ;  /* 0x00005410623c7816 */ /* 0x000fe40000000063 */
[----:B------:R-:W-:Y:S01]  /*db60*/  PRMT R63, R105, 0x5410, R63 ;  /* 0x00005410693f7816 */ /* 0x000fe2000000003f */
[----:B------:R-:W-:Y:S06]  /*db70*/  BRA `(.L_x_3662) ;  /* 0x0000002800347947 */ /* 0x000fec0003800000 */
.L_x_3581:
        /* <DEDUP_REMOVED lines=16> */
.L_x_3665:
        /* <DEDUP_REMOVED lines=13> */
.L_x_3667:
[----:B------:R-:W-:Y:S05]  /*dd50*/  BSYNC.RECONVERGENT B3 ;  /* 0x0000000000037941 */ /* 0x000fea0003800200 */
.L_x_3666:
        /* <DEDUP_REMOVED lines=40> */
[----:B------:R-:W-:-:S07]  /*dfe0*/  LOP3.LUT R17, R72, UR31, R103, 0x96, !PT ;  /* 0x0000001f48117c12 */ /* 0x000fce000f8e9667 */
.L_x_3664:
[----:B------:R-:W-:Y:S05]  /*dff0*/  BSYNC.RECONVERGENT B2 ;  /* 0x0000000000027941 */ /* 0x000fea0003800200 */
.L_x_3663:
        /* <DEDUP_REMOVED lines=9> */
[----:B------:R-:W-:Y:S01]  /*e090*/  MOV R15, R14 ;  /* 0x0000000e000f7202 */ /* 0x000fe20000000f00 */
[----:B0-----:R-:W-:Y:S01]  /*e0a0*/  FMUL.FTZ R78, R78, R111 ;  /* 0x0000006f4e4e7220 */ /* 0x001fe20000410000 */
[----:B-1----:R-:W-:-:S04]  /*e0b0*/  FSETP.GTU.FTZ.AND P2, PT, R3, R110, PT ;  /* 0x0000006e0300720b */ /* 0x002fc80003f5c000 */
        /* <DEDUP_REMOVED lines=15> */
.L_x_3670:
        /* <DEDUP_REMOVED lines=13> */
.L_x_3672:
[----:B------:R-:W-:Y:S05]  /*e280*/  BSYNC.RECONVERGENT B3 ;  /* 0x0000000000037941 */ /* 0x000fea0003800200 */
.L_x_3671:
        /* <DEDUP_REMOVED lines=42> */
.L_x_3669:
[----:B------:R-:W-:Y:S05]  /*e530*/  BSYNC.RECONVERGENT B2 ;  /* 0x0000000000027941 */ /* 0x000fea0003800200 */
.L_x_3668:
        /* <DEDUP_REMOVED lines=24> */
.L_x_3675:
        /* <DEDUP_REMOVED lines=13> */
.L_x_3677:
[----:B------:R-:W-:Y:S05]  /*e790*/  BSYNC.RECONVERGENT B3 ;  /* 0x0000000000037941 */ /* 0x000fea0003800200 */
.L_x_3676:
        /* <DEDUP_REMOVED lines=42> */
.L_x_3674:
[----:B------:R-:W-:Y:S05]  /*ea40*/  BSYNC.RECONVERGENT B2 ;  /* 0x0000000000027941 */ /* 0x000fea0003800200 */
.L_x_3673:
        /* <DEDUP_REMOVED lines=8> */
[----:B------:R-:W-:-:S03]  /*ead0*/  @P1 HADD2.F32 R15, -RZ, R21.H0_H0 ;  /* 0x20000015ff0f1230 */ /* 0x000fc60000004100 */
        /* <DEDUP_REMOVED lines=15> */
.L_x_3680:
        /* <DEDUP_REMOVED lines=13> */
.L_x_3682:
[----:B------:R-:W-:Y:S05]  /*eca0*/  BSYNC.RECONVERGENT B3 ;  /* 0x0000000000037941 */ /* 0x000fea0003800200 */
.L_x_3681:
        /* <DEDUP_REMOVED lines=42> */
.L_x_3679:
[----:B------:R-:W-:Y:S05]  /*ef50*/  BSYNC.RECONVERGENT B2 ;  /* 0x0000000000027941 */ /* 0x000fea0003800200 */
.L_x_3678:
[----:B------:R-:W-:Y:S01]  /*ef60*/  I2FP.F32.U32 R60, R15 ;  /* 0x0000000f003c7245 */ /* 0x000fe20000201000 */
[----:B------:R-:W-:Y:S01]  /*ef70*/  HADD2.F32 R78, -RZ, R61.H1_H1 ;  /* 0x3000003dff4e7230 */ /* 0x000fe20000004100 */
        /* <DEDUP_REMOVED lines=10> */
[----:B------:R-:W-:Y:S02]  /*f020*/  MOV R15, R14 ;  /* 0x0000000e000f7202 */ /* 0x000fe40000000f00 */
[----:B------:R-:W-:Y:S02]  /*f030*/  P2R R104, PR, RZ, 0x8 ;  /* 0x00000008ff687803 */ /* 0x000fe40000000000 */
[----:B------:R-:W-:-:S07]  /*f040*/  F2FP.F16.F32.PACK_AB R109, RZ, R78 ;  /* 0x0000004eff6d723e */ /* 0x000fce00000000ff */
        /* <DEDUP_REMOVED lines=9> */
.L_x_3685:
        /* <DEDUP_REMOVED lines=13> */
.L_x_3687:
[----:B------:R-:W-:Y:S05]  /*f1b0*/  BSYNC.RECONVERGENT B3 ;  /* 0x0000000000037941 */ /* 0x000fea0003800200 */
.L_x_3686:
        /* <DEDUP_REMOVED lines=42> */
.L_x_3684:
[----:B------:R-:W-:Y:S05]  /*f460*/  BSYNC.RECONVERGENT B2 ;  /* 0x0000000000027941 */ /* 0x000fea0003800200 */
.L_x_3683:
[----:B------:R-:W-:Y:S01]  /*f470*/  I2FP.F32.U32 R60, R15 ;  /* 0x0000000f003c7245 */ /* 0x000fe20000201000 */
[----:B------:R-:W-:Y:S01]  /*f480*/  HADD2.F32 R86, -RZ, R62.H0_H0 ;  /* 0x2000003eff567230 */ /* 0x000fe20000004100 */
[----:B------:R-:W-:Y:S01]  /*f490*/  ISETP.NE.AND P3, PT, R61, 0x1, PT ;  /* 0x000000013d00780c */ /* 0x000fe20003f65270 */
        /* <DEDUP_REMOVED lines=20> */
.L_x_3690:
        /* <DEDUP_REMOVED lines=13> */
.L_x_3692:
[----:B------:R-:W-:Y:S05]  /*f6b0*/  BSYNC.RECONVERGENT B3 ;  /* 0x0000000000037941 */ /* 0x000fea0003800200 */
.L_x_3691:
        /* <DEDUP_REMOVED lines=42> */
.L_x_3689:
[----:B------:R-:W-:Y:S05]  /*f960*/  BSYNC.RECONVERGENT B2 ;  /* 0x0000000000027941 */ /* 0x000fea0003800200 */
.L_x_3688:
        /* <DEDUP_REMOVED lines=23> */
.L_x_3695:
        /* <DEDUP_REMOVED lines=13> */
.L_x_3697:
[----:B------:R-:W-:Y:S05]  /*fbb0*/  BSYNC.RECONVERGENT B3 ;  /* 0x0000000000037941 */ /* 0x000fea0003800200 */
.L_x_3696:
        /* <DEDUP_REMOVED lines=42> */
.L_x_3694:
[----:B------:R-:W-:Y:S05]  /*fe60*/  BSYNC.RECONVERGENT B2 ;  /* 0x0000000000027941 */ /* 0x000fea0003800200 */
.L_x_3693:
[----:B------:R-:W-:Y:S01]  /*fe70*/  I2FP.F32.U32 R60, R15 ;  /* 0x0000000f003c7245 */ /* 0x000fe20000201000 */
[----:B------:R-:W-:Y:S01]  /*fe80*/  HADD2.F32 R98, -RZ, R63.H0_H0 ;  /* 0x2000003fff627230 */ /* 0x000fe20000004100 */
[----:B------:R-:W-:Y:S01]  /*fe90*/  ISETP.NE.AND P5, PT, R99, 0x1, PT ;  /* 0x000000016300780c */ /* 0x000fe20003fa5270 */
[----:B------:R-:W-:Y:S01]  /*fea0*/  BSSY.RECONVERGENT B2, `(.L_x_3698) ;  /* 0x000004c000027945 */ /* 0x000fe20003800200 */
[----:B------:R-:W-:Y:S01]  /*feb0*/  MOV R61, R14 ;  /* 0x0000000e003d7202 */ /* 0x000fe20000000f00 */
[----:B------:R-:W-:Y:S01]  /*fec0*/  FFMA.FTZ R15, R60, R93, 1.1641532182693481445e-10 ;  /* 0x2f0000003c0f7423 */ /* 0x000fe2000001005d */
[----:B------:R-:W-:Y:S01]  /*fed0*/  FMUL.FTZ R98, R98, R111 ;  /* 0x0000006f62627220 */ /* 0x000fe20000410000 */
[----:B------:R-:W-:-:S03]  /*fee0*/  @P1 HADD2.F32 R60, -RZ, R23.H0_H0 ;  /* 0x20000017ff3c1230 */ /* 0x000fc60000004100 */
[----:B------:R-:W-:Y:S01]  /*fef0*/  FSETP.GTU.FTZ.AND P4, PT, R15, R110, PT ;  /* 0x0000006e0f00720b */ /* 0x000fe20003f9c000 */
[----:B------:R-:W-:-:S03]  /*ff00*/  IMAD.MOV.U32 R15, RZ, RZ, 0x2 ;  /* 0x00000002ff0f7424 */ /* 0x000fc600078e00ff */
        /* <DEDUP_REMOVED lines=13> */
.L_x_3700:
        /* <DEDUP_REMOVED lines=13> */
.L_x_3702:
[----:B------:R-:W-:Y:S05]  /*100b0*/  BSYNC.RECONVERGENT B3 ;  /* 0x0000000000037941 */ /* 0x000fea0003800200 */
.L_x_3701:
        /* <DEDUP_REMOVED lines=42> */
.L_x_3699:
[----:B------:R-:W-:Y:S05]  /*10360*/  BSYNC.RECONVERGENT B2 ;  /* 0x0000000000027941 */ /* 0x000fea0003800200 */
.L_x_3698:
        /* <DEDUP_REMOVED lines=14> */
.L_x_3662:
[----:B------:R-:W-:Y:S01]  /*10450*/  SEL R107, RZ, 0x1000000, !P5 ;  /* 0x01000000ff6b7807 */ /* 0x000fe20006800000 */
[----:B------:R-:W0:Y:S01]  /*10460*/  LDC.64 R98, c[0x0][0x3b0] ;  /* 0x0000ec00ff627b82 */ /* 0x000e220000000a00 */
[----:B------:R-:W-:Y:S02]  /*10470*/  ISETP.NE.AND P5, PT, R103, RZ, PT ;  /* 0x000000ff6700720c */ /* 0x000fe40003fa5270 */
[----:B------:R-:W-:Y:S02]  /*10480*/  SEL R103, RZ, 0x10000, !P4 ;  /* 0x00010000ff677807 */ /* 0x000fe40006000000 */
        /* <DEDUP_REMOVED lines=39> */
.L_x_3703:
[----:B------:R-:W-:Y:S02]  /*10700*/  IMAD.MOV.U32 R97, RZ, RZ, R102 ;  /* 0x000000ffff617224 */ /* 0x000fe400078e0066 */
[----:B------:R-:W-:-:S07]  /*10710*/  VIADD R100, R100, 0x20 ;  /* 0x0000002064647836 */ /* 0x000fce0000000000 */
.L_x_3580:
[----:B------:R-:W-:Y:S05]  /*10720*/  BSYNC.RECONVERGENT B1 ;  /* 0x0000000000017941 */ /* 0x000fea0003800200 */
.L_x_3579:
        /* <DEDUP_REMOVED lines=34> */
.L_x_3709:
        /* <DEDUP_REMOVED lines=13> */
.L_x_3711:
[----:B------:R-:W-:Y:S05]  /*10a20*/  BSYNC.RECONVERGENT B3 ;  /* 0x0000000000037941 */ /* 0x000fea0003800200 */
.L_x_3710:
        /* <DEDUP_REMOVED lines=41> */
.L_x_3708:
[----:B------:R-:W-:Y:S05]  /*10cc0*/  BSYNC.RECONVERGENT B2 ;  /* 0x0000000000027941 */ /* 0x000fea0003800200 */
.L_x_3707:
[----:B------:R-:W1:Y:S01]  /*10cd0*/  LDC R108, c[0x0][0x404] ;  /* 0x00010100ff6c7b82 */ /* 0x000e620000000800 */
[----:B------:R-:W-:Y:S01]  /*10ce0*/  I2FP.F32.U32 R5, R2 ;  /* 0x0000000200057245 */ /* 0x000fe20000201000 */
[----:B------:R-:W-:Y:S01]  /*10cf0*/  HFMA2 R94, -RZ, RZ, 0.1171875, 0 ;  /* 0x2f800000ff5e7431 */ /* 0x000fe200000001ff */
[----:B------:R-:W-:Y:S01]  /*10d00*/  ISETP.NE.AND P3, PT, R4, 0x1, PT ;  /* 0x000000010400780c */ /* 0x000fe20003f65270 */
[----:B-----5:R-:W-:Y:S01]  /*10d10*/  HADD2.F32 R2, -RZ, R60.H0_H0 ;  /* 0x2000003cff027230 */ /* 0x020fe20000004100 */
[----:B------:R-:W-:Y:S01]  /*10d20*/  BSSY.RECONVERGENT B2, `(.L_x_3712) ;  /* 0x000004b000027945 */ /* 0x000fe20003800200 */
[----:B------:R-:W-:Y:S02]  /*10d30*/  IMAD.MOV.U32 R6, RZ, RZ, 0x2 ;  /* 0x00000002ff067424 */ /* 0x000fe400078e00ff */
[----:B------:R-:W-:Y:S01]  /*10d40*/  FFMA.FTZ R5, R5, R94, 1.1641532182693481445e-10 ;  /* 0x2f00000005057423 */ /* 0x000fe2000001005e */
[----:B------:R-:W2:Y:S04]  /*10d50*/  LDC R107, c[0x0][0x408] ;  /* 0x00010200ff6b7b82 */ /* 0x000ea80000000800 */
[----:B-1----:R-:W-:Y:S01]  /*10d60*/  FSETP.GTU.FTZ.AND P2, PT, R5, R108, PT ;  /* 0x0000006c0500720b */ /* 0x002fe20003f5c000 */
[----:B------:R-:W-:-:S03]  /*10d70*/  IMAD.MOV.U32 R5, RZ, RZ, R14 ;  /* 0x000000ffff057224 */ /* 0x000fc600078e000e */
        /* <DEDUP_REMOVED lines=13> */
.L_x_3714:
        /* <DEDUP_REMOVED lines=13> */
.L_x_3716:
[----:B------:R-:W-:Y:S05]  /*10f20*/  BSYNC.RECONVERGENT B3 ;  /* 0x0000000000037941 */ /* 0x000fea0003800200 */
.L_x_3715:
        /* <DEDUP_REMOVED lines=42> */
.L_x_3713:
[----:B------:R-:W-:Y:S05]  /*111d0*/  BSYNC.RECONVERGENT B2 ;  /* 0x0000000000027941 */ /* 0x000fea0003800200 */
.L_x_3712:
        /* <DEDUP_REMOVED lines=25> */
.L_x_3719:
        /* <DEDUP_REMOVED lines=13> */
.L_x_3721:
[----:B------:R-:W-:Y:S05]  /*11440*/  BSYNC.RECONVERGENT B3 ;  /* 0x0000000000037941 */ /* 0x000fea0003800200 */
.L_x_3720:
        /* <DEDUP_REMOVED lines=42> */
.L_x_3718:
[----:B------:R-:W-:Y:S05]  /*116f0*/  BSYNC.RECONVERGENT B2 ;  /* 0x0000000000027941 */ /* 0x000fea0003800200 */
.L_x_3717:
[----:B------:R-:W-:Y:S01]  /*11700*/  I2FP.F32.U32 R5, R5 ;  /* 0x0000000500057245 */ /* 0x000fe20000201000 */
[----:B------:R-:W-:Y:S01]  /*11710*/  HADD2.F32 R60, -RZ, R60.H1_H1 ;  /* 0x3000003cff3c7230 */ /* 0x000fe20000004100 */
        /* <DEDUP_REMOVED lines=19> */
.L_x_3724:
        /* <DEDUP_REMOVED lines=13> */
.L_x_3726:
[----:B------:R-:W-:Y:S05]  /*11920*/  BSYNC.RECONVERGENT B3 ;  /* 0x0000000000037941 */ /* 0x000fea0003800200 */
.L_x_3725:
        /* <DEDUP_REMOVED lines=42> */
.L_x_3723:
[----:B------:R-:W-:Y:S05]  /*11bd0*/  BSYNC.RECONVERGENT B2 ;  /* 0x0000000000027941 */ /* 0x000fea0003800200 */
.L_x_3722:
[----:B------:R-:W-:Y:S01]  /*11be0*/  I2FP.F32.U32 R5, R5 ;  /* 0x0000000500057245 */ /* 0x000fe20000201000 */
[----:B------:R-:W-:Y:S01]  /*11bf0*/  HADD2.F32 R4, -RZ, R24.H1_H1 ;  /* 0x30000018ff047230 */ /* 0x000fe20000004100 */
[----:B------:R-:W-:Y:S01]  /*11c00*/  BSSY.RECONVERGENT B2, `(.L_x_3727) ;  /* 0x000004f000027945 */ /* 0x000fe20003800200 */
[----:B0-----:R-:W-:Y:S02]  /*11c10*/  @P1 HADD2.F32 R71, -RZ, R20.H1_H1 ;  /* 0x30000014ff471230 */ /* 0x001fe40000004100 */
[----:B------:R-:W-:Y:S02]  /*11c20*/  HFMA2 R7, -RZ, RZ, 0, 1.1920928955078125e-07 ;  /* 0x00000002ff077431 */ /* 0x000fe400000001ff */
[----:B------:R-:W-:Y:S01]  /*11c30*/  FFMA.FTZ R5, R5, R94, 1.1641532182693481445e-10 ;  /* 0x2f00000005057423 */ /* 0x000fe2000001005e */
[----:B------:R-:W-:-:S04]  /*11c40*/  FMUL.FTZ R4, R4, R107 ;  /* 0x0000006b04047220 */ /* 0x000fc80000410000 */
[----:B------:R-:W-:-:S04]  /*11c50*/  FSETP.GTU.FTZ.AND P2, PT, R5, R108, PT ;  /* 0x0000006c0500720b */ /* 0x000fc80003f5c000 */
[----:B------:R-:W-:-:S05]  /*11c60*/  FSEL R5, R4, RZ, !P2 ;  /* 0x000000ff04057208 */ /* 0x000fca0005000000 */
[----:B------:R-:W-:Y:S01]  /*11c70*/  FADD.FTZ R4, R10, R5 ;  /* 0x000000050a047221 */ /* 0x000fe20000010000 */
[----:B------:R-:W-:Y:S01]  /*11c80*/  SEL R10, RZ, 0x1, P2 ;  /* 0x00000001ff0a7807 */ /* 0x000fe20001000000 */
[----:B------:R-:W-:Y:S01]  /*11c90*/  IMAD.MOV.U32 R5, RZ, RZ, R14 ;  /* 0x000000ffff057224 */ /* 0x000fe200078e000e */
[----:B------:R-:W-:Y:S01]  /*11ca0*/  ISETP.NE.AND P2, PT, R6, 0x1, PT ;  /* 0x000000010600780c */ /* 0x000fe20003f45270 */
[--C-:B------:R-:W-:Y:S01]  /*11cb0*/  @P1 FADD.FTZ R71, R71, R4.reuse ;  /* 0x0000000447471221 */ /* 0x100fe20000010000 */
[----:B------:R-:W-:-:S05]  /*11cc0*/  @!P1 IMAD.MOV.U32 R71, RZ, RZ, R4 ;  /* 0x000000ffff479224 */ /* 0x000fca00078e0004 */
        /* <DEDUP_REMOVED lines=10> */
.L_x_3729:
        /* <DEDUP_REMOVED lines=13> */
.L_x_3731:
[----:B------:R-:W-:Y:S05]  /*11e40*/  BSYNC.RECONVERGENT B3 ;  /* 0x0000000000037941 */ /* 0x000fea0003800200 */
.L_x_3730:
        /* <DEDUP_REMOVED lines=42> */
.L_x_3728:
[----:B------:R-:W-:Y:S05]  /*120f0*/  BSYNC.RECONVERGENT B2 ;  /* 0x0000000000027941 */ /* 0x000fea0003800200 */
.L_x_3727:
[----:B------:R-:W-:Y:S01]  /*12100*/  I2FP.F32.U32 R5, R5 ;  /* 0x0000000500057245 */ /* 0x000fe20000201000 */
[----:B------:R-:W-:Y:S01]  /*12110*/  HADD2.F32 R4, -RZ, R61.H0_H0 ;  /* 0x2000003dff047230 */ /* 0x000fe20000004100 */
        /* <DEDUP_REMOVED lines=19> */
.L_x_3734:
        /* <DEDUP_REMOVED lines=13> */
.L_x_3736:
[----:B------:R-:W-:Y:S05]  /*12320*/  BSYNC.RECONVERGENT B3 ;  /* 0x0000000000037941 */ /* 0x000fea0003800200 */
.L_x_3735:
        /* <DEDUP_REMOVED lines=42> */
.L_x_3733:
[----:B------:R-:W-:Y:S05]  /*125d0*/  BSYNC.RECONVERGENT B2 ;  /* 0x0000000000027941 */ /* 0x000fea0003800200 */
.L_x_3732:
        /* <DEDUP_REMOVED lines=25> */
.L_x_3739:
        /* <DEDUP_REMOVED lines=13> */
.L_x_3741:
[----:B------:R-:W-:Y:S05]  /*12840*/  BSYNC.RECONVERGENT B3 ;  /* 0x0000000000037941 */ /* 0x000fea0003800200 */
.L_x_3740:
        /* <DEDUP_REMOVED lines=42> */
.L_x_3738:
[----:B------:R-:W-:Y:S05]  /*12af0*/  BSYNC.RECONVERGENT B2 ;  /* 0x0000000000027941 */ /* 0x000fea0003800200 */
.L_x_3737:
[----:B------:R-:W-:Y:S01]  /*12b00*/  I2FP.F32.U32 R5, R5 ;  /* 0x0000000500057245 */ /* 0x000fe20000201000 */
[----:B------:R-:W-:Y:S01]  /*12b10*/  HADD2.F32 R6, -RZ, R61.H1_H1 ;  /* 0x3000003dff067230 */ /* 0x000fe20000004100 */
[----:B------:R-:W-:Y:S01]  /*12b20*/  BSSY.RECONVERGENT B2, `(.L_x_3742) ;  /* 0x000004b000027945 */ /* 0x000fe20003800200 */
[----:B------:R-:W-:Y:S02]  /*12b30*/  IMAD.MOV.U32 R15, RZ, RZ, 0x2 ;  /* 0x00000002ff0f7424 */ /* 0x000fe400078e00ff */
[----:B------:R-:W-:Y:S01]  /*12b40*/  FFMA.FTZ R5, R5, R94, 1.1641532182693481445e-10 ;  /* 0x2f00000005057423 */ /* 0x000fe2000001005e */
[----:B------:R-:W-:Y:S01]  /*12b50*/  FMUL.FTZ R6, R6, R107 ;  /* 0x0000006b06067220 */ /* 0x000fe20000410000 */
[----:B------:R-:W-:-:S03]  /*12b60*/  IMAD.MOV.U32 R7, RZ, RZ, R14 ;  /* 0x000000ffff077224 */ /* 0x000fc600078e000e */
        /* <DEDUP_REMOVED lines=14> */
.L_x_3744:
        /* <DEDUP_REMOVED lines=13> */
.L_x_3746:
[----:B------:R-:W-:Y:S05]  /*12d20*/  BSYNC.RECONVERGENT B3 ;  /* 0x0000000000037941 */ /* 0x000fea0003800200 */
.L_x_3745:
        /* <DEDUP_REMOVED lines=42> */
.L_x_3743:
[----:B------:R-:W-:Y:S05]  /*12fd0*/  BSYNC.RECONVERGENT B2 ;  /* 0x0000000000027941 */ /* 0x000fea0003800200 */
.L_x_3742:
        /* <DEDUP_REMOVED lines=11> */
[----:B------:R-:W-:-:S04]  /*13090*/  FADD.FTZ R5, R5, R6 ;  /* 0x0000000605057221 */ /* 0x000fc80000010000 */
[--C-:B------:R-:W-:Y:S01]  /*130a0*/  @P1 FADD.FTZ R80, R80, R5.reuse ;  /* 0x0000000550501221 */ /* 0x100fe20000010000 */
[----:B------:R-:W-:Y:S02]  /*130b0*/  @!P1 IMAD.MOV.U32 R80, RZ, RZ, R5 ;  /* 0x000000ffff509224 */ /* 0x000fe400078e0005 */
[----:B------:R-:W-:-:S03]  /*130c0*/  IMAD.MOV.U32 R5, RZ, RZ, R14 ;  /* 0x000000ffff057224 */ /* 0x000fc600078e000e */
        /* <DEDUP_REMOVED lines=10> */
.L_x_3749:
        /* <DEDUP_REMOVED lines=13> */
.L_x_3751:
[----:B------:R-:W-:Y:S05]  /*13240*/  BSYNC.RECONVERGENT B3 ;  /* 0x0000000000037941 */ /* 0x000fea0003800200 */
.L_x_3750:
        /* <DEDUP_REMOVED lines=42> */
.L_x_3748:
[----:B------:R-:W-:Y:S05]  /*134f0*/  BSYNC.RECONVERGENT B2 ;  /* 0x0000000000027941 */ /* 0x000fea0003800200 */
.L_x_3747:
        /* <DEDUP_REMOVED lines=20> */
.L_x_3754:
        /* <DEDUP_REMOVED lines=13> */
.L_x_3756:
[----:B------:R-:W-:Y:S05]  /*13710*/  BSYNC.RECONVERGENT B3 ;  /* 0x0000000000037941 */ /* 0x000fea0003800200 */
.L_x_3755:
        /* <DEDUP_REMOVED lines=42> */
.L_x_3753:
[----:B------:R-:W-:Y:S05]  /*139c0*/  BSYNC.RECONVERGENT B2 ;  /* 0x0000000000027941 */ /* 0x000fea0003800200 */
.L_x_3752:
        /* <DEDUP_REMOVED lines=13> */
[----:B------:R-:W-:Y:S02]  /*13aa0*/  HFMA2 R60, -RZ, RZ, 0, 1.1920928955078125e-07 ;  /* 0x00000002ff3c7431 */ /* 0x000fe400000001ff */
[----:B------:R-:W-:Y:S01]  /*13ab0*/  IMAD.MOV.U32 R5, RZ, RZ, R14 ;  /* 0x000000ffff057224 */ /* 0x000fe200078e000e */
        /* <DEDUP_REMOVED lines=10> */
.L_x_3759:
        /* <DEDUP_REMOVED lines=13> */
.L_x_3761:
[----:B------:R-:W-:Y:S05]  /*13c30*/  BSYNC.RECONVERGENT B3 ;  /* 0x0000000000037941 */ /* 0x000fea0003800200 */
.L_x_3760:
        /* <DEDUP_REMOVED lines=42> */
.L_x_3758:
[----:B------:R-:W-:Y:S05]  /*13ee0*/  BSYNC.RECONVERGENT B2 ;  /* 0x0000000000027941 */ /* 0x000fea0003800200 */
.L_x_3757:
        /* <DEDUP_REMOVED lines=20> */
.L_x_3764:
        /* <DEDUP_REMOVED lines=13> */
.L_x_3766:
[----:B------:R-:W-:Y:S05]  /*14100*/  BSYNC.RECONVERGENT B3 ;  /* 0x0000000000037941 */ /* 0x000fea0003800200 */
.L_x_3765:
        /* <DEDUP_REMOVED lines=42> */
.L_x_3763:
[----:B------:R-:W-:Y:S05]  /*143b0*/  BSYNC.RECONVERGENT B2 ;  /* 0x0000000000027941 */ /* 0x000fea0003800200 */
.L_x_3762:
        /* <DEDUP_REMOVED lines=25> */
.L_x_3769:
        /* <DEDUP_REMOVED lines=13> */
.L_x_3771:
[----:B------:R-:W-:Y:S05]  /*14620*/  BSYNC.RECONVERGENT B3 ;  /* 0x0000000000037941 */ /* 0x000fea0003800200 */
.L_x_3770:
        /* <DEDUP_REMOVED lines=42> */
.L_x_3768:
[----:B------:R-:W-:Y:S05]  /*148d0*/  BSYNC.RECONVERGENT B2 ;  /* 0x0000000000027941 */ /* 0x000fea0003800200 */
.L_x_3767:
        /* <DEDUP_REMOVED lines=20> */
.L_x_3774:
        /* <DEDUP_REMOVED lines=13> */
.L_x_3776:
[----:B------:R-:W-:Y:S05]  /*14af0*/  BSYNC.RECONVERGENT B3 ;  /* 0x0000000000037941 */ /* 0x000fea0003800200 */
.L_x_3775:
        /* <DEDUP_REMOVED lines=42> */
.L_x_3773:
[----:B------:R-:W-:Y:S05]  /*14da0*/  BSYNC.RECONVERGENT B2 ;  /* 0x0000000000027941 */ /* 0x000fea0003800200 */
.L_x_3772:
[----:B------:R-:W-:Y:S01]  /*14db0*/  I2FP.F32.U32 R15, R15 ;  /* 0x0000000f000f7245 */ /* 0x000fe20000201000 */
[----:B------:R-:W-:Y:S01]  /*14dc0*/  HADD2.F32 R60, -RZ, R27.H0_H0 ;  /* 0x2000001bff3c7230 */ /* 0x000fe20000004100 */
[----:B------:R-:W-:Y:S01]  /*14dd0*/  BSSY.RECONVERGENT B2, `(.L_x_3777) ;  /* 0x0000050000027945 */ /* 0x000fe20003800200 */
[----:B------:R-:W-:Y:S02]  /*14de0*/  @P1 HADD2.F32 R62, -RZ, R23.H0_H0 ;  /* 0x20000017ff3e1230 */ /* 0x000fe40000004100 */
[----:B------:R-:W-:Y:S02]  /*14df0*/  HFMA2 R112, -RZ, RZ, 0, 1.1920928955078125e-07 ;  /* 0x00000002ff707431 */ /* 0x000fe400000001ff */
        /* <DEDUP_REMOVED lines=21> */
.L_x_3779:
        /* <DEDUP_REMOVED lines=13> */
.L_x_3781:
[----:B------:R-:W-:Y:S05]  /*15020*/  BSYNC.RECONVERGENT B3 ;  /* 0x0000000000037941 */ /* 0x000fea0003800200 */
.L_x_3780:
        /* <DEDUP_REMOVED lines=42> */
.L_x_3778:
[----:B------:R-:W-:Y:S05]  /*152d0*/  BSYNC.RECONVERGENT B2 ;  /* 0x0000000000027941 */ /* 0x000fea0003800200 */
.L_x_3777:
[----:B------:R-:W-:Y:S01]  /*152e0*/  I2FP.F32.U32 R15, R61 ;  /* 0x0000003d000f7245 */ /* 0x000fe20000201000 */
[----:B------:R-:W-:Y:S01]  /*152f0*/  HADD2.F32 R60, -RZ, R63.H1_H1 ;  /* 0x3000003fff3c7230 */ /* 0x000fe20000004100 */
[----:B------:R-:W-:Y:S01]  /*15300*/  ISETP.NE.AND P6, PT, R112, 0x1, PT ;  /* 0x000000017000780c */ /* 0x000fe20003fc5270 */
[----:B------:R-:W-:Y:S01]  /*15310*/  BSSY.RECONVERGENT B2, `(.L_x_3782) ;  /* 0x000004b000027945 */ /* 0x000fe20003800200 */
[----:B------:R-:W-:Y:S02]  /*15320*/  IMAD.MOV.U32 R62, RZ, RZ, R14 ;  /* 0x000000ffff3e7224 */ /* 0x000fe400078e000e */
        /* <DEDUP_REMOVED lines=15> */
.L_x_3784:
        /* <DEDUP_REMOVED lines=15> */
.L_x_3786:
[----:B------:R-:W-:Y:S05]  /*15510*/  BSYNC.RECONVERGENT B3 ;  /* 0x0000000000037941 */ /* 0x000fea0003800200 */
.L_x_3785:
        /* <DEDUP_REMOVED lines=42> */
.L_x_3783:
[----:B------:R-:W-:Y:S05]  /*157c0*/  BSYNC.RECONVERGENT B2 ;  /* 0x0000000000027941 */ /* 0x000fea0003800200 */
.L_x_3782:
[----:B------:R-:W-:Y:S01]  /*157d0*/  I2FP.F32.U32 R61, R62 ;  /* 0x0000003e003d7245 */ /* 0x000fe20000201000 */
[----:B------:R-:W-:Y:S01]  /*157e0*/  HADD2.F32 R60, -RZ, R27.H1_H1 ;  /* 0x3000001bff3c7230 */ /* 0x000fe20000004100 */
[----:B------:R-:W-:-:S03]  /*157f0*/  PRMT R62, R109, 0x5410, R110 ;  /* 0x000054106d3e7816 */ /* 0x000fc6000000006e */
[----:B------:R-:W-:Y:S01]  /*15800*/  FFMA.FTZ R61, R61, R94, 1.1641532182693481445e-10 ;  /* 0x2f0000003d3d7423 */ /* 0x000fe2000001005e */
[----:B------:R-:W-:Y:S01]  /*15810*/  FMUL.FTZ R60, R60, R107 ;  /* 0x0000006b3c3c7220 */ /* 0x000fe20000410000 */
[----:B------:R-:W-:-:S03]  /*15820*/  @P1 HADD2.F32 R94, -RZ, R23.H1_H1 ;  /* 0x30000017ff5e1230 */ /* 0x000fc60000004100 */
[----:B------:R-:W-:Y:S02]  /*15830*/  FSETP.GTU.FTZ.AND P6, PT, R61, R108, PT ;  /* 0x0000006c3d00720b */ /* 0x000fe40003fdc000 */
[----:B------:R-:W-:Y:S02]  /*15840*/  PRMT R61, R4, 0x5410, R106 ;  /* 0x00005410043d7816 */ /* 0x000fe4000000006a */
[----:B------:R-:W-:-:S05]  /*15850*/  FSEL R60, R60, RZ, !P6 ;  /* 0x000000ff3c3c7208 */ /* 0x000fca0007000000 */
[----:B------:R-:W-:Y:S01]  /*15860*/  FADD.FTZ R111, R111, R60 ;  /* 0x0000003c6f6f7221 */ /* 0x000fe20000010000 */
[----:B------:R-:W-:-:S03]  /*15870*/  SEL R60, RZ, 0x1, P6 ;  /* 0x00000001ff3c7807 */ /* 0x000fc60003000000 */
[--C-:B------:R-:W-:Y:S01]  /*15880*/  @P1 FADD.FTZ R94, R94, R111.reuse ;  /* 0x0000006f5e5e1221 */ /* 0x100fe20000010000 */
[----:B------:R-:W-:Y:S01]  /*15890*/  @!P1 IMAD.MOV.U32 R94, RZ, RZ, R111 ;  /* 0x000000ffff5e9224 */ /* 0x000fe200078e006f */
[----:B------:R-:W-:Y:S02]  /*158a0*/  PRMT R4, R60, 0x7610, R4 ;  /* 0x000076103c047816 */ /* 0x000fe40000000004 */
[----:B------:R-:W-:Y:S02]  /*158b0*/  PRMT R60, R98, 0x5410, R99 ;  /* 0x00005410623c7816 */ /* 0x000fe40000000063 */
[----:B------:R-:W-:-:S04]  /*158c0*/  F2FP.F16.F32.PACK_AB R63, RZ, R94 ;  /* 0x0000005eff3f723e */ /* 0x000fc800000000ff */
[----:B------:R-:W-:Y:S01]  /*158d0*/  PRMT R63, R105, 0x5410, R63 ;  /* 0x00005410693f7816 */ /* 0x000fe2000000003f */
[----:B------:R-:W-:Y:S06]  /*158e0*/  BRA `(.L_x_3787) ;  /* 0x0000002800347947 */ /* 0x000fec0003800000 */
.L_x_3706:
        /* <DEDUP_REMOVED lines=16> */
.L_x_3790:
        /* <DEDUP_REMOVED lines=13> */
.L_x_3792:
[----:B------:R-:W-:Y:S05]  /*15ac0*/  BSYNC.RECONVERGENT B3 ;  /* 0x0000000000037941 */ /* 0x000fea0003800200 */
.L_x_3791:
        /* <DEDUP_REMOVED lines=41> */
.L_x_3789:
[----:B------:R-:W-:Y:S05]  /*15d60*/  BSYNC.RECONVERGENT B2 ;  /* 0x0000000000027941 */ /* 0x000fea0003800200 */
.L_x_3788:
[----:B------:R-:W0:Y:S01]  /*15d70*/  LDC R111, c[0x0][0x408] ;  /* 0x00010200ff6f7b82 */ /* 0x000e220000000800 */
[----:B------:R-:W-:Y:S01]  /*15d80*/  I2FP.F32.U32 R15, R2 ;  /* 0x00000002000f7245 */ /* 0x000fe20000201000 */
[----:B------:R-:W-:Y:S02]  /*15d90*/  HFMA2 R94, -RZ, RZ, 0.1171875, 0 ;  /* 0x2f800000ff5e7431 */ /* 0x000fe400000001ff */
[----:B-----5:R-:W-:Y:S01]  /*15da0*/  HADD2.F32 R2, -RZ, R60.H0_H0 ;  /* 0x2000003cff027230 */ /* 0x020fe20000004100 */
[----:B------:R-:W-:Y:S01]  /*15db0*/  ISETP.NE.AND P3, PT, R70, 0x1, PT ;  /* 0x000000014600780c */ /* 0x000fe20003f65270 */
[----:B------:R-:W-:Y:S01]  /*15dc0*/  BSSY.RECONVERGENT B2, `(.L_x_3793) ;  /* 0x000004e000027945 */ /* 0x000fe20003800200 */
[----:B------:R-:W-:Y:S02]  /*15dd0*/  IMAD.MOV.U32 R80, RZ, RZ, 0x2 ;  /* 0x00000002ff507424 */ /* 0x000fe400078e00ff */
[----:B------:R-:W-:Y:S01]  /*15de0*/  FFMA.FTZ R15, R15, R94, 1.1641532182693481445e-10 ;  /* 0x2f0000000f0f7423 */ /* 0x000fe2000001005e */
[----:B------:R-:W1:Y:S01]  /*15df0*/  LDC R110, c[0x0][0x404] ;  /* 0x00010100ff6e7b82 */ /* 0x000e620000000800 */
[----:B0-----:R-:W-:-:S03]  /*15e00*/  FMUL.FTZ R2, R2, R111 ;  /* 0x0000006f02027220 */ /* 0x001fc60000410000 */
[----:B-1----:R-:W-:Y:S01]  /*15e10*/  FSETP.GTU.FTZ.AND P2, PT, R15, R110, PT ;  /* 0x0000006e0f00720b */ /* 0x002fe20003f5c000 */
        /* <DEDUP_REMOVED lines=16> */
.L_x_3795:
        /* <DEDUP_REMOVED lines=13> */
.L_x_3797:
[----:B------:R-:W-:Y:S05]  /*15ff0*/  BSYNC.RECONVERGENT B3 ;  /* 0x0000000000037941 */ /* 0x000fea0003800200 */
.L_x_3796:
        /* <DEDUP_REMOVED lines=42> */
.L_x_3794:
[----:B------:R-:W-:Y:S05]  /*162a0*/  BSYNC.RECONVERGENT B2 ;  /* 0x0000000000027941 */ /* 0x000fea0003800200 */
.L_x_3793:
        /* <DEDUP_REMOVED lines=24> */
.L_x_3800:
        /* <DEDUP_REMOVED lines=13> */
.L_x_3802:
[----:B------:R-:W-:Y:S05]  /*16500*/  BSYNC.RECONVERGENT B3 ;  /* 0x0000000000037941 */ /* 0x000fea0003800200 */
.L_x_3801:
        /* <DEDUP_REMOVED lines=42> */
.L_x_3799:
[----:B------:R-:W-:Y:S05]  /*167b0*/  BSYNC.RECONVERGENT B2 ;  /* 0x0000000000027941 */ /* 0x000fea0003800200 */
.L_x_3798:
[----:B------:R-:W-:Y:S01]  /*167c0*/  I2FP.F32.U32 R15, R15 ;  /* 0x0000000f000f7245 */ /* 0x000fe20000201000 */
[----:B------:R-:W-:Y:S01]  /*167d0*/  HADD2.F32 R60, -RZ, R61.H0_H0 ;  /* 0x2000003dff3c7230 */ /* 0x000fe20000004100 */
        /* <DEDUP_REMOVED lines=10> */
[----:B------:R-:W-:Y:S01]  /*16880*/  IMAD.MOV.U32 R15, RZ, RZ, R14 ;  /* 0x000000ffff0f7224 */ /* 0x000fe200078e000e */
[----:B------:R-:W-:-:S03]  /*16890*/  P2R R103, PR, RZ, 0x8 ;  /* 0x00000008ff677803 */ /* 0x000fc60000000000 */
[----:B------:R-:W-:-:S07]  /*168a0*/  F2FP.F16.F32.PACK_AB R107, RZ, R70 ;  /* 0x00000046ff6b723e */ /* 0x000fce00000000ff */
        /* <DEDUP_REMOVED lines=9> */
.L_x_3805:
        /* <DEDUP_REMOVED lines=13> */
.L_x_3807:
[----:B------:R-:W-:Y:S05]  /*16a10*/  BSYNC.RECONVERGENT B3 ;  /* 0x0000000000037941 */ /* 0x000fea0003800200 */
.L_x_3806:
        /* <DEDUP_REMOVED lines=42> */
.L_x_3804:
[----:B------:R-:W-:Y:S05]  /*16cc0*/  BSYNC.RECONVERGENT B2 ;  /* 0x0000000000027941 */ /* 0x000fea0003800200 */
.L_x_3803:
        /* <DEDUP_REMOVED lines=9> */
[----:B------:R-:W-:Y:S02]  /*16d60*/  PLOP3.LUT P3, PT, P2, PT, PT, 0x8, 0x80 ;  /* 0x000000000080781c */ /* 0x000fe4000176e170 */
[----:B------:R-:W-:Y:S01]  /*16d70*/  ISETP.NE.AND P2, PT, R88, 0x1, PT ;  /* 0x000000015800780c */ /* 0x000fe20003f45270 */
[----:B------:R-:W-:Y:S01]  /*16d80*/  @P1 FADD.FTZ R80, R61, R80 ;  /* 0x000000503d501221 */ /* 0x000fe20000010000 */
[----:B------:R-:W-:Y:S01]  /*16d90*/  IMAD.MOV.U32 R61, RZ, RZ, 0x2 ;  /* 0x00000002ff3d7424 */ /* 0x000fe200078e00ff */
[----:B------:R-:W-:-:S03]  /*16da0*/  P2R R104, PR, RZ, 0x8 ;  /* 0x00000008ff687803 */ /* 0x000fc60000000000 */
        /* <DEDUP_REMOVED lines=10> */
.L_x_3810:
        /* <DEDUP_REMOVED lines=13> */
.L_x_3812:
[----:B------:R-:W-:Y:S05]  /*16f20*/  BSYNC.RECONVERGENT B3 ;  /* 0x0000000000037941 */ /* 0x000fea0003800200 */
.L_x_3811:
        /* <DEDUP_REMOVED lines=42> */
.L_x_3809:
[----:B------:R-:W-:Y:S05]  /*171d0*/  BSYNC.RECONVERGENT B2 ;  /* 0x0000000000027941 */ /* 0x000fea0003800200 */
.L_x_3808:
        /* <DEDUP_REMOVED lines=23> */
.L_x_3815:
        /* <DEDUP_REMOVED lines=13> */
.L_x_3817:
[----:B------:R-:W-:Y:S05]  /*17420*/  BSYNC.RECONVERGENT B3 ;  /* 0x0000000000037941 */ /* 0x000fea0003800200 */
.L_x_3816:
        /* <DEDUP_REMOVED lines=42> */
.L_x_3814:
[----:B------:R-:W-:Y:S05]  /*176d0*/  BSYNC.RECONVERGENT B2 ;  /* 0x0000000000027941 */ /* 0x000fea0003800200 */
.L_x_3813:
        /* <DEDUP_REMOVED lines=23> */
.L_x_3820:
        /* <DEDUP_REMOVED lines=13> */
.L_x_3822:
[----:B------:R-:W-:Y:S05]  /*17920*/  BSYNC.RECONVERGENT B3 ;  /* 0x0000000000037941 */ /* 0x000fea0003800200 */
.L_x_3821:
        /* <DEDUP_REMOVED lines=42> */
.L_x_3819:
[----:B------:R-:W-:Y:S05]  /*17bd0*/  BSYNC.RECONVERGENT B2 ;  /* 0x0000000000027941 */ /* 0x000fea0003800200 */
.L_x_3818:
        /* <DEDUP_REMOVED lines=23> */
.L_x_3825:
        /* <DEDUP_REMOVED lines=13> */
.L_x_3827:
[----:B------:R-:W-:Y:S05]  /*17e20*/  BSYNC.RECONVERGENT B3 ;  /* 0x0000000000037941 */ /* 0x000fea0003800200 */
.L_x_3826:
        /* <DEDUP_REMOVED lines=42> */
.L_x_3824:
[----:B------:R-:W-:Y:S05]  /*180d0*/  BSYNC.RECONVERGENT B2 ;  /* 0x0000000000027941 */ /* 0x000fea0003800200 */
.L_x_3823:
        /* <DEDUP_REMOVED lines=12> */
[----:B------:R-:W-:-:S04]  /*181a0*/  F2FP.F16.F32.PACK_AB R63, RZ, R94 ;  /* 0x0000005eff3f723e */ /* 0x000fc800000000ff */
[----:B------:R-:W-:-:S07]  /*181b0*/  PRMT R63, R108, 0x5410, R63 ;  /* 0x000054106c3f7816 */ /* 0x000fce000000003f */
.L_x_3787:
        /* <DEDUP_REMOVED lines=43> */
.L_x_3828:
[----:B------:R-:W-:Y:S01]  /*18470*/  MOV R97, R102 ;  /* 0x0000006600617202 */ /* 0x000fe20000000f00 */
[----:B------:R-:W-:-:S07]  /*18480*/  VIADD R100, R100, 0x20 ;  /* 0x0000002064647836 */ /* 0x000fce0000000000 */
.L_x_3705:
[----:B------:R-:W-:Y:S05]  /*18490*/  BSYNC.RECONVERGENT B1 ;  /* 0x0000000000017941 */ /* 0x000fea0003800200 */
.L_x_3704:
        /* <DEDUP_REMOVED lines=33> */
.L_x_3834:
        /* <DEDUP_REMOVED lines=13> */
.L_x_3836:
[----:B------:R-:W-:Y:S05]  /*18780*/  BSYNC.RECONVERGENT B3 ;  /* 0x0000000000037941 */ /* 0x000fea0003800200 */
.L_x_3835:
        /* <DEDUP_REMOVED lines=42> */
.L_x_3833:
[----:B------:R-:W-:Y:S05]  /*18a30*/  BSYNC.RECONVERGENT B2 ;  /* 0x0000000000027941 */ /* 0x000fea0003800200 */
.L_x_3832:
[----:B------:R-:W1:Y:S01]  /*18a40*/  LDC R109, c[0x0][0x408] ;  /* 0x00010200ff6d7b82 */ /* 0x000e620000000800 */
[----:B------:R-:W-:Y:S01]  /*18a50*/  I2FP.F32.U32 R0, R0 ;  /* 0x0000000000007245 */ /* 0x000fe20000201000 */
[----:B------:R-:W-:Y:S02]  /*18a60*/  HFMA2 R95, -RZ, RZ, 0.1171875, 0 ;  /* 0x2f800000ff5f7431 */ /* 0x000fe400000001ff */
[----:B-----5:R-:W-:Y:S01]  /*18a70*/  HADD2.F32 R6, -RZ, R60.H0_H0 ;  /* 0x2000003cff067230 */ /* 0x020fe20000004100 */
[----:B------:R-:W-:Y:S01]  /*18a80*/  ISETP.NE.AND P3, PT, R7, 0x1, PT ;  /* 0x000000010700780c */ /* 0x000fe20003f65270 */
[----:B------:R-:W-:Y:S01]  /*18a90*/  BSSY.RECONVERGENT B2, `(.L_x_3837) ;  /* 0x000004b000027945 */ /* 0x000fe20003800200 */
[----:B------:R-:W-:Y:S02]  /*18aa0*/  IMAD.MOV.U32 R9, RZ, RZ, 0x2 ;  /* 0x00000002ff097424 */ /* 0x000fe400078e00ff */
[----:B------:R-:W-:Y:S01]  /*18ab0*/  FFMA.FTZ R5, R0, R95, 1.1641532182693481445e-10 ;  /* 0x2f00000000057423 */ /* 0x000fe2000001005f */
[----:B------:R-:W2:Y:S01]  /*18ac0*/  LDC R108, c[0x0][0x404] ;  /* 0x00010100ff6c7b82 */ /* 0x000ea20000000800 */
[----:B-1----:R-:W-:-:S03]  /*18ad0*/  FMUL.FTZ R0, R6, R109 ;  /* 0x0000006d06007220 */ /* 0x002fc60000410000 */
[----:B--2---:R-:W-:Y:S01]  /*18ae0*/  FSETP.GTU.FTZ.AND P4, PT, R5, R108, PT ;  /* 0x0000006c0500720b */ /* 0x004fe20003f9c000 */
        /* <DEDUP_REMOVED lines=13> */
.L_x_3839:
        /* <DEDUP_REMOVED lines=13> */
.L_x_3841:
[----:B------:R-:W-:Y:S05]  /*18c90*/  BSYNC.RECONVERGENT B3 ;  /* 0x0000000000037941 */ /* 0x000fea0003800200 */
.L_x_3840:
        /* <DEDUP_REMOVED lines=42> */
.L_x_3838:
[----:B------:R-:W-:Y:S05]  /*18f40*/  BSYNC.RECONVERGENT B2 ;  /* 0x0000000000027941 */ /* 0x000fea0003800200 */
.L_x_3837:
[----:B------:R-:W-:Y:S01]  /*18f50*/  I2FP.F32.U32 R6, R5 ;  /* 0x0000000500067245 */ /* 0x000fe20000201000 */
[----:B------:R-:W-:Y:S01]  /*18f60*/  HADD2.F32 R8, -RZ, R24.H0_H0 ;  /* 0x20000018ff087230 */ /* 0x000fe20000004100 */
[----:B------:R-:W-:Y:S03]  /*18f70*/  BSSY.RECONVERGENT B2, `(.L_x_3842) ;  /* 0x000004f000027945 */ /* 0x000fe60003800200 */
[----:B------:R-:W-:Y:S01]  /*18f80*/  FFMA.FTZ R5, R6, R95, 1.1641532182693481445e-10 ;  /* 0x2f00000006057423 */ /* 0x000fe2000001005f */
[----:B------:R-:W-:Y:S01]  /*18f90*/  FMUL.FTZ R8, R8, R109 ;  /* 0x0000006d08087220 */ /* 0x000fe20000410000 */
[----:B------:R-:W-:-:S03]  /*18fa0*/  @P2 HADD2.F32 R6, -RZ, R20.H0_H0 ;  /* 0x20000014ff062230 */ /* 0x000fc60000004100 */
[----:B------:R-:W-:-:S04]  /*18fb0*/  FSETP.GTU.FTZ.AND P3, PT, R5, R108, PT ;  /* 0x0000006c0500720b */ /* 0x000fc80003f7c000 */
[----:B------:R-:W-:Y:S01]  /*18fc0*/  FSEL R5, R8, RZ, !P3 ;  /* 0x000000ff08057208 */ /* 0x000fe20005800000 */
[----:B------:R-:W-:Y:S01]  /*18fd0*/  HFMA2 R8, -RZ, RZ, 0, 1.1920928955078125e-07 ;  /* 0x00000002ff087431 */ /* 0x000fe200000001ff */
        /* <DEDUP_REMOVED lines=16> */
.L_x_3844:
        /* <DEDUP_REMOVED lines=13> */
.L_x_3846:
[----:B------:R-:W-:Y:S05]  /*191b0*/  BSYNC.RECONVERGENT B3 ;  /* 0x0000000000037941 */ /* 0x000fea0003800200 */
.L_x_3845:
        /* <DEDUP_REMOVED lines=42> */
.L_x_3843:
[----:B------:R-:W-:Y:S05]  /*19460*/  BSYNC.RECONVERGENT B2 ;  /* 0x0000000000027941 */ /* 0x000fea0003800200 */
.L_x_3842:
        /* <DEDUP_REMOVED lines=21> */
.L_x_3849:
        /* <DEDUP_REMOVED lines=13> */
.L_x_3851:
[----:B------:R-:W-:Y:S05]  /*19690*/  BSYNC.RECONVERGENT B3 ;  /* 0x0000000000037941 */ /* 0x000fea0003800200 */
.L_x_3850:
        /* <DEDUP_REMOVED lines=42> */
.L_x_3848:
[----:B------:R-:W-:Y:S05]  /*19940*/  BSYNC.RECONVERGENT B2 ;  /* 0x0000000000027941 */ /* 0x000fea0003800200 */
.L_x_3847:
[----:B------:R-:W-:Y:S01]  /*19950*/  I2FP.F32.U32 R6, R7 ;  /* 0x0000000700067245 */ /* 0x000fe20000201000 */
[----:B------:R-:W-:Y:S01]  /*19960*/  HADD2.F32 R8, -RZ, R24.H1_H1 ;  /* 0x30000018ff087230 */ /* 0x000fe20000004100 */
[----:B------:R-:W-:Y:S01]  /*19970*/  BSSY.RECONVERGENT B2, `(.L_x_3852) ;  /* 0x000004f000027945 */ /* 0x000fe20003800200 */
[----:B------:R-:W-:Y:S02]  /*19980*/  HFMA2 R15, -RZ, RZ, 0, 1.1920928955078125e-07 ;  /* 0x00000002ff0f7431 */ /* 0x000fe400000001ff */
[----:B------:R-:W-:Y:S01]  /*19990*/  FFMA.FTZ R7, R6, R95, 1.1641532182693481445e-10 ;  /* 0x2f00000006077423 */ /* 0x000fe2000001005f */
[----:B------:R-:W-:Y:S01]  /*199a0*/  FMUL.FTZ R6, R8, R109 ;  /* 0x0000006d08067220 */ /* 0x000fe20000410000 */
[----:B------:R-:W-:-:S03]  /*199b0*/  @P2 HADD2.F32 R8, -RZ, R20.H1_H1 ;  /* 0x30000014ff082230 */ /* 0x000fc60000004100 */
[----:B------:R-:W-:-:S04]  /*199c0*/  FSETP.GTU.FTZ.AND P3, PT, R7, R108, PT ;  /* 0x0000006c0700720b */ /* 0x000fc80003f7c000 */
[----:B------:R-:W-:Y:S02]  /*199d0*/  FSEL R6, R6, RZ, !P3 ;  /* 0x000000ff06067208 */ /* 0x000fe40005800000 */
[----:B------:R-:W-:Y:S02]  /*199e0*/  SEL R10, RZ, 0x1, P3 ;  /* 0x00000001ff0a7807 */ /* 0x000fe40001800000 */
[----:B------:R-:W-:Y:S01]  /*199f0*/  ISETP.NE.AND P3, PT, R9, 0x1, PT ;  /* 0x000000010900780c */ /* 0x000fe20003f65270 */
[----:B------:R-:W-:-:S04]  /*19a00*/  FADD.FTZ R5, R5, R6 ;  /* 0x0000000605057221 */ /* 0x000fc80000010000 */
[--C-:B0-----:R-:W-:Y:S01]  /*19a10*/  @P2 FADD.FTZ R69, R8, R5.reuse ;  /* 0x0000000508452221 */ /* 0x101fe20000010000 */
        /* <DEDUP_REMOVED lines=12> */
.L_x_3854:
        /* <DEDUP_REMOVED lines=13> */
.L_x_3856:
[----:B------:R-:W-:Y:S05]  /*19bb0*/  BSYNC.RECONVERGENT B3 ;  /* 0x0000000000037941 */ /* 0x000fea0003800200 */
.L_x_3855:
        /* <DEDUP_REMOVED lines=41> */
[----:B------:R-:W-:-:S07]  /*19e50*/  LOP3.LUT R17, R8, UR31, R7, 0x96, !PT ;  /* 0x0000001f08117c12 */ /* 0x000fce000f8e9607 */
.L_x_3853:
[----:B------:R-:W-:Y:S05]  /*19e60*/  BSYNC.RECONVERGENT B2 ;  /* 0x0000000000027941 */ /* 0x000fea0003800200 */
.L_x_3852:
[----:B------:R-:W-:Y:S01]  /*19e70*/  I2FP.F32.U32 R6, R5 ;  /* 0x0000000500067245 */ /* 0x000fe20000201000 */
[----:B------:R-:W-:Y:S01]  /*19e80*/  HADD2.F32 R8, -RZ, R61.H0_H0 ;  /* 0x2000003dff087230 */ /* 0x000fe20000004100 */
        /* <DEDUP_REMOVED lines=19> */
.L_x_3859:
        /* <DEDUP_REMOVED lines=13> */
.L_x_3861:
[----:B------:R-:W-:Y:S05]  /*1a090*/  BSYNC.RECONVERGENT B3 ;  /* 0x0000000000037941 */ /* 0x000fea0003800200 */
.L_x_3860:
        /* <DEDUP_REMOVED lines=42> */
.L_x_3858:
[----:B------:R-:W-:Y:S05]  /*1a340*/  BSYNC.RECONVERGENT B2 ;  /* 0x0000000000027941 */ /* 0x000fea0003800200 */
.L_x_3857:
        /* <DEDUP_REMOVED lines=25> */
.L_x_3864:
        /* <DEDUP_REMOVED lines=13> */
.L_x_3866:
[----:B------:R-:W-:Y:S05]  /*1a5b0*/  BSYNC.RECONVERGENT B3 ;  /* 0x0000000000037941 */ /* 0x000fea0003800200 */
.L_x_3865:
        /* <DEDUP_REMOVED lines=42> */
.L_x_3863:
[----:B------:R-:W-:Y:S05]  /*1a860*/  BSYNC.RECONVERGENT B2 ;  /* 0x0000000000027941 */ /* 0x000fea0003800200 */
.L_x_3862:
[----:B------:R-:W-:Y:S01]  /*1a870*/  I2FP.F32.U32 R6, R5 ;  /* 0x0000000500067245 */ /* 0x000fe20000201000 */
[----:B------:R-:W-:Y:S01]  /*1a880*/  HADD2.F32 R8, -RZ, R61.H1_H1 ;  /* 0x3000003dff087230 */ /* 0x000fe20000004100 */
[----:B------:R-:W-:Y:S01]  /*1a890*/  BSSY.RECONVERGENT B2, `(.L_x_3867) ;  /* 0x000004b000027945 */ /* 0x000fe20003800200 */
[----:B------:R-:W-:Y:S02]  /*1a8a0*/  HFMA2 R60, -RZ, RZ, 0, 1.1920928955078125e-07 ;  /* 0x00000002ff3c7431 */ /* 0x000fe400000001ff */
[----:B------:R-:W-:Y:S02]  /*1a8b0*/  IMAD.MOV.U32 R7, RZ, RZ, R14 ;  /* 0x000000ffff077224 */ /* 0x000fe400078e000e */
        /* <DEDUP_REMOVED lines=16> */
.L_x_3869:
        /* <DEDUP_REMOVED lines=13> */
.L_x_3871:
[----:B------:R-:W-:Y:S05]  /*1aa90*/  BSYNC.RECONVERGENT B3 ;  /* 0x0000000000037941 */ /* 0x000fea0003800200 */
.L_x_3870:
        /* <DEDUP_REMOVED lines=42> */
.L_x_3868:
[----:B------:R-:W-:Y:S05]  /*1ad40*/  BSYNC.RECONVERGENT B2 ;  /* 0x0000000000027941 */ /* 0x000fea0003800200 */
.L_x_3867:
        /* <DEDUP_REMOVED lines=13> */
[----:B------:R-:W-:Y:S02]  /*1ae20*/  @!P2 MOV R82, R5 ;  /* 0x000000050052a202 */ /* 0x000fe40000000f00 */
[----:B------:R-:W-:Y:S02]  /*1ae30*/  MOV R5, R14 ;  /* 0x0000000e00057202 */ /* 0x000fe40000000f00 */
        /* <DEDUP_REMOVED lines=10> */
.L_x_3874:
        /* <DEDUP_REMOVED lines=13> */
.L_x_3876:
[----:B------:R-:W-:Y:S05]  /*1afb0*/  BSYNC.RECONVERGENT B3 ;  /* 0x0000000000037941 */ /* 0x000fea0003800200 */
.L_x_3875:
        /* <DEDUP_REMOVED lines=42> */
.L_x_3873:
[----:B------:R-:W-:Y:S05]  /*1b260*/  BSYNC.RECONVERGENT B2 ;  /* 0x0000000000027941 */ /* 0x000fea0003800200 */
.L_x_3872:
        /* <DEDUP_REMOVED lines=21> */
.L_x_3879:
        /* <DEDUP_REMOVED lines=13> */
.L_x_3881:
[----:B------:R-:W-:Y:S05]  /*1b490*/  BSYNC.RECONVERGENT B3 ;  /* 0x0000000000037941 */ /* 0x000fea0003800200 */
.L_x_3880:
        /* <DEDUP_REMOVED lines=39> */
[----:B------:R-:W-:Y:S02]  /*1b710*/  LOP3.LUT R17, R60, UR31, R7, 0x96, !PT ;  /* 0x0000001f3c117c12 */ /* 0x000fe4000f8e9607 */
[----:B------:R-:W-:Y:S01]  /*1b720*/  MOV R7, R4 ;  /* 0x0000000400077202 */ /* 0x000fe20000000f00 */
[----:B------:R-:W-:-:S07]  /*1b730*/  IMAD.MOV.U32 R4, RZ, RZ, R6 ;  /* 0x000000ffff047224 */ /* 0x000fce00078e0006 */
.L_x_3878:
[----:B------:R-:W-:Y:S05]  /*1b740*/  BSYNC.RECONVERGENT B2 ;  /* 0x0000000000027941 */ /* 0x000fea0003800200 */
.L_x_3877:
[----:B------:R-:W-:Y:S01]  /*1b750*/  I2FP.F32.U32 R6, R7 ;  /* 0x0000000700067245 */ /* 0x000fe20000201000 */
[----:B------:R-:W-:Y:S01]  /*1b760*/  HADD2.F32 R60, -RZ, R26.H0_H0 ;  /* 0x2000001aff3c7230 */ /* 0x000fe20000004100 */
[----:B------:R-:W-:Y:S01]  /*1b770*/  BSSY.RECONVERGENT B2, `(.L_x_3882) ;  /* 0x000004f000027945 */ /* 0x000fe20003800200 */
[----:B------:R-:W-:Y:S02]  /*1b780*/  MOV R15, 0x2 ;  /* 0x00000002000f7802 */ /* 0x000fe40000000f00 */
        /* <DEDUP_REMOVED lines=21> */
.L_x_3884:
        /* <DEDUP_REMOVED lines=13> */
.L_x_3886:
[----:B------:R-:W-:Y:S05]  /*1b9b0*/  BSYNC.RECONVERGENT B3 ;  /* 0x0000000000037941 */ /* 0x000fea0003800200 */
.L_x_3885:
        /* <DEDUP_REMOVED lines=42> */
.L_x_3883:
[----:B------:R-:W-:Y:S05]  /*1bc60*/  BSYNC.RECONVERGENT B2 ;  /* 0x0000000000027941 */ /* 0x000fea0003800200 */
.L_x_3882:
        /* <DEDUP_REMOVED lines=20> */
.L_x_3889:
        /* <DEDUP_REMOVED lines=13> */
.L_x_3891:
[----:B------:R-:W-:Y:S05]  /*1be80*/  BSYNC.RECONVERGENT B3 ;  /* 0x0000000000037941 */ /* 0x000fea0003800200 */
.L_x_3890:
        /* <DEDUP_REMOVED lines=42> */
.L_x_3888:
[----:B------:R-:W-:Y:S05]  /*1c130*/  BSYNC.RECONVERGENT B2 ;  /* 0x0000000000027941 */ /* 0x000fea0003800200 */
.L_x_3887:
        /* <DEDUP_REMOVED lines=25> */
.L_x_3894:
        /* <DEDUP_REMOVED lines=13> */
.L_x_3896:
[----:B------:R-:W-:Y:S05]  /*1c3a0*/  BSYNC.RECONVERGENT B3 ;  /* 0x0000000000037941 */ /* 0x000fea0003800200 */
.L_x_3895:
[----:B------:R-:W-:Y:S01]  /*1c3b0*/  IMAD.WIDE.U32 R16, R66, -0x326172a9, RZ ;  /* 0xcd9e8d5742107825 */ /* 0x000fe200078e00ff */
[----:B------:R-:W-:-:S03]  /*1c3c0*/  LOP3.LUT R14, R13, UR7, R113, 0x96, !PT ;  /* 0x000000070d0e7c12 */ /* 0x000fc6000f8e9671 */
[----:B------:R-:W-:Y:S01]  /*1c3d0*/  HFMA2 R91, -RZ, RZ, 0, 0 ;  /* 0x00000000ff5b7431 */ /* 0x000fe200000001ff */
        /* <DEDUP_REMOVED lines=39> */
.L_x_3893:
[----:B------:R-:W-:Y:S05]  /*1c650*/  BSYNC.RECONVERGENT B2 ;  /* 0x0000000000027941 */ /* 0x000fea0003800200 */
.L_x_3892:
        /* <DEDUP_REMOVED lines=20> */
.L_x_3899:
        /* <DEDUP_REMOVED lines=13> */
.L_x_3901:
[----:B------:R-:W-:Y:S05]  /*1c870*/  BSYNC.RECONVERGENT B3 ;  /* 0x0000000000037941 */ /* 0x000fea0003800200 */
.L_x_3900:
        /* <DEDUP_REMOVED lines=42> */
.L_x_3898:
[----:B------:R-:W-:Y:S05]  /*1cb20*/  BSYNC.RECONVERGENT B2 ;  /* 0x0000000000027941 */ /* 0x000fea0003800200 */
.L_x_3897:
[----:B------:R-:W-:Y:S01]  /*1cb30*/  I2FP.F32.U32 R60, R15 ;  /* 0x0000000f003c7245 */ /* 0x000fe20000201000 */
[----:B------:R-:W-:Y:S01]  /*1cb40*/  HADD2.F32 R62, -RZ, R27.H0_H0 ;  /* 0x2000001bff3e7230 */ /* 0x000fe20000004100 */
[----:B------:R-:W-:Y:S01]  /*1cb50*/  BSSY.RECONVERGENT B2, `(.L_x_3902) ;  /* 0x0000050000027945 */ /* 0x000fe20003800200 */
[----:B------:R-:W-:Y:S01]  /*1cb60*/  MOV R113, 0x2 ;  /* 0x0000000200717802 */ /* 0x000fe20000000f00 */
[----:B------:R-:W-:Y:S02]  /*1cb70*/  IMAD.MOV.U32 R61, RZ, RZ, R14 ;  /* 0x000000ffff3d7224 */ /* 0x000fe400078e000e */
        /* <DEDUP_REMOVED lines=21> */
.L_x_3904:
        /* <DEDUP_REMOVED lines=13> */
.L_x_3906:
[----:B------:R-:W-:Y:S05]  /*1cda0*/  BSYNC.RECONVERGENT B3 ;  /* 0x0000000000037941 */ /* 0x000fea0003800200 */
.L_x_3905:
        /* <DEDUP_REMOVED lines=42> */
.L_x_3903:
[----:B------:R-:W-:Y:S05]  /*1d050*/  BSYNC.RECONVERGENT B2 ;  /* 0x0000000000027941 */ /* 0x000fea0003800200 */
.L_x_3902:
        /* <DEDUP_REMOVED lines=20> */
.L_x_3909:
        /* <DEDUP_REMOVED lines=12> */
[----:B------:R-:W-:Y:S02]  /*1d260*/  @P0 IADD3 R15, PT, PT, R13, RZ, RZ ;  /* 0x000000ff0d0f0210 */ /* 0x000fe40007ffe0ff */
[----:B------:R-:W-:Y:S02]  /*1d270*/  ISETP.NE.AND P0, PT, R14, RZ, PT ;  /* 0x000000ff0e00720c */ /* 0x000fe40003f05270 */
[----:B------:R-:W-:-:S11]  /*1d280*/  @!P6 MOV R13, R15 ;  /* 0x0000000f000de202 */ /* 0x000fd60000000f00 */
.L_x_3911:
[----:B------:R-:W-:Y:S05]  /*1d290*/  BSYNC.RECONVERGENT B3 ;  /* 0x0000000000037941 */ /* 0x000fea0003800200 */
.L_x_3910:
        /* <DEDUP_REMOVED lines=40> */
[----:B------:R-:W-:Y:S02]  /*1d520*/  LOP3.LUT R17, R62, UR31, R61, 0x96, !PT ;  /* 0x0000001f3e117c12 */ /* 0x000fe4000f8e963d */
[----:B------:R-:W-:-:S07]  /*1d530*/  MOV R4, R60 ;  /* 0x0000003c00047202 */ /* 0x000fce0000000f00 */
.L_x_3908:
[----:B------:R-:W-:Y:S05]  /*1d540*/  BSYNC.RECONVERGENT B2 ;  /* 0x0000000000027941 */ /* 0x000fea0003800200 */
.L_x_3907:
[----:B------:R-:W-:Y:S01]  /*1d550*/  I2FP.F32.U32 R60, R63 ;  /* 0x0000003f003c7245 */ /* 0x000fe20000201000 */
[----:B------:R-:W-:-:S04]  /*1d560*/  HADD2.F32 R62, -RZ, R27.H1_H1 ;  /* 0x3000001bff3e7230 */ /* 0x000fc80000004100 */
[----:B------:R-:W-:Y:S01]  /*1d570*/  FFMA.FTZ R95, R60, R95, 1.1641532182693481445e-10 ;  /* 0x2f0000003c5f7423 */ /* 0x000fe2000001005f */
[----:B------:R-:W-:Y:S01]  /*1d580*/  FMUL.FTZ R61, R62, R109 ;  /* 0x0000006d3e3d7220 */ /* 0x000fe20000410000 */
[----:B------:R-:W-:-:S03]  /*1d590*/  PRMT R62, R110, 0x5410, R111 ;  /* 0x000054106e3e7816 */ /* 0x000fc6000000006f */
[----:B------:R-:W-:Y:S01]  /*1d5a0*/  FSETP.GTU.FTZ.AND P6, PT, R95, R108, PT ;  /* 0x0000006c5f00720b */ /* 0x000fe20003fdc000 */
[----:B------:R-:W-:-:S03]  /*1d5b0*/  @P2 HADD2.F32 R95, -RZ, R23.H1_H1 ;  /* 0x30000017ff5f2230 */ /* 0x000fc60000004100 */
[----:B------:R-:W-:Y:S02]  /*1d5c0*/  FSEL R61, R61, RZ, !P6 ;  /* 0x000000ff3d3d7208 */ /* 0x000fe40007000000 */
[----:B------:R-:W-:-:S03]  /*1d5d0*/  SEL R60, RZ, 0x1, P6 ;  /* 0x00000001ff3c7807 */ /* 0x000fc60003000000 */
[----:B------:R-:W-:Y:S01]  /*1d5e0*/  FADD.FTZ R112, R112, R61 ;  /* 0x0000003d70707221 */ /* 0x000fe20000010000 */
[----:B------:R-:W-:Y:S01]  /*1d5f0*/  PRMT R61, R97, 0x5410, R107 ;  /* 0x00005410613d7816 */ /* 0x000fe2000000006b */
[--C-:B------:R-:W-:Y:S01]  /*1d600*/  IMAD.MOV.U32 R97, RZ, RZ, R4.reuse ;  /* 0x000000ffff617224 */ /* 0x100fe200078e0004 */
[----:B------:R-:W-:Y:S01]  /*1d610*/  PRMT R4, R60, 0x7610, R4 ;  /* 0x000076103c047816 */ /* 0x000fe20000000004 */
[----:B------:R-:W-:Y:S01]  /*1d620*/  @P2 FADD.FTZ R95, R95, R112 ;  /* 0x000000705f5f2221 */ /* 0x000fe20000010000 */
[----:B------:R-:W-:Y:S02]  /*1d630*/  @!P2 MOV R95, R112 ;  /* 0x00000070005fa202 */ /* 0x000fe40000000f00 */
[----:B------:R-:W-:Y:S02]  /*1d640*/  PRMT R60, R98, 0x5410, R99 ;  /* 0x00005410623c7816 */ /* 0x000fe40000000063 */
[----:B------:R-:W-:-:S04]  /*1d650*/  F2FP.F16.F32.PACK_AB R63, RZ, R95 ;  /* 0x0000005fff3f723e */ /* 0x000fc800000000ff */
[----:B------:R-:W-:Y:S01]  /*1d660*/  PRMT R63, R104, 0x5410, R63 ;  /* 0x00005410683f7816 */ /* 0x000fe2000000003f */
[----:B------:R-:W-:Y:S06]  /*1d670*/  BRA `(.L_x_3912) ;  /* 0x00000028003c7947 */ /* 0x000fec0003800000 */
.L_x_3831:
        /* <DEDUP_REMOVED lines=16> */
.L_x_3915:
        /* <DEDUP_REMOVED lines=13> */
.L_x_3917:
[----:B------:R-:W-:Y:S05]  /*1d850*/  BSYNC.RECONVERGENT B3 ;  /* 0x0000000000037941 */ /* 0x000fea0003800200 */
.L_x_3916:
        /* <DEDUP_REMOVED lines=40> */
[----:B------:R-:W-:-:S07]  /*1dae0*/  LOP3.LUT R17, R68, UR31, R109, 0x96, !PT ;  /* 0x0000001f44117c12 */ /* 0x000fce000f8e966d */
.L_x_3914:
[----:B------:R-:W-:Y:S05]  /*1daf0*/  BSYNC.RECONVERGENT B2 ;  /* 0x0000000000027941 */ /* 0x000fea0003800200 */
.L_x_3913:
[----:B------:R-:W0:Y:S01]  /*1db00*/  LDC R113, c[0x0][0x408] ;  /* 0x00010200ff717b82 */ /* 0x000e220000000800 */
[----:B------:R-:W-:Y:S01]  /*1db10*/  I2FP.F32.U32 R0, R0 ;  /* 0x0000000000007245 */ /* 0x000fe20000201000 */
[----:B------:R-:W-:Y:S02]  /*1db20*/  HFMA2 R95, -RZ, RZ, 0.1171875, 0 ;  /* 0x2f800000ff5f7431 */ /* 0x000fe400000001ff */
[----:B-----5:R-:W-:Y:S01]  /*1db30*/  HADD2.F32 R68, -RZ, R60.H0_H0 ;  /* 0x2000003cff447230 */ /* 0x020fe20000004100 */
[----:B------:R-:W-:Y:S01]  /*1db40*/  ISETP.NE.AND P3, PT, R69, 0x1, PT ;  /* 0x000000014500780c */ /* 0x000fe20003f65270 */
[----:B------:R-:W-:Y:S01]  /*1db50*/  @P2 HADD2.F32 R15, -RZ, R20.H0_H0 ;  /* 0x20000014ff0f2230 */ /* 0x000fe20000004100 */
[----:B------:R-:W-:Y:S01]  /*1db60*/  BSSY.RECONVERGENT B2, `(.L_x_3918) ;  /* 0x000004d000027945 */ /* 0x000fe20003800200 */
[----:B------:R-:W-:Y:S01]  /*1db70*/  FFMA.FTZ R0, R0, R95, 1.1641532182693481445e-10 ;  /* 0x2f00000000007423 */ /* 0x000fe2000001005f */
[----:B------:R-:W1:Y:S01]  /*1db80*/  LDC R97, c[0x0][0x404] ;  /* 0x00010100ff617b82 */ /* 0x000e620000000800 */
[----:B------:R-:W-:-:S02]  /*1db90*/  IMAD.MOV.U32 R82, RZ, RZ, 0x2 ;  /* 0x00000002ff527424 */ /* 0x000fc400078e00ff */
[----:B0-----:R-:W-:Y:S01]  /*1dba0*/  FMUL.FTZ R68, R68, R113 ;  /* 0x0000007144447220 */ /* 0x001fe20000410000 */
[----:B-1----:R-:W-:-:S04]  /*1dbb0*/  FSETP.GTU.FTZ.AND P4, PT, R0, R97, PT ;  /* 0x000000610000720b */ /* 0x002fc80003f9c000 */
        /* <DEDUP_REMOVED lines=15> */
.L_x_3920:
        /* <DEDUP_REMOVED lines=13> */
.L_x_3922:
[----:B------:R-:W-:Y:S05]  /*1dd80*/  BSYNC.RECONVERGENT B3 ;  /* 0x0000000000037941 */ /* 0x000fea0003800200 */
.L_x_3921:
        /* <DEDUP_REMOVED lines=42> */
.L_x_3919:
[----:B------:R-:W-:Y:S05]  /*1e030*/  BSYNC.RECONVERGENT B2 ;  /* 0x0000000000027941 */ /* 0x000fea0003800200 */
.L_x_3918:
[----:B------:R-:W-:Y:S01]  /*1e040*/  I2FP.F32.U32 R68, R15 ;  /* 0x0000000f00447245 */ /* 0x000fe20000201000 */
[----:B------:R-:W-:Y:S01]  /*1e050*/  HADD2.F32 R60, -RZ, R60.H1_H1 ;  /* 0x3000003cff3c7230 */ /* 0x000fe20000004100 */
[----:B------:R-:W-:Y:S01]  /*1e060*/  BSSY.RECONVERGENT B2, `(.L_x_3923) ;  /* 0x000004e000027945 */ /* 0x000fe20003800200 */
[----:B------:R-:W-:Y:S01]  /*1e070*/  IMAD.MOV.U32 R83, RZ, RZ, 0x2 ;  /* 0x00000002ff537424 */ /* 0x000fe200078e00ff */
[----:B------:R-:W-:Y:S01]  /*1e080*/  MOV R15, R14 ;  /* 0x0000000e000f7202 */ /* 0x000fe20000000f00 */
        /* <DEDUP_REMOVED lines=8> */
[----:B------:R-:W-:-:S04]  /*1e110*/  P2R R102, PR, RZ, 0x10 ;  /* 0x00000010ff667803 */ /* 0x000fc80000000000 */
[----:B------:R-:W-:-:S07]  /*1e120*/  F2FP.F16.F32.PACK_AB R107, RZ, R69 ;  /* 0x00000045ff6b723e */ /* 0x000fce00000000ff */
        /* <DEDUP_REMOVED lines=9> */
.L_x_3925:
        /* <DEDUP_REMOVED lines=13> */
.L_x_3927:
[----:B------:R-:W-:Y:S05]  /*1e290*/  BSYNC.RECONVERGENT B3 ;  /* 0x0000000000037941 */ /* 0x000fea0003800200 */
.L_x_3926:
        /* <DEDUP_REMOVED lines=42> */
.L_x_3924:
[----:B------:R-:W-:Y:S05]  /*1e540*/  BSYNC.RECONVERGENT B2 ;  /* 0x0000000000027941 */ /* 0x000fea0003800200 */
.L_x_3923:
        /* <DEDUP_REMOVED lines=24> */
.L_x_3930:
        /* <DEDUP_REMOVED lines=13> */
.L_x_3932:
[----:B------:R-:W-:Y:S05]  /*1e7a0*/  BSYNC.RECONVERGENT B3 ;  /* 0x0000000000037941 */ /* 0x000fea0003800200 */
.L_x_3931:
        /* <DEDUP_REMOVED lines=42> */
.L_x_3929:
[----:B------:R-:W-:Y:S05]  /*1ea50*/  BSYNC.RECONVERGENT B2 ;  /* 0x0000000000027941 */ /* 0x000fea0003800200 */
.L_x_3928:
        /* <DEDUP_REMOVED lines=24> */
.L_x_3935:
        /* <DEDUP_REMOVED lines=13> */
.L_x_3937:
[----:B------:R-:W-:Y:S05]  /*1ecb0*/  BSYNC.RECONVERGENT B3 ;  /* 0x0000000000037941 */ /* 0x000fea0003800200 */
.L_x_3936:
        /* <DEDUP_REMOVED lines=42> */
.L_x_3934:
[----:B------:R-:W-:Y:S05]  /*1ef60*/  BSYNC.RECONVERGENT B2 ;  /* 0x0000000000027941 */ /* 0x000fea0003800200 */
.L_x_3933:
        /* <DEDUP_REMOVED lines=24> */
.L_x_3940:
        /* <DEDUP_REMOVED lines=13> */
.L_x_3942:
[----:B------:R-:W-:Y:S05]  /*1f1c0*/  BSYNC.RECONVERGENT B3 ;  /* 0x0000000000037941 */ /* 0x000fea0003800200 */
.L_x_3941:
        /* <DEDUP_REMOVED lines=42> */
.L_x_3939:
[----:B------:R-:W-:Y:S05]  /*1f470*/  BSYNC.RECONVERGENT B2 ;  /* 0x0000000000027941 */ /* 0x000fea0003800200 */
.L_x_3938:
        /* <DEDUP_REMOVED lines=23> */
.L_x_3945:
        /* <DEDUP_REMOVED lines=13> */
.L_x_3947:
[----:B------:R-:W-:Y:S05]  /*1f6c0*/  BSYNC.RECONVERGENT B3 ;  /* 0x0000000000037941 */ /* 0x000fea0003800200 */
.L_x_3946:
        /* <DEDUP_REMOVED lines=42> */
.L_x_3944:
[----:B------:R-:W-:Y:S05]  /*1f970*/  BSYNC.RECONVERGENT B2 ;  /* 0x0000000000027941 */ /* 0x000fea0003800200 */
.L_x_3943:
        /* <DEDUP_REMOVED lines=23> */
.L_x_3950:
        /* <DEDUP_REMOVED lines=13> */
.L_x_3952:
[----:B------:R-:W-:Y:S05]  /*1fbc0*/  BSYNC.RECONVERGENT B3 ;  /* 0x0000000000037941 */ /* 0x000fea0003800200 */
.L_x_3951:
        /* <DEDUP_REMOVED lines=39> */
[----:B------:R-:W-:Y:S02]  /*1fe40*/  LOP3.LUT R17, R98, UR31, R61, 0x96, !PT ;  /* 0x0000001f62117c12 */ /* 0x000fe4000f8e963d */
[----:B------:R-:W-:Y:S01]  /*1fe50*/  MOV R61, R108 ;  /* 0x0000006c003d7202 */ /* 0x000fe20000000f00 */
[----:B------:R-:W-:-:S07]  /*1fe60*/  IMAD.MOV.U32 R108, RZ, RZ, R60 ;  /* 0x000000ffff6c7224 */ /* 0x000fce00078e003c */
.L_x_3949:
[----:B------:R-:W-:Y:S05]  /*1fe70*/  BSYNC.RECONVERGENT B2 ;  /* 0x0000000000027941 */ /* 0x000fea0003800200 */
.L_x_3948:
[----:B------:R-:W-:Y:S01]  /*1fe80*/  I2FP.F32.U32 R60, R61 ;  /* 0x0000003d003c7245 */ /* 0x000fe20000201000 */
[----:B------:R-:W-:Y:S01]  /*1fe90*/  HADD2.F32 R98, -RZ, R63.H1_H1 ;  /* 0x3000003fff627230 */ /* 0x000fe20000004100 */
[----:B------:R-:W-:Y:S01]  /*1fea0*/  PRMT R62, R112, 0x5410, R62 ;  /* 0x00005410703e7816 */ /* 0x000fe2000000003e */
[----:B------:R-:W-:Y:S01]  /*1feb0*/  @P2 HADD2.F32 R114, -RZ, R23.H1_H1 ;  /* 0x30000017ff722230 */ /* 0x000fe20000004100 */
[----:B------:R-:W-:Y:S01]  /*1fec0*/  PRMT R61, R109, 0x5410, R111 ;  /* 0x000054106d3d7816 */ /* 0x000fe2000000006f */
[----:B------:R-:W-:Y:S01]  /*1fed0*/  FFMA.FTZ R60, R60, R95, 1.1641532182693481445e-10 ;  /* 0x2f0000003c3c7423 */ /* 0x000fe2000001005f */
[----:B------:R-:W-:-:S04]  /*1fee0*/  FMUL.FTZ R98, R98, R113 ;  /* 0x0000007162627220 */ /* 0x000fc80000410000 */
[----:B------:R-:W-:Y:S01]  /*1fef0*/  FSETP.GTU.FTZ.AND P5, PT, R60, R97, PT ;  /* 0x000000613c00720b */ /* 0x000fe20003fbc000 */
[----:B------:R-:W-:Y:S01]  /*1ff00*/  IMAD.MOV.U32 R97, RZ, RZ, R108 ;  /* 0x000000ffff617224 */ /* 0x000fe200078e006c */
[----:B------:R-:W-:Y:S02]  /*1ff10*/  PRMT R60, R104, 0x5410, R107 ;  /* 0x00005410683c7816 */ /* 0x000fe4000000006b */
[----:B------:R-:W-:Y:S02]  /*1ff20*/  FSEL R95, R98, RZ, !P5 ;  /* 0x000000ff625f7208 */ /* 0x000fe40006800000 */
[----:B------:R-:W-:-:S03]  /*1ff30*/  PLOP3.LUT P5, PT, P5, PT, PT, 0x8, 0x80 ;  /* 0x000000000080781c */ /* 0x000fc60002fae170 */
[----:B------:R-:W-:-:S05]  /*1ff40*/  @P2 FADD.FTZ R95, R114, R95 ;  /* 0x0000005f725f2221 */ /* 0x000fca0000010000 */
[----:B------:R-:W-:-:S04]  /*1ff50*/  F2FP.F16.F32.PACK_AB R63, RZ, R95 ;  /* 0x0000005fff3f723e */ /* 0x000fc800000000ff */
[----:B------:R-:W-:-:S07]  /*1ff60*/  PRMT R63, R110, 0x5410, R63 ;  /* 0x000054106e3f7816 */ /* 0x000fce000000003f */
.L_x_3912:
[----:B------:R-:W-:Y:S01]  /*1ff70*/  SEL R109, RZ, 0x1000000, !P5 ;  /* 0x01000000ff6d7807 */ /* 0x000fe20006800000 */
[----:B------:R-:W0:Y:S01]  /*1ff80*/  LDC.64 R98, c[0x0][0x3b0] ;  /* 0x0000ec00ff627b82 */ /* 0x000e220000000a00 */
[----:B------:R-:W-:Y:S02]  /*1ff90*/  SEL R108, RZ, 0x10000, !P4 ;  /* 0x00010000ff6c7807 */ /* 0x000fe40006000000 */
[----:B------:R-:W-:Y:S02]  /*1ffa0*/  ISETP.NE.AND P5, PT, R102, RZ, PT ;  /* 0x000000ff6600720c */ /* 0x000fe40003fa5270 */
[----:B------:R-:W-:Y:S02]  /*1ffb0*/  ISETP.NE.AND P4, PT, R103, RZ, PT ;  /* 0x000000ff6700720c */ /* 0x000fe40003f85270 */
[----:B------:R-:W-:Y:S01]  /*1ffc0*/  SEL R107, RZ, 0x100, !P3 ;  /* 0x00000100ff6b7807 */ /* 0x000fe20005800000 */
[----:B------:R-:W1:Y:S01]  /*1ffd0*/  LDC.64 R102, c[0x0][0x3a8] ;  /* 0x0000ea00ff667b82 */ /* 0x000e620000000a00 */
[----:B------:R-:W-:-:S02]  /*1ffe0*/  ISETP.NE.AND P3, PT, R106, RZ, PT ;  /* 0x000000ff6a00720c */ /* 0x000fc40003f65270 */
[----:B------:R-:W-:Y:S02]  /*1fff0*/  ISETP.NE.AND P6, PT, R105, RZ, PT ;  /* 0x000000ff6900720c */ /* 0x000fe40003fc5270 */
[----:B------:R-:W-:Y:S02]  /*20000*/  ISETP.NE.AND P2, PT, R101, RZ, PT ;  /* 0x000000ff6500720c */ /* 0x000fe40003f45270 */
[----:B------:R-:W-:Y:S02]  /*20010*/  SEL R105, RZ, 0x1000000, !P3 ;  /* 0x01000000ff697807 */ /* 0x000fe40005800000 */
[----:B------:R-:W-:Y:S02]  /*20020*/  SEL R104, RZ, 0x10000, !P4 ;  /* 0x00010000ff687807 */ /* 0x000fe40006000000 */
[----:B------:R-:W-:Y:S02]  /*20030*/  SEL R101, RZ, 0x100, !P5 ;  /* 0x00000100ff657807 */ /* 0x000fe40006800000 */
[----:B------:R-:W-:-:S02]  /*20040*/  LOP3.LUT R107, R107, R109, R108, 0xfe, !PT ;  /* 0x0000006d6b6b7212 */ /* 0x000fc400078efe6c */
[----:B------:R-:W-:Y:S01]  /*20050*/  LOP3.LUT R101, R101, R105, R104, 0xfe, !PT ;  /* 0x0000006965657212 */ /* 0x000fe200078efe68 */
[C---:B0-----:R-:W-:Y:S01]  /*20060*/  IMAD.WIDE.U32 R98, R100.reuse, 0x8, R98 ;  /* 0x0000000864627825 */ /* 0x041fe200078e0062 */
[----:B------:R-:W-:Y:S02]  /*20070*/  SEL R106, RZ, 0x1, !P6 ;  /* 0x00000001ff6a7807 */ /* 0x000fe40007000000 */
[----:B------:R-:W-:Y:S02]  /*20080*/  SEL R104, RZ, 0x1, !P2 ;  /* 0x00000001ff687807 */ /* 0x000fe40005000000 */
[----:B------:R-:W-:Y:S02]  /*20090*/  LOP3.LUT R105, R107, R106, RZ, 0xfc, !PT ;  /* 0x0000006a6b697212 */ /* 0x000fe400078efcff */
[----:B------:R-:W-:Y:S01]  /*200a0*/  LOP3.LUT R104, R101, R104, RZ, 0xfc, !PT ;  /* 0x0000006865687212 */ /* 0x000fe200078efcff */
[----:B-1----:R-:W-:-:S05]  /*200b0*/  IMAD.WIDE.U32 R102, R100, 0x10, R102 ;  /* 0x0000001064667825 */ /* 0x002fca00078e0066 */
[----:B------:R2:W-:Y:S04]  /*200c0*/  STG.E.128 desc[UR8][R102.64], R60 ;  /* 0x0000003c66007986 */ /* 0x0005e8000c101d08 */
        /* <DEDUP_REMOVED lines=22> */
.L_x_3830:
[----:B------:R-:W-:Y:S05]  /*20230*/  BSYNC.RECONVERGENT B1 ;  /* 0x0000000000017941 */ /* 0x000fea0003800200 */
.L_x_3829:
        /* <DEDUP_REMOVED lines=126> */
.L_x_3974:
[----:B------:R-:W-:Y:S01]  /*20a20*/  FMUL.FTZ R102, R99, R99 ;  /* 0x0000006363667220 */ /* 0x000fe20000410000 */
[----:B------:R-:W-:Y:S01]  /*20a30*/  ISETP.NE.AND P2, PT, RZ, UR12, PT ;  /* 0x0000000cff007c0c */ /* 0x000fe2000bf45270 */
[----:B------:R-:W2:Y:S01]  /*20a40*/  @!P5 LDC.64 R62, c[0x0][0x3c0] ;  /* 0x0000f000ff3edb82 */ /* 0x000ea20000000a00 */
[----:B-1----:R-:W-:Y:S01]  /*20a50*/  FADD.FTZ R103, R100, R101 ;  /* 0x0000006564677221 */ /* 0x002fe20000010000 */
[----:B------:R-:W-:Y:S01]  /*20a60*/  BSSY.RECONVERGENT B1, `(.L_x_3954) ;  /* 0x000003c000017945 */ /* 0x000fe20003800200 */
[----:B------:R-:W-:Y:S02]  /*20a70*/  FSEL R101, R102, RZ, P2 ;  /* 0x000000ff66657208 */ /* 0x000fe40001000000 */
[----:B------:R-:W-:-:S03]  /*20a80*/  FFMA.FTZ R98, R103, R98, UR13 ;  /* 0x0000000d67627e23 */ /* 0x000fc60008010062 */
[----:B------:R-:W1:Y:S01]  /*20a90*/  @!P5 LDC.64 R60, c[0x0][0x3c8] ;  /* 0x0000f200ff3cdb82 */ /* 0x000e620000000a00 */
[----:B------:R-:W-:Y:S01]  /*20aa0*/  FADD.FTZ R98, R98, R101 ;  /* 0x0000006562627221 */ /* 0x000fe20000010000 */
[----:B------:R-:W-:-:S03]  /*20ab0*/  FSEL R101, R99, RZ, !P2 ;  /* 0x000000ff63657208 */ /* 0x000fc60005000000 */
[----:B0-----:R-:W0:Y:S01]  /*20ac0*/  MUFU.RSQ R100, R98 ;  /* 0x0000006200647308 */ /* 0x001e220000001400 */
[----:B--2---:R-:W-:-:S05]  /*20ad0*/  @!P5 IMAD.WIDE R62, R64, 0x4, R62 ;  /* 0x00000004403ed825 */ /* 0x004fca00078e023e */
[----:B------:R2:W-:Y:S01]  /*20ae0*/  @!P5 STG.E desc[UR8][R62.64], R99 ;  /* 0x000000633e00d986 */ /* 0x0005e2000c101908 */
[----:B-1----:R-:W-:-:S05]  /*20af0*/  @!P5 IMAD.WIDE R60, R64, 0x4, R60 ;  /* 0x00000004403cd825 */ /* 0x002fca00078e023c */
[----:B0-----:R2:W-:Y:S01]  /*20b00*/  @!P5 STG.E desc[UR8][R60.64], R100 ;  /* 0x000000643c00d986 */ /* 0x0015e2000c101908 */
[----:B------:R-:W-:Y:S05]  /*20b10*/  @!P1 BRA `(.L_x_3955) ;  /* 0x0000000000c09947 */ /* 0x000fea0003800000 */
[--C-:B--2---:R-:W-:Y:S01]  /*20b20*/  FADD.FTZ R61, R12, -R101.reuse ;  /* 0x800000650c3d7221 */ /* 0x104fe20000010000 */
[--C-:B------:R-:W-:Y:S01]  /*20b30*/  FADD.FTZ R103, R74, -R101.reuse ;  /* 0x800000654a677221 */ /* 0x100fe20000010000 */
        /* <DEDUP_REMOVED lines=8> */
[----:B------:R-:W-:Y:S01]  /*20bc0*/  FADD.FTZ R105, R76, -R101 ;  /* 0x800000654c697221 */ /* 0x000fe20000010000 */
[----:B------:R-:W-:Y:S02]  /*20bd0*/  HADD2.F32 R106, -RZ, R59.H0_H0 ;  /* 0x2000003bff6a7230 */ /* 0x000fe40000004100 */
[C---:B------:R-:W-:Y:S01]  /*20be0*/  FMUL.FTZ R107, R100.reuse, R107 ;  /* 0x0000006b646b7220 */ /* 0x040fe20000410000 */
[----:B------:R-:W-:Y:S01]  /*20bf0*/  FFMA.FTZ R61, R61, R62, R98 ;  /* 0x0000003e3d3d7223 */ /* 0x000fe20000010062 */
[----:B------:R-:W-:Y:S01]  /*20c00*/  HADD2.F32 R108, -RZ, R55.H0_H0 ;  /* 0x20000037ff6c7230 */ /* 0x000fe20000004100 */
[----:B------:R-:W0:Y:S01]  /*20c10*/  LDC.64 R98, c[0x0][0x428] ;  /* 0x00010a00ff627b82 */ /* 0x000e220000000a00 */
[----:B------:R-:W-:Y:S02]  /*20c20*/  HADD2.F32 R102, -RZ, R58.H0_H0 ;  /* 0x2000003aff667230 */ /* 0x000fe40000004100 */
[----:B------:R-:W-:Y:S01]  /*20c30*/  FMUL.FTZ R105, R100, R105 ;  /* 0x0000006964697220 */ /* 0x000fe20000410000 */
[----:B------:R-:W-:-:S02]  /*20c40*/  HADD2.F32 R104, -RZ, R54.H0_H0 ;  /* 0x20000036ff687230 */ /* 0x000fc40000004100 */
[----:B------:R-:W-:Y:S01]  /*20c50*/  FFMA.FTZ R109, R107, R106, R108 ;  /* 0x0000006a6b6d7223 */ /* 0x000fe2000001006c */
[--C-:B------:R-:W-:Y:S01]  /*20c60*/  FADD.FTZ R103, R77, -R101.reuse ;  /* 0x800000654d677221 */ /* 0x100fe20000010000 */
[--C-:B------:R-:W-:Y:S01]  /*20c70*/  FADD.FTZ R63, R75, -R101.reuse ;  /* 0x800000654b3f7221 */ /* 0x100fe20000010000 */
[--C-:B------:R-:W-:Y:S01]  /*20c80*/  FADD.FTZ R107, R84, -R101.reuse ;  /* 0x80000065546b7221 */ /* 0x100fe20000010000 */
[----:B------:R-:W-:Y:S01]  /*20c90*/  FADD.FTZ R111, R92, -R101 ;  /* 0x800000655c6f7221 */ /* 0x000fe20000010000 */
[----:B------:R-:W-:Y:S01]  /*20ca0*/  FFMA.FTZ R105, R105, R102, R104 ;  /* 0x0000006669697223 */ /* 0x000fe20000010068 */
[----:B------:R-:W-:Y:S02]  /*20cb0*/  HADD2.F32 R104, -RZ, R57.H1_H1 ;  /* 0x30000039ff687230 */ /* 0x000fe40000004100 */
[C---:B------:R-:W-:Y:S01]  /*20cc0*/  FMUL.FTZ R103, R100.reuse, R103 ;  /* 0x0000006764677220 */ /* 0x040fe20000410000 */
[----:B------:R-:W-:Y:S02]  /*20cd0*/  HADD2.F32 R106, -RZ, R53.H1_H1 ;  /* 0x30000035ff6a7230 */ /* 0x000fe40000004100 */
[----:B------:R-:W-:Y:S01]  /*20ce0*/  FMUL.FTZ R111, R100, R111 ;  /* 0x0000006f646f7220 */ /* 0x000fe20000410000 */
[----:B------:R-:W-:-:S02]  /*20cf0*/  HADD2.F32 R62, -RZ, R56.H1_H1 ;  /* 0x30000038ff3e7230 */ /* 0x000fc40000004100 */
[C---:B------:R-:W-:Y:S01]  /*20d00*/  FMUL.FTZ R107, R100.reuse, R107 ;  /* 0x0000006b646b7220 */ /* 0x040fe20000410000 */
[----:B------:R-:W-:Y:S02]  /*20d10*/  HADD2.F32 R102, -RZ, R52.H1_H1 ;  /* 0x30000034ff667230 */ /* 0x000fe40000004100 */
[----:B------:R-:W-:Y:S01]  /*20d20*/  FMUL.FTZ R63, R100, R63 ;  /* 0x0000003f643f7220 */ /* 0x000fe20000410000 */
[----:B------:R-:W-:Y:S02]  /*20d30*/  HADD2.F32 R108, -RZ, R58.H1_H1 ;  /* 0x3000003aff6c7230 */ /* 0x000fe40000004100 */
[----:B------:R-:W-:Y:S01]  /*20d40*/  FFMA.FTZ R104, R103, R104, R106 ;  /* 0x0000006867687223 */ /* 0x000fe2000001006a */
[----:B------:R-:W-:Y:S02]  /*20d50*/  HADD2.F32 R110, -RZ, R54.H1_H1 ;  /* 0x30000036ff6e7230 */ /* 0x000fe40000004100 */
[----:B------:R-:W-:Y:S01]  /*20d60*/  FFMA.FTZ R103, R63, R62, R102 ;  /* 0x0000003e3f677223 */ /* 0x000fe20000010066 */
[----:B------:R-:W-:-:S02]  /*20d70*/  HADD2.F32 R112, -RZ, R59.H1_H1 ;  /* 0x3000003bff707230 */ /* 0x000fc40000004100 */
[----:B------:R-:W-:Y:S02]  /*20d80*/  HADD2.F32 R114, -RZ, R55.H1_H1 ;  /* 0x30000037ff727230 */ /* 0x000fe40000004100 */
[----:B------:R-:W-:Y:S01]  /*20d90*/  FFMA.FTZ R108, R107, R108, R110 ;  /* 0x0000006c6b6c7223 */ /* 0x000fe2000001006e */
[----:B------:R-:W-:Y:S01]  /*20da0*/  F2FP.F16.F32.PACK_AB R61, R104, R61 ;  /* 0x0000003d683d723e */ /* 0x000fe200000000ff */
[----:B0-----:R-:W-:Y:S01]  /*20db0*/  IMAD.WIDE.U32 R98, R96, 0x10, R98 ;  /* 0x0000001060627825 */ /* 0x001fe200078e0062 */
[----:B------:R-:W-:-:S03]  /*20dc0*/  F2FP.F16.F32.PACK_AB R60, R103, R60 ;  /* 0x0000003c673c723e */ /* 0x000fc600000000ff */
[----:B------:R-:W-:Y:S01]  /*20dd0*/  FFMA.FTZ R112, R111, R112, R114 ;  /* 0x000000706f707223 */ /* 0x000fe20000010072 */
[----:B------:R-:W-:Y:S01]  /*20de0*/  F2FP.F16.F32.PACK_AB R62, R108, R105 ;  /* 0x000000696c3e723e */ /* 0x000fe200000000ff */
[----:B------:R-:W-:-:S03]  /*20df0*/  VIADD R96, R96, 0x20 ;  /* 0x0000002060607836 */ /* 0x000fc60000000000 */
[----:B------:R-:W-:-:S05]  /*20e00*/  F2FP.F16.F32.PACK_AB R63, R112, R109 ;  /* 0x0000006d703f723e */ /* 0x000fca00000000ff */
[----:B------:R0:W-:Y:S02]  /*20e10*/  STG.E.128 desc[UR8][R98.64], R60 ;  /* 0x0000003c62007986 */ /* 0x0001e4000c101d08 */
.L_x_3955:
[----:B------:R-:W-:Y:S05]  /*20e20*/  BSYNC.RECONVERGENT B1 ;  /* 0x0000000000017941 */ /* 0x000fea0003800200 */
.L_x_3954:
[----:B------:R-:W-:Y:S01]  /*20e30*/  ISETP.GE.U32.AND P2, PT, R67, 0x40, PT ;  /* 0x000000404300780c */ /* 0x000fe20003f46070 */
[----:B------:R-:W-:-:S12]  /*20e40*/  BSSY.RECONVERGENT B1, `(.L_x_3956) ;  /* 0x0000032000017945 */ /* 0x000fd80003800200 */
[----:B------:R-:W-:Y:S05]  /*20e50*/  @!P2 BRA `(.L_x_3957) ;  /* 0x0000000000c0a947 */ /* 0x000fea0003800000 */
[--C-:B0-2---:R-:W-:Y:S01]  /*20e60*/  FADD.FTZ R61, R3, -R101.reuse ;  /* 0x80000065033d7221 */ /* 0x105fe20000010000 */
        /* <DEDUP_REMOVED lines=43> */
[----:B------:R-:W-:Y:S02]  /*21120*/  F2FP.F16.F32.PACK_AB R62, R108, R105 ;  /* 0x000000696c3e723e */ /* 0x000fe400000000ff */
[----:B------:R-:W-:Y:S02]  /*21130*/  IADD3 R96, PT, PT, R96, 0x20, RZ ;  /* 0x0000002060607810 */ /* 0x000fe40007ffe0ff */
[----:B------:R-:W-:-:S05]  /*21140*/  F2FP.F16.F32.PACK_AB R63, R112, R109 ;  /* 0x0000006d703f723e */ /* 0x000fca00000000ff */
[----:B------:R1:W-:Y:S02]  /*21150*/  STG.E.128 desc[UR8][R98.64], R60 ;  /* 0x0000003c62007986 */ /* 0x0003e4000c101d08 */
.L_x_3957:
[----:B------:R-:W-:Y:S05]  /*21160*/  BSYNC.RECONVERGENT B1 ;  /* 0x0000000000017941 */ /* 0x000fea0003800200 */
.L_x_3956:
[----:B------:R-:W-:Y:S01]  /*21170*/  ISETP.GE.U32.AND P2, PT, R67, 0x60, PT ;  /* 0x000000604300780c */ /* 0x000fe20003f46070 */
[----:B------:R-:W-:-:S12]  /*21180*/  BSSY.RECONVERGENT B1, `(.L_x_3958) ;  /* 0x0000032000017945 */ /* 0x000fd80003800200 */
[----:B------:R-:W-:Y:S05]  /*21190*/  @!P2 BRA `(.L_x_3959) ;  /* 0x0000000000c0a947 */ /* 0x000fea0003800000 */
[--C-:B012---:R-:W-:Y:S01]  /*211a0*/  FADD.FTZ R61, R2, -R101.reuse ;  /* 0x80000065023d7221 */ /* 0x107fe20000010000 */
        /* <DEDUP_REMOVED lines=47> */
.L_x_3959:
[----:B------:R-:W-:Y:S05]  /*214a0*/  BSYNC.RECONVERGENT B1 ;  /* 0x0000000000017941 */ /* 0x000fea0003800200 */
.L_x_3958:
[----:B------:R-:W-:Y:S04]  /*214b0*/  BSSY.RECONVERGENT B1, `(.L_x_3960) ;  /* 0x0000031000017945 */ /* 0x000fe80003800200 */
[----:B------:R-:W-:Y:S05]  /*214c0*/  @!P0 BRA `(.L_x_3961) ;  /* 0x0000000000bc8947 */ /* 0x000fea0003800000 */
[----:B0123--:R-:W0:Y:S01]  /*214d0*/  LDC.64 R60, c[0x0][0x428] ;  /* 0x00010a00ff3c7b82 */ /* 0x00fe220000000a00 */
[--C-:B------:R-:W-:Y:S01]  /*214e0*/  FADD.FTZ R105, R68, -R101.reuse ;  /* 0x8000006544697221 */ /* 0x100fe20000010000 */
[--C-:B------:R-:W-:Y:S01]  /*214f0*/  FADD.FTZ R63, R0, -R101.reuse ;  /* 0x80000065003f7221 */ /* 0x100fe20000010000 */
[--C-:B------:R-:W-:Y:S01]  /*21500*/  FADD.FTZ R109, R83, -R101.reuse ;  /* 0x80000065536d7221 */ /* 0x100fe20000010000 */
[--C-:B------:R-:W-:Y:S01]  /*21510*/  FADD.FTZ R103, R69, -R101.reuse ;  /* 0x8000006545677221 */ /* 0x100fe20000010000 */
[--C-:B------:R-:W-:Y:S01]  /*21520*/  FADD.FTZ R107, R82, -R101.reuse ;  /* 0x80000065526b7221 */ /* 0x100fe20000010000 */
[--C-:B------:R-:W-:Y:S01]  /*21530*/  FADD.FTZ R111, R90, -R101.reuse ;  /* 0x800000655a6f7221 */ /* 0x100fe20000010000 */
[--C-:B------:R-:W-:Y:S01]  /*21540*/  FADD.FTZ R113, R91, -R101.reuse ;  /* 0x800000655b717221 */ /* 0x100fe20000010000 */
[----:B-----5:R-:W-:Y:S02]  /*21550*/  HADD2.F32 R106, -RZ, R33.H0_H0 ;  /* 0x20000021ff6a7230 */ /* 0x020fe40000004100 */
[----:B------:R-:W-:Y:S01]  /*21560*/  FADD.FTZ R101, R95, -R101 ;  /* 0x800000655f657221 */ /* 0x000fe20000010000 */
[----:B------:R-:W-:-:S02]  /*21570*/  HADD2.F32 R108, -RZ, R29.H0_H0 ;  /* 0x2000001dff6c7230 */ /* 0x000fc40000004100 */
[C---:B------:R-:W-:Y:S01]  /*21580*/  FMUL.FTZ R105, R100.reuse, R105 ;  /* 0x0000006964697220 */ /* 0x040fe20000410000 */
[----:B------:R-:W-:Y:S02]  /*21590*/  HADD2.F32 R102, -RZ, R32.H0_H0 ;  /* 0x20000020ff667230 */ /* 0x000fe40000004100 */
[C---:B------:R-:W-:Y:S01]  /*215a0*/  FMUL.FTZ R99, R100.reuse, R63 ;  /* 0x0000003f64637220 */ /* 0x040fe20000410000 */
[----:B------:R-:W-:Y:S02]  /*215b0*/  HADD2.F32 R104, -RZ, R28.H0_H0 ;  /* 0x2000001cff687230 */ /* 0x000fe40000004100 */
[C---:B------:R-:W-:Y:S01]  /*215c0*/  FMUL.FTZ R109, R100.reuse, R109 ;  /* 0x0000006d646d7220 */ /* 0x040fe20000410000 */
[----:B------:R-:W-:Y:S02]  /*215d0*/  HADD2.F32 R110, -RZ, R34.H0_H0 ;  /* 0x20000022ff6e7230 */ /* 0x000fe40000004100 */
[----:B------:R-:W-:Y:S01]  /*215e0*/  FMUL.FTZ R98, R100, R111 ;  /* 0x0000006f64627220 */ /* 0x000fe20000410000 */
[----:B------:R-:W-:-:S02]  /*215f0*/  HADD2.F32 R112, -RZ, R30.H0_H0 ;  /* 0x2000001eff707230 */ /* 0x000fc40000004100 */
[C---:B------:R-:W-:Y:S01]  /*21600*/  FMUL.FTZ R62, R100.reuse, R103 ;  /* 0x00000067643e7220 */ /* 0x040fe20000410000 */
[C---:B------:R-:W-:Y:S01]  /*21610*/  FMUL.FTZ R63, R100.reuse, R107 ;  /* 0x0000006b643f7220 */ /* 0x040fe20000410000 */
[C---:B------:R-:W-:Y:S01]  /*21620*/  FMUL.FTZ R113, R100.reuse, R113 ;  /* 0x0000007164717220 */ /* 0x040fe20000410000 */
[----:B------:R-:W-:Y:S01]  /*21630*/  FMUL.FTZ R111, R100, R101 ;  /* 0x00000065646f7220 */ /* 0x000fe20000410000 */
[----:B------:R-:W-:Y:S01]  /*21640*/  FFMA.FTZ R105, R105, R106, R108 ;  /* 0x0000006a69697223 */ /* 0x000fe2000001006c */
[----:B------:R-:W-:Y:S01]  /*21650*/  FFMA.FTZ R100, R99, R102, R104 ;  /* 0x0000006663647223 */ /* 0x000fe20000010068 */
[----:B------:R-:W-:Y:S01]  /*21660*/  FFMA.FTZ R109, R109, R110, R112 ;  /* 0x0000006e6d6d7223 */ /* 0x000fe20000010070 */
[----:B------:R-:W-:Y:S02]  /*21670*/  HADD2.F32 R106, -RZ, R35.H0_H0 ;  /* 0x20000023ff6a7230 */ /* 0x000fe40000004100 */
[----:B------:R-:W-:Y:S02]  /*21680*/  HADD2.F32 R108, -RZ, R31.H0_H0 ;  /* 0x2000001fff6c7230 */ /* 0x000fe40000004100 */
[----:B------:R-:W-:-:S02]  /*21690*/  HADD2.F32 R99, -RZ, R32.H1_H1 ;  /* 0x30000020ff637230 */ /* 0x000fc40000004100 */
[----:B------:R-:W-:Y:S02]  /*216a0*/  HADD2.F32 R102, -RZ, R33.H1_H1 ;  /* 0x30000021ff667230 */ /* 0x000fe40000004100 */
[----:B------:R-:W-:Y:S01]  /*216b0*/  FFMA.FTZ R108, R113, R106, R108 ;  /* 0x0000006a716c7223 */ /* 0x000fe2000001006c */
[----:B------:R-:W-:Y:S02]  /*216c0*/  HADD2.F32 R103, -RZ, R34.H1_H1 ;  /* 0x30000022ff677230 */ /* 0x000fe40000004100 */
[----:B------:R-:W-:Y:S02]  /*216d0*/  HADD2.F32 R110, -RZ, R35.H1_H1 ;  /* 0x30000023ff6e7230 */ /* 0x000fe40000004100 */
[----:B------:R-:W-:Y:S02]  /*216e0*/  HADD2.F32 R112, -RZ, R31.H1_H1 ;  /* 0x3000001fff707230 */ /* 0x000fe40000004100 */
[----:B------:R-:W-:Y:S02]  /*216f0*/  HADD2.F32 R107, -RZ, R30.H1_H1 ;  /* 0x3000001eff6b7230 */ /* 0x000fe40000004100 */
[----:B------:R-:W-:-:S02]  /*21700*/  HADD2.F32 R104, -RZ, R29.H1_H1 ;  /* 0x3000001dff687230 */ /* 0x000fc40000004100 */
[----:B------:R-:W-:Y:S01]  /*21710*/  FFMA.FTZ R111, R111, R110, R112 ;  /* 0x0000006e6f6f7223 */ /* 0x000fe20000010070 */
[----:B------:R-:W-:Y:S02]  /*21720*/  HADD2.F32 R101, -RZ, R28.H1_H1 ;  /* 0x3000001cff657230 */ /* 0x000fe40000004100 */
[----:B------:R-:W-:Y:S01]  /*21730*/  FFMA.FTZ R106, R98, R103, R107 ;  /* 0x00000067626a7223 */ /* 0x000fe2000001006b */
[----:B------:R-:W-:Y:S01]  /*21740*/  FFMA.FTZ R102, R63, R102, R104 ;  /* 0x000000663f667223 */ /* 0x000fe20000010068 */
[----:B------:R-:W-:Y:S01]  /*21750*/  F2FP.F16.F32.PACK_AB R63, R111, R108 ;  /* 0x0000006c6f3f723e */ /* 0x000fe200000000ff */
[----:B------:R-:W-:Y:S01]  /*21760*/  FFMA.FTZ R101, R62, R99, R101 ;  /* 0x000000633e657223 */ /* 0x000fe20000010065 */
[----:B0-----:R-:W-:Y:S01]  /*21770*/  IMAD.WIDE.U32 R98, R96, 0x10, R60 ;  /* 0x0000001060627825 */ /* 0x001fe200078e003c */
[----:B------:R-:W-:Y:S02]  /*21780*/  F2FP.F16.F32.PACK_AB R62, R106, R109 ;  /* 0x0000006d6a3e723e */ /* 0x000fe400000000ff */
[----:B------:R-:W-:-:S02]  /*21790*/  F2FP.F16.F32.PACK_AB R61, R102, R105 ;  /* 0x00000069663d723e */ /* 0x000fc400000000ff */
[----:B------:R-:W-:-:S05]  /*217a0*/  F2FP.F16.F32.PACK_AB R60, R101, R100 ;  /* 0x00000064653c723e */ /* 0x000fca00000000ff */
[----:B------:R4:W-:Y:S02]  /*217b0*/  STG.E.128 desc[UR8][R98.64], R60 ;  /* 0x0000003c62007986 */ /* 0x0009e4000c101d08 */
.L_x_3961:
[----:B------:R-:W-:Y:S05]  /*217c0*/  BSYNC.RECONVERGENT B1 ;  /* 0x0000000000017941 */ /* 0x000fea0003800200 */
.L_x_3960:
[----:B01234-:R-:W0:Y:S02]  /*217d0*/  LDC.64 R60, c[0x0][0x380] ;  /* 0x0000e000ff3c7b82 */ /* 0x01fe240000000a00 */
[----:B0-----:R-:W-:-:S04]  /*217e0*/  LEA R64, R60, R64, 0x2 ;  /* 0x000000403c407211 */ /* 0x001fc800078e10ff */
[----:B------:R-:W-:-:S13]  /*217f0*/  ISETP.GE.AND P0, PT, R64, R61, PT ;  /* 0x0000003d4000720c */ /* 0x000fda0003f06270 */
[----:B------:R-:W-:Y:S05]  /*21800*/  @!P0 BRA `(.L_x_3962) ;  /* 0xfffffdf400008947 */ /* 0x000fea000383ffff */
[----:B------:R-:W-:Y:S05]  /*21810*/  BSYNC B0 ;  /* 0x0000000000007941 */ /* 0x000fea0003800000 */
.L_x_3453:
[----:B------:R-:W-:Y:S05]  /*21820*/  EXIT ;  /* 0x000000000000794d */ /* 0x000fea0003800000 */
.L_x_3953:
        /* <DEDUP_REMOVED lines=8> */
.L_x_3964:
[----:B------:R-:W-:Y:S05]  /*218b0*/  BSYNC B1 ;  /* 0x0000000000017941 */ /* 0x000fea0003800000 */
.L_x_3963:
        /* <DEDUP_REMOVED lines=10> */
.L_x_3965:
[----:B------:R-:W-:Y:S01]  /*21960*/  HFMA2 R104, -RZ, RZ, 0, 2.384185791015625e-07 ;  /* 0x00000004ff687431 */ /* 0x000fe200000001ff */
[----:B------:R-:W-:-:S05]  /*21970*/  MOV R63, R103 ;  /* 0x00000067003f7202 */ /* 0x000fca0000000f00 */
[----:B------:R-:W-:-:S04]  /*21980*/  FADD.FTZ R63, R62, R63 ;  /* 0x0000003f3e3f7221 */ /* 0x000fc80000010000 */
[----:B------:R-:W-:-:S07]  /*21990*/  IMAD.MOV.U32 R105, RZ, RZ, R63 ;  /* 0x000000ffff697224 */ /* 0x000fce00078e003f */
[----:B------:R-:W-:Y:S05]  /*219a0*/  WARPSYNC.COLLECTIVE R102, `(.L_x_3966) ;  /* 0x0000000066087348 */ /* 0x000fea0003c00000 */
[----:B------:R0:W1:Y:S02]  /*219b0*/  SHFL.BFLY P6, R103, R105, R104, R107 ;  /* 0x0c00006869677389 */ /* 0x00006400000c006b */
[----:B01----:R-:W-:Y:S05]  /*219c0*/  ENDCOLLECTIVE ;  /* 0x000000000000791b */ /* 0x003fea0003800000 */
.L_x_3966:
[----:B------:R-:W-:Y:S02]  /*219d0*/  IMAD.MOV.U32 R104, RZ, RZ, 0x8 ;  /* 0x00000008ff687424 */ /* 0x000fe400078e00ff */
[----:B------:R-:W-:-:S04]  /*219e0*/  IMAD.MOV.U32 R60, RZ, RZ, R103 ;  /* 0x000000ffff3c7224 */ /* 0x000fc800078e0067 */
[----:B------:R-:W-:-:S05]  /*219f0*/  FADD.FTZ R100, R63, R60 ;  /* 0x0000003c3f647221 */ /* 0x000fca0000010000 */
[----:B------:R-:W-:-:S07]  /*21a00*/  MOV R105, R100 ;  /* 0x0000006400697202 */ /* 0x000fce0000000f00 */
[----:B------:R-:W-:Y:S05]  /*21a10*/  WARPSYNC.COLLECTIVE R102, `(.L_x_3967) ;  /* 0x0000000066087348 */ /* 0x000fea0003c00000 */
[----:B------:R0:W1:Y:S02]  /*21a20*/  SHFL.BFLY P6, R103, R105, R104, R107 ;  /* 0x0c00006869677389 */ /* 0x00006400000c006b */
[----:B01----:R-:W-:Y:S05]  /*21a30*/  ENDCOLLECTIVE ;  /* 0x000000000000791b */ /* 0x003fea0003800000 */
.L_x_3967:
[----:B------:R-:W-:Y:S01]  /*21a40*/  HFMA2 R104, -RZ, RZ, 0, 9.5367431640625e-07 ;  /* 0x00000010ff687431 */ /* 0x000fe200000001ff */
[----:B------:R-:W-:-:S05]  /*21a50*/  MOV R99, R103 ;  /* 0x0000006700637202 */ /* 0x000fca0000000f00 */
[----:B------:R-:W-:-:S04]  /*21a60*/  FADD.FTZ R101, R100, R99 ;  /* 0x0000006364657221 */ /* 0x000fc80000010000 */
[----:B------:R-:W-:-:S07]  /*21a70*/  IMAD.MOV.U32 R105, RZ, RZ, R101 ;  /* 0x000000ffff697224 */ /* 0x000fce00078e0065 */
[----:B------:R-:W-:Y:S05]  /*21a80*/  WARPSYNC.COLLECTIVE R102, `(.L_x_3968) ;  /* 0x0000000066087348 */ /* 0x000fea0003c00000 */
[----:B------:R0:W1:Y:S02]  /*21a90*/  SHFL.BFLY P6, R103, R105, R104, R107 ;  /* 0x0c00006869677389 */ /* 0x00006400000c006b */
[----:B01----:R-:W-:Y:S05]  /*21aa0*/  ENDCOLLECTIVE ;  /* 0x000000000000791b */ /* 0x003fea0003800000 */
.L_x_3968:
        /* <DEDUP_REMOVED lines=73> */
.L_x_3969:
[----:B------:R-:W-:Y:S01]  /*21f40*/  HFMA2 R104, -RZ, RZ, 0, 1.1920928955078125e-07 ;  /* 0x00000002ff687431 */ /* 0x000fe200000001ff */
[----:B------:R-:W-:-:S05]  /*21f50*/  MOV R61, R103 ;  /* 0x00000067003d7202 */ /* 0x000fca0000000f00 */
[----:B------:R-:W-:-:S04]  /*21f60*/  FADD.FTZ R61, R60, R61 ;  /* 0x0000003d3c3d7221 */ /* 0x000fc80000010000 */
[----:B------:R-:W-:-:S07]  /*21f70*/  IMAD.MOV.U32 R105, RZ, RZ, R61 ;  /* 0x000000ffff697224 */ /* 0x000fce00078e003d */
[----:B------:R-:W-:Y:S05]  /*21f80*/  WARPSYNC.COLLECTIVE R102, `(.L_x_3970) ;  /* 0x0000000066087348 */ /* 0x000fea0003c00000 */
[----:B------:R0:W1:Y:S02]  /*21f90*/  SHFL.BFLY P6, R103, R105, R104, R107 ;  /* 0x0c00006869677389 */ /* 0x00006400000c006b */
[----:B01----:R-:W-:Y:S05]  /*21fa0*/  ENDCOLLECTIVE ;  /* 0x000000000000791b */ /* 0x003fea0003800000 */
.L_x_3970:
[----:B------:R-:W-:Y:S02]  /*21fb0*/  IMAD.MOV.U32 R104, RZ, RZ, 0x4 ;  /* 0x00000004ff687424 */ /* 0x000fe400078e00ff */
[----:B------:R-:W-:-:S04]  /*21fc0*/  IMAD.MOV.U32 R62, RZ, RZ, R103 ;  /* 0x000000ffff3e7224 */ /* 0x000fc800078e0067 */
[----:B------:R-:W-:-:S05]  /*21fd0*/  FADD.FTZ R62, R61, R62 ;  /* 0x0000003e3d3e7221 */ /* 0x000fca0000010000 */
[----:B------:R-:W-:-:S07]  /*21fe0*/  MOV R105, R62 ;  /* 0x0000003e00697202 */ /* 0x000fce0000000f00 */
[----:B------:R-:W-:Y:S05]  /*21ff0*/  WARPSYNC.COLLECTIVE R102, `(.L_x_3971) ;  /* 0x0000000066087348 */ /* 0x000fea0003c00000 */
[----:B------:R0:W1:Y:S02]  /*22000*/  SHFL.BFLY P6, R103, R105, R104, R107 ;  /* 0x0c00006869677389 */ /* 0x00006400000c006b */
[----:B01----:R-:W-:Y:S05]  /*22010*/  ENDCOLLECTIVE ;  /* 0x000000000000791b */ /* 0x003fea0003800000 */
.L_x_3971:
[----:B------:R-:W-:Y:S01]  /*22020*/  HFMA2 R104, -RZ, RZ, 0, 4.76837158203125e-07 ;  /* 0x00000008ff687431 */ /* 0x000fe200000001ff */
[----:B------:R-:W-:-:S05]  /*22030*/  MOV R63, R103 ;  /* 0x00000067003f7202 */ /* 0x000fca0000000f00 */
[----:B------:R-:W-:-:S04]  /*22040*/  FADD.FTZ R63, R62, R63 ;  /* 0x0000003f3e3f7221 */ /* 0x000fc80000010000 */
[----:B------:R-:W-:-:S07]  /*22050*/  IMAD.MOV.U32 R105, RZ, RZ, R63 ;  /* 0x000000ffff697224 */ /* 0x000fce00078e003f */
[----:B------:R-:W-:Y:S05]  /*22060*/  WARPSYNC.COLLECTIVE R102, `(.L_x_3972) ;  /* 0x0000000066087348 */ /* 0x000fea0003c00000 */
[----:B------:R0:W1:Y:S02]  /*22070*/  SHFL.BFLY P6, R103, R105, R104, R107 ;  /* 0x0c00006869677389 */ /* 0x00006400000c006b */
[----:B01----:R-:W-:Y:S05]  /*22080*/  ENDCOLLECTIVE ;  /* 0x000000000000791b */ /* 0x003fea0003800000 */
.L_x_3972:
[----:B------:R-:W-:Y:S02]  /*22090*/  IMAD.MOV.U32 R104, RZ, RZ, 0x10 ;  /* 0x00000010ff687424 */ /* 0x000fe400078e00ff */
[----:B------:R-:W-:-:S04]  /*220a0*/  IMAD.MOV.U32 R100, RZ, RZ, R103 ;  /* 0x000000ffff647224 */ /* 0x000fc800078e0067 */
[----:B------:R-:W-:-:S05]  /*220b0*/  FADD.FTZ R100, R63, R100 ;  /* 0x000000643f647221 */ /* 0x000fca0000010000 */
[----:B------:R-:W-:-:S07]  /*220c0*/  MOV R105, R100 ;  /* 0x0000006400697202 */ /* 0x000fce0000000f00 */
[----:B------:R-:W-:Y:S05]  /*220d0*/  WARPSYNC.COLLECTIVE R102, `(.L_x_3973) ;  /* 0x0000000066087348 */ /* 0x000fea0003c00000 */
[----:B------:R0:W1:Y:S02]  /*220e0*/  SHFL.BFLY P6, R103, R105, R104, R107 ;  /* 0x0c00006869677389 */ /* 0x00006400000c006b */
[----:B01----:R-:W-:Y:S05]  /*220f0*/  ENDCOLLECTIVE ;  /* 0x000000000000791b */ /* 0x003fea0003800000 */
.L_x_3973:
[----:B------:R-:W-:Y:S01]  /*22100*/  MOV R101, R103 ;  /* 0x0000006700657202 */ /* 0x000fe20000000f00 */
[----:B------:R-:W-:Y:S06]  /*22110*/  BRA `(.L_x_3974) ;  /* 0xffffffe800407947 */ /* 0x000fec000383ffff */
.L_x_3975:
        /* <DEDUP_REMOVED lines=14> */
.L_x_22684:


//--------------------- .text._ZN10layer_norm31ln_parallel_residual_fwd_kernelINS_13Kernel_traitsI6__halfS2_S2_S2_fjLj1024ELj1ELj4ELj1ELj16ENS_18Kernel_traits_baseILj1024ES2_S2_S2_S2_fjLj128EEEEELb1ELb1ELb1EEEvNS_9FwdParamsE --------------------------
	.section	.text._ZN10layer_norm31ln_parallel_residual_fwd_kernelINS_13Kernel_traitsI6__halfS2_S2_S2_fjLj1024ELj1ELj4ELj1ELj16ENS_18Kernel_traits_baseILj1024ES2_S2_S2_S2_fjLj128EEEEELb1ELb1ELb1EEEvNS_9FwdParamsE,"ax",@progbits
	.align	128
        .global         _ZN10layer_norm31ln_parallel_residual_fwd_kernelINS_13Kernel_traitsI6__halfS2_S2_S2_fjLj1024ELj1ELj4ELj1ELj16ENS_18Kernel_traits_baseILj1024ES2_S2_S2_S2_fjLj128EEEEELb1ELb1ELb1EEEvNS_9FwdParamsE
        .type           _ZN10layer_norm31ln_parallel_residual_fwd_kernelINS_13Kernel_traitsI6__halfS2_S2_S2_fjLj1024ELj1ELj4ELj1ELj16ENS_18Kernel_traits_baseILj1024ES2_S2_S2_S2_fjLj128EEEEELb1ELb1ELb1EEEvNS_9FwdParamsE,@function
        .size           _ZN10layer_norm31ln_parallel_residual_fwd_kernelINS_13Kernel_traitsI6__halfS2_S2_S2_fjLj1024ELj1ELj4ELj1ELj16ENS_18Kernel_traits_baseILj1024ES2_S2_S2_S2_fjLj128EEEEELb1ELb1ELb1EEEvNS_9FwdParamsE,(.L_x_22685 - _ZN10layer_norm31ln_parallel_residual_fwd_kernelINS_13Kernel_traitsI6__halfS2_S2_S2_fjLj1024ELj1ELj4ELj1ELj16ENS_18Kernel_traits_baseILj1024ES2_S2_S2_S2_fjLj128EEEEELb1ELb1ELb1EEEvNS_9FwdParamsE)
        .other          _ZN10layer_norm31ln_parallel_residual_fwd_kernelINS_13Kernel_traitsI6__halfS2_S2_S2_fjLj1024ELj1ELj4ELj1ELj16ENS_18Kernel_traits_baseILj1024ES2_S2_S2_S2_fjLj128EEEEELb1ELb1ELb1EEEvNS_9FwdParamsE,@"STO_CUDA_ENTRY STV_DEFAULT"
_ZN10layer_norm31ln_parallel_residual_fwd_kernelINS_13Kernel_traitsI6__halfS2_S2_S2_fjLj1024ELj1ELj4ELj1ELj16ENS_18Kernel_traits_baseILj1024ES2_S2_S2_S2_fjLj128EEEEELb1ELb1ELb1EEEvNS_9FwdParamsE:
.text._ZN10layer_norm31ln_parallel_residual_fwd_kernelINS_13Kernel_traitsI6__halfS2_S2_S2_fjLj1024ELj1ELj4ELj1ELj16ENS_18Kernel_traits_baseILj1024ES2_S2_S2_S2_fjLj128EEEEELb1ELb1ELb1EEEvNS_9FwdParamsE:
[----:B------:R-:W-:Y:S01]  /*0000*/  LDC R1, c[0x0][0x37c] ;  /* 0x0000df00ff017b82 */ /* 0x000fe20000000800 */
[----:B------:R-:W0:Y:S01]  /*0010*/  LDCU.U8 UR4, c[0x0][0x464] ;  /* 0x00008c80ff0477ac */ /* 0x000e220008000000 */
[----:B------:R-:W1:Y:S06]  /*0020*/  S2R R0, SR_TID.X ;  /* 0x0000000000007919 */ /* 0x000e6c0000002100 */
[----:B------:R-:W2:Y:S01]  /*0030*/  LDC R80, c[0x0][0x458] ;  /* 0x00011600ff507b82 */ /* 0x000ea20000000800 */
[----:B------:R-:W3:Y:S01]  /*0040*/  LDCU.64 UR6, c[0x0][0x450] ;  /* 0x00008a00ff0677ac */ /* 0x000ee20008000a00 */
[----:B------:R-:W4:Y:S06]  /*0050*/  LDCU.64 UR8, c[0x0][0x358] ;  /* 0x00006b00ff0877ac */ /* 0x000f2c0008000a00 */
[----:B------:R-:W2:Y:S01]  /*0060*/  LDC R81, c[0x0][0x45c] ;  /* 0x00011700ff517b82 */ /* 0x000ea20000000800 */
[----:B------:R-:W2:Y:S01]  /*0070*/  LDCU UR10, c[0x0][0x384] ;  /* 0x00007080ff0a77ac */ /* 0x000ea20008000800 */
[----:B0-----:R-:W-:Y:S01]  /*0080*/  ISETP.NE.AND P0, PT, RZ, UR4, PT ;  /* 0x00000004ff007c0c */ /* 0x001fe2000bf05270 */
[----:B------:R-:W0:Y:S05]  /*0090*/  LDCU.64 UR4, c[0x0][0x438] ;  /* 0x00008700ff0477ac */ /* 0x000e2a0008000a00 */
[----:B------:R-:W0:Y:S01]  /*00a0*/  LDC.64 R8, c[0x0][0x3d0] ;  /* 0x0000f400ff087b82 */ /* 0x000e220000000a00 */
[----:B---3--:R-:W-:-:S02]  /*00b0*/  IMAD.U32 R2, RZ, RZ, UR6 ;  /* 0x00000006ff027e24 */ /* 0x008fc4000f8e00ff */
[----:B------:R-:W-:-:S06]  /*00c0*/  IMAD.U32 R3, RZ, RZ, UR7 ;  /* 0x00000007ff037e24 */ /* 0x000fcc000f8e00ff */
[----:B----4-:R-:W3:Y:S01]  /*00d0*/  @P0 LDG.E.64 R2, desc[UR8][R2.64] ;  /* 0x0000000802020981 */ /* 0x010ee2000c1e1b00 */
[----:B------:R-:W4:Y:S01]  /*00e0*/  @P0 LDC R47, c[0x0][0x460] ;  /* 0x00011800ff2f0b82 */ /* 0x000f220000000800 */
[----:B-1----:R-:W-:Y:S02]  /*00f0*/  LOP3.LUT R4, R0, 0x1f, RZ, 0xc0, !PT ;  /* 0x0000001f00047812 */ /* 0x002fe400078ec0ff */
[----:B--2---:R-:W4:Y:S01]  /*0100*/  @P0 LDG.E.64 R6, desc[UR8][R80.64] ;  /* 0x0000000850060981 */ /* 0x004f22000c1e1b00 */
[----:B0-----:R-:W-:-:S04]  /*0110*/  ISETP.NE.U32.AND P1, PT, RZ, UR4, PT ;  /* 0x00000004ff007c0c */ /* 0x001fc8000bf25070 */
[----:B------:R-:W-:-:S13]  /*0120*/  ISETP.NE.AND.EX P1, PT, RZ, UR5, PT, P1 ;  /* 0x00000005ff007c0c */ /* 0x000fda000bf25310 */
[----:B------:R-:W0:Y:S01]  /*0130*/  @P1 LDC.64 R10, c[0x0][0x438] ;  /* 0x00010e00ff0a1b82 */ /* 0x000e220000000a00 */
[----:B------:R-:W-:-:S05]  /*0140*/  IMAD.WIDE.U32 R8, R4, 0x10, R8 ;  /* 0x0000001004087825 */ /* 0x000fca00078e0008 */
[----:B------:R1:W5:Y:S04]  /*0150*/  LDG.E.128 R12, desc[UR8][R8.64] ;  /* 0x00000008080c7981 */ /* 0x000368000c1e1d00 */
[----:B------:R1:W5:Y:S04]  /*0160*/  LDG.E.128 R16, desc[UR8][R8.64+0x200] ;  /* 0x0002000808107981 */ /* 0x000368000c1e1d00 */
[----:B------:R1:W5:Y:S04]  /*0170*/  LDG.E.128 R20, desc[UR8][R8.64+0x400] ;  /* 0x0004000808147981 */ /* 0x000368000c1e1d00 */
[----:B------:R1:W5:Y:S01]  /*0180*/  LDG.E.128 R40, desc[UR8][R8.64+0x600] ;  /* 0x0006000808287981 */ /* 0x000362000c1e1d00 */
[----:B0-----:R-:W-:-:S05]  /*0190*/  @P1 IMAD.WIDE.U32 R10, R4, 0x10, R10 ;  /* 0x00000010040a1825 */ /* 0x001fca00078e000a */
[----:B------:R1:W5:Y:S04]  /*01a0*/  @P1 LDG.E.128 R36, desc[UR8][R10.64] ;  /* 0x000000080a241981 */ /* 0x000368000c1e1d00 */
[----:B------:R1:W5:Y:S04]  /*01b0*/  @P1 LDG.E.128 R32, desc[UR8][R10.64+0x200] ;  /* 0x000200080a201981 */ /* 0x000368000c1e1d00 */
[----:B------:R1:W5:Y:S04]  /*01c0*/  @P1 LDG.E.128 R28, desc[UR8][R10.64+0x400] ;  /* 0x000400080a1c1981 */ /* 0x000368000c1e1d00 */
[----:B------:R1:W5:Y:S01]  /*01d0*/  @P1 LDG.E.128 R24, desc[UR8][R10.64+0x600] ;  /* 0x000600080a181981 */ /* 0x000362000c1e1d00 */
[----:B------:R-:W0:Y:S01]  /*01e0*/  S2UR UR5, SR_CTAID.X ;  /* 0x00000000000579c3 */ /* 0x000e220000002500 */
[----:B------:R-:W-:-:S07]  /*01f0*/  SHF.R.U32.HI R5, RZ, 0x5, R0 ;  /* 0x00000005ff057819 */ /* 0x000fce0000011600 */
[----:B------:R-:W2:Y:S01]  /*0200*/  LDC R45, c[0x0][0x360] ;  /* 0x0000d800ff2d7b82 */ /* 0x000ea20000000800 */
[----:B0-----:R-:W-:-:S06]  /*0210*/  USHF.L.U32 UR4, UR5, 0x2, URZ ;  /* 0x0000000205047899 */ /* 0x001fcc00080006ff */
[----:B------:R-:W-:-:S04]  /*0220*/  LOP3.LUT R5, R5, UR4, RZ, 0xfc, !PT ;  /* 0x0000000405057c12 */ /* 0x000fc8000f8efcff */
[----:B------:R-:W-:Y:S02]  /*0230*/  ISETP.GE.AND P2, PT, R5, UR10, PT ;  /* 0x0000000a05007c0c */ /* 0x000fe4000bf46270 */
[----:B---3--:R-:W-:Y:S02]  /*0240*/  @P0 R2UR UR6, R2 ;  /* 0x00000000020602ca */ /* 0x008fe400000e0000 */
[----:B------:R-:W-:Y:S02]  /*0250*/  @P0 R2UR UR7, R3 ;  /* 0x00000000030702ca */ /* 0x000fe400000e0000 */
[----:B----4-:R-:W-:Y:S01]  /*0260*/  @P0 IADD3 R80, P3, PT, R6, R47, RZ ;  /* 0x0000002f06500210 */ /* 0x010fe20007f7e0ff */
[----:B--2---:R-:W-:-:S03]  /*0270*/  IMAD R6, R45, UR5, R0 ;  /* 0x000000052d067c24 */ /* 0x004fc6000f8e0200 */
[----:B------:R-:W-:-:S03]  /*0280*/  @P0 IADD3.X R81, PT, PT, RZ, R7, RZ, P3, !PT ;  /* 0x00000007ff510210 */ /* 0x000fc60001ffe4ff */
[----:B-1----:R-:W-:Y:S06]  /*0290*/  @P2 EXIT ;  /* 0x000000000000294d */ /* 0x002fec0003800000 */
[--C-:B------:R-:W-:Y:S01]  /*02a0*/  SHF.R.U64 R7, R80, 0x2, R81.reuse ;  /* 0x0000000250077819 */ /* 0x100fe20000001251 */
[----:B------:R-:W-:Y:S01]  /*02b0*/  IMAD.HI.U32 R3, R6, -0x326172a9, RZ ;  /* 0xcd9e8d5706037827 */ /* 0x000fe200078e00ff */
[----:B------:R-:W-:Y:S01]  /*02c0*/  SHF.R.U32.HI R8, RZ, 0x2, R81 ;  /* 0x00000002ff087819 */ /* 0x000fe20000011651 */
[----:B------:R-:W-:Y:S02]  /*02d0*/  UIADD3 UR13, UPT, UPT, UR6, -0x61c88647, URZ ;  /* 0x9e3779b9060d7890 */ /* 0x000fe4000fffe0ff */
[----:B------:R-:W-:Y:S02]  /*02e0*/  HFMA2 R65, -RZ, RZ, 0, 0 ;  /* 0x00000000ff417431 */ /* 0x000fe400000001ff */
[C---:B------:R-:W-:Y:S01]  /*02f0*/  IMAD.HI.U32 R0, R7.reuse, -0x2daee0ad, RZ ;  /* 0xd2511f5307007827 */ /* 0x040fe200078e00ff */
[----:B------:R-:W-:Y:S01]  /*0300*/  LOP3.LUT R3, R8, UR6, R3, 0x96, !PT ;  /* 0x0000000608037c12 */ /* 0x000fe2000f8e9603 */
[----:B------:R-:W-:Y:S01]  /*0310*/  UIADD3 UR14, UPT, UPT, UR7, -0x4498517b, URZ ;  /* 0xbb67ae85070e7890 */ /* 0x000fe2000fffe0ff */
[----:B------:R-:W-:Y:S01]  /*0320*/  BSSY B0, `(.L_x_3976) ;  /* 0x00020e8000007945 */ /* 0x000fe20003800000 */
[----:B------:R-:W-:Y:S01]  /*0330*/  IMAD R9, R6, -0x326172a9, RZ ;  /* 0xcd9e8d5706097824 */ /* 0x000fe200078e02ff */
[----:B------:R-:W-:Y:S01]  /*0340*/  LOP3.LUT R0, R0, UR7, RZ, 0x3c, !PT ;  /* 0x0000000700007c12 */ /* 0x000fe2000f8e3cff */
[----:B------:R-:W-:Y:S01]  /*0350*/  IMAD R11, R7, -0x2daee0ad, RZ ;  /* 0xd2511f53070b7824 */ /* 0x000fe200078e02ff */
[----:B------:R-:W-:Y:S01]  /*0360*/  UIADD3 UR16, UPT, UPT, UR7, 0x76cf5d0a, URZ ;  /* 0x76cf5d0a07107890 */ /* 0x000fe2000fffe0ff */
[----:B------:R-:W-:Y:S01]  /*0370*/  IMAD.HI.U32 R10, R3, -0x2daee0ad, RZ ;  /* 0xd2511f53030a7827 */ /* 0x000fe200078e00ff */
[----:B------:R-:W-:Y:S01]  /*0380*/  UIADD3 UR15, UPT, UPT, UR6, 0x3c6ef372, URZ ;  /* 0x3c6ef372060f7890 */ /* 0x000fe2000fffe0ff */
[----:B-----5:R-:W-:Y:S01]  /*0390*/  @P1 MOV R64, R43 ;  /* 0x0000002b00401202 */ /* 0x020fe20000000f00 */
[----:B------:R-:W-:Y:S01]  /*03a0*/  UIADD3 UR17, UPT, UPT, UR6, -0x255992d5, URZ ;  /* 0xdaa66d2b06117890 */ /* 0x000fe2000fffe0ff */
[C---:B------:R-:W-:Y:S01]  /*03b0*/  IMAD.HI.U32 R2, R0.reuse, -0x326172a9, RZ ;  /* 0xcd9e8d5700027827 */ /* 0x040fe200078e00ff */
[----:B------:R-:W-:Y:S01]  /*03c0*/  LOP3.LUT R11, R11, UR14, R10, 0x96, !PT ;  /* 0x0000000e0b0b7c12 */ /* 0x000fe2000f8e960a */
[----:B------:R-:W-:Y:S01]  /*03d0*/  UIADD3 UR18, UPT, UPT, UR7, 0x32370b8f, URZ ;  /* 0x32370b8f07127890 */ /* 0x000fe2000fffe0ff */
[----:B------:R-:W-:Y:S01]  /*03e0*/  @!P1 CS2R R38, SRZ ;  /* 0x0000000000269805 */ /* 0x000fe2000001ff00 */
[----:B------:R-:W-:Y:S01]  /*03f0*/  IMAD R10, R3, -0x2daee0ad, RZ ;  /* 0xd2511f53030a7824 */ /* 0x000fe200078e02ff */
[----:B------:R-:W-:Y:S01]  /*0400*/  LOP3.LUT R2, R9, UR13, R2, 0x96, !PT ;  /* 0x0000000d09027c12 */ /* 0x000fe2000f8e9602 */
[----:B------:R-:W-:Y:S01]  /*0410*/  IMAD R9, R0, -0x326172a9, RZ ;  /* 0xcd9e8d5700097824 */ /* 0x000fe200078e02ff */
[----:B------:R-:W-:Y:S01]  /*0420*/  UIADD3 UR20, UPT, UPT, UR7, -0x126145ec, URZ ;  /* 0xed9eba1407147890 */ /* 0x000fe2000fffe0ff */
[----:B------:R-:W-:Y:S01]  /*0430*/  IMAD.HI.U32 R0, R11, -0x326172a9, RZ ;  /* 0xcd9e8d570b007827 */ /* 0x000fe200078e00ff */
[----:B------:R-:W-:Y:S01]  /*0440*/  UIADD3 UR19, UPT, UPT, UR6, 0x78dde6e4, URZ ;  /* 0x78dde6e406137890 */ /* 0x000fe2000fffe0ff */
[----:B------:R-:W-:Y:S01]  /*0450*/  @!P1 CS2R R36, SRZ ;  /* 0x0000000000249805 */ /* 0x000fe2000001ff00 */
[----:B------:R-:W-:Y:S01]  /*0460*/  UIADD3 UR21, UPT, UPT, UR6, 0x1715609d, URZ ;  /* 0x1715609d06157890 */ /* 0x000fe2000fffe0ff */
[C---:B------:R-:W-:Y:S01]  /*0470*/  IMAD.HI.U32 R3, R2.reuse, -0x2daee0ad, RZ ;  /* 0xd2511f5302037827 */ /* 0x040fe200078e00ff */
[----:B------:R-:W-:Y:S01]  /*0480*/  LOP3.LUT R0, R9, UR15, R0, 0x96, !PT ;  /* 0x0000000f09007c12 */ /* 0x000fe2000f8e9600 */
[----:B------:R-:W-:Y:S01]  /*0490*/  UIADD3 UR22, UPT, UPT, UR7, -0x56f99767, URZ ;  /* 0xa906689907167890 */ /* 0x000fe2000fffe0ff */
[----:B------:R-:W-:Y:S01]  /*04a0*/  @!P1 CS2R R34, SRZ ;  /* 0x0000000000229805 */ /* 0x000fe2000001ff00 */
[----:B------:R-:W-:Y:S01]  /*04b0*/  IMAD R45, R2, -0x2daee0ad, RZ ;  /* 0xd2511f53022d7824 */ /* 0x000fe200078e02ff */
[----:B------:R-:W-:Y:S01]  /*04c0*/  LOP3.LUT R3, R10, UR16, R3, 0x96, !PT ;  /* 0x000000100a037c12 */ /* 0x000fe2000f8e9603 */
[----:B------:R-:W-:Y:S01]  /*04d0*/  IMAD R11, R11, -0x326172a9, RZ ;  /* 0xcd9e8d570b0b7824 */ /* 0x000fe200078e02ff */
[----:B------:R-:W-:Y:S01]  /*04e0*/  UIADD3 UR24, UPT, UPT, UR7, 0x646e171e, URZ ;  /* 0x646e171e07187890 */ /* 0x000fe2000fffe0ff */
[----:B------:R-:W-:Y:S01]  /*04f0*/  IMAD.HI.U32 R44, R0, -0x2daee0ad, RZ ;  /* 0xd2511f53002c7827 */ /* 0x000fe200078e00ff */
[----:B------:R-:W-:Y:S01]  /*0500*/  UIADD3 UR23, UPT, UPT, UR6, -0x4ab325aa, URZ ;  /* 0xb54cda5606177890 */ /* 0x000fe2000fffe0ff */
[----:B------:R-:W-:Y:S01]  /*0510*/  @!P1 CS2R R32, SRZ ;  /* 0x0000000000209805 */ /* 0x000fe2000001ff00 */
[----:B------:R-:W0:Y:S01]  /*0520*/  LDCU.64 UR4, c[0x0][0x398] ;  /* 0x00007300ff0477ac */ /* 0x000e220008000a00 */
[----:B------:R-:W-:Y:S01]  /*0530*/  IMAD.HI.U32 R2, R3, -0x326172a9, RZ ;  /* 0xcd9e8d5703027827 */ /* 0x000fe200078e00ff */
[----:B------:R-:W-:-:S02]  /*0540*/  LOP3.LUT R44, R45, UR18, R44, 0x96, !PT ;  /* 0x000000122d2c7c12 */ /* 0x000fc4000f8e962c */
[----:B------:R-:W-:Y:S01]  /*0550*/  @!P1 CS2R R30, SRZ ;  /* 0x00000000001e9805 */ /* 0x000fe2000001ff00 */
[----:B------:R-:W-:Y:S01]  /*0560*/  UIADD3 UR25, UPT, UPT, UR6, 0x5384540f, URZ ;  /* 0x5384540f06197890 */ /* 0x000fe2000fffe0ff */
[----:B------:R-:W-:Y:S01]  /*0570*/  IMAD R46, R0, -0x2daee0ad, RZ ;  /* 0xd2511f53002e7824 */ /* 0x000fe200078e02ff */
[----:B------:R-:W-:Y:S01]  /*0580*/  LOP3.LUT R2, R11, UR17, R2, 0x96, !PT ;  /* 0x000000110b027c12 */ /* 0x000fe2000f8e9602 */
[----:B------:R-:W-:Y:S01]  /*0590*/  IMAD R3, R3, -0x326172a9, RZ ;  /* 0xcd9e8d5703037824 */ /* 0x000fe200078e02ff */
[----:B------:R-:W-:Y:S01]  /*05a0*/  UIADD3 UR26, UPT, UPT, UR7, 0x1fd5c5a3, URZ ;  /* 0x1fd5c5a3071a7890 */ /* 0x000fe2000fffe0ff */
[----:B------:R-:W-:Y:S01]  /*05b0*/  IMAD.HI.U32 R0, R44, -0x326172a9, RZ ;  /* 0xcd9e8d572c007827 */ /* 0x000fe200078e00ff */
[----:B------:R-:W-:Y:S01]  /*05c0*/  UIADD3 UR28, UPT, UPT, UR7, -0x24c28bd8, URZ ;  /* 0xdb3d7428071c7890 */ /* 0x000fe2000fffe0ff */
[----:B------:R-:W-:Y:S01]  /*05d0*/  @!P1 CS2R R28, SRZ ;  /* 0x00000000001c9805 */ /* 0x000fe2000001ff00 */
[----:B------:R-:W-:Y:S01]  /*05e0*/  UIADD3 UR27, UPT, UPT, UR6, -0xe443238, URZ ;  /* 0xf1bbcdc8061b7890 */ /* 0x000fe2000fffe0ff */
[C---:B------:R-:W-:Y:S01]  /*05f0*/  IMAD.HI.U32 R45, R2.reuse, -0x2daee0ad, RZ ;  /* 0xd2511f53022d7827 */ /* 0x040fe200078e00ff */
[----:B------:R-:W-:Y:S01]  /*0600*/  LOP3.LUT R0, R3, UR19, R0, 0x96, !PT ;  /* 0x0000001303007c12 */ /* 0x000fe2000f8e9600 */
[----:B------:R-:W-:Y:S01]  /*0610*/  UIADD3 UR29, UPT, UPT, UR6, -0x700cb87f, URZ ;  /* 0x8ff34781061d7890 */ /* 0x000fe2000fffe0ff */
[----:B------:R-:W-:Y:S01]  /*0620*/  @!P1 CS2R R26, SRZ ;  /* 0x00000000001a9805 */ /* 0x000fe2000001ff00 */
[----:B------:R-:W-:Y:S01]  /*0630*/  IMAD R47, R2, -0x2daee0ad, RZ ;  /* 0xd2511f53022f7824 */ /* 0x000fe200078e02ff */
[----:B------:R-:W-:Y:S01]  /*0640*/  LOP3.LUT R45, R46, UR20, R45, 0x96, !PT ;  /* 0x000000142e2d7c12 */ /* 0x000fe2000f8e962d */
[----:B------:R-:W-:Y:S01]  /*0650*/  IMAD R3, R44, -0x326172a9, RZ ;  /* 0xcd9e8d572c037824 */ /* 0x000fe200078e02ff */
[----:B0-----:R-:W-:Y:S01]  /*0660*/  UISETP.NE.U32.AND UP0, UPT, UR4, URZ, UPT ;  /* 0x000000ff0400728c */ /* 0x001fe2000bf05070 */
[----:B------:R-:W-:Y:S01]  /*0670*/  IMAD.HI.U32 R44, R0, -0x2daee0ad, RZ ;  /* 0xd2511f53002c7827 */ /* 0x000fe200078e00ff */
[----:B------:R-:W-:Y:S01]  /*0680*/  UIADD3 UR30, UPT, UPT, UR7, -0x695add53, URZ ;  /* 0x96a522ad071e7890 */ /* 0x000fe2000fffe0ff */
[----:B------:R-:W-:Y:S01]  /*0690*/  @!P1 CS2R R24, SRZ ;  /* 0x0000000000189805 */ /* 0x000fe2000001ff00 */
[----:B------:R-:W-:Y:S01]  /*06a0*/  UISETP.NE.AND.EX UP0, UPT, UR5, URZ, UPT, UP0 ;  /* 0x000000ff0500728c */ /* 0x000fe2000bf05300 */
[----:B------:R-:W-:Y:S01]  /*06b0*/  IMAD.HI.U32 R2, R45, -0x326172a9, RZ ;  /* 0xcd9e8d572d027827 */ /* 0x000fe200078e00ff */
[----:B------:R-:W-:Y:S01]  /*06c0*/  LOP3.LUT R44, R47, UR22, R44, 0x96, !PT ;  /* 0x000000162f2c7c12 */ /* 0x000fe2000f8e962c */
[----:B------:R-:W0:Y:S01]  /*06d0*/  LDCU UR31, c[0x0][0x404] ;  /* 0x00008080ff1f77ac */ /* 0x000e220008000800 */
[----:B------:R-:W-:Y:S01]  /*06e0*/  LOP3.LUT R80, R80, 0x3, RZ, 0xc0, !PT ;  /* 0x0000000350507812 */ /* 0x000fe200078ec0ff */
[----:B------:R-:W-:Y:S01]  /*06f0*/  IMAD R46, R0, -0x2daee0ad, RZ ;  /* 0xd2511f53002e7824 */ /* 0x000fe200078e02ff */
[----:B------:R-:W-:Y:S01]  /*0700*/  LOP3.LUT R2, R3, UR21, R2, 0x96, !PT ;  /* 0x0000001503027c12 */ /* 0x000fe2000f8e9602 */
[----:B------:R-:W-:Y:S01]  /*0710*/  IMAD R45, R45, -0x326172a9, RZ ;  /* 0xcd9e8d572d2d7824 */ /* 0x000fe200078e02ff */
[----:B------:R-:W-:Y:S01]  /*0720*/  PLOP3.LUT P0, PT, PT, PT, UP0, 0x80, 0x8 ;  /* 0x000000000008781c */ /* 0x000fe20003f0f008 */
[----:B------:R-:W-:Y:S01]  /*0730*/  IMAD.HI.U32 R0, R44, -0x326172a9, RZ ;  /* 0xcd9e8d572c007827 */ /* 0x000fe200078e00ff */
[----:B------:R-:W1:Y:S03]  /*0740*/  LDCU UR32, c[0x0][0x408] ;  /* 0x00008100ff2077ac */ /* 0x000e660008000800 */
[----:B------:R-:W-:Y:S01]  /*0750*/  IMAD.HI.U32 R3, R2, -0x2daee0ad, RZ ;  /* 0xd2511f5302037827 */ /* 0x000fe200078e00ff */
[----:B------:R-:W-:Y:S01]  /*0760*/  LOP3.LUT R0, R45, UR23, R0, 0x96, !PT ;  /* 0x000000172d007c12 */ /* 0x000fe2000f8e9600 */
[----:B------:R-:W2:Y:S02]  /*0770*/  LDCU UR4, c[0x0][0x388] ;  /* 0x00007100ff0477ac */ /* 0x000ea40008000800 */
[----:B------:R-:W-:Y:S01]  /*0780*/  @P1 IMAD.MOV.U32 R10, RZ, RZ, R13 ;  /* 0x000000ffff0a1224 */ /* 0x000fe200078e000d */
[----:B------:R-:W-:Y:S01]  /*0790*/  LOP3.LUT R3, R46, UR24, R3, 0x96, !PT ;  /* 0x000000182e037c12 */ /* 0x000fe2000f8e9603 */
[----:B------:R-:W-:Y:S01]  /*07a0*/  @!P1 IMAD.MOV.U32 R10, RZ, RZ, R13 ;  /* 0x000000ffff0a9224 */ /* 0x000fe200078e000d */
[----:B------:R-:W3:Y:S01]  /*07b0*/  LDCU.U8 UR5, c[0x0][0x410] ;  /* 0x00008200ff0577ac */ /* 0x000ee20008000000 */
[----:B------:R-:W-:-:S02]  /*07c0*/  @P1 IMAD.MOV.U32 R13, RZ, RZ, R16 ;  /* 0x000000ffff0d1224 */ /* 0x000fc400078e0010 */
[----:B------:R-:W-:Y:S01]  /*07d0*/  @!P1 IMAD.MOV.U32 R13, RZ, RZ, R16 ;  /* 0x000000ffff0d9224 */ /* 0x000fe200078e0010 */
[----:B------:R-:W4:Y:S01]  /*07e0*/  LDCU UR12, c[0x0][0x448] ;  /* 0x00008900ff0c77ac */ /* 0x000f220008000800 */
[--C-:B------:R-:W-:Y:S02]  /*07f0*/  @P1 IMAD.MOV.U32 R16, RZ, RZ, R19.reuse ;  /* 0x000000ffff101224 */ /* 0x100fe400078e0013 */
[----:B------:R-:W-:Y:S01]  /*0800*/  @!P1 IMAD.MOV.U32 R16, RZ, RZ, R19 ;  /* 0x000000ffff109224 */ /* 0x000fe200078e0013 */
[----:B------:R-:W0:Y:S01]  /*0810*/  LDCU.64 UR10, c[0x0][0x3a0] ;  /* 0x00007400ff0a77ac */ /* 0x000e220008000a00 */
[--C-:B------:R-:W-:Y:S02]  /*0820*/  @P1 IMAD.MOV.U32 R19, RZ, RZ, R22.reuse ;  /* 0x000000ffff131224 */ /* 0x100fe400078e0016 */
[----:B------:R-:W-:Y:S02]  /*0830*/  @!P1 IMAD.MOV.U32 R19, RZ, RZ, R22 ;  /* 0x000000ffff139224 */ /* 0x000fe400078e0016 */
[----:B------:R-:W-:Y:S01]  /*0840*/  @P1 IMAD.MOV.U32 R9, RZ, RZ, R12 ;  /* 0x000000ffff091224 */ /* 0x000fe200078e000c */
[----:B------:R-:W-:Y:S01]  /*0850*/  @!P1 MOV R9, R12 ;  /* 0x0000000c00099202 */ /* 0x000fe20000000f00 */
[----:B------:R-:W-:Y:S01]  /*0860*/  IMAD R45, R44, -0x326172a9, RZ ;  /* 0xcd9e8d572c2d7824 */ /* 0x000fe200078e02ff */
[-C--:B------:R-:W-:Y:S01]  /*0870*/  @P1 MOV R12, R15.reuse ;  /* 0x0000000f000c1202 */ /* 0x080fe20000000f00 */
[----:B------:R-:W-:Y:S01]  /*0880*/  IMAD.HI.U32 R22, R3, -0x326172a9, RZ ;  /* 0xcd9e8d5703167827 */ /* 0x000fe200078e00ff */
[----:B------:R-:W-:-:S02]  /*0890*/  @!P1 MOV R12, R15 ;  /* 0x0000000f000c9202 */ /* 0x000fc40000000f00 */
[-C--:B------:R-:W-:Y:S01]  /*08a0*/  @P1 MOV R15, R18.reuse ;  /* 0x00000012000f1202 */ /* 0x080fe20000000f00 */
[----:B------:R-:W-:Y:S01]  /*08b0*/  IMAD R47, R2, -0x2daee0ad, RZ ;  /* 0xd2511f53022f7824 */ /* 0x000fe200078e02ff */
[----:B------:R-:W-:Y:S01]  /*08c0*/  @!P1 MOV R15, R18 ;  /* 0x00000012000f9202 */ /* 0x000fe20000000f00 */
[----:B------:R-:W-:Y:S01]  /*08d0*/  @P1 IMAD.MOV.U32 R11, RZ, RZ, R14 ;  /* 0x000000ffff0b1224 */ /* 0x000fe200078e000e */
[----:B------:R-:W-:Y:S01]  /*08e0*/  LOP3.LUT R45, R45, UR25, R22, 0x96, !PT ;  /* 0x000000192d2d7c12 */ /* 0x000fe2000f8e9616 */
[----:B------:R-:W-:Y:S01]  /*08f0*/  IMAD.HI.U32 R2, R0, -0x2daee0ad, RZ ;  /* 0xd2511f5300027827 */ /* 0x000fe200078e00ff */
[-C--:B------:R-:W-:Y:S02]  /*0900*/  @P1 MOV R18, R21.reuse ;  /* 0x0000001500121202 */ /* 0x080fe40000000f00 */
[----:B------:R-:W-:Y:S01]  /*0910*/  @!P1 MOV R18, R21 ;  /* 0x0000001500129202 */ /* 0x000fe20000000f00 */
[----:B------:R-:W-:Y:S01]  /*0920*/  @!P1 IMAD.MOV.U32 R11, RZ, RZ, R14 ;  /* 0x000000ffff0b9224 */ /* 0x000fe200078e000e */
[----:B------:R-:W-:Y:S01]  /*0930*/  LOP3.LUT R2, R47, UR26, R2, 0x96, !PT ;  /* 0x0000001a2f027c12 */ /* 0x000fe2000f8e9602 */
[--C-:B------:R-:W-:Y:S01]  /*0940*/  @P1 IMAD.MOV.U32 R14, RZ, RZ, R17.reuse ;  /* 0x000000ffff0e1224 */ /* 0x100fe200078e0011 */
[----:B------:R-:W-:Y:S01]  /*0950*/  @P1 MOV R21, R40 ;  /* 0x0000002800151202 */ /* 0x000fe20000000f00 */
[----:B------:R-:W-:Y:S01]  /*0960*/  @!P1 IMAD.MOV.U32 R14, RZ, RZ, R17 ;  /* 0x000000ffff0e9224 */ /* 0x000fe200078e0011 */
[----:B------:R-:W-:Y:S01]  /*0970*/  @P1 MOV R22, R41 ;  /* 0x0000002900161202 */ /* 0x000fe20000000f00 */
[----:B------:R-:W-:-:S02]  /*0980*/  @P1 IMAD.MOV.U32 R17, RZ, RZ, R20 ;  /* 0x000000ffff111224 */ /* 0x000fc400078e0014 */
[----:B------:R-:W-:Y:S02]  /*0990*/  @!P1 IMAD.MOV.U32 R17, RZ, RZ, R20 ;  /* 0x000000ffff119224 */ /* 0x000fe400078e0014 */
[--C-:B------:R-:W-:Y:S02]  /*09a0*/  @P1 IMAD.MOV.U32 R20, RZ, RZ, R23.reuse ;  /* 0x000000ffff141224 */ /* 0x100fe400078e0017 */
[----:B------:R-:W-:Y:S02]  /*09b0*/  @!P1 IMAD.MOV.U32 R20, RZ, RZ, R23 ;  /* 0x000000ffff149224 */ /* 0x000fe400078e0017 */
[----:B------:R-:W-:Y:S02]  /*09c0*/  @!P1 IMAD.MOV.U32 R21, RZ, RZ, R40 ;  /* 0x000000ffff159224 */ /* 0x000fe400078e0028 */
[----:B------:R-:W-:Y:S02]  /*09d0*/  IMAD R23, R0, -0x2daee0ad, RZ ;  /* 0xd2511f5300177824 */ /* 0x000fe400078e02ff */
[----:B------:R-:W-:-:S02]  /*09e0*/  IMAD R40, R3, -0x326172a9, RZ ;  /* 0xcd9e8d5703287824 */ /* 0x000fc400078e02ff */
[----:B------:R-:W-:-:S04]  /*09f0*/  IMAD.HI.U32 R0, R45, -0x2daee0ad, RZ ;  /* 0xd2511f532d007827 */ /* 0x000fc800078e00ff */
[----:B------:R-:W-:-:S04]  /*0a00*/  IMAD.HI.U32 R3, R2, -0x326172a9, RZ ;  /* 0xcd9e8d5702037827 */ /* 0x000fc800078e00ff */
[----:B------:R-:W-:Y:S01]  /*0a10*/  @!P1 IMAD.MOV.U32 R22, RZ, RZ, R41 ;  /* 0x000000ffff169224 */ /* 0x000fe200078e0029 */
[----:B------:R-:W-:Y:S01]  /*0a20*/  LOP3.LUT R41, R23, UR28, R0, 0x96, !PT ;  /* 0x0000001c17297c12 */ /* 0x000fe2000f8e9600 */
[----:B------:R-:W-:Y:S01]  /*0a30*/  IMAD R2, R2, -0x326172a9, RZ ;  /* 0xcd9e8d5702027824 */ /* 0x000fe200078e02ff */
[----:B------:R-:W-:Y:S01]  /*0a40*/  LOP3.LUT R40, R40, UR27, R3, 0x96, !PT ;  /* 0x0000001b28287c12 */ /* 0x000fe2000f8e9603 */
[----:B------:R-:W-:Y:S02]  /*0a50*/  IMAD R45, R45, -0x2daee0ad, RZ ;  /* 0xd2511f532d2d7824 */ /* 0x000fe400078e02ff */
[----:B------:R-:W-:-:S04]  /*0a60*/  IMAD.HI.U32 R3, R41, -0x326172a9, RZ ;  /* 0xcd9e8d5729037827 */ /* 0x000fc800078e00ff */
[----:B------:R-:W-:Y:S01]  /*0a70*/  IMAD.HI.U32 R0, R40, -0x2daee0ad, RZ ;  /* 0xd2511f5328007827 */ /* 0x000fe200078e00ff */
[----:B------:R-:W-:-:S03]  /*0a80*/  LOP3.LUT R3, R2, UR29, R3, 0x96, !PT ;  /* 0x0000001d02037c12 */ /* 0x000fc6000f8e9603 */
[----:B------:R-:W-:Y:S01]  /*0a90*/  @P1 IMAD.MOV.U32 R23, RZ, RZ, R42 ;  /* 0x000000ffff171224 */ /* 0x000fe200078e002a */
[----:B------:R-:W-:Y:S01]  /*0aa0*/  LOP3.LUT R0, R45, UR30, R0, 0x96, !PT ;  /* 0x0000001e2d007c12 */ /* 0x000fe2000f8e9600 */
[----:B------:R-:W-:Y:S02]  /*0ab0*/  @!P1 IMAD.MOV.U32 R23, RZ, RZ, R42 ;  /* 0x000000ffff179224 */ /* 0x000fe400078e002a */
[----:B------:R-:W-:Y:S02]  /*0ac0*/  @!P1 IMAD.MOV.U32 R64, RZ, RZ, R43 ;  /* 0x000000ffff409224 */ /* 0x000fe400078e002b */
[----:B------:R-:W-:Y:S02]  /*0ad0*/  IMAD R78, R40, -0x2daee0ad, RZ ;  /* 0xd2511f53284e7824 */ /* 0x000fe400078e02ff */
[----:B01234-:R-:W-:-:S07]  /*0ae0*/  IMAD R2, R41, -0x326172a9, RZ ;  /* 0xcd9e8d5729027824 */ /* 0x01ffce00078e02ff */
.L_x_4470:
[----:B------:R-:W-:Y:S01]  /*0af0*/  ISETP.NE.U32.AND P1, PT, RZ, UR10, PT ;  /* 0x0000000aff007c0c */ /* 0x000fe2000bf25070 */
[----:B0-----:R-:W0:Y:S01]  /*0b00*/  LDC.64 R82, c[0x0][0x390] ;  /* 0x0000e400ff527b82 */ /* 0x001e220000000a00 */
        /* <DEDUP_REMOVED lines=34> */
.L_x_3980:
        /* <DEDUP_REMOVED lines=13> */
.L_x_3982:
[----:B------:R-:W-:Y:S05]  /*0e00*/  BSYNC.RECONVERGENT B2 ;  /* 0x0000000000027941 */ /* 0x000fea0003800200 */
.L_x_3981:
        /* <DEDUP_REMOVED lines=42> */
.L_x_3979:
[----:B------:R-:W-:Y:S05]  /*10b0*/  BSYNC.RECONVERGENT B1 ;  /* 0x0000000000017941 */ /* 0x000fea0003800200 */
.L_x_3978:
        /* <DEDUP_REMOVED lines=9> */
[----:B------:R-:W-:Y:S01]  /*1150*/  IMAD.MOV.U32 R60, RZ, RZ, 0x2 ;  /* 0x00000002ff3c7424 */ /* 0x000fe200078e00ff */
[----:B------:R-:W-:-:S04]  /*1160*/  FSETP.GTU.FTZ.AND P0, PT, R52, R75, PT ;  /* 0x0000004b3400720b */ /* 0x000fc80003f1c000 */
[----:B------:R-:W-:Y:S02]  /*1170*/  FSEL R52, R57, RZ, !P0 ;  /* 0x000000ff39347208 */ /* 0x000fe40004000000 */
[----:B------:R-:W-:Y:S02]  /*1180*/  PLOP3.LUT P0, PT, P0, PT, PT, 0x8, 0x80 ;  /* 0x000000000080781c */ /* 0x000fe4000070e170 */
[----:B------:R-:W-:Y:S01]  /*1190*/  MOV R57, R2 ;  /* 0x0000000200397202 */ /* 0x000fe20000000f00 */
        /* <DEDUP_REMOVED lines=12> */
.L_x_3985:
        /* <DEDUP_REMOVED lines=13> */
.L_x_3987:
[----:B------:R-:W-:Y:S05]  /*1330*/  BSYNC.RECONVERGENT B2 ;  /* 0x0000000000027941 */ /* 0x000fea0003800200 */
.L_x_3986:
        /* <DEDUP_REMOVED lines=42> */
.L_x_3984:
[----:B------:R-:W-:Y:S05]  /*15e0*/  BSYNC.RECONVERGENT B1 ;  /* 0x0000000000017941 */ /* 0x000fea0003800200 */
.L_x_3983:
        /* <DEDUP_REMOVED lines=24> */
.L_x_3990:
        /* <DEDUP_REMOVED lines=13> */
.L_x_3992:
[----:B------:R-:W-:Y:S05]  /*1840*/  BSYNC.RECONVERGENT B2 ;  /* 0x0000000000027941 */ /* 0x000fea0003800200 */
.L_x_3991:
        /* <DEDUP_REMOVED lines=43> */
.L_x_3989:
[----:B------:R-:W-:Y:S05]  /*1b00*/  BSYNC.RECONVERGENT B1 ;  /* 0x0000000000017941 */ /* 0x000fea0003800200 */
.L_x_3988:
        /* <DEDUP_REMOVED lines=24> */
.L_x_3995:
        /* <DEDUP_REMOVED lines=13> */
.L_x_3997:
[----:B------:R-:W-:Y:S05]  /*1d60*/  BSYNC.RECONVERGENT B2 ;  /* 0x0000000000027941 */ /* 0x000fea0003800200 */
.L_x_3996:
        /* <DEDUP_REMOVED lines=42> */
.L_x_3994:
[----:B------:R-:W-:Y:S05]  /*2010*/  BSYNC.RECONVERGENT B1 ;  /* 0x0000000000017941 */ /* 0x000fea0003800200 */
.L_x_3993:
[----:B------:R-:W-:Y:S01]  /*2020*/  I2FP.F32.U32 R48, R48 ;  /* 0x0000003000307245 */ /* 0x000fe20000201000 */
[----:B------:R-:W-:Y:S01]  /*2030*/  HADD2.F32 R49, -RZ, R49.H1_H1 ;  /* 0x30000031ff317230 */ /* 0x000fe20000004100 */
[----:B------:R-:W-:Y:S01]  /*2040*/  ISETP.NE.AND P0, PT, R60, 0x1, PT ;  /* 0x000000013c00780c */ /* 0x000fe20003f05270 */
[----:B------:R-:W-:Y:S01]  /*2050*/  BSSY.RECONVERGENT B1, `(.L_x_3998) ;  /* 0x000004c000017945 */ /* 0x000fe20003800200 */
[----:B------:R-:W-:Y:S02]  /*2060*/  HFMA2 R62, -RZ, RZ, 0, 1.1920928955078125e-07 ;  /* 0x00000002ff3e7431 */ /* 0x000fe400000001ff */
[----:B------:R-:W-:Y:S01]  /*2070*/  FFMA.FTZ R48, R48, R77, 1.1641532182693481445e-10 ;  /* 0x2f00000030307423 */ /* 0x000fe2000001004d */
[----:B------:R-:W-:-:S04]  /*2080*/  FMUL.FTZ R49, R49, R76 ;  /* 0x0000004c31317220 */ /* 0x000fc80000410000 */
[----:B------:R-:W-:Y:S01]  /*2090*/  FSETP.GTU.FTZ.AND P2, PT, R48, R75, PT ;  /* 0x0000004b3000720b */ /* 0x000fe20003f5c000 */
[----:B------:R-:W-:-:S03]  /*20a0*/  @P1 HADD2.F32 R48, -RZ, R45.H1_H1 ;  /* 0x3000002dff301230 */ /* 0x000fc60000004100 */
        /* <DEDUP_REMOVED lines=14> */
.L_x_4000:
        /* <DEDUP_REMOVED lines=13> */
.L_x_4002:
[----:B------:R-:W-:Y:S05]  /*2260*/  BSYNC.RECONVERGENT B2 ;  /* 0x0000000000027941 */ /* 0x000fea0003800200 */
.L_x_4001:
        /* <DEDUP_REMOVED lines=42> */
.L_x_3999:
[----:B------:R-:W-:Y:S05]  /*2510*/  BSYNC.RECONVERGENT B1 ;  /* 0x0000000000017941 */ /* 0x000fea0003800200 */
.L_x_3998:
        /* <DEDUP_REMOVED lines=23> */
.L_x_4005:
        /* <DEDUP_REMOVED lines=13> */
.L_x_4007:
[----:B------:R-:W-:Y:S05]  /*2760*/  BSYNC.RECONVERGENT B2 ;  /* 0x0000000000027941 */ /* 0x000fea0003800200 */
.L_x_4006:
        /* <DEDUP_REMOVED lines=42> */
.L_x_4004:
[----:B------:R-:W-:Y:S05]  /*2a10*/  BSYNC.RECONVERGENT B1 ;  /* 0x0000000000017941 */ /* 0x000fea0003800200 */
.L_x_4003:
        /* <DEDUP_REMOVED lines=8> */
[----:B------:R-:W-:-:S03]  /*2aa0*/  @P1 HADD2.F32 R48, -RZ, R46.H1_H1 ;  /* 0x3000002eff301230 */ /* 0x000fc60000004100 */
[----:B------:R-:W-:Y:S02]  /*2ab0*/  FSEL R63, R49, RZ, !P0 ;  /* 0x000000ff313f7208 */ /* 0x000fe40004000000 */
[----:B------:R-:W-:Y:S02]  /*2ac0*/  MOV R49, R2 ;  /* 0x0000000200317202 */ /* 0x000fe40000000f00 */
[----:B------:R-:W-:Y:S01]  /*2ad0*/  PLOP3.LUT P0, PT, P0, PT, PT, 0x8, 0x80 ;  /* 0x000000000080781c */ /* 0x000fe2000070e170 */
        /* <DEDUP_REMOVED lines=11> */
.L_x_4010:
        /* <DEDUP_REMOVED lines=13> */
.L_x_4012:
[----:B------:R-:W-:Y:S05]  /*2c60*/  BSYNC.RECONVERGENT B2 ;  /* 0x0000000000027941 */ /* 0x000fea0003800200 */
.L_x_4011:
        /* <DEDUP_REMOVED lines=42> */
.L_x_4009:
[----:B------:R-:W-:Y:S05]  /*2f10*/  BSYNC.RECONVERGENT B1 ;  /* 0x0000000000017941 */ /* 0x000fea0003800200 */
.L_x_4008:
        /* <DEDUP_REMOVED lines=23> */
.L_x_4015:
        /* <DEDUP_REMOVED lines=13> */
.L_x_4017:
[----:B------:R-:W-:Y:S05]  /*3160*/  BSYNC.RECONVERGENT B2 ;  /* 0x0000000000027941 */ /* 0x000fea0003800200 */
.L_x_4016:
        /* <DEDUP_REMOVED lines=42> */
.L_x_4014:
[----:B------:R-:W-:Y:S05]  /*3410*/  BSYNC.RECONVERGENT B1 ;  /* 0x0000000000017941 */ /* 0x000fea0003800200 */
.L_x_4013:
        /* <DEDUP_REMOVED lines=13> */
[----:B------:R-:W-:Y:S01]  /*34f0*/  PRMT R51, R88, 0x5410, R51 ;  /* 0x0000541058337816 */ /* 0x000fe20000000033 */
[----:B------:R-:W-:Y:S06]  /*3500*/  BRA `(.L_x_4018) ;  /* 0x00000050002c7947 */ /* 0x000fec0003800000 */
.L_x_3977:
        /* <DEDUP_REMOVED lines=16> */
.L_x_4021:
        /* <DEDUP_REMOVED lines=13> */
.L_x_4023:
[----:B------:R-:W-:Y:S05]  /*36e0*/  BSYNC.RECONVERGENT B2 ;  /* 0x0000000000027941 */ /* 0x000fea0003800200 */
.L_x_4022:
        /* <DEDUP_REMOVED lines=42> */
.L_x_4020:
[----:B------:R-:W-:Y:S05]  /*3990*/  BSYNC.RECONVERGENT B1 ;  /* 0x0000000000017941 */ /* 0x000fea0003800200 */
.L_x_4019:
[----:B------:R-:W-:Y:S01]  /*39a0*/  I2FP.F32.U32 R52, R52 ;  /* 0x0000003400347245 */ /* 0x000fe20000201000 */
[----:B------:R-:W-:Y:S01]  /*39b0*/  IMAD.U32 R75, RZ, RZ, UR31 ;  /* 0x0000001fff4b7e24 */ /* 0x000fe2000f8e00ff */
[----:B------:R-:W-:Y:S01]  /*39c0*/  ISETP.NE.AND P2, PT, R58, 0x1, PT ;  /* 0x000000013a00780c */ /* 0x000fe20003f45270 */
[----:B-----5:R-:W-:Y:S01]  /*39d0*/  HADD2.F32 R57, -RZ, R48.H0_H0 ;  /* 0x20000030ff397230 */ /* 0x020fe20000004100 */
[----:B------:R-:W-:Y:S01]  /*39e0*/  MOV R76, UR32 ;  /* 0x00000020004c7c02 */ /* 0x000fe20008000f00 */
[----:B------:R-:W-:Y:S01]  /*39f0*/  FFMA.FTZ R52, R52, R77, 1.1641532182693481445e-10 ;  /* 0x2f00000034347423 */ /* 0x000fe2000001004d */
[----:B------:R-:W-:Y:S01]  /*3a00*/  BSSY.RECONVERGENT B1, `(.L_x_4024) ;  /* 0x000004a000017945 */ /* 0x000fe20003800200 */
[----:B------:R-:W-:-:S03]  /*3a10*/  IMAD.MOV.U32 R59, RZ, RZ, 0x2 ;  /* 0x00000002ff3b7424 */ /* 0x000fc600078e00ff */
[----:B------:R-:W-:Y:S01]  /*3a20*/  FSETP.GTU.FTZ.AND P0, PT, R52, R75, PT ;  /* 0x0000004b3400720b */ /* 0x000fe20003f1c000 */
[----:B------:R-:W-:Y:S01]  /*3a30*/  FMUL.FTZ R52, R57, R76 ;  /* 0x0000004c39347220 */ /* 0x000fe20000410000 */
[----:B------:R-:W-:Y:S02]  /*3a40*/  IMAD.MOV.U32 R57, RZ, RZ, R2 ;  /* 0x000000ffff397224 */ /* 0x000fe400078e0002 */
        /* <DEDUP_REMOVED lines=12> */
.L_x_4026:
        /* <DEDUP_REMOVED lines=13> */
.L_x_4028:
[----:B------:R-:W-:Y:S05]  /*3be0*/  BSYNC.RECONVERGENT B2 ;  /* 0x0000000000027941 */ /* 0x000fea0003800200 */
.L_x_4027:
        /* <DEDUP_REMOVED lines=43> */
.L_x_4025:
[----:B------:R-:W-:Y:S05]  /*3ea0*/  BSYNC.RECONVERGENT B1 ;  /* 0x0000000000017941 */ /* 0x000fea0003800200 */
.L_x_4024:
        /* <DEDUP_REMOVED lines=25> */
.L_x_4031:
        /* <DEDUP_REMOVED lines=13> */
.L_x_4033:
[----:B------:R-:W-:Y:S05]  /*4110*/  BSYNC.RECONVERGENT B2 ;  /* 0x0000000000027941 */ /* 0x000fea0003800200 */
.L_x_4032:
        /* <DEDUP_REMOVED lines=43> */
.L_x_4030:
[----:B------:R-:W-:Y:S05]  /*43d0*/  BSYNC.RECONVERGENT B1 ;  /* 0x0000000000017941 */ /* 0x000fea0003800200 */
.L_x_4029:
        /* <DEDUP_REMOVED lines=21> */
.L_x_4036:
        /* <DEDUP_REMOVED lines=13> */
.L_x_4038:
[----:B------:R-:W-:Y:S05]  /*4600*/  BSYNC.RECONVERGENT B2 ;  /* 0x0000000000027941 */ /* 0x000fea0003800200 */
.L_x_4037:
        /* <DEDUP_REMOVED lines=43> */
.L_x_4035:
[----:B------:R-:W-:Y:S05]  /*48c0*/  BSYNC.RECONVERGENT B1 ;  /* 0x0000000000017941 */ /* 0x000fea0003800200 */
.L_x_4034:
        /* <DEDUP_REMOVED lines=25> */
.L_x_4041:
        /* <DEDUP_REMOVED lines=13> */
.L_x_4043:
[----:B------:R-:W-:Y:S05]  /*4b30*/  BSYNC.RECONVERGENT B2 ;  /* 0x0000000000027941 */ /* 0x000fea0003800200 */
.L_x_4042:
        /* <DEDUP_REMOVED lines=43> */
.L_x_4040:
[----:B------:R-:W-:Y:S05]  /*4df0*/  BSYNC.RECONVERGENT B1 ;  /* 0x0000000000017941 */ /* 0x000fea0003800200 */
.L_x_4039:
[----:B------:R-:W-:Y:S01]  /*4e00*/  I2FP.F32.U32 R48, R48 ;  /* 0x0000003000307245 */ /* 0x000fe20000201000 */
[----:B------:R-:W-:Y:S01]  /*4e10*/  HADD2.F32 R61, -RZ, R49.H0_H0 ;  /* 0x20000031ff3d7230 */ /* 0x000fe20000004100 */
        /* <DEDUP_REMOVED lines=19> */
.L_x_4046:
        /* <DEDUP_REMOVED lines=13> */
.L_x_4048:
[----:B------:R-:W-:Y:S05]  /*5020*/  BSYNC.RECONVERGENT B2 ;  /* 0x0000000000027941 */ /* 0x000fea0003800200 */
.L_x_4047:
        /* <DEDUP_REMOVED lines=42> */
.L_x_4045:
[----:B------:R-:W-:Y:S05]  /*52d0*/  BSYNC.RECONVERGENT B1 ;  /* 0x0000000000017941 */ /* 0x000fea0003800200 */
.L_x_4044:
        /* <DEDUP_REMOVED lines=25> */
.L_x_4051:
        /* <DEDUP_REMOVED lines=13> */
.L_x_4053:
[----:B------:R-:W-:Y:S05]  /*5540*/  BSYNC.RECONVERGENT B2 ;  /* 0x0000000000027941 */ /* 0x000fea0003800200 */
.L_x_4052:
        /* <DEDUP_REMOVED lines=42> */
.L_x_4050:
[----:B------:R-:W-:Y:S05]  /*57f0*/  BSYNC.RECONVERGENT B1 ;  /* 0x0000000000017941 */ /* 0x000fea0003800200 */
.L_x_4049:
[----:B------:R-:W-:Y:S01]  /*5800*/  ISETP.NE.AND P3, PT, R60, 0x1, PT ;  /* 0x000000013c00780c */ /* 0x000fe20003f65270 */
[----:B------:R-:W-:Y:S01]  /*5810*/  HADD2.F32 R49, -RZ, R49.H1_H1 ;  /* 0x30000031ff317230 */ /* 0x000fe20000004100 */
[----:B------:R-:W-:Y:S01]  /*5820*/  I2FP.F32.U32 R48, R48 ;  /* 0x0000003000307245 */ /* 0x000fe20000201000 */
[----:B------:R-:W-:Y:S01]  /*5830*/  BSSY.RECONVERGENT B1, `(.L_x_4054) ;  /* 0x0000049000017945 */ /* 0x000fe20003800200 */
[----:B------:R-:W-:Y:S02]  /*5840*/  IMAD.MOV.U32 R62, RZ, RZ, 0x2 ;  /* 0x00000002ff3e7424 */ /* 0x000fe400078e00ff */
[----:B------:R-:W-:Y:S01]  /*5850*/  FMUL.FTZ R49, R49, R76 ;  /* 0x0000004c31317220 */ /* 0x000fe20000410000 */
[----:B------:R-:W-:-:S05]  /*5860*/  FFMA.FTZ R48, R48, R77, 1.1641532182693481445e-10 ;  /* 0x2f00000030307423 */ /* 0x000fca000001004d */
[----:B------:R-:W-:Y:S02]  /*5870*/  FSETP.GTU.FTZ.AND P0, PT, R48, R75, PT ;  /* 0x0000004b3000720b */ /* 0x000fe40003f1c000 */
[----:B------:R-:W-:Y:S02]  /*5880*/  MOV R48, R2 ;  /* 0x0000000200307202 */ /* 0x000fe40000000f00 */
        /* <DEDUP_REMOVED lines=11> */
.L_x_4056:
        /* <DEDUP_REMOVED lines=13> */
.L_x_4058:
[----:B------:R-:W-:Y:S05]  /*5a10*/  BSYNC.RECONVERGENT B2 ;  /* 0x0000000000027941 */ /* 0x000fea0003800200 */
.L_x_4057:
        /* <DEDUP_REMOVED lines=42> */
.L_x_4055:
[----:B------:R-:W-:Y:S05]  /*5cc0*/  BSYNC.RECONVERGENT B1 ;  /* 0x0000000000017941 */ /* 0x000fea0003800200 */
.L_x_4054:
        /* <DEDUP_REMOVED lines=25> */
.L_x_4061:
        /* <DEDUP_REMOVED lines=13> */
.L_x_4063:
[----:B------:R-:W-:Y:S05]  /*5f30*/  BSYNC.RECONVERGENT B2 ;  /* 0x0000000000027941 */ /* 0x000fea0003800200 */
.L_x_4062:
        /* <DEDUP_REMOVED lines=43> */
.L_x_4060:
[----:B------:R-:W-:Y:S05]  /*61f0*/  BSYNC.RECONVERGENT B1 ;  /* 0x0000000000017941 */ /* 0x000fea0003800200 */
.L_x_4059:
        /* <DEDUP_REMOVED lines=20> */
.L_x_4066:
        /* <DEDUP_REMOVED lines=13> */
.L_x_4068:
[----:B------:R-:W-:Y:S05]  /*6410*/  BSYNC.RECONVERGENT B2 ;  /* 0x0000000000027941 */ /* 0x000fea0003800200 */
.L_x_4067:
        /* <DEDUP_REMOVED lines=42> */
.L_x_4065:
[----:B------:R-:W-:Y:S05]  /*66c0*/  BSYNC.RECONVERGENT B1 ;  /* 0x0000000000017941 */ /* 0x000fea0003800200 */
.L_x_4064:
        /* <DEDUP_REMOVED lines=25> */
.L_x_4071:
        /* <DEDUP_REMOVED lines=13> */
.L_x_4073:
[----:B------:R-:W-:Y:S05]  /*6930*/  BSYNC.RECONVERGENT B2 ;  /* 0x0000000000027941 */ /* 0x000fea0003800200 */
.L_x_4072:
        /* <DEDUP_REMOVED lines=42> */
.L_x_4070:
[----:B------:R-:W-:Y:S05]  /*6be0*/  BSYNC.RECONVERGENT B1 ;  /* 0x0000000000017941 */ /* 0x000fea0003800200 */
.L_x_4069:
        /* <DEDUP_REMOVED lines=20> */
.L_x_4076:
        /* <DEDUP_REMOVED lines=13> */
.L_x_4078:
[----:B------:R-:W-:Y:S05]  /*6e00*/  BSYNC.RECONVERGENT B2 ;  /* 0x0000000000027941 */ /* 0x000fea0003800200 */
.L_x_4077:
        /* <DEDUP_REMOVED lines=42> */
.L_x_4075:
[----:B------:R-:W-:Y:S05]  /*70b0*/  BSYNC.RECONVERGENT B1 ;  /* 0x0000000000017941 */ /* 0x000fea0003800200 */
.L_x_4074:
        /* <DEDUP_REMOVED lines=25> */
.L_x_4081:
        /* <DEDUP_REMOVED lines=13> */
.L_x_4083:
[----:B------:R-:W-:Y:S05]  /*7320*/  BSYNC.RECONVERGENT B2 ;  /* 0x0000000000027941 */ /* 0x000fea0003800200 */
.L_x_4082:
        /* <DEDUP_REMOVED lines=42> */
.L_x_4080:
[----:B------:R-:W-:Y:S05]  /*75d0*/  BSYNC.RECONVERGENT B1 ;  /* 0x0000000000017941 */ /* 0x000fea0003800200 */
.L_x_4079:
        /* <DEDUP_REMOVED lines=20> */
.L_x_4086:
        /* <DEDUP_REMOVED lines=13> */
.L_x_4088:
[----:B------:R-:W-:Y:S05]  /*77f0*/  BSYNC.RECONVERGENT B2 ;  /* 0x0000000000027941 */ /* 0x000fea0003800200 */
.L_x_4087:
        /* <DEDUP_REMOVED lines=42> */
.L_x_4085:
[----:B------:R-:W-:Y:S05]  /*7aa0*/  BSYNC.RECONVERGENT B1 ;  /* 0x0000000000017941 */ /* 0x000fea0003800200 */
.L_x_4084:
        /* <DEDUP_REMOVED lines=25> */
.L_x_4091:
        /* <DEDUP_REMOVED lines=13> */
.L_x_4093:
[----:B------:R-:W-:Y:S05]  /*7d10*/  BSYNC.RECONVERGENT B2 ;  /* 0x0000000000027941 */ /* 0x000fea0003800200 */
.L_x_4092:
        /* <DEDUP_REMOVED lines=42> */
.L_x_4090:
[----:B------:R-:W-:Y:S05]  /*7fc0*/  BSYNC.RECONVERGENT B1 ;  /* 0x0000000000017941 */ /* 0x000fea0003800200 */
.L_x_4089:
        /* <DEDUP_REMOVED lines=20> */
.L_x_4096:
        /* <DEDUP_REMOVED lines=15> */
.L_x_4098:
[----:B------:R-:W-:Y:S05]  /*8200*/  BSYNC.RECONVERGENT B2 ;  /* 0x0000000000027941 */ /* 0x000fea0003800200 */
.L_x_4097:
        /* <DEDUP_REMOVED lines=42> */
.L_x_4095:
[----:B------:R-:W-:Y:S05]  /*84b0*/  BSYNC.RECONVERGENT B1 ;  /* 0x0000000000017941 */ /* 0x000fea0003800200 */
.L_x_4094:
        /* <DEDUP_REMOVED lines=8> */
[----:B------:R-:W-:Y:S02]  /*8540*/  SEL R73, RZ, 0x1, P6 ;  /* 0x00000001ff497807 */ /* 0x000fe40003000000 */
[----:B------:R-:W-:Y:S01]  /*8550*/  PRMT R49, R87, 0x5410, R89 ;  /* 0x0000541057317816 */ /* 0x000fe20000000059 */
[----:B------:R-:W-:Y:S01]  /*8560*/  FADD.FTZ R51, R51, R48 ;  /* 0x0000003033337221 */ /* 0x000fe20000010000 */
[----:B------:R-:W-:-:S03]  /*8570*/  PRMT R48, R85, 0x5410, R86 ;  /* 0x0000541055307816 */ /* 0x000fc60000000056 */
[--C-:B------:R-:W-:Y:S01]  /*8580*/  @P1 FADD.FTZ R74, R74, R51.reuse ;  /* 0x000000334a4a1221 */ /* 0x100fe20000010000 */
[----:B------:R-:W-:-:S05]  /*8590*/  @!P1 IMAD.MOV.U32 R74, RZ, RZ, R51 ;  /* 0x000000ffff4a9224 */ /* 0x000fca00078e0033 */
[----:B------:R-:W-:-:S04]  /*85a0*/  F2FP.F16.F32.PACK_AB R51, RZ, R74 ;  /* 0x0000004aff33723e */ /* 0x000fc800000000ff */
[----:B------:R-:W-:-:S07]  /*85b0*/  PRMT R51, R88, 0x5410, R51 ;  /* 0x0000541058337816 */ /* 0x000fce0000000033 */
.L_x_4018:
[----:B------:R-:W-:Y:S01]  /*85c0*/  SEL R89, RZ, 0x100, !P0 ;  /* 0x00000100ff597807 */ /* 0x000fe20004000000 */
[----:B------:R-:W0:Y:S01]  /*85d0*/  @P1 LDC.64 R80, c[0x0][0x3a0] ;  /* 0x0000e800ff501b82 */ /* 0x000e220000000a00 */
[----:B------:R-:W-:Y:S02]  /*85e0*/  ISETP.NE.U32.AND P0, PT, R54, RZ, PT ;  /* 0x000000ff3600720c */ /* 0x000fe40003f05070 */
[----:B------:R-:W-:Y:S02]  /*85f0*/  SEL R87, RZ, 0x1000000, !P5 ;  /* 0x01000000ff577807 */ /* 0x000fe40006800000 */
[----:B------:R-:W-:Y:S02]  /*8600*/  ISETP.NE.AND.EX P0, PT, R55, RZ, PT, P0 ;  /* 0x000000ff3700720c */ /* 0x000fe40003f05300 */
[----:B------:R-:W-:Y:S01]  /*8610*/  ISETP.NE.AND P6, PT, R56, RZ, PT ;  /* 0x000000ff3800720c */ /* 0x000fe20003fc5270 */
[----:B------:R-:W1:Y:S01]  /*8620*/  LDC.64 R54, c[0x0][0x3a8] ;  /* 0x0000ea00ff367b82 */ /* 0x000e620000000a00 */
[----:B------:R-:W-:-:S02]  /*8630*/  ISETP.NE.AND P5, PT, R57, RZ, PT ;  /* 0x000000ff3900720c */ /* 0x000fc40003fa5270 */
[----:B------:R-:W-:Y:S02]  /*8640*/  SEL R88, RZ, 0x10000, !P4 ;  /* 0x00010000ff587807 */ /* 0x000fe40006000000 */
[----:B------:R-:W-:Y:S02]  /*8650*/  ISETP.NE.AND P4, PT, R84, RZ, PT ;  /* 0x000000ff5400720c */ /* 0x000fe40003f85270 */
[----:B------:R-:W-:Y:S01]  /*8660*/  SEL R86, RZ, 0x1000000, !P2 ;  /* 0x01000000ff567807 */ /* 0x000fe20005000000 */
[----:B------:R-:W2:Y:S01]  /*8670*/  LDC.64 R56, c[0x0][0x3b0] ;  /* 0x0000ec00ff387b82 */ /* 0x000ea20000000a00 */
[----:B------:R-:W-:Y:S02]  /*8680*/  SEL R79, RZ, 0x10000, !P4 ;  /* 0x00010000ff4f7807 */ /* 0x000fe40006000000 */
[----:B------:R-:W-:Y:S02]  /*8690*/  SEL R78, RZ, 0x100, !P5 ;  /* 0x00000100ff4e7807 */ /* 0x000fe40006800000 */
[----:B------:R-:W-:-:S02]  /*86a0*/  LOP3.LUT R89, R89, R87, R88, 0xfe, !PT ;  /* 0x0000005759597212 */ /* 0x000fc400078efe58 */
[----:B------:R-:W-:Y:S01]  /*86b0*/  SEL R88, RZ, 0x1, !P3 ;  /* 0x00000001ff587807 */ /* 0x000fe20005800000 */
[----:B------:R-:W3:Y:S01]  /*86c0*/  @P0 LDC.64 R84, c[0x0][0x398] ;  /* 0x0000e600ff540b82 */ /* 0x000ee20000000a00 */
[----:B------:R-:W-:Y:S01]  /*86d0*/  LOP3.LUT R78, R78, R86, R79, 0xfe, !PT ;  /* 0x000000564e4e7212 */ /* 0x000fe200078efe4f */
[----:B------:R-:W-:Y:S01]  /*86e0*/  VIADD R79, R53, 0x20 ;  /* 0x00000020354f7836 */ /* 0x000fe20000000000 */
[----:B------:R-:W-:Y:S02]  /*86f0*/  SEL R87, RZ, 0x1, !P6 ;  /* 0x00000001ff577807 */ /* 0x000fe40007000000 */
[----:B------:R-:W-:Y:S01]  /*8700*/  LOP3.LUT R89, R89, R88, RZ, 0xfc, !PT ;  /* 0x0000005859597212 */ /* 0x000fe200078efcff */
[----:B0-----:R-:W-:Y:S01]  /*8710*/  @P1 IMAD.WIDE.U32 R80, R79, 0x10, R80 ;  /* 0x000000104f501825 */ /* 0x001fe200078e0050 */
[----:B------:R-:W-:-:S03]  /*8720*/  LOP3.LUT R88, R78, R87, RZ, 0xfc, !PT ;  /* 0x000000574e587212 */ /* 0x000fc600078efcff */
[----:B-1----:R-:W-:-:S04]  /*8730*/  IMAD.WIDE.U32 R94, R53, 0x10, R54 ;  /* 0x00000010355e7825 */ /* 0x002fc800078e0036 */
[----:B------:R-:W-:Y:S01]  /*8740*/  IMAD.WIDE.U32 R86, R79, 0x10, R82 ;  /* 0x000000104f567825 */ /* 0x000fe200078e0052 */
[----:B------:R0:W-:Y:S03]  /*8750*/  STG.E.128 desc[UR8][R94.64], R48 ;  /* 0x000000305e007986 */ /* 0x0001e6000c101d08 */
[----:B--2---:R-:W-:-:S05]  /*8760*/  IMAD.WIDE.U32 R90, R53, 0x8, R56 ;  /* 0x00000008355a7825 */ /* 0x004fca00078e0038 */
[----:B------:R0:W-:Y:S01]  /*8770*/  STG.E.64 desc[UR8][R90.64], R88 ;  /* 0x000000585a007986 */ /* 0x0001e2000c101b08 */
[----:B---3--:R-:W-:Y:S01]  /*8780*/  @P0 IMAD.WIDE.U32 R84, R79, 0x10, R84 ;  /* 0x000000104f540825 */ /* 0x008fe200078e0054 */
[----:B------:R-:W-:Y:S06]  /*8790*/  @!P0 BRA `(.L_x_4099) ;  /* 0x0000000000508947 */ /* 0x000fec0003800000 */
        /* <DEDUP_REMOVED lines=20> */
.L_x_4099:
        /* <DEDUP_REMOVED lines=20> */
.L_x_4103:
        /* <DEDUP_REMOVED lines=13> */
.L_x_4105:
[----:B------:R-:W-:Y:S05]  /*8af0*/  BSYNC.RECONVERGENT B2 ;  /* 0x0000000000027941 */ /* 0x000fea0003800200 */
.L_x_4104:
        /* <DEDUP_REMOVED lines=42> */
.L_x_4102:
[----:B------:R-:W-:Y:S05]  /*8da0*/  BSYNC.RECONVERGENT B1 ;  /* 0x0000000000017941 */ /* 0x000fea0003800200 */
.L_x_4101:
[----:B------:R-:W-:Y:S01]  /*8db0*/  I2FP.F32.U32 R66, R66 ;  /* 0x0000004200427245 */ /* 0x000fe20000201000 */
[----:B-----5:R-:W-:Y:S01]  /*8dc0*/  HADD2.F32 R67, -RZ, R48.H0_H0 ;  /* 0x20000030ff437230 */ /* 0x020fe20000004100 */
        /* <DEDUP_REMOVED lines=19> */
.L_x_4108:
        /* <DEDUP_REMOVED lines=13> */
.L_x_4110:
[----:B------:R-:W-:Y:S05]  /*8fd0*/  BSYNC.RECONVERGENT B2 ;  /* 0x0000000000027941 */ /* 0x000fea0003800200 */
.L_x_4109:
        /* <DEDUP_REMOVED lines=26> */
[----:B--2---:R-:W-:Y:S01]  /*9180*/  LOP3.LUT R80, R2, UR23, R71, 0x96, !PT ;  /* 0x0000001702507c12 */ /* 0x004fe2000f8e9647 */
        /* <DEDUP_REMOVED lines=15> */
.L_x_4107:
[----:B------:R-:W-:Y:S05]  /*9280*/  BSYNC.RECONVERGENT B1 ;  /* 0x0000000000017941 */ /* 0x000fea0003800200 */
.L_x_4106:
        /* <DEDUP_REMOVED lines=12> */
[----:B--2---:R-:W-:Y:S01]  /*9350*/  @P1 FADD.FTZ R84, R69, R72 ;  /* 0x0000004845541221 */ /* 0x004fe20000010000 */
[----:B------:R-:W-:Y:S01]  /*9360*/  @!P1 MOV R84, R72 ;  /* 0x0000004800549202 */ /* 0x000fe20000000f00 */
[----:B------:R-:W-:-:S03]  /*9370*/  IMAD.MOV.U32 R69, RZ, RZ, 0x2 ;  /* 0x00000002ff457424 */ /* 0x000fc600078e00ff */
        /* <DEDUP_REMOVED lines=10> */
.L_x_4113:
        /* <DEDUP_REMOVED lines=13> */
.L_x_4115:
[----:B------:R-:W-:Y:S05]  /*94f0*/  BSYNC.RECONVERGENT B2 ;  /* 0x0000000000027941 */ /* 0x000fea0003800200 */
.L_x_4114:
        /* <DEDUP_REMOVED lines=43> */
.L_x_4112:
[----:B------:R-:W-:Y:S05]  /*97b0*/  BSYNC.RECONVERGENT B1 ;  /* 0x0000000000017941 */ /* 0x000fea0003800200 */
.L_x_4111:
        /* <DEDUP_REMOVED lines=21> */
.L_x_4118:
        /* <DEDUP_REMOVED lines=13> */
.L_x_4120:
[----:B------:R-:W-:Y:S05]  /*99e0*/  BSYNC.RECONVERGENT B2 ;  /* 0x0000000000027941 */ /* 0x000fea0003800200 */
.L_x_4119:
        /* <DEDUP_REMOVED lines=42> */
.L_x_4117:
[----:B------:R-:W-:Y:S05]  /*9c90*/  BSYNC.RECONVERGENT B1 ;  /* 0x0000000000017941 */ /* 0x000fea0003800200 */
.L_x_4116:
        /* <DEDUP_REMOVED lines=8> */
[----:B------:R-:W-:-:S03]  /*9d20*/  IMAD.MOV.U32 R68, RZ, RZ, 0x2 ;  /* 0x00000002ff447424 */ /* 0x000fc600078e00ff */
[----:B------:R-:W-:-:S05]  /*9d30*/  FSEL R67, R67, RZ, !P2 ;  /* 0x000000ff43437208 */ /* 0x000fca0005000000 */
[----:B------:R-:W-:Y:S01]  /*9d40*/  FADD.FTZ R48, R48, R67 ;  /* 0x0000004330307221 */ /* 0x000fe20000010000 */
[----:B------:R-:W-:-:S03]  /*9d50*/  SEL R67, RZ, 0x1, P2 ;  /* 0x00000001ff437807 */ /* 0x000fc60001000000 */
[--C-:B------:R-:W-:Y:S01]  /*9d60*/  @P1 FADD.FTZ R86, R69, R48.reuse ;  /* 0x0000003045561221 */ /* 0x100fe20000010000 */
[----:B------:R-:W-:Y:S01]  /*9d70*/  @!P1 IMAD.MOV.U32 R86, RZ, RZ, R48 ;  /* 0x000000ffff569224 */ /* 0x000fe200078e0030 */
        /* <DEDUP_REMOVED lines=11> */
.L_x_4123:
        /* <DEDUP_REMOVED lines=13> */
.L_x_4125:
[----:B------:R-:W-:Y:S05]  /*9f00*/  BSYNC.RECONVERGENT B2 ;  /* 0x0000000000027941 */ /* 0x000fea0003800200 */
.L_x_4124:
        /* <DEDUP_REMOVED lines=42> */
.L_x_4122:
[----:B------:R-:W-:Y:S05]  /*a1b0*/  BSYNC.RECONVERGENT B1 ;  /* 0x0000000000017941 */ /* 0x000fea0003800200 */
.L_x_4121:
[----:B------:R-:W-:Y:S01]  /*a1c0*/  I2FP.F32.U32 R48, R48 ;  /* 0x0000003000307245 */ /* 0x000fe20000201000 */
[----:B------:R-:W-:Y:S01]  /*a1d0*/  HADD2.F32 R69, -RZ, R49.H0_H0 ;  /* 0x20000031ff457230 */ /* 0x000fe20000004100 */
[----:B------:R-:W-:Y:S01]  /*a1e0*/  ISETP.NE.AND P3, PT, R68, 0x1, PT ;  /* 0x000000014400780c */ /* 0x000fe20003f65270 */
[----:B------:R-:W-:Y:S01]  /*a1f0*/  BSSY.RECONVERGENT B1, `(.L_x_4126) ;  /* 0x000004a000017945 */ /* 0x000fe20003800200 */
[----:B------:R-:W-:Y:S02]  /*a200*/  HFMA2 R70, -RZ, RZ, 0, 1.1920928955078125e-07 ;  /* 0x00000002ff467431 */ /* 0x000fe400000001ff */
[----:B------:R-:W-:-:S05]  /*a210*/  FFMA.FTZ R48, R48, R77, 1.1641532182693481445e-10 ;  /* 0x2f00000030307423 */ /* 0x000fca000001004d */
        /* <DEDUP_REMOVED lines=15> */
.L_x_4128:
        /* <DEDUP_REMOVED lines=13> */
.L_x_4130:
[----:B------:R-:W-:Y:S05]  /*a3e0*/  BSYNC.RECONVERGENT B2 ;  /* 0x0000000000027941 */ /* 0x000fea0003800200 */
.L_x_4129:
        /* <DEDUP_REMOVED lines=42> */
.L_x_4127:
[----:B------:R-:W-:Y:S05]  /*a690*/  BSYNC.RECONVERGENT B1 ;  /* 0x0000000000017941 */ /* 0x000fea0003800200 */
.L_x_4126:
        /* <DEDUP_REMOVED lines=25> */
.L_x_4133:
        /* <DEDUP_REMOVED lines=13> */
.L_x_4135:
[----:B------:R-:W-:Y:S05]  /*a900*/  BSYNC.RECONVERGENT B2 ;  /* 0x0000000000027941 */ /* 0x000fea0003800200 */
.L_x_4134:
        /* <DEDUP_REMOVED lines=42> */
.L_x_4132:
[----:B------:R-:W-:Y:S05]  /*abb0*/  BSYNC.RECONVERGENT B1 ;  /* 0x0000000000017941 */ /* 0x000fea0003800200 */
.L_x_4131:
[----:B------:R-:W-:Y:S01]  /*abc0*/  I2FP.F32.U32 R48, R48 ;  /* 0x0000003000307245 */ /* 0x000fe20000201000 */
[----:B------:R-:W-:Y:S01]  /*abd0*/  HADD2.F32 R49, -RZ, R49.H1_H1 ;  /* 0x30000031ff317230 */ /* 0x000fe20000004100 */
[----:B------:R-:W-:Y:S01]  /*abe0*/  ISETP.NE.AND P2, PT, R71, 0x1, PT ;  /* 0x000000014700780c */ /* 0x000fe20003f45270 */
[----:B------:R-:W-:Y:S01]  /*abf0*/  BSSY.RECONVERGENT B1, `(.L_x_4136) ;  /* 0x000004a000017945 */ /* 0x000fe20003800200 */
[----:B------:R-:W-:Y:S02]  /*ac00*/  HFMA2 R70, -RZ, RZ, 0, 1.1920928955078125e-07 ;  /* 0x00000002ff467431 */ /* 0x000fe400000001ff */
[----:B------:R-:W-:Y:S01]  /*ac10*/  FFMA.FTZ R48, R48, R77, 1.1641532182693481445e-10 ;  /* 0x2f00000030307423 */ /* 0x000fe2000001004d */
[----:B------:R-:W-:-:S04]  /*ac20*/  FMUL.FTZ R49, R49, R76 ;  /* 0x0000004c31317220 */ /* 0x000fc80000410000 */
[----:B------:R-:W-:-:S04]  /*ac30*/  FSETP.GTU.FTZ.AND P3, PT, R48, R75, PT ;  /* 0x0000004b3000720b */ /* 0x000fc80003f7c000 */
[----:B------:R-:W-:Y:S01]  /*ac40*/  FSEL R69, R49, RZ, !P3 ;  /* 0x000000ff31457208 */ /* 0x000fe20005800000 */
[----:B------:R-:W-:Y:S01]  /*ac50*/  IMAD.MOV.U32 R49, RZ, RZ, R2 ;  /* 0x000000ffff317224 */ /* 0x000fe200078e0002 */
        /* <DEDUP_REMOVED lines=11> */
.L_x_4138:
        /* <DEDUP_REMOVED lines=13> */
.L_x_4140:
[----:B------:R-:W-:Y:S05]  /*ade0*/  BSYNC.RECONVERGENT B2 ;  /* 0x0000000000027941 */ /* 0x000fea0003800200 */
.L_x_4139:
        /* <DEDUP_REMOVED lines=42> */
.L_x_4137:
[----:B------:R-:W-:Y:S05]  /*b090*/  BSYNC.RECONVERGENT B1 ;  /* 0x0000000000017941 */ /* 0x000fea0003800200 */
.L_x_4136:
        /* <DEDUP_REMOVED lines=25> */
.L_x_4143:
        /* <DEDUP_REMOVED lines=13> */
.L_x_4145:
[----:B------:R-:W-:Y:S05]  /*b300*/  BSYNC.RECONVERGENT B2 ;  /* 0x0000000000027941 */ /* 0x000fea0003800200 */
.L_x_4144:
        /* <DEDUP_REMOVED lines=42> */
.L_x_4142:
[----:B------:R-:W-:Y:S05]  /*b5b0*/  BSYNC.RECONVERGENT B1 ;  /* 0x0000000000017941 */ /* 0x000fea0003800200 */
.L_x_4141:
        /* <DEDUP_REMOVED lines=20> */
.L_x_4148:
        /* <DEDUP_REMOVED lines=13> */
.L_x_4150:
[----:B------:R-:W-:Y:S05]  /*b7d0*/  BSYNC.RECONVERGENT B2 ;  /* 0x0000000000027941 */ /* 0x000fea0003800200 */
.L_x_4149:
        /* <DEDUP_REMOVED lines=42> */
.L_x_4147:
[----:B------:R-:W-:Y:S05]  /*ba80*/  BSYNC.RECONVERGENT B1 ;  /* 0x0000000000017941 */ /* 0x000fea0003800200 */
.L_x_4146:
        /* <DEDUP_REMOVED lines=25> */
.L_x_4153:
        /* <DEDUP_REMOVED lines=13> */
.L_x_4155:
[----:B------:R-:W-:Y:S05]  /*bcf0*/  BSYNC.RECONVERGENT B2 ;  /* 0x0000000000027941 */ /* 0x000fea0003800200 */
.L_x_4154:
        /* <DEDUP_REMOVED lines=42> */
.L_x_4152:
[----:B------:R-:W-:Y:S05]  /*bfa0*/  BSYNC.RECONVERGENT B1 ;  /* 0x0000000000017941 */ /* 0x000fea0003800200 */
.L_x_4151:
        /* <DEDUP_REMOVED lines=20> */
.L_x_4158:
        /* <DEDUP_REMOVED lines=13> */
.L_x_4160:
[----:B------:R-:W-:Y:S05]  /*c1c0*/  BSYNC.RECONVERGENT B2 ;  /* 0x0000000000027941 */ /* 0x000fea0003800200 */
.L_x_4159:
        /* <DEDUP_REMOVED lines=42> */
.L_x_4157:
[----:B------:R-:W-:Y:S05]  /*c470*/  BSYNC.RECONVERGENT B1 ;  /* 0x0000000000017941 */ /* 0x000fea0003800200 */
.L_x_4156:
        /* <DEDUP_REMOVED lines=25> */
.L_x_4163:
        /* <DEDUP_REMOVED lines=13> */
.L_x_4165:
[----:B------:R-:W-:Y:S05]  /*c6e0*/  BSYNC.RECONVERGENT B2 ;  /* 0x0000000000027941 */ /* 0x000fea0003800200 */
.L_x_4164:
        /* <DEDUP_REMOVED lines=42> */
.L_x_4162:
[----:B------:R-:W-:Y:S05]  /*c990*/  BSYNC.RECONVERGENT B1 ;  /* 0x0000000000017941 */ /* 0x000fea0003800200 */
.L_x_4161:
        /* <DEDUP_REMOVED lines=20> */
.L_x_4168:
        /* <DEDUP_REMOVED lines=13> */
.L_x_4170:
[----:B------:R-:W-:Y:S05]  /*cbb0*/  BSYNC.RECONVERGENT B2 ;  /* 0x0000000000027941 */ /* 0x000fea0003800200 */
.L_x_4169:
        /* <DEDUP_REMOVED lines=42> */
.L_x_4167:
[----:B------:R-:W-:Y:S05]  /*ce60*/  BSYNC.RECONVERGENT B1 ;  /* 0x0000000000017941 */ /* 0x000fea0003800200 */
.L_x_4166:
        /* <DEDUP_REMOVED lines=25> */
.L_x_4173:
        /* <DEDUP_REMOVED lines=13> */
.L_x_4175:
[----:B------:R-:W-:Y:S05]  /*d0d0*/  BSYNC.RECONVERGENT B2 ;  /* 0x0000000000027941 */ /* 0x000fea0003800200 */
.L_x_4174:
        /* <DEDUP_REMOVED lines=42> */
.L_x_4172:
[----:B------:R-:W-:Y:S05]  /*d380*/  BSYNC.RECONVERGENT B1 ;  /* 0x0000000000017941 */ /* 0x000fea0003800200 */
.L_x_4171:
        /* <DEDUP_REMOVED lines=20> */
.L_x_4178:
        /* <DEDUP_REMOVED lines=15> */
.L_x_4180:
[----:B------:R-:W-:Y:S05]  /*d5c0*/  BSYNC.RECONVERGENT B2 ;  /* 0x0000000000027941 */ /* 0x000fea0003800200 */
.L_x_4179:
        /* <DEDUP_REMOVED lines=42> */
.L_x_4177:
[----:B------:R-:W-:Y:S05]  /*d870*/  BSYNC.RECONVERGENT B1 ;  /* 0x0000000000017941 */ /* 0x000fea0003800200 */
.L_x_4176:
[----:B------:R-:W-:Y:S01]  /*d880*/  I2FP.F32.U32 R48, R49 ;  /* 0x0000003100307245 */ /* 0x000fe20000201000 */
[----:B------:R-:W-:Y:S02]  /*d890*/  HADD2.F32 R49, -RZ, R43.H1_H1 ;  /* 0x3000002bff317230 */ /* 0x000fe40000004100 */
[----:B------:R-:W-:Y:S02]  /*d8a0*/  @P1 HADD2.F32 R50, -RZ, R47.H1_H1 ;  /* 0x3000002fff321230 */ /* 0x000fe40000004100 */
[----:B------:R-:W-:Y:S01]  /*d8b0*/  FFMA.FTZ R48, R48, R77, 1.1641532182693481445e-10 ;  /* 0x2f00000030307423 */ /* 0x000fe2000001004d */
[----:B------:R-:W-:-:S04]  /*d8c0*/  FMUL.FTZ R49, R49, R76 ;  /* 0x0000004c31317220 */ /* 0x000fc80000410000 */
        /* <DEDUP_REMOVED lines=13> */
.L_x_4100:
        /* <DEDUP_REMOVED lines=16> */
.L_x_4184:
        /* <DEDUP_REMOVED lines=13> */
.L_x_4186:
[----:B------:R-:W-:Y:S05]  /*db70*/  BSYNC.RECONVERGENT B2 ;  /* 0x0000000000027941 */ /* 0x000fea0003800200 */
.L_x_4185:
        /* <DEDUP_REMOVED lines=39> */
[----:B------:R-:W-:Y:S01]  /*ddf0*/  MOV R78, R80 ;  /* 0x00000050004e7202 */ /* 0x000fe20000000f00 */
[----:B------:R-:W-:Y:S01]  /*de00*/  IMAD.MOV.U32 R80, RZ, RZ, R92 ;  /* 0x000000ffff507224 */ /* 0x000fe200078e005c */
[----:B------:R-:W-:-:S07]  /*de10*/  LOP3.LUT R0, R84, UR30, R81, 0x96, !PT ;  /* 0x0000001e54007c12 */ /* 0x000fce000f8e9651 */
.L_x_4183:
[----:B------:R-:W-:Y:S05]  /*de20*/  BSYNC.RECONVERGENT B1 ;  /* 0x0000000000017941 */ /* 0x000fea0003800200 */
.L_x_4182:
        /* <DEDUP_REMOVED lines=24> */
.L_x_4189:
        /* <DEDUP_REMOVED lines=13> */
.L_x_4191:
[----:B------:R-:W-:Y:S05]  /*e080*/  BSYNC.RECONVERGENT B2 ;  /* 0x0000000000027941 */ /* 0x000fea0003800200 */
.L_x_4190:
        /* <DEDUP_REMOVED lines=42> */
.L_x_4188:
[----:B------:R-:W-:Y:S05]  /*e330*/  BSYNC.RECONVERGENT B1 ;  /* 0x0000000000017941 */ /* 0x000fea0003800200 */
.L_x_4187:
[----:B------:R-:W-:Y:S01]  /*e340*/  I2FP.F32.U32 R80, R81 ;  /* 0x0000005100507245 */ /* 0x000fe20000201000 */
[----:B------:R-:W-:Y:S01]  /*e350*/  HADD2.F32 R81, -RZ, R48.H1_H1 ;  /* 0x30000030ff517230 */ /* 0x000fe20000004100 */
[----:B------:R-:W-:Y:S01]  /*e360*/  ISETP.NE.AND P3, PT, R87, 0x1, PT ;  /* 0x000000015700780c */ /* 0x000fe20003f65270 */
[----:B------:R-:W-:Y:S01]  /*e370*/  @P1 HADD2.F32 R85, -RZ, R44.H1_H1 ;  /* 0x3000002cff551230 */ /* 0x000fe20000004100 */
        /* <DEDUP_REMOVED lines=20> */
.L_x_4194:
        /* <DEDUP_REMOVED lines=13> */
.L_x_4196:
[----:B------:R-:W-:Y:S05]  /*e590*/  BSYNC.RECONVERGENT B2 ;  /* 0x0000000000027941 */ /* 0x000fea0003800200 */
.L_x_4195:
        /* <DEDUP_REMOVED lines=42> */
.L_x_4193:
[----:B------:R-:W-:Y:S05]  /*e840*/  BSYNC.RECONVERGENT B1 ;  /* 0x0000000000017941 */ /* 0x000fea0003800200 */
.L_x_4192:
        /* <DEDUP_REMOVED lines=24> */
.L_x_4199:
        /* <DEDUP_REMOVED lines=13> */
.L_x_4201:
[----:B------:R-:W-:Y:S05]  /*eaa0*/  BSYNC.RECONVERGENT B2 ;  /* 0x0000000000027941 */ /* 0x000fea0003800200 */
.L_x_4200:
        /* <DEDUP_REMOVED lines=42> */
.L_x_4198:
[----:B------:R-:W-:Y:S05]  /*ed50*/  BSYNC.RECONVERGENT B1 ;  /* 0x0000000000017941 */ /* 0x000fea0003800200 */
.L_x_4197:
        /* <DEDUP_REMOVED lines=24> */
.L_x_4204:
        /* <DEDUP_REMOVED lines=13> */
.L_x_4206:
[----:B------:R-:W-:Y:S05]  /*efb0*/  BSYNC.RECONVERGENT B2 ;  /* 0x0000000000027941 */ /* 0x000fea0003800200 */
.L_x_4205:
        /* <DEDUP_REMOVED lines=42> */
.L_x_4203:
[----:B------:R-:W-:Y:S05]  /*f260*/  BSYNC.RECONVERGENT B1 ;  /* 0x0000000000017941 */ /* 0x000fea0003800200 */
.L_x_4202:
        /* <DEDUP_REMOVED lines=23> */
.L_x_4209:
        /* <DEDUP_REMOVED lines=13> */
.L_x_4211:
[----:B------:R-:W-:Y:S05]  /*f4b0*/  BSYNC.RECONVERGENT B2 ;  /* 0x0000000000027941 */ /* 0x000fea0003800200 */
.L_x_4210:
        /* <DEDUP_REMOVED lines=42> */
.L_x_4208:
[----:B------:R-:W-:Y:S05]  /*f760*/  BSYNC.RECONVERGENT B1 ;  /* 0x0000000000017941 */ /* 0x000fea0003800200 */
.L_x_4207:
        /* <DEDUP_REMOVED lines=9> */
[----:B------:R-:W-:Y:S02]  /*f800*/  MOV R49, R2 ;  /* 0x0000000200317202 */ /* 0x000fe40000000f00 */
[----:B------:R-:W-:Y:S01]  /*f810*/  PLOP3.LUT P3, PT, P3, PT, PT, 0x8, 0x80 ;  /* 0x000000000080781c */ /* 0x000fe20001f6e170 */
        /* <DEDUP_REMOVED lines=12> */
.L_x_4214:
        /* <DEDUP_REMOVED lines=13> */
.L_x_4216:
[----:B------:R-:W-:Y:S05]  /*f9b0*/  BSYNC.RECONVERGENT B2 ;  /* 0x0000000000027941 */ /* 0x000fea0003800200 */
.L_x_4215:
        /* <DEDUP_REMOVED lines=42> */
.L_x_4213:
[----:B------:R-:W-:Y:S05]  /*fc60*/  BSYNC.RECONVERGENT B1 ;  /* 0x0000000000017941 */ /* 0x000fea0003800200 */
.L_x_4212:
        /* <DEDUP_REMOVED lines=23> */
.L_x_4219:
        /* <DEDUP_REMOVED lines=13> */
.L_x_4221:
[----:B------:R-:W-:Y:S05]  /*feb0*/  BSYNC.RECONVERGENT B2 ;  /* 0x0000000000027941 */ /* 0x000fea0003800200 */
.L_x_4220:
        /* <DEDUP_REMOVED lines=42> */
.L_x_4218:
[----:B------:R-:W-:Y:S05]  /*10160*/  BSYNC.RECONVERGENT B1 ;  /* 0x0000000000017941 */ /* 0x000fea0003800200 */
.L_x_4217:
        /* <DEDUP_REMOVED lines=14> */
.L_x_4181:
        /* <DEDUP_REMOVED lines=47> */
.L_x_4222:
        /* <DEDUP_REMOVED lines=20> */
.L_x_4226:
        /* <DEDUP_REMOVED lines=13> */
.L_x_4228:
[----:B------:R-:W-:Y:S05]  /*10750*/  BSYNC.RECONVERGENT B2 ;  /* 0x0000000000027941 */ /* 0x000fea0003800200 */
.L_x_4227:
        /* <DEDUP_REMOVED lines=41> */
.L_x_4225:
[----:B------:R-:W-:Y:S05]  /*109f0*/  BSYNC.RECONVERGENT B1 ;  /* 0x0000000000017941 */ /* 0x000fea0003800200 */
.L_x_4224:
        /* <DEDUP_REMOVED lines=21> */
.L_x_4231:
        /* <DEDUP_REMOVED lines=13> */
.L_x_4233:
[----:B------:R-:W-:Y:S05]  /*10c20*/  BSYNC.RECONVERGENT B2 ;  /* 0x0000000000027941 */ /* 0x000fea0003800200 */
.L_x_4232:
        /* <DEDUP_REMOVED lines=42> */
.L_x_4230:
[----:B------:R-:W-:Y:S05]  /*10ed0*/  BSYNC.RECONVERGENT B1 ;  /* 0x0000000000017941 */ /* 0x000fea0003800200 */
.L_x_4229:
        /* <DEDUP_REMOVED lines=15> */
[----:B--2---:R-:W-:Y:S01]  /*10fd0*/  F2FP.F16.F32.PACK_AB R101, RZ, R93 ;  /* 0x0000005dff65723e */ /* 0x004fe200000000ff */
        /* <DEDUP_REMOVED lines=9> */
.L_x_4236:
        /* <DEDUP_REMOVED lines=13> */
.L_x_4238:
[----:B------:R-:W-:Y:S05]  /*11140*/  BSYNC.RECONVERGENT B2 ;  /* 0x0000000000027941 */ /* 0x000fea0003800200 */
.L_x_4237:
        /* <DEDUP_REMOVED lines=42> */
.L_x_4235:
[----:B------:R-:W-:Y:S05]  /*113f0*/  BSYNC.RECONVERGENT B1 ;  /* 0x0000000000017941 */ /* 0x000fea0003800200 */
.L_x_4234:
        /* <DEDUP_REMOVED lines=21> */
.L_x_4241:
        /* <DEDUP_REMOVED lines=13> */
.L_x_4243:
[----:B------:R-:W-:Y:S05]  /*11620*/  BSYNC.RECONVERGENT B2 ;  /* 0x0000000000027941 */ /* 0x000fea0003800200 */
.L_x_4242:
        /* <DEDUP_REMOVED lines=42> */
.L_x_4240:
[----:B------:R-:W-:Y:S05]  /*118d0*/  BSYNC.RECONVERGENT B1 ;  /* 0x0000000000017941 */ /* 0x000fea0003800200 */
.L_x_4239:
        /* <DEDUP_REMOVED lines=25> */
.L_x_4246:
        /* <DEDUP_REMOVED lines=13> */
.L_x_4248:
[----:B------:R-:W-:Y:S05]  /*11b40*/  BSYNC.RECONVERGENT B2 ;  /* 0x0000000000027941 */ /* 0x000fea0003800200 */
.L_x_4247:
        /* <DEDUP_REMOVED lines=42> */
.L_x_4245:
[----:B------:R-:W-:Y:S05]  /*11df0*/  BSYNC.RECONVERGENT B1 ;  /* 0x0000000000017941 */ /* 0x000fea0003800200 */
.L_x_4244:
        /* <DEDUP_REMOVED lines=21> */
.L_x_4251:
        /* <DEDUP_REMOVED lines=13> */
.L_x_4253:
[----:B------:R-:W-:Y:S05]  /*12020*/  BSYNC.RECONVERGENT B2 ;  /* 0x0000000000027941 */ /* 0x000fea0003800200 */
.L_x_4252:
        /* <DEDUP_REMOVED lines=42> */
.L_x_4250:
[----:B------:R-:W-:Y:S05]  /*122d0*/  BSYNC.RECONVERGENT B1 ;  /* 0x0000000000017941 */ /* 0x000fea0003800200 */
.L_x_4249:
        /* <DEDUP_REMOVED lines=13> */
[----:B------:R-:W-:Y:S01]  /*123b0*/  MOV R48, R2 ;  /* 0x0000000200307202 */ /* 0x000fe20000000f00 */
        /* <DEDUP_REMOVED lines=11> */
.L_x_4256:
        /* <DEDUP_REMOVED lines=13> */
.L_x_4258:
[----:B------:R-:W-:Y:S05]  /*12540*/  BSYNC.RECONVERGENT B2 ;  /* 0x0000000000027941 */ /* 0x000fea0003800200 */
.L_x_4257:
        /* <DEDUP_REMOVED lines=42> */
.L_x_4255:
[----:B------:R-:W-:Y:S05]  /*127f0*/  BSYNC.RECONVERGENT B1 ;  /* 0x0000000000017941 */ /* 0x000fea0003800200 */
.L_x_4254:
        /* <DEDUP_REMOVED lines=21> */
.L_x_4261:
        /* <DEDUP_REMOVED lines=13> */
.L_x_4263:
[----:B------:R-:W-:Y:S05]  /*12a20*/  BSYNC.RECONVERGENT B2 ;  /* 0x0000000000027941 */ /* 0x000fea0003800200 */
.L_x_4262:
        /* <DEDUP_REMOVED lines=42> */
.L_x_4260:
[----:B------:R-:W-:Y:S05]  /*12cd0*/  BSYNC.RECONVERGENT B1 ;  /* 0x0000000000017941 */ /* 0x000fea0003800200 */
.L_x_4259:
        /* <DEDUP_REMOVED lines=9> */
[----:B------:R-:W-:-:S03]  /*12d70*/  MOV R49, R2 ;  /* 0x0000000200317202 */ /* 0x000fc60000000f00 */
[----:B------:R-:W-:Y:S01]  /*12d80*/  FADD.FTZ R48, R69, R48 ;  /* 0x0000003045307221 */ /* 0x000fe20000010000 */
[----:B------:R-:W-:Y:S02]  /*12d90*/  SEL R69, RZ, 0x1, P2 ;  /* 0x00000001ff457807 */ /* 0x000fe40001000000 */
        /* <DEDUP_REMOVED lines=13> */
.L_x_4266:
        /* <DEDUP_REMOVED lines=13> */
.L_x_4268:
[----:B------:R-:W-:Y:S05]  /*12f40*/  BSYNC.RECONVERGENT B2 ;  /* 0x0000000000027941 */ /* 0x000fea0003800200 */
.L_x_4267:
        /* <DEDUP_REMOVED lines=42> */
.L_x_4265:
[----:B------:R-:W-:Y:S05]  /*131f0*/  BSYNC.RECONVERGENT B1 ;  /* 0x0000000000017941 */ /* 0x000fea0003800200 */
.L_x_4264:
        /* <DEDUP_REMOVED lines=20> */
.L_x_4271:
        /* <DEDUP_REMOVED lines=13> */
.L_x_4273:
[----:B------:R-:W-:Y:S05]  /*13410*/  BSYNC.RECONVERGENT B2 ;  /* 0x0000000000027941 */ /* 0x000fea0003800200 */
.L_x_4272:
        /* <DEDUP_REMOVED lines=42> */
.L_x_4270:
[----:B------:R-:W-:Y:S05]  /*136c0*/  BSYNC.RECONVERGENT B1 ;  /* 0x0000000000017941 */ /* 0x000fea0003800200 */
.L_x_4269:
        /* <DEDUP_REMOVED lines=25> */
.L_x_4276:
        /* <DEDUP_REMOVED lines=13> */
.L_x_4278:
[----:B------:R-:W-:Y:S05]  /*13930*/  BSYNC.RECONVERGENT B2 ;  /* 0x0000000000027941 */ /* 0x000fea0003800200 */
.L_x_4277:
        /* <DEDUP_REMOVED lines=42> */
.L_x_4275:
[----:B------:R-:W-:Y:S05]  /*13be0*/  BSYNC.RECONVERGENT B1 ;  /* 0x0000000000017941 */ /* 0x000fea0003800200 */
.L_x_4274:
        /* <DEDUP_REMOVED lines=20> */
.L_x_4281:
        /* <DEDUP_REMOVED lines=13> */
.L_x_4283:
[----:B------:R-:W-:Y:S05]  /*13e00*/  BSYNC.RECONVERGENT B2 ;  /* 0x0000000000027941 */ /* 0x000fea0003800200 */
.L_x_4282:
        /* <DEDUP_REMOVED lines=42> */
.L_x_4280:
[----:B------:R-:W-:Y:S05]  /*140b0*/  BSYNC.RECONVERGENT B1 ;  /* 0x0000000000017941 */ /* 0x000fea0003800200 */
.L_x_4279:
        /* <DEDUP_REMOVED lines=25> */
.L_x_4286:
        /* <DEDUP_REMOVED lines=13> */
.L_x_4288:
[----:B------:R-:W-:Y:S05]  /*14320*/  BSYNC.RECONVERGENT B2 ;  /* 0x0000000000027941 */ /* 0x000fea0003800200 */
.L_x_4287:
        /* <DEDUP_REMOVED lines=42> */
.L_x_4285:
[----:B------:R-:W-:Y:S05]  /*145d0*/  BSYNC.RECONVERGENT B1 ;  /* 0x0000000000017941 */ /* 0x000fea0003800200 */
.L_x_4284:
        /* <DEDUP_REMOVED lines=20> */
.L_x_4291:
        /* <DEDUP_REMOVED lines=13> */
.L_x_4293:
[----:B------:R-:W-:Y:S05]  /*147f0*/  BSYNC.RECONVERGENT B2 ;  /* 0x0000000000027941 */ /* 0x000fea0003800200 */
.L_x_4292:
        /* <DEDUP_REMOVED lines=42> */
.L_x_4290:
[----:B------:R-:W-:Y:S05]  /*14aa0*/  BSYNC.RECONVERGENT B1 ;  /* 0x0000000000017941 */ /* 0x000fea0003800200 */
.L_x_4289:
        /* <DEDUP_REMOVED lines=25> */
.L_x_4296:
        /* <DEDUP_REMOVED lines=13> */
.L_x_4298:
[----:B------:R-:W-:Y:S05]  /*14d10*/  BSYNC.RECONVERGENT B2 ;  /* 0x0000000000027941 */ /* 0x000fea0003800200 */
.L_x_4297:
        /* <DEDUP_REMOVED lines=42> */
.L_x_4295:
[----:B------:R-:W-:Y:S05]  /*14fc0*/  BSYNC.RECONVERGENT B1 ;  /* 0x0000000000017941 */ /* 0x000fea0003800200 */
.L_x_4294:
        /* <DEDUP_REMOVED lines=20> */
.L_x_4301:
        /* <DEDUP_REMOVED lines=15> */
.L_x_4303:
[----:B------:R-:W-:Y:S05]  /*15200*/  BSYNC.RECONVERGENT B2 ;  /* 0x0000000000027941 */ /* 0x000fea0003800200 */
.L_x_4302:
        /* <DEDUP_REMOVED lines=42> */
.L_x_4300:
[----:B------:R-:W-:Y:S05]  /*154b0*/  BSYNC.RECONVERGENT B1 ;  /* 0x0000000000017941 */ /* 0x000fea0003800200 */
.L_x_4299:
        /* <DEDUP_REMOVED lines=18> */
.L_x_4223:
        /* <DEDUP_REMOVED lines=16> */
.L_x_4307:
        /* <DEDUP_REMOVED lines=13> */
.L_x_4309:
[----:B------:R-:W-:Y:S05]  /*157b0*/  BSYNC.RECONVERGENT B2 ;  /* 0x0000000000027941 */ /* 0x000fea0003800200 */
.L_x_4308:
        /* <DEDUP_REMOVED lines=41> */
.L_x_4306:
[----:B------:R-:W-:Y:S05]  /*15a50*/  BSYNC.RECONVERGENT B1 ;  /* 0x0000000000017941 */ /* 0x000fea0003800200 */
.L_x_4305:
[----:B------:R-:W-:Y:S01]  /*15a60*/  I2FP.F32.U32 R78, R80 ;  /* 0x00000050004e7245 */ /* 0x000fe20000201000 */
[----:B-----5:R-:W-:Y:S01]  /*15a70*/  HADD2.F32 R81, -RZ, R48.H0_H0 ;  /* 0x20000030ff517230 */ /* 0x020fe20000004100 */
[----:B------:R-:W-:Y:S01]  /*15a80*/  ISETP.NE.AND P3, PT, R94, 0x1, PT ;  /* 0x000000015e00780c */ /* 0x000fe20003f65270 */
[----:B------:R-:W-:Y:S01]  /*15a90*/  BSSY.RECONVERGENT B1, `(.L_x_4310) ;  /* 0x000004d000017945 */ /* 0x000fe20003800200 */
[----:B--2---:R-:W-:Y:S02]  /*15aa0*/  IMAD.MOV.U32 R96, RZ, RZ, 0x2 ;  /* 0x00000002ff607424 */ /* 0x004fe400078e00ff */
[----:B------:R-:W-:Y:S01]  /*15ab0*/  FFMA.FTZ R78, R78, R77, 1.1641532182693481445e-10 ;  /* 0x2f0000004e4e7423 */ /* 0x000fe2000001004d */
[----:B------:R-:W-:-:S04]  /*15ac0*/  FMUL.FTZ R81, R81, R76 ;  /* 0x0000004c51517220 */ /* 0x000fc80000410000 */
[----:B------:R-:W-:Y:S01]  /*15ad0*/  FSETP.GTU.FTZ.AND P2, PT, R78, R75, PT ;  /* 0x0000004b4e00720b */ /* 0x000fe20003f5c000 */
[----:B------:R-:W-:-:S03]  /*15ae0*/  @P1 HADD2.F32 R78, -RZ, R44.H0_H0 ;  /* 0x2000002cff4e1230 */ /* 0x000fc60000004100 */
        /* <DEDUP_REMOVED lines=15> */
.L_x_4312:
        /* <DEDUP_REMOVED lines=13> */
.L_x_4314:
[----:B------:R-:W-:Y:S05]  /*15cb0*/  BSYNC.RECONVERGENT B2 ;  /* 0x0000000000027941 */ /* 0x000fea0003800200 */
.L_x_4313:
        /* <DEDUP_REMOVED lines=42> */
.L_x_4311:
[----:B------:R-:W-:Y:S05]  /*15f60*/  BSYNC.RECONVERGENT B1 ;  /* 0x0000000000017941 */ /* 0x000fea0003800200 */
.L_x_4310:
        /* <DEDUP_REMOVED lines=8> */
[----:B------:R-:W-:-:S03]  /*15ff0*/  HFMA2 R80, -RZ, RZ, 0, 1.1920928955078125e-07 ;  /* 0x00000002ff507431 */ /* 0x000fc600000001ff */
        /* <DEDUP_REMOVED lines=15> */
.L_x_4317:
        /* <DEDUP_REMOVED lines=13> */
.L_x_4319:
[----:B------:R-:W-:Y:S05]  /*161c0*/  BSYNC.RECONVERGENT B2 ;  /* 0x0000000000027941 */ /* 0x000fea0003800200 */
.L_x_4318:
        /* <DEDUP_REMOVED lines=42> */
.L_x_4316:
[----:B------:R-:W-:Y:S05]  /*16470*/  BSYNC.RECONVERGENT B1 ;  /* 0x0000000000017941 */ /* 0x000fea0003800200 */
.L_x_4315:
        /* <DEDUP_REMOVED lines=24> */
.L_x_4322:
        /* <DEDUP_REMOVED lines=13> */
.L_x_4324:
[----:B------:R-:W-:Y:S05]  /*166d0*/  BSYNC.RECONVERGENT B2 ;  /* 0x0000000000027941 */ /* 0x000fea0003800200 */
.L_x_4323:
        /* <DEDUP_REMOVED lines=42> */
.L_x_4321:
[----:B------:R-:W-:Y:S05]  /*16980*/  BSYNC.RECONVERGENT B1 ;  /* 0x0000000000017941 */ /* 0x000fea0003800200 */
.L_x_4320:
        /* <DEDUP_REMOVED lines=24> */
.L_x_4327:
        /* <DEDUP_REMOVED lines=13> */
.L_x_4329:
[----:B------:R-:W-:Y:S05]  /*16be0*/  BSYNC.RECONVERGENT B2 ;  /* 0x0000000000027941 */ /* 0x000fea0003800200 */
.L_x_4328:
        /* <DEDUP_REMOVED lines=42> */
.L_x_4326:
[----:B------:R-:W-:Y:S05]  /*16e90*/  BSYNC.RECONVERGENT B1 ;  /* 0x0000000000017941 */ /* 0x000fea0003800200 */
.L_x_4325:
        /* <DEDUP_REMOVED lines=8> */
[----:B------:R-:W-:Y:S01]  /*16f20*/  FSEL R96, R49, RZ, !P2 ;  /* 0x000000ff31607208 */ /* 0x000fe20005000000 */
[----:B------:R-:W-:Y:S01]  /*16f30*/  IMAD.MOV.U32 R49, RZ, RZ, R2 ;  /* 0x000000ffff317224 */ /* 0x000fe200078e0002 */
        /* <DEDUP_REMOVED lines=13> */
.L_x_4332:
        /* <DEDUP_REMOVED lines=13> */
.L_x_4334:
[----:B------:R-:W-:Y:S05]  /*170e0*/  BSYNC.RECONVERGENT B2 ;  /* 0x0000000000027941 */ /* 0x000fea0003800200 */
.L_x_4333:
        /* <DEDUP_REMOVED lines=42> */
.L_x_4331:
[----:B------:R-:W-:Y:S05]  /*17390*/  BSYNC.RECONVERGENT B1 ;  /* 0x0000000000017941 */ /* 0x000fea0003800200 */
.L_x_4330:
        /* <DEDUP_REMOVED lines=23> */
.L_x_4337:
        /* <DEDUP_REMOVED lines=13> */
.L_x_4339:
[----:B------:R-:W-:Y:S05]  /*175e0*/  BSYNC.RECONVERGENT B2 ;  /* 0x0000000000027941 */ /* 0x000fea0003800200 */
.L_x_4338:
        /* <DEDUP_REMOVED lines=42> */
.L_x_4336:
[----:B------:R-:W-:Y:S05]  /*17890*/  BSYNC.RECONVERGENT B1 ;  /* 0x0000000000017941 */ /* 0x000fea0003800200 */
.L_x_4335:
        /* <DEDUP_REMOVED lines=23> */
.L_x_4342:
        /* <DEDUP_REMOVED lines=13> */
.L_x_4344:
[----:B------:R-:W-:Y:S05]  /*17ae0*/  BSYNC.RECONVERGENT B2 ;  /* 0x0000000000027941 */ /* 0x000fea0003800200 */
.L_x_4343:
        /* <DEDUP_REMOVED lines=42> */
.L_x_4341:
[----:B------:R-:W-:Y:S05]  /*17d90*/  BSYNC.RECONVERGENT B1 ;  /* 0x0000000000017941 */ /* 0x000fea0003800200 */
.L_x_4340:
        /* <DEDUP_REMOVED lines=14> */
.L_x_4304:
[----:B------:R-:W-:Y:S01]  /*17e80*/  SEL R110, RZ, 0x1000000, !P5 ;  /* 0x01000000ff6e7807 */ /* 0x000fe20006800000 */
[----:B------:R-:W-:Y:S01]  /*17e90*/  IMAD.WIDE.U32 R112, R91, 0x10, R54 ;  /* 0x000000105b707825 */ /* 0x000fe200078e0036 */
[----:B------:R-:W-:Y:S02]  /*17ea0*/  SEL R108, RZ, 0x10000, !P4 ;  /* 0x00010000ff6c7807 */ /* 0x000fe40006000000 */
[----:B------:R-:W-:Y:S02]  /*17eb0*/  SEL R109, RZ, 0x100, !P3 ;  /* 0x00000100ff6d7807 */ /* 0x000fe40005800000 */
[----:B------:R-:W-:Y:S01]  /*17ec0*/  ISETP.NE.AND P5, PT, R103, RZ, PT ;  /* 0x000000ff6700720c */ /* 0x000fe20003fa5270 */
[----:B------:R0:W-:Y:S01]  /*17ed0*/  STG.E.128 desc[UR8][R112.64], R48 ;  /* 0x0000003070007986 */ /* 0x0001e2000c101d08 */
[----:B------:R-:W-:Y:S02]  /*17ee0*/  ISETP.NE.AND P4, PT, R104, RZ, PT ;  /* 0x000000ff6800720c */ /* 0x000fe40003f85270 */
[----:B------:R-:W-:Y:S01]  /*17ef0*/  ISETP.NE.AND P3, PT, R106, RZ, PT ;  /* 0x000000ff6a00720c */ /* 0x000fe20003f65270 */
[----:B------:R-:W1:Y:S01]  /*17f00*/  @P1 LDC.64 R104, c[0x0][0x3a0] ;  /* 0x0000e800ff681b82 */ /* 0x000e620000000a00 */
[----:B------:R-:W-:-:S02]  /*17f10*/  ISETP.NE.AND P6, PT, R78, RZ, PT ;  /* 0x000000ff4e00720c */ /* 0x000fc40003fc5270 */
[----:B------:R-:W-:Y:S02]  /*17f20*/  SEL R101, RZ, 0x1000000, !P3 ;  /* 0x01000000ff657807 */ /* 0x000fe40005800000 */
[----:B------:R-:W-:Y:S02]  /*17f30*/  SEL R81, RZ, 0x10000, !P4 ;  /* 0x00010000ff517807 */ /* 0x000fe40006000000 */
[----:B------:R-:W-:Y:S01]  /*17f40*/  SEL R78, RZ, 0x100, !P5 ;  /* 0x00000100ff4e7807 */ /* 0x000fe20006800000 */
[----:B------:R-:W2:Y:S01]  /*17f50*/  @P0 LDC.64 R106, c[0x0][0x398] ;  /* 0x0000e600ff6a0b82 */ /* 0x000ea20000000a00 */
[----:B------:R-:W-:Y:S01]  /*17f60*/  LOP3.LUT R109, R109, R110, R108, 0xfe, !PT ;  /* 0x0000006e6d6d7212 */ /* 0x000fe200078efe6c */
[----:B------:R-:W-:Y:S01]  /*17f70*/  IMAD.WIDE.U32 R110, R91, 0x8, R56 ;  /* 0x000000085b6e7825 */ /* 0x000fe200078e0038 */
[----:B------:R-:W-:Y:S02]  /*17f80*/  LOP3.LUT R78, R78, R101, R81, 0xfe, !PT ;  /* 0x000000654e4e7212 */ /* 0x000fe400078efe51 */
[----:B------:R-:W-:-:S02]  /*17f90*/  SEL R108, RZ, 0x1, !P2 ;  /* 0x00000001ff6c7807 */ /* 0x000fc40005000000 */
[----:B------:R-:W-:Y:S02]  /*17fa0*/  SEL R81, RZ, 0x1, !P6 ;  /* 0x00000001ff517807 */ /* 0x000fe40007000000 */
[----:B------:R-:W-:Y:S02]  /*17fb0*/  LOP3.LUT R109, R109, R108, RZ, 0xfc, !PT ;  /* 0x0000006c6d6d7212 */ /* 0x000fe400078efcff */
[----:B------:R-:W-:Y:S02]  /*17fc0*/  LOP3.LUT R108, R78, R81, RZ, 0xfc, !PT ;  /* 0x000000514e6c7212 */ /* 0x000fe400078efcff */
[----:B------:R-:W-:-:S03]  /*17fd0*/  IADD3 R101, PT, PT, R53, 0x60, RZ ;  /* 0x0000006035657810 */ /* 0x000fc60007ffe0ff */
[----:B------:R0:W-:Y:S02]  /*17fe0*/  STG.E.64 desc[UR8][R110.64], R108 ;  /* 0x0000006c6e007986 */ /* 0x0001e4000c101b08 */
[----:B------:R-:W-:-:S04]  /*17ff0*/  IMAD.WIDE.U32 R82, R101, 0x10, R82 ;  /* 0x0000001065527825 */ /* 0x000fc800078e0052 */
[----:B-1----:R-:W-:-:S04]  /*18000*/  @P1 IMAD.WIDE.U32 R104, R101, 0x10, R104 ;  /* 0x0000001065681825 */ /* 0x002fc800078e0068 */
[----:B--2---:R-:W-:Y:S01]  /*18010*/  @P0 IMAD.WIDE.U32 R106, R101, 0x10, R106 ;  /* 0x00000010656a0825 */ /* 0x004fe200078e006a */
        /* <DEDUP_REMOVED lines=21> */
.L_x_4345:
[----:B------:R1:W5:Y:S04]  /*18170*/  @P0 LDG.E.128 R40, desc[UR8][R106.64] ;  /* 0x000000086a280981 */ /* 0x000368000c1e1d00 */
[----:B------:R1:W5:Y:S04]  /*18180*/  @P1 LDG.E.128 R44, desc[UR8][R104.64] ;  /* 0x00000008682c1981 */ /* 0x000368000c1e1d00 */
[----:B0-----:R1:W5:Y:S01]  /*18190*/  LDG.E.128 R48, desc[UR8][R82.64] ;  /* 0x0000000852307981 */ /* 0x001362000c1e1d00 */
        /* <DEDUP_REMOVED lines=17> */
.L_x_4349:
        /* <DEDUP_REMOVED lines=13> */
.L_x_4351:
[----:B------:R-:W-:Y:S05]  /*18380*/  BSYNC.RECONVERGENT B2 ;  /* 0x0000000000027941 */ /* 0x000fea0003800200 */
.L_x_4350:
        /* <DEDUP_REMOVED lines=42> */
.L_x_4348:
[----:B------:R-:W-:Y:S05]  /*18630*/  BSYNC.RECONVERGENT B1 ;  /* 0x0000000000017941 */ /* 0x000fea0003800200 */
.L_x_4347:
        /* <DEDUP_REMOVED lines=21> */
.L_x_4354:
        /* <DEDUP_REMOVED lines=13> */
.L_x_4356:
[----:B------:R-:W-:Y:S05]  /*18860*/  BSYNC.RECONVERGENT B2 ;  /* 0x0000000000027941 */ /* 0x000fea0003800200 */
.L_x_4355:
        /* <DEDUP_REMOVED lines=42> */
.L_x_4353:
[----:B------:R-:W-:Y:S05]  /*18b10*/  BSYNC.RECONVERGENT B1 ;  /* 0x0000000000017941 */ /* 0x000fea0003800200 */
.L_x_4352:
        /* <DEDUP_REMOVED lines=13> */
[----:B------:R-:W-:Y:S01]  /*18bf0*/  @!P1 IMAD.MOV.U32 R102, RZ, RZ, R72 ;  /* 0x000000ffff669224 */ /* 0x000fe200078e0048 */
[----:B------:R-:W-:-:S04]  /*18c00*/  MOV R69, 0x2 ;  /* 0x0000000200457802 */ /* 0x000fc80000000f00 */
[----:B-1----:R-:W-:Y:S01]  /*18c10*/  F2FP.F16.F32.PACK_AB R82, RZ, R102 ;  /* 0x00000066ff52723e */ /* 0x002fe200000000ff */
        /* <DEDUP_REMOVED lines=9> */
.L_x_4359:
        /* <DEDUP_REMOVED lines=13> */
.L_x_4361:
[----:B------:R-:W-:Y:S05]  /*18d80*/  BSYNC.RECONVERGENT B2 ;  /* 0x0000000000027941 */ /* 0x000fea0003800200 */
.L_x_4360:
        /* <DEDUP_REMOVED lines=42> */
.L_x_4358:
[----:B------:R-:W-:Y:S05]  /*19030*/  BSYNC.RECONVERGENT B1 ;  /* 0x0000000000017941 */ /* 0x000fea0003800200 */
.L_x_4357:
        /* <DEDUP_REMOVED lines=21> */
.L_x_4364:
        /* <DEDUP_REMOVED lines=13> */
.L_x_4366:
[----:B------:R-:W-:Y:S05]  /*19260*/  BSYNC.RECONVERGENT B2 ;  /* 0x0000000000027941 */ /* 0x000fea0003800200 */
.L_x_4365:
        /* <DEDUP_REMOVED lines=42> */
.L_x_4363:
[----:B------:R-:W-:Y:S05]  /*19510*/  BSYNC.RECONVERGENT B1 ;  /* 0x0000000000017941 */ /* 0x000fea0003800200 */
.L_x_4362:
        /* <DEDUP_REMOVED lines=12> */
[----:B------:R-:W-:Y:S01]  /*195e0*/  @P1 FADD.FTZ R105, R105, R48 ;  /* 0x0000003069691221 */ /* 0x000fe20000010000 */
[----:B------:R-:W-:Y:S02]  /*195f0*/  @!P1 MOV R105, R48 ;  /* 0x0000003000699202 */ /* 0x000fe40000000f00 */
        /* <DEDUP_REMOVED lines=11> */
.L_x_4369:
        /* <DEDUP_REMOVED lines=13> */
.L_x_4371:
[----:B------:R-:W-:Y:S05]  /*19780*/  BSYNC.RECONVERGENT B2 ;  /* 0x0000000000027941 */ /* 0x000fea0003800200 */
.L_x_4370:
        /* <DEDUP_REMOVED lines=42> */
.L_x_4368:
[----:B------:R-:W-:Y:S05]  /*19a30*/  BSYNC.RECONVERGENT B1 ;  /* 0x0000000000017941 */ /* 0x000fea0003800200 */
.L_x_4367:
        /* <DEDUP_REMOVED lines=21> */
.L_x_4374:
        /* <DEDUP_REMOVED lines=13> */
.L_x_4376:
[----:B------:R-:W-:Y:S05]  /*19c60*/  BSYNC.RECONVERGENT B2 ;  /* 0x0000000000027941 */ /* 0x000fea0003800200 */
.L_x_4375:
        /* <DEDUP_REMOVED lines=39> */
[----:B------:R-:W-:Y:S01]  /*19ee0*/  HFMA2 R70, -RZ, RZ, 0, 0 ;  /* 0x00000000ff467431 */ /* 0x000fe200000001ff */
[----:B------:R-:W-:Y:S01]  /*19ef0*/  MOV R69, R78 ;  /* 0x0000004e00457202 */ /* 0x000fe20000000f00 */
[----:B------:R-:W-:-:S07]  /*19f00*/  IMAD.MOV.U32 R78, RZ, RZ, R68 ;  /* 0x000000ffff4e7224 */ /* 0x000fce00078e0044 */
.L_x_4373:
[----:B------:R-:W-:Y:S05]  /*19f10*/  BSYNC.RECONVERGENT B1 ;  /* 0x0000000000017941 */ /* 0x000fea0003800200 */
.L_x_4372:
        /* <DEDUP_REMOVED lines=13> */
[----:B------:R-:W-:Y:S01]  /*19ff0*/  MOV R71, 0x2 ;  /* 0x0000000200477802 */ /* 0x000fe20000000f00 */
        /* <DEDUP_REMOVED lines=11> */
.L_x_4379:
        /* <DEDUP_REMOVED lines=13> */
.L_x_4381:
[----:B------:R-:W-:Y:S05]  /*1a180*/  BSYNC.RECONVERGENT B2 ;  /* 0x0000000000027941 */ /* 0x000fea0003800200 */
.L_x_4380:
        /* <DEDUP_REMOVED lines=42> */
.L_x_4378:
[----:B------:R-:W-:Y:S05]  /*1a430*/  BSYNC.RECONVERGENT B1 ;  /* 0x0000000000017941 */ /* 0x000fea0003800200 */
.L_x_4377:
        /* <DEDUP_REMOVED lines=21> */
.L_x_4384:
        /* <DEDUP_REMOVED lines=13> */
.L_x_4386:
[----:B------:R-:W-:Y:S05]  /*1a660*/  BSYNC.RECONVERGENT B2 ;  /* 0x0000000000027941 */ /* 0x000fea0003800200 */
.L_x_4385:
        /* <DEDUP_REMOVED lines=42> */
.L_x_4383:
[----:B------:R-:W-:Y:S05]  /*1a910*/  BSYNC.RECONVERGENT B1 ;  /* 0x0000000000017941 */ /* 0x000fea0003800200 */
.L_x_4382:
        /* <DEDUP_REMOVED lines=12> */
[----:B------:R-:W-:Y:S01]  /*1a9e0*/  @P1 FADD.FTZ R110, R49, R48 ;  /* 0x00000030316e1221 */ /* 0x000fe20000010000 */
[----:B------:R-:W-:Y:S02]  /*1a9f0*/  @!P1 MOV R110, R48 ;  /* 0x00000030006e9202 */ /* 0x000fe40000000f00 */
[----:B------:R-:W-:Y:S02]  /*1aa00*/  MOV R49, R2 ;  /* 0x0000000200317202 */ /* 0x000fe40000000f00 */
        /* <DEDUP_REMOVED lines=10> */
.L_x_4389:
        /* <DEDUP_REMOVED lines=13> */
.L_x_4391:
[----:B------:R-:W-:Y:S05]  /*1ab80*/  BSYNC.RECONVERGENT B2 ;  /* 0x0000000000027941 */ /* 0x000fea0003800200 */
.L_x_4390:
        /* <DEDUP_REMOVED lines=42> */
.L_x_4388:
[----:B------:R-:W-:Y:S05]  /*1ae30*/  BSYNC.RECONVERGENT B1 ;  /* 0x0000000000017941 */ /* 0x000fea0003800200 */
.L_x_4387:
        /* <DEDUP_REMOVED lines=20> */
.L_x_4394:
        /* <DEDUP_REMOVED lines=13> */
.L_x_4396:
[----:B------:R-:W-:Y:S05]  /*1b050*/  BSYNC.RECONVERGENT B2 ;  /* 0x0000000000027941 */ /* 0x000fea0003800200 */
.L_x_4395:
        /* <DEDUP_REMOVED lines=42> */
.L_x_4393:
[----:B------:R-:W-:Y:S05]  /*1b300*/  BSYNC.RECONVERGENT B1 ;  /* 0x0000000000017941 */ /* 0x000fea0003800200 */
.L_x_4392:
        /* <DEDUP_REMOVED lines=25> */
.L_x_4399:
        /* <DEDUP_REMOVED lines=13> */
.L_x_4401:
[----:B------:R-:W-:Y:S05]  /*1b570*/  BSYNC.RECONVERGENT B2 ;  /* 0x0000000000027941 */ /* 0x000fea0003800200 */
.L_x_4400:
        /* <DEDUP_REMOVED lines=42> */
.L_x_4398:
[----:B------:R-:W-:Y:S05]  /*1b820*/  BSYNC.RECONVERGENT B1 ;  /* 0x0000000000017941 */ /* 0x000fea0003800200 */
.L_x_4397:
        /* <DEDUP_REMOVED lines=20> */
.L_x_4404:
        /* <DEDUP_REMOVED lines=13> */
.L_x_4406:
[----:B------:R-:W-:Y:S05]  /*1ba40*/  BSYNC.RECONVERGENT B2 ;  /* 0x0000000000027941 */ /* 0x000fea0003800200 */
.L_x_4405:
        /* <DEDUP_REMOVED lines=42> */
.L_x_4403:
[----:B------:R-:W-:Y:S05]  /*1bcf0*/  BSYNC.RECONVERGENT B1 ;  /* 0x0000000000017941 */ /* 0x000fea0003800200 */
.L_x_4402:
        /* <DEDUP_REMOVED lines=25> */
.L_x_4409:
        /* <DEDUP_REMOVED lines=13> */
.L_x_4411:
[----:B------:R-:W-:Y:S05]  /*1bf60*/  BSYNC.RECONVERGENT B2 ;  /* 0x0000000000027941 */ /* 0x000fea0003800200 */
.L_x_4410:
        /* <DEDUP_REMOVED lines=42> */
.L_x_4408:
[----:B------:R-:W-:Y:S05]  /*1c210*/  BSYNC.RECONVERGENT B1 ;  /* 0x0000000000017941 */ /* 0x000fea0003800200 */
.L_x_4407:
        /* <DEDUP_REMOVED lines=20> */
.L_x_4414:
        /* <DEDUP_REMOVED lines=13> */
.L_x_4416:
[----:B------:R-:W-:Y:S05]  /*1c430*/  BSYNC.RECONVERGENT B2 ;  /* 0x0000000000027941 */ /* 0x000fea0003800200 */
.L_x_4415:
        /* <DEDUP_REMOVED lines=42> */
.L_x_4413:
[----:B------:R-:W-:Y:S05]  /*1c6e0*/  BSYNC.RECONVERGENT B1 ;  /* 0x0000000000017941 */ /* 0x000fea0003800200 */
.L_x_4412:
        /* <DEDUP_REMOVED lines=25> */
.L_x_4419:
        /* <DEDUP_REMOVED lines=13> */
.L_x_4421:
[----:B------:R-:W-:Y:S05]  /*1c950*/  BSYNC.RECONVERGENT B2 ;  /* 0x0000000000027941 */ /* 0x000fea0003800200 */
.L_x_4420:
        /* <DEDUP_REMOVED lines=42> */
.L_x_4418:
[----:B------:R-:W-:Y:S05]  /*1cc00*/  BSYNC.RECONVERGENT B1 ;  /* 0x0000000000017941 */ /* 0x000fea0003800200 */
.L_x_4417:
        /* <DEDUP_REMOVED lines=20> */
.L_x_4424:
        /* <DEDUP_REMOVED lines=15> */
.L_x_4426:
[----:B------:R-:W-:Y:S05]  /*1ce40*/  BSYNC.RECONVERGENT B2 ;  /* 0x0000000000027941 */ /* 0x000fea0003800200 */
.L_x_4425:
        /* <DEDUP_REMOVED lines=42> */
.L_x_4423:
[----:B------:R-:W-:Y:S05]  /*1d0f0*/  BSYNC.RECONVERGENT B1 ;  /* 0x0000000000017941 */ /* 0x000fea0003800200 */
.L_x_4422:
        /* <DEDUP_REMOVED lines=18> */
.L_x_4346:
[----:B------:R-:W-:Y:S01]  /*1d220*/  ISETP.NE.AND P2, PT, R80, 0x1, PT ;  /* 0x000000015000780c */ /* 0x000fe20003f45270 */
[----:B------:R-:W-:Y:S01]  /*1d230*/  BSSY.RECONVERGENT B1, `(.L_x_4428) ;  /* 0x0000047000017945 */ /* 0x000fe20003800200 */
[----:B-1----:R-:W-:Y:S01]  /*1d240*/  IMAD.MOV.U32 R82, RZ, RZ, 0x2 ;  /* 0x00000002ff527424 */ /* 0x002fe200078e00ff */
        /* <DEDUP_REMOVED lines=13> */
.L_x_4430:
        /* <DEDUP_REMOVED lines=13> */
.L_x_4432:
[----:B------:R-:W-:Y:S05]  /*1d3f0*/  BSYNC.RECONVERGENT B2 ;  /* 0x0000000000027941 */ /* 0x000fea0003800200 */
.L_x_4431:
        /* <DEDUP_REMOVED lines=42> */
.L_x_4429:
[----:B------:R-:W-:Y:S05]  /*1d6a0*/  BSYNC.RECONVERGENT B1 ;  /* 0x0000000000017941 */ /* 0x000fea0003800200 */
.L_x_4428:
[----:B------:R-:W-:Y:S01]  /*1d6b0*/  I2FP.F32.U32 R80, R81 ;  /* 0x0000005100507245 */ /* 0x000fe20000201000 */
[----:B-----5:R-:W-:Y:S01]  /*1d6c0*/  HADD2.F32 R81, -RZ, R48.H0_H0 ;  /* 0x20000030ff517230 */ /* 0x020fe20000004100 */
        /* <DEDUP_REMOVED lines=10> */
[----:B------:R-:W-:Y:S01]  /*1d770*/  HFMA2 R83, -RZ, RZ, 0, 1.1920928955078125e-07 ;  /* 0x00000002ff537431 */ /* 0x000fe200000001ff */
[----:B------:R-:W-:-:S03]  /*1d780*/  P2R R103, PR, RZ, 0x4 ;  /* 0x00000004ff677803 */ /* 0x000fc60000000000 */
        /* <DEDUP_REMOVED lines=10> */
.L_x_4435:
        /* <DEDUP_REMOVED lines=13> */
.L_x_4437:
[----:B------:R-:W-:Y:S05]  /*1d900*/  BSYNC.RECONVERGENT B2 ;  /* 0x0000000000027941 */ /* 0x000fea0003800200 */
.L_x_4436:
        /* <DEDUP_REMOVED lines=42> */
.L_x_4434:
[----:B------:R-:W-:Y:S05]  /*1dbb0*/  BSYNC.RECONVERGENT B1 ;  /* 0x0000000000017941 */ /* 0x000fea0003800200 */
.L_x_4433:
        /* <DEDUP_REMOVED lines=24> */
.L_x_4440:
        /* <DEDUP_REMOVED lines=13> */
.L_x_4442:
[----:B------:R-:W-:Y:S05]  /*1de10*/  BSYNC.RECONVERGENT B2 ;  /* 0x0000000000027941 */ /* 0x000fea0003800200 */
.L_x_4441:
        /* <DEDUP_REMOVED lines=42> */
.L_x_4439:
[----:B------:R-:W-:Y:S05]  /*1e0c0*/  BSYNC.RECONVERGENT B1 ;  /* 0x0000000000017941 */ /* 0x000fea0003800200 */
.L_x_4438:
        /* <DEDUP_REMOVED lines=24> */
.L_x_4445:
        /* <DEDUP_REMOVED lines=13> */
.L_x_4447:
[----:B------:R-:W-:Y:S05]  /*1e320*/  BSYNC.RECONVERGENT B2 ;  /* 0x0000000000027941 */ /* 0x000fea0003800200 */
.L_x_4446:
        /* <DEDUP_REMOVED lines=42> */
.L_x_4444:
[----:B------:R-:W-:Y:S05]  /*1e5d0*/  BSYNC.RECONVERGENT B1 ;  /* 0x0000000000017941 */ /* 0x000fea0003800200 */
.L_x_4443:
        /* <DEDUP_REMOVED lines=24> */
.L_x_4450:
        /* <DEDUP_REMOVED lines=13> */
.L_x_4452:
[----:B------:R-:W-:Y:S05]  /*1e830*/  BSYNC.RECONVERGENT B2 ;  /* 0x0000000000027941 */ /* 0x000fea0003800200 */
.L_x_4451:
        /* <DEDUP_REMOVED lines=42> */
.L_x_4449:
[----:B------:R-:W-:Y:S05]  /*1eae0*/  BSYNC.RECONVERGENT B1 ;  /* 0x0000000000017941 */ /* 0x000fea0003800200 */
.L_x_4448:
        /* <DEDUP_REMOVED lines=23> */
.L_x_4455:
        /* <DEDUP_REMOVED lines=13> */
.L_x_4457:
[----:B------:R-:W-:Y:S05]  /*1ed30*/  BSYNC.RECONVERGENT B2 ;  /* 0x0000000000027941 */ /* 0x000fea0003800200 */
.L_x_4456:
        /* <DEDUP_REMOVED lines=42> */
.L_x_4454:
[----:B------:R-:W-:Y:S05]  /*1efe0*/  BSYNC.RECONVERGENT B1 ;  /* 0x0000000000017941 */ /* 0x000fea0003800200 */
.L_x_4453:
        /* <DEDUP_REMOVED lines=23> */
.L_x_4460:
        /* <DEDUP_REMOVED lines=13> */
.L_x_4462:
[----:B------:R-:W-:Y:S05]  /*1f230*/  BSYNC.RECONVERGENT B2 ;  /* 0x0000000000027941 */ /* 0x000fea0003800200 */
.L_x_4461:
        /* <DEDUP_REMOVED lines=42> */
.L_x_4459:
[----:B------:R-:W-:Y:S05]  /*1f4e0*/  BSYNC.RECONVERGENT B1 ;  /* 0x0000000000017941 */ /* 0x000fea0003800200 */
.L_x_4458:
        /* <DEDUP_REMOVED lines=23> */
.L_x_4465:
        /* <DEDUP_REMOVED lines=13> */
.L_x_4467:
[----:B------:R-:W-:Y:S05]  /*1f730*/  BSYNC.RECONVERGENT B2 ;  /* 0x0000000000027941 */ /* 0x000fea0003800200 */
.L_x_4466:
        /* <DEDUP_REMOVED lines=42> */
.L_x_4464:
[----:B------:R-:W-:Y:S05]  /*1f9e0*/  BSYNC.RECONVERGENT B1 ;  /* 0x0000000000017941 */ /* 0x000fea0003800200 */
.L_x_4463:
        /* <DEDUP_REMOVED lines=14> */
.L_x_4427:
        /* <DEDUP_REMOVED lines=11> */
[----:B------:R-:W-:Y:S01]  /*1fb80*/  SEL R108, RZ, 0x100, !P3 ;  /* 0x00000100ff6c7807 */ /* 0x000fe20005800000 */
[----:B------:R-:W-:Y:S01]  /*1fb90*/  FADD.FTZ R81, R82, R61 ;  /* 0x0000003d52517221 */ /* 0x000fe20000010000 */
[----:B------:R-:W-:Y:S02]  /*1fba0*/  SEL R107, RZ, 0x1000000, !P4 ;  /* 0x01000000ff6b7807 */ /* 0x000fe40006000000 */
[----:B------:R-:W-:Y:S01]  /*1fbb0*/  SEL R106, RZ, 0x10000, !P5 ;  /* 0x00010000ff6a7807 */ /* 0x000fe20006800000 */
[----:B------:R-:W-:Y:S01]  /*1fbc0*/  FADD.FTZ R82, R81, R60 ;  /* 0x0000003c51527221 */ /* 0x000fe20000010000 */
[----:B------:R-:W-:Y:S02]  /*1fbd0*/  SEL R83, RZ, 0x100, !P6 ;  /* 0x00000100ff537807 */ /* 0x000fe40007000000 */
[----:B------:R-:W-:Y:S01]  /*1fbe0*/  ISETP.NE.AND P1, PT, R103, RZ, PT ;  /* 0x000000ff6700720c */ /* 0x000fe20003f25270 */
[----:B------:R-:W-:Y:S01]  /*1fbf0*/  FADD.FTZ R81, R82, R63 ;  /* 0x0000003f52517221 */ /* 0x000fe20000010000 */
[----:B------:R-:W1:Y:S01]  /*1fc00*/  S2R R103, SR_TID.X ;  /* 0x0000000000677919 */ /* 0x000e620000002100 */
[----:B------:R-:W-:-:S02]  /*1fc10*/  LOP3.LUT R108, R108, R76, R77, 0xfe, !PT ;  /* 0x0000004c6c6c7212 */ /* 0x000fc400078efe4d */
[----:B------:R-:W-:Y:S01]  /*1fc20*/  FADD.FTZ R81, R81, R62 ;  /* 0x0000003e51517221 */ /* 0x000fe20000010000 */
[----:B------:R-:W-:Y:S02]  /*1fc30*/  LOP3.LUT R76, R83, R107, R106, 0xfe, !PT ;  /* 0x0000006b534c7212 */ /* 0x000fe400078efe6a */
[----:B------:R-:W-:Y:S01]  /*1fc40*/  SEL R77, RZ, 0x1, !P2 ;  /* 0x00000001ff4d7807 */ /* 0x000fe20005000000 */
[----:B------:R-:W-:Y:S01]  /*1fc50*/  FADD.FTZ R81, R81, R74 ;  /* 0x0000004a51517221 */ /* 0x000fe20000010000 */
[----:B------:R-:W-:Y:S02]  /*1fc60*/  SEL R83, RZ, 0x1, !P1 ;  /* 0x00000001ff537807 */ /* 0x000fe40004800000 */
[----:B------:R-:W-:Y:S01]  /*1fc70*/  LOP3.LUT R77, R108, R77, RZ, 0xfc, !PT ;  /* 0x0000004d6c4d7212 */ /* 0x000fe200078efcff */
        /* <DEDUP_REMOVED lines=47> */
.L_x_4468:
        /* <DEDUP_REMOVED lines=88> */
.L_x_4482:
[C---:B------:R-:W-:Y:S01]  /*204f0*/  FMUL.FTZ R50, R57.reuse, R57 ;  /* 0x0000003939327220 */ /* 0x040fe20000410000 */
[----:B------:R-:W-:Y:S01]  /*20500*/  ISETP.NE.AND P2, PT, RZ, UR5, PT ;  /* 0x00000005ff007c0c */ /* 0x000fe2000bf45270 */
[----:B-1----:R-:W-:Y:S01]  /*20510*/  FADD.FTZ R48, R54, R77 ;  /* 0x0000004d36307221 */ /* 0x002fe20000010000 */
[----:B0-----:R-:W-:Y:S02]  /*20520*/  HADD2.F32 R54, -RZ, R36.H1_H1 ;  /* 0x30000024ff367230 */ /* 0x001fe40000004100 */
[----:B------:R-:W-:Y:S01]  /*20530*/  FSEL R51, R50, RZ, P2 ;  /* 0x000000ff32337208 */ /* 0x000fe20001000000 */
[----:B------:R-:W-:Y:S01]  /*20540*/  FFMA.FTZ R48, R48, R49, UR12 ;  /* 0x0000000c30307e23 */ /* 0x000fe20008010031 */
[----:B------:R-:W-:Y:S01]  /*20550*/  FSEL R49, R57, RZ, !P2 ;  /* 0x000000ff39317208 */ /* 0x000fe20005000000 */
[----:B------:R-:W-:Y:S02]  /*20560*/  HADD2.F32 R50, -RZ, R9.H1_H1 ;  /* 0x30000009ff327230 */ /* 0x000fe40000004100 */
[----:B------:R-:W-:Y:S01]  /*20570*/  FADD.FTZ R48, R48, R51 ;  /* 0x0000003330307221 */ /* 0x000fe20000010000 */
[----:B------:R-:W-:-:S02]  /*20580*/  HADD2.F32 R56, -RZ, R10.H0_H0 ;  /* 0x2000000aff387230 */ /* 0x000fc40000004100 */
[C---:B------:R-:W-:Y:S01]  /*20590*/  FADD.FTZ R55, -R49.reuse, R74 ;  /* 0x0000004a31377221 */ /* 0x040fe20000010100 */
[C---:B------:R-:W-:Y:S01]  /*205a0*/  FADD.FTZ R52, -R49.reuse, R52 ;  /* 0x0000003431347221 */ /* 0x040fe20000010100 */
[----:B------:R-:W0:Y:S01]  /*205b0*/  MUFU.RSQ R74, R48 ;  /* 0x00000030004a7308 */ /* 0x000e220000001400 */
        /* <DEDUP_REMOVED lines=30> */
[----:B------:R-:W-:-:S02]  /*207a0*/  HADD2.F32 R49, -RZ, R9.H0_H0 ;  /* 0x20000009ff317230 */ /* 0x000fc40000004100 */
[C---:B0-----:R-:W-:Y:S01]  /*207b0*/  FMUL.FTZ R52, R74.reuse, R52 ;  /* 0x000000344a347220 */ /* 0x041fe20000410000 */
[----:B------:R-:W-:Y:S02]  /*207c0*/  HADD2.F32 R75, -RZ, R36.H0_H0 ;  /* 0x20000024ff4b7230 */ /* 0x000fe40000004100 */
[C---:B------:R-:W-:Y:S01]  /*207d0*/  FMUL.FTZ R48, R74.reuse, R59 ;  /* 0x0000003b4a307220 */ /* 0x040fe20000410000 */
[--C-:B------:R-:W-:Y:S02]  /*207e0*/  HADD2.F32 R62, -RZ, R37.reuse.H0_H0 ;  /* 0x20000025ff3e7230 */ /* 0x100fe40000004100 */
[C---:B------:R-:W-:Y:S01]  /*207f0*/  FMUL.FTZ R58, R74.reuse, R58 ;  /* 0x0000003a4a3a7220 */ /* 0x040fe20000410000 */
[----:B------:R-:W-:Y:S02]  /*20800*/  HADD2.F32 R82, -RZ, R10.H1_H1 ;  /* 0x3000000aff527230 */ /* 0x000fe40000004100 */
[----:B------:R-:W-:Y:S01]  /*20810*/  FMUL.FTZ R61, R74, R61 ;  /* 0x0000003d4a3d7220 */ /* 0x000fe20000410000 */
[----:B------:R-:W-:-:S02]  /*20820*/  HADD2.F32 R84, -RZ, R37.H1_H1 ;  /* 0x30000025ff547230 */ /* 0x000fc40000004100 */
[----:B------:R-:W-:Y:S01]  /*20830*/  FFMA.FTZ R59, R52, R49, R75 ;  /* 0x00000031343b7223 */ /* 0x000fe2000001004b */
[----:B------:R-:W-:Y:S01]  /*20840*/  FFMA.FTZ R48, R48, R50, R54 ;  /* 0x0000003230307223 */ /* 0x000fe20000010036 */
[----:B------:R-:W-:Y:S01]  /*20850*/  FFMA.FTZ R52, R58, R56, R62 ;  /* 0x000000383a347223 */ /* 0x000fe2000001003e */
[--C-:B------:R-:W-:Y:S02]  /*20860*/  HADD2.F32 R50, -RZ, R11.reuse.H1_H1 ;  /* 0x3000000bff327230 */ /* 0x100fe40000004100 */
[----:B------:R-:W-:Y:S01]  /*20870*/  FFMA.FTZ R49, R61, R82, R84 ;  /* 0x000000523d317223 */ /* 0x000fe20000010054 */
[--C-:B------:R-:W-:Y:S02]  /*20880*/  HADD2.F32 R56, -RZ, R38.reuse.H1_H1 ;  /* 0x30000026ff387230 */ /* 0x100fe40000004100 */
[C---:B------:R-:W-:Y:S01]  /*20890*/  FMUL.FTZ R54, R74.reuse, R63 ;  /* 0x0000003f4a367220 */ /* 0x040fe20000410000 */
[----:B------:R-:W-:Y:S02]  /*208a0*/  HADD2.F32 R61, -RZ, R11.H0_H0 ;  /* 0x2000000bff3d7230 */ /* 0x000fe40000004100 */
[----:B------:R-:W-:Y:S01]  /*208b0*/  FMUL.FTZ R60, R74, R60 ;  /* 0x0000003c4a3c7220 */ /* 0x000fe20000410000 */
[----:B------:R-:W-:-:S02]  /*208c0*/  HADD2.F32 R75, -RZ, R38.H0_H0 ;  /* 0x20000026ff4b7230 */ /* 0x000fc40000004100 */
[C---:B------:R-:W-:Y:S01]  /*208d0*/  FMUL.FTZ R51, R74.reuse, R51 ;  /* 0x000000334a337220 */ /* 0x040fe20000410000 */
[--C-:B------:R-:W-:Y:S02]  /*208e0*/  HADD2.F32 R92, -RZ, R12.reuse.H0_H0 ;  /* 0x2000000cff5c7230 */ /* 0x100fe40000004100 */
[----:B------:R-:W-:Y:S01]  /*208f0*/  FMUL.FTZ R88, R74, R55 ;  /* 0x000000374a587220 */ /* 0x000fe20000410000 */
[--C-:B------:R-:W-:Y:S02]  /*20900*/  HADD2.F32 R58, -RZ, R39.reuse.H0_H0 ;  /* 0x20000027ff3a7230 */ /* 0x100fe40000004100 */
[----:B------:R-:W-:Y:S01]  /*20910*/  FFMA.FTZ R54, R54, R50, R56 ;  /* 0x0000003236367223 */ /* 0x000fe20000010038 */
[----:B------:R-:W-:Y:S02]  /*20920*/  HADD2.F32 R62, -RZ, R12.H1_H1 ;  /* 0x3000000cff3e7230 */ /* 0x000fe40000004100 */
[----:B------:R-:W-:Y:S01]  /*20930*/  FFMA.FTZ R55, R60, R61, R75 ;  /* 0x0000003d3c377223 */ /* 0x000fe2000001004b */
[----:B------:R-:W-:-:S02]  /*20940*/  HADD2.F32 R82, -RZ, R39.H1_H1 ;  /* 0x30000027ff527230 */ /* 0x000fc40000004100 */
[----:B------:R-:W-:Y:S01]  /*20950*/  FFMA.FTZ R92, R51, R92, R58 ;  /* 0x0000005c335c7223 */ /* 0x000fe2000001003a */
[--C-:B------:R-:W-:Y:S02]  /*20960*/  HADD2.F32 R50, -RZ, R13.reuse.H0_H0 ;  /* 0x2000000dff327230 */ /* 0x100fe40000004100 */
[----:B------:R-:W-:Y:S01]  /*20970*/  FMUL.FTZ R63, R74, R77 ;  /* 0x0000004d4a3f7220 */ /* 0x000fe20000410000 */
[--C-:B------:R-:W-:Y:S02]  /*20980*/  HADD2.F32 R56, -RZ, R32.reuse.H0_H0 ;  /* 0x20000020ff387230 */ /* 0x100fe40000004100 */
[----:B------:R-:W-:Y:S01]  /*20990*/  FFMA.FTZ R88, R88, R62, R82 ;  /* 0x0000003e58587223 */ /* 0x000fe20000010052 */
[----:B------:R-:W-:Y:S02]  /*209a0*/  HADD2.F32 R58, -RZ, R13.H1_H1 ;  /* 0x3000000dff3a7230 */ /* 0x000fe40000004100 */
[----:B------:R-:W-:Y:S01]  /*209b0*/  FMUL.FTZ R81, R74, R81 ;  /* 0x000000514a517220 */ /* 0x000fe20000410000 */
[----:B------:R-:W-:-:S02]  /*209c0*/  HADD2.F32 R60, -RZ, R32.H1_H1 ;  /* 0x30000020ff3c7230 */ /* 0x000fc40000004100 */
[C---:B------:R-:W-:Y:S01]  /*209d0*/  FMUL.FTZ R75, R74.reuse, R85 ;  /* 0x000000554a4b7220 */ /* 0x040fe20000410000 */
[----:B------:R-:W-:Y:S02]  /*209e0*/  HADD2.F32 R62, -RZ, R14.H0_H0 ;  /* 0x2000000eff3e7230 */ /* 0x000fe40000004100 */
[----:B------:R-:W-:Y:S01]  /*209f0*/  FFMA.FTZ R63, R63, R50, R56 ;  /* 0x000000323f3f7223 */ /* 0x000fe20000010038 */
[----:B------:R-:W-:Y:S02]  /*20a00*/  HADD2.F32 R82, -RZ, R33.H0_H0 ;  /* 0x20000021ff527230 */ /* 0x000fe40000004100 */
[----:B------:R-:W-:Y:S01]  /*20a10*/  FFMA.FTZ R56, R81, R58, R60 ;  /* 0x0000003a51387223 */ /* 0x000fe2000001003c */
[----:B------:R-:W-:Y:S02]  /*20a20*/  HADD2.F32 R94, -RZ, R15.H0_H0 ;  /* 0x2000000fff5e7230 */ /* 0x000fe40000004100 */
[----:B------:R-:W-:Y:S01]  /*20a30*/  FMUL.FTZ R87, R74, R87 ;  /* 0x000000574a577220 */ /* 0x000fe20000410000 */
        /* <DEDUP_REMOVED lines=9> */
[----:B------:R-:W-:Y:S01]  /*20ad0*/  FFMA.FTZ R103, R103, R60, R62 ;  /* 0x0000003c67677223 */ /* 0x000fe2000001003e */
[--C-:B------:R-:W-:Y:S02]  /*20ae0*/  HADD2.F32 R51, -RZ, R17.reuse.H0_H0 ;  /* 0x20000011ff337230 */ /* 0x100fe40000004100 */
[C---:B------:R-:W-:Y:S01]  /*20af0*/  FMUL.FTZ R62, R74.reuse, R93 ;  /* 0x0000005d4a3e7220 */ /* 0x040fe20000410000 */
[--C-:B------:R-:W-:Y:S02]  /*20b00*/  HADD2.F32 R61, -RZ, R28.reuse.H0_H0 ;  /* 0x2000001cff3d7230 */ /* 0x100fe40000004100 */
[----:B------:R-:W-:Y:S01]  /*20b10*/  FMUL.FTZ R81, R74, R95 ;  /* 0x0000005f4a517220 */ /* 0x000fe20000410000 */
[----:B------:R-:W-:Y:S02]  /*20b20*/  HADD2.F32 R50, -RZ, R17.H1_H1 ;  /* 0x30000011ff327230 */ /* 0x000fe40000004100 */
[----:B------:R-:W-:Y:S01]  /*20b30*/  FFMA.FTZ R58, R83, R84, R86 ;  /* 0x00000054533a7223 */ /* 0x000fe20000010056 */
[----:B------:R-:W-:-:S02]  /*20b40*/  HADD2.F32 R60, -RZ, R28.H1_H1 ;  /* 0x3000001cff3c7230 */ /* 0x000fc40000004100 */
[----:B------:R-:W-:Y:S01]  /*20b50*/  FFMA.FTZ R62, R62, R51, R61 ;  /* 0x000000333e3e7223 */ /* 0x000fe2000001003d */
[--C-:B------:R-:W-:Y:S02]  /*20b60*/  HADD2.F32 R98, -RZ, R16.reuse.H0_H0 ;  /* 0x20000010ff627230 */ /* 0x100fe40000004100 */
[C---:B------:R-:W-:Y:S01]  /*20b70*/  FMUL.FTZ R89, R74.reuse, R89 ;  /* 0x000000594a597220 */ /* 0x040fe20000410000 */
[--C-:B------:R-:W-:Y:S02]  /*20b80*/  HADD2.F32 R82, -RZ, R35.reuse.H0_H0 ;  /* 0x20000023ff527230 */ /* 0x100fe40000004100 */
[----:B------:R-:W-:Y:S01]  /*20b90*/  FFMA.FTZ R81, R81, R50, R60 ;  /* 0x0000003251517223 */ /* 0x000fe2000001003c */
[----:B------:R-:W-:Y:S02]  /*20ba0*/  HADD2.F32 R84, -RZ, R16.H1_H1 ;  /* 0x30000010ff547230 */ /* 0x000fe40000004100 */
[----:B------:R-:W-:Y:S01]  /*20bb0*/  FMUL.FTZ R107, R74, R107 ;  /* 0x0000006b4a6b7220 */ /* 0x000fe20000410000 */
[----:B------:R-:W-:-:S02]  /*20bc0*/  HADD2.F32 R86, -RZ, R35.H1_H1 ;  /* 0x30000023ff567230 */ /* 0x000fc40000004100 */
        /* <DEDUP_REMOVED lines=13> */
[----:B------:R-:W-:Y:S01]  /*20ca0*/  HADD2.F32 R77, -RZ, R18.H1_H1 ;  /* 0x30000012ff4d7230 */ /* 0x000fe20000004100 */
[----:B------:R-:W0:Y:S01]  /*20cb0*/  @!P1 LDC.64 R50, c[0x0][0x3c0] ;  /* 0x0000f000ff329b82 */ /* 0x000e220000000a00 */
[----:B------:R-:W-:Y:S02]  /*20cc0*/  HADD2.F32 R83, -RZ, R29.H1_H1 ;  /* 0x3000001dff537230 */ /* 0x000fe40000004100 */
[----:B------:R-:W-:Y:S01]  /*20cd0*/  FMUL.FTZ R90, R74, R97 ;  /* 0x000000614a5a7220 */ /* 0x000fe20000410000 */
[----:B------:R-:W-:Y:S01]  /*20ce0*/  FFMA.FTZ R93, R93, R82, R84 ;  /* 0x000000525d5d7223 */ /* 0x000fe20000010054 */
[----:B------:R-:W-:-:S02]  /*20cf0*/  HADD2.F32 R82, -RZ, R20.H0_H0 ;  /* 0x20000014ff527230 */ /* 0x000fc40000004100 */
[----:B------:R-:W-:Y:S01]  /*20d00*/  FMUL.FTZ R107, R74, R121 ;  /* 0x000000794a6b7220 */ /* 0x000fe20000410000 */
[----:B------:R-:W-:Y:S01]  /*20d10*/  FFMA.FTZ R90, R90, R77, R83 ;  /* 0x0000004d5a5a7223 */ /* 0x000fe20000010053 */
[--C-:B------:R-:W-:Y:S02]  /*20d20*/  HADD2.F32 R84, -RZ, R31.reuse.H0_H0 ;  /* 0x2000001fff547230 */ /* 0x100fe40000004100 */
[C---:B------:R-:W-:Y:S01]  /*20d30*/  FMUL.FTZ R100, R74.reuse, R100 ;  /* 0x000000644a647220 */ /* 0x040fe20000410000 */
[----:B------:R-:W-:Y:S02]  /*20d40*/  HADD2.F32 R77, -RZ, R20.H1_H1 ;  /* 0x30000014ff4d7230 */ /* 0x000fe40000004100 */
[----:B------:R-:W-:Y:S01]  /*20d50*/  FMUL.FTZ R95, R74, R117 ;  /* 0x000000754a5f7220 */ /* 0x000fe20000410000 */
[----:B------:R-:W-:Y:S02]  /*20d60*/  HADD2.F32 R83, -RZ, R31.H1_H1 ;  /* 0x3000001fff537230 */ /* 0x000fe40000004100 */
[----:B------:R-:W-:Y:S01]  /*20d70*/  FFMA.FTZ R107, R107, R82, R84 ;  /* 0x000000526b6b7223 */ /* 0x000fe20000010054 */
[----:B------:R-:W-:-:S02]  /*20d80*/  HADD2.F32 R60, -RZ, R21.H0_H0 ;  /* 0x20000015ff3c7230 */ /* 0x000fc40000004100 */
[----:B------:R-:W-:Y:S01]  /*20d90*/  FMUL.FTZ R96, R74, R105 ;  /* 0x000000694a607220 */ /* 0x000fe20000410000 */
[--C-:B------:R-:W-:Y:S02]  /*20da0*/  HADD2.F32 R82, -RZ, R24.reuse.H0_H0 ;  /* 0x20000018ff527230 */ /* 0x100fe40000004100 */
[----:B------:R-:W-:Y:S01]  /*20db0*/  FFMA.FTZ R104, R100, R77, R83 ;  /* 0x0000004d64687223 */ /* 0x000fe20000010053 */
[----:B------:R-:W-:Y:S01]  /*20dc0*/  HADD2.F32 R61, -RZ, R21.H1_H1 ;  /* 0x30000015ff3d7230 */ /* 0x000fe20000004100 */
[----:B------:R-:W1:Y:S01]  /*20dd0*/  LDC.64 R86, c[0x0][0x428] ;  /* 0x00010a00ff567b82 */ /* 0x000e620000000a00 */
[----:B------:R-:W-:Y:S02]  /*20de0*/  HADD2.F32 R77, -RZ, R24.H1_H1 ;  /* 0x30000018ff4d7230 */ /* 0x000fe40000004100 */
[----:B------:R-:W-:Y:S01]  /*20df0*/  FFMA.FTZ R95, R95, R60, R82 ;  /* 0x0000003c5f5f7223 */ /* 0x000fe20000010052 */
[----:B------:R-:W-:Y:S02]  /*20e00*/  HADD2.F32 R84, -RZ, R22.H0_H0 ;  /* 0x20000016ff547230 */ /* 0x000fe40000004100 */
[----:B------:R-:W-:Y:S01]  /*20e10*/  FMUL.FTZ R97, R74, R119 ;  /* 0x000000774a617220 */ /* 0x000fe20000410000 */
[----:B------:R-:W-:-:S02]  /*20e20*/  HADD2.F32 R100, -RZ, R25.H0_H0 ;  /* 0x20000019ff647230 */ /* 0x000fc40000004100 */
[----:B------:R-:W-:Y:S01]  /*20e30*/  FFMA.FTZ R96, R96, R61, R77 ;  /* 0x0000003d60607223 */ /* 0x000fe2000001004d */
[----:B0-----:R-:W-:Y:S01]  /*20e40*/  @!P1 IMAD.WIDE R110, R5, 0x4, R50 ;  /* 0x00000004056e9825 */ /* 0x001fe200078e0232 */
[----:B------:R-:W0:Y:S01]  /*20e50*/  @!P1 LDC.64 R60, c[0x0][0x3c8] ;  /* 0x0000f200ff3c9b82 */ /* 0x000e220000000a00 */
[----:B------:R-:W-:Y:S02]  /*20e60*/  F2FP.F16.F32.PACK_AB R50, R54, R55 ;  /* 0x000000373632723e */ /* 0x000fe400000000ff */
[----:B------:R-:W-:Y:S01]  /*20e70*/  FMUL.FTZ R125, R74, R125 ;  /* 0x0000007d4a7d7220 */ /* 0x000fe20000410000 */
[----:B------:R-:W-:Y:S01]  /*20e80*/  F2FP.F16.F32.PACK_AB R51, R88, R92 ;  /* 0x0000005c5833723e */ /* 0x000fe200000000ff */
[----:B------:R-:W-:Y:S01]  /*20e90*/  HADD2.F32 R106, -RZ, R22.H1_H1 ;  /* 0x30000016ff6a7230 */ /* 0x000fe20000004100 */
[----:B------:R-:W-:Y:S01]  /*20ea0*/  F2FP.F16.F32.PACK_AB R55, R89, R98 ;  /* 0x000000625937723e */ /* 0x000fe200000000ff */
[----:B------:R-:W-:Y:S02]  /*20eb0*/  HADD2.F32 R108, -RZ, R25.H1_H1 ;  /* 0x30000019ff6c7230 */ /* 0x000fe40000004100 */
[----:B------:R-:W-:Y:S01]  /*20ec0*/  FFMA.FTZ R97, R97, R84, R100 ;  /* 0x0000005461617223 */ /* 0x000fe20000010064 */
[----:B------:R-:W2:Y:S01]  /*20ed0*/  LDC.64 R88, c[0x0][0x380] ;  /* 0x0000e000ff587b82 */ /* 0x000ea20000000a00 */
[----:B------:R-:W-:-:S02]  /*20ee0*/  HADD2.F32 R82, -RZ, R23.H1_H1 ;  /* 0x30000017ff527230 */ /* 0x000fc40000004100 */
[C---:B------:R-:W-:Y:S01]  /*20ef0*/  FMUL.FTZ R105, R74.reuse, R123 ;  /* 0x0000007b4a697220 */ /* 0x040fe20000410000 */
[----:B------:R-:W-:Y:S01]  /*20f00*/  FFMA.FTZ R100, R125, R106, R108 ;  /* 0x0000006a7d647223 */ /* 0x000fe2000001006c */
[----:B------:R-:W-:Y:S02]  /*20f10*/  HADD2.F32 R84, -RZ, R26.H1_H1 ;  /* 0x3000001aff547230 */ /* 0x000fe40000004100 */
[C---:B------:R-:W-:Y:S01]  /*20f20*/  FMUL.FTZ R108, R74.reuse, R113 ;  /* 0x000000714a6c7220 */ /* 0x040fe20000410000 */
[----:B------:R-:W-:Y:S02]  /*20f30*/  HADD2.F32 R85, -RZ, R64.H0_H0 ;  /* 0x20000040ff557230 */ /* 0x000fe40000004100 */
[C---:B------:R-:W-:Y:S01]  /*20f40*/  FMUL.FTZ R106, R74.reuse, R109 ;  /* 0x0000006d4a6a7220 */ /* 0x040fe20000410000 */
[----:B------:R-:W-:Y:S02]  /*20f50*/  HADD2.F32 R115, -RZ, R27.H0_H0 ;  /* 0x2000001bff737230 */ /* 0x000fe40000004100 */
[----:B------:R-:W-:Y:S01]  /*20f60*/  FMUL.FTZ R76, R74, R76 ;  /* 0x0000004c4a4c7220 */ /* 0x000fe20000410000 */
[----:B------:R-:W-:-:S02]  /*20f70*/  HADD2.F32 R77, -RZ, R23.H0_H0 ;  /* 0x20000017ff4d7230 */ /* 0x000fc40000004100 */
[----:B------:R-:W-:Y:S01]  /*20f80*/  FFMA.FTZ R105, R105, R82, R84 ;  /* 0x0000005269697223 */ /* 0x000fe20000010054 */
[----:B------:R-:W-:Y:S02]  /*20f90*/  HADD2.F32 R83, -RZ, R26.H0_H0 ;  /* 0x2000001aff537230 */ /* 0x000fe40000004100 */
[----:B------:R-:W-:Y:S01]  /*20fa0*/  FFMA.FTZ R108, R108, R85, R115 ;  /* 0x000000556c6c7223 */ /* 0x000fe20000010073 */
[----:B------:R-:W-:Y:S01]  /*20fb0*/  HADD2.F32 R117, -RZ, R64.H1_H1 ;  /* 0x30000040ff757230 */ /* 0x000fe20000004100 */
[----:B------:R3:W-:Y:S01]  /*20fc0*/  @!P1 STG.E desc[UR8][R110.64], R57 ;  /* 0x000000396e009986 */ /* 0x0007e2000c101908 */
[----:B------:R-:W-:Y:S02]  /*20fd0*/  HADD2.F32 R119, -RZ, R27.H1_H1 ;  /* 0x3000001bff777230 */ /* 0x000fe40000004100 */
[----:B------:R-:W-:Y:S01]  /*20fe0*/  FFMA.FTZ R106, R106, R77, R83 ;  /* 0x0000004d6a6a7223 */ /* 0x000fe20000010053 */
[----:B-1----:R-:W-:Y:S01]  /*20ff0*/  IMAD.WIDE.U32 R84, R91, 0x10, R86 ;  /* 0x000000105b547825 */ /* 0x002fe200078e0056 */
[----:B------:R-:W-:-:S03]  /*21000*/  F2FP.F16.F32.PACK_AB R49, R49, R52 ;  /* 0x000000343131723e */ /* 0x000fc600000000ff */
[----:B------:R-:W-:Y:S01]  /*21010*/  FFMA.FTZ R109, R76, R117, R119 ;  /* 0x000000754c6d7223 */ /* 0x000fe20000010077 */
[--C-:B------:R-:W-:Y:S01]  /*21020*/  IMAD.WIDE.U32 R76, R53, 0x10, R86.reuse ;  /* 0x00000010354c7825 */ /* 0x100fe200078e0056 */
[----:B------:R-:W-:Y:S02]  /*21030*/  F2FP.F16.F32.PACK_AB R48, R48, R59 ;  /* 0x0000003b3030723e */ /* 0x000fe400000000ff */
[----:B------:R-:W-:Y:S01]  /*21040*/  F2FP.F16.F32.PACK_AB R54, R103, R94 ;  /* 0x0000005e6736723e */ /* 0x000fe200000000ff */
[----:B------:R-:W-:Y:S01]  /*21050*/  IMAD.WIDE.U32 R82, R79, 0x10, R86 ;  /* 0x000000104f527825 */ /* 0x000fe200078e0056 */
[----:B---3--:R-:W-:Y:S02]  /*21060*/  F2FP.F16.F32.PACK_AB R57, R90, R93 ;  /* 0x0000005d5a39723e */ /* 0x008fe400000000ff */
[----:B------:R-:W-:Y:S01]  /*21070*/  F2FP.F16.F32.PACK_AB R53, R58, R75 ;  /* 0x0000004b3a35723e */ /* 0x000fe200000000ff */
[----:B0-----:R-:W-:Y:S01]  /*21080*/  @!P1 IMAD.WIDE R90, R5, 0x4, R60 ;  /* 0x00000004055a9825 */ /* 0x001fe200078e023c */
[----:B------:R-:W-:-:S02]  /*21090*/  F2FP.F16.F32.PACK_AB R52, R56, R63 ;  /* 0x0000003f3834723e */ /* 0x000fc400000000ff */
[----:B------:R-:W-:Y:S01]  /*210a0*/  F2FP.F16.F32.PACK_AB R59, R104, R107 ;  /* 0x0000006b683b723e */ /* 0x000fe200000000ff */
[----:B------:R-:W-:Y:S01]  /*210b0*/  IMAD.WIDE.U32 R86, R101, 0x10, R86 ;  /* 0x0000001065567825 */ /* 0x000fe200078e0056 */
[----:B------:R-:W-:Y:S01]  /*210c0*/  F2FP.F16.F32.PACK_AB R58, R99, R102 ;  /* 0x00000066633a723e */ /* 0x000fe200000000ff */
[----:B------:R0:W-:Y:S01]  /*210d0*/  @!P1 STG.E desc[UR8][R90.64], R74 ;  /* 0x0000004a5a009986 */ /* 0x0001e2000c101908 */
[----:B------:R-:W-:Y:S01]  /*210e0*/  F2FP.F16.F32.PACK_AB R56, R81, R62 ;  /* 0x0000003e5138723e */ /* 0x000fe200000000ff */
[----:B--2---:R-:W-:Y:S01]  /*210f0*/  IMAD R5, R88, 0x4, R5 ;  /* 0x0000000458057824 */ /* 0x004fe200078e0205 */
[----:B------:R-:W-:Y:S01]  /*21100*/  F2FP.F16.F32.PACK_AB R63, R109, R108 ;  /* 0x0000006c6d3f723e */ /* 0x000fe200000000ff */
[----:B------:R0:W-:Y:S01]  /*21110*/  STG.E.128 desc[UR8][R76.64], R48 ;  /* 0x000000304c007986 */ /* 0x0001e2000c101d08 */
[----:B------:R-:W-:Y:S02]  /*21120*/  F2FP.F16.F32.PACK_AB R62, R105, R106 ;  /* 0x0000006a693e723e */ /* 0x000fe400000000ff */
[----:B------:R-:W-:Y:S01]  /*21130*/  F2FP.F16.F32.PACK_AB R61, R100, R97 ;  /* 0x00000061643d723e */ /* 0x000fe200000000ff */
[----:B------:R0:W-:Y:S01]  /*21140*/  STG.E.128 desc[UR8][R82.64], R52 ;  /* 0x0000003452007986 */ /* 0x0001e2000c101d08 */
[----:B------:R-:W-:-:S02]  /*21150*/  F2FP.F16.F32.PACK_AB R60, R96, R95 ;  /* 0x0000005f603c723e */ /* 0x000fc400000000ff */
[----:B------:R-:W-:Y:S01]  /*21160*/  ISETP.GE.AND P1, PT, R5, R89, PT ;  /* 0x000000590500720c */ /* 0x000fe20003f26270 */
[----:B------:R0:W-:Y:S04]  /*21170*/  STG.E.128 desc[UR8][R84.64], R56 ;  /* 0x0000003854007986 */ /* 0x0001e8000c101d08 */
[----:B------:R0:W-:Y:S08]  /*21180*/  STG.E.128 desc[UR8][R86.64], R60 ;  /* 0x0000003c56007986 */ /* 0x0001f0000c101d08 */
[----:B------:R-:W-:Y:S05]  /*21190*/  @!P1 BRA `(.L_x_4470) ;  /* 0xfffffdf800549947 */ /* 0x000fea000383ffff */
[----:B------:R-:W-:Y:S05]  /*211a0*/  BSYNC B0 ;  /* 0x0000000000007941 */ /* 0x000fea0003800000 */
.L_x_3976:
[----:B------:R-:W-:Y:S05]  /*211b0*/  EXIT ;  /* 0x000000000000794d */ /* 0x000fea0003800000 */
.L_x_4469:
        /* <DEDUP_REMOVED lines=8> */
.L_x_4472:
[----:B------:R-:W-:Y:S05]  /*21240*/  BSYNC B1 ;  /* 0x0000000000017941 */ /* 0x000fea0003800000 */
.L_x_4471:
        /* <DEDUP_REMOVED lines=9> */
.L_x_4473:
[----:B------:R-:W-:Y:S02]  /*212e0*/  IMAD.MOV.U32 R76, RZ, RZ, 0x4 ;  /* 0x00000004ff4c7424 */ /* 0x000fe400078e00ff */
[----:B------:R-:W-:-:S04]  /*212f0*/  IMAD.MOV.U32 R49, RZ, RZ, R77 ;  /* 0x000000ffff317224 */ /* 0x000fc800078e004d */
[----:B------:R-:W-:-:S05]  /*21300*/  FADD.FTZ R51, R50, R49 ;  /* 0x0000003132337221 */ /* 0x000fca0000010000 */
[----:B------:R-:W-:-:S07]  /*21310*/  MOV R81, R51 ;  /* 0x0000003300517202 */ /* 0x000fce0000000f00 */
[----:B------:R-:W-:Y:S05]  /*21320*/  WARPSYNC.COLLECTIVE R56, `(.L_x_4474) ;  /* 0x0000000038087348 */ /* 0x000fea0003c00000 */
[----:B------:R0:W1:Y:S02]  /*21330*/  SHFL.BFLY P2, R77, R81, R76, R83 ;  /* 0x0c00004c514d7389 */ /* 0x0000640000040053 */
[----:B01----:R-:W-:Y:S05]  /*21340*/  ENDCOLLECTIVE ;  /* 0x000000000000791b */ /* 0x003fea0003800000 */
.L_x_4474:
[----:B------:R-:W-:Y:S01]  /*21350*/  HFMA2 R76, -RZ, RZ, 0, 4.76837158203125e-07 ;  /* 0x00000008ff4c7431 */ /* 0x000fe200000001ff */
[----:B------:R-:W-:-:S05]  /*21360*/  MOV R48, R77 ;  /* 0x0000004d00307202 */ /* 0x000fca0000000f00 */
[----:B------:R-:W-:-:S04]  /*21370*/  FADD.FTZ R54, R51, R48 ;  /* 0x0000003033367221 */ /* 0x000fc80000010000 */
[----:B------:R-:W-:-:S07]  /*21380*/  IMAD.MOV.U32 R81, RZ, RZ, R54 ;  /* 0x000000ffff517224 */ /* 0x000fce00078e0036 */
[----:B------:R-:W-:Y:S05]  /*21390*/  WARPSYNC.COLLECTIVE R56, `(.L_x_4475) ;  /* 0x0000000038087348 */ /* 0x000fea0003c00000 */
[----:B------:R0:W1:Y:S02]  /*213a0*/  SHFL.BFLY P2, R77, R81, R76, R83 ;  /* 0x0c00004c514d7389 */ /* 0x0000640000040053 */
[----:B01----:R-:W-:Y:S05]  /*213b0*/  ENDCOLLECTIVE ;  /* 0x000000000000791b */ /* 0x003fea0003800000 */
.L_x_4475:
        /* <DEDUP_REMOVED lines=8> */
.L_x_4476:
        /* <DEDUP_REMOVED lines=72> */
.L_x_4477:
[----:B------:R-:W-:Y:S02]  /*218c0*/  IMAD.MOV.U32 R76, RZ, RZ, 0x2 ;  /* 0x00000002ff4c7424 */ /* 0x000fe400078e00ff */
[----:B------:R-:W-:-:S04]  /*218d0*/  IMAD.MOV.U32 R51, RZ, RZ, R77 ;  /* 0x000000ffff337224 */ /* 0x000fc800078e004d */
[----:B------:R-:W-:-:S05]  /*218e0*/  FADD.FTZ R51, R48, R51 ;  /* 0x0000003330337221 */ /* 0x000fca0000010000 */
[----:B------:R-:W-:-:S07]  /*218f0*/  MOV R81, R51 ;  /* 0x0000003300517202 */ /* 0x000fce0000000f00 */
[----:B------:R-:W-:Y:S05]  /*21900*/  WARPSYNC.COLLECTIVE R56, `(.L_x_4478) ;  /* 0x0000000038087348 */ /* 0x000fea0003c00000 */
[----:B------:R0:W1:Y:S02]  /*21910*/  SHFL.BFLY P2, R77, R81, R76, R83 ;  /* 0x0c00004c514d7389 */ /* 0x0000640000040053 */
[----:B01----:R-:W-:Y:S05]  /*21920*/  ENDCOLLECTIVE ;  /* 0x000000000000791b */ /* 0x003fea0003800000 */
.L_x_4478:
[----:B------:R-:W-:Y:S01]  /*21930*/  HFMA2 R76, -RZ, RZ, 0, 2.384185791015625e-07 ;  /* 0x00000004ff4c7431 */ /* 0x000fe200000001ff */
[----:B------:R-:W-:-:S05]  /*21940*/  MOV R50, R77 ;  /* 0x0000004d00327202 */ /* 0x000fca0000000f00 */
[----:B------:R-:W-:-:S04]  /*21950*/  FADD.FTZ R50, R51, R50 ;  /* 0x0000003233327221 */ /* 0x000fc80000010000 */
[----:B------:R-:W-:-:S07]  /*21960*/  IMAD.MOV.U32 R81, RZ, RZ, R50 ;  /* 0x000000ffff517224 */ /* 0x000fce00078e0032 */
[----:B------:R-:W-:Y:S05]  /*21970*/  WARPSYNC.COLLECTIVE R56, `(.L_x_4479) ;  /* 0x0000000038087348 */ /* 0x000fea0003c00000 */
[----:B------:R0:W1:Y:S02]  /*21980*/  SHFL.BFLY P2, R77, R81, R76, R83 ;  /* 0x0c00004c514d7389 */ /* 0x0000640000040053 */
[----:B01----:R-:W-:Y:S05]  /*21990*/  ENDCOLLECTIVE ;  /* 0x000000000000791b */ /* 0x003fea0003800000 */
.L_x_4479:
[----:B------:R-:W-:Y:S02]  /*219a0*/  IMAD.MOV.U32 R76, RZ, RZ, 0x8 ;  /* 0x00000008ff4c7424 */ /* 0x000fe400078e00ff */
[----:B------:R-:W-:-:S04]  /*219b0*/  IMAD.MOV.U32 R55, RZ, RZ, R77 ;  /* 0x000000ffff377224 */ /* 0x000fc800078e004d */
[----:B------:R-:W-:-:S05]  /*219c0*/  FADD.FTZ R55, R50, R55 ;  /* 0x0000003732377221 */ /* 0x000fca0000010000 */
[----:B------:R-:W-:-:S07]  /*219d0*/  MOV R81, R55 ;  /* 0x0000003700517202 */ /* 0x000fce0000000f00 */
[----:B------:R-:W-:Y:S05]  /*219e0*/  WARPSYNC.COLLECTIVE R56, `(.L_x_4480) ;  /* 0x0000000038087348 */ /* 0x000fea0003c00000 */
[----:B------:R0:W1:Y:S02]  /*219f0*/  SHFL.BFLY P2, R77, R81, R76, R83 ;  /* 0x0c00004c514d7389 */ /* 0x0000640000040053 */
[----:B01----:R-:W-:Y:S05]  /*21a00*/  ENDCOLLECTIVE ;  /* 0x000000000000791b */ /* 0x003fea0003800000 */
.L_x_4480:
[----:B------:R-:W-:Y:S01]  /*21a10*/  HFMA2 R76, -RZ, RZ, 0, 9.5367431640625e-07 ;  /* 0x00000010ff4c7431 */ /* 0x000fe200000001ff */
[----:B------:R-:W-:-:S05]  /*21a20*/  MOV R54, R77 ;  /* 0x0000004d00367202 */ /* 0x000fca0000000f00 */
[----:B------:R-:W-:-:S04]  /*21a30*/  FADD.FTZ R54, R55, R54 ;  /* 0x0000003637367221 */ /* 0x000fc80000010000 */
[----:B------:R-:W-:-:S07]  /*21a40*/  IMAD.MOV.U32 R81, RZ, RZ, R54 ;  /* 0x000000ffff517224 */ /* 0x000fce00078e0036 */
[----:B------:R-:W-:Y:S05]  /*21a50*/  WARPSYNC.COLLECTIVE R56, `(.L_x_4481) ;  /* 0x0000000038087348 */ /* 0x000fea0003c00000 */
[----:B------:R0:W1:Y:S02]  /*21a60*/  SHFL.BFLY P2, R77, R81, R76, R83 ;  /* 0x0c00004c514d7389 */ /* 0x0000640000040053 */
[----:B01----:R-:W-:Y:S05]  /*21a70*/  ENDCOLLECTIVE ;  /* 0x000000000000791b */ /* 0x003fea0003800000 */
.L_x_4481:
[----:B------:R-:W-:Y:S05]  /*21a80*/  BRA `(.L_x_4482) ;  /* 0xffffffe800987947 */ /* 0x000fea000383ffff */
.L_x_4483:
        /* <DEDUP_REMOVED lines=15> */
.L_x_22685:


//--------------------- .text._ZN10layer_norm31ln_parallel_residual_fwd_kernelINS_13Kernel_traitsIf13__nv_bfloat16S2_S2_fjLj1024ELj1ELj4ELj1ELj16ENS_18Kernel_traits_baseILj1024EfS2_S2_S2_fjLj128EEEEELb0ELb0ELb0EEEvNS_9FwdParamsE --------------------------
	.section	.text._ZN10layer_norm31ln_parallel_residual_fwd_kernelINS_13Kernel_traitsIf13__nv_bfloat16S2_S2_fjLj1024ELj1ELj4ELj1ELj16ENS_18Kernel_traits_baseILj1024EfS2_S2_S2_fjLj128EEEEELb0ELb0ELb0EEEvNS_9FwdParamsE,"ax",@progbits
	.align	128
        .global         _ZN10layer_norm31ln_parallel_residual_fwd_kernelINS_13Kernel_traitsIf13__nv_bfloat16S2_S2_fjLj1024ELj1ELj4ELj1ELj16ENS_18Kernel_traits_baseILj1024EfS2_S2_S2_fjLj128EEEEELb0ELb0ELb0EEEvNS_9FwdParamsE
        .type           _ZN10layer_norm31ln_parallel_residual_fwd_kernelINS_13Kernel_traitsIf13__nv_bfloat16S2_S2_fjLj1024ELj1ELj4ELj1ELj16ENS_18Kernel_traits_baseILj1024EfS2_S2_S2_fjLj128EEEEELb0ELb0ELb0EEEvNS_9FwdParamsE,@function
        .size           _ZN10layer_norm31ln_parallel_residual_fwd_kernelINS_13Kernel_traitsIf13__nv_bfloat16S2_S2_fjLj1024ELj1ELj4ELj1ELj16ENS_18Kernel_traits_baseILj1024EfS2_S2_S2_fjLj128EEEEELb0ELb0ELb0EEEvNS_9FwdParamsE,(.L_x_22686 - _ZN10layer_norm31ln_parallel_residual_fwd_kernelINS_13Kernel_traitsIf13__nv_bfloat16S2_S2_fjLj1024ELj1ELj4ELj1ELj16ENS_18Kernel_traits_baseILj1024EfS2_S2_S2_fjLj128EEEEELb0ELb0ELb0EEEvNS_9FwdParamsE)
        .other          _ZN10layer_norm31ln_parallel_residual_fwd_kernelINS_13Kernel_traitsIf13__nv_bfloat16S2_S2_fjLj1024ELj1ELj4ELj1ELj16ENS_18Kernel_traits_baseILj1024EfS2_S2_S2_fjLj128EEEEELb0ELb0ELb0EEEvNS_9FwdParamsE,@"STO_CUDA_ENTRY STV_DEFAULT"
_ZN10layer_norm31ln_parallel_residual_fwd_kernelINS_13Kernel_traitsIf13__nv_bfloat16S2_S2_fjLj1024ELj1ELj4ELj1ELj16ENS_18Kernel_traits_baseILj1024EfS2_S2_S2_fjLj128EEEEELb0ELb0ELb0EEEvNS_9FwdParamsE:
.text._ZN10layer_norm31ln_parallel_residual_fwd_kernelINS_13Kernel_traitsIf13__nv_bfloat16S2_S2_fjLj1024ELj1ELj4ELj1ELj16ENS_18Kernel_traits_baseILj1024EfS2_S2_S2_fjLj128EEEEELb0ELb0ELb0EEEvNS_9FwdParamsE:
        /* <DEDUP_REMOVED lines=38> */
[----:B------:R-:W-:Y:S01]  /*0260*/  @P0 LOP3.LUT R0, R0, 0x20, RZ, 0xfc, !PT ;  /* 0x0000002000000812 */ /* 0x000fe200078efcff */
[----:B------:R0:W5:Y:S04]  /*0270*/  @P0 LDG.E.128 R136, desc[UR6][R4.64+0x10] ;  /* 0x0000100604880981 */ /* 0x000168000c1e1d00 */
[----:B------:R0:W5:Y:S01]  /*0280*/  @P0 LDG.E.128 R132, desc[UR6][R6.64] ;  /* 0x0000000606840981 */ /* 0x000162000c1e1d00 */
[----:B------:R-:W1:Y:S01]  /*0290*/  LDC.64 R14, c[0x0][0x3d8] ;  /* 0x0000f600ff0e7b82 */ /* 0x000e620000000a00 */
[----:B--2---:R-:W-:-:S02]  /*02a0*/  @P2 IMAD.WIDE.U32 R8, R0, 0x20, R8 ;  /* 0x0000002000082825 */ /* 0x004fc400078e0008 */
[----:B------:R0:W5:Y:S04]  /*02b0*/  @P0 LDG.E.128 R128, desc[UR6][R6.64+0x10] ;  /* 0x0000100606800981 */ /* 0x000168000c1e1d00 */
[----:B------:R0:W5:Y:S01]  /*02c0*/  @P2 LDG.E.128 R124, desc[UR6][R8.64] ;  /* 0x00000006087c2981 */ /* 0x000162000c1e1d00 */
[C---:B---3--:R-:W-:Y:S01]  /*02d0*/  @P2 IMAD.WIDE.U32 R10, R0.reuse, 0x20, R10 ;  /* 0x00000020000a2825 */ /* 0x048fe200078e000a */
[----:B------:R-:W-:Y:S02]  /*02e0*/  @P2 IADD3 R0, PT, PT, R0, 0x20, RZ ;  /* 0x0000002000002810 */ /* 0x000fe40007ffe0ff */
[----:B------:R0:W5:Y:S04]  /*02f0*/  @P2 LDG.E.128 R120, desc[UR6][R8.64+0x10] ;  /* 0x0000100608782981 */ /* 0x000168000c1e1d00 */
[----:B------:R0:W5:Y:S01]  /*0300*/  @P2 LDG.E.128 R116, desc[UR6][R10.64] ;  /* 0x000000060a742981 */ /* 0x000162000c1e1d00 */
[----:B----4-:R-:W-:-:S03]  /*0310*/  @P3 IMAD.WIDE.U32 R12, R0, 0x20, R12 ;  /* 0x00000020000c3825 */ /* 0x010fc600078e000c */
[----:B------:R0:W5:Y:S04]  /*0320*/  @P2 LDG.E.128 R112, desc[UR6][R10.64+0x10] ;  /* 0x000010060a702981 */ /* 0x000168000c1e1d00 */
[----:B------:R0:W5:Y:S01]  /*0330*/  @P3 LDG.E.128 R108, desc[UR6][R12.64] ;  /* 0x000000060c6c3981 */ /* 0x000162000c1e1d00 */
[----:B-1----:R-:W-:-:S03]  /*0340*/  @P3 IMAD.WIDE.U32 R14, R0, 0x20, R14 ;  /* 0x00000020000e3825 */ /* 0x002fc600078e000e */
[----:B------:R0:W5:Y:S04]  /*0350*/  @P3 LDG.E.128 R104, desc[UR6][R12.64+0x10] ;  /* 0x000010060c683981 */ /* 0x000168000c1e1d00 */
[----:B------:R0:W5:Y:S04]  /*0360*/  @P3 LDG.E.128 R100, desc[UR6][R14.64] ;  /* 0x000000060e643981 */ /* 0x000168000c1e1d00 */
[----:B------:R0:W5:Y:S01]  /*0370*/  @P3 LDG.E.128 R96, desc[UR6][R14.64+0x10] ;  /* 0x000010060e603981 */ /* 0x000162000c1e1d00 */
[----:B------:R-:W-:Y:S02]  /*0380*/  ISETP.GE.U32.AND P2, PT, R3, 0x80, PT ;  /* 0x000000800300780c */ /* 0x000fe40003f46070 */
        /* <DEDUP_REMOVED lines=24> */
[----:B------:R-:W-:Y:S01]  /*0510*/  @P3 VIADD R0, R0, 0x20 ;  /* 0x0000002000003836 */ /* 0x000fe20000000000 */
[----:B0-----:R-:W-:Y:S06]  /*0520*/  @!P2 BRA `(.L_x_4487) ;  /* 0x00000010007ca947 */ /* 0x001fec0003800000 */
[----:B------:R-:W0:Y:S08]  /*0530*/  LDC.64 R4, c[0x0][0x3d0] ;  /* 0x0000f400ff047b82 */ /* 0x000e300000000a00 */
[----:B------:R-:W1:Y:S01]  /*0540*/  LDC.64 R6, c[0x0][0x3d8] ;  /* 0x0000f600ff067b82 */ /* 0x000e620000000a00 */
[----:B0-----:R-:W-:-:S05]  /*0550*/  IMAD.WIDE.U32 R4, R0, 0x20, R4 ;  /* 0x0000002000047825 */ /* 0x001fca00078e0004 */
[----:B------:R0:W5:Y:S01]  /*0560*/  LDG.E.128 R44, desc[UR6][R4.64] ;  /* 0x00000006042c7981 */ /* 0x000162000c1e1d00 */
[----:B-1----:R-:W-:-:S03]  /*0570*/  IMAD.WIDE.U32 R6, R0, 0x20, R6 ;  /* 0x0000002000067825 */ /* 0x002fc600078e0006 */
[----:B------:R0:W5:Y:S04]  /*0580*/  LDG.E.128 R40, desc[UR6][R4.64+0x10] ;  /* 0x0000100604287981 */ /* 0x000168000c1e1d00 */
[----:B------:R0:W5:Y:S04]  /*0590*/  LDG.E.128 R36, desc[UR6][R6.64] ;  /* 0x0000000606247981 */ /* 0x000168000c1e1d00 */
[----:B------:R0:W5:Y:S01]  /*05a0*/  LDG.E.128 R32, desc[UR6][R6.64+0x10] ;  /* 0x0000100606207981 */ /* 0x000162000c1e1d00 */
        /* <DEDUP_REMOVED lines=31> */
[----:B------:R-:W-:Y:S01]  /*07a0*/  CS2R R48, SRZ ;  /* 0x0000000000307805 */ /* 0x000fe2000001ff00 */
[----:B0-----:R-:W-:Y:S06]  /*07b0*/  BRA `(.L_x_4487) ;  /* 0x0000000c00d87947 */ /* 0x001fec0003800000 */
.L_x_4486:
        /* <DEDUP_REMOVED lines=10> */
[C---:B-1----:R-:W-:Y:S01]  /*0860*/  @P0 IMAD.WIDE.U32 R8, R0.reuse, 0x20, R8 ;  /* 0x0000002000080825 */ /* 0x042fe200078e0008 */
[----:B------:R0:W5:Y:S04]  /*0870*/  @P0 LDG.E.128 R136, desc[UR6][R6.64+0x10] ;  /* 0x0000100606880981 */ /* 0x000168000c1e1d00 */
[----:B------:R0:W5:Y:S02]  /*0880*/  @P0 LDG.E.128 R132, desc[UR6][R8.64] ;  /* 0x0000000608840981 */ /* 0x000164000c1e1d00 */
[----:B------:R-:W1:Y:S01]  /*0890*/  @P2 LDC.64 R14, c[0x0][0x440] ;  /* 0x00011000ff0e2b82 */ /* 0x000e620000000a00 */
[----:B--2---:R-:W-:-:S07]  /*08a0*/  @P0 IMAD.WIDE.U32 R4, R0, 0x20, R4 ;  /* 0x0000002000040825 */ /* 0x004fce00078e0004 */
[----:B------:R-:W2:Y:S08]  /*08b0*/  LDC.64 R16, c[0x0][0x3d0] ;  /* 0x0000f400ff107b82 */ /* 0x000eb00000000a00 */
[----:B------:R-:W0:Y:S08]  /*08c0*/  LDC.64 R18, c[0x0][0x3d8] ;  /* 0x0000f600ff127b82 */ /* 0x000e300000000a00 */
[----:B------:R-:W0:Y:S01]  /*08d0*/  @P3 LDC.64 R20, c[0x0][0x440] ;  /* 0x00011000ff143b82 */ /* 0x000e220000000a00 */
[----:B------:R-:W-:Y:S01]  /*08e0*/  @P0 LOP3.LUT R0, R0, 0x20, RZ, 0xfc, !PT ;  /* 0x0000002000000812 */ /* 0x000fe200078efcff */
[----:B------:R0:W5:Y:S04]  /*08f0*/  @P0 LDG.E.128 R128, desc[UR6][R8.64+0x10] ;  /* 0x0000100608800981 */ /* 0x000168000c1e1d00 */
[C---:B---3--:R-:W-:Y:S01]  /*0900*/  @P2 IMAD.WIDE.U32 R10, R0.reuse, 0x20, R10 ;  /* 0x00000020000a2825 */ /* 0x048fe200078e000a */
[----:B------:R3:W5:Y:S03]  /*0910*/  @P0 LD.E.128 R48, desc[UR6][R4.64] ;  /* 0x0000000604300980 */ /* 0x000766000c101d00 */
[C---:B----4-:R-:W-:Y:S01]  /*0920*/  @P2 IMAD.WIDE.U32 R12, R0.reuse, 0x20, R12 ;  /* 0x00000020000c2825 */ /* 0x050fe200078e000c */
[----:B------:R3:W5:Y:S03]  /*0930*/  @P0 LD.E.128 R52, desc[UR6][R4.64+0x10] ;  /* 0x0000100604340980 */ /* 0x000766000c101d00 */
[C---:B-1----:R-:W-:Y:S01]  /*0940*/  @P2 IMAD.WIDE.U32 R14, R0.reuse, 0x20, R14 ;  /* 0x00000020000e2825 */ /* 0x042fe200078e000e */
[----:B------:R-:W-:Y:S01]  /*0950*/  @P2 IADD3 R0, PT, PT, R0, 0x20, RZ ;  /* 0x0000002000002810 */ /* 0x000fe20007ffe0ff */
[----:B------:R3:W5:Y:S04]  /*0960*/  @P2 LDG.E.128 R124, desc[UR6][R10.64] ;  /* 0x000000060a7c2981 */ /* 0x000768000c1e1d00 */
[C---:B--2---:R-:W-:Y:S01]  /*0970*/  @P3 IMAD.WIDE.U32 R16, R0.reuse, 0x20, R16 ;  /* 0x0000002000103825 */ /* 0x044fe200078e0010 */
[----:B------:R3:W5:Y:S03]  /*0980*/  @P2 LDG.E.128 R120, desc[UR6][R10.64+0x10] ;  /* 0x000010060a782981 */ /* 0x000766000c1e1d00 */
[C---:B0-----:R-:W-:Y:S01]  /*0990*/  @P3 IMAD.WIDE.U32 R18, R0.reuse, 0x20, R18 ;  /* 0x0000002000123825 */ /* 0x041fe200078e0012 */
[----:B------:R3:W5:Y:S03]  /*09a0*/  @P3 LDG.E.128 R108, desc[UR6][R16.64] ;  /* 0x00000006106c3981 */ /* 0x000766000c1e1d00 */
[----:B------:R-:W-:Y:S01]  /*09b0*/  @P3 IMAD.WIDE.U32 R20, R0, 0x20, R20 ;  /* 0x0000002000143825 */ /* 0x000fe200078e0014 */
[----:B------:R3:W5:Y:S04]  /*09c0*/  @P3 LDG.E.128 R104, desc[UR6][R16.64+0x10] ;  /* 0x0000100610683981 */ /* 0x000768000c1e1d00 */
[----:B------:R3:W5:Y:S04]  /*09d0*/  @P3 LDG.E.128 R100, desc[UR6][R18.64] ;  /* 0x0000000612643981 */ /* 0x000768000c1e1d00 */
[----:B------:R3:W5:Y:S04]  /*09e0*/  @P3 LDG.E.128 R96, desc[UR6][R18.64+0x10] ;  /* 0x0000100612603981 */ /* 0x000768000c1e1d00 */
[----:B------:R3:W5:Y:S04]  /*09f0*/  @P3 LD.E.128 R64, desc[UR6][R20.64] ;  /* 0x0000000614403980 */ /* 0x000768000c101d00 */
[----:B------:R3:W5:Y:S04]  /*0a00*/  @P3 LD.E.128 R68, desc[UR6][R20.64+0x10] ;  /* 0x0000100614443980 */ /* 0x000768000c101d00 */
[----:B------:R3:W5:Y:S04]  /*0a10*/  @P2 LDG.E.128 R116, desc[UR6][R12.64] ;  /* 0x000000060c742981 */ /* 0x000768000c1e1d00 */
[----:B------:R3:W5:Y:S04]  /*0a20*/  @P2 LDG.E.128 R112, desc[UR6][R12.64+0x10] ;  /* 0x000010060c702981 */ /* 0x000768000c1e1d00 */
[----:B------:R3:W5:Y:S04]  /*0a30*/  @P2 LD.E.128 R56, desc[UR6][R14.64] ;  /* 0x000000060e382980 */ /* 0x000768000c101d00 */
[----:B------:R3:W5:Y:S01]  /*0a40*/  @P2 LD.E.128 R60, desc[UR6][R14.64+0x10] ;  /* 0x000010060e3c2980 */ /* 0x000762000c101d00 */
[----:B------:R-:W-:-:S02]  /*0a50*/  ISETP.GE.U32.AND P2, PT, R3, 0x80, PT ;  /* 0x000000800300780c */ /* 0x000fc40003f46070 */
        /* <DEDUP_REMOVED lines=12> */
[----:B------:R-:W-:Y:S01]  /*0b20*/  @P3 IADD3 R0, PT, PT, R0, 0x20, RZ ;  /* 0x0000002000003810 */ /* 0x000fe20007ffe0ff */
[----:B---3--:R-:W-:Y:S06]  /*0b30*/  @!P2 BRA `(.L_x_4487) ;  /* 0x0000000800f8a947 */ /* 0x008fec0003800000 */
        /* <DEDUP_REMOVED lines=10> */
[----:B------:R0:W5:Y:S04]  /*0be0*/  LD.E.128 R16, desc[UR6][R8.64] ;  /* 0x0000000608107980 */ /* 0x000168000c101d00 */
[----:B------:R0:W5:Y:S01]  /*0bf0*/  LD.E.128 R20, desc[UR6][R8.64+0x10] ;  /* 0x0000100608147980 */ /* 0x000162000c101d00 */
        /* <DEDUP_REMOVED lines=16> */
[----:B0-----:R-:W-:Y:S06]  /*0d00*/  BRA `(.L_x_4487) ;  /* 0x0000000800847947 */ /* 0x001fec0003800000 */
.L_x_4485:
        /* <DEDUP_REMOVED lines=13> */
[----:B------:R-:W4:Y:S08]  /*0de0*/  LDC.64 R12, c[0x0][0x3d0] ;  /* 0x0000f400ff0c7b82 */ /* 0x000f300000000a00 */
[----:B------:R-:W0:Y:S08]  /*0df0*/  @P2 LDC.64 R14, c[0x0][0x438] ;  /* 0x00010e00ff0e2b82 */ /* 0x000e300000000a00 */
[----:B------:R-:W0:Y:S08]  /*0e00*/  LDC.64 R16, c[0x0][0x3d8] ;  /* 0x0000f600ff107b82 */ /* 0x000e300000000a00 */
[----:B------:R-:W0:Y:S08]  /*0e10*/  @P2 LDC.64 R18, c[0x0][0x440] ;  /* 0x00011000ff122b82 */ /* 0x000e300000000a00 */
[----:B------:R-:W0:Y:S08]  /*0e20*/  LDC.64 R20, c[0x0][0x3d0] ;  /* 0x0000f400ff147b82 */ /* 0x000e300000000a00 */
[----:B------:R-:W0:Y:S08]  /*0e30*/  LDC.64 R24, c[0x0][0x3d8] ;  /* 0x0000f600ff187b82 */ /* 0x000e300000000a00 */
[----:B------:R-:W0:Y:S08]  /*0e40*/  @P3 LDC.64 R22, c[0x0][0x438] ;  /* 0x00010e00ff163b82 */ /* 0x000e300000000a00 */
[----:B------:R-:W0:Y:S01]  /*0e50*/  @P3 LDC.64 R26, c[0x0][0x440] ;  /* 0x00011000ff1a3b82 */ /* 0x000e220000000a00 */
[C---:B--2---:R-:W-:Y:S01]  /*0e60*/  @P0 IMAD.WIDE.U32 R4, R0.reuse, 0x20, R4 ;  /* 0x0000002000040825 */ /* 0x044fe200078e0004 */
[----:B------:R2:W5:Y:S03]  /*0e70*/  @P0 LDG.E.128 R136, desc[UR6][R6.64+0x10] ;  /* 0x0000100606880981 */ /* 0x000566000c1e1d00 */
[C---:B-1----:R-:W-:Y:S01]  /*0e80*/  @P0 IMAD.WIDE.U32 R8, R0.reuse, 0x20, R8 ;  /* 0x0000002000080825 */ /* 0x042fe200078e0008 */
[----:B------:R2:W5:Y:S03]  /*0e90*/  @P0 LD.E.128 R72, desc[UR6][R4.64] ;  /* 0x0000000604480980 */ /* 0x000566000c101d00 */
[C---:B---3--:R-:W-:Y:S01]  /*0ea0*/  @P0 IMAD.WIDE.U32 R10, R0.reuse, 0x20, R10 ;  /* 0x00000020000a0825 */ /* 0x048fe200078e000a */
[----:B------:R-:W-:Y:S01]  /*0eb0*/  @P0 LOP3.LUT R0, R0, 0x20, RZ, 0xfc, !PT ;  /* 0x0000002000000812 */ /* 0x000fe200078efcff */
[----:B------:R2:W5:Y:S04]  /*0ec0*/  @P0 LD.E.128 R76, desc[UR6][R4.64+0x10] ;  /* 0x00001006044c0980 */ /* 0x000568000c101d00 */
[C---:B----4-:R-:W-:Y:S01]  /*0ed0*/  @P2 IMAD.WIDE.U32 R12, R0.reuse, 0x20, R12 ;  /* 0x00000020000c2825 */ /* 0x050fe200078e000c */
[----:B------:R2:W5:Y:S03]  /*0ee0*/  @P0 LDG.E.128 R132, desc[UR6][R8.64] ;  /* 0x0000000608840981 */ /* 0x000566000c1e1d00 */
[C---:B0-----:R-:W-:Y:S01]  /*0ef0*/  @P2 IMAD.WIDE.U32 R14, R0.reuse, 0x20, R14 ;  /* 0x00000020000e2825 */ /* 0x041fe200078e000e */
[----:B------:R2:W5:Y:S03]  /*0f00*/  @P0 LDG.E.128 R128, desc[UR6][R8.64+0x10] ;  /* 0x0000100608800981 */ /* 0x000566000c1e1d00 */
[C---:B------:R-:W-:Y:S01]  /*0f10*/  @P2 IMAD.WIDE.U32 R16, R0.reuse, 0x20, R16 ;  /* 0x0000002000102825 */ /* 0x040fe200078e0010 */
[----:B------:R2:W5:Y:S03]  /*0f20*/  @P0 LD.E.128 R48, desc[UR6][R10.64] ;  /* 0x000000060a300980 */ /* 0x000566000c101d00 */
[C---:B------:R-:W-:Y:S01]  /*0f30*/  @P2 IMAD.WIDE.U32 R18, R0.reuse, 0x20, R18 ;  /* 0x0000002000122825 */ /* 0x040fe200078e0012 */
[----:B------:R2:W5:Y:S03]  /*0f40*/  @P0 LD.E.128 R52, desc[UR6][R10.64+0x10] ;  /* 0x000010060a340980 */ /* 0x000566000c101d00 */
[----:B------:R-:W-:Y:S01]  /*0f50*/  @P2 VIADD R0, R0, 0x20 ;  /* 0x0000002000002836 */ /* 0x000fe20000000000 */
[----:B------:R2:W5:Y:S03]  /*0f60*/  @P2 LDG.E.128 R124, desc[UR6][R12.64] ;  /* 0x000000060c7c2981 */ /* 0x000566000c1e1d00 */
[C---:B------:R-:W-:Y:S01]  /*0f70*/  @P3 IMAD.WIDE.U32 R20, R0.reuse, 0x20, R20 ;  /* 0x0000002000143825 */ /* 0x040fe200078e0014 */
[----:B------:R2:W5:Y:S03]  /*0f80*/  @P2 LDG.E.128 R120, desc[UR6][R12.64+0x10] ;  /* 0x000010060c782981 */ /* 0x000566000c1e1d00 */
[C---:B------:R-:W-:Y:S01]  /*0f90*/  @P3 IMAD.WIDE.U32 R22, R0.reuse, 0x20, R22 ;  /* 0x0000002000163825 */ /* 0x040fe200078e0016 */
[----:B------:R2:W5:Y:S03]  /*0fa0*/  @P3 LDG.E.128 R108, desc[UR6][R20.64] ;  /* 0x00000006146c3981 */ /* 0x000566000c1e1d00 */
[C---:B------:R-:W-:Y:S01]  /*0fb0*/  @P3 IMAD.WIDE.U32 R24, R0.reuse, 0x20, R24 ;  /* 0x0000002000183825 */ /* 0x040fe200078e0018 */
[----:B------:R2:W5:Y:S03]  /*0fc0*/  @P3 LDG.E.128 R104, desc[UR6][R20.64+0x10] ;  /* 0x0000100614683981 */ /* 0x000566000c1e1d00 */
[----:B------:R-:W-:Y:S01]  /*0fd0*/  @P3 IMAD.WIDE.U32 R26, R0, 0x20, R26 ;  /* 0x00000020001a3825 */ /* 0x000fe200078e001a */
[----:B------:R2:W5:Y:S04]  /*0fe0*/  @P3 LD.E.128 R88, desc[UR6][R22.64] ;  /* 0x0000000616583980 */ /* 0x000568000c101d00 */
[----:B------:R2:W5:Y:S04]  /*0ff0*/  @P3 LD.E.128 R92, desc[UR6][R22.64+0x10] ;  /* 0x00001006165c3980 */ /* 0x000568000c101d00 */
[----:B------:R2:W5:Y:S04]  /*1000*/  @P3 LDG.E.128 R100, desc[UR6][R24.64] ;  /* 0x0000000618643981 */ /* 0x000568000c1e1d00 */
[----:B------:R2:W5:Y:S04]  /*1010*/  @P3 LDG.E.128 R96, desc[UR6][R24.64+0x10] ;  /* 0x0000100618603981 */ /* 0x000568000c1e1d00 */
[----:B------:R2:W5:Y:S04]  /*1020*/  @P3 LD.E.128 R64, desc[UR6][R26.64] ;  /* 0x000000061a403980 */ /* 0x000568000c101d00 */
[----:B------:R2:W5:Y:S04]  /*1030*/  @P3 LD.E.128 R68, desc[UR6][R26.64+0x10] ;  /* 0x000010061a443980 */ /* 0x000568000c101d00 */
[----:B------:R2:W5:Y:S04]  /*1040*/  @P2 LD.E.128 R80, desc[UR6][R14.64] ;  /* 0x000000060e502980 */ /* 0x000568000c101d00 */
[----:B------:R2:W5:Y:S04]  /*1050*/  @P2 LD.E.128 R84, desc[UR6][R14.64+0x10] ;  /* 0x000010060e542980 */ /* 0x000568000c101d00 */
[----:B------:R2:W5:Y:S04]  /*1060*/  @P2 LDG.E.128 R116, desc[UR6][R16.64] ;  /* 0x0000000610742981 */ /* 0x000568000c1e1d00 */
[----:B------:R2:W5:Y:S04]  /*1070*/  @P2 LDG.E.128 R112, desc[UR6][R16.64+0x10] ;  /* 0x0000100610702981 */ /* 0x000568000c1e1d00 */
[----:B------:R2:W5:Y:S04]  /*1080*/  @P2 LD.E.128 R56, desc[UR6][R18.64] ;  /* 0x0000000612382980 */ /* 0x000568000c101d00 */
        /* <DEDUP_REMOVED lines=12> */
[----:B------:R0:W5:Y:S01]  /*1150*/  LD.E.128 R24, desc[UR6][R6.64] ;  /* 0x0000000606187980 */ /* 0x000162000c101d00 */
[----:B--2---:R-:W-:-:S03]  /*1160*/  IMAD.WIDE.U32 R8, R0, 0x20, R8 ;  /* 0x0000002000087825 */ /* 0x004fc600078e0008 */
[----:B------:R0:W5:Y:S04]  /*1170*/  LD.E.128 R28, desc[UR6][R6.64+0x10] ;  /* 0x00001006061c7980 */ /* 0x000168000c101d00 */
[----:B------:R0:W5:Y:S01]  /*1180*/  LDG.E.128 R36, desc[UR6][R8.64] ;  /* 0x0000000608247981 */ /* 0x000162000c1e1d00 */
[----:B---3--:R-:W-:-:S03]  /*1190*/  IMAD.WIDE.U32 R10, R0, 0x20, R10 ;  /* 0x00000020000a7825 */ /* 0x008fc600078e000a */
[----:B------:R0:W5:Y:S04]  /*11a0*/  LDG.E.128 R32, desc[UR6][R8.64+0x10] ;  /* 0x0000100608207981 */ /* 0x000168000c1e1d00 */
[----:B------:R0:W5:Y:S04]  /*11b0*/  LD.E.128 R16, desc[UR6][R10.64] ;  /* 0x000000060a107980 */ /* 0x000168000c101d00 */
[----:B------:R0:W5:Y:S01]  /*11c0*/  LD.E.128 R20, desc[UR6][R10.64+0x10] ;  /* 0x000010060a147980 */ /* 0x000162000c101d00 */
[----:B------:R-:W-:Y:S05]  /*11d0*/  BRA `(.L_x_4487) ;  /* 0x0000000400507947 */ /* 0x000fea0003800000 */
.L_x_4488:
        /* <DEDUP_REMOVED lines=9> */
[----:B------:R-:W4:Y:S01]  /*1270*/  @P2 LDC.64 R12, c[0x0][0x438] ;  /* 0x00010e00ff0c2b82 */ /* 0x000f220000000a00 */
[C---:B-1----:R-:W-:Y:S01]  /*1280*/  @P0 IMAD.WIDE.U32 R8, R0.reuse, 0x20, R8 ;  /* 0x0000002000080825 */ /* 0x042fe200078e0008 */
[----:B------:R0:W5:Y:S04]  /*1290*/  @P0 LDG.E.128 R136, desc[UR6][R4.64+0x10] ;  /* 0x0000100604880981 */ /* 0x000168000c1e1d00 */
[----:B------:R0:W5:Y:S02]  /*12a0*/  @P0 LDG.E.128 R132, desc[UR6][R8.64] ;  /* 0x0000000608840981 */ /* 0x000164000c1e1d00 */
[----:B------:R-:W1:Y:S01]  /*12b0*/  LDC.64 R14, c[0x0][0x3d8] ;  /* 0x0000f600ff0e7b82 */ /* 0x000e620000000a00 */
[----:B--2---:R-:W-:-:S07]  /*12c0*/  @P0 IMAD.WIDE.U32 R6, R0, 0x20, R6 ;  /* 0x0000002000060825 */ /* 0x004fce00078e0006 */
[----:B------:R-:W2:Y:S08]  /*12d0*/  LDC.64 R16, c[0x0][0x3d0] ;  /* 0x0000f400ff107b82 */ /* 0x000eb00000000a00 */
[----:B------:R-:W0:Y:S08]  /*12e0*/  @P3 LDC.64 R18, c[0x0][0x438] ;  /* 0x00010e00ff123b82 */ /* 0x000e300000000a00 */
[----:B------:R-:W0:Y:S01]  /*12f0*/  LDC.64 R20, c[0x0][0x3d8] ;  /* 0x0000f600ff147b82 */ /* 0x000e220000000a00 */
[----:B------:R-:W-:Y:S01]  /*1300*/  @P0 LOP3.LUT R0, R0, 0x20, RZ, 0xfc, !PT ;  /* 0x0000002000000812 */ /* 0x000fe200078efcff */
[----:B------:R0:W5:Y:S04]  /*1310*/  @P0 LD.E.128 R72, desc[UR6][R6.64] ;  /* 0x0000000606480980 */ /* 0x000168000c101d00 */
[C---:B---3--:R-:W-:Y:S01]  /*1320*/  @P2 IMAD.WIDE.U32 R10, R0.reuse, 0x20, R10 ;  /* 0x00000020000a2825 */ /* 0x048fe200078e000a */
[----:B------:R3:W5:Y:S03]  /*1330*/  @P0 LD.E.128 R76, desc[UR6][R6.64+0x10] ;  /* 0x00001006064c0980 */ /* 0x000766000c101d00 */
[C---:B----4-:R-:W-:Y:S01]  /*1340*/  @P2 IMAD.WIDE.U32 R12, R0.reuse, 0x20, R12 ;  /* 0x00000020000c2825 */ /* 0x050fe200078e000c */
[----:B------:R3:W5:Y:S03]  /*1350*/  @P0 LDG.E.128 R128, desc[UR6][R8.64+0x10] ;  /* 0x0000100608800981 */ /* 0x000766000c1e1d00 */
        /* <DEDUP_REMOVED lines=9> */
[----:B------:R3:W5:Y:S04]  /*13f0*/  @P3 LD.E.128 R88, desc[UR6][R18.64] ;  /* 0x0000000612583980 */ /* 0x000768000c101d00 */
[----:B------:R3:W5:Y:S04]  /*1400*/  @P3 LD.E.128 R92, desc[UR6][R18.64+0x10] ;  /* 0x00001006125c3980 */ /* 0x000768000c101d00 */
[----:B------:R3:W5:Y:S04]  /*1410*/  @P3 LDG.E.128 R100, desc[UR6][R20.64] ;  /* 0x0000000614643981 */ /* 0x000768000c1e1d00 */
[----:B------:R3:W5:Y:S04]  /*1420*/  @P3 LDG.E.128 R96, desc[UR6][R20.64+0x10] ;  /* 0x0000100614603981 */ /* 0x000768000c1e1d00 */
[----:B------:R3:W5:Y:S04]  /*1430*/  @P2 LD.E.128 R80, desc[UR6][R12.64] ;  /* 0x000000060c502980 */ /* 0x000768000c101d00 */
[----:B------:R3:W5:Y:S04]  /*1440*/  @P2 LD.E.128 R84, desc[UR6][R12.64+0x10] ;  /* 0x000010060c542980 */ /* 0x000768000c101d00 */
[----:B------:R3:W5:Y:S04]  /*1450*/  @P2 LDG.E.128 R116, desc[UR6][R14.64] ;  /* 0x000000060e742981 */ /* 0x000768000c1e1d00 */
[----:B------:R3:W5:Y:S01]  /*1460*/  @P2 LDG.E.128 R112, desc[UR6][R14.64+0x10] ;  /* 0x000010060e702981 */ /* 0x000762000c1e1d00 */
        /* <DEDUP_REMOVED lines=13> */
[----:B------:R-:W-:Y:S01]  /*1540*/  @P3 VIADD R0, R0, 0x20 ;  /* 0x0000002000003836 */ /* 0x000fe20000000000 */
        /* <DEDUP_REMOVED lines=8> */
[----:B------:R0:W5:Y:S01]  /*15d0*/  LD.E.128 R24, desc[UR6][R6.64] ;  /* 0x0000000606187980 */ /* 0x000162000c101d00 */
[----:B--2---:R-:W-:-:S03]  /*15e0*/  IMAD.WIDE.U32 R8, R0, 0x20, R8 ;  /* 0x0000002000087825 */ /* 0x004fc600078e0008 */
[----:B------:R0:W5:Y:S04]  /*15f0*/  LD.E.128 R28, desc[UR6][R6.64+0x10] ;  /* 0x00001006061c7980 */ /* 0x000168000c101d00 */
        /* <DEDUP_REMOVED lines=17> */
[----:B0-----:R-:W-:-:S07]  /*1710*/  CS2R R48, SRZ ;  /* 0x0000000000307805 */ /* 0x001fce000001ff00 */
.L_x_4487:
[----:B------:R-:W-:Y:S05]  /*1720*/  BSYNC.RECONVERGENT B0 ;  /* 0x0000000000007941 */ /* 0x000fea0003800200 */
.L_x_4484:
[----:B------:R-:W1:Y:S01]  /*1730*/  LDCU UR4, c[0x0][0x384] ;  /* 0x00007080ff0477ac */ /* 0x000e620008000800 */
[----:B------:R-:W2:Y:S01]  /*1740*/  LDCU UR9, c[0x0][0x388] ;  /* 0x00007100ff0977ac */ /* 0x000ea20008000800 */
[----:B------:R-:W3:Y:S01]  /*1750*/  LDCU.U8 UR5, c[0x0][0x410] ;  /* 0x00008200ff0577ac */ /* 0x000ee20008000000 */
[----:B------:R-:W4:Y:S01]  /*1760*/  LDCU UR8, c[0x0][0x448] ;  /* 0x00008900ff0877ac */ /* 0x000f220008000800 */
[----:B------:R-:W0:Y:S01]  /*1770*/  LDCU.64 UR10, c[0x0][0x398] ;  /* 0x00007300ff0a77ac */ /* 0x000e220008000a00 */
[----:B-1----:R-:W-:Y:S01]  /*1780*/  ISETP.GE.AND P2, PT, R2, UR4, PT ;  /* 0x0000000402007c0c */ /* 0x002fe2000bf46270 */
[----:B------:R-:W1:-:S12]  /*1790*/  LDCU.64 UR12, c[0x0][0x3a0] ;  /* 0x00007400ff0c77ac */ /* 0x000e580008000a00 */
[----:B01234-:R-:W-:Y:S05]  /*17a0*/  @P2 EXIT ;  /* 0x000000000000294d */ /* 0x01ffea0003800000 */
.L_x_4522:
        /* <DEDUP_REMOVED lines=22> */
[C---:B-----5:R-:W-:Y:S01]  /*1910*/  PRMT R0, R144.reuse, 0x7632, R0 ;  /* 0x0000763290007816 */ /* 0x060fe20000000000 */
        /* <DEDUP_REMOVED lines=30> */
[----:B------:R-:W-:Y:S01]  /*1b00*/  SHF.L.U32 R145, R0, 0x10, RZ ;  /* 0x0000001000917819 */ /* 0x000fe200000006ff */
[----:B------:R-:W-:Y:S01]  /*1b10*/  IMAD.U32 R144, R11, 0x10000, RZ ;  /* 0x000100000b907824 */ /* 0x000fe200078e00ff */
        /* <DEDUP_REMOVED lines=8> */
[----:B------:R-:W-:Y:S02]  /*1ba0*/  PRMT R4, R9, 0x7632, R4 ;  /* 0x0000763209047816 */ /* 0x000fe40000000004 */
[----:B------:R-:W-:-:S02]  /*1bb0*/  SHF.L.U32 R179, R10, 0x10, RZ ;  /* 0x000000100ab37819 */ /* 0x000fc400000006ff */
        /* <DEDUP_REMOVED lines=12> */
[----:B------:R-:W-:Y:S01]  /*1c80*/  F2FP.BF16.F32.PACK_AB R4, R186, R177 ;  /* 0x000000b1ba04723e */ /* 0x000fe200000010ff */
[----:B------:R-:W-:Y:S06]  /*1c90*/  BRA `(.L_x_4493) ;  /* 0x00000004005c7947 */ /* 0x000fec0003800000 */
.L_x_4492:
[C---:B-----5:R-:W-:Y:S01]  /*1ca0*/  PRMT R7, R144.reuse, 0x7632, R7 ;  /* 0x0000763290077816 */ /* 0x060fe20000000007 */
[----:B------:R-:W-:Y:S01]  /*1cb0*/  IMAD.U32 R178, R13, 0x10000, RZ ;  /* 0x000100000db27824 */ /* 0x000fe200078e00ff */
[C---:B0-----:R-:W-:Y:S01]  /*1cc0*/  PRMT R148, R145.reuse, 0x7632, R148 ;  /* 0x0000763291947816 */ /* 0x041fe20000000094 */
        /* <DEDUP_REMOVED lines=11> */
[----:B------:R-:W-:-:S02]  /*1d80*/  PRMT R5, R14, 0x7632, R5 ;  /* 0x000076320e057816 */ /* 0x000fc40000000005 */
        /* <DEDUP_REMOVED lines=22> */
.L_x_4491:
        /* <DEDUP_REMOVED lines=17> */
[C---:B------:R-:W-:Y:S02]  /*2000*/  PRMT R6, R11.reuse, 0x7632, R6 ;  /* 0x000076320b067816 */ /* 0x040fe40000000006 */
        /* <DEDUP_REMOVED lines=20> */
.L_x_4494:
        /* <DEDUP_REMOVED lines=12> */
.L_x_4493:
[----:B------:R-:W1:Y:S01]  /*2210*/  @P1 LDC.64 R144, c[0x0][0x3a8] ;  /* 0x0000ea00ff901b82 */ /* 0x000e620000000a00 */
[C---:B------:R-:W-:Y:S02]  /*2220*/  VIADD R0, R180.reuse, 0x20 ;  /* 0x00000020b4007836 */ /* 0x040fe40000000000 */
[----:B-1----:R-:W-:-:S05]  /*2230*/  @P1 IMAD.WIDE.U32 R144, R180, 0x10, R144 ;  /* 0x00000010b4901825 */ /* 0x002fca00078e0090 */
[----:B------:R1:W-:Y:S02]  /*2240*/  @P1 STG.E.128 desc[UR6][R144.64], R4 ;  /* 0x0000000490001986 */ /* 0x0003e4000c101d06 */
.L_x_4490:
[----:B------:R-:W-:Y:S05]  /*2250*/  BSYNC.RECONVERGENT B0 ;  /* 0x0000000000007941 */ /* 0x000fea0003800200 */
.L_x_4489:
        /* <DEDUP_REMOVED lines=36> */
.L_x_4498:
[----:B-----5:R-:W-:Y:S01]  /*24a0*/  PRMT R149, R145, 0x7632, R149 ;  /* 0x0000763291957816 */ /* 0x020fe20000000095 */
[----:B------:R-:W-:Y:S01]  /*24b0*/  IMAD.U32 R153, R8, 0x10000, RZ ;  /* 0x0001000008997824 */ /* 0x000fe200078e00ff */
[C---:B------:R-:W-:Y:S01]  /*24c0*/  PRMT R150, R146.reuse, 0x7632, R150 ;  /* 0x0000763292967816 */ /* 0x040fe20000000096 */
[----:B------:R-:W-:Y:S01]  /*24d0*/  IMAD.U32 R163, R147, 0x10000, RZ ;  /* 0x0001000093a37824 */ /* 0x000fe200078e00ff */
[----:B------:R-:W-:Y:S02]  /*24e0*/  SHF.L.U32 R145, R145, 0x10, RZ ;  /* 0x0000001091917819 */ /* 0x000fe400000006ff */
[----:B------:R-:W-:Y:S02]  /*24f0*/  SHF.L.U32 R146, R146, 0x10, RZ ;  /* 0x0000001092927819 */ /* 0x000fe400000006ff */
[----:B------:R-:W-:Y:S02]  /*2500*/  SHF.L.U32 R156, R9, 0x10, RZ ;  /* 0x00000010099c7819 */ /* 0x000fe400000006ff */
[----:B------:R-:W-:-:S02]  /*2510*/  SHF.L.U32 R157, R10, 0x10, RZ ;  /* 0x000000100a9d7819 */ /* 0x000fc400000006ff */
[C---:B------:R-:W-:Y:S01]  /*2520*/  PRMT R148, R144.reuse, 0x7632, R148 ;  /* 0x0000763290947816 */ /* 0x040fe20000000094 */
[----:B------:R-:W-:Y:S01]  /*2530*/  IMAD.U32 R144, R144, 0x10000, RZ ;  /* 0x0001000090907824 */ /* 0x000fe200078e00ff */
[----:B------:R-:W-:Y:S01]  /*2540*/  PRMT R151, R147, 0x7632, R151 ;  /* 0x0000763293977816 */ /* 0x000fe20000000097 */
[----:B------:R-:W-:Y:S01]  /*2550*/  FADD.FTZ R156, R156, R145 ;  /* 0x000000919c9c7221 */ /* 0x000fe20000010000 */
[----:B------:R-:W-:Y:S01]  /*2560*/  PRMT R4, R8, 0x7632, R4 ;  /* 0x0000763208047816 */ /* 0x000fe20000000004 */
[----:B------:R-:W-:Y:S01]  /*2570*/  FADD.FTZ R157, R157, R146 ;  /* 0x000000929d9d7221 */ /* 0x000fe20000010000 */
[----:B------:R-:W-:Y:S01]  /*2580*/  PRMT R5, R9, 0x7632, R5 ;  /* 0x0000763209057816 */ /* 0x000fe20000000005 */
[----:B------:R-:W-:Y:S01]  /*2590*/  FADD.FTZ R153, R153, R144 ;  /* 0x0000009099997221 */ /* 0x000fe20000010000 */
[----:B------:R-:W-:Y:S01]  /*25a0*/  PRMT R6, R10, 0x7632, R6 ;  /* 0x000076320a067816 */ /* 0x000fe20000000006 */
[----:B------:R-:W-:Y:S01]  /*25b0*/  IMAD.U32 R144, R149, 0x10000, RZ ;  /* 0x0001000095907824 */ /* 0x000fe200078e00ff */
[C---:B------:R-:W-:Y:S01]  /*25c0*/  PRMT R7, R11.reuse, 0x7632, R7 ;  /* 0x000076320b077816 */ /* 0x040fe20000000007 */
[----:B------:R-:W-:Y:S01]  /*25d0*/  IMAD.U32 R4, R4, 0x10000, RZ ;  /* 0x0001000004047824 */ /* 0x000fe200078e00ff */
[----:B------:R-:W-:-:S02]  /*25e0*/  SHF.L.U32 R146, R11, 0x10, RZ ;  /* 0x000000100b927819 */ /* 0x000fc400000006ff */
        /* <DEDUP_REMOVED lines=16> */
.L_x_4497:
[----:B------:R-:W-:-:S04]  /*26f0*/  UISETP.NE.U32.AND UP0, UPT, UR12, URZ, UPT ;  /* 0x000000ff0c00728c */ /* 0x000fc8000bf05070 */
[----:B------:R-:W-:-:S09]  /*2700*/  UISETP.NE.AND.EX UP0, UPT, UR13, URZ, UPT, UP0 ;  /* 0x000000ff0d00728c */ /* 0x000fd2000bf05300 */
[----:B------:R-:W-:Y:S05]  /*2710*/  BRA.U UP0, `(.L_x_4500) ;  /* 0x0000000100947547 */ /* 0x000fea000b800000 */
[----:B-----5:R-:W-:Y:S01]  /*2720*/  PRMT R148, R144, 0x7632, R148 ;  /* 0x0000763290947816 */ /* 0x020fe20000000094 */
[----:B------:R-:W-:Y:S01]  /*2730*/  IMAD.U32 R157, R14, 0x10000, RZ ;  /* 0x000100000e9d7824 */ /* 0x000fe200078e00ff */
[----:B------:R-:W-:Y:S02]  /*2740*/  SHF.L.U32 R144, R144, 0x10, RZ ;  /* 0x0000001090907819 */ /* 0x000fe400000006ff */
[C---:B------:R-:W-:Y:S02]  /*2750*/  PRMT R149, R145.reuse, 0x7632, R149 ;  /* 0x0000763291957816 */ /* 0x040fe40000000095 */
[C---:B------:R-:W-:Y:S01]  /*2760*/  PRMT R150, R146.reuse, 0x7632, R150 ;  /* 0x0000763292967816 */ /* 0x040fe20000000096 */
[----:B------:R-:W-:Y:S01]  /*2770*/  IMAD.U32 R146, R146, 0x10000, RZ ;  /* 0x0001000092927824 */ /* 0x000fe200078e00ff */
[----:B------:R-:W-:Y:S02]  /*2780*/  SHF.L.U32 R153, R12, 0x10, RZ ;  /* 0x000000100c997819 */ /* 0x000fe400000006ff */
[----:B------:R-:W-:Y:S01]  /*2790*/  SHF.L.U32 R145, R145, 0x10, RZ ;  /* 0x0000001091917819 */ /* 0x000fe200000006ff */
[----:B------:R-:W-:Y:S01]  /*27a0*/  FADD.FTZ R157, R157, R146 ;  /* 0x000000929d9d7221 */ /* 0x000fe20000010000 */
        /* <DEDUP_REMOVED lines=28> */
.L_x_4500:
[C---:B-----5:R-:W-:Y:S01]  /*2970*/  PRMT R5, R144.reuse, 0x7632, R5 ;  /* 0x0000763290057816 */ /* 0x060fe20000000005 */
[----:B------:R-:W-:Y:S01]  /*2980*/  IMAD.U32 R151, R147, 0x10000, RZ ;  /* 0x0001000093977824 */ /* 0x000fe200078e00ff */
        /* <DEDUP_REMOVED lines=11> */
[----:B------:R-:W-:Y:S01]  /*2a40*/  FADD.FTZ R166, R5, R4 ;  /* 0x0000000405a67221 */ /* 0x000fe20000010000 */
[----:B------:R-:W-:Y:S01]  /*2a50*/  PRMT R149, R146, 0x7632, R149 ;  /* 0x0000763292957816 */ /* 0x000fe20000000095 */
[----:B------:R-:W-:Y:S01]  /*2a60*/  IMAD.U32 R165, R148, 0x10000, RZ ;  /* 0x0001000094a57824 */ /* 0x000fe200078e00ff */
[----:B------:R-:W-:Y:S01]  /*2a70*/  PRMT R150, R147, 0x7632, R150 ;  /* 0x0000763293967816 */ /* 0x000fe20000000096 */
[----:B------:R-:W-:Y:S01]  /*2a80*/  FADD.FTZ R144, R144, R145 ;  /* 0x0000009190907221 */ /* 0x000fe20000010000 */
[C---:B------:R-:W-:Y:S01]  /*2a90*/  PRMT R5, R14.reuse, 0x7632, R5 ;  /* 0x000076320e057816 */ /* 0x040fe20000000005 */
[----:B------:R-:W-:Y:S01]  /*2aa0*/  IMAD.U32 R147, R14, 0x10000, RZ ;  /* 0x000100000e937824 */ /* 0x000fe200078e00ff */
[----:B------:R-:W-:-:S02]  /*2ab0*/  PRMT R6, R15, 0x7632, R6 ;  /* 0x000076320f067816 */ /* 0x000fc40000000006 */
[----:B------:R-:W-:Y:S01]  /*2ac0*/  SHF.L.U32 R156, R15, 0x10, RZ ;  /* 0x000000100f9c7819 */ /* 0x000fe200000006ff */
[----:B------:R-:W-:Y:S01]  /*2ad0*/  IMAD.U32 R5, R5, 0x10000, RZ ;  /* 0x0001000005057824 */ /* 0x000fe200078e00ff */
[----:B------:R-:W-:Y:S02]  /*2ae0*/  PRMT R4, R13, 0x7632, R4 ;  /* 0x000076320d047816 */ /* 0x000fe40000000004 */
        /* <DEDUP_REMOVED lines=8> */
[C---:B------:R-:W-:Y:S01]  /*2b70*/  IMAD.U32 R144, R11.reuse, 0x10000, RZ ;  /* 0x000100000b907824 */ /* 0x040fe200078e00ff */
[----:B------:R-:W-:Y:S01]  /*2b80*/  PRMT R7, R11, 0x7632, R7 ;  /* 0x000076320b077816 */ /* 0x000fe20000000007 */
[--C-:B------:R-:W-:Y:S01]  /*2b90*/  FADD.FTZ R170, R145, R6.reuse ;  /* 0x0000000691aa7221 */ /* 0x100fe20000010000 */
[----:B------:R-:W-:Y:S01]  /*2ba0*/  PRMT R6, R10, 0x7632, R6 ;  /* 0x000076320a067816 */ /* 0x000fe20000000006 */
[----:B------:R-:W-:Y:S01]  /*2bb0*/  FADD.FTZ R165, R165, R4 ;  /* 0x00000004a5a57221 */ /* 0x000fe20000010000 */
[----:B------:R-:W-:Y:S01]  /*2bc0*/  PRMT R5, R9, 0x7632, R5 ;  /* 0x0000763209057816 */ /* 0x000fe20000000005 */
[----:B------:R-:W-:Y:S01]  /*2bd0*/  FADD.FTZ R163, R144, R151 ;  /* 0x0000009790a37221 */ /* 0x000fe20000010000 */
[----:B------:R-:W-:-:S02]  /*2be0*/  SHF.L.U32 R146, R146, 0x10, RZ ;  /* 0x0000001092927819 */ /* 0x000fc400000006ff */
        /* <DEDUP_REMOVED lines=11> */
[----:B------:R-:W-:Y:S01]  /*2ca0*/  F2FP.BF16.F32.PACK_AB R7, R170, R163 ;  /* 0x000000a3aa07723e */ /* 0x000fe200000010ff */
[----:B------:R-:W-:-:S02]  /*2cb0*/  FADD.FTZ R166, R166, R5 ;  /* 0x00000005a6a67221 */ /* 0x000fc40000010000 */
[----:B------:R-:W-:Y:S02]  /*2cc0*/  F2FP.BF16.F32.PACK_AB R5, R165, R156 ;  /* 0x0000009ca505723e */ /* 0x000fe400000010ff */
[----:B------:R-:W-:Y:S02]  /*2cd0*/  F2FP.BF16.F32.PACK_AB R6, R168, R157 ;  /* 0x0000009da806723e */ /* 0x000fe400000010ff */
[----:B------:R-:W-:-:S07]  /*2ce0*/  F2FP.BF16.F32.PACK_AB R4, R166, R153 ;  /* 0x00000099a604723e */ /* 0x000fce00000010ff */
.L_x_4499:
[----:B------:R-:W0:Y:S02]  /*2cf0*/  @P1 LDC.64 R144, c[0x0][0x3a8] ;  /* 0x0000ea00ff901b82 */ /* 0x000e240000000a00 */
[C---:B0-----:R-:W-:Y:S01]  /*2d00*/  @P1 IMAD.WIDE.U32 R144, R0.reuse, 0x10, R144 ;  /* 0x0000001000901825 */ /* 0x041fe200078e0090 */
[----:B------:R-:W-:-:S04]  /*2d10*/  IADD3 R0, PT, PT, R0, 0x20, RZ ;  /* 0x0000002000007810 */ /* 0x000fc80007ffe0ff */
[----:B------:R1:W-:Y:S03]  /*2d20*/  @P1 STG.E.128 desc[UR6][R144.64], R4 ;  /* 0x0000000490001986 */ /* 0x0003e6000c101d06 */
.L_x_4496:
[----:B------:R-:W-:Y:S05]  /*2d30*/  BSYNC.RECONVERGENT B0 ;  /* 0x0000000000007941 */ /* 0x000fea0003800200 */
.L_x_4495:
        /* <DEDUP_REMOVED lines=36> */
.L_x_4504:
        /* <DEDUP_REMOVED lines=37> */
.L_x_4503:
        /* <DEDUP_REMOVED lines=14> */
[C---:B------:R-:W-:Y:S01]  /*32b0*/  PRMT R151, R147.reuse, 0x7632, R151 ;  /* 0x0000763293977816 */ /* 0x040fe20000000097 */
[----:B------:R-:W-:Y:S01]  /*32c0*/  IMAD.U32 R147, R147, 0x10000, RZ ;  /* 0x0001000093937824 */ /* 0x000fe200078e00ff */
        /* <DEDUP_REMOVED lines=24> */
.L_x_4506:
[----:B-----5:R-:W-:Y:S01]  /*3450*/  PRMT R5, R144, 0x7632, R5 ;  /* 0x0000763290057816 */ /* 0x020fe20000000005 */
[C---:B------:R-:W-:Y:S01]  /*3460*/  IMAD.U32 R7, R12.reuse, 0x10000, RZ ;  /* 0x000100000c077824 */ /* 0x040fe200078e00ff */
[----:B------:R-:W-:Y:S01]  /*3470*/  PRMT R4, R12, 0x7632, R4 ;  /* 0x000076320c047816 */ /* 0x000fe20000000004 */
[----:B------:R-:W-:Y:S01]  /*3480*/  IMAD.U32 R6, R13, 0x10000, RZ ;  /* 0x000100000d067824 */ /* 0x000fe200078e00ff */
[C---:B------:R-:W-:Y:S02]  /*3490*/  PRMT R148, R145.reuse, 0x7632, R148 ;  /* 0x0000763291947816 */ /* 0x040fe40000000094 */
        /* <DEDUP_REMOVED lines=27> */
[----:B------:R-:W-:Y:S02]  /*3650*/  SHF.L.U32 R146, R146, 0x10, RZ ;  /* 0x0000001092927819 */ /* 0x000fe400000006ff */
[----:B------:R-:W-:Y:S02]  /*3660*/  SHF.L.U32 R147, R14, 0x10, RZ ;  /* 0x000000100e937819 */ /* 0x000fe400000006ff */
[----:B------:R-:W-:Y:S02]  /*3670*/  SHF.L.U32 R144, R15, 0x10, RZ ;  /* 0x000000100f907819 */ /* 0x000fe400000006ff */
[----:B------:R-:W-:Y:S01]  /*3680*/  PRMT R4, R8, 0x7632, R4 ;  /* 0x0000763208047816 */ /* 0x000fe20000000004 */
[----:B------:R-:W-:Y:S01]  /*3690*/  FADD.FTZ R146, R147, R146 ;  /* 0x0000009293927221 */ /* 0x000fe20000010000 */
[----:B------:R-:W-:Y:S01]  /*36a0*/  PRMT R6, R10, 0x7632, R6 ;  /* 0x000076320a067816 */ /* 0x000fe20000000006 */
[----:B------:R-:W-:Y:S01]  /*36b0*/  FADD.FTZ R144, R144, R151 ;  /* 0x0000009790907221 */ /* 0x000fe20000010000 */
[----:B------:R-:W-:-:S02]  /*36c0*/  PRMT R5, R9, 0x7632, R5 ;  /* 0x0000763209057816 */ /* 0x000fc40000000005 */
        /* <DEDUP_REMOVED lines=16> */
.L_x_4505:
[----:B------:R-:W0:Y:S02]  /*37d0*/  @P1 LDC.64 R144, c[0x0][0x3a8] ;  /* 0x0000ea00ff901b82 */ /* 0x000e240000000a00 */
[C---:B0-----:R-:W-:Y:S01]  /*37e0*/  @P1 IMAD.WIDE.U32 R144, R0.reuse, 0x10, R144 ;  /* 0x0000001000901825 */ /* 0x041fe200078e0090 */
[----:B------:R-:W-:-:S04]  /*37f0*/  IADD3 R0, PT, PT, R0, 0x20, RZ ;  /* 0x0000002000007810 */ /* 0x000fc80007ffe0ff */
[----:B------:R1:W-:Y:S03]  /*3800*/  @P1 STG.E.128 desc[UR6][R144.64], R4 ;  /* 0x0000000490001986 */ /* 0x0003e6000c101d06 */
.L_x_4502:
[----:B------:R-:W-:Y:S05]  /*3810*/  BSYNC.RECONVERGENT B0 ;  /* 0x0000000000007941 */ /* 0x000fea0003800200 */
.L_x_4501:
        /* <DEDUP_REMOVED lines=35> */
.L_x_4510:
[----:B-----5:R-:W-:Y:S01]  /*3a50*/  PRMT R150, R146, 0x7632, R150 ;  /* 0x0000763292967816 */ /* 0x020fe20000000096 */
[----:B------:R-:W-:Y:S01]  /*3a60*/  IMAD.U32 R161, R10, 0x10000, RZ ;  /* 0x000100000aa17824 */ /* 0x000fe200078e00ff */
[----:B------:R-:W-:Y:S02]  /*3a70*/  PRMT R148, R144, 0x7632, R148 ;  /* 0x0000763290947816 */ /* 0x000fe40000000094 */
[C---:B------:R-:W-:Y:S01]  /*3a80*/  PRMT R149, R145.reuse, 0x7632, R149 ;  /* 0x0000763291957816 */ /* 0x040fe20000000095 */
[----:B------:R-:W-:Y:S01]  /*3a90*/  IMAD.U32 R145, R145, 0x10000, RZ ;  /* 0x0001000091917824 */ /* 0x000fe200078e00ff */
[----:B------:R-:W-:Y:S02]  /*3aa0*/  SHF.L.U32 R146, R146, 0x10, RZ ;  /* 0x0000001092927819 */ /* 0x000fe400000006ff */
        /* <DEDUP_REMOVED lines=11> */
[----:B------:R-:W-:Y:S02]  /*3b60*/  PRMT R7, R11, 0x7632, R7 ;  /* 0x000076320b077816 */ /* 0x000fe40000000007 */
[----:B------:R-:W-:Y:S01]  /*3b70*/  SHF.L.U32 R173, R147, 0x10, RZ ;  /* 0x0000001093ad7819 */ /* 0x000fe200000006ff */
        /* <DEDUP_REMOVED lines=18> */
.L_x_4509:
[----:B------:R-:W-:-:S04]  /*3ca0*/  UISETP.NE.U32.AND UP0, UPT, UR12, URZ, UPT ;  /* 0x000000ff0c00728c */ /* 0x000fc8000bf05070 */
[----:B------:R-:W-:-:S09]  /*3cb0*/  UISETP.NE.AND.EX UP0, UPT, UR13, URZ, UPT, UP0 ;  /* 0x000000ff0d00728c */ /* 0x000fd2000bf05300 */
[----:B------:R-:W-:Y:S05]  /*3cc0*/  BRA.U UP0, `(.L_x_4512) ;  /* 0x0000000100947547 */ /* 0x000fea000b800000 */
        /* <DEDUP_REMOVED lines=37> */
.L_x_4512:
[----:B-----5:R-:W-:Y:S01]  /*3f20*/  PRMT R5, R144, 0x7632, R5 ;  /* 0x0000763290057816 */ /* 0x020fe20000000005 */
[----:B------:R-:W-:Y:S01]  /*3f30*/  IMAD.U32 R6, R8, 0x10000, RZ ;  /* 0x0001000008067824 */ /* 0x000fe200078e00ff */
[----:B------:R-:W-:Y:S02]  /*3f40*/  SHF.L.U32 R144, R144, 0x10, RZ ;  /* 0x0000001090907819 */ /* 0x000fe400000006ff */
[C---:B------:R-:W-:Y:S01]  /*3f50*/  SHF.L.U32 R7, R12.reuse, 0x10, RZ ;  /* 0x000000100c077819 */ /* 0x040fe200000006ff */
[----:B------:R-:W-:Y:S01]  /*3f60*/  IMAD.U32 R5, R5, 0x10000, RZ ;  /* 0x0001000005057824 */ /* 0x000fe200078e00ff */
[----:B------:R-:W-:Y:S02]  /*3f70*/  PRMT R4, R12, 0x7632, R4 ;  /* 0x000076320c047816 */ /* 0x000fe40000000004 */
[----:B------:R-:W-:Y:S01]  /*3f80*/  PRMT R148, R145, 0x7632, R148 ;  /* 0x0000763291947816 */ /* 0x000fe20000000094 */
[----:B------:R-:W-:Y:S01]  /*3f90*/  FADD.FTZ R7, R7, R144 ;  /* 0x0000009007077221 */ /* 0x000fe20000010000 */
[----:B------:R-:W-:Y:S01]  /*3fa0*/  SHF.L.U32 R4, R4, 0x10, RZ ;  /* 0x0000001004047819 */ /* 0x000fe200000006ff */
[----:B------:R-:W-:Y:S01]  /*3fb0*/  IMAD.U32 R145, R145, 0x10000, RZ ;  /* 0x0001000091917824 */ /* 0x000fe200078e00ff */
        /* <DEDUP_REMOVED lines=10> */
[----:B------:R-:W-:-:S02]  /*4060*/  SHF.L.U32 R151, R147, 0x10, RZ ;  /* 0x0000001093977819 */ /* 0x000fc400000006ff */
[----:B------:R-:W-:Y:S02]  /*4070*/  SHF.L.U32 R160, R15, 0x10, RZ ;  /* 0x000000100fa07819 */ /* 0x000fe400000006ff */
        /* <DEDUP_REMOVED lines=9> */
[----:B------:R-:W-:Y:S01]  /*4110*/  PRMT R7, R11, 0x7632, R7 ;  /* 0x000076320b077816 */ /* 0x000fe20000000007 */
[--C-:B------:R-:W-:Y:S01]  /*4120*/  FADD.FTZ R164, R164, R5.reuse ;  /* 0x00000005a4a47221 */ /* 0x100fe20000010000 */
[----:B------:R-:W-:Y:S01]  /*4130*/  PRMT R6, R10, 0x7632, R6 ;  /* 0x000076320a067816 */ /* 0x000fe20000000006 */
[--C-:B------:R-:W-:Y:S01]  /*4140*/  FADD.FTZ R175, R175, R4.reuse ;  /* 0x00000004afaf7221 */ /* 0x100fe20000010000 */
[----:B------:R-:W-:Y:S02]  /*4150*/  PRMT R5, R9, 0x7632, R5 ;  /* 0x0000763209057816 */ /* 0x000fe40000000005 */
[----:B------:R-:W-:Y:S02]  /*4160*/  SHF.L.U32 R146, R146, 0x10, RZ ;  /* 0x0000001092927819 */ /* 0x000fe400000006ff */
[----:B------:R-:W-:Y:S02]  /*4170*/  SHF.L.U32 R147, R14, 0x10, RZ ;  /* 0x000000100e937819 */ /* 0x000fe400000006ff */
[----:B------:R-:W-:-:S02]  /*4180*/  PRMT R4, R8, 0x7632, R4 ;  /* 0x0000763208047816 */ /* 0x000fc40000000004 */
        /* <DEDUP_REMOVED lines=17> */
.L_x_4511:
[----:B------:R-:W0:Y:S02]  /*42a0*/  @P1 LDC.64 R144, c[0x0][0x3a8] ;  /* 0x0000ea00ff901b82 */ /* 0x000e240000000a00 */
[----:B0-----:R-:W-:-:S05]  /*42b0*/  @P1 IMAD.WIDE.U32 R144, R0, 0x10, R144 ;  /* 0x0000001000901825 */ /* 0x001fca00078e0090 */
[----:B------:R2:W-:Y:S02]  /*42c0*/  @P1 STG.E.128 desc[UR6][R144.64], R4 ;  /* 0x0000000490001986 */ /* 0x0005e4000c101d06 */
.L_x_4508:
[----:B------:R-:W-:Y:S05]  /*42d0*/  BSYNC.RECONVERGENT B0 ;  /* 0x0000000000007941 */ /* 0x000fea0003800200 */
.L_x_4507:
[----:B-12---:R-:W-:Y:S01]  /*42e0*/  FADD.FTZ R145, RZ, R177 ;  /* 0x000000b1ff917221 */ /* 0x006fe20000010000 */
[C---:B------:R-:W-:Y:S01]  /*42f0*/  ISETP.GE.U32.AND P0, PT, R3.reuse, 0x20, PT ;  /* 0x000000200300780c */ /* 0x040fe20003f06070 */
[----:B0-----:R-:W0:Y:S01]  /*4300*/  S2R R150, SR_TID.X ;  /* 0x0000000000967919 */ /* 0x001e220000002100 */
        /* <DEDUP_REMOVED lines=69> */
[----:B------:R-:W-:-:S05]  /*4760*/  FFMA.FTZ R0, R149, R149, R0 ;  /* 0x0000009595007223 */ /* 0x000fca0000010000 */
        /* <DEDUP_REMOVED lines=55> */
.L_x_4534:
        /* <DEDUP_REMOVED lines=17> */
[----:B------:R-:W0:Y:S01]  /*4bf0*/  LDC.64 R190, c[0x0][0x428] ;  /* 0x00010a00ffbe7b82 */ /* 0x000e220000000a00 */
[--C-:B------:R-:W-:Y:S01]  /*4c00*/  FADD.FTZ R145, R177, -R185.reuse ;  /* 0x800000b9b1917221 */ /* 0x100fe20000010000 */
[--C-:B-1----:R-:W-:Y:S01]  /*4c10*/  FADD.FTZ R149, R186, -R185.reuse ;  /* 0x800000b9ba957221 */ /* 0x102fe20000010000 */
[--C-:B------:R-:W-:Y:S01]  /*4c20*/  FADD.FTZ R151, R178, -R185.reuse ;  /* 0x800000b9b2977221 */ /* 0x100fe20000010000 */
[--C-:B------:R-:W-:Y:S01]  /*4c30*/  FADD.FTZ R187, R183, -R185.reuse ;  /* 0x800000b9b7bb7221 */ /* 0x100fe20000010000 */
[--C-:B------:R-:W-:Y:S01]  /*4c40*/  FADD.FTZ R193, R179, -R185.reuse ;  /* 0x800000b9b3c17221 */ /* 0x100fe20000010000 */
[----:B------:R-:W-:Y:S01]  /*4c50*/  FADD.FTZ R195, R184, -R185 ;  /* 0x800000b9b8c37221 */ /* 0x000fe20000010000 */
[C---:B------:R-:W-:Y:S01]  /*4c60*/  FMUL.FTZ R147, R0.reuse, R145 ;  /* 0x0000009100937220 */ /* 0x040fe20000410000 */
[----:B------:R-:W1:Y:S01]  /*4c70*/  LDC.64 R188, c[0x0][0x430] ;  /* 0x00010c00ffbc7b82 */ /* 0x000e620000000a00 */
[C---:B------:R-:W-:Y:S01]  /*4c80*/  FMUL.FTZ R150, R0.reuse, R149 ;  /* 0x0000009500967220 */ /* 0x040fe20000410000 */
[C---:B------:R-:W-:Y:S01]  /*4c90*/  FMUL.FTZ R151, R0.reuse, R151 ;  /* 0x0000009700977220 */ /* 0x040fe20000410000 */
[C---:B------:R-:W-:Y:S01]  /*4ca0*/  FMUL.FTZ R192, R0.reuse, R187 ;  /* 0x000000bb00c07220 */ /* 0x040fe20000410000 */
[C---:B------:R-:W-:Y:S01]  /*4cb0*/  FMUL.FTZ R193, R0.reuse, R193 ;  /* 0x000000c100c17220 */ /* 0x040fe20000410000 */
[----:B------:R-:W-:Y:S01]  /*4cc0*/  FMUL.FTZ R194, R0, R195 ;  /* 0x000000c300c27220 */ /* 0x000fe20000410000 */
[----:B-----5:R-:W-:Y:S01]  /*4cd0*/  FFMA.FTZ R144, R147, R140, R72 ;  /* 0x0000008c93907223 */ /* 0x020fe20000010048 */
[----:B------:R-:W-:Y:S01]  /*4ce0*/  FFMA.FTZ R145, R150, R141, R73 ;  /* 0x0000008d96917223 */ /* 0x000fe20000010049 */
[----:B------:R-:W-:Y:S01]  /*4cf0*/  FFMA.FTZ R146, R151, R142, R74 ;  /* 0x0000008e97927223 */ /* 0x000fe2000001004a */
[----:B------:R-:W-:Y:S01]  /*4d00*/  FFMA.FTZ R149, R192, R143, R75 ;  /* 0x0000008fc0957223 */ /* 0x000fe2000001004b */
[--C-:B------:R-:W-:Y:S01]  /*4d10*/  FADD.FTZ R195, R181, -R185.reuse ;  /* 0x800000b9b5c37221 */ /* 0x100fe20000010000 */
[----:B------:R-:W-:Y:S01]  /*4d20*/  FADD.FTZ R197, R182, -R185 ;  /* 0x800000b9b6c57221 */ /* 0x000fe20000010000 */
[----:B------:R-:W-:Y:S01]  /*4d30*/  FFMA.FTZ R148, R193, R136, R76 ;  /* 0x00000088c1947223 */ /* 0x000fe2000001004c */
[----:B------:R-:W-:Y:S01]  /*4d40*/  FFMA.FTZ R187, R194, R137, R77 ;  /* 0x00000089c2bb7223 */ /* 0x000fe2000001004d */
[----:B------:R-:W-:Y:S01]  /*4d50*/  F2FP.BF16.F32.PACK_AB R144, R145, R144 ;  /* 0x000000909190723e */ /* 0x000fe200000010ff */
[C---:B------:R-:W-:Y:S01]  /*4d60*/  FMUL.FTZ R195, R0.reuse, R195 ;  /* 0x000000c300c37220 */ /* 0x040fe20000410000 */
[----:B------:R-:W-:Y:S01]  /*4d70*/  FMUL.FTZ R196, R0, R197 ;  /* 0x000000c500c47220 */ /* 0x000fe20000410000 */
[----:B------:R-:W-:Y:S01]  /*4d80*/  F2FP.BF16.F32.PACK_AB R145, R149, R146 ;  /* 0x000000929591723e */ /* 0x000fe200000010ff */
[----:B------:R-:W-:Y:S01]  /*4d90*/  FFMA.FTZ R149, R151, R134, R50 ;  /* 0x0000008697957223 */ /* 0x000fe20000010032 */
[----:B------:R-:W-:Y:S01]  /*4da0*/  F2FP.BF16.F32.PACK_AB R146, R187, R148 ;  /* 0x00000094bb92723e */ /* 0x000fe200000010ff */
[----:B------:R-:W-:Y:S01]  /*4db0*/  FFMA.FTZ R148, R147, R132, R48 ;  /* 0x0000008493947223 */ /* 0x000fe20000010030 */
[----:B------:R-:W-:Y:S01]  /*4dc0*/  FFMA.FTZ R147, R195, R138, R78 ;  /* 0x0000008ac3937223 */ /* 0x000fe2000001004e */
[C---:B------:R-:W-:Y:S01]  /*4dd0*/  FFMA.FTZ R198, R196.reuse, R139, R79 ;  /* 0x0000008bc4c67223 */ /* 0x040fe2000001004f */
[----:B------:R-:W-:Y:S01]  /*4de0*/  FFMA.FTZ R193, R193, R128, R52 ;  /* 0x00000080c1c17223 */ /* 0x000fe20000010034 */
[----:B------:R-:W-:Y:S01]  /*4df0*/  FFMA.FTZ R151, R195, R130, R54 ;  /* 0x00000082c3977223 */ /* 0x000fe20000010036 */
[----:B------:R-:W-:Y:S01]  /*4e00*/  FFMA.FTZ R196, R196, R131, R55 ;  /* 0x00000083c4c47223 */ /* 0x000fe20000010037 */
[----:B------:R-:W-:Y:S01]  /*4e10*/  FFMA.FTZ R194, R194, R129, R53 ;  /* 0x00000081c2c27223 */ /* 0x000fe20000010035 */
[----:B------:R-:W-:Y:S01]  /*4e20*/  FFMA.FTZ R192, R192, R135, R51 ;  /* 0x00000087c0c07223 */ /* 0x000fe20000010033 */
[----:B------:R-:W-:Y:S01]  /*4e30*/  FFMA.FTZ R187, R150, R133, R49 ;  /* 0x0000008596bb7223 */ /* 0x000fe20000010031 */
[----:B------:R-:W-:Y:S01]  /*4e40*/  F2FP.BF16.F32.PACK_AB R147, R198, R147 ;  /* 0x00000093c693723e */ /* 0x000fe200000010ff */
[----:B0-----:R-:W-:Y:S01]  /*4e50*/  IMAD.WIDE.U32 R190, R180, 0x10, R190 ;  /* 0x00000010b4be7825 */ /* 0x001fe200078e00be */
[----:B------:R-:W-:-:S02]  /*4e60*/  F2FP.BF16.F32.PACK_AB R151, R196, R151 ;  /* 0x00000097c497723e */ /* 0x000fc400000010ff */
[----:B------:R-:W-:Y:S01]  /*4e70*/  F2FP.BF16.F32.PACK_AB R150, R194, R193 ;  /* 0x000000c1c296723e */ /* 0x000fe200000010ff */
[----:B-1----:R-:W-:Y:S01]  /*4e80*/  IMAD.WIDE.U32 R188, R180, 0x10, R188 ;  /* 0x00000010b4bc7825 */ /* 0x002fe200078e00bc */
[----:B------:R-:W-:Y:S01]  /*4e90*/  F2FP.BF16.F32.PACK_AB R149, R192, R149 ;  /* 0x00000095c095723e */ /* 0x000fe200000010ff */
[----:B------:R0:W-:Y:S01]  /*4ea0*/  STG.E.128 desc[UR6][R190.64], R144 ;  /* 0x00000090be007986 */ /* 0x0001e2000c101d06 */
[----:B------:R-:W-:Y:S02]  /*4eb0*/  F2FP.BF16.F32.PACK_AB R148, R187, R148 ;  /* 0x00000094bb94723e */ /* 0x000fe400000010ff */
[----:B------:R-:W-:-:S03]  /*4ec0*/  IADD3 R180, PT, PT, R180, 0x20, RZ ;  /* 0x00000020b4b47810 */ /* 0x000fc60007ffe0ff */
[----:B------:R0:W-:Y:S04]  /*4ed0*/  STG.E.128 desc[UR6][R188.64], R148 ;  /* 0x00000094bc007986 */ /* 0x0001e8000c101d06 */
.L_x_4515:
[----:B------:R-:W-:Y:S05]  /*4ee0*/  BSYNC.RECONVERGENT B0 ;  /* 0x0000000000007941 */ /* 0x000fea0003800200 */
.L_x_4514:
[----:B------:R-:W-:Y:S01]  /*4ef0*/  ISETP.GE.U32.AND P3, PT, R3, 0x40, PT ;  /* 0x000000400300780c */ /* 0x000fe20003f66070 */
[----:B------:R-:W-:-:S12]  /*4f00*/  BSSY.RECONVERGENT B0, `(.L_x_4516) ;  /* 0x0000031000007945 */ /* 0x000fd80003800200 */
[----:B------:R-:W-:Y:S05]  /*4f10*/  @!P3 BRA `(.L_x_4517) ;  /* 0x0000000000bcb947 */ /* 0x000fea0003800000 */
[----:B0-----:R-:W0:Y:S01]  /*4f20*/  LDC.64 R190, c[0x0][0x428] ;  /* 0x00010a00ffbe7b82 */ /* 0x001e220000000a00 */
        /* <DEDUP_REMOVED lines=43> */
[----:B------:R-:W-:Y:S01]  /*51e0*/  F2FP.BF16.F32.PACK_AB R148, R187, R148 ;  /* 0x00000094bb94723e */ /* 0x000fe200000010ff */
[----:B------:R-:W-:-:S04]  /*51f0*/  VIADD R180, R180, 0x20 ;  /* 0x00000020b4b47836 */ /* 0x000fc80000000000 */
[----:B------:R2:W-:Y:S03]  /*5200*/  STG.E.128 desc[UR6][R188.64], R148 ;  /* 0x00000094bc007986 */ /* 0x0005e6000c101d06 */
.L_x_4517:
[----:B------:R-:W-:Y:S05]  /*5210*/  BSYNC.RECONVERGENT B0 ;  /* 0x0000000000007941 */ /* 0x000fea0003800200 */
.L_x_4516:
[----:B------:R-:W-:Y:S01]  /*5220*/  ISETP.GE.U32.AND P3, PT, R3, 0x60, PT ;  /* 0x000000600300780c */ /* 0x000fe20003f66070 */
[----:B------:R-:W-:-:S12]  /*5230*/  BSSY.RECONVERGENT B0, `(.L_x_4518) ;  /* 0x0000031000007945 */ /* 0x000fd80003800200 */
[----:B------:R-:W-:Y:S05]  /*5240*/  @!P3 BRA `(.L_x_4519) ;  /* 0x0000000000bcb947 */ /* 0x000fea0003800000 */
[----:B0-2---:R-:W0:Y:S01]  /*5250*/  LDC.64 R190, c[0x0][0x428] ;  /* 0x00010a00ffbe7b82 */ /* 0x005e220000000a00 */
        /* <DEDUP_REMOVED lines=46> */
.L_x_4519:
[----:B------:R-:W-:Y:S05]  /*5540*/  BSYNC.RECONVERGENT B0 ;  /* 0x0000000000007941 */ /* 0x000fea0003800200 */
.L_x_4518:
        /* <DEDUP_REMOVED lines=10> */
[----:B------:R-:W1:Y:S01]  /*55f0*/  LDC.64 R188, c[0x0][0x428] ;  /* 0x00010a00ffbc7b82 */ /* 0x000e620000000a00 */
[----:B------:R-:W-:Y:S01]  /*5600*/  FADD.FTZ R185, R162, -R185 ;  /* 0x800000b9a2b97221 */ /* 0x000fe20000010000 */
[C---:B------:R-:W-:Y:S01]  /*5610*/  FMUL.FTZ R151, R0.reuse, R151 ;  /* 0x0000009700977220 */ /* 0x040fe20000410000 */
[C---:B------:R-:W-:Y:S01]  /*5620*/  FMUL.FTZ R192, R0.reuse, R187 ;  /* 0x000000bb00c07220 */ /* 0x040fe20000410000 */
[C---:B------:R-:W-:Y:S01]  /*5630*/  FMUL.FTZ R187, R0.reuse, R191 ;  /* 0x000000bf00bb7220 */ /* 0x040fe20000410000 */
[C---:B------:R-:W-:Y:S01]  /*5640*/  FMUL.FTZ R194, R0.reuse, R193 ;  /* 0x000000c100c27220 */ /* 0x040fe20000410000 */
[C---:B------:R-:W-:Y:S01]  /*5650*/  FMUL.FTZ R147, R0.reuse, R147 ;  /* 0x0000009300937220 */ /* 0x040fe20000410000 */
[C---:B------:R-:W-:Y:S01]  /*5660*/  FMUL.FTZ R150, R0.reuse, R149 ;  /* 0x0000009500967220 */ /* 0x040fe20000410000 */
[----:B------:R-:W-:Y:S01]  /*5670*/  FMUL.FTZ R196, R0, R185 ;  /* 0x000000b900c47220 */ /* 0x000fe20000410000 */
[----:B-----5:R-:W-:Y:S01]  /*5680*/  FFMA.FTZ R146, R151, R46, R26 ;  /* 0x0000002e97927223 */ /* 0x020fe2000001001a */
[----:B------:R-:W-:Y:S01]  /*5690*/  FFMA.FTZ R185, R192, R47, R27 ;  /* 0x0000002fc0b97223 */ /* 0x000fe2000001001b */
[----:B------:R-:W-:Y:S01]  /*56a0*/  FMUL.FTZ R195, R0, R195 ;  /* 0x000000c300c37220 */ /* 0x000fe20000410000 */
[----:B------:R-:W-:Y:S01]  /*56b0*/  FFMA.FTZ R148, R187, R40, R28 ;  /* 0x00000028bb947223 */ /* 0x000fe2000001001c */
[----:B------:R-:W-:Y:S01]  /*56c0*/  FFMA.FTZ R193, R194, R41, R29 ;  /* 0x00000029c2c17223 */ /* 0x000fe2000001001d */
[----:B------:R-:W-:Y:S01]  /*56d0*/  FFMA.FTZ R0, R147, R44, R24 ;  /* 0x0000002c93007223 */ /* 0x000fe20000010018 */
[----:B------:R-:W-:Y:S01]  /*56e0*/  FFMA.FTZ R149, R150, R45, R25 ;  /* 0x0000002d96957223 */ /* 0x000fe20000010019 */
[----:B0-----:R-:W-:Y:S01]  /*56f0*/  IMAD.WIDE.U32 R190, R180, 0x10, R144 ;  /* 0x00000010b4be7825 */ /* 0x001fe200078e0090 */
[----:B------:R-:W-:-:S03]  /*5700*/  F2FP.BF16.F32.PACK_AB R145, R185, R146 ;  /* 0x00000092b991723e */ /* 0x000fc600000010ff */
[----:B------:R-:W-:Y:S01]  /*5710*/  FFMA.FTZ R187, R187, R32, R20 ;  /* 0x00000020bbbb7223 */ /* 0x000fe20000010014 */
[----:B------:R-:W-:Y:S01]  /*5720*/  F2FP.BF16.F32.PACK_AB R146, R193, R148 ;  /* 0x00000094c192723e */ /* 0x000fe200000010ff */
[----:B------:R-:W-:Y:S01]  /*5730*/  FFMA.FTZ R148, R147, R36, R16 ;  /* 0x0000002493947223 */ /* 0x000fe20000010010 */
[----:B------:R-:W-:Y:S01]  /*5740*/  F2FP.BF16.F32.PACK_AB R144, R149, R0 ;  /* 0x000000009590723e */ /* 0x000fe200000010ff */
[----:B------:R-:W-:Y:S01]  /*5750*/  FFMA.FTZ R149, R151, R38, R18 ;  /* 0x0000002697957223 */ /* 0x000fe20000010012 */
[C---:B------:R-:W-:Y:S01]  /*5760*/  FFMA.FTZ R147, R195.reuse, R42, R30 ;  /* 0x0000002ac3937223 */ /* 0x040fe2000001001e */
[C---:B------:R-:W-:Y:S01]  /*5770*/  FFMA.FTZ R0, R196.reuse, R43, R31 ;  /* 0x0000002bc4007223 */ /* 0x040fe2000001001f */
[----:B------:R-:W-:Y:S01]  /*5780*/  FFMA.FTZ R151, R195, R34, R22 ;  /* 0x00000022c3977223 */ /* 0x000fe20000010016 */
[----:B------:R-:W-:Y:S01]  /*5790*/  FFMA.FTZ R196, R196, R35, R23 ;  /* 0x00000023c4c47223 */ /* 0x000fe20000010017 */
[----:B------:R-:W-:Y:S01]  /*57a0*/  FFMA.FTZ R194, R194, R33, R21 ;  /* 0x00000021c2c27223 */ /* 0x000fe20000010015 */
[----:B------:R-:W-:Y:S01]  /*57b0*/  FFMA.FTZ R192, R192, R39, R19 ;  /* 0x00000027c0c07223 */ /* 0x000fe20000010013 */
[----:B------:R-:W-:Y:S01]  /*57c0*/  FFMA.FTZ R185, R150, R37, R17 ;  /* 0x0000002596b97223 */ /* 0x000fe20000010011 */
[----:B-1----:R-:W-:Y:S01]  /*57d0*/  IMAD.WIDE.U32 R188, R180, 0x10, R188 ;  /* 0x00000010b4bc7825 */ /* 0x002fe200078e00bc */
[----:B------:R-:W-:-:S02]  /*57e0*/  F2FP.BF16.F32.PACK_AB R147, R0, R147 ;  /* 0x000000930093723e */ /* 0x000fc400000010ff */
[----:B------:R-:W-:Y:S02]  /*57f0*/  F2FP.BF16.F32.PACK_AB R151, R196, R151 ;  /* 0x00000097c497723e */ /* 0x000fe400000010ff */
[----:B------:R-:W-:Y:S01]  /*5800*/  F2FP.BF16.F32.PACK_AB R150, R194, R187 ;  /* 0x000000bbc296723e */ /* 0x000fe200000010ff */
[----:B------:R4:W-:Y:S01]  /*5810*/  STG.E.128 desc[UR6][R188.64], R144 ;  /* 0x00000090bc007986 */ /* 0x0009e2000c101d06 */
[----:B------:R-:W-:Y:S02]  /*5820*/  F2FP.BF16.F32.PACK_AB R149, R192, R149 ;  /* 0x00000095c095723e */ /* 0x000fe400000010ff */
[----:B------:R-:W-:-:S05]  /*5830*/  F2FP.BF16.F32.PACK_AB R148, R185, R148 ;  /* 0x00000094b994723e */ /* 0x000fca00000010ff */
[----:B------:R4:W-:Y:S02]  /*5840*/  STG.E.128 desc[UR6][R190.64], R148 ;  /* 0x00000094be007986 */ /* 0x0009e4000c101d06 */
.L_x_4521:
[----:B------:R-:W-:Y:S05]  /*5850*/  BSYNC.RECONVERGENT B0 ;  /* 0x0000000000007941 */ /* 0x000fea0003800200 */
.L_x_4520:
[----:B01234-:R-:W0:Y:S02]  /*5860*/  LDC.64 R144, c[0x0][0x380] ;  /* 0x0000e000ff907b82 */ /* 0x01fe240000000a00 */
[----:B0-----:R-:W-:-:S04]  /*5870*/  LEA R2, R144, R2, 0x2 ;  /* 0x0000000290027211 */ /* 0x001fc800078e10ff */
[----:B------:R-:W-:-:S13]  /*5880*/  ISETP.GE.AND P2, PT, R2, R145, PT ;  /* 0x000000910200720c */ /* 0x000fda0003f46270 */
[----:B------:R-:W-:Y:S05]  /*5890*/  @!P2 BRA `(.L_x_4522) ;  /* 0xffffffbc00c4a947 */ /* 0x000fea000383ffff */
[----:B------:R-:W-:Y:S05]  /*58a0*/  EXIT ;  /* 0x000000000000794d */ /* 0x000fea0003800000 */
.L_x_4513:
[----:B------:R-:W-:Y:S01]  /*58b0*/  HFMA2 R190, -RZ, RZ, 0, 1.847743988037109375e-06 ;  /* 0x0000001fffbe7431 */ /* 0x000fe200000001ff */
[----:B------:R-:W-:Y:S01]  /*58c0*/  BSSY B0, `(.L_x_4523) ;  /* 0x0000007000007945 */ /* 0x000fe20003800000 */
[----:B------:R-:W-:Y:S01]  /*58d0*/  MOV R188, R0 ;  /* 0x0000000000bc7202 */ /* 0x000fe20000000f00 */
[----:B------:R-:W-:Y:S01]  /*58e0*/  IMAD.MOV.U32 R187, RZ, RZ, 0x1 ;  /* 0x00000001ffbb7424 */ /* 0x000fe200078e00ff */
[----:B------:R-:W-:-:S07]  /*58f0*/  MOV R185, 0xffffffff ;  /* 0xffffffff00b97802 */ /* 0x000fce0000000f00 */
[----:B-----5:R-:W-:Y:S05]  /*5900*/  WARPSYNC.COLLECTIVE R185, `(.L_x_4524) ;  /* 0x00000000b9087348 */ /* 0x020fea0003c00000 */
[----:B------:R0:W1:Y:S02]  /*5910*/  SHFL.BFLY P6, R151, R188, R187, R190 ;  /* 0x0c0000bbbc977389 */ /* 0x00006400000c00be */
[----:B01---5:R-:W-:Y:S05]  /*5920*/  ENDCOLLECTIVE ;  /* 0x000000000000791b */ /* 0x023fea0003800000 */
.L_x_4524:
[----:B------:R-:W-:Y:S05]  /*5930*/  BSYNC B0 ;  /* 0x0000000000007941 */ /* 0x000fea0003800000 */
.L_x_4523:
        /* <DEDUP_REMOVED lines=9> */
.L_x_4525:
[----:B------:R-:W-:Y:S02]  /*59d0*/  HFMA2 R187, -RZ, RZ, 0, 2.384185791015625e-07 ;  /* 0x00000004ffbb7431 */ /* 0x000fe400000001ff */
[----:B------:R-:W-:-:S04]  /*59e0*/  IMAD.MOV.U32 R145, RZ, RZ, R151 ;  /* 0x000000ffff917224 */ /* 0x000fc800078e0097 */
[----:B------:R-:W-:-:S05]  /*59f0*/  FADD.FTZ R147, R146, R145 ;  /* 0x0000009192937221 */ /* 0x000fca0000010000 */
[----:B------:R-:W-:-:S07]  /*5a00*/  MOV R188, R147 ;  /* 0x0000009300bc7202 */ /* 0x000fce0000000f00 */
[----:B------:R-:W-:Y:S05]  /*5a10*/  WARPSYNC.COLLECTIVE R185, `(.L_x_4526) ;  /* 0x00000000b9087348 */ /* 0x000fea0003c00000 */
[----:B------:R0:W1:Y:S02]  /*5a20*/  SHFL.BFLY P6, R151, R188, R187, R190 ;  /* 0x0c0000bbbc977389 */ /* 0x00006400000c00be */
[----:B01----:R-:W-:Y:S05]  /*5a30*/  ENDCOLLECTIVE ;  /* 0x000000000000791b */ /* 0x003fea0003800000 */
.L_x_4526:
[----:B------:R-:W-:Y:S01]  /*5a40*/  HFMA2 R187, -RZ, RZ, 0, 4.76837158203125e-07 ;  /* 0x00000008ffbb7431 */ /* 0x000fe200000001ff */
[----:B------:R-:W-:-:S05]  /*5a50*/  MOV R144, R151 ;  /* 0x0000009700907202 */ /* 0x000fca0000000f00 */
[----:B------:R-:W-:-:S04]  /*5a60*/  FADD.FTZ R148, R147, R144 ;  /* 0x0000009093947221 */ /* 0x000fc80000010000 */
[----:B------:R-:W-:-:S07]  /*5a70*/  IMAD.MOV.U32 R188, RZ, RZ, R148 ;  /* 0x000000ffffbc7224 */ /* 0x000fce00078e0094 */
[----:B------:R-:W-:Y:S05]  /*5a80*/  WARPSYNC.COLLECTIVE R185, `(.L_x_4527) ;  /* 0x00000000b9087348 */ /* 0x000fea0003c00000 */
[----:B------:R0:W1:Y:S02]  /*5a90*/  SHFL.BFLY P6, R151, R188, R187, R190 ;  /* 0x0c0000bbbc977389 */ /* 0x00006400000c00be */
[----:B01----:R-:W-:Y:S05]  /*5aa0*/  ENDCOLLECTIVE ;  /* 0x000000000000791b */ /* 0x003fea0003800000 */
.L_x_4527:
        /* <DEDUP_REMOVED lines=8> */
.L_x_4528:
        /* <DEDUP_REMOVED lines=73> */
.L_x_4529:
[----:B------:R-:W-:Y:S02]  /*5fc0*/  HFMA2 R187, -RZ, RZ, 0, 1.1920928955078125e-07 ;  /* 0x00000002ffbb7431 */ /* 0x000fe400000001ff */
[----:B------:R-:W-:-:S04]  /*5fd0*/  IMAD.MOV.U32 R147, RZ, RZ, R151 ;  /* 0x000000ffff937224 */ /* 0x000fc800078e0097 */
[----:B------:R-:W-:-:S05]  /*5fe0*/  FADD.FTZ R147, R0, R147 ;  /* 0x0000009300937221 */ /* 0x000fca0000010000 */
[----:B------:R-:W-:-:S07]  /*5ff0*/  MOV R188, R147 ;  /* 0x0000009300bc7202 */ /* 0x000fce0000000f00 */
[----:B------:R-:W-:Y:S05]  /*6000*/  WARPSYNC.COLLECTIVE R185, `(.L_x_4530) ;  /* 0x00000000b9087348 */ /* 0x000fea0003c00000 */
[----:B------:R0:W1:Y:S02]  /*6010*/  SHFL.BFLY P6, R151, R188, R187, R190 ;  /* 0x0c0000bbbc977389 */ /* 0x00006400000c00be */
[----:B01----:R-:W-:Y:S05]  /*6020*/  ENDCOLLECTIVE ;  /* 0x000000000000791b */ /* 0x003fea0003800000 */
.L_x_4530:
[----:B------:R-:W-:Y:S01]  /*6030*/  HFMA2 R187, -RZ, RZ, 0, 2.384185791015625e-07 ;  /* 0x00000004ffbb7431 */ /* 0x000fe200000001ff */
[----:B------:R-:W-:-:S05]  /*6040*/  MOV R146, R151 ;  /* 0x0000009700927202 */ /* 0x000fca0000000f00 */
[----:B------:R-:W-:-:S04]  /*6050*/  FADD.FTZ R146, R147, R146 ;  /* 0x0000009293927221 */ /* 0x000fc80000010000 */
[----:B------:R-:W-:-:S07]  /*6060*/  IMAD.MOV.U32 R188, RZ, RZ, R146 ;  /* 0x000000ffffbc7224 */ /* 0x000fce00078e0092 */
[----:B------:R-:W-:Y:S05]  /*6070*/  WARPSYNC.COLLECTIVE R185, `(.L_x_4531) ;  /* 0x00000000b9087348 */ /* 0x000fea0003c00000 */
[----:B------:R0:W1:Y:S02]  /*6080*/  SHFL.BFLY P6, R151, R188, R187, R190 ;  /* 0x0c0000bbbc977389 */ /* 0x00006400000c00be */
[----:B01----:R-:W-:Y:S05]  /*6090*/  ENDCOLLECTIVE ;  /* 0x000000000000791b */ /* 0x003fea0003800000 */
.L_x_4531:
[----:B------:R-:W-:Y:S01]  /*60a0*/  IMAD.MOV.U32 R187, RZ, RZ, 0x8 ;  /* 0x00000008ffbb7424 */ /* 0x000fe200078e00ff */
[----:B------:R-:W-:-:S05]  /*60b0*/  MOV R149, R151 ;  /* 0x0000009700957202 */ /* 0x000fca0000000f00 */
[----:B------:R-:W-:-:S05]  /*60c0*/  FADD.FTZ R149, R146, R149 ;  /* 0x0000009592957221 */ /* 0x000fca0000010000 */
[----:B------:R-:W-:-:S07]  /*60d0*/  MOV R188, R149 ;  /* 0x0000009500bc7202 */ /* 0x000fce0000000f00 */
[----:B------:R-:W-:Y:S05]  /*60e0*/  WARPSYNC.COLLECTIVE R185, `(.L_x_4532) ;  /* 0x00000000b9087348 */ /* 0x000fea0003c00000 */
[----:B------:R0:W1:Y:S02]  /*60f0*/  SHFL.BFLY P6, R151, R188, R187, R190 ;  /* 0x0c0000bbbc977389 */ /* 0x00006400000c00be */
[----:B01----:R-:W-:Y:S05]  /*6100*/  ENDCOLLECTIVE ;  /* 0x000000000000791b */ /* 0x003fea0003800000 */
.L_x_4532:
[----:B------:R-:W-:Y:S01]  /*6110*/  HFMA2 R187, -RZ, RZ, 0, 9.5367431640625e-07 ;  /* 0x00000010ffbb7431 */ /* 0x000fe200000001ff */
[----:B------:R-:W-:-:S05]  /*6120*/  MOV R148, R151 ;  /* 0x0000009700947202 */ /* 0x000fca0000000f00 */
[----:B------:R-:W-:-:S05]  /*6130*/  FADD.FTZ R148, R149, R148 ;  /* 0x0000009495947221 */ /* 0x000fca0000010000 */
[----:B------:R-:W-:-:S07]  /*6140*/  MOV R188, R148 ;  /* 0x0000009400bc7202 */ /* 0x000fce0000000f00 */
[----:B------:R-:W-:Y:S05]  /*6150*/  WARPSYNC.COLLECTIVE R185, `(.L_x_4533) ;  /* 0x00000000b9087348 */ /* 0x000fea0003c00000 */
[----:B------:R0:W1:Y:S02]  /*6160*/  SHFL.BFLY P6, R151, R188, R187, R190 ;  /* 0x0c0000bbbc977389 */ /* 0x00006400000c00be */
[----:B01----:R-:W-:Y:S05]  /*6170*/  ENDCOLLECTIVE ;  /* 0x000000000000791b */ /* 0x003fea0003800000 */
.L_x_4533:
[----:B------:R-:W-:Y:S05]  /*6180*/  BRA `(.L_x_4534) ;  /* 0xffffffe800547947 */ /* 0x000fea000383ffff */
.L_x_4535:
        /* <DEDUP_REMOVED lines=15> */
.L_x_22686:


//--------------------- .text._ZN10layer_norm31ln_parallel_residual_fwd_kernelINS_13Kernel_traitsIf13__nv_bfloat16S2_S2_fjLj1024ELj1ELj4ELj1ELj16ENS_18Kernel_traits_baseILj1024EfS2_S2_S2_fjLj128EEEEELb0ELb0ELb1EEEvNS_9FwdParamsE --------------------------
	.section	.text._ZN10layer_norm31ln_parallel_residual_fwd_kernelINS_13Kernel_traitsIf13__nv_bfloat16S2_S2_fjLj1024ELj1ELj4ELj1ELj16ENS_18Kernel_traits_baseILj1024EfS2_S2_S2_fjLj128EEEEELb0ELb0ELb1EEEvNS_9FwdParamsE,"ax",@progbits
	.align	128
        .global         _ZN10layer_norm31ln_parallel_residual_fwd_kernelINS_13Kernel_traitsIf13__nv_bfloat16S2_S2_fjLj1024ELj1ELj4ELj1ELj16ENS_18Kernel_traits_baseILj1024EfS2_S2_S2_fjLj128EEEEELb0ELb0ELb1EEEvNS_9FwdParamsE
        .type           _ZN10layer_norm31ln_parallel_residual_fwd_kernelINS_13Kernel_traitsIf13__nv_bfloat16S2_S2_fjLj1024ELj1ELj4ELj1ELj16ENS_18Kernel_traits_baseILj1024EfS2_S2_S2_fjLj128EEEEELb0ELb0ELb1EEEvNS_9FwdParamsE,@function
        .size           _ZN10layer_norm31ln_parallel_residual_fwd_kernelINS_13Kernel_traitsIf13__nv_bfloat16S2_S2_fjLj1024ELj1ELj4ELj1ELj16ENS_18Kernel_traits_baseILj1024EfS2_S2_S2_fjLj128EEEEELb0ELb0ELb1EEEvNS_9FwdParamsE,(.L_x_22687 - _ZN10layer_norm31ln_parallel_residual_fwd_kernelINS_13Kernel_traitsIf13__nv_bfloat16S2_S2_fjLj1024ELj1ELj4ELj1ELj16ENS_18Kernel_traits_baseILj1024EfS2_S2_S2_fjLj128EEEEELb0ELb0ELb1EEEvNS_9FwdParamsE)
        .other          _ZN10layer_norm31ln_parallel_residual_fwd_kernelINS_13Kernel_traitsIf13__nv_bfloat16S2_S2_fjLj1024ELj1ELj4ELj1ELj16ENS_18Kernel_traits_baseILj1024EfS2_S2_S2_fjLj128EEEEELb0ELb0ELb1EEEvNS_9FwdParamsE,@"STO_CUDA_ENTRY STV_DEFAULT"
_ZN10layer_norm31ln_parallel_residual_fwd_kernelINS_13Kernel_traitsIf13__nv_bfloat16S2_S2_fjLj1024ELj1ELj4ELj1ELj16ENS_18Kernel_traits_baseILj1024EfS2_S2_S2_fjLj128EEEEELb0ELb0ELb1EEEvNS_9FwdParamsE:
.text._ZN10layer_norm31ln_parallel_residual_fwd_kernelINS_13Kernel_traitsIf13__nv_bfloat16S2_S2_fjLj1024ELj1ELj4ELj1ELj16ENS_18Kernel_traits_baseILj1024EfS2_S2_S2_fjLj128EEEEELb0ELb0ELb1EEEvNS_9FwdParamsE:
        /* <DEDUP_REMOVED lines=16> */
[----:B------:R-:W0:Y:S01]  /*0100*/  LDCU.64 UR4, c[0x0][0x440] ;  /* 0x00008800ff0477ac */ /* 0x000e220008000a00 */
        /* <DEDUP_REMOVED lines=56> */
.L_x_4537:
        /* <DEDUP_REMOVED lines=31> */
.L_x_4536:
        /* <DEDUP_REMOVED lines=45> */
.L_x_4539:
        /* <DEDUP_REMOVED lines=45> */
[----:B---3--:R-:W-:-:S07]  /*0c20*/  CS2R R16, SRZ ;  /* 0x0000000000107805 */ /* 0x008fce000001ff00 */
.L_x_4538:
        /* <DEDUP_REMOVED lines=8> */
[----:B------:R-:W0:Y:S01]  /*0cb0*/  LDCU.64 UR8, c[0x0][0x3a0] ;  /* 0x00007400ff0877ac */ /* 0x000e220008000a00 */
[----:B------:R-:W0:Y:S09]  /*0cc0*/  LDCU.64 UR10, c[0x0][0x398] ;  /* 0x00007300ff0a77ac */ /* 0x000e320008000a00 */
.L_x_4557:
[----:B0-----:R-:W-:Y:S01]  /*0cd0*/  ISETP.NE.U32.AND P2, PT, RZ, UR8, PT ;  /* 0x00000008ff007c0c */ /* 0x001fe2000bf45070 */
[----:B-1----:R-:W0:Y:S01]  /*0ce0*/  LDC.64 R144, c[0x0][0x390] ;  /* 0x0000e400ff907b82 */ /* 0x002e220000000a00 */
        /* <DEDUP_REMOVED lines=18> */
[----:B-----5:R-:W-:Y:S02]  /*0e10*/  PRMT R0, R148, 0x7632, R0 ;  /* 0x0000763294007816 */ /* 0x020fe40000000000 */
[----:B------:R-:W-:Y:S02]  /*0e20*/  PRMT R4, R12, 0x7632, R4 ;  /* 0x000076320c047816 */ /* 0x000fe40000000004 */
[----:B------:R-:W-:Y:S02]  /*0e30*/  SHF.L.U32 R148, R148, 0x10, RZ ;  /* 0x0000001094947819 */ /* 0x000fe400000006ff */
[C---:B------:R-:W-:Y:S02]  /*0e40*/  PRMT R6, R149.reuse, 0x7632, R6 ;  /* 0x0000763295067816 */ /* 0x040fe40000000006 */
[----:B------:R-:W-:Y:S02]  /*0e50*/  SHF.L.U32 R5, R12, 0x10, RZ ;  /* 0x000000100c057819 */ /* 0x000fe400000006ff */
[----:B------:R-:W-:-:S02]  /*0e60*/  SHF.L.U32 R149, R149, 0x10, RZ ;  /* 0x0000001095957819 */ /* 0x000fc400000006ff */
        /* <DEDUP_REMOVED lines=17> */
[----:B------:R-:W-:Y:S02]  /*0f80*/  PRMT R154, R15, 0x7632, R154 ;  /* 0x000076320f9a7816 */ /* 0x000fe4000000009a */
[----:B------:R-:W-:Y:S01]  /*0f90*/  SHF.L.U32 R6, R6, 0x10, RZ ;  /* 0x0000001006067819 */ /* 0x000fe200000006ff */
        /* <DEDUP_REMOVED lines=24> */
[----:B------:R-:W-:Y:S02]  /*1120*/  FADD.FTZ R156, R153, R156 ;  /* 0x0000009c999c7221 */ /* 0x000fe40000010000 */
[----:B------:R-:W-:-:S02]  /*1130*/  FADD.FTZ R157, R146, R157 ;  /* 0x0000009d929d7221 */ /* 0x000fc40000010000 */
[----:B------:R-:W-:Y:S01]  /*1140*/  FADD.FTZ R158, R5, R4 ;  /* 0x00000004059e7221 */ /* 0x000fe20000010000 */
[----:B------:R-:W-:Y:S02]  /*1150*/  F2FP.BF16.F32.PACK_AB R7, R156, R151 ;  /* 0x000000979c07723e */ /* 0x000fe400000010ff */
[----:B------:R-:W-:Y:S02]  /*1160*/  F2FP.BF16.F32.PACK_AB R6, R157, R150 ;  /* 0x000000969d06723e */ /* 0x000fe400000010ff */
[----:B------:R-:W-:Y:S02]  /*1170*/  F2FP.BF16.F32.PACK_AB R5, R158, R149 ;  /* 0x000000959e05723e */ /* 0x000fe400000010ff */
[----:B------:R-:W-:Y:S01]  /*1180*/  F2FP.BF16.F32.PACK_AB R4, R159, R148 ;  /* 0x000000949f04723e */ /* 0x000fe200000010ff */
[----:B------:R-:W-:Y:S06]  /*1190*/  BRA `(.L_x_4542) ;  /* 0x00000004005c7947 */ /* 0x000fec0003800000 */
.L_x_4541:
[----:B-----5:R-:W-:Y:S01]  /*11a0*/  PRMT R7, R148, 0x7632, R7 ;  /* 0x0000763294077816 */ /* 0x020fe20000000007 */
[----:B------:R-:W-:Y:S01]  /*11b0*/  IMAD.U32 R147, R14, 0x10000, RZ ;  /* 0x000100000e937824 */ /* 0x000fe200078e00ff */
[C---:B------:R-:W-:Y:S02]  /*11c0*/  PRMT R146, R149.reuse, 0x7632, R146 ;  /* 0x0000763295927816 */ /* 0x040fe40000000092 */
[----:B------:R-:W-:Y:S02]  /*11d0*/  SHF.L.U32 R148, R148, 0x10, RZ ;  /* 0x0000001094947819 */ /* 0x000fe400000006ff */
[----:B------:R-:W-:Y:S02]  /*11e0*/  SHF.L.U32 R149, R149, 0x10, RZ ;  /* 0x0000001095957819 */ /* 0x000fe400000006ff */
[----:B------:R-:W-:Y:S02]  /*11f0*/  SHF.L.U32 R5, R12, 0x10, RZ ;  /* 0x000000100c057819 */ /* 0x000fe400000006ff */
[----:B------:R-:W-:-:S02]  /*1200*/  SHF.L.U32 R0, R13, 0x10, RZ ;  /* 0x000000100d007819 */ /* 0x000fc400000006ff */
[----:B------:R-:W-:Y:S01]  /*1210*/  PRMT R153, R150, 0x7632, R153 ;  /* 0x0000763296997816 */ /* 0x000fe20000000099 */
[----:B------:R-:W-:Y:S01]  /*1220*/  FADD.FTZ R148, R148, R5 ;  /* 0x0000000594947221 */ /* 0x000fe20000010000 */
[----:B------:R-:W-:Y:S01]  /*1230*/  SHF.L.U32 R150, R150, 0x10, RZ ;  /* 0x0000001096967819 */ /* 0x000fe200000006ff */
[----:B------:R-:W-:Y:S01]  /*1240*/  FADD.FTZ R149, R149, R0 ;  /* 0x0000000095957221 */ /* 0x000fe20000010000 */
[----:B------:R-:W-:Y:S02]  /*1250*/  PRMT R154, R151, 0x7632, R154 ;  /* 0x00007632979a7816 */ /* 0x000fe4000000009a */
[----:B------:R-:W-:Y:S01]  /*1260*/  PRMT R0, R12, 0x7632, R0 ;  /* 0x000076320c007816 */ /* 0x000fe20000000000 */
[----:B------:R-:W-:Y:S01]  /*1270*/  FADD.FTZ R150, R150, R147 ;  /* 0x0000009396967221 */ /* 0x000fe20000010000 */
[----:B------:R-:W-:Y:S02]  /*1280*/  PRMT R4, R13, 0x7632, R4 ;  /* 0x000076320d047816 */ /* 0x000fe40000000004 */
[----:B------:R-:W-:-:S02]  /*1290*/  PRMT R5, R14, 0x7632, R5 ;  /* 0x000076320e057816 */ /* 0x000fc40000000005 */
[----:B------:R-:W-:Y:S02]  /*12a0*/  PRMT R6, R15, 0x7632, R6 ;  /* 0x000076320f067816 */ /* 0x000fe40000000006 */
[----:B------:R-:W-:Y:S02]  /*12b0*/  SHF.L.U32 R151, R151, 0x10, RZ ;  /* 0x0000001097977819 */ /* 0x000fe400000006ff */
[----:B------:R-:W-:Y:S02]  /*12c0*/  SHF.L.U32 R156, R15, 0x10, RZ ;  /* 0x000000100f9c7819 */ /* 0x000fe400000006ff */
[----:B------:R-:W-:Y:S02]  /*12d0*/  SHF.L.U32 R147, R146, 0x10, RZ ;  /* 0x0000001092937819 */ /* 0x000fe400000006ff */
[----:B------:R-:W-:Y:S01]  /*12e0*/  SHF.L.U32 R7, R7, 0x10, RZ ;  /* 0x0000001007077819 */ /* 0x000fe200000006ff */
[----:B------:R-:W-:Y:S01]  /*12f0*/  FADD.FTZ R151, R151, R156 ;  /* 0x0000009c97977221 */ /* 0x000fe20000010000 */
[----:B------:R-:W-:Y:S01]  /*1300*/  SHF.L.U32 R146, R153, 0x10, RZ ;  /* 0x0000001099927819 */ /* 0x000fe200000006ff */
[----:B------:R-:W-:Y:S01]  /*1310*/  IMAD.U32 R153, R154, 0x10000, RZ ;  /* 0x000100009a997824 */ /* 0x000fe200078e00ff */
[----:B------:R-:W-:-:S02]  /*1320*/  SHF.L.U32 R6, R6, 0x10, RZ ;  /* 0x0000001006067819 */ /* 0x000fc400000006ff */
[----:B------:R-:W-:Y:S02]  /*1330*/  SHF.L.U32 R5, R5, 0x10, RZ ;  /* 0x0000001005057819 */ /* 0x000fe400000006ff */
[----:B------:R-:W-:Y:S01]  /*1340*/  SHF.L.U32 R4, R4, 0x10, RZ ;  /* 0x0000001004047819 */ /* 0x000fe200000006ff */
[----:B------:R-:W-:Y:S01]  /*1350*/  FADD.FTZ R156, R153, R6 ;  /* 0x00000006999c7221 */ /* 0x000fe20000010000 */
[----:B------:R-:W-:Y:S01]  /*1360*/  SHF.L.U32 R0, R0, 0x10, RZ ;  /* 0x0000001000007819 */ /* 0x000fe200000006ff */
[----:B------:R-:W-:Y:S02]  /*1370*/  FADD.FTZ R157, R146, R5 ;  /* 0x00000005929d7221 */ /* 0x000fe40000010000 */
[----:B------:R-:W-:Y:S02]  /*1380*/  FADD.FTZ R158, R147, R4 ;  /* 0x00000004939e7221 */ /* 0x000fe40000010000 */
[----:B------:R-:W-:Y:S01]  /*1390*/  FADD.FTZ R159, R7, R0 ;  /* 0x00000000079f7221 */ /* 0x000fe20000010000 */
[----:B------:R-:W-:-:S02]  /*13a0*/  F2FP.BF16.F32.PACK_AB R7, R156, R151 ;  /* 0x000000979c07723e */ /* 0x000fc400000010ff */
[----:B------:R-:W-:Y:S02]  /*13b0*/  F2FP.BF16.F32.PACK_AB R6, R157, R150 ;  /* 0x000000969d06723e */ /* 0x000fe400000010ff */
[----:B------:R-:W-:Y:S02]  /*13c0*/  F2FP.BF16.F32.PACK_AB R5, R158, R149 ;  /* 0x000000959e05723e */ /* 0x000fe400000010ff */
[----:B------:R-:W-:Y:S01]  /*13d0*/  F2FP.BF16.F32.PACK_AB R4, R159, R148 ;  /* 0x000000949f04723e */ /* 0x000fe200000010ff */
[----:B------:R-:W-:Y:S06]  /*13e0*/  BRA `(.L_x_4542) ;  /* 0x0000000000c87947 */ /* 0x000fec0003800000 */
.L_x_4540:
[----:B------:R-:W-:Y:S05]  /*13f0*/  @!P2 BRA `(.L_x_4543) ;  /* 0x000000000094a947 */ /* 0x000fea0003800000 */
[C---:B-----5:R-:W-:Y:S01]  /*1400*/  PRMT R7, R148.reuse, 0x7632, R7 ;  /* 0x0000763294077816 */ /* 0x060fe20000000007 */
[----:B------:R-:W-:Y:S01]  /*1410*/  IMAD.U32 R156, R11, 0x10000, RZ ;  /* 0x000100000b9c7824 */ /* 0x000fe200078e00ff */
[----:B------:R-:W-:Y:S02]  /*1420*/  SHF.L.U32 R148, R148, 0x10, RZ ;  /* 0x0000001094947819 */ /* 0x000fe400000006ff */
[C---:B------:R-:W-:Y:S01]  /*1430*/  PRMT R146, R149.reuse, 0x7632, R146 ;  /* 0x0000763295927816 */ /* 0x040fe20000000092 */
[----:B------:R-:W-:Y:S01]  /*1440*/  IMAD.U32 R149, R149, 0x10000, RZ ;  /* 0x0001000095957824 */ /* 0x000fe200078e00ff */
[----:B------:R-:W-:Y:S02]  /*1450*/  SHF.L.U32 R5, R8, 0x10, RZ ;  /* 0x0000001008057819 */ /* 0x000fe400000006ff */
[----:B------:R-:W-:Y:S02]  /*1460*/  SHF.L.U32 R0, R9, 0x10, RZ ;  /* 0x0000001009007819 */ /* 0x000fe400000006ff */
        /* <DEDUP_REMOVED lines=30> */
.L_x_4543:
[----:B-----5:R-:W-:Y:S02]  /*1650*/  PRMT R159, R148, 0x7632, R159 ;  /* 0x00007632949f7816 */ /* 0x020fe4000000009f */
[----:B------:R-:W-:Y:S02]  /*1660*/  PRMT R158, R149, 0x7632, R158 ;  /* 0x00007632959e7816 */ /* 0x000fe4000000009e */
[----:B------:R-:W-:Y:S02]  /*1670*/  PRMT R157, R150, 0x7632, R157 ;  /* 0x00007632969d7816 */ /* 0x000fe4000000009d */
[C---:B------:R-:W-:Y:S01]  /*1680*/  PRMT R156, R151.reuse, 0x7632, R156 ;  /* 0x00007632979c7816 */ /* 0x040fe2000000009c */
[----:B------:R-:W-:Y:S01]  /*1690*/  IMAD.U32 R151, R151, 0x10000, RZ ;  /* 0x0001000097977824 */ /* 0x000fe200078e00ff */
[----:B------:R-:W-:Y:S02]  /*16a0*/  SHF.L.U32 R148, R148, 0x10, RZ ;  /* 0x0000001094947819 */ /* 0x000fe400000006ff */
[----:B------:R-:W-:-:S02]  /*16b0*/  SHF.L.U32 R149, R149, 0x10, RZ ;  /* 0x0000001095957819 */ /* 0x000fc400000006ff */
[----:B------:R-:W-:Y:S02]  /*16c0*/  SHF.L.U32 R150, R150, 0x10, RZ ;  /* 0x0000001096967819 */ /* 0x000fe400000006ff */
[----:B------:R-:W-:Y:S02]  /*16d0*/  SHF.L.U32 R159, R159, 0x10, RZ ;  /* 0x000000109f9f7819 */ /* 0x000fe400000006ff */
[----:B------:R-:W-:Y:S02]  /*16e0*/  SHF.L.U32 R158, R158, 0x10, RZ ;  /* 0x000000109e9e7819 */ /* 0x000fe400000006ff */
[----:B------:R-:W-:Y:S02]  /*16f0*/  SHF.L.U32 R157, R157, 0x10, RZ ;  /* 0x000000109d9d7819 */ /* 0x000fe400000006ff */
[----:B------:R-:W-:-:S07]  /*1700*/  SHF.L.U32 R156, R156, 0x10, RZ ;  /* 0x000000109c9c7819 */ /* 0x000fce00000006ff */
.L_x_4542:
        /* <DEDUP_REMOVED lines=18> */
[----:B-----5:R-:W-:Y:S02]  /*1830*/  PRMT R169, R162, 0x7632, R169 ;  /* 0x00007632a2a97816 */ /* 0x020fe400000000a9 */
[C---:B------:R-:W-:Y:S01]  /*1840*/  PRMT R171, R160.reuse, 0x7632, R171 ;  /* 0x00007632a0ab7816 */ /* 0x040fe200000000ab */
        /* <DEDUP_REMOVED lines=11> */
.L_x_4545:
[C---:B-----5:R-:W-:Y:S01]  /*1900*/  PRMT R7, R160.reuse, 0x7632, R7 ;  /* 0x00007632a0077816 */ /* 0x060fe20000000007 */
[----:B------:R-:W-:Y:S01]  /*1910*/  IMAD.U32 R0, R9, 0x10000, RZ ;  /* 0x0001000009007824 */ /* 0x000fe200078e00ff */
[C---:B------:R-:W-:Y:S02]  /*1920*/  PRMT R146, R161.reuse, 0x7632, R146 ;  /* 0x00007632a1927816 */ /* 0x040fe40000000092 */
[----:B------:R-:W-:Y:S02]  /*1930*/  SHF.L.U32 R160, R160, 0x10, RZ ;  /* 0x00000010a0a07819 */ /* 0x000fe400000006ff */
[----:B------:R-:W-:Y:S02]  /*1940*/  SHF.L.U32 R161, R161, 0x10, RZ ;  /* 0x00000010a1a17819 */ /* 0x000fe400000006ff */
        /* <DEDUP_REMOVED lines=10> */
[----:B------:R-:W-:Y:S02]  /*19f0*/  PRMT R4, R9, 0x7632, R4 ;  /* 0x0000763209047816 */ /* 0x000fe40000000004 */
[----:B------:R-:W-:Y:S02]  /*1a00*/  PRMT R5, R10, 0x7632, R5 ;  /* 0x000076320a057816 */ /* 0x000fe40000000005 */
[----:B------:R-:W-:Y:S02]  /*1a10*/  PRMT R6, R11, 0x7632, R6 ;  /* 0x000076320b067816 */ /* 0x000fe40000000006 */
[----:B------:R-:W-:Y:S02]  /*1a20*/  SHF.L.U32 R163, R163, 0x10, RZ ;  /* 0x00000010a3a37819 */ /* 0x000fe400000006ff */
[----:B------:R-:W-:-:S02]  /*1a30*/  SHF.L.U32 R164, R11, 0x10, RZ ;  /* 0x000000100ba47819 */ /* 0x000fc400000006ff */
[----:B------:R-:W-:Y:S02]  /*1a40*/  SHF.L.U32 R7, R7, 0x10, RZ ;  /* 0x0000001007077819 */ /* 0x000fe400000006ff */
[----:B------:R-:W-:Y:S01]  /*1a50*/  SHF.L.U32 R147, R146, 0x10, RZ ;  /* 0x0000001092937819 */ /* 0x000fe200000006ff */
[----:B------:R-:W-:Y:S01]  /*1a60*/  FADD.FTZ R163, R164, R163 ;  /* 0x000000a3a4a37221 */ /* 0x000fe20000010000 */
[----:B------:R-:W-:Y:S02]  /*1a70*/  SHF.L.U32 R155, R155, 0x10, RZ ;  /* 0x000000109b9b7819 */ /* 0x000fe400000006ff */
[----:B------:R-:W-:Y:S02]  /*1a80*/  SHF.L.U32 R6, R6, 0x10, RZ ;  /* 0x0000001006067819 */ /* 0x000fe400000006ff */
[----:B------:R-:W-:Y:S02]  /*1a90*/  SHF.L.U32 R5, R5, 0x10, RZ ;  /* 0x0000001005057819 */ /* 0x000fe400000006ff */
        /* <DEDUP_REMOVED lines=11> */
.L_x_4544:
[----:B------:R-:W-:-:S04]  /*1b50*/  UISETP.NE.U32.AND UP1, UPT, UR8, URZ, UPT ;  /* 0x000000ff0800728c */ /* 0x000fc8000bf25070 */
[----:B------:R-:W-:-:S09]  /*1b60*/  UISETP.NE.AND.EX UP1, UPT, UR9, URZ, UPT, UP1 ;  /* 0x000000ff0900728c */ /* 0x000fd2000bf25310 */
[----:B------:R-:W-:Y:S05]  /*1b70*/  BRA.U UP1, `(.L_x_4547) ;  /* 0x0000000101947547 */ /* 0x000fea000b800000 */
[C---:B-----5:R-:W-:Y:S02]  /*1b80*/  PRMT R146, R161.reuse, 0x7632, R146 ;  /* 0x00007632a1927816 */ /* 0x060fe40000000092 */
[C---:B------:R-:W-:Y:S01]  /*1b90*/  PRMT R7, R160.reuse, 0x7632, R7 ;  /* 0x00007632a0077816 */ /* 0x040fe20000000007 */
[----:B------:R-:W-:Y:S01]  /*1ba0*/  IMAD.U32 R160, R160, 0x10000, RZ ;  /* 0x00010000a0a07824 */ /* 0x000fe200078e00ff */
[----:B------:R-:W-:Y:S02]  /*1bb0*/  SHF.L.U32 R161, R161, 0x10, RZ ;  /* 0x00000010a1a17819 */ /* 0x000fe400000006ff */
[----:B------:R-:W-:Y:S02]  /*1bc0*/  SHF.L.U32 R5, R12, 0x10, RZ ;  /* 0x000000100c057819 */ /* 0x000fe400000006ff */
[----:B------:R-:W-:Y:S02]  /*1bd0*/  SHF.L.U32 R0, R13, 0x10, RZ ;  /* 0x000000100d007819 */ /* 0x000fe400000006ff */
[C---:B------:R-:W-:Y:S01]  /*1be0*/  PRMT R154, R162.reuse, 0x7632, R154 ;  /* 0x00007632a29a7816 */ /* 0x040fe2000000009a */
[----:B------:R-:W-:Y:S01]  /*1bf0*/  FADD.FTZ R160, R5, R160 ;  /* 0x000000a005a07221 */ /* 0x000fe20000010000 */
[----:B------:R-:W-:Y:S01]  /*1c00*/  SHF.L.U32 R162, R162, 0x10, RZ ;  /* 0x00000010a2a27819 */ /* 0x000fe200000006ff */
[----:B------:R-:W-:Y:S01]  /*1c10*/  FADD.FTZ R161, R0, R161 ;  /* 0x000000a100a17221 */ /* 0x000fe20000010000 */
[----:B------:R-:W-:-:S02]  /*1c20*/  SHF.L.U32 R147, R14, 0x10, RZ ;  /* 0x000000100e937819 */ /* 0x000fc400000006ff */
[C---:B------:R-:W-:Y:S01]  /*1c30*/  PRMT R155, R163.reuse, 0x7632, R155 ;  /* 0x00007632a39b7816 */ /* 0x040fe2000000009b */
[----:B------:R-:W-:Y:S01]  /*1c40*/  IMAD.U32 R163, R163, 0x10000, RZ ;  /* 0x00010000a3a37824 */ /* 0x000fe200078e00ff */
[----:B------:R-:W-:Y:S01]  /*1c50*/  PRMT R0, R12, 0x7632, R0 ;  /* 0x000076320c007816 */ /* 0x000fe20000000000 */
[----:B------:R-:W-:Y:S01]  /*1c60*/  FADD.FTZ R162, R147, R162 ;  /* 0x000000a293a27221 */ /* 0x000fe20000010000 */
[----:B------:R-:W-:Y:S02]  /*1c70*/  PRMT R4, R13, 0x7632, R4 ;  /* 0x000076320d047816 */ /* 0x000fe40000000004 */
[----:B------:R-:W-:Y:S02]  /*1c80*/  PRMT R5, R14, 0x7632, R5 ;  /* 0x000076320e057816 */ /* 0x000fe40000000005 */
[C---:B------:R-:W-:Y:S02]  /*1c90*/  PRMT R6, R15.reuse, 0x7632, R6 ;  /* 0x000076320f067816 */ /* 0x040fe40000000006 */
[----:B------:R-:W-:-:S02]  /*1ca0*/  SHF.L.U32 R164, R15, 0x10, RZ ;  /* 0x000000100fa47819 */ /* 0x000fc400000006ff */
[----:B------:R-:W-:Y:S01]  /*1cb0*/  SHF.L.U32 R7, R7, 0x10, RZ ;  /* 0x0000001007077819 */ /* 0x000fe200000006ff */
[----:B------:R-:W-:Y:S01]  /*1cc0*/  IMAD.U32 R6, R6, 0x10000, RZ ;  /* 0x0001000006067824 */ /* 0x000fe200078e00ff */
        /* <DEDUP_REMOVED lines=16> */
.L_x_4547:
[----:B-----5:R-:W-:Y:S01]  /*1dd0*/  PRMT R4, R160, 0x7632, R4 ;  /* 0x00007632a0047816 */ /* 0x020fe20000000004 */
[----:B------:R-:W-:Y:S01]  /*1de0*/  IMAD.U32 R5, R12, 0x10000, RZ ;  /* 0x000100000c057824 */ /* 0x000fe200078e00ff */
[----:B------:R-:W-:Y:S01]  /*1df0*/  SHF.L.U32 R160, R160, 0x10, RZ ;  /* 0x00000010a0a07819 */ /* 0x000fe200000006ff */
[----:B------:R-:W-:Y:S01]  /*1e00*/  IMAD.U32 R164, R15, 0x10000, RZ ;  /* 0x000100000fa47824 */ /* 0x000fe200078e00ff */
[----:B------:R-:W-:Y:S02]  /*1e10*/  PRMT R0, R12, 0x7632, R0 ;  /* 0x000076320c007816 */ /* 0x000fe40000000000 */
[----:B------:R-:W-:Y:S01]  /*1e20*/  SHF.L.U32 R171, R4, 0x10, RZ ;  /* 0x0000001004ab7819 */ /* 0x000fe200000006ff */
[----:B------:R-:W-:Y:S01]  /*1e30*/  FADD.FTZ R160, R5, R160 ;  /* 0x000000a005a07221 */ /* 0x000fe20000010000 */
[----:B------:R-:W-:Y:S02]  /*1e40*/  SHF.L.U32 R5, R8, 0x10, RZ ;  /* 0x0000001008057819 */ /* 0x000fe400000006ff */
[----:B------:R-:W-:-:S02]  /*1e50*/  SHF.L.U32 R0, R0, 0x10, RZ ;  /* 0x0000001000007819 */ /* 0x000fc400000006ff */
[C---:B------:R-:W-:Y:S01]  /*1e60*/  PRMT R147, R162.reuse, 0x7632, R147 ;  /* 0x00007632a2937816 */ /* 0x040fe20000000093 */
[----:B------:R-:W-:Y:S01]  /*1e70*/  FADD.FTZ R160, R5, R160 ;  /* 0x000000a005a07221 */ /* 0x000fe20000010000 */
[----:B------:R-:W-:Y:S01]  /*1e80*/  SHF.L.U32 R162, R162, 0x10, RZ ;  /* 0x00000010a2a27819 */ /* 0x000fe200000006ff */
[----:B------:R-:W-:Y:S01]  /*1e90*/  FADD.FTZ R171, R171, R0 ;  /* 0x00000000abab7221 */ /* 0x000fe20000010000 */
[----:B------:R-:W-:Y:S02]  /*1ea0*/  SHF.L.U32 R7, R14, 0x10, RZ ;  /* 0x000000100e077819 */ /* 0x000fe400000006ff */
[----:B------:R-:W-:Y:S02]  /*1eb0*/  PRMT R154, R163, 0x7632, R154 ;  /* 0x00007632a39a7816 */ /* 0x000fe4000000009a */
[----:B------:R-:W-:Y:S01]  /*1ec0*/  PRMT R5, R15, 0x7632, R5 ;  /* 0x000076320f057816 */ /* 0x000fe20000000005 */
[----:B------:R-:W-:Y:S01]  /*1ed0*/  FADD.FTZ R162, R7, R162 ;  /* 0x000000a207a27221 */ /* 0x000fe20000010000 */
        /* <DEDUP_REMOVED lines=11> */
[--C-:B------:R-:W-:Y:S01]  /*1f90*/  FADD.FTZ R168, R154, R5.reuse ;  /* 0x000000059aa87221 */ /* 0x100fe20000010000 */
        /* <DEDUP_REMOVED lines=10> */
[----:B------:R-:W-:Y:S01]  /*2040*/  FADD.FTZ R168, R168, R7 ;  /* 0x00000007a8a87221 */ /* 0x000fe20000010000 */
[----:B------:R-:W-:Y:S01]  /*2050*/  PRMT R4, R9, 0x7632, R4 ;  /* 0x0000763209047816 */ /* 0x000fe20000000004 */
[----:B------:R-:W-:Y:S01]  /*2060*/  FADD.FTZ R163, R164, R163 ;  /* 0x000000a3a4a37221 */ /* 0x000fe20000010000 */
[----:B------:R-:W-:-:S02]  /*2070*/  SHF.L.U32 R6, R5, 0x10, RZ ;  /* 0x0000001005067819 */ /* 0x000fc400000006ff */
[----:B------:R-:W-:Y:S02]  /*2080*/  SHF.L.U32 R155, R10, 0x10, RZ ;  /* 0x000000100a9b7819 */ /* 0x000fe400000006ff */
[----:B------:R-:W-:Y:S01]  /*2090*/  SHF.L.U32 R146, R11, 0x10, RZ ;  /* 0x000000100b927819 */ /* 0x000fe200000006ff */
[----:B------:R-:W-:Y:S01]  /*20a0*/  FADD.FTZ R169, R169, R6 ;  /* 0x00000006a9a97221 */ /* 0x000fe20000010000 */
[----:B------:R-:W-:Y:S01]  /*20b0*/  SHF.L.U32 R5, R4, 0x10, RZ ;  /* 0x0000001004057819 */ /* 0x000fe200000006ff */
[----:B------:R-:W-:Y:S01]  /*20c0*/  FADD.FTZ R162, R155, R162 ;  /* 0x000000a29ba27221 */ /* 0x000fe20000010000 */
[----:B------:R-:W-:Y:S01]  /*20d0*/  SHF.L.U32 R0, R0, 0x10, RZ ;  /* 0x0000001000007819 */ /* 0x000fe200000006ff */
[----:B------:R-:W-:Y:S02]  /*20e0*/  FADD.FTZ R163, R146, R163 ;  /* 0x000000a392a37221 */ /* 0x000fe40000010000 */
[----:B------:R-:W-:Y:S01]  /*20f0*/  FADD.FTZ R170, R170, R5 ;  /* 0x00000005aaaa7221 */ /* 0x000fe20000010000 */
[----:B------:R-:W-:Y:S01]  /*2100*/  F2FP.BF16.F32.PACK_AB R6, R169, R162 ;  /* 0x000000a2a906723e */ /* 0x000fe200000010ff */
[----:B------:R-:W-:Y:S01]  /*2110*/  FADD.FTZ R171, R171, R0 ;  /* 0x00000000abab7221 */ /* 0x000fe20000010000 */
[----:B------:R-:W-:-:S02]  /*2120*/  F2FP.BF16.F32.PACK_AB R7, R168, R163 ;  /* 0x000000a3a807723e */ /* 0x000fc400000010ff */
[----:B------:R-:W-:Y:S02]  /*2130*/  F2FP.BF16.F32.PACK_AB R5, R170, R161 ;  /* 0x000000a1aa05723e */ /* 0x000fe400000010ff */
[----:B------:R-:W-:-:S07]  /*2140*/  F2FP.BF16.F32.PACK_AB R4, R171, R160 ;  /* 0x000000a0ab04723e */ /* 0x000fce00000010ff */
.L_x_4546:
        /* <DEDUP_REMOVED lines=14> */
[----:B0----5:R-:W-:Y:S02]  /*2230*/  PRMT R175, R164, 0x7632, R175 ;  /* 0x00007632a4af7816 */ /* 0x021fe400000000af */
[C---:B------:R-:W-:Y:S01]  /*2240*/  PRMT R174, R165.reuse, 0x7632, R174 ;  /* 0x00007632a5ae7816 */ /* 0x040fe200000000ae */
[----:B------:R-:W-:Y:S01]  /*2250*/  IMAD.U32 R165, R165, 0x10000, RZ ;  /* 0x00010000a5a57824 */ /* 0x000fe200078e00ff */
[----:B------:R-:W-:Y:S02]  /*2260*/  PRMT R173, R166, 0x7632, R173 ;  /* 0x00007632a6ad7816 */ /* 0x000fe400000000ad */
[----:B------:R-:W-:Y:S02]  /*2270*/  PRMT R172, R167, 0x7632, R172 ;  /* 0x00007632a7ac7816 */ /* 0x000fe400000000ac */
[----:B------:R-:W-:Y:S02]  /*2280*/  SHF.L.U32 R164, R164, 0x10, RZ ;  /* 0x00000010a4a47819 */ /* 0x000fe400000006ff */
[----:B------:R-:W-:-:S02]  /*2290*/  SHF.L.U32 R166, R166, 0x10, RZ ;  /* 0x00000010a6a67819 */ /* 0x000fc400000006ff */
[----:B------:R-:W-:Y:S02]  /*22a0*/  SHF.L.U32 R167, R167, 0x10, RZ ;  /* 0x00000010a7a77819 */ /* 0x000fe400000006ff */
[----:B------:R-:W-:Y:S02]  /*22b0*/  SHF.L.U32 R175, R175, 0x10, RZ ;  /* 0x00000010afaf7819 */ /* 0x000fe400000006ff */
[----:B------:R-:W-:Y:S02]  /*22c0*/  SHF.L.U32 R174, R174, 0x10, RZ ;  /* 0x00000010aeae7819 */ /* 0x000fe400000006ff */
[----:B------:R-:W-:Y:S02]  /*22d0*/  SHF.L.U32 R173, R173, 0x10, RZ ;  /* 0x00000010adad7819 */ /* 0x000fe400000006ff */
[----:B------:R-:W-:Y:S01]  /*22e0*/  SHF.L.U32 R172, R172, 0x10, RZ ;  /* 0x00000010acac7819 */ /* 0x000fe200000006ff */
[----:B------:R-:W-:Y:S06]  /*22f0*/  BRA `(.L_x_4550) ;  /* 0x00000008000c7947 */ /* 0x000fec0003800000 */
.L_x_4549:
[----:B0----5:R-:W-:Y:S01]  /*2300*/  PRMT R146, R165, 0x7632, R146 ;  /* 0x00007632a5927816 */ /* 0x021fe20000000092 */
[----:B------:R-:W-:Y:S01]  /*2310*/  IMAD.U32 R174, R11, 0x10000, RZ ;  /* 0x000100000bae7824 */ /* 0x000fe200078e00ff */
        /* <DEDUP_REMOVED lines=25> */
[----:B------:R-:W-:-:S02]  /*24b0*/  SHF.L.U32 R5, R5, 0x10, RZ ;  /* 0x0000001005057819 */ /* 0x000fc400000006ff */
[----:B------:R-:W-:Y:S01]  /*24c0*/  SHF.L.U32 R0, R0, 0x10, RZ ;  /* 0x0000001000007819 */ /* 0x000fe200000006ff */
[----:B------:R-:W-:Y:S02]  /*24d0*/  FADD.FTZ R172, R155, R6 ;  /* 0x000000069bac7221 */ /* 0x000fe40000010000 */
[----:B------:R-:W-:Y:S01]  /*24e0*/  FADD.FTZ R173, R146, R5 ;  /* 0x0000000592ad7221 */ /* 0x000fe20000010000 */
[----:B------:R-:W-:Y:S01]  /*24f0*/  F2FP.BF16.F32.PACK_AB R5, R174, R165 ;  /* 0x000000a5ae05723e */ /* 0x000fe200000010ff */
[----:B------:R-:W-:Y:S01]  /*2500*/  FADD.FTZ R175, R7, R0 ;  /* 0x0000000007af7221 */ /* 0x000fe20000010000 */
[----:B------:R-:W-:Y:S02]  /*2510*/  F2FP.BF16.F32.PACK_AB R7, R172, R167 ;  /* 0x000000a7ac07723e */ /* 0x000fe400000010ff */
[----:B------:R-:W-:Y:S02]  /*2520*/  F2FP.BF16.F32.PACK_AB R6, R173, R166 ;  /* 0x000000a6ad06723e */ /* 0x000fe400000010ff */
[----:B------:R-:W-:Y:S01]  /*2530*/  F2FP.BF16.F32.PACK_AB R4, R175, R164 ;  /* 0x000000a4af04723e */ /* 0x000fe200000010ff */
[----:B------:R-:W-:Y:S06]  /*2540*/  BRA `(.L_x_4550) ;  /* 0x0000000400787947 */ /* 0x000fec0003800000 */
.L_x_4548:
[----:B------:R-:W-:Y:S05]  /*2550*/  BRA.U UP1, `(.L_x_4551) ;  /* 0x0000000101947547 */ /* 0x000fea000b800000 */
[----:B0----5:R-:W-:Y:S01]  /*2560*/  PRMT R7, R164, 0x7632, R7 ;  /* 0x00007632a4077816 */ /* 0x021fe20000000007 */
[----:B------:R-:W-:Y:S01]  /*2570*/  IMAD.U32 R147, R14, 0x10000, RZ ;  /* 0x000100000e937824 */ /* 0x000fe200078e00ff */
[C---:B------:R-:W-:Y:S02]  /*2580*/  PRMT R146, R165.reuse, 0x7632, R146 ;  /* 0x00007632a5927816 */ /* 0x040fe40000000092 */
[----:B------:R-:W-:Y:S02]  /*2590*/  SHF.L.U32 R164, R164, 0x10, RZ ;  /* 0x00000010a4a47819 */ /* 0x000fe400000006ff */
[----:B------:R-:W-:Y:S02]  /*25a0*/  SHF.L.U32 R165, R165, 0x10, RZ ;  /* 0x00000010a5a57819 */ /* 0x000fe400000006ff */
[----:B------:R-:W-:Y:S02]  /*25b0*/  SHF.L.U32 R5, R12, 0x10, RZ ;  /* 0x000000100c057819 */ /* 0x000fe400000006ff */
[----:B------:R-:W-:-:S02]  /*25c0*/  SHF.L.U32 R0, R13, 0x10, RZ ;  /* 0x000000100d007819 */ /* 0x000fc400000006ff */
[C---:B------:R-:W-:Y:S01]  /*25d0*/  PRMT R155, R166.reuse, 0x7632, R155 ;  /* 0x00007632a69b7816 */ /* 0x040fe2000000009b */
        /* <DEDUP_REMOVED lines=10> */
[----:B------:R-:W-:Y:S01]  /*2680*/  SHF.L.U32 R167, R167, 0x10, RZ ;  /* 0x00000010a7a77819 */ /* 0x000fe200000006ff */
[----:B------:R-:W-:Y:S01]  /*2690*/  IMAD.U32 R6, R6, 0x10000, RZ ;  /* 0x0001000006067824 */ /* 0x000fe200078e00ff */
[----:B------:R-:W-:Y:S02]  /*26a0*/  SHF.L.U32 R174, R15, 0x10, RZ ;  /* 0x000000100fae7819 */ /* 0x000fe400000006ff */
[----:B------:R-:W-:Y:S02]  /*26b0*/  SHF.L.U32 R146, R155, 0x10, RZ ;  /* 0x000000109b927819 */ /* 0x000fe400000006ff */
[----:B------:R-:W-:Y:S01]  /*26c0*/  SHF.L.U32 R7, R7, 0x10, RZ ;  /* 0x0000001007077819 */ /* 0x000fe200000006ff */
[----:B------:R-:W-:Y:S01]  /*26d0*/  FADD.FTZ R167, R174, R167 ;  /* 0x000000a7aea77221 */ /* 0x000fe20000010000 */
        /* <DEDUP_REMOVED lines=13> */
.L_x_4551:
[C---:B0----5:R-:W-:Y:S02]  /*27b0*/  PRMT R4, R164.reuse, 0x7632, R4 ;  /* 0x00007632a4047816 */ /* 0x061fe40000000004 */
        /* <DEDUP_REMOVED lines=20> */
[----:B------:R-:W-:Y:S02]  /*2900*/  SHF.L.U32 R146, R13, 0x10, RZ ;  /* 0x000000100d927819 */ /* 0x000fe400000006ff */
[----:B------:R-:W-:Y:S02]  /*2910*/  SHF.L.U32 R167, R167, 0x10, RZ ;  /* 0x00000010a7a77819 */ /* 0x000fe400000006ff */
[----:B------:R-:W-:Y:S01]  /*2920*/  SHF.L.U32 R174, R15, 0x10, RZ ;  /* 0x000000100fae7819 */ /* 0x000fe200000006ff */
[----:B------:R-:W-:Y:S01]  /*2930*/  FADD.FTZ R165, R146, R165 ;  /* 0x000000a592a57221 */ /* 0x000fe20000010000 */
[----:B------:R-:W-:-:S02]  /*2940*/  SHF.L.U32 R5, R5, 0x10, RZ ;  /* 0x0000001005057819 */ /* 0x000fc400000006ff */
[----:B------:R-:W-:Y:S01]  /*2950*/  SHF.L.U32 R7, R6, 0x10, RZ ;  /* 0x0000001006077819 */ /* 0x000fe200000006ff */
[----:B------:R-:W-:Y:S01]  /*2960*/  FADD.FTZ R167, R174, R167 ;  /* 0x000000a7aea77221 */ /* 0x000fe20000010000 */
[----:B------:R-:W-:Y:S01]  /*2970*/  SHF.L.U32 R0, R0, 0x10, RZ ;  /* 0x0000001000007819 */ /* 0x000fe200000006ff */
[--C-:B------:R-:W-:Y:S01]  /*2980*/  FADD.FTZ R172, R172, R5.reuse ;  /* 0x00000005acac7221 */ /* 0x100fe20000010000 */
[----:B------:R-:W-:Y:S02]  /*2990*/  SHF.L.U32 R147, R147, 0x10, RZ ;  /* 0x0000001093937819 */ /* 0x000fe400000006ff */
        /* <DEDUP_REMOVED lines=24> */
[----:B------:R-:W-:-:S07]  /*2b20*/  F2FP.BF16.F32.PACK_AB R4, R175, R164 ;  /* 0x000000a4af04723e */ /* 0x000fce00000010ff */
.L_x_4550:
[----:B------:R-:W0:Y:S01]  /*2b30*/  @P0 LDC.64 R176, c[0x0][0x3a8] ;  /* 0x0000ea00ffb00b82 */ /* 0x000e220000000a00 */
[----:B------:R-:W-:-:S04]  /*2b40*/  VIADD R155, R152, 0x60 ;  /* 0x00000060989b7836 */ /* 0x000fc80000000000 */
[----:B------:R-:W-:-:S03]  /*2b50*/  IMAD.WIDE.U32 R144, R155, 0x10, R144 ;  /* 0x000000109b907825 */ /* 0x000fc600078e0090 */
        /* <DEDUP_REMOVED lines=24> */
.L_x_4553:
[----:B0----5:R-:W-:Y:S01]  /*2ce0*/  PRMT R7, R144, 0x7632, R7 ;  /* 0x0000763290077816 */ /* 0x021fe20000000007 */
[----:B------:R-:W-:Y:S01]  /*2cf0*/  IMAD.U32 R179, R10, 0x10000, RZ ;  /* 0x000100000ab37824 */ /* 0x000fe200078e00ff */
[----:B------:R-:W-:Y:S02]  /*2d00*/  SHF.L.U32 R144, R144, 0x10, RZ ;  /* 0x0000001090907819 */ /* 0x000fe400000006ff */
[----:B------:R-:W-:Y:S02]  /*2d10*/  SHF.L.U32 R5, R8, 0x10, RZ ;  /* 0x0000001008057819 */ /* 0x000fe400000006ff */
[C---:B------:R-:W-:Y:S02]  /*2d20*/  PRMT R176, R145.reuse, 0x7632, R176 ;  /* 0x0000763291b07816 */ /* 0x040fe400000000b0 */
[----:B------:R-:W-:Y:S01]  /*2d30*/  SHF.L.U32 R145, R145, 0x10, RZ ;  /* 0x0000001091917819 */ /* 0x000fe200000006ff */
[----:B------:R-:W-:Y:S01]  /*2d40*/  FADD.FTZ R144, R5, R144 ;  /* 0x0000009005907221 */ /* 0x000fe20000010000 */
[----:B------:R-:W-:-:S02]  /*2d50*/  SHF.L.U32 R0, R9, 0x10, RZ ;  /* 0x0000001009007819 */ /* 0x000fc400000006ff */
[C---:B------:R-:W-:Y:S02]  /*2d60*/  PRMT R177, R146.reuse, 0x7632, R177 ;  /* 0x0000763292b17816 */ /* 0x040fe400000000b1 */
[----:B------:R-:W-:Y:S01]  /*2d70*/  SHF.L.U32 R146, R146, 0x10, RZ ;  /* 0x0000001092927819 */ /* 0x000fe200000006ff */
[----:B------:R-:W-:Y:S01]  /*2d80*/  FADD.FTZ R145, R0, R145 ;  /* 0x0000009100917221 */ /* 0x000fe20000010000 */
[----:B------:R-:W-:Y:S02]  /*2d90*/  PRMT R180, R147, 0x7632, R180 ;  /* 0x0000763293b47816 */ /* 0x000fe400000000b4 */
[----:B------:R-:W-:Y:S01]  /*2da0*/  PRMT R6, R11, 0x7632, R6 ;  /* 0x000076320b067816 */ /* 0x000fe20000000006 */
[----:B------:R-:W-:Y:S01]  /*2db0*/  FADD.FTZ R146, R179, R146 ;  /* 0x00000092b3927221 */ /* 0x000fe20000010000 */
[----:B------:R-:W-:Y:S02]  /*2dc0*/  PRMT R5, R10, 0x7632, R5 ;  /* 0x000076320a057816 */ /* 0x000fe40000000005 */
[----:B------:R-:W-:Y:S01]  /*2dd0*/  PRMT R4, R9, 0x7632, R4 ;  /* 0x0000763209047816 */ /* 0x000fe20000000004 */
[----:B------:R-:W-:Y:S01]  /*2de0*/  IMAD.U32 R6, R6, 0x10000, RZ ;  /* 0x0001000006067824 */ /* 0x000fe200078e00ff */
[----:B------:R-:W-:-:S02]  /*2df0*/  PRMT R0, R8, 0x7632, R0 ;  /* 0x0000763208007816 */ /* 0x000fc40000000000 */
[----:B------:R-:W-:Y:S02]  /*2e00*/  SHF.L.U32 R178, R177, 0x10, RZ ;  /* 0x00000010b1b27819 */ /* 0x000fe400000006ff */
[----:B------:R-:W-:Y:S02]  /*2e10*/  SHF.L.U32 R177, R180, 0x10, RZ ;  /* 0x00000010b4b17819 */ /* 0x000fe400000006ff */
        /* <DEDUP_REMOVED lines=11> */
[----:B------:R-:W-:Y:S02]  /*2ed0*/  F2FP.BF16.F32.PACK_AB R6, R177, R146 ;  /* 0x00000092b106723e */ /* 0x000fe400000010ff */
[----:B------:R-:W-:Y:S01]  /*2ee0*/  F2FP.BF16.F32.PACK_AB R5, R178, R145 ;  /* 0x00000091b205723e */ /* 0x000fe200000010ff */
[----:B------:R-:W-:Y:S01]  /*2ef0*/  FADD.FTZ R179, R7, R0 ;  /* 0x0000000007b37221 */ /* 0x000fe20000010000 */
[----:B------:R-:W-:-:S04]  /*2f00*/  F2FP.BF16.F32.PACK_AB R7, R176, R147 ;  /* 0x00000093b007723e */ /* 0x000fc800000010ff */
[----:B------:R-:W-:Y:S01]  /*2f10*/  F2FP.BF16.F32.PACK_AB R4, R179, R144 ;  /* 0x00000090b304723e */ /* 0x000fe200000010ff */
[----:B------:R-:W-:Y:S06]  /*2f20*/  BRA `(.L_x_4554) ;  /* 0x0000000400787947 */ /* 0x000fec0003800000 */
.L_x_4552:
[----:B------:R-:W-:Y:S05]  /*2f30*/  BRA.U UP1, `(.L_x_4555) ;  /* 0x0000000101947547 */ /* 0x000fea000b800000 */
[----:B0----5:R-:W-:Y:S01]  /*2f40*/  PRMT R7, R144, 0x7632, R7 ;  /* 0x0000763290077816 */ /* 0x021fe20000000007 */
[----:B------:R-:W-:Y:S01]  /*2f50*/  IMAD.U32 R5, R12, 0x10000, RZ ;  /* 0x000100000c057824 */ /* 0x000fe200078e00ff */
[----:B------:R-:W-:Y:S02]  /*2f60*/  SHF.L.U32 R144, R144, 0x10, RZ ;  /* 0x0000001090907819 */ /* 0x000fe400000006ff */
[C---:B------:R-:W-:Y:S02]  /*2f70*/  PRMT R176, R145.reuse, 0x7632, R176 ;  /* 0x0000763291b07816 */ /* 0x040fe400000000b0 */
[----:B------:R-:W-:Y:S01]  /*2f80*/  SHF.L.U32 R145, R145, 0x10, RZ ;  /* 0x0000001091917819 */ /* 0x000fe200000006ff */
[----:B------:R-:W-:Y:S01]  /*2f90*/  FADD.FTZ R144, R5, R144 ;  /* 0x0000009005907221 */ /* 0x000fe20000010000 */
[----:B------:R-:W-:Y:S02]  /*2fa0*/  SHF.L.U32 R0, R13, 0x10, RZ ;  /* 0x000000100d007819 */ /* 0x000fe400000006ff */
[----:B------:R-:W-:-:S02]  /*2fb0*/  PRMT R177, R146, 0x7632, R177 ;  /* 0x0000763292b17816 */ /* 0x000fc400000000b1 */
[----:B------:R-:W-:Y:S01]  /*2fc0*/  SHF.L.U32 R146, R146, 0x10, RZ ;  /* 0x0000001092927819 */ /* 0x000fe200000006ff */
[----:B------:R-:W-:Y:S01]  /*2fd0*/  FADD.FTZ R145, R0, R145 ;  /* 0x0000009100917221 */ /* 0x000fe20000010000 */
[C---:B------:R-:W-:Y:S01]  /*2fe0*/  SHF.L.U32 R179, R14.reuse, 0x10, RZ ;  /* 0x000000100eb37819 */ /* 0x040fe200000006ff */
[----:B------:R-:W-:Y:S01]  /*2ff0*/  IMAD.U32 R178, R177, 0x10000, RZ ;  /* 0x00010000b1b27824 */ /* 0x000fe200078e00ff */
        /* <DEDUP_REMOVED lines=25> */
.L_x_4555:
[C---:B0----5:R-:W-:Y:S01]  /*3190*/  PRMT R4, R144.reuse, 0x7632, R4 ;  /* 0x0000763290047816 */ /* 0x061fe20000000004 */
[----:B------:R-:W-:Y:S01]  /*31a0*/  IMAD.U32 R180, R15, 0x10000, RZ ;  /* 0x000100000fb47824 */ /* 0x000fe200078e00ff */
[----:B------:R-:W-:Y:S02]  /*31b0*/  SHF.L.U32 R144, R144, 0x10, RZ ;  /* 0x0000001090907819 */ /* 0x000fe400000006ff */
[C---:B------:R-:W-:Y:S02]  /*31c0*/  SHF.L.U32 R5, R12.reuse, 0x10, RZ ;  /* 0x000000100c057819 */ /* 0x040fe400000006ff */
[----:B------:R-:W-:Y:S02]  /*31d0*/  PRMT R0, R12, 0x7632, R0 ;  /* 0x000076320c007816 */ /* 0x000fe40000000000 */
[----:B------:R-:W-:Y:S01]  /*31e0*/  SHF.L.U32 R179, R4, 0x10, RZ ;  /* 0x0000001004b37819 */ /* 0x000fe200000006ff */
[----:B------:R-:W-:Y:S01]  /*31f0*/  FADD.FTZ R144, R5, R144 ;  /* 0x0000009005907221 */ /* 0x000fe20000010000 */
[----:B------:R-:W-:-:S02]  /*3200*/  SHF.L.U32 R5, R8, 0x10, RZ ;  /* 0x0000001008057819 */ /* 0x000fc400000006ff */
[----:B------:R-:W-:Y:S02]  /*3210*/  SHF.L.U32 R0, R0, 0x10, RZ ;  /* 0x0000001000007819 */ /* 0x000fe400000006ff */
[----:B------:R-:W-:Y:S01]  /*3220*/  SHF.L.U32 R177, R147, 0x10, RZ ;  /* 0x0000001093b17819 */ /* 0x000fe200000006ff */
[----:B------:R-:W-:Y:S01]  /*3230*/  FADD.FTZ R144, R5, R144 ;  /* 0x0000009005907221 */ /* 0x000fe20000010000 */
[C---:B------:R-:W-:Y:S01]  /*3240*/  PRMT R176, R146.reuse, 0x7632, R176 ;  /* 0x0000763292b07816 */ /* 0x040fe200000000b0 */
[----:B------:R-:W-:Y:S01]  /*3250*/  FADD.FTZ R179, R179, R0 ;  /* 0x00000000b3b37221 */ /* 0x000fe20000010000 */
        /* <DEDUP_REMOVED lines=8> */
[----:B------:R-:W-:-:S02]  /*32e0*/  PRMT R0, R13, 0x7632, R0 ;  /* 0x000076320d007816 */ /* 0x000fc40000000000 */
[----:B------:R-:W-:Y:S02]  /*32f0*/  PRMT R4, R14, 0x7632, R4 ;  /* 0x000076320e047816 */ /* 0x000fe40000000004 */
[----:B------:R-:W-:Y:S02]  /*3300*/  PRMT R5, R15, 0x7632, R5 ;  /* 0x000076320f057816 */ /* 0x000fe40000000005 */
        /* <DEDUP_REMOVED lines=9> */
[----:B------:R-:W-:Y:S02]  /*33a0*/  SHF.L.U32 R146, R9, 0x10, RZ ;  /* 0x0000001009927819 */ /* 0x000fe400000006ff */
[----:B------:R-:W-:Y:S01]  /*33b0*/  SHF.L.U32 R180, R10, 0x10, RZ ;  /* 0x000000100ab47819 */ /* 0x000fe200000006ff */
[----:B------:R-:W-:Y:S01]  /*33c0*/  FADD.FTZ R176, R176, R5 ;  /* 0x00000005b0b07221 */ /* 0x000fe20000010000 */
        /* <DEDUP_REMOVED lines=20> */
.L_x_4554:
        /* <DEDUP_REMOVED lines=124> */
.L_x_4569:
[----:B------:R-:W-:Y:S01]  /*3cd0*/  FMUL.FTZ R0, R180, R180 ;  /* 0x000000b4b4007220 */ /* 0x000fe20000410000 */
[----:B--2---:R-:W-:Y:S01]  /*3ce0*/  ISETP.NE.AND P3, PT, RZ, UR12, PT ;  /* 0x0000000cff007c0c */ /* 0x004fe2000bf65270 */
[----:B01----:R-:W-:Y:S01]  /*3cf0*/  FADD.FTZ R184, R184, R187 ;  /* 0x000000bbb8b87221 */ /* 0x003fe20000010000 */
[----:B------:R-:W0:Y:S02]  /*3d00*/  @!P2 LDC.64 R182, c[0x0][0x3c0] ;  /* 0x0000f000ffb6ab82 */ /* 0x000e240000000a00 */
[----:B------:R-:W-:Y:S01]  /*3d10*/  FSEL R0, R0, RZ, P3 ;  /* 0x000000ff00007208 */ /* 0x000fe20001800000 */
[----:B---3--:R-:W-:Y:S01]  /*3d20*/  FFMA.FTZ R181, R184, R181, UR5 ;  /* 0x00000005b8b57e23 */ /* 0x008fe200080100b5 */
[----:B------:R-:W-:-:S03]  /*3d30*/  FSEL R184, R180, RZ, !P3 ;  /* 0x000000ffb4b87208 */ /* 0x000fc60005800000 */
[----:B------:R-:W-:Y:S02]  /*3d40*/  FADD.FTZ R181, R181, R0 ;  /* 0x00000000b5b57221 */ /* 0x000fe40000010000 */
[C---:B------:R-:W-:Y:S01]  /*3d50*/  FADD.FTZ R150, -R184.reuse, R150 ;  /* 0x00000096b8967221 */ /* 0x040fe20000010100 */
[C---:B------:R-:W-:Y:S01]  /*3d60*/  FADD.FTZ R188, -R184.reuse, R157 ;  /* 0x0000009db8bc7221 */ /* 0x040fe20000010100 */
[C---:B------:R-:W-:Y:S01]  /*3d70*/  FADD.FTZ R190, -R184.reuse, R151 ;  /* 0x00000097b8be7221 */ /* 0x040fe20000010100 */
[C---:B------:R-:W-:Y:S01]  /*3d80*/  FADD.FTZ R192, -R184.reuse, R156 ;  /* 0x0000009cb8c07221 */ /* 0x040fe20000010100 */
[----:B------:R-:W1:Y:S01]  /*3d90*/  MUFU.RSQ R181, R181 ;  /* 0x000000b500b57308 */ /* 0x000e620000001400 */
[C---:B------:R-:W-:Y:S01]  /*3da0*/  FADD.FTZ R194, -R184.reuse, R160 ;  /* 0x000000a0b8c27221 */ /* 0x040fe20000010100 */
[C---:B------:R-:W-:Y:S01]  /*3db0*/  FADD.FTZ R198, -R184.reuse, R161 ;  /* 0x000000a1b8c67221 */ /* 0x040fe20000010100 */
[----:B------:R-:W2:Y:S01]  /*3dc0*/  LDC.64 R156, c[0x0][0x428] ;  /* 0x00010a00ff9c7b82 */ /* 0x000ea20000000a00 */
[C---:B------:R-:W-:Y:S01]  /*3dd0*/  FADD.FTZ R0, -R184.reuse, R159 ;  /* 0x0000009fb8007221 */ /* 0x040fe20000010100 */
[C---:B------:R-:W-:Y:S01]  /*3de0*/  FADD.FTZ R224, -R184.reuse, R146 ;  /* 0x00000092b8e07221 */ /* 0x040fe20000010100 */
[C---:B------:R-:W-:Y:S01]  /*3df0*/  FADD.FTZ R158, -R184.reuse, R158 ;  /* 0x0000009eb89e7221 */ /* 0x040fe20000010100 */
[C---:B------:R-:W-:Y:S01]  /*3e00*/  FADD.FTZ R148, -R184.reuse, R148 ;  /* 0x00000094b8947221 */ /* 0x040fe20000010100 */
[C---:B------:R-:W-:Y:S01]  /*3e10*/  FADD.FTZ R216, -R184.reuse, R144 ;  /* 0x00000090b8d87221 */ /* 0x040fe20000010100 */
[C---:B------:R-:W-:Y:S01]  /*3e20*/  FADD.FTZ R186, -R184.reuse, R149 ;  /* 0x00000095b8ba7221 */ /* 0x040fe20000010100 */
[C---:B------:R-:W-:Y:S01]  /*3e30*/  FADD.FTZ R196, -R184.reuse, R171 ;  /* 0x000000abb8c47221 */ /* 0x040fe20000010100 */
[----:B------:R-:W3:Y:S01]  /*3e40*/  @!P2 LDC.64 R160, c[0x0][0x3c8] ;  /* 0x0000f200ffa0ab82 */ /* 0x000ee20000000a00 */
[C---:B------:R-:W-:Y:S01]  /*3e50*/  FADD.FTZ R170, -R184.reuse, R170 ;  /* 0x000000aab8aa7221 */ /* 0x040fe20000010100 */
[C---:B------:R-:W-:Y:S01]  /*3e60*/  FADD.FTZ R200, -R184.reuse, R162 ;  /* 0x000000a2b8c87221 */ /* 0x040fe20000010100 */
[C---:B------:R-:W-:Y:S01]  /*3e70*/  FADD.FTZ R202, -R184.reuse, R169 ;  /* 0x000000a9b8ca7221 */ /* 0x040fe20000010100 */
[C---:B------:R-:W-:Y:S01]  /*3e80*/  FADD.FTZ R204, -R184.reuse, R163 ;  /* 0x000000a3b8cc7221 */ /* 0x040fe20000010100 */
[C---:B------:R-:W-:Y:S01]  /*3e90*/  FADD.FTZ R168, -R184.reuse, R168 ;  /* 0x000000a8b8a87221 */ /* 0x040fe20000010100 */
[----:B------:R-:W-:Y:S01]  /*3ea0*/  FADD.FTZ R164, -R184, R164 ;  /* 0x000000a4b8a47221 */ /* 0x000fe20000010100 */
[C---:B-1----:R-:W-:Y:S01]  /*3eb0*/  FMUL.FTZ R187, R181.reuse, R150 ;  /* 0x00000096b5bb7220 */ /* 0x042fe20000410000 */
[C---:B------:R-:W-:Y:S01]  /*3ec0*/  FMUL.FTZ R188, R181.reuse, R188 ;  /* 0x000000bcb5bc7220 */ /* 0x040fe20000410000 */
[C---:B------:R-:W-:Y:S01]  /*3ed0*/  FMUL.FTZ R189, R181.reuse, R190 ;  /* 0x000000beb5bd7220 */ /* 0x040fe20000410000 */
[----:B------:R-:W-:Y:S01]  /*3ee0*/  FMUL.FTZ R192, R181, R192 ;  /* 0x000000c0b5c07220 */ /* 0x000fe20000410000 */
[----:B------:R-:W-:Y:S01]  /*3ef0*/  FFMA.FTZ R150, R187, R104, R116 ;  /* 0x00000068bb967223 */ /* 0x000fe20000010074 */
[----:B------:R-:W-:Y:S01]  /*3f00*/  FFMA.FTZ R151, R188, R105, R117 ;  /* 0x00000069bc977223 */ /* 0x000fe20000010075 */
[----:B------:R-:W-:Y:S01]  /*3f10*/  FFMA.FTZ R146, R189, R106, R118 ;  /* 0x0000006abd927223 */ /* 0x000fe20000010076 */
[----:B------:R-:W-:Y:S01]  /*3f20*/  FFMA.FTZ R159, R192, R107, R119 ;  /* 0x0000006bc09f7223 */ /* 0x000fe20000010077 */
[----:B------:R-:W-:Y:S01]  /*3f30*/  FMUL.FTZ R144, R181, R158 ;  /* 0x0000009eb5907220 */ /* 0x000fe20000410000 */
[C---:B------:R-:W-:Y:S01]  /*3f40*/  FADD.FTZ R206, -R184.reuse, R175 ;  /* 0x000000afb8ce7221 */ /* 0x040fe20000010100 */
[----:B------:R-:W-:Y:S01]  /*3f50*/  F2FP.BF16.F32.PACK_AB R150, R151, R150 ;  /* 0x000000969796723e */ /* 0x000fe200000010ff */
[C---:B------:R-:W-:Y:S01]  /*3f60*/  FADD.FTZ R208, -R184.reuse, R165 ;  /* 0x000000a5b8d07221 */ /* 0x040fe20000010100 */
[----:B------:R-:W-:Y:S01]  /*3f70*/  F2FP.BF16.F32.PACK_AB R151, R159, R146 ;  /* 0x000000929f97723e */ /* 0x000fe200000010ff */
        /* <DEDUP_REMOVED lines=11> */
[----:B------:R-:W1:Y:S01]  /*4030*/  LDC.64 R158, c[0x0][0x430] ;  /* 0x00010c00ff9e7b82 */ /* 0x000e620000000a00 */
[C---:B------:R-:W-:Y:S01]  /*4040*/  FMUL.FTZ R185, R181.reuse, R148 ;  /* 0x00000094b5b97220 */ /* 0x040fe20000410000 */
[C---:B------:R-:W-:Y:S01]  /*4050*/  FMUL.FTZ R184, R181.reuse, R0 ;  /* 0x00000000b5b87220 */ /* 0x040fe20000410000 */
[----:B------:R-:W-:Y:S01]  /*4060*/  FMUL.FTZ R147, R181, R186 ;  /* 0x000000bab5937220 */ /* 0x000fe20000410000 */
[----:B0-----:R-:W-:-:S04]  /*4070*/  @!P2 IMAD.WIDE R182, R3, 0x4, R182 ;  /* 0x0000000403b6a825 */ /* 0x001fc800078e02b6 */
[----:B------:R-:W-:Y:S01]  /*4080*/  FFMA.FTZ R148, R185, R108, R112 ;  /* 0x0000006cb9947223 */ /* 0x000fe20000010070 */
[----:B------:R-:W-:Y:S01]  /*4090*/  FFMA.FTZ R145, R184, R109, R113 ;  /* 0x0000006db8917223 */ /* 0x000fe20000010071 */
[----:B------:R-:W-:Y:S01]  /*40a0*/  FFMA.FTZ R149, R147, R110, R114 ;  /* 0x0000006e93957223 */ /* 0x000fe20000010072 */
[----:B------:R-:W-:Y:S01]  /*40b0*/  FFMA.FTZ R0, R144, R111, R115 ;  /* 0x0000006f90007223 */ /* 0x000fe20000010073 */
[----:B------:R0:W-:Y:S01]  /*40c0*/  @!P2 STG.E desc[UR6][R182.64], R180 ;  /* 0x000000b4b600a986 */ /* 0x0001e2000c101906 */
[----:B---3--:R-:W-:Y:S01]  /*40d0*/  @!P2 IMAD.WIDE R160, R3, 0x4, R160 ;  /* 0x0000000403a0a825 */ /* 0x008fe200078e02a0 */
[----:B------:R-:W-:-:S03]  /*40e0*/  F2FP.BF16.F32.PACK_AB R148, R145, R148 ;  /* 0x000000949194723e */ /* 0x000fc600000010ff */
[----:B------:R-:W-:Y:S01]  /*40f0*/  FFMA.FTZ R145, R147, R78, R18 ;  /* 0x0000004e93917223 */ /* 0x000fe20000010012 */
[----:B------:R-:W-:Y:S01]  /*4100*/  FFMA.FTZ R146, R187, R72, R20 ;  /* 0x00000048bb927223 */ /* 0x000fe20000010014 */
[----:B------:R-:W-:Y:S01]  /*4110*/  FFMA.FTZ R144, R144, R79, R19 ;  /* 0x0000004f90907223 */ /* 0x000fe20000010013 */
[----:B------:R-:W-:Y:S01]  /*4120*/  F2FP.BF16.F32.PACK_AB R149, R0, R149 ;  /* 0x000000950095723e */ /* 0x000fe200000010ff */
[----:B--2---:R-:W-:-:S04]  /*4130*/  IMAD.WIDE.U32 R162, R152, 0x10, R156 ;  /* 0x0000001098a27825 */ /* 0x004fc800078e009c */
[C---:B------:R-:W-:Y:S01]  /*4140*/  FMUL.FTZ R191, R181.reuse, R194 ;  /* 0x000000c2b5bf7220 */ /* 0x040fe20000410000 */
[C---:B------:R-:W-:Y:S01]  /*4150*/  FMUL.FTZ R196, R181.reuse, R196 ;  /* 0x000000c4b5c47220 */ /* 0x040fe20000410000 */
[C---:B------:R-:W-:Y:S01]  /*4160*/  FMUL.FTZ R193, R181.reuse, R198 ;  /* 0x000000c6b5c17220 */ /* 0x040fe20000410000 */
[C---:B------:R-:W-:Y:S01]  /*4170*/  FMUL.FTZ R178, R181.reuse, R170 ;  /* 0x000000aab5b27220 */ /* 0x040fe20000410000 */
[----:B0-----:R-:W-:Y:S01]  /*4180*/  FFMA.FTZ R183, R188, R73, R21 ;  /* 0x00000049bcb77223 */ /* 0x001fe20000010015 */
[C---:B------:R-:W-:Y:S01]  /*4190*/  FMUL.FTZ R195, R181.reuse, R200 ;  /* 0x000000c8b5c37220 */ /* 0x040fe20000410000 */
[C---:B------:R-:W-:Y:S01]  /*41a0*/  FMUL.FTZ R180, R181.reuse, R202 ;  /* 0x000000cab5b47220 */ /* 0x040fe20000410000 */
[C---:B------:R-:W-:Y:S01]  /*41b0*/  FMUL.FTZ R197, R181.reuse, R204 ;  /* 0x000000ccb5c57220 */ /* 0x040fe20000410000 */
[----:B------:R-:W-:Y:S01]  /*41c0*/  FMUL.FTZ R186, R181, R168 ;  /* 0x000000a8b5ba7220 */ /* 0x000fe20000410000 */
[----:B------:R0:W-:Y:S01]  /*41d0*/  @!P2 STG.E desc[UR6][R160.64], R181 ;  /* 0x000000b5a000a986 */ /* 0x0001e2000c101906 */
[----:B------:R-:W-:Y:S01]  /*41e0*/  F2FP.BF16.F32.PACK_AB R146, R183, R146 ;  /* 0x00000092b792723e */ /* 0x000fe200000010ff */
[----:B------:R-:W-:Y:S01]  /*41f0*/  FFMA.FTZ R183, R184, R77, R17 ;  /* 0x0000004db8b77223 */ /* 0x000fe20000010011 */
[----:B------:R-:W-:Y:S01]  /*4200*/  F2FP.BF16.F32.PACK_AB R145, R144, R145 ;  /* 0x000000919091723e */ /* 0x000fe200000010ff */
[----:B------:R2:W-:Y:S01]  /*4210*/  STG.E.128 desc[UR6][R162.64], R148 ;  /* 0x00000094a2007986 */ /* 0x0005e2000c101d06 */
[----:B------:R-:W-:Y:S01]  /*4220*/  FFMA.FTZ R144, R185, R76, R16 ;  /* 0x0000004cb9907223 */ /* 0x000fe20000010010 */
[----:B------:R-:W-:Y:S01]  /*4230*/  FFMA.FTZ R182, R191, R100, R120 ;  /* 0x00000064bfb67223 */ /* 0x000fe20000010078 */
[----:B------:R-:W-:Y:S01]  /*4240*/  FFMA.FTZ R185, R196, R101, R121 ;  /* 0x00000065c4b97223 */ /* 0x000fe20000010079 */
[----:B------:R-:W-:Y:S01]  /*4250*/  FFMA.FTZ R184, R193, R102, R122 ;  /* 0x00000066c1b87223 */ /* 0x000fe2000001007a */
[----:B------:R-:W-:Y:S01]  /*4260*/  FFMA.FTZ R187, R178, R103, R123 ;  /* 0x00000067b2bb7223 */ /* 0x000fe2000001007b */
[----:B------:R-:W-:Y:S01]  /*4270*/  FFMA.FTZ R147, R189, R74, R22 ;  /* 0x0000004abd937223 */ /* 0x000fe20000010016 */
[----:B------:R-:W-:Y:S01]  /*4280*/  FFMA.FTZ R192, R192, R75, R23 ;  /* 0x0000004bc0c07223 */ /* 0x000fe20000010017 */
[----:B0-----:R-:W-:Y:S01]  /*4290*/  FFMA.FTZ R160, R195, R96, R124 ;  /* 0x00000060c3a07223 */ /* 0x001fe2000001007c */
[----:B------:R-:W-:Y:S01]  /*42a0*/  FFMA.FTZ R161, R197, R98, R126 ;  /* 0x00000062c5a17223 */ /* 0x000fe2000001007e */
[C---:B------:R-:W-:Y:S01]  /*42b0*/  FMUL.FTZ R173, R181.reuse, R164 ;  /* 0x000000a4b5ad7220 */ /* 0x040fe20000410000 */
[----:B------:R-:W-:Y:S01]  /*42c0*/  FMUL.FTZ R172, R181, R206 ;  /* 0x000000ceb5ac7220 */ /* 0x000fe20000410000 */
[----:B------:R-:W-:Y:S01]  /*42d0*/  F2FP.BF16.F32.PACK_AB R144, R183, R144 ;  /* 0x00000090b790723e */ /* 0x000fe200000010ff */
[----:B------:R-:W-:Y:S01]  /*42e0*/  FFMA.FTZ R193, R193, R70, R26 ;  /* 0x00000046c1c17223 */ /* 0x000fe2000001001a */
[----:B------:R-:W-:Y:S01]  /*42f0*/  F2FP.BF16.F32.PACK_AB R147, R192, R147 ;  /* 0x00000093c093723e */ /* 0x000fe200000010ff */
[----:B------:R-:W-:Y:S01]  /*4300*/  FFMA.FTZ R178, R178, R71, R27 ;  /* 0x00000047b2b27223 */ /* 0x000fe2000001001b */
[----:B------:R-:W-:Y:S01]  /*4310*/  FFMA.FTZ R195, R195, R64, R28 ;  /* 0x00000040c3c37223 */ /* 0x000fe2000001001c */
[----:B------:R-:W-:Y:S01]  /*4320*/  FMUL.FTZ R177, R181, R166 ;  /* 0x000000a6b5b17220 */ /* 0x000fe20000410000 */
[----:B--2---:R-:W-:Y:S01]  /*4330*/  FFMA.FTZ R151, R180, R97, R125 ;  /* 0x00000061b4977223 */ /* 0x004fe2000001007d */
[----:B------:R-:W-:Y:S01]  /*4340*/  FFMA.FTZ R162, R186, R99, R127 ;  /* 0x00000063baa27223 */ /* 0x000fe2000001007f */
[----:B------:R-:W-:Y:S01]  /*4350*/  F2FP.BF16.F32.PACK_AB R148, R185, R182 ;  /* 0x000000b6b994723e */ /* 0x000fe200000010ff */
[----:B-1----:R-:W-:Y:S01]  /*4360*/  IMAD.WIDE.U32 R182, R152, 0x10, R158 ;  /* 0x0000001098b67825 */ /* 0x002fe200078e009e */
[----:B------:R-:W-:-:S03]  /*4370*/  F2FP.BF16.F32.PACK_AB R149, R187, R184 ;  /* 0x000000b8bb95723e */ /* 0x000fc600000010ff */
[----:B------:R-:W-:Y:S01]  /*4380*/  FFMA.FTZ R180, R180, R65, R29 ;  /* 0x00000041b4b47223 */ /* 0x000fe2000001001d */
[----:B------:R-:W-:Y:S01]  /*4390*/  F2FP.BF16.F32.PACK_AB R150, R151, R160 ;  /* 0x000000a09796723e */ /* 0x000fe200000010ff */
[----:B------:R-:W-:Y:S01]  /*43a0*/  IMAD.WIDE.U32 R184, R153, 0x10, R156 ;  /* 0x0000001099b87825 */ /* 0x000fe200078e009c */
[----:B------:R-:W-:-:S03]  /*43b0*/  F2FP.BF16.F32.PACK_AB R151, R162, R161 ;  /* 0x000000a1a297723e */ /* 0x000fc600000010ff */
[C---:B------:R-:W-:Y:S01]  /*43c0*/  FMUL.FTZ R175, R181.reuse, R208 ;  /* 0x000000d0b5af7220 */ /* 0x040fe20000410000 */
[----:B------:R-:W-:Y:S01]  /*43d0*/  FMUL.FTZ R170, R181, R174 ;  /* 0x000000aeb5aa7220 */ /* 0x000fe20000410000 */
[----:B------:R-:W-:-:S04]  /*43e0*/  IMAD.WIDE.U32 R160, R154, 0x10, R156 ;  /* 0x000000109aa07825 */ /* 0x000fc800078e009c */
[C---:B------:R-:W-:Y:S01]  /*43f0*/  FMUL.FTZ R179, R181.reuse, R212 ;  /* 0x000000d4b5b37220 */ /* 0x040fe20000410000 */
[C---:B------:R-:W-:Y:S01]  /*4400*/  FMUL.FTZ R176, R181.reuse, R214 ;  /* 0x000000d6b5b07220 */ /* 0x040fe20000410000 */
[----:B------:R-:W-:Y:S01]  /*4410*/  FMUL.FTZ R174, R181, R210 ;  /* 0x000000d2b5ae7220 */ /* 0x000fe20000410000 */
[--C-:B------:R-:W-:Y:S01]  /*4420*/  IMAD.WIDE.U32 R152, R153, 0x10, R158.reuse ;  /* 0x0000001099987825 */ /* 0x100fe200078e009e */
[----:B------:R0:W-:Y:S03]  /*4430*/  STG.E.128 desc[UR6][R182.64], R144 ;  /* 0x00000090b6007986 */ /* 0x0001e6000c101d06 */
[C---:B------:R-:W-:Y:S01]  /*4440*/  FMUL.FTZ R167, R181.reuse, R216 ;  /* 0x000000d8b5a77220 */ /* 0x040fe20000410000 */
[----:B------:R-:W-:Y:S01]  /*4450*/  FMUL.FTZ R164, R181, R218 ;  /* 0x000000dab5a47220 */ /* 0x000fe20000410000 */
[----:B------:R-:W-:-:S04]  /*4460*/  IMAD.WIDE.U32 R162, R154, 0x10, R158 ;  /* 0x000000109aa27825 */ /* 0x000fc800078e009e */
[----:B------:R-:W-:Y:S01]  /*4470*/  FFMA.FTZ R154, R173, R92, R128 ;  /* 0x0000005cad9a7223 */ /* 0x000fe20000010080 */
[----:B------:R1:W-:Y:S01]  /*4480*/  STG.E.128 desc[UR6][R184.64], R148 ;  /* 0x00000094b8007986 */ /* 0x0003e2000c101d06 */
[----:B------:R-:W-:Y:S01]  /*4490*/  FMUL.FTZ R169, R181, R220 ;  /* 0x000000dcb5a97220 */ /* 0x000fe20000410000 */
[----:B------:R-:W-:-:S04]  /*44a0*/  IMAD.WIDE.U32 R156, R155, 0x10, R156 ;  /* 0x000000109b9c7825 */ /* 0x000fc800078e009c */
[C---:B------:R-:W-:Y:S01]  /*44b0*/  FMUL.FTZ R166, R181.reuse, R222 ;  /* 0x000000deb5a67220 */ /* 0x040fe20000410000 */
[C---:B------:R-:W-:Y:S01]  /*44c0*/  FMUL.FTZ R171, R181.reuse, R224 ;  /* 0x000000e0b5ab7220 */ /* 0x040fe20000410000 */
[----:B------:R-:W-:Y:S01]  /*44d0*/  FMUL.FTZ R168, R181, R226 ;  /* 0x000000e2b5a87220 */ /* 0x000fe20000410000 */
[----:B------:R-:W-:-:S04]  /*44e0*/  IMAD.WIDE.U32 R158, R155, 0x10, R158 ;  /* 0x000000109b9e7825 */ /* 0x000fc800078e009e */
[----:B------:R-:W-:Y:S01]  /*44f0*/  FFMA.FTZ R155, R172, R93, R129 ;  /* 0x0000005dac9b7223 */ /* 0x000fe20000010081 */
[C---:B------:R-:W-:Y:S01]  /*4500*/  FMUL.FTZ R165, R181.reuse, R228 ;  /* 0x000000e4b5a57220 */ /* 0x040fe20000410000 */
[----:B------:R-:W-:Y:S01]  /*4510*/  FMUL.FTZ R0, R181, R230 ;  /* 0x000000e6b5007220 */ /* 0x000fe20000410000 */
[----:B------:R-:W-:Y:S01]  /*4520*/  FFMA.FTZ R191, R191, R68, R24 ;  /* 0x00000044bfbf7223 */ /* 0x000fe20000010018 */
[----:B------:R-:W-:Y:S01]  /*4530*/  FFMA.FTZ R196, R196, R69, R25 ;  /* 0x00000045c4c47223 */ /* 0x000fe20000010019 */
[----:B------:R-:W-:Y:S01]  /*4540*/  FFMA.FTZ R197, R197, R66, R30 ;  /* 0x00000042c5c57223 */ /* 0x000fe2000001001e */
[----:B0-----:R-:W-:Y:S01]  /*4550*/  F2FP.BF16.F32.PACK_AB R145, R178, R193 ;  /* 0x000000c1b291723e */ /* 0x001fe200000010ff */
[C---:B------:R-:W-:Y:S01]  /*4560*/  FFMA.FTZ R178, R177.reuse, R56, R36 ;  /* 0x00000038b1b27223 */ /* 0x040fe20000010024 */
[----:B------:R-:W-:Y:S01]  /*4570*/  F2FP.BF16.F32.PACK_AB R146, R180, R195 ;  /* 0x000000c3b492723e */ /* 0x000fe200000010ff */
[C---:B------:R-:W-:Y:S01]  /*4580*/  FFMA.FTZ R180, R176.reuse, R91, R135 ;  /* 0x0000005bb0b47223 */ /* 0x040fe20000010087 */
[----:B------:R-:W-:Y:S01]  /*4590*/  FFMA.FTZ R176, R176, R59, R39 ;  /* 0x0000003bb0b07223 */ /* 0x000fe20000010027 */
[----:B-1----:R-:W-:Y:S01]  /*45a0*/  FFMA.FTZ R151, R177, R88, R132 ;  /* 0x00000058b1977223 */ /* 0x002fe20000010084 */
[----:B------:R-:W-:Y:S01]  /*45b0*/  F2FP.BF16.F32.PACK_AB R148, R155, R154 ;  /* 0x0000009a9b94723e */ /* 0x000fe200000010ff */
[----:B------:R-:W-:Y:S01]  /*45c0*/  FFMA.FTZ R177, R179, R90, R134 ;  /* 0x0000005ab3b17223 */ /* 0x000fe20000010086 */
[----:B------:R-:W-:Y:S01]  /*45d0*/  FFMA.FTZ R149, R175, R94, R130 ;  /* 0x0000005eaf957223 */ /* 0x000fe20000010082 */
[----:B------:R-:W-:Y:S01]  /*45e0*/  FFMA.FTZ R150, R170, R95, R131 ;  /* 0x0000005faa967223 */ /* 0x000fe20000010083 */
[----:B------:R-:W-:Y:S01]  /*45f0*/  FFMA.FTZ R179, R179, R58, R38 ;  /* 0x0000003ab3b37223 */ /* 0x000fe20000010026 */
[C---:B------:R-:W-:Y:S01]  /*4600*/  FFMA.FTZ R154, R174.reuse, R89, R133 ;  /* 0x00000059ae9a7223 */ /* 0x040fe20000010085 */
[----:B------:R-:W-:Y:S01]  /*4610*/  FFMA.FTZ R155, R174, R57, R37 ;  /* 0x00000039ae9b7223 */ /* 0x000fe20000010025 */
[----:B------:R-:W0:Y:S01]  /*4620*/  LDC.64 R184, c[0x0][0x380] ;  /* 0x0000e000ffb87b82 */ /* 0x000e220000000a00 */
[----:B------:R-:W-:Y:S01]  /*4630*/  F2FP.BF16.F32.PACK_AB R149, R150, R149 ;  /* 0x000000959695723e */ /* 0x000fe200000010ff */
[----:B------:R-:W-:Y:S01]  /*4640*/  FFMA.FTZ R186, R186, R67, R31 ;  /* 0x00000043baba7223 */ /* 0x000fe2000001001f */
        /* <DEDUP_REMOVED lines=8> */
[----:B------:R-:W-:Y:S01]  /*46d0*/  FFMA.FTZ R172, R167, R84, R136 ;  /* 0x00000054a7ac7223 */ /* 0x000fe20000010088 */
[----:B------:R-:W-:Y:S01]  /*46e0*/  FFMA.FTZ R173, R164, R85, R137 ;  /* 0x00000055a4ad7223 */ /* 0x000fe20000010089 */
[----:B------:R-:W-:Y:S01]  /*46f0*/  FFMA.FTZ R175, R166, R87, R139 ;  /* 0x00000057a6af7223 */ /* 0x000fe2000001008b */
[----:B------:R-:W-:Y:S01]  /*4700*/  FFMA.FTZ R170, R170, R63, R35 ;  /* 0x0000003faaaa7223 */ /* 0x000fe20000010023 */
[----:B------:R-:W-:Y:S01]  /*4710*/  FFMA.FTZ R174, R171, R80, R140 ;  /* 0x00000050abae7223 */ /* 0x000fe2000001008c */
[----:B------:R-:W-:Y:S01]  /*4720*/  FFMA.FTZ R181, R168, R81, R141 ;  /* 0x00000051a8b57223 */ /* 0x000fe2000001008d */
[----:B------:R-:W-:Y:S01]  /*4730*/  F2FP.BF16.F32.PACK_AB R172, R173, R172 ;  /* 0x000000acadac723e */ /* 0x000fe200000010ff */
[----:B------:R-:W-:Y:S01]  /*4740*/  FFMA.FTZ R167, R167, R52, R40 ;  /* 0x00000034a7a77223 */ /* 0x000fe20000010028 */
[----:B------:R-:W-:Y:S01]  /*4750*/  F2FP.BF16.F32.PACK_AB R173, R175, R154 ;  /* 0x0000009aafad723e */ /* 0x000fe200000010ff */
        /* <DEDUP_REMOVED lines=8> */
[----:B------:R-:W-:Y:S01]  /*47e0*/  FFMA.FTZ R164, R164, R53, R41 ;  /* 0x00000035a4a47223 */ /* 0x000fe20000010029 */
[----:B------:R-:W-:-:S02]  /*47f0*/  F2FP.BF16.F32.PACK_AB R147, R186, R197 ;  /* 0x000000c5ba93723e */ /* 0x000fc400000010ff */
[----:B------:R-:W-:Y:S02]  /*4800*/  F2FP.BF16.F32.PACK_AB R144, R196, R191 ;  /* 0x000000bfc490723e */ /* 0x000fe400000010ff */
[----:B------:R-:W-:Y:S02]  /*4810*/  F2FP.BF16.F32.PACK_AB R177, R170, R177 ;  /* 0x000000b1aab1723e */ /* 0x000fe400000010ff */
[----:B------:R-:W-:Y:S01]  /*4820*/  F2FP.BF16.F32.PACK_AB R176, R155, R176 ;  /* 0x000000b09bb0723e */ /* 0x000fe200000010ff */
[----:B------:R1:W-:Y:S01]  /*4830*/  STG.E.128 desc[UR6][R152.64], R144 ;  /* 0x0000009098007986 */ /* 0x0003e2000c101d06 */
[----:B------:R-:W-:Y:S02]  /*4840*/  F2FP.BF16.F32.PACK_AB R174, R181, R174 ;  /* 0x000000aeb5ae723e */ /* 0x000fe400000010ff */
[----:B------:R-:W-:Y:S01]  /*4850*/  F2FP.BF16.F32.PACK_AB R175, R154, R175 ;  /* 0x000000af9aaf723e */ /* 0x000fe200000010ff */
[----:B------:R1:W-:Y:S01]  /*4860*/  STG.E.128 desc[UR6][R160.64], R148 ;  /* 0x00000094a0007986 */ /* 0x0003e2000c101d06 */
[----:B------:R-:W-:-:S02]  /*4870*/  F2FP.BF16.F32.PACK_AB R183, R0, R165 ;  /* 0x000000a500b7723e */ /* 0x000fc400000010ff */
[----:B------:R-:W-:Y:S01]  /*4880*/  F2FP.BF16.F32.PACK_AB R182, R168, R171 ;  /* 0x000000aba8b6723e */ /* 0x000fe200000010ff */
[----:B------:R1:W-:Y:S01]  /*4890*/  STG.E.128 desc[UR6][R162.64], R176 ;  /* 0x000000b0a2007986 */ /* 0x0003e2000c101d06 */
[----:B------:R-:W-:Y:S02]  /*48a0*/  F2FP.BF16.F32.PACK_AB R181, R166, R169 ;  /* 0x000000a9a6b5723e */ /* 0x000fe400000010ff */
[----:B------:R-:W-:Y:S01]  /*48b0*/  F2FP.BF16.F32.PACK_AB R180, R164, R167 ;  /* 0x000000a7a4b4723e */ /* 0x000fe200000010ff */
[----:B------:R1:W-:Y:S01]  /*48c0*/  STG.E.128 desc[UR6][R156.64], R172 ;  /* 0x000000ac9c007986 */ /* 0x0003e2000c101d06 */
[----:B0-----:R-:W-:-:S03]  /*48d0*/  LEA R3, R184, R3, 0x2 ;  /* 0x00000003b8037211 */ /* 0x001fc600078e10ff */
[----:B------:R1:W-:Y:S01]  /*48e0*/  STG.E.128 desc[UR6][R158.64], R180 ;  /* 0x000000b49e007986 */ /* 0x0003e2000c101d06 */
[----:B------:R-:W-:-:S13]  /*48f0*/  ISETP.GE.AND P2, PT, R3, R185, PT ;  /* 0x000000b90300720c */ /* 0x000fda0003f46270 */
[----:B------:R-:W-:Y:S05]  /*4900*/  @!P2 BRA `(.L_x_4557) ;  /* 0xffffffc000f0a947 */ /* 0x000fea000383ffff */
[----:B------:R-:W-:Y:S05]  /*4910*/  EXIT ;  /* 0x000000000000794d */ /* 0x000fea0003800000 */
.L_x_4556:
        /* <DEDUP_REMOVED lines=8> */
.L_x_4559:
[----:B------:R-:W-:Y:S05]  /*49a0*/  BSYNC B0 ;  /* 0x0000000000007941 */ /* 0x000fea0003800000 */
.L_x_4558:
[----:B------:R-:W-:Y:S02]  /*49b0*/  IMAD.MOV.U32 R0, RZ, RZ, R187 ;  /* 0x000000ffff007224 */ /* 0x000fe400078e00bb */
[----:B------:R-:W-:Y:S01]  /*49c0*/  HFMA2 R190, -RZ, RZ, 0, 1.1920928955078125e-07 ;  /* 0x00000002ffbe7431 */ /* 0x000fe200000001ff */
[----:B------:R-:W-:Y:S01]  /*49d0*/  MOV R191, 0x1f ;  /* 0x0000001f00bf7802 */ /* 0x000fe20000000f00 */
[----:B------:R-:W-:Y:S01]  /*49e0*/  FADD.FTZ R182, R183, R0 ;  /* 0x00000000b7b67221 */ /* 0x000fe20000010000 */
[----:B------:R-:W-:-:S04]  /*49f0*/  MOV R188, 0xffffffff ;  /* 0xffffffff00bc7802 */ /* 0x000fc80000000f00 */
[----:B------:R-:W-:-:S07]  /*4a00*/  MOV R189, R182 ;  /* 0x000000b600bd7202 */ /* 0x000fce0000000f00 */
[----:B------:R-:W-:Y:S05]  /*4a10*/  WARPSYNC.COLLECTIVE R188, `(.L_x_4560) ;  /* 0x00000000bc087348 */ /* 0x000fea0003c00000 */
[----:B------:R0:W1:Y:S02]  /*4a20*/  SHFL.BFLY P3, R187, R189, R190, R191 ;  /* 0x0c0000bebdbb7389 */ /* 0x00006400000600bf */
[----:B01----:R-:W-:Y:S05]  /*4a30*/  ENDCOLLECTIVE ;  /* 0x000000000000791b */ /* 0x003fea0003800000 */
.L_x_4560:
[----:B------:R-:W-:Y:S01]  /*4a40*/  IMAD.MOV.U32 R190, RZ, RZ, 0x4 ;  /* 0x00000004ffbe7424 */ /* 0x000fe200078e00ff */
[----:B------:R-:W-:-:S05]  /*4a50*/  MOV R181, R187 ;  /* 0x000000bb00b57202 */ /* 0x000fca0000000f00 */
[----:B------:R-:W-:-:S05]  /*4a60*/  FADD.FTZ R184, R182, R181 ;  /* 0x000000b5b6b87221 */ /* 0x000fca0000010000 */
[----:B------:R-:W-:-:S07]  /*4a70*/  MOV R189, R184 ;  /* 0x000000b800bd7202 */ /* 0x000fce0000000f00 */
[----:B------:R-:W-:Y:S05]  /*4a80*/  WARPSYNC.COLLECTIVE R188, `(.L_x_4561) ;  /* 0x00000000bc087348 */ /* 0x000fea0003c00000 */
[----:B------:R0:W1:Y:S02]  /*4a90*/  SHFL.BFLY P3, R187, R189, R190, R191 ;  /* 0x0c0000bebdbb7389 */ /* 0x00006400000600bf */
[----:B01----:R-:W-:Y:S05]  /*4aa0*/  ENDCOLLECTIVE ;  /* 0x000000000000791b */ /* 0x003fea0003800000 */
.L_x_4561:
        /* <DEDUP_REMOVED lines=8> */
.L_x_4562:
[----:B------:R-:W-:Y:S01]  /*4b30*/  HFMA2 R190, -RZ, RZ, 0, 9.5367431640625e-07 ;  /* 0x00000010ffbe7431 */ /* 0x000fe200000001ff */
[----:B------:R-:W-:-:S05]  /*4b40*/  MOV R0, R187 ;  /* 0x000000bb00007202 */ /* 0x000fca0000000f00 */
[----:B------:R-:W-:-:S05]  /*4b50*/  FADD.FTZ R186, R185, R0 ;  /* 0x00000000b9ba7221 */ /* 0x000fca0000010000 */
[----:B------:R-:W-:-:S07]  /*4b60*/  MOV R189, R186 ;  /* 0x000000ba00bd7202 */ /* 0x000fce0000000f00 */
[----:B------:R-:W-:Y:S05]  /*4b70*/  WARPSYNC.COLLECTIVE R188, `(.L_x_4563) ;  /* 0x00000000bc087348 */ /* 0x000fea0003c00000 */
[----:B------:R0:W1:Y:S02]  /*4b80*/  SHFL.BFLY P3, R187, R189, R190, R191 ;  /* 0x0c0000bebdbb7389 */ /* 0x00006400000600bf */
[----:B01----:R-:W-:Y:S05]  /*4b90*/  ENDCOLLECTIVE ;  /* 0x000000000000791b */ /* 0x003fea0003800000 */
.L_x_4563:
[----:B------:R-:W-:Y:S01]  /*4ba0*/  MOV R190, 0x1 ;  /* 0x0000000100be7802 */ /* 0x000fe20000000f00 */
        /* <DEDUP_REMOVED lines=65> */
[----:B------:R-:W-:-:S04]  /*4fc0*/  FFMA.FTZ R0, R183, R183, R0 ;  /* 0x000000b7b7007223 */ /* 0x000fc80000010000 */
[----:B------:R-:W-:-:S07]  /*4fd0*/  IMAD.MOV.U32 R189, RZ, RZ, R0 ;  /* 0x000000ffffbd7224 */ /* 0x000fce00078e0000 */
[----:B------:R-:W-:Y:S05]  /*4fe0*/  WARPSYNC.COLLECTIVE R188, `(.L_x_4564) ;  /* 0x00000000bc087348 */ /* 0x000fea0003c00000 */
[----:B------:R0:W1:Y:S02]  /*4ff0*/  SHFL.BFLY P3, R187, R189, R190, R191 ;  /* 0x0c0000bebdbb7389 */ /* 0x00006400000600bf */
[----:B01----:R-:W-:Y:S05]  /*5000*/  ENDCOLLECTIVE ;  /* 0x000000000000791b */ /* 0x003fea0003800000 */
.L_x_4564:
[----:B------:R-:W-:Y:S01]  /*5010*/  HFMA2 R190, -RZ, RZ, 0, 1.1920928955078125e-07 ;  /* 0x00000002ffbe7431 */ /* 0x000fe200000001ff */
[----:B------:R-:W-:-:S05]  /*5020*/  MOV R183, R187 ;  /* 0x000000bb00b77202 */ /* 0x000fca0000000f00 */
[----:B------:R-:W-:-:S05]  /*5030*/  FADD.FTZ R183, R0, R183 ;  /* 0x000000b700b77221 */ /* 0x000fca0000010000 */
[----:B------:R-:W-:-:S07]  /*5040*/  MOV R189, R183 ;  /* 0x000000b700bd7202 */ /* 0x000fce0000000f00 */
[----:B------:R-:W-:Y:S05]  /*5050*/  WARPSYNC.COLLECTIVE R188, `(.L_x_4565) ;  /* 0x00000000bc087348 */ /* 0x000fea0003c00000 */
[----:B------:R0:W1:Y:S02]  /*5060*/  SHFL.BFLY P3, R187, R189, R190, R191 ;  /* 0x0c0000bebdbb7389 */ /* 0x00006400000600bf */
[----:B01----:R-:W-:Y:S05]  /*5070*/  ENDCOLLECTIVE ;  /* 0x000000000000791b */ /* 0x003fea0003800000 */
.L_x_4565:
[----:B------:R-:W-:Y:S01]  /*5080*/  IMAD.MOV.U32 R190, RZ, RZ, 0x4 ;  /* 0x00000004ffbe7424 */ /* 0x000fe200078e00ff */
[----:B------:R-:W-:-:S05]  /*5090*/  MOV R182, R187 ;  /* 0x000000bb00b67202 */ /* 0x000fca0000000f00 */
[----:B------:R-:W-:-:S05]  /*50a0*/  FADD.FTZ R182, R183, R182 ;  /* 0x000000b6b7b67221 */ /* 0x000fca0000010000 */
[----:B------:R-:W-:-:S07]  /*50b0*/  MOV R189, R182 ;  /* 0x000000b600bd7202 */ /* 0x000fce0000000f00 */
[----:B------:R-:W-:Y:S05]  /*50c0*/  WARPSYNC.COLLECTIVE R188, `(.L_x_4566) ;  /* 0x00000000bc087348 */ /* 0x000fea0003c00000 */
[----:B------:R0:W1:Y:S02]  /*50d0*/  SHFL.BFLY P3, R187, R189, R190, R191 ;  /* 0x0c0000bebdbb7389 */ /* 0x00006400000600bf */
[----:B01----:R-:W-:Y:S05]  /*50e0*/  ENDCOLLECTIVE ;  /* 0x000000000000791b */ /* 0x003fea0003800000 */
.L_x_4566:
[----:B------:R-:W-:Y:S01]  /*50f0*/  HFMA2 R190, -RZ, RZ, 0, 4.76837158203125e-07 ;  /* 0x00000008ffbe7431 */ /* 0x000fe200000001ff */
[----:B------:R-:W-:-:S05]  /*5100*/  MOV R185, R187 ;  /* 0x000000bb00b97202 */ /* 0x000fca0000000f00 */
[----:B------:R-:W-:-:S05]  /*5110*/  FADD.FTZ R185, R182, R185 ;  /* 0x000000b9b6b97221 */ /* 0x000fca0000010000 */
[----:B------:R-:W-:-:S07]  /*5120*/  MOV R189, R185 ;  /* 0x000000b900bd7202 */ /* 0x000fce0000000f00 */
[----:B------:R-:W-:Y:S05]  /*5130*/  WARPSYNC.COLLECTIVE R188, `(.L_x_4567) ;  /* 0x00000000bc087348 */ /* 0x000fea0003c00000 */
[----:B------:R0:W1:Y:S02]  /*5140*/  SHFL.BFLY P3, R187, R189, R190, R191 ;  /* 0x0c0000bebdbb7389 */ /* 0x00006400000600bf */
[----:B01----:R-:W-:Y:S05]  /*5150*/  ENDCOLLECTIVE ;  /* 0x000000000000791b */ /* 0x003fea0003800000 */
.L_x_4567:
[----:B------:R-:W-:Y:S01]  /*5160*/  HFMA2 R190, -RZ, RZ, 0, 9.5367431640625e-07 ;  /* 0x00000010ffbe7431 */ /* 0x000fe200000001ff */
[----:B------:R-:W-:-:S05]  /*5170*/  MOV R184, R187 ;  /* 0x000000bb00b87202 */ /* 0x000fca0000000f00 */
[----:B------:R-:W-:-:S05]  /*5180*/  FADD.FTZ R184, R185, R184 ;  /* 0x000000b8b9b87221 */ /* 0x000fca0000010000 */
[----:B------:R-:W-:-:S07]  /*5190*/  MOV R189, R184 ;  /* 0x000000b800bd7202 */ /* 0x000fce0000000f00 */
[----:B------:R-:W-:Y:S05]  /*51a0*/  WARPSYNC.COLLECTIVE R188, `(.L_x_4568) ;  /* 0x00000000bc087348 */ /* 0x000fea0003c00000 */
[----:B------:R0:W1:Y:S02]  /*51b0*/  SHFL.BFLY P3, R187, R189, R190, R191 ;  /* 0x0c0000bebdbb7389 */ /* 0x00006400000600bf */
[----:B01----:R-:W-:Y:S05]  /*51c0*/  ENDCOLLECTIVE ;  /* 0x000000000000791b */ /* 0x003fea0003800000 */
.L_x_4568:
[----:B------:R-:W-:Y:S05]  /*51d0*/  BRA `(.L_x_4569) ;  /* 0xffffffe800bc7947 */ /* 0x000fea000383ffff */
.L_x_4570:
        /* <DEDUP_REMOVED lines=10> */
.L_x_22687:


//--------------------- .text._ZN10layer_norm31ln_parallel_residual_fwd_kernelINS_13Kernel_traitsIf13__nv_bfloat16S2_S2_fjLj1024ELj1ELj4ELj1ELj16ENS_18Kernel_traits_baseILj1024EfS2_S2_S2_fjLj128EEEEELb0ELb1ELb0EEEvNS_9FwdParamsE --------------------------
	.section	.text._ZN10layer_norm31ln_parallel_residual_fwd_kernelINS_13Kernel_traitsIf13__nv_bfloat16S2_S2_fjLj1024ELj1ELj4ELj1ELj16ENS_18Kernel_traits_baseILj1024EfS2_S2_S2_fjLj128EEEEELb0ELb1ELb0EEEvNS_9FwdParamsE,"ax",@progbits
	.align	128
        .global         _ZN10layer_norm31ln_parallel_residual_fwd_kernelINS_13Kernel_traitsIf13__nv_bfloat16S2_S2_fjLj1024ELj1ELj4ELj1ELj16ENS_18Kernel_traits_baseILj1024EfS2_S2_S2_fjLj128EEEEELb0ELb1ELb0EEEvNS_9FwdParamsE
        .type           _ZN10layer_norm31ln_parallel_residual_fwd_kernelINS_13Kernel_traitsIf13__nv_bfloat16S2_S2_fjLj1024ELj1ELj4ELj1ELj16ENS_18Kernel_traits_baseILj1024EfS2_S2_S2_fjLj128EEEEELb0ELb1ELb0EEEvNS_9FwdParamsE,@function
        .size           _ZN10layer_norm31ln_parallel_residual_fwd_kernelINS_13Kernel_traitsIf13__nv_bfloat16S2_S2_fjLj1024ELj1ELj4ELj1ELj16ENS_18Kernel_traits_baseILj1024EfS2_S2_S2_fjLj128EEEEELb0ELb1ELb0EEEvNS_9FwdParamsE,(.L_x_22688 - _ZN10layer_norm31ln_parallel_residual_fwd_kernelINS_13Kernel_traitsIf13__nv_bfloat16S2_S2_fjLj1024ELj1ELj4ELj1ELj16ENS_18Kernel_traits_baseILj1024EfS2_S2_S2_fjLj128EEEEELb0ELb1ELb0EEEvNS_9FwdParamsE)
        .other          _ZN10layer_norm31ln_parallel_residual_fwd_kernelINS_13Kernel_traitsIf13__nv_bfloat16S2_S2_fjLj1024ELj1ELj4ELj1ELj16ENS_18Kernel_traits_baseILj1024EfS2_S2_S2_fjLj128EEEEELb0ELb1ELb0EEEvNS_9FwdParamsE,@"STO_CUDA_ENTRY STV_DEFAULT"
_ZN10layer_norm31ln_parallel_residual_fwd_kernelINS_13Kernel_traitsIf13__nv_bfloat16S2_S2_fjLj1024ELj1ELj4ELj1ELj16ENS_18Kernel_traits_baseILj1024EfS2_S2_S2_fjLj128EEEEELb0ELb1ELb0EEEvNS_9FwdParamsE:
.text._ZN10layer_norm31ln_parallel_residual_fwd_kernelINS_13Kernel_traitsIf13__nv_bfloat16S2_S2_fjLj1024ELj1ELj4ELj1ELj16ENS_18Kernel_traits_baseILj1024EfS2_S2_S2_fjLj128EEEEELb0ELb1ELb0EEEvNS_9FwdParamsE:
        /* <DEDUP_REMOVED lines=34> */
[----:B------:R-:W-:Y:S01]  /*0220*/  @P0 LOP3.LUT R5, R5, 0x20, RZ, 0xfc, !PT ;  /* 0x0000002005050812 */ /* 0x000fe200078efcff */
[----:B------:R0:W5:Y:S04]  /*0230*/  @P0 LDG.E.128 R80, desc[UR6][R6.64+0x10] ;  /* 0x0000100606500981 */ /* 0x000168000c1e1d00 */
[----:B------:R0:W5:Y:S01]  /*0240*/  @P0 LD.E.128 R76, desc[UR6][R8.64] ;  /* 0x00000006084c0980 */ /* 0x000162000c101d00 */
[----:B------:R-:W2:Y:S01]  /*0250*/  @P2 LDC.64 R16, c[0x0][0x438] ;  /* 0x00010e00ff102b82 */ /* 0x000ea20000000a00 */
[----:B---3--:R-:W-:-:S02]  /*0260*/  @P1 IMAD.WIDE.U32 R10, R5, 0x20, R10 ;  /* 0x00000020050a1825 */ /* 0x008fc400078e000a */
[----:B------:R0:W5:Y:S04]  /*0270*/  @P0 LD.E.128 R72, desc[UR6][R8.64+0x10] ;  /* 0x0000100608480980 */ /* 0x000168000c101d00 */
[----:B------:R0:W5:Y:S01]  /*0280*/  @P1 LDG.E.128 R68, desc[UR6][R10.64] ;  /* 0x000000060a441981 */ /* 0x000162000c1e1d00 */
[C---:B----4-:R-:W-:Y:S01]  /*0290*/  @P1 IMAD.WIDE.U32 R12, R5.reuse, 0x20, R12 ;  /* 0x00000020050c1825 */ /* 0x050fe200078e000c */
[----:B------:R-:W-:Y:S02]  /*02a0*/  @P1 IADD3 R5, PT, PT, R5, 0x20, RZ ;  /* 0x0000002005051810 */ /* 0x000fe40007ffe0ff */
[----:B------:R0:W5:Y:S04]  /*02b0*/  @P1 LDG.E.128 R64, desc[UR6][R10.64+0x10] ;  /* 0x000010060a401981 */ /* 0x000168000c1e1d00 */
[----:B------:R0:W5:Y:S01]  /*02c0*/  @P1 LD.E.128 R60, desc[UR6][R12.64] ;  /* 0x000000060c3c1980 */ /* 0x000162000c101d00 */
[----:B-1----:R-:W-:-:S03]  /*02d0*/  @P2 IMAD.WIDE.U32 R14, R5, 0x20, R14 ;  /* 0x00000020050e2825 */ /* 0x002fc600078e000e */
[----:B------:R0:W5:Y:S04]  /*02e0*/  @P1 LD.E.128 R56, desc[UR6][R12.64+0x10] ;  /* 0x000010060c381980 */ /* 0x000168000c101d00 */
[----:B------:R0:W5:Y:S01]  /*02f0*/  @P2 LDG.E.128 R52, desc[UR6][R14.64] ;  /* 0x000000060e342981 */ /* 0x000162000c1e1d00 */
[----:B--2---:R-:W-:-:S03]  /*0300*/  @P2 IMAD.WIDE.U32 R16, R5, 0x20, R16 ;  /* 0x0000002005102825 */ /* 0x004fc600078e0010 */
[----:B------:R0:W5:Y:S04]  /*0310*/  @P2 LDG.E.128 R48, desc[UR6][R14.64+0x10] ;  /* 0x000010060e302981 */ /* 0x000168000c1e1d00 */
[----:B------:R0:W5:Y:S04]  /*0320*/  @P2 LD.E.128 R44, desc[UR6][R16.64] ;  /* 0x00000006102c2980 */ /* 0x000168000c101d00 */
[----:B------:R0:W5:Y:S01]  /*0330*/  @P2 LD.E.128 R40, desc[UR6][R16.64+0x10] ;  /* 0x0000100610282980 */ /* 0x000162000c101d00 */
[----:B------:R-:W-:Y:S02]  /*0340*/  ISETP.GE.U32.AND P1, PT, R3, 0x80, PT ;  /* 0x000000800300780c */ /* 0x000fe40003f26070 */
[----:B------:R-:W-:-:S11]  /*0350*/  @P2 IADD3 R5, PT, PT, R5, 0x20, RZ ;  /* 0x0000002005052810 */ /* 0x000fd60007ffe0ff */
[----:B0-----:R-:W-:Y:S05]  /*0360*/  @!P1 BRA `(.L_x_4573) ;  /* 0x0000000000c09947 */ /* 0x001fea0003800000 */
[----:B------:R-:W0:Y:S08]  /*0370*/  LDC.64 R6, c[0x0][0x3d0] ;  /* 0x0000f400ff067b82 */ /* 0x000e300000000a00 */
[----:B------:R-:W1:Y:S01]  /*0380*/  LDC.64 R8, c[0x0][0x438] ;  /* 0x00010e00ff087b82 */ /* 0x000e620000000a00 */
[----:B0-----:R-:W-:-:S05]  /*0390*/  IMAD.WIDE.U32 R6, R5, 0x20, R6 ;  /* 0x0000002005067825 */ /* 0x001fca00078e0006 */
[----:B------:R0:W5:Y:S01]  /*03a0*/  LDG.E.128 R36, desc[UR6][R6.64] ;  /* 0x0000000606247981 */ /* 0x000162000c1e1d00 */
[----:B-1----:R-:W-:-:S03]  /*03b0*/  IMAD.WIDE.U32 R8, R5, 0x20, R8 ;  /* 0x0000002005087825 */ /* 0x002fc600078e0008 */
[----:B------:R0:W5:Y:S04]  /*03c0*/  LDG.E.128 R32, desc[UR6][R6.64+0x10] ;  /* 0x0000100606207981 */ /* 0x000168000c1e1d00 */
[----:B------:R0:W5:Y:S04]  /*03d0*/  LD.E.128 R28, desc[UR6][R8.64] ;  /* 0x00000006081c7980 */ /* 0x000168000c101d00 */
[----:B------:R0:W5:Y:S01]  /*03e0*/  LD.E.128 R24, desc[UR6][R8.64+0x10] ;  /* 0x0000100608187980 */ /* 0x000162000c101d00 */
[----:B------:R-:W-:Y:S05]  /*03f0*/  BRA `(.L_x_4573) ;  /* 0x00000000009c7947 */ /* 0x000fea0003800000 */
.L_x_4572:
        /* <DEDUP_REMOVED lines=11> */
[----:B--2---:R-:W-:-:S03]  /*04b0*/  @P1 IMAD.WIDE.U32 R10, R5, 0x20, R10 ;  /* 0x00000020050a1825 */ /* 0x004fc600078e000a */
[----:B------:R0:W5:Y:S01]  /*04c0*/  @P0 LDG.E.128 R80, desc[UR6][R8.64+0x10] ;  /* 0x0000100608500981 */ /* 0x000162000c1e1d00 */
[----:B------:R-:W-:-:S03]  /*04d0*/  @P1 VIADD R5, R5, 0x20 ;  /* 0x0000002005051836 */ /* 0x000fc60000000000 */
[----:B------:R0:W5:Y:S01]  /*04e0*/  @P1 LDG.E.128 R68, desc[UR6][R10.64] ;  /* 0x000000060a441981 */ /* 0x000162000c1e1d00 */
[C---:B---3--:R-:W-:Y:S01]  /*04f0*/  @P2 IMAD.WIDE.U32 R12, R5.reuse, 0x20, R12 ;  /* 0x00000020050c2825 */ /* 0x048fe200078e000c */
[----:B------:R-:W-:Y:S02]  /*0500*/  @P2 IADD3 R5, PT, PT, R5, 0x20, RZ ;  /* 0x0000002005052810 */ /* 0x000fe40007ffe0ff */
[----:B------:R0:W5:Y:S04]  /*0510*/  @P1 LDG.E.128 R64, desc[UR6][R10.64+0x10] ;  /* 0x000010060a401981 */ /* 0x000168000c1e1d00 */
[----:B------:R0:W5:Y:S01]  /*0520*/  @P2 LDG.E.128 R52, desc[UR6][R12.64] ;  /* 0x000000060c342981 */ /* 0x000162000c1e1d00 */
[----:B----4-:R-:W-:-:S03]  /*0530*/  @P3 IMAD.WIDE.U32 R6, R5, 0x20, R14 ;  /* 0x0000002005063825 */ /* 0x010fc600078e000e */
[----:B------:R0:W5:Y:S04]  /*0540*/  @P2 LDG.E.128 R48, desc[UR6][R12.64+0x10] ;  /* 0x000010060c302981 */ /* 0x000168000c1e1d00 */
[----:B------:R0:W5:Y:S04]  /*0550*/  @P3 LDG.E.128 R36, desc[UR6][R6.64] ;  /* 0x0000000606243981 */ /* 0x000168000c1e1d00 */
[----:B------:R0:W5:Y:S01]  /*0560*/  @P3 LDG.E.128 R32, desc[UR6][R6.64+0x10] ;  /* 0x0000100606203981 */ /* 0x000162000c1e1d00 */
        /* <DEDUP_REMOVED lines=12> */
[----:B------:R-:W-:Y:S02]  /*0630*/  @P3 CS2R R26, SRZ ;  /* 0x00000000001a3805 */ /* 0x000fe4000001ff00 */
[----:B------:R-:W-:-:S02]  /*0640*/  @P3 CS2R R24, SRZ ;  /* 0x0000000000183805 */ /* 0x000fc4000001ff00 */
[----:B------:R-:W-:Y:S02]  /*0650*/  @P3 CS2R R30, SRZ ;  /* 0x00000000001e3805 */ /* 0x000fe4000001ff00 */
[----:B0-----:R-:W-:-:S07]  /*0660*/  @P3 CS2R R28, SRZ ;  /* 0x00000000001c3805 */ /* 0x001fce000001ff00 */
.L_x_4573:
[----:B------:R-:W-:Y:S05]  /*0670*/  BSYNC.RECONVERGENT B0 ;  /* 0x0000000000007941 */ /* 0x000fea0003800200 */
.L_x_4571:
        /* <DEDUP_REMOVED lines=8> */
.L_x_4607:
        /* <DEDUP_REMOVED lines=23> */
[----:B------:R-:W-:Y:S01]  /*0870*/  IMAD.U32 R93, R89, 0x10000, RZ ;  /* 0x00010000595d7824 */ /* 0x000fe200078e00ff */
[----:B------:R-:W-:Y:S02]  /*0880*/  SHF.L.U32 R88, R88, 0x10, RZ ;  /* 0x0000001058587819 */ /* 0x000fe400000006ff */
[----:B------:R-:W-:Y:S01]  /*0890*/  SHF.L.U32 R15, R20, 0x10, RZ ;  /* 0x00000010140f7819 */ /* 0x000fe200000006ff */
[----:B------:R-:W-:Y:S01]  /*08a0*/  IMAD.U32 R98, R5, 0x10000, RZ ;  /* 0x0001000005627824 */ /* 0x000fe200078e00ff */
[C---:B------:R-:W-:Y:S02]  /*08b0*/  PRMT R9, R90.reuse, 0x7632, R9 ;  /* 0x000076325a097816 */ /* 0x040fe40000000009 */
[----:B------:R-:W-:Y:S01]  /*08c0*/  SHF.L.U32 R97, R90, 0x10, RZ ;  /* 0x000000105a617819 */ /* 0x000fe200000006ff */
[----:B------:R-:W-:Y:S01]  /*08d0*/  FADD.FTZ R15, R88, R15 ;  /* 0x0000000f580f7221 */ /* 0x000fe20000010000 */
[----:B------:R-:W-:Y:S01]  /*08e0*/  IMAD.U32 R88, R16, 0x10000, RZ ;  /* 0x0001000010587824 */ /* 0x000fe200078e00ff */
[----:B------:R-:W-:-:S02]  /*08f0*/  PRMT R12, R91, 0x7632, R12 ;  /* 0x000076325b0c7816 */ /* 0x000fc4000000000c */
[----:B------:R-:W-:Y:S01]  /*0900*/  SHF.L.U32 R104, R91, 0x10, RZ ;  /* 0x000000105b687819 */ /* 0x000fe200000006ff */
[----:B------:R-:W-:Y:S01]  /*0910*/  FADD.FTZ R5, R15, R88 ;  /* 0x000000580f057221 */ /* 0x000fe20000010000 */
[----:B------:R-:W-:Y:S01]  /*0920*/  PRMT R14, R20, 0x7632, R14 ;  /* 0x00007632140e7816 */ /* 0x000fe2000000000e */
[----:B------:R-:W-:Y:S01]  /*0930*/  IMAD.U32 R12, R12, 0x10000, RZ ;  /* 0x000100000c0c7824 */ /* 0x000fe200078e00ff */
[----:B------:R-:W-:Y:S02]  /*0940*/  SHF.L.U32 R90, R21, 0x10, RZ ;  /* 0x00000010155a7819 */ /* 0x000fe400000006ff */
[----:B------:R-:W-:Y:S02]  /*0950*/  SHF.L.U32 R91, R23, 0x10, RZ ;  /* 0x00000010175b7819 */ /* 0x000fe400000006ff */
[----:B------:R-:W-:Y:S02]  /*0960*/  SHF.L.U32 R100, R22, 0x10, RZ ;  /* 0x0000001016647819 */ /* 0x000fe400000006ff */
[----:B------:R-:W-:Y:S01]  /*0970*/  PRMT R13, R89, 0x7632, R13 ;  /* 0x00007632590d7816 */ /* 0x000fe2000000000d */
[----:B------:R-:W-:Y:S01]  /*0980*/  FADD.FTZ R104, R104, R91 ;  /* 0x0000005b68687221 */ /* 0x000fe20000010000 */
[----:B------:R-:W-:-:S02]  /*0990*/  PRMT R15, R21, 0x7632, R15 ;  /* 0x00007632150f7816 */ /* 0x000fc4000000000f */
        /* <DEDUP_REMOVED lines=37> */
.L_x_4577:
[----:B-----5:R-:W-:Y:S01]  /*0bf0*/  SHF.L.U32 R5, R88, 0x10, RZ ;  /* 0x0000001058057819 */ /* 0x020fe200000006ff */
        /* <DEDUP_REMOVED lines=11> */
[----:B------:R-:W-:Y:S01]  /*0cb0*/  PRMT R12, R20, 0x7632, R12 ;  /* 0x00007632140c7816 */ /* 0x000fe2000000000c */
[----:B------:R-:W-:Y:S01]  /*0cc0*/  IMAD.U32 R88, R88, 0x10000, RZ ;  /* 0x0001000058587824 */ /* 0x000fe200078e00ff */
[----:B------:R-:W-:Y:S02]  /*0cd0*/  PRMT R13, R21, 0x7632, R13 ;  /* 0x00007632150d7816 */ /* 0x000fe4000000000d */
[----:B------:R-:W-:Y:S02]  /*0ce0*/  PRMT R14, R22, 0x7632, R14 ;  /* 0x00007632160e7816 */ /* 0x000fe4000000000e */
[----:B------:R-:W-:-:S02]  /*0cf0*/  SHF.L.U32 R100, R100, 0x10, RZ ;  /* 0x0000001064647819 */ /* 0x000fc400000006ff */
        /* <DEDUP_REMOVED lines=20> */
.L_x_4576:
[----:B------:R-:W-:Y:S05]  /*0e40*/  @!P1 BRA `(.L_x_4579) ;  /* 0x0000000000949947 */ /* 0x000fea0003800000 */
        /* <DEDUP_REMOVED lines=37> */
.L_x_4579:
        /* <DEDUP_REMOVED lines=12> */
.L_x_4578:
[----:B------:R-:W1:Y:S01]  /*1160*/  @UP0 LDCU.64 UR4, c[0x0][0x3a8] ;  /* 0x00007500ff0407ac */ /* 0x000e620008000a00 */
[----:B------:R-:W-:Y:S01]  /*1170*/  PLOP3.LUT P0, PT, PT, PT, UP0, 0x80, 0x8 ;  /* 0x000000000008781c */ /* 0x000fe20003f0f008 */
[----:B------:R-:W-:Y:S01]  /*1180*/  HFMA2 R89, -RZ, RZ, 0, 9.5367431640625e-07 ;  /* 0x00000010ff597431 */ /* 0x000fe200000001ff */
[----:B------:R-:W-:Y:S01]  /*1190*/  PLOP3.LUT P1, PT, PT, PT, UP0, 0x80, 0x8 ;  /* 0x000000000008781c */ /* 0x000fe20003f2f008 */
[----:B------:R-:W-:-:S10]  /*11a0*/  VIADD R117, R0, 0x20 ;  /* 0x0000002000757836 */ /* 0x000fd40000000000 */
[----:B-1----:R-:W-:-:S05]  /*11b0*/  @P0 IMAD.WIDE.U32 R88, R0, R89, UR4 ;  /* 0x0000000400580e25 */ /* 0x002fca000f8e0059 */
[----:B------:R1:W-:Y:S02]  /*11c0*/  @P1 STG.E.128 desc[UR6][R88.64], R12 ;  /* 0x0000000c58001986 */ /* 0x0003e4000c101d06 */
.L_x_4575:
[----:B------:R-:W-:Y:S05]  /*11d0*/  BSYNC.RECONVERGENT B0 ;  /* 0x0000000000007941 */ /* 0x000fea0003800200 */
.L_x_4574:
        /* <DEDUP_REMOVED lines=36> */
.L_x_4583:
[----:B-----5:R-:W-:Y:S01]  /*1420*/  SHF.L.U32 R6, R88, 0x10, RZ ;  /* 0x0000001058067819 */ /* 0x020fe200000006ff */
[----:B------:R-:W-:Y:S01]  /*1430*/  IMAD.U32 R10, R89, 0x10000, RZ ;  /* 0x00010000590a7824 */ /* 0x000fe200078e00ff */
        /* <DEDUP_REMOVED lines=9> */
[C---:B------:R-:W-:Y:S01]  /*14d0*/  PRMT R103, R91.reuse, 0x7632, R103 ;  /* 0x000076325b677816 */ /* 0x040fe20000000067 */
[----:B------:R-:W-:Y:S01]  /*14e0*/  IMAD.U32 R91, R91, 0x10000, RZ ;  /* 0x000100005b5b7824 */ /* 0x000fe200078e00ff */
[----:B------:R-:W-:Y:S01]  /*14f0*/  PRMT R12, R16, 0x7632, R12 ;  /* 0x00007632100c7816 */ /* 0x000fe2000000000c */
[----:B------:R-:W-:Y:S01]  /*1500*/  FADD.FTZ R94, R101, R90 ;  /* 0x0000005a655e7221 */ /* 0x000fe20000010000 */
[----:B------:R-:W-:Y:S01]  /*1510*/  PRMT R13, R17, 0x7632, R13 ;  /* 0x00007632110d7816 */ /* 0x000fe2000000000d */
[----:B------:R-:W-:Y:S01]  /*1520*/  IMAD.U32 R90, R19, 0x10000, RZ ;  /* 0x00010000135a7824 */ /* 0x000fe200078e00ff */
[----:B------:R-:W-:-:S02]  /*1530*/  PRMT R14, R18, 0x7632, R14 ;  /* 0x00007632120e7816 */ /* 0x000fc4000000000e */
[----:B------:R-:W-:Y:S01]  /*1540*/  PRMT R15, R19, 0x7632, R15 ;  /* 0x00007632130f7816 */ /* 0x000fe2000000000f */
[----:B------:R-:W-:Y:S01]  /*1550*/  FADD.FTZ R105, R90, R91 ;  /* 0x0000005b5a697221 */ /* 0x000fe20000010000 */
[----:B------:R-:W-:Y:S02]  /*1560*/  SHF.L.U32 R99, R99, 0x10, RZ ;  /* 0x0000001063637819 */ /* 0x000fe400000006ff */
[----:B------:R-:W-:Y:S02]  /*1570*/  SHF.L.U32 R88, R88, 0x10, RZ ;  /* 0x0000001058587819 */ /* 0x000fe400000006ff */
[----:B------:R-:W-:Y:S02]  /*1580*/  SHF.L.U32 R89, R89, 0x10, RZ ;  /* 0x0000001059597819 */ /* 0x000fe400000006ff */
[----:B------:R-:W-:Y:S02]  /*1590*/  SHF.L.U32 R106, R103, 0x10, RZ ;  /* 0x00000010676a7819 */ /* 0x000fe400000006ff */
[----:B------:R-:W-:-:S02]  /*15a0*/  SHF.L.U32 R15, R15, 0x10, RZ ;  /* 0x000000100f0f7819 */ /* 0x000fc400000006ff */
[----:B------:R-:W-:Y:S02]  /*15b0*/  SHF.L.U32 R14, R14, 0x10, RZ ;  /* 0x000000100e0e7819 */ /* 0x000fe400000006ff */
        /* <DEDUP_REMOVED lines=9> */
[----:B------:R-:W-:Y:S01]  /*1650*/  F2FP.BF16.F32.PACK_AB R12, R99, R6 ;  /* 0x00000006630c723e */ /* 0x000fe200000010ff */
[----:B------:R-:W-:Y:S06]  /*1660*/  BRA `(.L_x_4584) ;  /* 0x0000000400807947 */ /* 0x000fec0003800000 */
.L_x_4582:
[----:B------:R-:W-:-:S04]  /*1670*/  UISETP.NE.U32.AND UP1, UPT, UR14, URZ, UPT ;  /* 0x000000ff0e00728c */ /* 0x000fc8000bf25070 */
[----:B------:R-:W-:-:S09]  /*1680*/  UISETP.NE.AND.EX UP1, UPT, UR15, URZ, UPT, UP1 ;  /* 0x000000ff0f00728c */ /* 0x000fd2000bf25310 */
[----:B------:R-:W-:Y:S05]  /*1690*/  BRA.U UP1, `(.L_x_4585) ;  /* 0x0000000101947547 */ /* 0x000fea000b800000 */
        /* <DEDUP_REMOVED lines=24> */
[----:B------:R-:W-:Y:S02]  /*1820*/  SHF.L.U32 R90, R23, 0x10, RZ ;  /* 0x00000010175a7819 */ /* 0x000fe400000006ff */
        /* <DEDUP_REMOVED lines=12> */
.L_x_4585:
[----:B-----5:R-:W-:Y:S01]  /*18f0*/  SHF.L.U32 R6, R88, 0x10, RZ ;  /* 0x0000001058067819 */ /* 0x020fe200000006ff */
[----:B------:R-:W-:Y:S01]  /*1900*/  IMAD.U32 R94, R90, 0x10000, RZ ;  /* 0x000100005a5e7824 */ /* 0x000fe200078e00ff */
[----:B------:R-:W-:Y:S02]  /*1910*/  SHF.L.U32 R13, R20, 0x10, RZ ;  /* 0x00000010140d7819 */ /* 0x000fe400000006ff */
[----:B------:R-:W-:Y:S02]  /*1920*/  SHF.L.U32 R10, R89, 0x10, RZ ;  /* 0x00000010590a7819 */ /* 0x000fe400000006ff */
[----:B------:R-:W-:Y:S01]  /*1930*/  SHF.L.U32 R15, R21, 0x10, RZ ;  /* 0x00000010150f7819 */ /* 0x000fe200000006ff */
[--C-:B------:R-:W-:Y:S01]  /*1940*/  FADD.FTZ R13, R13, R6.reuse ;  /* 0x000000060d0d7221 */ /* 0x100fe20000010000 */
[----:B------:R-:W-:Y:S02]  /*1950*/  SHF.L.U32 R14, R16, 0x10, RZ ;  /* 0x00000010100e7819 */ /* 0x000fe400000006ff */
[----:B------:R-:W-:Y:S01]  /*1960*/  PRMT R6, R20, 0x7632, R6 ;  /* 0x0000763214067816 */ /* 0x000fe20000000006 */
[----:B------:R-:W-:Y:S01]  /*1970*/  FADD.FTZ R10, R15, R10 ;  /* 0x0000000a0f0a7221 */ /* 0x000fe20000010000 */
[----:B------:R-:W-:-:S02]  /*1980*/  PRMT R88, R88, 0x7632, R88 ;  /* 0x0000763258587816 */ /* 0x000fc40000000058 */
[----:B------:R-:W-:Y:S02]  /*1990*/  SHF.L.U32 R15, R22, 0x10, RZ ;  /* 0x00000010160f7819 */ /* 0x000fe400000006ff */
        /* <DEDUP_REMOVED lines=27> */
[C---:B------:R-:W-:Y:S01]  /*1b50*/  PRMT R15, R19.reuse, 0x7632, R15 ;  /* 0x00007632130f7816 */ /* 0x040fe2000000000f */
        /* <DEDUP_REMOVED lines=17> */
.L_x_4584:
[----:B------:R-:W0:Y:S01]  /*1c70*/  @UP0 LDCU.64 UR4, c[0x0][0x3a8] ;  /* 0x00007500ff0407ac */ /* 0x000e220008000a00 */
[----:B------:R-:W-:Y:S01]  /*1c80*/  PLOP3.LUT P0, PT, PT, PT, UP0, 0x80, 0x8 ;  /* 0x000000000008781c */ /* 0x000fe20003f0f008 */
[----:B------:R-:W-:Y:S01]  /*1c90*/  IMAD.MOV.U32 R88, RZ, RZ, 0x10 ;  /* 0x00000010ff587424 */ /* 0x000fe200078e00ff */
[----:B------:R-:W-:-:S11]  /*1ca0*/  PLOP3.LUT P1, PT, PT, PT, UP0, 0x80, 0x8 ;  /* 0x000000000008781c */ /* 0x000fd60003f2f008 */
[C---:B0-----:R-:W-:Y:S01]  /*1cb0*/  @P0 IMAD.WIDE.U32 R88, R117.reuse, R88, UR4 ;  /* 0x0000000475580e25 */ /* 0x041fe2000f8e0058 */
[----:B------:R-:W-:-:S04]  /*1cc0*/  IADD3 R117, PT, PT, R117, 0x20, RZ ;  /* 0x0000002075757810 */ /* 0x000fc80007ffe0ff */
[----:B------:R1:W-:Y:S03]  /*1cd0*/  @P1 STG.E.128 desc[UR6][R88.64], R12 ;  /* 0x0000000c58001986 */ /* 0x0003e6000c101d06 */
.L_x_4581:
[----:B------:R-:W-:Y:S05]  /*1ce0*/  BSYNC.RECONVERGENT B0 ;  /* 0x0000000000007941 */ /* 0x000fea0003800200 */
.L_x_4580:
        /* <DEDUP_REMOVED lines=35> */
.L_x_4589:
[----:B-----5:R-:W-:Y:S01]  /*1f20*/  SHF.L.U32 R11, R89, 0x10, RZ ;  /* 0x00000010590b7819 */ /* 0x020fe200000006ff */
[----:B------:R-:W-:Y:S01]  /*1f30*/  IMAD.U32 R7, R88, 0x10000, RZ ;  /* 0x0001000058077824 */ /* 0x000fe200078e00ff */
[----:B------:R-:W-:Y:S01]  /*1f40*/  SHF.L.U32 R12, R16, 0x10, RZ ;  /* 0x00000010100c7819 */ /* 0x000fe200000006ff */
[----:B------:R-:W-:Y:S01]  /*1f50*/  IMAD.U32 R95, R18, 0x10000, RZ ;  /* 0x00010000125f7824 */ /* 0x000fe200078e00ff */
[----:B------:R-:W-:Y:S02]  /*1f60*/  SHF.L.U32 R14, R17, 0x10, RZ ;  /* 0x00000010110e7819 */ /* 0x000fe400000006ff */
[----:B------:R-:W-:Y:S01]  /*1f70*/  PRMT R108, R90, 0x7632, R108 ;  /* 0x000076325a6c7816 */ /* 0x000fe2000000006c */
[----:B------:R-:W-:Y:S01]  /*1f80*/  FADD.FTZ R7, R12, R7 ;  /* 0x000000070c077221 */ /* 0x000fe20000010000 */
[----:B------:R-:W-:Y:S01]  /*1f90*/  SHF.L.U32 R90, R90, 0x10, RZ ;  /* 0x000000105a5a7819 */ /* 0x000fe200000006ff */
[----:B------:R-:W-:Y:S01]  /*1fa0*/  FADD.FTZ R11, R14, R11 ;  /* 0x0000000b0e0b7221 */ /* 0x000fe20000010000 */
[----:B------:R-:W-:-:S02]  /*1fb0*/  PRMT R107, R88, 0x7632, R107 ;  /* 0x00007632586b7816 */ /* 0x000fc4000000006b */
[----:B------:R-:W-:Y:S01]  /*1fc0*/  PRMT R110, R91, 0x7632, R110 ;  /* 0x000076325b6e7816 */ /* 0x000fe2000000006e */
[----:B------:R-:W-:Y:S01]  /*1fd0*/  FADD.FTZ R95, R95, R90 ;  /* 0x0000005a5f5f7221 */ /* 0x000fe20000010000 */
[----:B------:R-:W-:Y:S02]  /*1fe0*/  PRMT R15, R19, 0x7632, R15 ;  /* 0x00007632130f7816 */ /* 0x000fe4000000000f */
[----:B------:R-:W-:Y:S01]  /*1ff0*/  PRMT R88, R89, 0x7632, R88 ;  /* 0x0000763259587816 */ /* 0x000fe20000000058 */
[----:B------:R-:W-:Y:S01]  /*2000*/  IMAD.U32 R110, R110, 0x10000, RZ ;  /* 0x000100006e6e7824 */ /* 0x000fe200078e00ff */
[----:B------:R-:W-:Y:S02]  /*2010*/  PRMT R12, R16, 0x7632, R12 ;  /* 0x00007632100c7816 */ /* 0x000fe4000000000c */
        /* <DEDUP_REMOVED lines=21> */
.L_x_4588:
[----:B------:R-:W-:-:S04]  /*2170*/  UISETP.NE.U32.AND UP1, UPT, UR14, URZ, UPT ;  /* 0x000000ff0e00728c */ /* 0x000fc8000bf25070 */
[----:B------:R-:W-:-:S09]  /*2180*/  UISETP.NE.AND.EX UP1, UPT, UR15, URZ, UPT, UP1 ;  /* 0x000000ff0f00728c */ /* 0x000fd2000bf25310 */
[----:B------:R-:W-:Y:S05]  /*2190*/  BRA.U UP1, `(.L_x_4591) ;  /* 0x0000000101947547 */ /* 0x000fea000b800000 */
[----:B-----5:R-:W-:Y:S01]  /*21a0*/  SHF.L.U32 R7, R88, 0x10, RZ ;  /* 0x0000001058077819 */ /* 0x020fe200000006ff */
[----:B------:R-:W-:Y:S01]  /*21b0*/  IMAD.U32 R14, R21, 0x10000, RZ ;  /* 0x00010000150e7824 */ /* 0x000fe200078e00ff */
        /* <DEDUP_REMOVED lines=14> */
[----:B------:R-:W-:Y:S02]  /*22a0*/  PRMT R13, R21, 0x7632, R13 ;  /* 0x00007632150d7816 */ /* 0x000fe4000000000d */
[----:B------:R-:W-:-:S02]  /*22b0*/  PRMT R14, R22, 0x7632, R14 ;  /* 0x00007632160e7816 */ /* 0x000fc4000000000e */
[----:B------:R-:W-:Y:S01]  /*22c0*/  SHF.L.U32 R110, R110, 0x10, RZ ;  /* 0x000000106e6e7819 */ /* 0x000fe200000006ff */
[----:B------:R-:W-:Y:S01]  /*22d0*/  IMAD.U32 R13, R13, 0x10000, RZ ;  /* 0x000100000d0d7824 */ /* 0x000fe200078e00ff */
        /* <DEDUP_REMOVED lines=9> */
[----:B------:R-:W-:Y:S02]  /*2370*/  FADD.FTZ R107, R90, R91 ;  /* 0x0000005b5a6b7221 */ /* 0x000fe40000010000 */
[----:B------:R-:W-:Y:S01]  /*2380*/  FADD.FTZ R112, R119, R14 ;  /* 0x0000000e77707221 */ /* 0x000fe20000010000 */
[----:B------:R-:W-:Y:S01]  /*2390*/  F2FP.BF16.F32.PACK_AB R13, R110, R11 ;  /* 0x0000000b6e0d723e */ /* 0x000fe200000010ff */
[----:B------:R-:W-:Y:S01]  /*23a0*/  FADD.FTZ R108, R89, R12 ;  /* 0x0000000c596c7221 */ /* 0x000fe20000010000 */
[----:B------:R-:W-:Y:S02]  /*23b0*/  F2FP.BF16.F32.PACK_AB R15, R114, R107 ;  /* 0x0000006b720f723e */ /* 0x000fe400000010ff */
[----:B------:R-:W-:-:S02]  /*23c0*/  F2FP.BF16.F32.PACK_AB R14, R112, R95 ;  /* 0x0000005f700e723e */ /* 0x000fc400000010ff */
[----:B------:R-:W-:Y:S01]  /*23d0*/  F2FP.BF16.F32.PACK_AB R12, R108, R7 ;  /* 0x000000076c0c723e */ /* 0x000fe200000010ff */
[----:B------:R-:W-:Y:S06]  /*23e0*/  BRA `(.L_x_4590) ;  /* 0x0000000000e07947 */ /* 0x000fec0003800000 */
.L_x_4591:
[----:B-----5:R-:W-:Y:S01]  /*23f0*/  SHF.L.U32 R7, R88, 0x10, RZ ;  /* 0x0000001058077819 */ /* 0x020fe200000006ff */
[----:B------:R-:W-:Y:S01]  /*2400*/  IMAD.U32 R14, R21, 0x10000, RZ ;  /* 0x00010000150e7824 */ /* 0x000fe200078e00ff */
[----:B------:R-:W-:Y:S01]  /*2410*/  SHF.L.U32 R12, R20, 0x10, RZ ;  /* 0x00000010140c7819 */ /* 0x000fe200000006ff */
[----:B------:R-:W-:Y:S01]  /*2420*/  IMAD.U32 R110, R23, 0x10000, RZ ;  /* 0x00010000176e7824 */ /* 0x000fe200078e00ff */
[----:B------:R-:W-:Y:S02]  /*2430*/  SHF.L.U32 R11, R89, 0x10, RZ ;  /* 0x00000010590b7819 */ /* 0x000fe400000006ff */
[----:B------:R-:W-:Y:S01]  /*2440*/  PRMT R88, R88, 0x7632, R88 ;  /* 0x0000763258587816 */ /* 0x000fe20000000058 */
[--C-:B------:R-:W-:Y:S01]  /*2450*/  FADD.FTZ R13, R12, R7.reuse ;  /* 0x000000070c0d7221 */ /* 0x100fe20000010000 */
[----:B------:R-:W-:Y:S01]  /*2460*/  PRMT R7, R20, 0x7632, R7 ;  /* 0x0000763214077816 */ /* 0x000fe20000000007 */
[----:B------:R-:W-:Y:S01]  /*2470*/  FADD.FTZ R11, R14, R11 ;  /* 0x0000000b0e0b7221 */ /* 0x000fe20000010000 */
        /* <DEDUP_REMOVED lines=8> */
[----:B------:R-:W-:Y:S01]  /*2500*/  FADD.FTZ R107, R110, R107 ;  /* 0x0000006b6e6b7221 */ /* 0x000fe20000010000 */
[----:B------:R-:W-:-:S02]  /*2510*/  SHF.L.U32 R95, R90, 0x10, RZ ;  /* 0x000000105a5f7819 */ /* 0x000fc400000006ff */
[----:B------:R-:W-:Y:S02]  /*2520*/  PRMT R91, R91, 0x7632, R91 ;  /* 0x000076325b5b7816 */ /* 0x000fe4000000005b */
[----:B------:R-:W-:Y:S02]  /*2530*/  PRMT R15, R23, 0x7632, R15 ;  /* 0x00007632170f7816 */ /* 0x000fe4000000000f */
[C---:B------:R-:W-:Y:S02]  /*2540*/  SHF.L.U32 R90, R22.reuse, 0x10, RZ ;  /* 0x00000010165a7819 */ /* 0x040fe400000006ff */
        /* <DEDUP_REMOVED lines=34> */
.L_x_4590:
[----:B------:R-:W0:Y:S01]  /*2770*/  @UP0 LDCU.64 UR4, c[0x0][0x3a8] ;  /* 0x00007500ff0407ac */ /* 0x000e220008000a00 */
[----:B------:R-:W-:Y:S02]  /*2780*/  PLOP3.LUT P0, PT, PT, PT, UP0, 0x80, 0x8 ;  /* 0x000000000008781c */ /* 0x000fe40003f0f008 */
[----:B------:R-:W-:Y:S02]  /*2790*/  PLOP3.LUT P2, PT, PT, PT, UP0, 0x80, 0x8 ;  /* 0x000000000008781c */ /* 0x000fe40003f4f008 */
[----:B------:R-:W-:-:S09]  /*27a0*/  MOV R88, 0x10 ;  /* 0x0000001000587802 */ /* 0x000fd20000000f00 */
[C---:B0-----:R-:W-:Y:S01]  /*27b0*/  @P0 IMAD.WIDE.U32 R88, R117.reuse, R88, UR4 ;  /* 0x0000000475580e25 */ /* 0x041fe2000f8e0058 */
[----:B------:R-:W-:-:S04]  /*27c0*/  IADD3 R117, PT, PT, R117, 0x20, RZ ;  /* 0x0000002075757810 */ /* 0x000fc80007ffe0ff */
[----:B------:R2:W-:Y:S03]  /*27d0*/  @P2 STG.E.128 desc[UR6][R88.64], R12 ;  /* 0x0000000c58002986 */ /* 0x0005e6000c101d06 */
.L_x_4587:
[----:B------:R-:W-:Y:S05]  /*27e0*/  BSYNC.RECONVERGENT B0 ;  /* 0x0000000000007941 */ /* 0x000fea0003800200 */
.L_x_4586:
[----:B------:R-:W-:Y:S01]  /*27f0*/  ISETP.GE.U32.AND P2, PT, R3, 0x80, PT ;  /* 0x000000800300780c */ /* 0x000fe20003f46070 */
[----:B------:R-:W-:-:S12]  /*2800*/  BSSY.RECONVERGENT B0, `(.L_x_4592) ;  /* 0x00000ad000007945 */ /* 0x000fd80003800200 */
[----:B------:R-:W-:Y:S05]  /*2810*/  @!P2 BRA `(.L_x_4593) ;  /* 0x0000000800aca947 */ /* 0x000fea0003800000 */
[----:B------:R-:W-:Y:S01]  /*2820*/  ISETP.NE.U32.AND P0, PT, RZ, UR12, PT ;  /* 0x0000000cff007c0c */ /* 0x000fe2000bf05070 */
[----:B-12---:R-:W1:Y:S01]  /*2830*/  LDC.64 R88, c[0x0][0x390] ;  /* 0x0000e400ff587b82 */ /* 0x006e620000000a00 */
        /* <DEDUP_REMOVED lines=30> */
.L_x_4595:
[----:B-----5:R-:W-:Y:S01]  /*2a20*/  PRMT R111, R90, 0x7632, R111 ;  /* 0x000076325a6f7816 */ /* 0x020fe2000000006f */
[----:B------:R-:W-:Y:S01]  /*2a30*/  IMAD.U32 R92, R17, 0x10000, RZ ;  /* 0x00010000115c7824 */ /* 0x000fe200078e00ff */
[----:B------:R-:W-:Y:S02]  /*2a40*/  SHF.L.U32 R8, R88, 0x10, RZ ;  /* 0x0000001058087819 */ /* 0x000fe400000006ff */
[----:B------:R-:W-:Y:S01]  /*2a50*/  SHF.L.U32 R90, R90, 0x10, RZ ;  /* 0x000000105a5a7819 */ /* 0x000fe200000006ff */
        /* <DEDUP_REMOVED lines=27> */
[----:B------:R-:W-:Y:S01]  /*2c10*/  FADD.FTZ R116, R116, R15 ;  /* 0x0000000f74747221 */ /* 0x000fe20000010000 */
[----:B------:R-:W-:Y:S01]  /*2c20*/  F2FP.BF16.F32.PACK_AB R13, R111, R92 ;  /* 0x0000005c6f0d723e */ /* 0x000fe200000010ff */
[----:B------:R-:W-:-:S03]  /*2c30*/  FADD.FTZ R109, R109, R12 ;  /* 0x0000000c6d6d7221 */ /* 0x000fc60000010000 */
[----:B------:R-:W-:Y:S02]  /*2c40*/  F2FP.BF16.F32.PACK_AB R15, R116, R115 ;  /* 0x00000073740f723e */ /* 0x000fe400000010ff */
[----:B------:R-:W-:Y:S01]  /*2c50*/  F2FP.BF16.F32.PACK_AB R12, R109, R8 ;  /* 0x000000086d0c723e */ /* 0x000fe200000010ff */
[----:B------:R-:W-:Y:S06]  /*2c60*/  BRA `(.L_x_4596) ;  /* 0x0000000400807947 */ /* 0x000fec0003800000 */
.L_x_4594:
[----:B------:R-:W-:-:S04]  /*2c70*/  UISETP.NE.U32.AND UP1, UPT, UR14, URZ, UPT ;  /* 0x000000ff0e00728c */ /* 0x000fc8000bf25070 */
[----:B------:R-:W-:-:S09]  /*2c80*/  UISETP.NE.AND.EX UP1, UPT, UR15, URZ, UPT, UP1 ;  /* 0x000000ff0f00728c */ /* 0x000fd2000bf25310 */
[----:B------:R-:W-:Y:S05]  /*2c90*/  BRA.U UP1, `(.L_x_4597) ;  /* 0x0000000101947547 */ /* 0x000fea000b800000 */
[----:B-----5:R-:W-:Y:S01]  /*2ca0*/  PRMT R111, R90, 0x7632, R111 ;  /* 0x000076325a6f7816 */ /* 0x020fe2000000006f */
[----:B------:R-:W-:Y:S01]  /*2cb0*/  IMAD.U32 R13, R20, 0x10000, RZ ;  /* 0x00010000140d7824 */ /* 0x000fe200078e00ff */
[----:B------:R-:W-:Y:S02]  /*2cc0*/  SHF.L.U32 R8, R88, 0x10, RZ ;  /* 0x0000001058087819 */ /* 0x000fe400000006ff */
[----:B------:R-:W-:Y:S02]  /*2cd0*/  SHF.L.U32 R90, R90, 0x10, RZ ;  /* 0x000000105a5a7819 */ /* 0x000fe400000006ff */
[----:B------:R-:W-:Y:S01]  /*2ce0*/  SHF.L.U32 R15, R22, 0x10, RZ ;  /* 0x00000010160f7819 */ /* 0x000fe200000006ff */
[----:B------:R-:W-:Y:S01]  /*2cf0*/  FADD.FTZ R8, R13, R8 ;  /* 0x000000080d087221 */ /* 0x000fe20000010000 */
[----:B------:R-:W-:Y:S02]  /*2d00*/  PRMT R109, R88, 0x7632, R109 ;  /* 0x00007632586d7816 */ /* 0x000fe4000000006d */
[----:B------:R-:W-:Y:S01]  /*2d10*/  PRMT R14, R22, 0x7632, R14 ;  /* 0x00007632160e7816 */ /* 0x000fe2000000000e */
[----:B------:R-:W-:Y:S01]  /*2d20*/  FADD.FTZ R96, R15, R90 ;  /* 0x0000005a0f607221 */ /* 0x000fe20000010000 */
[----:B------:R-:W-:-:S02]  /*2d30*/  PRMT R88, R89, 0x7632, R88 ;  /* 0x0000763259587816 */ /* 0x000fc40000000058 */
[----:B------:R-:W-:Y:S01]  /*2d40*/  PRMT R113, R91, 0x7632, R113 ;  /* 0x000076325b717816 */ /* 0x000fe20000000071 */
[----:B------:R-:W-:Y:S01]  /*2d50*/  IMAD.U32 R14, R14, 0x10000, RZ ;  /* 0x000100000e0e7824 */ /* 0x000fe200078e00ff */
[----:B------:R-:W-:Y:S01]  /*2d60*/  PRMT R12, R20, 0x7632, R12 ;  /* 0x00007632140c7816 */ /* 0x000fe2000000000c */
[----:B------:R-:W-:Y:S01]  /*2d70*/  IMAD.U32 R88, R88, 0x10000, RZ ;  /* 0x0001000058587824 */ /* 0x000fe200078e00ff */
[----:B------:R-:W-:Y:S02]  /*2d80*/  PRMT R13, R21, 0x7632, R13 ;  /* 0x00007632150d7816 */ /* 0x000fe4000000000d */
[----:B------:R-:W-:Y:S02]  /*2d90*/  PRMT R15, R23, 0x7632, R15 ;  /* 0x00007632170f7816 */ /* 0x000fe4000000000f */
[----:B------:R-:W-:Y:S02]  /*2da0*/  SHF.L.U32 R111, R111, 0x10, RZ ;  /* 0x000000106f6f7819 */ /* 0x000fe400000006ff */
        /* <DEDUP_REMOVED lines=20> */
.L_x_4597:
[----:B-----5:R-:W-:Y:S01]  /*2ef0*/  SHF.L.U32 R8, R88, 0x10, RZ ;  /* 0x0000001058087819 */ /* 0x020fe200000006ff */
[----:B------:R-:W-:Y:S01]  /*2f00*/  IMAD.U32 R92, R89, 0x10000, RZ ;  /* 0x00010000595c7824 */ /* 0x000fe200078e00ff */
[----:B------:R-:W-:Y:S01]  /*2f10*/  SHF.L.U32 R13, R20, 0x10, RZ ;  /* 0x00000010140d7819 */ /* 0x000fe200000006ff */
[----:B------:R-:W-:Y:S01]  /*2f20*/  IMAD.U32 R115, R91, 0x10000, RZ ;  /* 0x000100005b737824 */ /* 0x000fe200078e00ff */
[----:B------:R-:W-:Y:S02]  /*2f30*/  SHF.L.U32 R15, R21, 0x10, RZ ;  /* 0x00000010150f7819 */ /* 0x000fe400000006ff */
[----:B------:R-:W-:Y:S01]  /*2f40*/  SHF.L.U32 R96, R90, 0x10, RZ ;  /* 0x000000105a607819 */ /* 0x000fe200000006ff */
[----:B------:R-:W-:Y:S01]  /*2f50*/  FADD.FTZ R13, R13, R8 ;  /* 0x000000080d0d7221 */ /* 0x000fe20000010000 */
[----:B------:R-:W-:Y:S01]  /*2f60*/  SHF.L.U32 R14, R16, 0x10, RZ ;  /* 0x00000010100e7819 */ /* 0x000fe200000006ff */
[----:B------:R-:W-:Y:S01]  /*2f70*/  FADD.FTZ R92, R15, R92 ;  /* 0x0000005c0f5c7221 */ /* 0x000fe20000010000 */
[----:B------:R-:W-:-:S02]  /*2f80*/  PRMT R8, R20, 0x7632, R8 ;  /* 0x0000763214087816 */ /* 0x000fc40000000008 */
[----:B------:R-:W-:Y:S02]  /*2f90*/  SHF.L.U32 R15, R22, 0x10, RZ ;  /* 0x00000010160f7819 */ /* 0x000fe400000006ff */
[----:B------:R-:W-:Y:S02]  /*2fa0*/  PRMT R88, R88, 0x7632, R88 ;  /* 0x0000763258587816 */ /* 0x000fe40000000058 */
        /* <DEDUP_REMOVED lines=23> */
[--C-:B------:R-:W-:Y:S01]  /*3120*/  FADD.FTZ R116, R116, R15.reuse ;  /* 0x0000000f74747221 */ /* 0x100fe20000010000 */
[----:B------:R-:W-:Y:S01]  /*3130*/  PRMT R15, R19, 0x7632, R15 ;  /* 0x00007632130f7816 */ /* 0x000fe2000000000f */
[----:B------:R-:W-:Y:S01]  /*3140*/  FADD.FTZ R115, R90, R115 ;  /* 0x000000735a737221 */ /* 0x000fe20000010000 */
[C---:B------:R-:W-:Y:S02]  /*3150*/  PRMT R14, R18.reuse, 0x7632, R14 ;  /* 0x00007632120e7816 */ /* 0x040fe4000000000e */
[----:B------:R-:W-:Y:S02]  /*3160*/  PRMT R13, R17, 0x7632, R13 ;  /* 0x00007632110d7816 */ /* 0x000fe4000000000d */
[----:B------:R-:W-:-:S02]  /*3170*/  SHF.L.U32 R89, R18, 0x10, RZ ;  /* 0x0000001012597819 */ /* 0x000fc400000006ff */
        /* <DEDUP_REMOVED lines=15> */
.L_x_4596:
[----:B------:R-:W0:Y:S01]  /*3270*/  @UP0 LDCU.64 UR4, c[0x0][0x3a8] ;  /* 0x00007500ff0407ac */ /* 0x000e220008000a00 */
[----:B------:R-:W-:Y:S01]  /*3280*/  PLOP3.LUT P0, PT, PT, PT, UP0, 0x80, 0x8 ;  /* 0x000000000008781c */ /* 0x000fe20003f0f008 */
[----:B------:R-:W-:Y:S01]  /*3290*/  HFMA2 R88, -RZ, RZ, 0, 9.5367431640625e-07 ;  /* 0x00000010ff587431 */ /* 0x000fe200000001ff */
[----:B------:R-:W-:-:S11]  /*32a0*/  PLOP3.LUT P3, PT, PT, PT, UP0, 0x80, 0x8 ;  /* 0x000000000008781c */ /* 0x000fd60003f6f008 */
[----:B0-----:R-:W-:-:S05]  /*32b0*/  @P0 IMAD.WIDE.U32 R88, R117, R88, UR4 ;  /* 0x0000000475580e25 */ /* 0x001fca000f8e0058 */
[----:B------:R3:W-:Y:S02]  /*32c0*/  @P3 STG.E.128 desc[UR6][R88.64], R12 ;  /* 0x0000000c58003986 */ /* 0x0007e4000c101d06 */
.L_x_4593:
[----:B------:R-:W-:Y:S05]  /*32d0*/  BSYNC.RECONVERGENT B0 ;  /* 0x0000000000007941 */ /* 0x000fea0003800200 */
.L_x_4592:
[----:B-123--:R-:W-:Y:S01]  /*32e0*/  FADD.FTZ R89, RZ, R5 ;  /* 0x00000005ff597221 */ /* 0x00efe20000010000 */
        /* <DEDUP_REMOVED lines=127> */
.L_x_4619:
        /* <DEDUP_REMOVED lines=18> */
[--C-:B------:R-:W-:Y:S01]  /*3c00*/  FADD.FTZ R91, R98, -R117.reuse ;  /* 0x80000075625b7221 */ /* 0x100fe20000010000 */
[--C-:B------:R-:W-:Y:S01]  /*3c10*/  FADD.FTZ R121, R102, -R117.reuse ;  /* 0x8000007566797221 */ /* 0x100fe20000010000 */
[--C-:B------:R-:W-:Y:S01]  /*3c20*/  FADD.FTZ R119, R93, -R117.reuse ;  /* 0x800000755d777221 */ /* 0x100fe20000010000 */
[C---:B------:R-:W-:Y:S01]  /*3c30*/  FMUL.FTZ R89, R118.reuse, R89 ;  /* 0x0000005976597220 */ /* 0x040fe20000410000 */
[C---:B------:R-:W-:Y:S01]  /*3c40*/  FMUL.FTZ R90, R118.reuse, R91 ;  /* 0x0000005b765a7220 */ /* 0x040fe20000410000 */
[----:B------:R-:W-:Y:S01]  /*3c50*/  FMUL.FTZ R120, R118, R121 ;  /* 0x0000007976787220 */ /* 0x000fe20000410000 */
[----:B------:R-:W-:Y:S01]  /*3c60*/  FADD.FTZ R91, R100, -R117 ;  /* 0x80000075645b7221 */ /* 0x000fe20000010000 */
[----:B-----5:R-:W-:Y:S01]  /*3c70*/  FFMA.FTZ R88, R89, R84, R76 ;  /* 0x0000005459587223 */ /* 0x020fe2000001004c */
[----:B------:R-:W-:Y:S01]  /*3c80*/  FFMA.FTZ R89, R90, R85, R77 ;  /* 0x000000555a597223 */ /* 0x000fe2000001004d */
[----:B------:R-:W-:Y:S01]  /*3c90*/  FFMA.FTZ R122, R120, R81, R73 ;  /* 0x00000051787a7223 */ /* 0x000fe20000010049 */
[C---:B------:R-:W-:Y:S01]  /*3ca0*/  FMUL.FTZ R90, R118.reuse, R91 ;  /* 0x0000005b765a7220 */ /* 0x040fe20000410000 */
[----:B------:R-:W1:Y:S01]  /*3cb0*/  LDC.64 R120, c[0x0][0x428] ;  /* 0x00010a00ff787b82 */ /* 0x000e620000000a00 */
[----:B------:R-:W-:Y:S01]  /*3cc0*/  FMUL.FTZ R119, R118, R119 ;  /* 0x0000007776777220 */ /* 0x000fe20000410000 */
[----:B------:R-:W-:Y:S01]  /*3cd0*/  F2FP.BF16.F32.PACK_AB R88, R89, R88 ;  /* 0x000000585958723e */ /* 0x000fe200000010ff */
[----:B------:R-:W-:Y:S01]  /*3ce0*/  FADD.FTZ R89, R9, -R117 ;  /* 0x8000007509597221 */ /* 0x000fe20000010000 */
[----:B------:R-:W-:Y:S01]  /*3cf0*/  FFMA.FTZ R90, R90, R87, R79 ;  /* 0x000000575a5a7223 */ /* 0x000fe2000001004f */
[----:B------:R-:W-:Y:S01]  /*3d00*/  FFMA.FTZ R119, R119, R80, R72 ;  /* 0x0000005077777223 */ /* 0x000fe20000010048 */
[----:B------:R-:W-:Y:S01]  /*3d10*/  FADD.FTZ R91, R104, -R117 ;  /* 0x80000075685b7221 */ /* 0x000fe20000010000 */
[----:B------:R-:W-:-:S03]  /*3d20*/  FMUL.FTZ R89, R118, R89 ;  /* 0x0000005976597220 */ /* 0x000fc60000410000 */
[----:B------:R-:W-:Y:S01]  /*3d30*/  FMUL.FTZ R91, R118, R91 ;  /* 0x0000005b765b7220 */ /* 0x000fe20000410000 */
[----:B------:R-:W-:-:S03]  /*3d40*/  FFMA.FTZ R89, R89, R86, R78 ;  /* 0x0000005659597223 */ /* 0x000fc6000001004e */
[----:B------:R-:W-:Y:S02]  /*3d50*/  FFMA.FTZ R91, R91, R82, R74 ;  /* 0x000000525b5b7223 */ /* 0x000fe4000001004a */
[----:B------:R-:W-:Y:S02]  /*3d60*/  F2FP.BF16.F32.PACK_AB R89, R90, R89 ;  /* 0x000000595a59723e */ /* 0x000fe400000010ff */
[----:B------:R-:W-:Y:S01]  /*3d70*/  F2FP.BF16.F32.PACK_AB R90, R122, R119 ;  /* 0x000000777a5a723e */ /* 0x000fe200000010ff */
[----:B------:R-:W-:-:S04]  /*3d80*/  FADD.FTZ R119, R97, -R117 ;  /* 0x8000007561777221 */ /* 0x000fc80000010000 */
[----:B------:R-:W-:Y:S01]  /*3d90*/  FMUL.FTZ R122, R118, R119 ;  /* 0x00000077767a7220 */ /* 0x000fe20000410000 */
[C---:B-1----:R-:W-:Y:S01]  /*3da0*/  IMAD.WIDE.U32 R120, R0.reuse, 0x10, R120 ;  /* 0x0000001000787825 */ /* 0x042fe200078e0078 */
[----:B------:R-:W-:-:S03]  /*3db0*/  IADD3 R0, PT, PT, R0, 0x20, RZ ;  /* 0x0000002000007810 */ /* 0x000fc60007ffe0ff */
[----:B------:R-:W-:-:S05]  /*3dc0*/  FFMA.FTZ R122, R122, R83, R75 ;  /* 0x000000537a7a7223 */ /* 0x000fca000001004b */
[----:B------:R-:W-:-:S05]  /*3dd0*/  F2FP.BF16.F32.PACK_AB R91, R122, R91 ;  /* 0x0000005b7a5b723e */ /* 0x000fca00000010ff */
[----:B------:R2:W-:Y:S02]  /*3de0*/  STG.E.128 desc[UR6][R120.64], R88 ;  /* 0x0000005878007986 */ /* 0x0005e4000c101d06 */
.L_x_4600:
[----:B------:R-:W-:Y:S05]  /*3df0*/  BSYNC.RECONVERGENT B0 ;  /* 0x0000000000007941 */ /* 0x000fea0003800200 */
.L_x_4599:
[----:B------:R-:W-:Y:S01]  /*3e00*/  ISETP.GE.U32.AND P3, PT, R3, 0x40, PT ;  /* 0x000000400300780c */ /* 0x000fe20003f66070 */
[----:B------:R-:W-:-:S12]  /*3e10*/  BSSY.RECONVERGENT B0, `(.L_x_4601) ;  /* 0x0000022000007945 */ /* 0x000fd80003800200 */
[----:B------:R-:W-:Y:S05]  /*3e20*/  @!P3 BRA `(.L_x_4602) ;  /* 0x000000000080b947 */ /* 0x000fea0003800000 */
[--C-:B-12---:R-:W-:Y:S01]  /*3e30*/  FADD.FTZ R89, R6, -R117.reuse ;  /* 0x8000007506597221 */ /* 0x106fe20000010000 */
        /* <DEDUP_REMOVED lines=31> */
.L_x_4602:
[----:B------:R-:W-:Y:S05]  /*4030*/  BSYNC.RECONVERGENT B0 ;  /* 0x0000000000007941 */ /* 0x000fea0003800200 */
.L_x_4601:
[----:B------:R-:W-:Y:S04]  /*4040*/  BSSY.RECONVERGENT B0, `(.L_x_4603) ;  /* 0x0000022000007945 */ /* 0x000fe80003800200 */
[----:B------:R-:W-:Y:S05]  /*4050*/  @!P1 BRA `(.L_x_4604) ;  /* 0x0000000000809947 */ /* 0x000fea0003800000 */
[--C-:B-123--:R-:W-:Y:S01]  /*4060*/  FADD.FTZ R89, R7, -R117.reuse ;  /* 0x8000007507597221 */ /* 0x10efe20000010000 */
        /* <DEDUP_REMOVED lines=26> */
[----:B-1----:R-:W-:-:S04]  /*4210*/  IMAD.WIDE.U32 R120, R0, 0x10, R120 ;  /* 0x0000001000787825 */ /* 0x002fc800078e0078 */
[----:B------:R-:W-:Y:S01]  /*4220*/  FFMA.FTZ R122, R122, R51, R43 ;  /* 0x000000337a7a7223 */ /* 0x000fe2000001002b */
[----:B------:R-:W-:-:S04]  /*4230*/  VIADD R0, R0, 0x20 ;  /* 0x0000002000007836 */ /* 0x000fc80000000000 */
[----:B------:R-:W-:-:S05]  /*4240*/  F2FP.BF16.F32.PACK_AB R91, R122, R91 ;  /* 0x0000005b7a5b723e */ /* 0x000fca00000010ff */
[----:B------:R4:W-:Y:S02]  /*4250*/  STG.E.128 desc[UR6][R120.64], R88 ;  /* 0x0000005878007986 */ /* 0x0009e4000c101d06 */
.L_x_4604:
[----:B------:R-:W-:Y:S05]  /*4260*/  BSYNC.RECONVERGENT B0 ;  /* 0x0000000000007941 */ /* 0x000fea0003800200 */
.L_x_4603:
[----:B------:R-:W-:Y:S04]  /*4270*/  BSSY.RECONVERGENT B0, `(.L_x_4605) ;  /* 0x0000021000007945 */ /* 0x000fe80003800200 */
[----:B------:R-:W-:Y:S05]  /*4280*/  @!P2 BRA `(.L_x_4606) ;  /* 0x00000000007ca947 */ /* 0x000fea0003800000 */
[--C-:B-1234-:R-:W-:Y:S01]  /*4290*/  FADD.FTZ R88, R115, -R117.reuse ;  /* 0x8000007573587221 */ /* 0x11efe20000010000 */
[--C-:B------:R-:W-:Y:S01]  /*42a0*/  FADD.FTZ R90, R116, -R117.reuse ;  /* 0x80000075745a7221 */ /* 0x100fe20000010000 */
[--C-:B------:R-:W-:Y:S01]  /*42b0*/  FADD.FTZ R89, R8, -R117.reuse ;  /* 0x8000007508597221 */ /* 0x100fe20000010000 */
[--C-:B------:R-:W-:Y:S01]  /*42c0*/  FADD.FTZ R125, R109, -R117.reuse ;  /* 0x800000756d7d7221 */ /* 0x100fe20000010000 */
[--C-:B------:R-:W-:Y:S01]  /*42d0*/  FADD.FTZ R123, R92, -R117.reuse ;  /* 0x800000755c7b7221 */ /* 0x100fe20000010000 */
[--C-:B------:R-:W-:Y:S01]  /*42e0*/  FADD.FTZ R119, R111, -R117.reuse ;  /* 0x800000756f777221 */ /* 0x100fe20000010000 */
[--C-:B------:R-:W-:Y:S01]  /*42f0*/  FADD.FTZ R121, R96, -R117.reuse ;  /* 0x8000007560797221 */ /* 0x100fe20000010000 */
[----:B------:R-:W-:Y:S01]  /*4300*/  FADD.FTZ R91, R113, -R117 ;  /* 0x80000075715b7221 */ /* 0x000fe20000010000 */
[C---:B------:R-:W-:Y:S01]  /*4310*/  FMUL.FTZ R117, R118.reuse, R88 ;  /* 0x0000005876757220 */ /* 0x040fe20000410000 */
[C---:B------:R-:W-:Y:S01]  /*4320*/  FMUL.FTZ R90, R118.reuse, R90 ;  /* 0x0000005a765a7220 */ /* 0x040fe20000410000 */
[C---:B------:R-:W-:Y:S01]  /*4330*/  FMUL.FTZ R88, R118.reuse, R125 ;  /* 0x0000007d76587220 */ /* 0x040fe20000410000 */
[----:B------:R-:W-:Y:S01]  /*4340*/  FMUL.FTZ R89, R118, R89 ;  /* 0x0000005976597220 */ /* 0x000fe20000410000 */
[----:B-----5:R-:W-:Y:S01]  /*4350*/  FFMA.FTZ R120, R117, R34, R26 ;  /* 0x0000002275787223 */ /* 0x020fe2000001001a */
[----:B------:R-:W-:Y:S01]  /*4360*/  FFMA.FTZ R125, R90, R35, R27 ;  /* 0x000000235a7d7223 */ /* 0x000fe2000001001b */
[C---:B------:R-:W-:Y:S01]  /*4370*/  FMUL.FTZ R117, R118.reuse, R123 ;  /* 0x0000007b76757220 */ /* 0x040fe20000410000 */
[C---:B------:R-:W-:Y:S01]  /*4380*/  FMUL.FTZ R90, R118.reuse, R119 ;  /* 0x00000077765a7220 */ /* 0x040fe20000410000 */
[C---:B------:R-:W-:Y:S01]  /*4390*/  FMUL.FTZ R121, R118.reuse, R121 ;  /* 0x0000007976797220 */ /* 0x040fe20000410000 */
[----:B------:R-:W-:Y:S01]  /*43a0*/  FMUL.FTZ R122, R118, R91 ;  /* 0x0000005b767a7220 */ /* 0x000fe20000410000 */
[----:B------:R-:W-:Y:S01]  /*43b0*/  F2FP.BF16.F32.PACK_AB R91, R125, R120 ;  /* 0x000000787d5b723e */ /* 0x000fe200000010ff */
[----:B------:R-:W1:Y:S01]  /*43c0*/  LDC.64 R118, c[0x0][0x428] ;  /* 0x00010a00ff767b82 */ /* 0x000e620000000a00 */
[----:B------:R-:W-:Y:S01]  /*43d0*/  FFMA.FTZ R120, R89, R36, R28 ;  /* 0x0000002459787223 */ /* 0x000fe2000001001c */
[----:B------:R-:W-:Y:S01]  /*43e0*/  FFMA.FTZ R89, R117, R38, R30 ;  /* 0x0000002675597223 */ /* 0x000fe2000001001e */
[----:B0-----:R-:W-:Y:S01]  /*43f0*/  FFMA.FTZ R124, R122, R33, R25 ;  /* 0x000000217a7c7223 */ /* 0x001fe20000010019 */
[----:B------:R-:W-:Y:S01]  /*4400*/  FFMA.FTZ R121, R121, R32, R24 ;  /* 0x0000002079797223 */ /* 0x000fe20000010018 */
[----:B------:R-:W-:Y:S01]  /*4410*/  FFMA.FTZ R122, R90, R39, R31 ;  /* 0x000000275a7a7223 */ /* 0x000fe2000001001f */
[----:B------:R-:W-:-:S03]  /*4420*/  FFMA.FTZ R117, R88, R37, R29 ;  /* 0x0000002558757223 */ /* 0x000fc6000001001d */
[----:B------:R-:W-:Y:S02]  /*4430*/  F2FP.BF16.F32.PACK_AB R90, R124, R121 ;  /* 0x000000797c5a723e */ /* 0x000fe400000010ff */
[----:B------:R-:W-:Y:S02]  /*4440*/  F2FP.BF16.F32.PACK_AB R89, R122, R89 ;  /* 0x000000597a59723e */ /* 0x000fe400000010ff */
[----:B------:R-:W-:Y:S01]  /*4450*/  F2FP.BF16.F32.PACK_AB R88, R117, R120 ;  /* 0x000000787558723e */ /* 0x000fe200000010ff */
[----:B-1----:R-:W-:-:S05]  /*4460*/  IMAD.WIDE.U32 R118, R0, 0x10, R118 ;  /* 0x0000001000767825 */ /* 0x002fca00078e0076 */
[----:B------:R0:W-:Y:S02]  /*4470*/  STG.E.128 desc[UR6][R118.64], R88 ;  /* 0x0000005876007986 */ /* 0x0001e4000c101d06 */
.L_x_4606:
[----:B------:R-:W-:Y:S05]  /*4480*/  BSYNC.RECONVERGENT B0 ;  /* 0x0000000000007941 */ /* 0x000fea0003800200 */
.L_x_4605:
[----:B01234-:R-:W0:Y:S02]  /*4490*/  LDC.64 R88, c[0x0][0x380] ;  /* 0x0000e000ff587b82 */ /* 0x01fe240000000a00 */
[----:B0-----:R-:W-:-:S04]  /*44a0*/  LEA R2, R88, R2, 0x2 ;  /* 0x0000000258027211 */ /* 0x001fc800078e10ff */
[----:B------:R-:W-:-:S13]  /*44b0*/  ISETP.GE.AND P1, PT, R2, R89, PT ;  /* 0x000000590200720c */ /* 0x000fda0003f26270 */
[----:B------:R-:W-:Y:S05]  /*44c0*/  @!P1 BRA `(.L_x_4607) ;  /* 0xffffffc0008c9947 */ /* 0x000fea000383ffff */
[----:B------:R-:W-:Y:S05]  /*44d0*/  EXIT ;  /* 0x000000000000794d */ /* 0x000fea0003800000 */
.L_x_4598:
[----:B------:R-:W-:Y:S01]  /*44e0*/  HFMA2 R117, -RZ, RZ, 0, 5.9604644775390625e-08 ;  /* 0x00000001ff757431 */ /* 0x000fe200000001ff */
[----:B------:R-:W-:Y:S01]  /*44f0*/  BSSY B0, `(.L_x_4608) ;  /* 0x0000007000007945 */ /* 0x000fe20003800000 */
[----:B------:R-:W-:Y:S01]  /*4500*/  MOV R122, R89 ;  /* 0x00000059007a7202 */ /* 0x000fe20000000f00 */
[----:B------:R-:W-:Y:S01]  /*4510*/  IMAD.MOV.U32 R91, RZ, RZ, -0x1 ;  /* 0xffffffffff5b7424 */ /* 0x000fe200078e00ff */
[----:B------:R-:W-:-:S07]  /*4520*/  MOV R118, 0x1f ;  /* 0x0000001f00767802 */ /* 0x000fce0000000f00 */
[----:B-----5:R-:W-:Y:S05]  /*4530*/  WARPSYNC.COLLECTIVE R91, `(.L_x_4609) ;  /* 0x000000005b087348 */ /* 0x020fea0003c00000 */
[----:B------:R0:W1:Y:S02]  /*4540*/  SHFL.BFLY P6, R120, R122, R117, R118 ;  /* 0x0c0000757a787389 */ /* 0x00006400000c0076 */
[----:B01---5:R-:W-:Y:S05]  /*4550*/  ENDCOLLECTIVE ;  /* 0x000000000000791b */ /* 0x023fea0003800000 */
.L_x_4609:
[----:B------:R-:W-:Y:S05]  /*4560*/  BSYNC B0 ;  /* 0x0000000000007941 */ /* 0x000fea0003800000 */
.L_x_4608:
        /* <DEDUP_REMOVED lines=8> */
.L_x_4610:
[----:B------:R-:W-:Y:S02]  /*45f0*/  IMAD.MOV.U32 R117, RZ, RZ, 0x4 ;  /* 0x00000004ff757424 */ /* 0x000fe400078e00ff */
[----:B------:R-:W-:-:S05]  /*4600*/  FADD.FTZ R123, R122, R120 ;  /* 0x000000787a7b7221 */ /* 0x000fca0000010000 */
[----:B------:R-:W-:-:S07]  /*4610*/  MOV R122, R123 ;  /* 0x0000007b007a7202 */ /* 0x000fce0000000f00 */
[----:B------:R-:W-:Y:S05]  /*4620*/  WARPSYNC.COLLECTIVE R91, `(.L_x_4611) ;  /* 0x000000005b087348 */ /* 0x000fea0003c00000 */
[----:B------:R0:W1:Y:S02]  /*4630*/  SHFL.BFLY P6, R120, R122, R117, R118 ;  /* 0x0c0000757a787389 */ /* 0x00006400000c0076 */
[----:B01----:R-:W-:Y:S05]  /*4640*/  ENDCOLLECTIVE ;  /* 0x000000000000791b */ /* 0x003fea0003800000 */
.L_x_4611:
[----:B------:R-:W-:Y:S02]  /*4650*/  HFMA2 R117, -RZ, RZ, 0, 4.76837158203125e-07 ;  /* 0x00000008ff757431 */ /* 0x000fe400000001ff */
[----:B------:R-:W-:-:S05]  /*4660*/  FADD.FTZ R124, R123, R120 ;  /* 0x000000787b7c7221 */ /* 0x000fca0000010000 */
[----:B------:R-:W-:-:S07]  /*4670*/  MOV R122, R124 ;  /* 0x0000007c007a7202 */ /* 0x000fce0000000f00 */
[----:B------:R-:W-:Y:S05]  /*4680*/  WARPSYNC.COLLECTIVE R91, `(.L_x_4612) ;  /* 0x000000005b087348 */ /* 0x000fea0003c00000 */
[----:B------:R0:W1:Y:S02]  /*4690*/  SHFL.BFLY P6, R120, R122, R117, R118 ;  /* 0x0c0000757a787389 */ /* 0x00006400000c0076 */
[----:B01----:R-:W-:Y:S05]  /*46a0*/  ENDCOLLECTIVE ;  /* 0x000000000000791b */ /* 0x003fea0003800000 */
.L_x_4612:
[----:B------:R-:W-:Y:S02]  /*46b0*/  HFMA2 R117, -RZ, RZ, 0, 9.5367431640625e-07 ;  /* 0x00000010ff757431 */ /* 0x000fe400000001ff */
[----:B------:R-:W-:-:S05]  /*46c0*/  FADD.FTZ R125, R124, R120 ;  /* 0x000000787c7d7221 */ /* 0x000fca0000010000 */
[----:B------:R-:W-:-:S07]  /*46d0*/  MOV R122, R125 ;  /* 0x0000007d007a7202 */ /* 0x000fce0000000f00 */
[----:B------:R-:W-:Y:S05]  /*46e0*/  WARPSYNC.COLLECTIVE R91, `(.L_x_4613) ;  /* 0x000000005b087348 */ /* 0x000fea0003c00000 */
[----:B------:R0:W1:Y:S02]  /*46f0*/  SHFL.BFLY P6, R120, R122, R117, R118 ;  /* 0x0c0000757a787389 */ /* 0x00006400000c0076 */
[----:B01----:R-:W-:Y:S05]  /*4700*/  ENDCOLLECTIVE ;  /* 0x000000000000791b */ /* 0x003fea0003800000 */
.L_x_4613:
[----:B------:R-:W-:Y:S01]  /*4710*/  MOV R117, 0x1 ;  /* 0x0000000100757802 */ /* 0x000fe20000000f00 */
        /* <DEDUP_REMOVED lines=67> */
[----:B------:R-:W-:-:S03]  /*4b50*/  HFMA2 R118, -RZ, RZ, 0, 1.847743988037109375e-06 ;  /* 0x0000001fff767431 */ /* 0x000fc600000001ff */
[----:B------:R-:W-:-:S07]  /*4b60*/  IMAD.MOV.U32 R122, RZ, RZ, R88 ;  /* 0x000000ffff7a7224 */ /* 0x000fce00078e0058 */
[----:B------:R-:W-:Y:S05]  /*4b70*/  WARPSYNC.COLLECTIVE R91, `(.L_x_4614) ;  /* 0x000000005b087348 */ /* 0x000fea0003c00000 */
[----:B------:R0:W1:Y:S02]  /*4b80*/  SHFL.BFLY P6, R120, R122, R117, R118 ;  /* 0x0c0000757a787389 */ /* 0x00006400000c0076 */
[----:B01----:R-:W-:Y:S05]  /*4b90*/  ENDCOLLECTIVE ;  /* 0x000000000000791b */ /* 0x003fea0003800000 */
.L_x_4614:
[----:B------:R-:W-:Y:S02]  /*4ba0*/  HFMA2 R117, -RZ, RZ, 0, 1.1920928955078125e-07 ;  /* 0x00000002ff757431 */ /* 0x000fe400000001ff */
[----:B------:R-:W-:-:S05]  /*4bb0*/  FADD.FTZ R89, R88, R120 ;  /* 0x0000007858597221 */ /* 0x000fca0000010000 */
[----:B------:R-:W-:-:S07]  /*4bc0*/  MOV R122, R89 ;  /* 0x00000059007a7202 */ /* 0x000fce0000000f00 */
[----:B------:R-:W-:Y:S05]  /*4bd0*/  WARPSYNC.COLLECTIVE R91, `(.L_x_4615) ;  /* 0x000000005b087348 */ /* 0x000fea0003c00000 */
[----:B------:R0:W1:Y:S02]  /*4be0*/  SHFL.BFLY P6, R120, R122, R117, R118 ;  /* 0x0c0000757a787389 */ /* 0x00006400000c0076 */
[----:B01----:R-:W-:Y:S05]  /*4bf0*/  ENDCOLLECTIVE ;  /* 0x000000000000791b */ /* 0x003fea0003800000 */
.L_x_4615:
[----:B------:R-:W-:Y:S02]  /*4c00*/  IMAD.MOV.U32 R117, RZ, RZ, 0x4 ;  /* 0x00000004ff757424 */ /* 0x000fe400078e00ff */
[----:B------:R-:W-:-:S07]  /*4c10*/  FADD.FTZ R122, R89, R120 ;  /* 0x00000078597a7221 */ /* 0x000fce0000010000 */
[----:B------:R-:W-:Y:S05]  /*4c20*/  WARPSYNC.COLLECTIVE R91, `(.L_x_4616) ;  /* 0x000000005b087348 */ /* 0x000fea0003c00000 */
[----:B------:R0:W1:Y:S02]  /*4c30*/  SHFL.BFLY P6, R120, R122, R117, R118 ;  /* 0x0c0000757a787389 */ /* 0x00006400000c0076 */
[----:B01----:R-:W-:Y:S05]  /*4c40*/  ENDCOLLECTIVE ;  /* 0x000000000000791b */ /* 0x003fea0003800000 */
.L_x_4616:
[----:B------:R-:W-:Y:S02]  /*4c50*/  HFMA2 R117, -RZ, RZ, 0, 4.76837158203125e-07 ;  /* 0x00000008ff757431 */ /* 0x000fe400000001ff */
[----:B------:R-:W-:-:S05]  /*4c60*/  FADD.FTZ R123, R122, R120 ;  /* 0x000000787a7b7221 */ /* 0x000fca0000010000 */
[----:B------:R-:W-:-:S07]  /*4c70*/  MOV R122, R123 ;  /* 0x0000007b007a7202 */ /* 0x000fce0000000f00 */
[----:B------:R-:W-:Y:S05]  /*4c80*/  WARPSYNC.COLLECTIVE R91, `(.L_x_4617) ;  /* 0x000000005b087348 */ /* 0x000fea0003c00000 */
[----:B------:R0:W1:Y:S02]  /*4c90*/  SHFL.BFLY P6, R120, R122, R117, R118 ;  /* 0x0c0000757a787389 */ /* 0x00006400000c0076 */
[----:B01----:R-:W-:Y:S05]  /*4ca0*/  ENDCOLLECTIVE ;  /* 0x000000000000791b */ /* 0x003fea0003800000 */
.L_x_4617:
[----:B------:R-:W-:Y:S02]  /*4cb0*/  HFMA2 R117, -RZ, RZ, 0, 9.5367431640625e-07 ;  /* 0x00000010ff757431 */ /* 0x000fe400000001ff */
[----:B------:R-:W-:-:S05]  /*4cc0*/  FADD.FTZ R124, R123, R120 ;  /* 0x000000787b7c7221 */ /* 0x000fca0000010000 */
[----:B------:R-:W-:-:S07]  /*4cd0*/  MOV R122, R124 ;  /* 0x0000007c007a7202 */ /* 0x000fce0000000f00 */
[----:B------:R-:W-:Y:S05]  /*4ce0*/  WARPSYNC.COLLECTIVE R91, `(.L_x_4618) ;  /* 0x000000005b087348 */ /* 0x000fea0003c00000 */
[----:B------:R0:W1:Y:S02]  /*4cf0*/  SHFL.BFLY P6, R120, R122, R117, R118 ;  /* 0x0c0000757a787389 */ /* 0x00006400000c0076 */
[----:B01----:R-:W-:Y:S05]  /*4d00*/  ENDCOLLECTIVE ;  /* 0x000000000000791b */ /* 0x003fea0003800000 */
.L_x_4618:
[----:B------:R-:W-:Y:S05]  /*4d10*/  BRA `(.L_x_4619) ;  /* 0xffffffec00707947 */ /* 0x000fea000383ffff */
.L_x_4620:
        /* <DEDUP_REMOVED lines=14> */
.L_x_22688:


//--------------------- .text._ZN10layer_norm31ln_parallel_residual_fwd_kernelINS_13Kernel_traitsIf13__nv_bfloat16S2_S2_fjLj1024ELj1ELj4ELj1ELj16ENS_18Kernel_traits_baseILj1024EfS2_S2_S2_fjLj128EEEEELb0ELb1ELb1EEEvNS_9FwdParamsE --------------------------
	.section	.text._ZN10layer_norm31ln_parallel_residual_fwd_kernelINS_13Kernel_traitsIf13__nv_bfloat16S2_S2_fjLj1024ELj1ELj4ELj1ELj16ENS_18Kernel_traits_baseILj1024EfS2_S2_S2_fjLj128EEEEELb0ELb1ELb1EEEvNS_9FwdParamsE,"ax",@progbits
	.align	128
        .global         _ZN10layer_norm31ln_parallel_residual_fwd_kernelINS_13Kernel_traitsIf13__nv_bfloat16S2_S2_fjLj1024ELj1ELj4ELj1ELj16ENS_18Kernel_traits_baseILj1024EfS2_S2_S2_fjLj128EEEEELb0ELb1ELb1EEEvNS_9FwdParamsE
        .type           _ZN10layer_norm31ln_parallel_residual_fwd_kernelINS_13Kernel_traitsIf13__nv_bfloat16S2_S2_fjLj1024ELj1ELj4ELj1ELj16ENS_18Kernel_traits_baseILj1024EfS2_S2_S2_fjLj128EEEEELb0ELb1ELb1EEEvNS_9FwdParamsE,@function
        .size           _ZN10layer_norm31ln_parallel_residual_fwd_kernelINS_13Kernel_traitsIf13__nv_bfloat16S2_S2_fjLj1024ELj1ELj4ELj1ELj16ENS_18Kernel_traits_baseILj1024EfS2_S2_S2_fjLj128EEEEELb0ELb1ELb1EEEvNS_9FwdParamsE,(.L_x_22689 - _ZN10layer_norm31ln_parallel_residual_fwd_kernelINS_13Kernel_traitsIf13__nv_bfloat16S2_S2_fjLj1024ELj1ELj4ELj1ELj16ENS_18Kernel_traits_baseILj1024EfS2_S2_S2_fjLj128EEEEELb0ELb1ELb1EEEvNS_9FwdParamsE)
        .other          _ZN10layer_norm31ln_parallel_residual_fwd_kernelINS_13Kernel_traitsIf13__nv_bfloat16S2_S2_fjLj1024ELj1ELj4ELj1ELj16ENS_18Kernel_traits_baseILj1024EfS2_S2_S2_fjLj128EEEEELb0ELb1ELb1EEEvNS_9FwdParamsE,@"STO_CUDA_ENTRY STV_DEFAULT"
_ZN10layer_norm31ln_parallel_residual_fwd_kernelINS_13Kernel_traitsIf13__nv_bfloat16S2_S2_fjLj1024ELj1ELj4ELj1ELj16ENS_18Kernel_traits_baseILj1024EfS2_S2_S2_fjLj128EEEEELb0ELb1ELb1EEEvNS_9FwdParamsE:
.text._ZN10layer_norm31ln_parallel_residual_fwd_kernelINS_13Kernel_traitsIf13__nv_bfloat16S2_S2_fjLj1024ELj1ELj4ELj1ELj16ENS_18Kernel_traits_baseILj1024EfS2_S2_S2_fjLj128EEEEELb0ELb1ELb1EEEvNS_9FwdParamsE:
        /* <DEDUP_REMOVED lines=15> */
[----:B----4-:R-:W-:Y:S10]  /*00f0*/  BRA.U !UP0, `(.L_x_4621) ;  /* 0x0000000108547547 */ /* 0x010ff4000b800000 */
        /* <DEDUP_REMOVED lines=21> */
.L_x_4621:
[----:B------:R-:W0:Y:S02]  /*0250*/  LDC.64 R4, c[0x0][0x3d0] ;  /* 0x0000f400ff047b82 */ /* 0x000e240000000a00 */
[----:B0-----:R-:W-:-:S05]  /*0260*/  IMAD.WIDE.U32 R4, R0, 0x20, R4 ;  /* 0x0000002000047825 */ /* 0x001fca00078e0004 */
        /* <DEDUP_REMOVED lines=23> */
[----:B0-----:R-:W-:-:S07]  /*03e0*/  CS2R R44, SRZ ;  /* 0x00000000002c7805 */ /* 0x001fce000001ff00 */
.L_x_4622:
        /* <DEDUP_REMOVED lines=10> */
.L_x_4640:
[----:B----4-:R-:W-:Y:S01]  /*0490*/  ISETP.NE.U32.AND P2, PT, RZ, UR8, PT ;  /* 0x00000008ff007c0c */ /* 0x010fe2000bf45070 */
[----:B------:R-:W4:Y:S01]  /*04a0*/  LDC.64 R8, c[0x0][0x390] ;  /* 0x0000e400ff087b82 */ /* 0x000f220000000a00 */
[----:B-1----:R-:W-:Y:S02]  /*04b0*/  IMAD R3, R2, UR4, RZ ;  /* 0x0000000402037c24 */ /* 0x002fe4000f8e02ff */
[----:B------:R-:W-:-:S03]  /*04c0*/  ISETP.NE.AND.EX P2, PT, RZ, UR9, PT, P2 ;  /* 0x00000009ff007c0c */ /* 0x000fc6000bf45320 */
[----:B0-----:R-:W-:Y:S02]  /*04d0*/  SHF.R.S32.HI R4, RZ, 0x1f, R3 ;  /* 0x0000001fff047819 */ /* 0x001fe40000011403 */
[----:B------:R-:W0:Y:S02]  /*04e0*/  @P1 LDC.64 R10, c[0x0][0x398] ;  /* 0x0000e600ff0a1b82 */ /* 0x000e240000000a00 */
[----:B------:R-:W-:-:S04]  /*04f0*/  LEA.HI R3, R4, R3, RZ, 0x3 ;  /* 0x0000000304037211 */ /* 0x000fc800078f18ff */
[----:B------:R-:W-:Y:S02]  /*0500*/  LEA.HI.SX32 R110, R3, R0, 0x1d ;  /* 0x00000000036e7211 */ /* 0x000fe400078feaff */
[----:B------:R-:W1:Y:S03]  /*0510*/  @P2 LDC.64 R92, c[0x0][0x3a0] ;  /* 0x0000e800ff5c2b82 */ /* 0x000e660000000a00 */
[----:B----4-:R-:W-:-:S06]  /*0520*/  IMAD.WIDE.U32 R88, R110, 0x10, R8 ;  /* 0x000000106e587825 */ /* 0x010fcc00078e0008 */
[----:B-----5:R-:W5:Y:S01]  /*0530*/  LDG.E.128 R88, desc[UR6][R88.64] ;  /* 0x0000000658587981 */ /* 0x020f62000c1e1d00 */
[----:B0-----:R-:W-:-:S05]  /*0540*/  @P1 IMAD.WIDE.U32 R10, R110, 0x10, R10 ;  /* 0x000000106e0a1825 */ /* 0x001fca00078e000a */
[----:B------:R0:W5:Y:S01]  /*0550*/  @P1 LDG.E.128 R80, desc[UR6][R10.64] ;  /* 0x000000060a501981 */ /* 0x000162000c1e1d00 */
[----:B-1----:R-:W-:-:S05]  /*0560*/  @P2 IMAD.WIDE.U32 R92, R110, 0x10, R92 ;  /* 0x000000106e5c2825 */ /* 0x002fca00078e005c */
[----:B------:R-:W4:Y:S02]  /*0570*/  @P2 LDG.E.128 R76, desc[UR6][R92.64] ;  /* 0x000000065c4c2981 */ /* 0x000f24000c1e1d00 */
[----:B----4-:R-:W-:Y:S02]  /*0580*/  PRMT R6, R79, 0x7632, R6 ;  /* 0x000076324f067816 */ /* 0x010fe40000000006 */
[----:B------:R-:W-:Y:S02]  /*0590*/  PRMT R5, R78, 0x7632, R5 ;  /* 0x000076324e057816 */ /* 0x000fe40000000005 */
[----:B------:R-:W-:Y:S02]  /*05a0*/  PRMT R4, R77, 0x7632, R4 ;  /* 0x000076324d047816 */ /* 0x000fe40000000004 */
[----:B------:R-:W-:Y:S01]  /*05b0*/  PRMT R3, R76, 0x7632, R3 ;  /* 0x000076324c037816 */ /* 0x000fe20000000003 */
[----:B0-----:R-:W-:Y:S06]  /*05c0*/  @!P1 BRA `(.L_x_4623) ;  /* 0x00000004006c9947 */ /* 0x001fec0003800000 */
[----:B------:R-:W-:Y:S05]  /*05d0*/  @!P2 BRA `(.L_x_4624) ;  /* 0x0000000000d4a947 */ /* 0x000fea0003800000 */
[C---:B-----5:R-:W-:Y:S01]  /*05e0*/  PRMT R7, R88.reuse, 0x7632, R7 ;  /* 0x0000763258077816 */ /* 0x060fe20000000007 */
[----:B------:R-:W-:Y:S01]  /*05f0*/  IMAD.U32 R92, R83, 0x10000, RZ ;  /* 0x00010000535c7824 */ /* 0x000fe200078e00ff */
[----:B------:R-:W-:Y:S01]  /*0600*/  PRMT R84, R89, 0x7632, R84 ;  /* 0x0000763259547816 */ /* 0x000fe20000000054 */
[----:B------:R-:W-:Y:S01]  /*0610*/  IMAD.U32 R114, R5, 0x10000, RZ ;  /* 0x0001000005727824 */ /* 0x000fe200078e00ff */
[----:B------:R-:W-:Y:S02]  /*0620*/  SHF.L.U32 R88, R88, 0x10, RZ ;  /* 0x0000001058587819 */ /* 0x000fe400000006ff */
[----:B------:R-:W-:Y:S02]  /*0630*/  SHF.L.U32 R89, R89, 0x10, RZ ;  /* 0x0000001059597819 */ /* 0x000fe400000006ff */
[----:B------:R-:W-:Y:S02]  /*0640*/  SHF.L.U32 R11, R80, 0x10, RZ ;  /* 0x00000010500b7819 */ /* 0x000fe400000006ff */
[----:B------:R-:W-:-:S02]  /*0650*/  SHF.L.U32 R10, R81, 0x10, RZ ;  /* 0x00000010510a7819 */ /* 0x000fc400000006ff */
[----:B------:R-:W-:Y:S01]  /*0660*/  SHF.L.U32 R7, R7, 0x10, RZ ;  /* 0x0000001007077819 */ /* 0x000fe200000006ff */
[--C-:B------:R-:W-:Y:S01]  /*0670*/  FADD.FTZ R88, R88, R11.reuse ;  /* 0x0000000b58587221 */ /* 0x100fe20000010000 */
[----:B------:R-:W-:Y:S01]  /*0680*/  PRMT R11, R81, 0x7632, R11 ;  /* 0x00007632510b7816 */ /* 0x000fe2000000000b */
[--C-:B------:R-:W-:Y:S01]  /*0690*/  FADD.FTZ R89, R89, R10.reuse ;  /* 0x0000000a59597221 */ /* 0x100fe20000010000 */
[----:B------:R-:W-:Y:S02]  /*06a0*/  PRMT R10, R80, 0x7632, R10 ;  /* 0x00007632500a7816 */ /* 0x000fe4000000000a */
[----:B------:R-:W-:Y:S02]  /*06b0*/  SHF.L.U32 R84, R84, 0x10, RZ ;  /* 0x0000001054547819 */ /* 0x000fe400000006ff */
[----:B------:R-:W-:Y:S02]  /*06c0*/  SHF.L.U32 R10, R10, 0x10, RZ ;  /* 0x000000100a0a7819 */ /* 0x000fe400000006ff */
[----:B------:R-:W-:-:S02]  /*06d0*/  SHF.L.U32 R11, R11, 0x10, RZ ;  /* 0x000000100b0b7819 */ /* 0x000fc400000006ff */
[C---:B------:R-:W-:Y:S01]  /*06e0*/  PRMT R85, R90.reuse, 0x7632, R85 ;  /* 0x000076325a557816 */ /* 0x040fe20000000055 */
[----:B------:R-:W-:Y:S01]  /*06f0*/  FADD.FTZ R10, R7, R10 ;  /* 0x0000000a070a7221 */ /* 0x000fe20000010000 */
[----:B------:R-:W-:Y:S01]  /*0700*/  SHF.L.U32 R90, R90, 0x10, RZ ;  /* 0x000000105a5a7819 */ /* 0x000fe200000006ff */
[----:B------:R-:W-:Y:S01]  /*0710*/  FADD.FTZ R11, R84, R11 ;  /* 0x0000000b540b7221 */ /* 0x000fe20000010000 */
[C---:B------:R-:W-:Y:S02]  /*0720*/  SHF.L.U32 R87, R82.reuse, 0x10, RZ ;  /* 0x0000001052577819 */ /* 0x040fe400000006ff */
[----:B------:R-:W-:Y:S02]  /*0730*/  PRMT R7, R82, 0x7632, R7 ;  /* 0x0000763252077816 */ /* 0x000fe40000000007 */
        /* <DEDUP_REMOVED lines=31> */
.L_x_4624:
        /* <DEDUP_REMOVED lines=8> */
[----:B------:R-:W-:Y:S01]  /*09b0*/  PRMT R85, R91, 0x7632, R85 ;  /* 0x000076325b557816 */ /* 0x000fe20000000055 */
[--C-:B------:R-:W-:Y:S01]  /*09c0*/  FADD.FTZ R88, R88, R3.reuse ;  /* 0x0000000358587221 */ /* 0x100fe20000010000 */
[----:B------:R-:W-:-:S02]  /*09d0*/  PRMT R3, R80, 0x7632, R3 ;  /* 0x0000763250037816 */ /* 0x000fc40000000003 */
[----:B------:R-:W-:Y:S01]  /*09e0*/  PRMT R4, R81, 0x7632, R4 ;  /* 0x0000763251047816 */ /* 0x000fe20000000004 */
[----:B------:R-:W-:Y:S01]  /*09f0*/  IMAD.U32 R85, R85, 0x10000, RZ ;  /* 0x0001000055557824 */ /* 0x000fe200078e00ff */
[----:B------:R-:W-:Y:S02]  /*0a00*/  PRMT R5, R82, 0x7632, R5 ;  /* 0x0000763252057816 */ /* 0x000fe40000000005 */
[----:B------:R-:W-:Y:S02]  /*0a10*/  PRMT R6, R83, 0x7632, R6 ;  /* 0x0000763253067816 */ /* 0x000fe40000000006 */
        /* <DEDUP_REMOVED lines=8> */
[----:B------:R-:W-:Y:S02]  /*0aa0*/  SHF.L.U32 R84, R84, 0x10, RZ ;  /* 0x0000001054547819 */ /* 0x000fe400000006ff */
        /* <DEDUP_REMOVED lines=13> */
.L_x_4623:
[----:B------:R-:W-:Y:S05]  /*0b80*/  @!P2 BRA `(.L_x_4626) ;  /* 0x000000000084a947 */ /* 0x000fea0003800000 */
[C---:B-----5:R-:W-:Y:S01]  /*0b90*/  PRMT R84, R89.reuse, 0x7632, R84 ;  /* 0x0000763259547816 */ /* 0x060fe20000000054 */
[----:B------:R-:W-:Y:S01]  /*0ba0*/  IMAD.U32 R11, R76, 0x10000, RZ ;  /* 0x000100004c0b7824 */ /* 0x000fe200078e00ff */
[----:B------:R-:W-:Y:S02]  /*0bb0*/  SHF.L.U32 R89, R89, 0x10, RZ ;  /* 0x0000001059597819 */ /* 0x000fe400000006ff */
[----:B------:R-:W-:Y:S02]  /*0bc0*/  SHF.L.U32 R10, R77, 0x10, RZ ;  /* 0x000000104d0a7819 */ /* 0x000fe400000006ff */
[----:B------:R-:W-:Y:S02]  /*0bd0*/  PRMT R7, R88, 0x7632, R7 ;  /* 0x0000763258077816 */ /* 0x000fe40000000007 */
[----:B------:R-:W-:Y:S01]  /*0be0*/  PRMT R85, R90, 0x7632, R85 ;  /* 0x000076325a557816 */ /* 0x000fe20000000055 */
[----:B------:R-:W-:Y:S01]  /*0bf0*/  FADD.FTZ R95, R89, R10 ;  /* 0x0000000a595f7221 */ /* 0x000fe20000010000 */
[----:B------:R-:W-:-:S02]  /*0c00*/  PRMT R86, R91, 0x7632, R86 ;  /* 0x000076325b567816 */ /* 0x000fc40000000056 */
[----:B------:R-:W-:Y:S02]  /*0c10*/  SHF.L.U32 R10, R3, 0x10, RZ ;  /* 0x00000010030a7819 */ /* 0x000fe400000006ff */
[----:B------:R-:W-:Y:S02]  /*0c20*/  SHF.L.U32 R114, R5, 0x10, RZ ;  /* 0x0000001005727819 */ /* 0x000fe400000006ff */
[----:B------:R-:W-:Y:S02]  /*0c30*/  SHF.L.U32 R88, R88, 0x10, RZ ;  /* 0x0000001058587819 */ /* 0x000fe400000006ff */
[----:B------:R-:W-:Y:S02]  /*0c40*/  SHF.L.U32 R90, R90, 0x10, RZ ;  /* 0x000000105a5a7819 */ /* 0x000fe400000006ff */
[----:B------:R-:W-:Y:S01]  /*0c50*/  SHF.L.U32 R113, R78, 0x10, RZ ;  /* 0x000000104e717819 */ /* 0x000fe200000006ff */
[----:B------:R-:W-:Y:S01]  /*0c60*/  FADD.FTZ R88, R88, R11 ;  /* 0x0000000b58587221 */ /* 0x000fe20000010000 */
        /* <DEDUP_REMOVED lines=19> */
.L_x_4626:
        /* <DEDUP_REMOVED lines=11> */
[----:B------:R-:W-:-:S07]  /*0e50*/  SHF.L.U32 R116, R116, 0x10, RZ ;  /* 0x0000001074747819 */ /* 0x000fce00000006ff */
.L_x_4625:
[----:B------:R-:W0:Y:S01]  /*0e60*/  @P0 LDC.64 R4, c[0x0][0x3a8] ;  /* 0x0000ea00ff040b82 */ /* 0x000e220000000a00 */
[----:B------:R-:W-:-:S07]  /*0e70*/  IADD3 R109, PT, PT, R110, 0x20, RZ ;  /* 0x000000206e6d7810 */ /* 0x000fce0007ffe0ff */
[----:B------:R-:W1:Y:S08]  /*0e80*/  @P2 LDC.64 R10, c[0x0][0x3a0] ;  /* 0x0000e800ff0a2b82 */ /* 0x000e700000000a00 */
[----:B------:R-:W4:Y:S01]  /*0e90*/  @P1 LDC.64 R6, c[0x0][0x398] ;  /* 0x0000e600ff061b82 */ /* 0x000f220000000a00 */
[----:B------:R-:W-:-:S04]  /*0ea0*/  IMAD.WIDE.U32 R104, R109, 0x10, R8 ;  /* 0x000000106d687825 */ /* 0x000fc800078e0008 */
[----:B0-----:R-:W-:-:S05]  /*0eb0*/  @P0 IMAD.WIDE.U32 R4, R110, 0x10, R4 ;  /* 0x000000106e040825 */ /* 0x001fca00078e0004 */
[----:B------:R0:W-:Y:S01]  /*0ec0*/  @P0 STG.E.128 desc[UR6][R4.64], R84 ;  /* 0x0000005404000986 */ /* 0x0001e2000c101d06 */
[----:B-1----:R-:W-:-:S03]  /*0ed0*/  @P2 IMAD.WIDE.U32 R10, R109, 0x10, R10 ;  /* 0x000000106d0a2825 */ /* 0x002fc600078e000a */
[----:B------:R-:W5:Y:S04]  /*0ee0*/  LDG.E.128 R104, desc[UR6][R104.64] ;  /* 0x0000000668687981 */ /* 0x000f68000c1e1d00 */
[----:B------:R-:W2:Y:S01]  /*0ef0*/  @P2 LDG.E.128 R76, desc[UR6][R10.64] ;  /* 0x000000060a4c2981 */ /* 0x000ea2000c1e1d00 */
[----:B----4-:R-:W-:-:S05]  /*0f00*/  @P1 IMAD.WIDE.U32 R6, R109, 0x10, R6 ;  /* 0x000000106d061825 */ /* 0x010fca00078e0006 */
[----:B------:R0:W5:Y:S01]  /*0f10*/  @P1 LDG.E.128 R80, desc[UR6][R6.64] ;  /* 0x0000000606501981 */ /* 0x000162000c1e1d00 */
[----:B------:R-:W-:-:S04]  /*0f20*/  UISETP.NE.U32.AND UP0, UPT, UR10, URZ, UPT ;  /* 0x000000ff0a00728c */ /* 0x000fc8000bf05070 */
[----:B------:R-:W-:Y:S01]  /*0f30*/  UISETP.NE.AND.EX UP0, UPT, UR11, URZ, UPT, UP0 ;  /* 0x000000ff0b00728c */ /* 0x000fe2000bf05300 */
[----:B--2---:R-:W-:-:S08]  /*0f40*/  PRMT R3, R79, 0x7632, R3 ;  /* 0x000076324f037816 */ /* 0x004fd00000000003 */
[----:B0-----:R-:W-:Y:S05]  /*0f50*/  BRA.U UP0, `(.L_x_4627) ;  /* 0x0000000100d07547 */ /* 0x001fea000b800000 */
[----:B------:R-:W-:Y:S01]  /*0f60*/  UISETP.NE.U32.AND UP1, UPT, UR8, URZ, UPT ;  /* 0x000000ff0800728c */ /* 0x000fe2000bf25070 */
[----:B------:R-:W-:Y:S02]  /*0f70*/  PRMT R4, R78, 0x7632, R4 ;  /* 0x000076324e047816 */ /* 0x000fe40000000004 */
[----:B------:R-:W-:Y:S01]  /*0f80*/  PRMT R5, R77, 0x7632, R5 ;  /* 0x000076324d057816 */ /* 0x000fe20000000005 */
[----:B------:R-:W-:Y:S01]  /*0f90*/  UISETP.NE.AND.EX UP1, UPT, UR9, URZ, UPT, UP1 ;  /* 0x000000ff0900728c */ /* 0x000fe2000bf25310 */
[----:B------:R-:W-:-:S08]  /*0fa0*/  PRMT R6, R76, 0x7632, R6 ;  /* 0x000076324c067816 */ /* 0x000fd00000000006 */
[----:B------:R-:W-:Y:S05]  /*0fb0*/  BRA.U UP1, `(.L_x_4628) ;  /* 0x0000000101347547 */ /* 0x000fea000b800000 */
[C---:B-----5:R-:W-:Y:S02]  /*0fc0*/  PRMT R103, R105.reuse, 0x7632, R103 ;  /* 0x0000763269677816 */ /* 0x060fe40000000067 */
[----:B------:R-:W-:Y:S02]  /*0fd0*/  SHF.L.U32 R94, R105, 0x10, RZ ;  /* 0x00000010695e7819 */ /* 0x000fe400000006ff */
[----:B------:R-:W-:Y:S02]  /*0fe0*/  PRMT R93, R104, 0x7632, R93 ;  /* 0x00007632685d7816 */ /* 0x000fe4000000005d */
[----:B------:R-:W-:Y:S02]  /*0ff0*/  PRMT R105, R106, 0x7632, R105 ;  /* 0x000076326a697816 */ /* 0x000fe40000000069 */
[C---:B------:R-:W-:Y:S02]  /*1000*/  PRMT R108, R107.reuse, 0x7632, R108 ;  /* 0x000076326b6c7816 */ /* 0x040fe4000000006c */
[----:B------:R-:W-:Y:S01]  /*1010*/  SHF.L.U32 R92, R104, 0x10, RZ ;  /* 0x00000010685c7819 */ /* 0x000fe200000006ff */
[----:B------:R-:W-:Y:S01]  /*1020*/  IMAD.U32 R104, R106, 0x10000, RZ ;  /* 0x000100006a687824 */ /* 0x000fe200078e00ff */
[----:B------:R-:W-:-:S02]  /*1030*/  SHF.L.U32 R107, R107, 0x10, RZ ;  /* 0x000000106b6b7819 */ /* 0x000fc400000006ff */
[----:B------:R-:W-:Y:S02]  /*1040*/  SHF.L.U32 R93, R93, 0x10, RZ ;  /* 0x000000105d5d7819 */ /* 0x000fe400000006ff */
[----:B------:R-:W-:Y:S02]  /*1050*/  SHF.L.U32 R103, R103, 0x10, RZ ;  /* 0x0000001067677819 */ /* 0x000fe400000006ff */
[----:B------:R-:W-:Y:S02]  /*1060*/  SHF.L.U32 R105, R105, 0x10, RZ ;  /* 0x0000001069697819 */ /* 0x000fe400000006ff */
[----:B------:R-:W-:Y:S01]  /*1070*/  SHF.L.U32 R108, R108, 0x10, RZ ;  /* 0x000000106c6c7819 */ /* 0x000fe200000006ff */
[----:B------:R-:W-:Y:S06]  /*1080*/  BRA `(.L_x_4629) ;  /* 0x0000000800007947 */ /* 0x000fec0003800000 */
.L_x_4628:
[----:B-----5:R-:W-:Y:S01]  /*1090*/  PRMT R7, R104, 0x7632, R7 ;  /* 0x0000763268077816 */ /* 0x020fe20000000007 */
[----:B------:R-:W-:Y:S01]  /*10a0*/  IMAD.U32 R3, R3, 0x10000, RZ ;  /* 0x0001000003037824 */ /* 0x000fe200078e00ff */
[----:B------:R-:W-:Y:S02]  /*10b0*/  PRMT R10, R105, 0x7632, R10 ;  /* 0x00007632690a7816 */ /* 0x000fe4000000000a */
[----:B------:R-:W-:Y:S02]  /*10c0*/  PRMT R84, R106, 0x7632, R84 ;  /* 0x000076326a547816 */ /* 0x000fe40000000054 */
[----:B------:R-:W-:Y:S02]  /*10d0*/  PRMT R86, R107, 0x7632, R86 ;  /* 0x000076326b567816 */ /* 0x000fe40000000056 */
[----:B------:R-:W-:Y:S02]  /*10e0*/  SHF.L.U32 R94, R105, 0x10, RZ ;  /* 0x00000010695e7819 */ /* 0x000fe400000006ff */
        /* <DEDUP_REMOVED lines=8> */
[----:B------:R-:W-:Y:S01]  /*1170*/  SHF.L.U32 R6, R6, 0x10, RZ ;  /* 0x0000001006067819 */ /* 0x000fe200000006ff */
[----:B------:R-:W-:Y:S01]  /*1180*/  FADD.FTZ R104, R87, R104 ;  /* 0x0000006857687221 */ /* 0x000fe20000010000 */
        /* <DEDUP_REMOVED lines=17> */
.L_x_4627:
[----:B------:R-:W-:-:S04]  /*12a0*/  UISETP.NE.U32.AND UP1, UPT, UR8, URZ, UPT ;  /* 0x000000ff0800728c */ /* 0x000fc8000bf25070 */
[----:B------:R-:W-:-:S09]  /*12b0*/  UISETP.NE.AND.EX UP1, UPT, UR9, URZ, UPT, UP1 ;  /* 0x000000ff0900728c */ /* 0x000fd2000bf25310 */
[----:B------:R-:W-:Y:S05]  /*12c0*/  BRA.U UP1, `(.L_x_4630) ;  /* 0x0000000101947547 */ /* 0x000fea000b800000 */
[----:B-----5:R-:W-:Y:S02]  /*12d0*/  SHF.L.U32 R92, R104, 0x10, RZ ;  /* 0x00000010685c7819 */ /* 0x020fe400000006ff */
[----:B------:R-:W-:Y:S02]  /*12e0*/  SHF.L.U32 R94, R105, 0x10, RZ ;  /* 0x00000010695e7819 */ /* 0x000fe400000006ff */
[----:B------:R-:W-:Y:S02]  /*12f0*/  SHF.L.U32 R3, R80, 0x10, RZ ;  /* 0x0000001050037819 */ /* 0x000fe400000006ff */
        /* <DEDUP_REMOVED lines=8> */
[----:B------:R-:W-:Y:S01]  /*1380*/  PRMT R3, R80, 0x7632, R3 ;  /* 0x0000763250037816 */ /* 0x000fe20000000003 */
[----:B------:R-:W-:Y:S01]  /*1390*/  IMAD.U32 R84, R84, 0x10000, RZ ;  /* 0x0001000054547824 */ /* 0x000fe200078e00ff */
[----:B------:R-:W-:Y:S02]  /*13a0*/  PRMT R4, R81, 0x7632, R4 ;  /* 0x0000763251047816 */ /* 0x000fe40000000004 */
[C---:B------:R-:W-:Y:S02]  /*13b0*/  PRMT R5, R82.reuse, 0x7632, R5 ;  /* 0x0000763252057816 */ /* 0x040fe40000000005 */
[----:B------:R-:W-:Y:S02]  /*13c0*/  PRMT R6, R83, 0x7632, R6 ;  /* 0x0000763253067816 */ /* 0x000fe40000000006 */
[----:B------:R-:W-:Y:S02]  /*13d0*/  SHF.L.U32 R10, R7, 0x10, RZ ;  /* 0x00000010070a7819 */ /* 0x000fe400000006ff */
        /* <DEDUP_REMOVED lines=20> */
.L_x_4630:
[----:B-----5:R-:W-:Y:S01]  /*1520*/  PRMT R7, R104, 0x7632, R7 ;  /* 0x0000763268077816 */ /* 0x020fe20000000007 */
[----:B------:R-:W-:Y:S01]  /*1530*/  IMAD.U32 R5, R80, 0x10000, RZ ;  /* 0x0001000050057824 */ /* 0x000fe200078e00ff */
[----:B------:R-:W-:Y:S01]  /*1540*/  PRMT R84, R107, 0x7632, R84 ;  /* 0x000076326b547816 */ /* 0x000fe20000000054 */
[----:B------:R-:W-:Y:S01]  /*1550*/  IMAD.U32 R92, R76, 0x10000, RZ ;  /* 0x000100004c5c7824 */ /* 0x000fe200078e00ff */
[----:B------:R-:W-:Y:S02]  /*1560*/  SHF.L.U32 R104, R104, 0x10, RZ ;  /* 0x0000001068687819 */ /* 0x000fe400000006ff */
[----:B------:R-:W-:Y:S02]  /*1570*/  PRMT R4, R83, 0x7632, R4 ;  /* 0x0000763253047816 */ /* 0x000fe40000000004 */
[----:B------:R-:W-:Y:S01]  /*1580*/  PRMT R10, R105, 0x7632, R10 ;  /* 0x00007632690a7816 */ /* 0x000fe2000000000a */
[----:B------:R-:W-:Y:S01]  /*1590*/  FADD.FTZ R5, R5, R104 ;  /* 0x0000006805057221 */ /* 0x000fe20000010000 */
[----:B------:R-:W-:-:S02]  /*15a0*/  SHF.L.U32 R105, R105, 0x10, RZ ;  /* 0x0000001069697819 */ /* 0x000fc400000006ff */
[----:B------:R-:W-:Y:S01]  /*15b0*/  SHF.L.U32 R6, R81, 0x10, RZ ;  /* 0x0000001051067819 */ /* 0x000fe200000006ff */
[----:B------:R-:W-:Y:S01]  /*15c0*/  FADD.FTZ R92, R92, R5 ;  /* 0x000000055c5c7221 */ /* 0x000fe20000010000 */
[----:B------:R-:W-:Y:S02]  /*15d0*/  SHF.L.U32 R87, R84, 0x10, RZ ;  /* 0x0000001054577819 */ /* 0x000fe400000006ff */
[----:B------:R-:W-:Y:S01]  /*15e0*/  SHF.L.U32 R4, R4, 0x10, RZ ;  /* 0x0000001004047819 */ /* 0x000fe200000006ff */
[----:B------:R-:W-:Y:S01]  /*15f0*/  FADD.FTZ R105, R6, R105 ;  /* 0x0000006906697221 */ /* 0x000fe20000010000 */
[----:B------:R-:W-:Y:S02]  /*1600*/  PRMT R11, R106, 0x7632, R11 ;  /* 0x000076326a0b7816 */ /* 0x000fe4000000000b */
[----:B------:R-:W-:Y:S01]  /*1610*/  PRMT R6, R82, 0x7632, R6 ;  /* 0x0000763252067816 */ /* 0x000fe20000000006 */
[--C-:B------:R-:W-:Y:S01]  /*1620*/  FADD.FTZ R108, R87, R4.reuse ;  /* 0x00000004576c7221 */ /* 0x100fe20000010000 */
[----:B------:R-:W-:-:S02]  /*1630*/  PRMT R4, R80, 0x7632, R4 ;  /* 0x0000763250047816 */ /* 0x000fc40000000004 */
[----:B------:R-:W-:Y:S01]  /*1640*/  PRMT R5, R81, 0x7632, R5 ;  /* 0x0000763251057816 */ /* 0x000fe20000000005 */
[----:B------:R-:W-:Y:S01]  /*1650*/  IMAD.U32 R6, R6, 0x10000, RZ ;  /* 0x0001000006067824 */ /* 0x000fe200078e00ff */
        /* <DEDUP_REMOVED lines=12> */
[----:B------:R-:W-:Y:S02]  /*1720*/  SHF.L.U32 R106, R106, 0x10, RZ ;  /* 0x000000106a6a7819 */ /* 0x000fe400000006ff */
[----:B------:R-:W-:Y:S02]  /*1730*/  SHF.L.U32 R85, R82, 0x10, RZ ;  /* 0x0000001052557819 */ /* 0x000fe400000006ff */
[----:B------:R-:W-:-:S02]  /*1740*/  SHF.L.U32 R86, R83, 0x10, RZ ;  /* 0x0000001053567819 */ /* 0x000fc400000006ff */
[----:B------:R-:W-:Y:S01]  /*1750*/  PRMT R4, R76, 0x7632, R4 ;  /* 0x000076324c047816 */ /* 0x000fe20000000004 */
[----:B------:R-:W-:Y:S01]  /*1760*/  FADD.FTZ R85, R85, R106 ;  /* 0x0000006a55557221 */ /* 0x000fe20000010000 */
[----:B------:R-:W-:Y:S01]  /*1770*/  PRMT R5, R77, 0x7632, R5 ;  /* 0x000076324d057816 */ /* 0x000fe20000000005 */
[----:B------:R-:W-:Y:S01]  /*1780*/  FADD.FTZ R107, R86, R107 ;  /* 0x0000006b566b7221 */ /* 0x000fe20000010000 */
        /* <DEDUP_REMOVED lines=16> */
.L_x_4629:
        /* <DEDUP_REMOVED lines=11> */
[----:B------:R0:W5:Y:S01]  /*1940*/  LDG.E.128 R4, desc[UR6][R10.64] ;  /* 0x000000060a047981 */ /* 0x000162000c1e1d00 */
[----:B------:R-:W-:Y:S05]  /*1950*/  BRA.U UP0, `(.L_x_4631) ;  /* 0x0000000100cc7547 */ /* 0x000fea000b800000 */
[----:B------:R-:W-:Y:S05]  /*1960*/  BRA.U UP1, `(.L_x_4632) ;  /* 0x0000000101347547 */ /* 0x000fea000b800000 */
[----:B0----5:R-:W-:Y:S01]  /*1970*/  PRMT R96, R4, 0x7632, R96 ;  /* 0x0000763204607816 */ /* 0x021fe20000000060 */
[C---:B------:R-:W-:Y:S01]  /*1980*/  IMAD.U32 R97, R5.reuse, 0x10000, RZ ;  /* 0x0001000005617824 */ /* 0x040fe200078e00ff */
        /* <DEDUP_REMOVED lines=11> */
.L_x_4632:
[C---:B0----5:R-:W-:Y:S02]  /*1a40*/  PRMT R10, R4.reuse, 0x7632, R10 ;  /* 0x00007632040a7816 */ /* 0x061fe4000000000a */
[----:B------:R-:W-:Y:S02]  /*1a50*/  SHF.L.U32 R3, R4, 0x10, RZ ;  /* 0x0000001004037819 */ /* 0x000fe400000006ff */
[C---:B------:R-:W-:Y:S02]  /*1a60*/  PRMT R85, R6.reuse, 0x7632, R85 ;  /* 0x0000763206557816 */ /* 0x040fe40000000055 */
[----:B------:R-:W-:Y:S02]  /*1a70*/  SHF.L.U32 R99, R6, 0x10, RZ ;  /* 0x0000001006637819 */ /* 0x000fe400000006ff */
[C---:B------:R-:W-:Y:S01]  /*1a80*/  PRMT R84, R5.reuse, 0x7632, R84 ;  /* 0x0000763205547816 */ /* 0x040fe20000000054 */
[----:B------:R-:W-:Y:S01]  /*1a90*/  IMAD.U32 R5, R5, 0x10000, RZ ;  /* 0x0001000005057824 */ /* 0x000fe200078e00ff */
[----:B------:R-:W-:-:S02]  /*1aa0*/  SHF.L.U32 R4, R76, 0x10, RZ ;  /* 0x000000104c047819 */ /* 0x000fc400000006ff */
[----:B------:R-:W-:Y:S01]  /*1ab0*/  SHF.L.U32 R6, R77, 0x10, RZ ;  /* 0x000000104d067819 */ /* 0x000fe200000006ff */
[----:B------:R-:W-:Y:S01]  /*1ac0*/  IMAD.U32 R84, R84, 0x10000, RZ ;  /* 0x0001000054547824 */ /* 0x000fe200078e00ff */
[----:B------:R-:W-:Y:S01]  /*1ad0*/  SHF.L.U32 R86, R78, 0x10, RZ ;  /* 0x000000104e567819 */ /* 0x000fe200000006ff */
[----:B------:R-:W-:Y:S01]  /*1ae0*/  FADD.FTZ R3, R4, R3 ;  /* 0x0000000304037221 */ /* 0x000fe20000010000 */
[C---:B------:R-:W-:Y:S01]  /*1af0*/  PRMT R87, R7.reuse, 0x7632, R87 ;  /* 0x0000763207577816 */ /* 0x040fe20000000057 */
[----:B------:R-:W-:Y:S01]  /*1b00*/  FADD.FTZ R97, R6, R5 ;  /* 0x0000000506617221 */ /* 0x000fe20000010000 */
[----:B------:R-:W-:Y:S01]  /*1b10*/  SHF.L.U32 R101, R7, 0x10, RZ ;  /* 0x0000001007657819 */ /* 0x000fe200000006ff */
[----:B------:R-:W-:Y:S01]  /*1b20*/  FADD.FTZ R99, R86, R99 ;  /* 0x0000006356637221 */ /* 0x000fe20000010000 */
[----:B------:R-:W-:Y:S02]  /*1b30*/  PRMT R4, R76, 0x7632, R4 ;  /* 0x000076324c047816 */ /* 0x000fe40000000004 */
[----:B------:R-:W-:-:S02]  /*1b40*/  PRMT R5, R77, 0x7632, R5 ;  /* 0x000076324d057816 */ /* 0x000fc40000000005 */
[----:B------:R-:W-:Y:S02]  /*1b50*/  PRMT R6, R78, 0x7632, R6 ;  /* 0x000076324e067816 */ /* 0x000fe40000000006 */
[C---:B------:R-:W-:Y:S02]  /*1b60*/  PRMT R7, R79.reuse, 0x7632, R7 ;  /* 0x000076324f077816 */ /* 0x040fe40000000007 */
[----:B------:R-:W-:Y:S02]  /*1b70*/  SHF.L.U32 R86, R79, 0x10, RZ ;  /* 0x000000104f567819 */ /* 0x000fe400000006ff */
[----:B------:R-:W-:Y:S02]  /*1b80*/  SHF.L.U32 R11, R10, 0x10, RZ ;  /* 0x000000100a0b7819 */ /* 0x000fe400000006ff */
[----:B------:R-:W-:Y:S01]  /*1b90*/  SHF.L.U32 R85, R85, 0x10, RZ ;  /* 0x0000001055557819 */ /* 0x000fe200000006ff */
[----:B------:R-:W-:Y:S01]  /*1ba0*/  FADD.FTZ R101, R86, R101 ;  /* 0x0000006556657221 */ /* 0x000fe20000010000 */
[----:B------:R-:W-:-:S02]  /*1bb0*/  SHF.L.U32 R102, R87, 0x10, RZ ;  /* 0x0000001057667819 */ /* 0x000fc400000006ff */
[----:B------:R-:W-:Y:S02]  /*1bc0*/  SHF.L.U32 R7, R7, 0x10, RZ ;  /* 0x0000001007077819 */ /* 0x000fe400000006ff */
        /* <DEDUP_REMOVED lines=12> */
.L_x_4631:
[----:B------:R-:W-:Y:S05]  /*1c90*/  BRA.U UP1, `(.L_x_4634) ;  /* 0x0000000101947547 */ /* 0x000fea000b800000 */
        /* <DEDUP_REMOVED lines=37> */
.L_x_4634:
[----:B-----5:R-:W-:Y:S01]  /*1ef0*/  SHF.L.U32 R3, R4, 0x10, RZ ;  /* 0x0000001004037819 */ /* 0x020fe200000006ff */
[----:B0-----:R-:W-:Y:S01]  /*1f00*/  IMAD.U32 R86, R5, 0x10000, RZ ;  /* 0x0001000005567824 */ /* 0x001fe200078e00ff */
[----:B------:R-:W-:Y:S02]  /*1f10*/  SHF.L.U32 R84, R80, 0x10, RZ ;  /* 0x0000001050547819 */ /* 0x000fe400000006ff */
[----:B------:R-:W-:Y:S02]  /*1f20*/  PRMT R10, R4, 0x7632, R10 ;  /* 0x00007632040a7816 */ /* 0x000fe4000000000a */
[C---:B------:R-:W-:Y:S01]  /*1f30*/  PRMT R4, R7.reuse, 0x7632, R4 ;  /* 0x0000763207047816 */ /* 0x040fe20000000004 */
[----:B------:R-:W-:Y:S01]  /*1f40*/  FADD.FTZ R84, R84, R3 ;  /* 0x0000000354547221 */ /* 0x000fe20000010000 */
[----:B------:R-:W-:Y:S01]  /*1f50*/  SHF.L.U32 R101, R7, 0x10, RZ ;  /* 0x0000001007657819 */ /* 0x000fe200000006ff */
[----:B------:R-:W-:Y:S01]  /*1f60*/  IMAD.U32 R11, R10, 0x10000, RZ ;  /* 0x000100000a0b7824 */ /* 0x000fe200078e00ff */
[----:B------:R-:W-:-:S02]  /*1f70*/  SHF.L.U32 R7, R76, 0x10, RZ ;  /* 0x000000104c077819 */ /* 0x000fc400000006ff */
[----:B------:R-:W-:Y:S02]  /*1f80*/  PRMT R3, R80, 0x7632, R3 ;  /* 0x0000763250037816 */ /* 0x000fe40000000003 */
[----:B------:R-:W-:Y:S02]  /*1f90*/  PRMT R85, R5, 0x7632, R85 ;  /* 0x0000763205557816 */ /* 0x000fe40000000055 */
[----:B------:R-:W-:Y:S01]  /*1fa0*/  SHF.L.U32 R96, R3, 0x10, RZ ;  /* 0x0000001003607819 */ /* 0x000fe200000006ff */
[----:B------:R-:W-:Y:S01]  /*1fb0*/  FADD.FTZ R3, R7, R84 ;  /* 0x0000005407037221 */ /* 0x000fe20000010000 */
[C---:B------:R-:W-:Y:S02]  /*1fc0*/  PRMT R5, R6.reuse, 0x7632, R5 ;  /* 0x0000763206057816 */ /* 0x040fe40000000005 */
[----:B------:R-:W-:Y:S01]  /*1fd0*/  SHF.L.U32 R6, R6, 0x10, RZ ;  /* 0x0000001006067819 */ /* 0x000fe200000006ff */
[----:B------:R-:W-:Y:S01]  /*1fe0*/  FADD.FTZ R96, R11, R96 ;  /* 0x000000600b607221 */ /* 0x000fe20000010000 */
[----:B------:R-:W-:-:S02]  /*1ff0*/  SHF.L.U32 R97, R82, 0x10, RZ ;  /* 0x0000001052617819 */ /* 0x000fc400000006ff */
[----:B------:R-:W-:Y:S02]  /*2000*/  PRMT R7, R82, 0x7632, R7 ;  /* 0x0000763252077816 */ /* 0x000fe40000000007 */
[----:B------:R-:W-:Y:S01]  /*2010*/  PRMT R10, R83, 0x7632, R10 ;  /* 0x00007632530a7816 */ /* 0x000fe2000000000a */
[--C-:B------:R-:W-:Y:S01]  /*2020*/  FADD.FTZ R99, R97, R6.reuse ;  /* 0x0000000661637221 */ /* 0x100fe20000010000 */
[----:B------:R-:W-:Y:S01]  /*2030*/  SHF.L.U32 R100, R5, 0x10, RZ ;  /* 0x0000001005647819 */ /* 0x000fe200000006ff */
        /* <DEDUP_REMOVED lines=8> */
[----:B------:R-:W-:Y:S01]  /*20c0*/  SHF.L.U32 R6, R6, 0x10, RZ ;  /* 0x0000001006067819 */ /* 0x000fe200000006ff */
[----:B------:R-:W-:Y:S01]  /*20d0*/  FADD.FTZ R99, R84, R99 ;  /* 0x0000006354637221 */ /* 0x000fe20000010000 */
[----:B------:R-:W-:Y:S02]  /*20e0*/  PRMT R7, R78, 0x7632, R7 ;  /* 0x000076324e077816 */ /* 0x000fe40000000007 */
[----:B------:R-:W-:Y:S01]  /*20f0*/  PRMT R5, R77, 0x7632, R5 ;  /* 0x000076324d057816 */ /* 0x000fe20000000005 */
[----:B------:R-:W-:Y:S01]  /*2100*/  FADD.FTZ R6, R85, R6 ;  /* 0x0000000655067221 */ /* 0x000fe20000010000 */
[----:B------:R-:W-:Y:S02]  /*2110*/  SHF.L.U32 R87, R81, 0x10, RZ ;  /* 0x0000001051577819 */ /* 0x000fe400000006ff */
[----:B------:R-:W-:Y:S02]  /*2120*/  SHF.L.U32 R90, R83, 0x10, RZ ;  /* 0x00000010535a7819 */ /* 0x000fe400000006ff */
        /* <DEDUP_REMOVED lines=15> */
[----:B------:R-:W-:Y:S01]  /*2220*/  FADD.FTZ R102, R102, R85 ;  /* 0x0000005566667221 */ /* 0x000fe20000010000 */
[----:B------:R-:W-:Y:S01]  /*2230*/  F2FP.BF16.F32.PACK_AB R85, R98, R97 ;  /* 0x000000616255723e */ /* 0x000fe200000010ff */
[----:B------:R-:W-:-:S03]  /*2240*/  FADD.FTZ R96, R96, R5 ;  /* 0x0000000560607221 */ /* 0x000fc60000010000 */
[----:B------:R-:W-:Y:S02]  /*2250*/  F2FP.BF16.F32.PACK_AB R87, R102, R101 ;  /* 0x000000656657723e */ /* 0x000fe400000010ff */
[----:B------:R-:W-:-:S07]  /*2260*/  F2FP.BF16.F32.PACK_AB R84, R96, R3 ;  /* 0x000000036054723e */ /* 0x000fce00000010ff */
.L_x_4633:
        /* <DEDUP_REMOVED lines=11> */
[----:B0-----:R-:W5:Y:S01]  /*2320*/  LDG.E.128 R8, desc[UR6][R8.64] ;  /* 0x0000000608087981 */ /* 0x001f62000c1e1d00 */
[----:B------:R-:W-:Y:S05]  /*2330*/  BRA.U UP0, `(.L_x_4635) ;  /* 0x0000000100cc7547 */ /* 0x000fea000b800000 */
[----:B------:R-:W-:Y:S05]  /*2340*/  BRA.U UP1, `(.L_x_4636) ;  /* 0x0000000101347547 */ /* 0x000fea000b800000 */
[C---:B-1---5:R-:W-:Y:S01]  /*2350*/  PRMT R7, R9.reuse, 0x7632, R7 ;  /* 0x0000763209077816 */ /* 0x062fe20000000007 */
[C---:B------:R-:W-:Y:S01]  /*2360*/  IMAD.U32 R4, R8.reuse, 0x10000, RZ ;  /* 0x0001000008047824 */ /* 0x040fe200078e00ff */
[----:B------:R-:W-:Y:S02]  /*2370*/  SHF.L.U32 R6, R9, 0x10, RZ ;  /* 0x0000001009067819 */ /* 0x000fe400000006ff */
[----:B------:R-:W-:Y:S02]  /*2380*/  PRMT R5, R8, 0x7632, R5 ;  /* 0x0000763208057816 */ /* 0x000fe40000000005 */
[C---:B------:R-:W-:Y:S02]  /*2390*/  PRMT R9, R10.reuse, 0x7632, R9 ;  /* 0x000076320a097816 */ /* 0x040fe40000000009 */
[----:B------:R-:W-:Y:S02]  /*23a0*/  PRMT R111, R11, 0x7632, R111 ;  /* 0x000076320b6f7816 */ /* 0x000fe4000000006f */
[----:B------:R-:W-:-:S02]  /*23b0*/  SHF.L.U32 R8, R10, 0x10, RZ ;  /* 0x000000100a087819 */ /* 0x000fc400000006ff */
[----:B------:R-:W-:Y:S02]  /*23c0*/  SHF.L.U32 R10, R11, 0x10, RZ ;  /* 0x000000100b0a7819 */ /* 0x000fe400000006ff */
[----:B------:R-:W-:Y:S02]  /*23d0*/  SHF.L.U32 R5, R5, 0x10, RZ ;  /* 0x0000001005057819 */ /* 0x000fe400000006ff */
[----:B------:R-:W-:Y:S02]  /*23e0*/  SHF.L.U32 R7, R7, 0x10, RZ ;  /* 0x0000001007077819 */ /* 0x000fe400000006ff */
[----:B------:R-:W-:Y:S02]  /*23f0*/  SHF.L.U32 R9, R9, 0x10, RZ ;  /* 0x0000001009097819 */ /* 0x000fe400000006ff */
[----:B------:R-:W-:Y:S01]  /*2400*/  SHF.L.U32 R111, R111, 0x10, RZ ;  /* 0x000000106f6f7819 */ /* 0x000fe200000006ff */
[----:B------:R-:W-:Y:S06]  /*2410*/  BRA `(.L_x_4637) ;  /* 0x00000008000c7947 */ /* 0x000fec0003800000 */
.L_x_4636:
[----:B-----5:R-:W-:Y:S01]  /*2420*/  SHF.L.U32 R85, R76, 0x10, RZ ;  /* 0x000000104c557819 */ /* 0x020fe200000006ff */
[C---:B-1----:R-:W-:Y:S01]  /*2430*/  IMAD.U32 R4, R8.reuse, 0x10000, RZ ;  /* 0x0001000008047824 */ /* 0x042fe200078e00ff */
[----:B------:R-:W-:Y:S02]  /*2440*/  PRMT R7, R8, 0x7632, R7 ;  /* 0x0000763208077816 */ /* 0x000fe40000000007 */
[----:B------:R-:W-:Y:S01]  /*2450*/  PRMT R5, R9, 0x7632, R5 ;  /* 0x0000763209057816 */ /* 0x000fe20000000005 */
[----:B------:R-:W-:Y:S01]  /*2460*/  FADD.FTZ R4, R85, R4 ;  /* 0x0000000455047221 */ /* 0x000fe20000010000 */
[----:B------:R-:W-:Y:S02]  /*2470*/  PRMT R85, R11, 0x7632, R85 ;  /* 0x000076320b557816 */ /* 0x000fe40000000055 */
[----:B------:R-:W-:Y:S02]  /*2480*/  PRMT R6, R79, 0x7632, R6 ;  /* 0x000076324f067816 */ /* 0x000fe40000000006 */
[----:B------:R-:W-:-:S02]  /*2490*/  SHF.L.U32 R9, R9, 0x10, RZ ;  /* 0x0000001009097819 */ /* 0x000fc400000006ff */
[----:B------:R-:W-:Y:S02]  /*24a0*/  SHF.L.U32 R8, R77, 0x10, RZ ;  /* 0x000000104d087819 */ /* 0x000fe400000006ff */
[----:B------:R-:W-:Y:S02]  /*24b0*/  SHF.L.U32 R84, R10, 0x10, RZ ;  /* 0x000000100a547819 */ /* 0x000fe400000006ff */
[----:B------:R-:W-:Y:S02]  /*24c0*/  SHF.L.U32 R87, R78, 0x10, RZ ;  /* 0x000000104e577819 */ /* 0x000fe400000006ff */
[----:B------:R-:W-:Y:S02]  /*24d0*/  SHF.L.U32 R86, R85, 0x10, RZ ;  /* 0x0000001055567819 */ /* 0x000fe400000006ff */
[----:B------:R-:W-:Y:S01]  /*24e0*/  SHF.L.U32 R111, R6, 0x10, RZ ;  /* 0x00000010066f7819 */ /* 0x000fe200000006ff */
[----:B------:R-:W-:Y:S01]  /*24f0*/  FADD.FTZ R6, R8, R9 ;  /* 0x0000000908067221 */ /* 0x000fe20000010000 */
[----:B------:R-:W-:Y:S01]  /*2500*/  PRMT R85, R10, 0x7632, R85 ;  /* 0x000076320a557816 */ /* 0x000fe20000000055 */
[----:B------:R-:W-:-:S02]  /*2510*/  IMAD.U32 R10, R11, 0x10000, RZ ;  /* 0x000100000b0a7824 */ /* 0x000fc400078e00ff */
[--C-:B------:R-:W-:Y:S01]  /*2520*/  FADD.FTZ R8, R87, R84.reuse ;  /* 0x0000005457087221 */ /* 0x100fe20000010000 */
[----:B------:R-:W-:Y:S01]  /*2530*/  PRMT R9, R76, 0x7632, R9 ;  /* 0x000076324c097816 */ /* 0x000fe20000000009 */
[----:B------:R-:W-:Y:S01]  /*2540*/  FADD.FTZ R111, R86, R111 ;  /* 0x0000006f566f7221 */ /* 0x000fe20000010000 */
[----:B------:R-:W-:Y:S02]  /*2550*/  PRMT R11, R77, 0x7632, R11 ;  /* 0x000076324d0b7816 */ /* 0x000fe4000000000b */
[----:B------:R-:W-:Y:S02]  /*2560*/  PRMT R84, R78, 0x7632, R84 ;  /* 0x000076324e547816 */ /* 0x000fe40000000054 */
[----:B------:R-:W-:Y:S02]  /*2570*/  SHF.L.U32 R86, R7, 0x10, RZ ;  /* 0x0000001007567819 */ /* 0x000fe400000006ff */
        /* <DEDUP_REMOVED lines=15> */
.L_x_4635:
[----:B------:R-:W-:Y:S05]  /*2670*/  BRA.U UP1, `(.L_x_4638) ;  /* 0x0000000101947547 */ /* 0x000fea000b800000 */
        /* <DEDUP_REMOVED lines=37> */
.L_x_4638:
[----:B-1---5:R-:W-:Y:S01]  /*28d0*/  SHF.L.U32 R6, R9, 0x10, RZ ;  /* 0x0000001009067819 */ /* 0x022fe200000006ff */
        /* <DEDUP_REMOVED lines=8> */
[----:B------:R-:W-:Y:S01]  /*2960*/  SHF.L.U32 R84, R10, 0x10, RZ ;  /* 0x000000100a547819 */ /* 0x000fe200000006ff */
[----:B------:R-:W-:Y:S01]  /*2970*/  FADD.FTZ R5, R87, R86 ;  /* 0x0000005657057221 */ /* 0x000fe20000010000 */
[----:B------:R-:W-:Y:S02]  /*2980*/  SHF.L.U32 R85, R82, 0x10, RZ ;  /* 0x0000001052557819 */ /* 0x000fe400000006ff */
[----:B------:R-:W-:Y:S02]  /*2990*/  PRMT R7, R80, 0x7632, R7 ;  /* 0x0000763250077816 */ /* 0x000fe40000000007 */
[----:B------:R-:W-:Y:S01]  /*29a0*/  PRMT R10, R9, 0x7632, R10 ;  /* 0x00007632090a7816 */ /* 0x000fe2000000000a */
[----:B------:R-:W-:Y:S01]  /*29b0*/  FADD.FTZ R84, R85, R84 ;  /* 0x0000005455547221 */ /* 0x000fe20000010000 */
[----:B------:R-:W-:Y:S02]  /*29c0*/  PRMT R8, R81, 0x7632, R8 ;  /* 0x0000763251087816 */ /* 0x000fe40000000008 */
[----:B------:R-:W-:Y:S01]  /*29d0*/  PRMT R87, R11, 0x7632, R87 ;  /* 0x000076320b577816 */ /* 0x000fe20000000057 */
[----:B------:R-:W-:Y:S01]  /*29e0*/  IMAD.U32 R11, R76, 0x10000, RZ ;  /* 0x000100004c0b7824 */ /* 0x000fe200078e00ff */
        /* <DEDUP_REMOVED lines=8> */
[----:B------:R-:W-:Y:S01]  /*2a70*/  PRMT R87, R10, 0x7632, R87 ;  /* 0x000076320a577816 */ /* 0x000fe20000000057 */
[----:B------:R-:W-:Y:S01]  /*2a80*/  FADD.FTZ R7, R85, R8 ;  /* 0x0000000855077221 */ /* 0x000fe20000010000 */
[----:B------:R-:W-:-:S02]  /*2a90*/  SHF.L.U32 R9, R9, 0x10, RZ ;  /* 0x0000001009097819 */ /* 0x000fc400000006ff */
[----:B------:R-:W-:Y:S01]  /*2aa0*/  PRMT R8, R82, 0x7632, R8 ;  /* 0x0000763252087816 */ /* 0x000fe20000000008 */
[----:B------:R-:W-:Y:S01]  /*2ab0*/  IMAD.U32 R86, R87, 0x10000, RZ ;  /* 0x0001000057567824 */ /* 0x000fe200078e00ff */
[----:B------:R-:W-:Y:S01]  /*2ac0*/  PRMT R10, R79, 0x7632, R10 ;  /* 0x000076324f0a7816 */ /* 0x000fe2000000000a */
[----:B------:R-:W-:Y:S01]  /*2ad0*/  FADD.FTZ R111, R106, R9 ;  /* 0x000000096a6f7221 */ /* 0x000fe20000010000 */
[----:B------:R-:W-:Y:S02]  /*2ae0*/  SHF.L.U32 R85, R77, 0x10, RZ ;  /* 0x000000104d557819 */ /* 0x000fe400000006ff */
[----:B------:R-:W-:Y:S02]  /*2af0*/  SHF.L.U32 R87, R78, 0x10, RZ ;  /* 0x000000104e577819 */ /* 0x000fe400000006ff */
        /* <DEDUP_REMOVED lines=8> */
[----:B------:R-:W-:-:S02]  /*2b80*/  PRMT R10, R77, 0x7632, R10 ;  /* 0x000076324d0a7816 */ /* 0x000fc4000000000a */
        /* <DEDUP_REMOVED lines=12> */
.L_x_4637:
        /* <DEDUP_REMOVED lines=124> */
.L_x_4652:
[----:B------:R-:W2:Y:S01]  /*3410*/  @!P2 LDC.64 R120, c[0x0][0x3c0] ;  /* 0x0000f000ff78ab82 */ /* 0x000ea20000000a00 */
[----:B-1----:R-:W-:Y:S01]  /*3420*/  FADD.FTZ R11, R125, R11 ;  /* 0x0000000b7d0b7221 */ /* 0x002fe20000010000 */
[----:B------:R-:W-:-:S03]  /*3430*/  ISETP.NE.AND P3, PT, RZ, UR12, PT ;  /* 0x0000000cff007c0c */ /* 0x000fc6000bf65270 */
[----:B---3--:R-:W-:Y:S01]  /*3440*/  FFMA.FTZ R117, R11, R106, UR5 ;  /* 0x000000050b757e23 */ /* 0x008fe2000801006a */
[C---:B------:R-:W-:Y:S01]  /*3450*/  FMUL.FTZ R11, R119.reuse, R119 ;  /* 0x00000077770b7220 */ /* 0x040fe20000410000 */
[----:B------:R-:W-:-:S04]  /*3460*/  FSEL R112, R119, RZ, !P3 ;  /* 0x000000ff77707208 */ /* 0x000fc80005800000 */
[----:B------:R-:W-:Y:S01]  /*3470*/  FSEL R106, R11, RZ, P3 ;  /* 0x000000ff0b6a7208 */ /* 0x000fe20001800000 */
[C---:B------:R-:W-:Y:S01]  /*3480*/  FADD.FTZ R11, -R112.reuse, R3 ;  /* 0x00000003700b7221 */ /* 0x040fe20000010100 */
[C---:B------:R-:W-:Y:S01]  /*3490*/  FADD.FTZ R113, -R112.reuse, R113 ;  /* 0x0000007170717221 */ /* 0x040fe20000010100 */
[C---:B------:R-:W-:Y:S01]  /*34a0*/  FADD.FTZ R89, -R112.reuse, R89 ;  /* 0x0000005970597221 */ /* 0x040fe20000010100 */
[C---:B------:R-:W-:Y:S01]  /*34b0*/  FADD.FTZ R95, -R112.reuse, R95 ;  /* 0x0000005f705f7221 */ /* 0x040fe20000010100 */
[----:B------:R-:W-:Y:S01]  /*34c0*/  FADD.FTZ R117, R117, R106 ;  /* 0x0000006a75757221 */ /* 0x000fe20000010000 */
[C---:B------:R-:W-:Y:S01]  /*34d0*/  FADD.FTZ R106, -R112.reuse, R118 ;  /* 0x00000076706a7221 */ /* 0x040fe20000010100 */
[C---:B------:R-:W-:Y:S01]  /*34e0*/  FADD.FTZ R114, -R112.reuse, R114 ;  /* 0x0000007270727221 */ /* 0x040fe20000010100 */
[C---:B------:R-:W-:Y:S01]  /*34f0*/  FADD.FTZ R115, -R112.reuse, R115 ;  /* 0x0000007370737221 */ /* 0x040fe20000010100 */
[----:B------:R-:W1:Y:S01]  /*3500*/  MUFU.RSQ R3, R117 ;  /* 0x0000007500037308 */ /* 0x000e620000001400 */
[C---:B------:R-:W-:Y:S01]  /*3510*/  FADD.FTZ R88, -R112.reuse, R88 ;  /* 0x0000005870587221 */ /* 0x040fe20000010100 */
[C---:B------:R-:W-:Y:S01]  /*3520*/  FADD.FTZ R116, -R112.reuse, R116 ;  /* 0x0000007470747221 */ /* 0x040fe20000010100 */
[----:B------:R-:W-:Y:S01]  /*3530*/  FADD.FTZ R92, -R112, R92 ;  /* 0x0000005c705c7221 */ /* 0x000fe20000010100 */
[----:B--2---:R-:W-:-:S04]  /*3540*/  @!P2 IMAD.WIDE R120, R2, 0x4, R120 ;  /* 0x000000040278a825 */ /* 0x004fc800078e0278 */
[C---:B------:R-:W-:Y:S01]  /*3550*/  FADD.FTZ R93, -R112.reuse, R93 ;  /* 0x0000005d705d7221 */ /* 0x040fe20000010100 */
[C---:B------:R-:W-:Y:S01]  /*3560*/  FADD.FTZ R94, -R112.reuse, R94 ;  /* 0x0000005e705e7221 */ /* 0x040fe20000010100 */
[C---:B------:R-:W-:Y:S01]  /*3570*/  FADD.FTZ R103, -R112.reuse, R103 ;  /* 0x0000006770677221 */ /* 0x040fe20000010100 */
[C---:B------:R-:W-:Y:S01]  /*3580*/  FADD.FTZ R104, -R112.reuse, R104 ;  /* 0x0000006870687221 */ /* 0x040fe20000010100 */
[----:B------:R2:W-:Y:S01]  /*3590*/  @!P2 STG.E desc[UR6][R120.64], R119 ;  /* 0x000000777800a986 */ /* 0x0005e2000c101906 */
        /* <DEDUP_REMOVED lines=11> */
[----:B--2---:R-:W1:Y:S01]  /*3650*/  LDC.64 R118, c[0x0][0x428] ;  /* 0x00010a00ff767b82 */ /* 0x004e620000000a00 */
        /* <DEDUP_REMOVED lines=9> */
[C---:B------:R-:W-:Y:S01]  /*36f0*/  FMUL.FTZ R114, R3.reuse, R114 ;  /* 0x0000007203727220 */ /* 0x040fe20000410000 */
[C---:B------:R-:W-:Y:S01]  /*3700*/  FMUL.FTZ R115, R3.reuse, R115 ;  /* 0x0000007303737220 */ /* 0x040fe20000410000 */
[C---:B------:R-:W-:Y:S01]  /*3710*/  FMUL.FTZ R106, R3.reuse, R106 ;  /* 0x0000006a036a7220 */ /* 0x040fe20000410000 */
[----:B------:R-:W-:Y:S01]  /*3720*/  FMUL.FTZ R107, R3, R107 ;  /* 0x0000006b036b7220 */ /* 0x000fe20000410000 */
[----:B------:R-:W-:Y:S01]  /*3730*/  FFMA.FTZ R121, R114, R17, R49 ;  /* 0x0000001172797223 */ /* 0x000fe20000010031 */
[----:B------:R-:W-:Y:S01]  /*3740*/  FFMA.FTZ R122, R115, R18, R50 ;  /* 0x00000012737a7223 */ /* 0x000fe20000010032 */
[----:B------:R-:W-:Y:S01]  /*3750*/  FFMA.FTZ R106, R106, R15, R47 ;  /* 0x0000000f6a6a7223 */ /* 0x000fe2000001002f */
[----:B------:R-:W-:Y:S01]  /*3760*/  FMUL.FTZ R108, R3, R108 ;  /* 0x0000006c036c7220 */ /* 0x000fe20000410000 */
[----:B------:R-:W-:Y:S01]  /*3770*/  FFMA.FTZ R107, R107, R26, R58 ;  /* 0x0000001a6b6b7223 */ /* 0x000fe2000001003a */
[C---:B------:R-:W-:Y:S01]  /*3780*/  FMUL.FTZ R102, R3.reuse, R102 ;  /* 0x0000006603667220 */ /* 0x040fe20000410000 */
[C---:B------:R-:W-:Y:S01]  /*3790*/  FMUL.FTZ R100, R3.reuse, R100 ;  /* 0x0000006403647220 */ /* 0x040fe20000410000 */
[----:B------:R-:W-:Y:S01]  /*37a0*/  FFMA.FTZ R108, R108, R27, R59 ;  /* 0x0000001b6c6c7223 */ /* 0x000fe2000001003b */
[C---:B------:R-:W-:Y:S01]  /*37b0*/  FMUL.FTZ R97, R3.reuse, R97 ;  /* 0x0000006103617220 */ /* 0x040fe20000410000 */
[----:B------:R-:W-:Y:S01]  /*37c0*/  FMUL.FTZ R98, R3, R98 ;  /* 0x0000006203627220 */ /* 0x000fe20000410000 */
[----:B-1----:R-:W-:-:S04]  /*37d0*/  IMAD.WIDE.U32 R112, R110, 0x10, R118 ;  /* 0x000000106e707825 */ /* 0x002fc800078e0076 */
[C---:B------:R-:W-:Y:S01]  /*37e0*/  FMUL.FTZ R110, R3.reuse, R89 ;  /* 0x00000059036e7220 */ /* 0x040fe20000410000 */
[C---:B------:R-:W-:Y:S01]  /*37f0*/  FMUL.FTZ R89, R3.reuse, R95 ;  /* 0x0000005f03597220 */ /* 0x040fe20000410000 */
[----:B------:R-:W-:Y:S01]  /*3800*/  FMUL.FTZ R99, R3, R99 ;  /* 0x0000006303637220 */ /* 0x000fe20000410000 */
[----:B------:R-:W-:-:S04]  /*3810*/  IMAD.WIDE.U32 R114, R109, 0x10, R118 ;  /* 0x000000106d727825 */ /* 0x000fc800078e0076 */
[----:B------:R-:W-:Y:S01]  /*3820*/  FMUL.FTZ R109, R3, R88 ;  /* 0x00000058036d7220 */ /* 0x000fe20000410000 */
[----:B------:R-:W-:Y:S01]  /*3830*/  FFMA.FTZ R89, R89, R14, R46 ;  /* 0x0000000e59597223 */ /* 0x000fe2000001002e */
[----:B------:R-:W-:Y:S01]  /*3840*/  FFMA.FTZ R95, R110, R13, R45 ;  /* 0x0000000d6e5f7223 */ /* 0x000fe2000001002d */
[----:B------:R-:W-:Y:S01]  /*3850*/  FFMA.FTZ R97, R97, R30, R62 ;  /* 0x0000001e61617223 */ /* 0x000fe2000001003e */
[----:B------:R-:W-:Y:S01]  /*3860*/  FFMA.FTZ R88, R109, R12, R44 ;  /* 0x0000000c6d587223 */ /* 0x000fe2000001002c */
[C---:B------:R-:W-:Y:S01]  /*3870*/  FMUL.FTZ R11, R3.reuse, R11 ;  /* 0x0000000b030b7220 */ /* 0x040fe20000410000 */
[----:B------:R-:W-:Y:S01]  /*3880*/  F2FP.BF16.F32.PACK_AB R89, R106, R89 ;  /* 0x000000596a59723e */ /* 0x000fe200000010ff */
[C---:B------:R-:W-:Y:S01]  /*3890*/  FMUL.FTZ R106, R3.reuse, R93 ;  /* 0x0000005d036a7220 */ /* 0x040fe20000410000 */
[C---:B------:R-:W-:Y:S01]  /*38a0*/  FMUL.FTZ R93, R3.reuse, R94 ;  /* 0x0000005e035d7220 */ /* 0x040fe20000410000 */
[C---:B------:R-:W-:Y:S01]  /*38b0*/  FMUL.FTZ R94, R3.reuse, R103 ;  /* 0x00000067035e7220 */ /* 0x040fe20000410000 */
[C---:B------:R-:W-:Y:S01]  /*38c0*/  FMUL.FTZ R103, R3.reuse, R104 ;  /* 0x0000006803677220 */ /* 0x040fe20000410000 */
[----:B------:R-:W-:Y:S01]  /*38d0*/  FMUL.FTZ R104, R3, R105 ;  /* 0x0000006903687220 */ /* 0x000fe20000410000 */
[----:B------:R-:W-:Y:S01]  /*38e0*/  F2FP.BF16.F32.PACK_AB R88, R95, R88 ;  /* 0x000000585f58723e */ /* 0x000fe200000010ff */
[----:B------:R-:W-:Y:S01]  /*38f0*/  FFMA.FTZ R93, R93, R22, R54 ;  /* 0x000000165d5d7223 */ /* 0x000fe20000010036 */
[----:B------:R-:W-:Y:S01]  /*3900*/  F2FP.BF16.F32.PACK_AB R95, R108, R107 ;  /* 0x0000006b6c5f723e */ /* 0x000fe200000010ff */
[----:B------:R-:W-:Y:S01]  /*3910*/  FMUL.FTZ R107, R3, R92 ;  /* 0x0000005c036b7220 */ /* 0x000fe20000410000 */
        /* <DEDUP_REMOVED lines=10> */
[----:B------:R-:W1:Y:S01]  /*39c0*/  @!P2 LDC.64 R104, c[0x0][0x3c8] ;  /* 0x0000f200ff68ab82 */ /* 0x000e620000000a00 */
[----:B------:R-:W-:Y:S01]  /*39d0*/  F2FP.BF16.F32.PACK_AB R92, R103, R92 ;  /* 0x0000005c675c723e */ /* 0x000fe200000010ff */
[----:B------:R-:W-:Y:S01]  /*39e0*/  FMUL.FTZ R103, R3, R101 ;  /* 0x0000006503677220 */ /* 0x000fe20000410000 */
[----:B------:R-:W-:Y:S01]  /*39f0*/  FFMA.FTZ R101, R99, R32, R64 ;  /* 0x0000002063657223 */ /* 0x000fe20000010040 */
[----:B------:R-:W-:Y:S01]  /*3a00*/  FMUL.FTZ R96, R3, R96 ;  /* 0x0000006003607220 */ /* 0x000fe20000410000 */
[----:B------:R-:W-:Y:S01]  /*3a10*/  F2FP.BF16.F32.PACK_AB R97, R100, R97 ;  /* 0x000000616461723e */ /* 0x000fe200000010ff */
[----:B------:R-:W-:Y:S01]  /*3a20*/  FFMA.FTZ R11, R11, R28, R60 ;  /* 0x0000001c0b0b7223 */ /* 0x000fe2000001003c */
[----:B------:R-:W-:Y:S01]  /*3a30*/  FFMA.FTZ R99, R103, R34, R66 ;  /* 0x0000002267637223 */ /* 0x000fe20000010042 */
[----:B------:R-:W-:Y:S01]  /*3a40*/  F2FP.BF16.F32.PACK_AB R98, R102, R101 ;  /* 0x000000656662723e */ /* 0x000fe200000010ff */
[----:B------:R-:W-:Y:S01]  /*3a50*/  FFMA.FTZ R96, R96, R29, R61 ;  /* 0x0000001d60607223 */ /* 0x000fe2000001003d */
[----:B------:R-:W2:Y:S01]  /*3a60*/  LDC.64 R100, c[0x0][0x380] ;  /* 0x0000e000ff647b82 */ /* 0x000ea20000000a00 */
[C---:B------:R-:W-:Y:S01]  /*3a70*/  FMUL.FTZ R102, R3.reuse, R5 ;  /* 0x0000000503667220 */ /* 0x040fe20000410000 */
[C---:B------:R-:W-:Y:S01]  /*3a80*/  FMUL.FTZ R5, R3.reuse, R6 ;  /* 0x0000000603057220 */ /* 0x040fe20000410000 */
[C---:B------:R-:W-:Y:S01]  /*3a90*/  FMUL.FTZ R6, R3.reuse, R7 ;  /* 0x0000000703067220 */ /* 0x040fe20000410000 */
[C---:B------:R-:W-:Y:S01]  /*3aa0*/  FMUL.FTZ R116, R3.reuse, R116 ;  /* 0x0000007403747220 */ /* 0x040fe20000410000 */
[----:B------:R-:W-:Y:S01]  /*3ab0*/  F2FP.BF16.F32.PACK_AB R96, R96, R11 ;  /* 0x0000000b6060723e */ /* 0x000fe200000010ff */
[C---:B------:R-:W-:Y:S01]  /*3ac0*/  FMUL.FTZ R7, R3.reuse, R8 ;  /* 0x0000000803077220 */ /* 0x040fe20000410000 */
[C---:B------:R-:W-:Y:S01]  /*3ad0*/  FMUL.FTZ R11, R3.reuse, R4 ;  /* 0x00000004030b7220 */ /* 0x040fe20000410000 */
[C---:B------:R-:W-:Y:S01]  /*3ae0*/  FMUL.FTZ R8, R3.reuse, R9 ;  /* 0x0000000903087220 */ /* 0x040fe20000410000 */
[----:B------:R-:W-:Y:S01]  /*3af0*/  F2FP.BF16.F32.PACK_AB R99, R106, R99 ;  /* 0x000000636a63723e */ /* 0x000fe200000010ff */
[C---:B------:R-:W-:Y:S01]  /*3b00*/  FMUL.FTZ R9, R3.reuse, R10 ;  /* 0x0000000a03097220 */ /* 0x040fe20000410000 */
[----:B------:R-:W-:Y:S01]  /*3b10*/  FMUL.FTZ R106, R3, R111 ;  /* 0x0000006f036a7220 */ /* 0x000fe20000410000 */
[----:B------:R-:W-:Y:S01]  /*3b20*/  FFMA.FTZ R123, R116, R19, R51 ;  /* 0x00000013747b7223 */ /* 0x000fe20000010033 */
[----:B------:R-:W-:Y:S01]  /*3b30*/  FFMA.FTZ R4, R11, R36, R68 ;  /* 0x000000240b047223 */ /* 0x000fe20000010044 */
[----:B------:R-:W-:Y:S01]  /*3b40*/  FFMA.FTZ R10, R7, R40, R72 ;  /* 0x00000028070a7223 */ /* 0x000fe20000010048 */
[----:B------:R-:W-:Y:S01]  /*3b50*/  FFMA.FTZ R7, R9, R42, R74 ;  /* 0x0000002a09077223 */ /* 0x000fe2000001004a */
[----:B------:R-:W-:Y:S01]  /*3b60*/  FFMA.FTZ R11, R8, R41, R73 ;  /* 0x00000029080b7223 */ /* 0x000fe20000010049 */
[----:B------:R-:W-:-:S04]  /*3b70*/  IMAD.WIDE.U32 R116, R91, 0x10, R118 ;  /* 0x000000105b747825 */ /* 0x000fc800078e0076 */
[----:B------:R-:W-:Y:S01]  /*3b80*/  FFMA.FTZ R5, R5, R38, R70 ;  /* 0x0000002605057223 */ /* 0x000fe20000010046 */
[----:B------:R-:W-:Y:S01]  /*3b90*/  FFMA.FTZ R106, R106, R43, R75 ;  /* 0x0000002b6a6a7223 */ /* 0x000fe2000001004b */
[----:B------:R-:W-:Y:S01]  /*3ba0*/  FFMA.FTZ R8, R6, R39, R71 ;  /* 0x0000002706087223 */ /* 0x000fe20000010047 */
[----:B------:R-:W-:Y:S01]  /*3bb0*/  FFMA.FTZ R9, R102, R37, R69 ;  /* 0x0000002566097223 */ /* 0x000fe20000010045 */
[----:B------:R-:W-:Y:S01]  /*3bc0*/  IMAD.WIDE.U32 R118, R90, 0x10, R118 ;  /* 0x000000105a767825 */ /* 0x000fe200078e0076 */
[----:B------:R-:W-:Y:S02]  /*3bd0*/  F2FP.BF16.F32.PACK_AB R91, R123, R122 ;  /* 0x0000007a7b5b723e */ /* 0x000fe400000010ff */
[----:B------:R-:W-:Y:S01]  /*3be0*/  F2FP.BF16.F32.PACK_AB R90, R121, R120 ;  /* 0x00000078795a723e */ /* 0x000fe200000010ff */
[----:B-1----:R-:W-:Y:S01]  /*3bf0*/  @!P2 IMAD.WIDE R104, R2, 0x4, R104 ;  /* 0x000000040268a825 */ /* 0x002fe200078e0268 */
[----:B------:R-:W-:Y:S02]  /*3c00*/  F2FP.BF16.F32.PACK_AB R7, R106, R7 ;  /* 0x000000076a07723e */ /* 0x000fe400000010ff */
[----:B------:R-:W-:Y:S01]  /*3c10*/  F2FP.BF16.F32.PACK_AB R6, R11, R10 ;  /* 0x0000000a0b06723e */ /* 0x000fe200000010ff */
[----:B--2---:R-:W-:Y:S01]  /*3c20*/  IMAD R2, R100, 0x4, R2 ;  /* 0x0000000464027824 */ /* 0x004fe200078e0202 */
[----:B------:R-:W-:Y:S01]  /*3c30*/  F2FP.BF16.F32.PACK_AB R5, R8, R5 ;  /* 0x000000050805723e */ /* 0x000fe200000010ff */
[----:B------:R1:W-:Y:S01]  /*3c40*/  @!P2 STG.E desc[UR6][R104.64], R3 ;  /* 0x000000036800a986 */ /* 0x0003e2000c101906 */
[----:B------:R-:W-:-:S02]  /*3c50*/  F2FP.BF16.F32.PACK_AB R4, R9, R4 ;  /* 0x000000040904723e */ /* 0x000fc400000010ff */
[----:B------:R-:W-:Y:S01]  /*3c60*/  ISETP.GE.AND P2, PT, R2, R101, PT ;  /* 0x000000650200720c */ /* 0x000fe20003f46270 */
[----:B------:R1:W-:Y:S04]  /*3c70*/  STG.E.128 desc[UR6][R112.64], R88 ;  /* 0x0000005870007986 */ /* 0x0003e8000c101d06 */
[----:B------:R1:W-:Y:S04]  /*3c80*/  STG.E.128 desc[UR6][R114.64], R92 ;  /* 0x0000005c72007986 */ /* 0x0003e8000c101d06 */
[----:B------:R1:W-:Y:S04]  /*3c90*/  STG.E.128 desc[UR6][R116.64], R96 ;  /* 0x0000006074007986 */ /* 0x0003e8000c101d06 */
[----:B------:R1:W-:Y:S01]  /*3ca0*/  STG.E.128 desc[UR6][R118.64], R4 ;  /* 0x0000000476007986 */ /* 0x0003e2000c101d06 */
[----:B------:R-:W-:Y:S05]  /*3cb0*/  @!P2 BRA `(.L_x_4640) ;  /* 0xffffffc400f4a947 */ /* 0x000fea000383ffff */
[----:B------:R-:W-:Y:S05]  /*3cc0*/  EXIT ;  /* 0x000000000000794d */ /* 0x000fea0003800000 */
.L_x_4639:
[----:B------:R-:W-:Y:S01]  /*3cd0*/  HFMA2 R120, -RZ, RZ, 0, 5.9604644775390625e-08 ;  /* 0x00000001ff787431 */ /* 0x000fe200000001ff */
[----:B------:R-:W-:Y:S01]  /*3ce0*/  BSSY B0, `(.L_x_4641) ;  /* 0x0000007000007945 */ /* 0x000fe20003800000 */
[----:B------:R-:W-:Y:S02]  /*3cf0*/  MOV R121, R119 ;  /* 0x0000007700797202 */ /* 0x000fe40000000f00 */
[----:B------:R-:W-:Y:S02]  /*3d00*/  MOV R117, 0x1f ;  /* 0x0000001f00757802 */ /* 0x000fe40000000f00 */
[----:B------:R-:W-:-:S07]  /*3d10*/  MOV R112, 0xffffffff ;  /* 0xffffffff00707802 */ /* 0x000fce0000000f00 */
[----:B---3--:R-:W-:Y:S05]  /*3d20*/  WARPSYNC.COLLECTIVE R112, `(.L_x_4642) ;  /* 0x0000000070087348 */ /* 0x008fea0003c00000 */
[----:B------:R0:W1:Y:S02]  /*3d30*/  SHFL.BFLY P3, R11, R121, R120, R117 ;  /* 0x0c000078790b7389 */ /* 0x0000640000060075 */
[----:B01-3--:R-:W-:Y:S05]  /*3d40*/  ENDCOLLECTIVE ;  /* 0x000000000000791b */ /* 0x00bfea0003800000 */
.L_x_4642:
[----:B------:R-:W-:Y:S05]  /*3d50*/  BSYNC B0 ;  /* 0x0000000000007941 */ /* 0x000fea0003800000 */
.L_x_4641:
        /* <DEDUP_REMOVED lines=8> */
.L_x_4643:
[----:B------:R-:W-:Y:S02]  /*3de0*/  HFMA2 R120, -RZ, RZ, 0, 2.384185791015625e-07 ;  /* 0x00000004ff787431 */ /* 0x000fe400000001ff */
[----:B------:R-:W-:-:S04]  /*3df0*/  FADD.FTZ R122, R121, R11 ;  /* 0x0000000b797a7221 */ /* 0x000fc80000010000 */
[----:B------:R-:W-:-:S07]  /*3e00*/  IMAD.MOV.U32 R121, RZ, RZ, R122 ;  /* 0x000000ffff797224 */ /* 0x000fce00078e007a */
[----:B------:R-:W-:Y:S05]  /*3e10*/  WARPSYNC.COLLECTIVE R112, `(.L_x_4644) ;  /* 0x0000000070087348 */ /* 0x000fea0003c00000 */
[----:B------:R0:W1:Y:S02]  /*3e20*/  SHFL.BFLY P3, R11, R121, R120, R117 ;  /* 0x0c000078790b7389 */ /* 0x0000640000060075 */
[----:B01----:R-:W-:Y:S05]  /*3e30*/  ENDCOLLECTIVE ;  /* 0x000000000000791b */ /* 0x003fea0003800000 */
.L_x_4644:
[----:B------:R-:W-:Y:S02]  /*3e40*/  HFMA2 R120, -RZ, RZ, 0, 4.76837158203125e-07 ;  /* 0x00000008ff787431 */ /* 0x000fe400000001ff */
[----:B------:R-:W-:-:S05]  /*3e50*/  FADD.FTZ R123, R122, R11 ;  /* 0x0000000b7a7b7221 */ /* 0x000fca0000010000 */
[----:B------:R-:W-:-:S07]  /*3e60*/  MOV R121, R123 ;  /* 0x0000007b00797202 */ /* 0x000fce0000000f00 */
[----:B------:R-:W-:Y:S05]  /*3e70*/  WARPSYNC.COLLECTIVE R112, `(.L_x_4645) ;  /* 0x0000000070087348 */ /* 0x000fea0003c00000 */
[----:B------:R0:W1:Y:S02]  /*3e80*/  SHFL.BFLY P3, R11, R121, R120, R117 ;  /* 0x0c000078790b7389 */ /* 0x0000640000060075 */
[----:B01----:R-:W-:Y:S05]  /*3e90*/  ENDCOLLECTIVE ;  /* 0x000000000000791b */ /* 0x003fea0003800000 */
.L_x_4645:
[----:B------:R-:W-:Y:S02]  /*3ea0*/  HFMA2 R120, -RZ, RZ, 0, 9.5367431640625e-07 ;  /* 0x00000010ff787431 */ /* 0x000fe400000001ff */
[----:B------:R-:W-:-:S05]  /*3eb0*/  FADD.FTZ R124, R123, R11 ;  /* 0x0000000b7b7c7221 */ /* 0x000fca0000010000 */
[----:B------:R-:W-:-:S07]  /*3ec0*/  MOV R121, R124 ;  /* 0x0000007c00797202 */ /* 0x000fce0000000f00 */
[----:B------:R-:W-:Y:S05]  /*3ed0*/  WARPSYNC.COLLECTIVE R112, `(.L_x_4646) ;  /* 0x0000000070087348 */ /* 0x000fea0003c00000 */
[----:B------:R0:W1:Y:S02]  /*3ee0*/  SHFL.BFLY P3, R11, R121, R120, R117 ;  /* 0x0c000078790b7389 */ /* 0x0000640000060075 */
[----:B01----:R-:W-:Y:S05]  /*3ef0*/  ENDCOLLECTIVE ;  /* 0x000000000000791b */ /* 0x003fea0003800000 */
.L_x_4646:
        /* <DEDUP_REMOVED lines=71> */
.L_x_4647:
[----:B------:R-:W-:Y:S02]  /*4370*/  HFMA2 R120, -RZ, RZ, 0, 1.1920928955078125e-07 ;  /* 0x00000002ff787431 */ /* 0x000fe400000001ff */
[----:B------:R-:W-:-:S04]  /*4380*/  FADD.FTZ R122, R121, R11 ;  /* 0x0000000b797a7221 */ /* 0x000fc80000010000 */
[----:B------:R-:W-:-:S07]  /*4390*/  IMAD.MOV.U32 R121, RZ, RZ, R122 ;  /* 0x000000ffff797224 */ /* 0x000fce00078e007a */
[----:B------:R-:W-:Y:S05]  /*43a0*/  WARPSYNC.COLLECTIVE R112, `(.L_x_4648) ;  /* 0x0000000070087348 */ /* 0x000fea0003c00000 */
[----:B------:R0:W1:Y:S02]  /*43b0*/  SHFL.BFLY P3, R11, R121, R120, R117 ;  /* 0x0c000078790b7389 */ /* 0x0000640000060075 */
[----:B01----:R-:W-:Y:S05]  /*43c0*/  ENDCOLLECTIVE ;  /* 0x000000000000791b */ /* 0x003fea0003800000 */
.L_x_4648:
[----:B------:R-:W-:Y:S02]  /*43d0*/  HFMA2 R120, -RZ, RZ, 0, 2.384185791015625e-07 ;  /* 0x00000004ff787431 */ /* 0x000fe400000001ff */
[----:B------:R-:W-:-:S05]  /*43e0*/  FADD.FTZ R123, R122, R11 ;  /* 0x0000000b7a7b7221 */ /* 0x000fca0000010000 */
[----:B------:R-:W-:-:S07]  /*43f0*/  MOV R121, R123 ;  /* 0x0000007b00797202 */ /* 0x000fce0000000f00 */
[----:B------:R-:W-:Y:S05]  /*4400*/  WARPSYNC.COLLECTIVE R112, `(.L_x_4649) ;  /* 0x0000000070087348 */ /* 0x000fea0003c00000 */
[----:B------:R0:W1:Y:S02]  /*4410*/  SHFL.BFLY P3, R11, R121, R120, R117 ;  /* 0x0c000078790b7389 */ /* 0x0000640000060075 */
[----:B01----:R-:W-:Y:S05]  /*4420*/  ENDCOLLECTIVE ;  /* 0x000000000000791b */ /* 0x003fea0003800000 */
.L_x_4649:
[----:B------:R-:W-:Y:S02]  /*4430*/  HFMA2 R120, -RZ, RZ, 0, 4.76837158203125e-07 ;  /* 0x00000008ff787431 */ /* 0x000fe400000001ff */
[----:B------:R-:W-:-:S05]  /*4440*/  FADD.FTZ R124, R123, R11 ;  /* 0x0000000b7b7c7221 */ /* 0x000fca0000010000 */
[----:B------:R-:W-:-:S07]  /*4450*/  MOV R121, R124 ;  /* 0x0000007c00797202 */ /* 0x000fce0000000f00 */
[----:B------:R-:W-:Y:S05]  /*4460*/  WARPSYNC.COLLECTIVE R112, `(.L_x_4650) ;  /* 0x0000000070087348 */ /* 0x000fea0003c00000 */
[----:B------:R0:W1:Y:S02]  /*4470*/  SHFL.BFLY P3, R11, R121, R120, R117 ;  /* 0x0c000078790b7389 */ /* 0x0000640000060075 */
[----:B01----:R-:W-:Y:S05]  /*4480*/  ENDCOLLECTIVE ;  /* 0x000000000000791b */ /* 0x003fea0003800000 */
.L_x_4650:
[----:B------:R-:W-:Y:S02]  /*4490*/  HFMA2 R120, -RZ, RZ, 0, 9.5367431640625e-07 ;  /* 0x00000010ff787431 */ /* 0x000fe400000001ff */
[----:B------:R-:W-:-:S05]  /*44a0*/  FADD.FTZ R125, R124, R11 ;  /* 0x0000000b7c7d7221 */ /* 0x000fca0000010000 */
[----:B------:R-:W-:-:S07]  /*44b0*/  MOV R121, R125 ;  /* 0x0000007d00797202 */ /* 0x000fce0000000f00 */
[----:B------:R-:W-:Y:S05]  /*44c0*/  WARPSYNC.COLLECTIVE R112, `(.L_x_4651) ;  /* 0x0000000070087348 */ /* 0x000fea0003c00000 */
[----:B------:R0:W1:Y:S02]  /*44d0*/  SHFL.BFLY P3, R11, R121, R120, R117 ;  /* 0x0c000078790b7389 */ /* 0x0000640000060075 */
[----:B01----:R-:W-:Y:S05]  /*44e0*/  ENDCOLLECTIVE ;  /* 0x000000000000791b */ /* 0x003fea0003800000 */
.L_x_4651:
[----:B------:R-:W-:Y:S05]  /*44f0*/  BRA `(.L_x_4652) ;  /* 0xffffffec00c47947 */ /* 0x000fea000383ffff */
.L_x_4653:
        /* <DEDUP_REMOVED lines=16> */
.L_x_22689:


//--------------------- .text._ZN10layer_norm31ln_parallel_residual_fwd_kernelINS_13Kernel_traitsIf13__nv_bfloat16S2_S2_fjLj1024ELj1ELj4ELj1ELj16ENS_18Kernel_traits_baseILj1024EfS2_S2_S2_fjLj128EEEEELb1ELb0ELb0EEEvNS_9FwdParamsE --------------------------
	.section	.text._ZN10layer_norm31ln_parallel_residual_fwd_kernelINS_13Kernel_traitsIf13__nv_bfloat16S2_S2_fjLj1024ELj1ELj4ELj1ELj16ENS_18Kernel_traits_baseILj1024EfS2_S2_S2_fjLj128EEEEELb1ELb0ELb0EEEvNS_9FwdParamsE,"ax",@progbits
	.align	128
        .global         _ZN10layer_norm31ln_parallel_residual_fwd_kernelINS_13Kernel_traitsIf13__nv_bfloat16S2_S2_fjLj1024ELj1ELj4ELj1ELj16ENS_18Kernel_traits_baseILj1024EfS2_S2_S2_fjLj128EEEEELb1ELb0ELb0EEEvNS_9FwdParamsE
        .type           _ZN10layer_norm31ln_parallel_residual_fwd_kernelINS_13Kernel_traitsIf13__nv_bfloat16S2_S2_fjLj1024ELj1ELj4ELj1ELj16ENS_18Kernel_traits_baseILj1024EfS2_S2_S2_fjLj128EEEEELb1ELb0ELb0EEEvNS_9FwdParamsE,@function
        .size           _ZN10layer_norm31ln_parallel_residual_fwd_kernelINS_13Kernel_traitsIf13__nv_bfloat16S2_S2_fjLj1024ELj1ELj4ELj1ELj16ENS_18Kernel_traits_baseILj1024EfS2_S2_S2_fjLj128EEEEELb1ELb0ELb0EEEvNS_9FwdParamsE,(.L_x_22690 - _ZN10layer_norm31ln_parallel_residual_fwd_kernelINS_13Kernel_traitsIf13__nv_bfloat16S2_S2_fjLj1024ELj1ELj4ELj1ELj16ENS_18Kernel_traits_baseILj1024EfS2_S2_S2_fjLj128EEEEELb1ELb0ELb0EEEvNS_9FwdParamsE)
        .other          _ZN10layer_norm31ln_parallel_residual_fwd_kernelINS_13Kernel_traitsIf13__nv_bfloat16S2_S2_fjLj1024ELj1ELj4ELj1ELj16ENS_18Kernel_traits_baseILj1024EfS2_S2_S2_fjLj128EEEEELb1ELb0ELb0EEEvNS_9FwdParamsE,@"STO_CUDA_ENTRY STV_DEFAULT"
_ZN10layer_norm31ln_parallel_residual_fwd_kernelINS_13Kernel_traitsIf13__nv_bfloat16S2_S2_fjLj1024ELj1ELj4ELj1ELj16ENS_18Kernel_traits_baseILj1024EfS2_S2_S2_fjLj128EEEEELb1ELb0ELb0EEEvNS_9FwdParamsE:
.text._ZN10layer_norm31ln_parallel_residual_fwd_kernelINS_13Kernel_traitsIf13__nv_bfloat16S2_S2_fjLj1024ELj1ELj4ELj1ELj16ENS_18Kernel_traits_baseILj1024EfS2_S2_S2_fjLj128EEEEELb1ELb0ELb0EEEvNS_9FwdParamsE:
        /* <DEDUP_REMOVED lines=18> */
[----:B------:R-:W-:Y:S01]  /*0120*/  BSSY.RECONVERGENT B0, `(.L_x_4654) ;  /* 0x0000185000007945 */ /* 0x000fe20003800200 */
[----:B------:R-:W1:Y:S01]  /*0130*/  S2UR UR5, SR_CTAID.X ;  /* 0x00000000000579c3 */ /* 0x000e620000002500 */
[----:B-----5:R-:W-:Y:S01]  /*0140*/  SHF.R.U32.HI R8, RZ, 0x5, R9 ;  /* 0x00000005ff087819 */ /* 0x020fe20000011609 */
[----:B------:R-:W-:-:S06]  /*0150*/  UISETP.NE.AND.EX UP0, UPT, UR11, URZ, UPT, UP0 ;  /* 0x000000ff0b00728c */ /* 0x000fcc000bf05300 */
[----:B------:R-:W3:Y:S01]  /*0160*/  LDC R10, c[0x0][0x360] ;  /* 0x0000d800ff0a7b82 */ /* 0x000ee20000000800 */
[----:B-1----:R-:W-:-:S06]  /*0170*/  USHF.L.U32 UR4, UR5, 0x2, URZ ;  /* 0x0000000205047899 */ /* 0x002fcc00080006ff */
[----:B------:R-:W-:Y:S01]  /*0180*/  LOP3.LUT R8, R8, UR4, RZ, 0xfc, !PT ;  /* 0x0000000408087c12 */ /* 0x000fe2000f8efcff */
[----:B---3--:R-:W-:Y:S01]  /*0190*/  IMAD R10, R10, UR5, R9 ;  /* 0x000000050a0a7c24 */ /* 0x008fe2000f8e0209 */
[----:B--2---:R-:W-:Y:S02]  /*01a0*/  @P0 R2UR UR6, R2 ;  /* 0x00000000020602ca */ /* 0x004fe400000e0000 */
[----:B------:R-:W-:Y:S02]  /*01b0*/  @P0 R2UR UR7, R3 ;  /* 0x00000000030702ca */ /* 0x000fe400000e0000 */
[----:B------:R-:W-:Y:S02]  /*01c0*/  SHF.R.S32.HI R2, RZ, 0x1f, R11 ;  /* 0x0000001fff027819 */ /* 0x000fe4000001140b */
[----:B0-----:R-:W-:Y:S02]  /*01d0*/  @P0 IADD3 R0, P1, PT, R4, R7, RZ ;  /* 0x0000000704000210 */ /* 0x001fe40007f3e0ff */
[----:B------:R-:W-:-:S02]  /*01e0*/  LEA.HI R2, R2, R11, RZ, 0x3 ;  /* 0x0000000b02027211 */ /* 0x000fc400078f18ff */
[C---:B------:R-:W-:Y:S01]  /*01f0*/  LOP3.LUT R11, R9.reuse, 0x1f, RZ, 0xc, !PT ;  /* 0x0000001f090b7812 */ /* 0x040fe200078e0cff */
[----:B------:R-:W-:Y:S01]  /*0200*/  @P0 IMAD.X R13, RZ, RZ, R5, P1 ;  /* 0x000000ffff0d0224 */ /* 0x000fe200008e0605 */
[----:B------:R-:W-:Y:S01]  /*0210*/  LOP3.LUT R9, R9, 0x1f, RZ, 0xc0, !PT ;  /* 0x0000001f09097812 */ /* 0x000fe200078ec0ff */
[----:B------:R-:W-:Y:S01]  /*0220*/  UIADD3 UR14, UPT, UPT, UR6, -0x61c88647, URZ ;  /* 0x9e3779b9060e7890 */ /* 0x000fe2000fffe0ff */
[----:B------:R-:W-:Y:S01]  /*0230*/  LEA.HI.SX32 R11, R2, R11, 0x1d ;  /* 0x0000000b020b7211 */ /* 0x000fe200078feaff */
        /* <DEDUP_REMOVED lines=36> */
[C---:B-1----:R-:W-:Y:S01]  /*0480*/  @P0 IMAD.WIDE.U32 R14, R21.reuse, 0x20, R14 ;  /* 0x00000020150e0825 */ /* 0x042fe200078e000e */
[----:B------:R0:W5:Y:S06]  /*0490*/  @P0 LDG.E.128 R48, desc[UR8][R12.64+0x10] ;  /* 0x000010080c300981 */ /* 0x00016c000c1e1d00 */
[----:B------:R-:W1:Y:S01]  /*04a0*/  LDC.64 R18, c[0x0][0x3d8] ;  /* 0x0000f600ff127b82 */ /* 0x000e620000000a00 */
[----:B------:R-:W-:Y:S01]  /*04b0*/  @P0 VIADD R21, R21, 0x20 ;  /* 0x0000002015150836 */ /* 0x000fe20000000000 */
[----:B------:R0:W5:Y:S01]  /*04c0*/  @P0 LDG.E.128 R52, desc[UR8][R14.64] ;  /* 0x000000080e340981 */ /* 0x000162000c1e1d00 */
[----:B--2---:R-:W-:-:S03]  /*04d0*/  @P1 IMAD.WIDE.U32 R2, R9, 0x20, R2 ;  /* 0x0000002009021825 */ /* 0x004fc600078e0002 */
[----:B------:R0:W5:Y:S01]  /*04e0*/  @P0 LDG.E.128 R56, desc[UR8][R14.64+0x10] ;  /* 0x000010080e380981 */ /* 0x000162000c1e1d00 */
[----:B---3--:R-:W-:-:S03]  /*04f0*/  @P1 IMAD.WIDE.U32 R4, R9, 0x20, R4 ;  /* 0x0000002009041825 */ /* 0x008fc600078e0004 */
        /* <DEDUP_REMOVED lines=78> */
.L_x_4656:
        /* <DEDUP_REMOVED lines=10> */
[----:B------:R-:W5:Y:S02]  /*0a80*/  @P1 LDG.E.128 R28, desc[UR8][R16.64] ;  /* 0x00000008101c1981 */ /* 0x000f64000c1e1d00 */
[----:B------:R-:W0:Y:S01]  /*0a90*/  LDC.64 R20, c[0x0][0x3d8] ;  /* 0x0000f600ff147b82 */ /* 0x000e220000000a00 */
[C---:B-1----:R-:W-:Y:S01]  /*0aa0*/  @P1 IMAD.WIDE.U32 R18, R9.reuse, 0x20, R12 ;  /* 0x0000002009121825 */ /* 0x042fe200078e000c */
[----:B------:R-:W5:Y:S04]  /*0ab0*/  @P1 LDG.E.128 R32, desc[UR8][R16.64+0x10] ;  /* 0x0000100810201981 */ /* 0x000f68000c1e1d00 */
[----:B------:R-:W5:Y:S02]  /*0ac0*/  @P1 LDG.E.128 R36, desc[UR8][R18.64] ;  /* 0x0000000812241981 */ /* 0x000f64000c1e1d00 */
[----:B------:R-:W1:Y:S01]  /*0ad0*/  @P0 LDC.64 R22, c[0x0][0x440] ;  /* 0x00011000ff160b82 */ /* 0x000e620000000a00 */
[----:B--2---:R-:W-:Y:S01]  /*0ae0*/  @P1 IMAD.WIDE.U32 R2, R9, 0x20, R2 ;  /* 0x0000002009021825 */ /* 0x004fe200078e0002 */
[----:B------:R-:W5:Y:S04]  /*0af0*/  @P1 LDG.E.128 R40, desc[UR8][R18.64+0x10] ;  /* 0x0000100812281981 */ /* 0x000f68000c1e1d00 */
[----:B------:R-:W5:Y:S02]  /*0b00*/  @P1 LD.E.128 R120, desc[UR8][R2.64] ;  /* 0x0000000802781980 */ /* 0x000f64000c101d00 */
[----:B------:R-:W2:Y:S08]  /*0b10*/  LDC.64 R24, c[0x0][0x3d0] ;  /* 0x0000f400ff187b82 */ /* 0x000eb00000000a00 */
[----:B------:R-:W4:Y:S08]  /*0b20*/  LDC.64 R26, c[0x0][0x3d8] ;  /* 0x0000f600ff1a7b82 */ /* 0x000f300000000a00 */
[----:B------:R-:W4:Y:S01]  /*0b30*/  @P2 LDC.64 R76, c[0x0][0x440] ;  /* 0x00011000ff4c2b82 */ /* 0x000f220000000a00 */
[C---:B---3--:R-:W-:Y:S01]  /*0b40*/  @P0 IMAD.WIDE.U32 R4, R125.reuse, 0x20, R14 ;  /* 0x000000207d040825 */ /* 0x048fe200078e000e */
[----:B------:R3:W5:Y:S03]  /*0b50*/  @P1 LD.E.128 R116, desc[UR8][R2.64+0x10] ;  /* 0x0000100802741980 */ /* 0x000766000c101d00 */
[C---:B0-----:R-:W-:Y:S01]  /*0b60*/  @P0 IMAD.WIDE.U32 R12, R125.reuse, 0x20, R20 ;  /* 0x000000207d0c0825 */ /* 0x041fe200078e0014 */
[----:B------:R0:W5:Y:S03]  /*0b70*/  @P0 LDG.E.128 R44, desc[UR8][R4.64] ;  /* 0x00000008042c0981 */ /* 0x000166000c1e1d00 */
[C---:B-1----:R-:W-:Y:S01]  /*0b80*/  @P0 IMAD.WIDE.U32 R14, R125.reuse, 0x20, R22 ;  /* 0x000000207d0e0825 */ /* 0x042fe200078e0016 */
[----:B------:R0:W5:Y:S03]  /*0b90*/  @P0 LDG.E.128 R48, desc[UR8][R4.64+0x10] ;  /* 0x0000100804300981 */ /* 0x000166000c1e1d00 */
[----:B------:R-:W-:Y:S01]  /*0ba0*/  @P0 VIADD R125, R125, 0x20 ;  /* 0x000000207d7d0836 */ /* 0x000fe20000000000 */
[----:B------:R0:W5:Y:S03]  /*0bb0*/  @P0 LDG.E.128 R52, desc[UR8][R12.64] ;  /* 0x000000080c340981 */ /* 0x000166000c1e1d00 */
[C---:B--2---:R-:W-:Y:S01]  /*0bc0*/  @P2 IMAD.WIDE.U32 R24, R125.reuse, 0x20, R24 ;  /* 0x000000207d182825 */ /* 0x044fe200078e0018 */
[----:B------:R0:W5:Y:S03]  /*0bd0*/  @P0 LDG.E.128 R56, desc[UR8][R12.64+0x10] ;  /* 0x000010080c380981 */ /* 0x000166000c1e1d00 */
[C---:B----4-:R-:W-:Y:S01]  /*0be0*/  @P2 IMAD.WIDE.U32 R26, R125.reuse, 0x20, R26 ;  /* 0x000000207d1a2825 */ /* 0x050fe200078e001a */
[----:B------:R0:W5:Y:S03]  /*0bf0*/  @P2 LDG.E.128 R60, desc[UR8][R24.64] ;  /* 0x00000008183c2981 */ /* 0x000166000c1e1d00 */
[----:B---3--:R-:W-:Y:S01]  /*0c00*/  @P2 IMAD.WIDE.U32 R2, R125, 0x20, R76 ;  /* 0x000000207d022825 */ /* 0x008fe200078e004c */
[----:B------:R0:W5:Y:S04]  /*0c10*/  @P2 LDG.E.128 R64, desc[UR8][R24.64+0x10] ;  /* 0x0000100818402981 */ /* 0x000168000c1e1d00 */
[----:B------:R0:W5:Y:S04]  /*0c20*/  @P2 LDG.E.128 R68, desc[UR8][R26.64] ;  /* 0x000000081a442981 */ /* 0x000168000c1e1d00 */
[----:B------:R0:W5:Y:S04]  /*0c30*/  @P2 LDG.E.128 R72, desc[UR8][R26.64+0x10] ;  /* 0x000010081a482981 */ /* 0x000168000c1e1d00 */
[----:B------:R0:W5:Y:S04]  /*0c40*/  @P2 LD.E.128 R104, desc[UR8][R2.64] ;  /* 0x0000000802682980 */ /* 0x000168000c101d00 */
[----:B------:R0:W5:Y:S04]  /*0c50*/  @P2 LD.E.128 R100, desc[UR8][R2.64+0x10] ;  /* 0x0000100802642980 */ /* 0x000168000c101d00 */
        /* <DEDUP_REMOVED lines=18> */
[----:B------:R-:W1:Y:S08]  /*0d80*/  LDC.64 R4, c[0x0][0x3d8] ;  /* 0x0000f600ff047b82 */ /* 0x000e700000000a00 */
[----:B------:R-:W2:Y:S01]  /*0d90*/  LDC.64 R12, c[0x0][0x440] ;  /* 0x00011000ff0c7b82 */ /* 0x000ea20000000a00 */
[----:B0-----:R-:W-:-:S05]  /*0da0*/  IMAD.WIDE.U32 R2, R125, 0x20, R2 ;  /* 0x000000207d027825 */ /* 0x001fca00078e0002 */
[----:B------:R0:W5:Y:S01]  /*0db0*/  LDG.E.128 R128, desc[UR8][R2.64+0x10] ;  /* 0x0000100802807981 */ /* 0x000162000c1e1d00 */
[----:B-1----:R-:W-:-:S05]  /*0dc0*/  IMAD.WIDE.U32 R4, R125, 0x20, R4 ;  /* 0x000000207d047825 */ /* 0x002fca00078e0004 */
[----:B------:R0:W5:Y:S01]  /*0dd0*/  LDG.E.128 R132, desc[UR8][R4.64] ;  /* 0x0000000804847981 */ /* 0x000162000c1e1d00 */
[----:B--2---:R-:W-:-:S03]  /*0de0*/  IMAD.WIDE.U32 R12, R125, 0x20, R12 ;  /* 0x000000207d0c7825 */ /* 0x004fc600078e000c */
[----:B------:R0:W5:Y:S04]  /*0df0*/  LDG.E.128 R136, desc[UR8][R4.64+0x10] ;  /* 0x0000100804887981 */ /* 0x000168000c1e1d00 */
[----:B------:R0:W5:Y:S04]  /*0e00*/  LDG.E.128 R124, desc[UR8][R2.64] ;  /* 0x00000008027c7981 */ /* 0x000168000c1e1d00 */
[----:B------:R0:W5:Y:S04]  /*0e10*/  LD.E.128 R152, desc[UR8][R12.64] ;  /* 0x000000080c987980 */ /* 0x000168000c101d00 */
[----:B------:R0:W5:Y:S01]  /*0e20*/  LD.E.128 R148, desc[UR8][R12.64+0x10] ;  /* 0x000010080c947980 */ /* 0x000162000c101d00 */
        /* <DEDUP_REMOVED lines=17> */
.L_x_4655:
        /* <DEDUP_REMOVED lines=9> */
[----:B------:R-:W1:Y:S08]  /*0fd0*/  LDC.64 R12, c[0x0][0x3d8] ;  /* 0x0000f600ff0c7b82 */ /* 0x000e700000000a00 */
[----:B------:R-:W2:Y:S08]  /*0fe0*/  @P1 LDC.64 R14, c[0x0][0x440] ;  /* 0x00011000ff0e1b82 */ /* 0x000eb00000000a00 */
[----:B------:R-:W3:Y:S01]  /*0ff0*/  LDC.64 R16, c[0x0][0x3d0] ;  /* 0x0000f400ff107b82 */ /* 0x000ee20000000a00 */
[----:B0-----:R-:W-:-:S07]  /*1000*/  @P1 IMAD.WIDE.U32 R4, R9, 0x20, R4 ;  /* 0x0000002009041825 */ /* 0x001fce00078e0004 */
[----:B------:R-:W0:Y:S08]  /*1010*/  @P0 LDC.64 R22, c[0x0][0x438] ;  /* 0x00010e00ff160b82 */ /* 0x000e300000000a00 */
[----:B------:R-:W4:Y:S08]  /*1020*/  LDC.64 R24, c[0x0][0x3d8] ;  /* 0x0000f600ff187b82 */ /* 0x000f300000000a00 */
[----:B------:R-:W3:Y:S08]  /*1030*/  @P0 LDC.64 R26, c[0x0][0x440] ;  /* 0x00011000ff1a0b82 */ /* 0x000ef00000000a00 */
[----:B------:R-:W3:Y:S08]  /*1040*/  @P1 LDC.64 R2, c[0x0][0x438] ;  /* 0x00010e00ff021b82 */ /* 0x000ef00000000a00 */
[----:B------:R-:W3:Y:S08]  /*1050*/  LDC.64 R124, c[0x0][0x3d0] ;  /* 0x0000f400ff7c7b82 */ /* 0x000ef00000000a00 */
[----:B------:R-:W3:Y:S08]  /*1060*/  LDC.64 R128, c[0x0][0x3d8] ;  /* 0x0000f600ff807b82 */ /* 0x000ef00000000a00 */
[----:B------:R-:W3:Y:S08]  /*1070*/  @P2 LDC.64 R126, c[0x0][0x438] ;  /* 0x00010e00ff7e2b82 */ /* 0x000ef00000000a00 */
[----:B------:R-:W3:Y:S01]  /*1080*/  @P2 LDC.64 R130, c[0x0][0x440] ;  /* 0x00011000ff822b82 */ /* 0x000ee20000000a00 */
[C---:B------:R-:W-:Y:S01]  /*1090*/  @P1 LOP3.LUT R133, R9.reuse, 0x20, RZ, 0xfc, !PT ;  /* 0x0000002009851812 */ /* 0x040fe200078efcff */
[----:B------:R-:W5:Y:S01]  /*10a0*/  @P1 LDG.E.128 R28, desc[UR8][R4.64] ;  /* 0x00000008041c1981 */ /* 0x000f62000c1e1d00 */
[----:B-1----:R-:W-:-:S03]  /*10b0*/  @P1 IMAD.WIDE.U32 R18, R9, 0x20, R12 ;  /* 0x0000002009121825 */ /* 0x002fc600078e000c */
[----:B------:R3:W5:Y:S01]  /*10c0*/  @P1 LDG.E.128 R32, desc[UR8][R4.64+0x10] ;  /* 0x0000100804201981 */ /* 0x000762000c1e1d00 */
[----:B--2---:R-:W-:-:S03]  /*10d0*/  @P1 IMAD.WIDE.U32 R20, R9, 0x20, R14 ;  /* 0x0000002009141825 */ /* 0x004fc600078e000e */
[----:B------:R1:W5:Y:S01]  /*10e0*/  @P1 LDG.E.128 R36, desc[UR8][R18.64] ;  /* 0x0000000812241981 */ /* 0x000362000c1e1d00 */
[----:B0-----:R-:W-:-:S03]  /*10f0*/  @P0 IMAD.WIDE.U32 R12, R133, 0x20, R22 ;  /* 0x00000020850c0825 */ /* 0x001fc600078e0016 */
[----:B------:R1:W5:Y:S01]  /*1100*/  @P1 LDG.E.128 R40, desc[UR8][R18.64+0x10] ;  /* 0x0000100812281981 */ /* 0x000362000c1e1d00 */
[----:B----4-:R-:W-:-:S03]  /*1110*/  @P0 IMAD.WIDE.U32 R14, R133, 0x20, R24 ;  /* 0x00000020850e0825 */ /* 0x010fc600078e0018 */
[----:B------:R1:W5:Y:S01]  /*1120*/  @P1 LD.E.128 R120, desc[UR8][R20.64] ;  /* 0x0000000814781980 */ /* 0x000362000c101d00 */
[----:B---3--:R-:W-:-:S03]  /*1130*/  @P0 IMAD.WIDE.U32 R4, R133, 0x20, R16 ;  /* 0x0000002085040825 */ /* 0x008fc600078e0010 */
[----:B------:R1:W5:Y:S01]  /*1140*/  @P1 LD.E.128 R116, desc[UR8][R20.64+0x10] ;  /* 0x0000100814741980 */ /* 0x000362000c101d00 */
[----:B------:R-:W-:-:S03]  /*1150*/  @P0 IMAD.WIDE.U32 R16, R133, 0x20, R26 ;  /* 0x0000002085100825 */ /* 0x000fc600078e001a */
[----:B------:R1:W5:Y:S01]  /*1160*/  @P0 LDG.E.128 R44, desc[UR8][R4.64] ;  /* 0x00000008042c0981 */ /* 0x000362000c1e1d00 */
[----:B------:R-:W-:Y:S02]  /*1170*/  @P0 VIADD R133, R133, 0x20 ;  /* 0x0000002085850836 */ /* 0x000fe40000000000 */
[----:B------:R-:W-:Y:S01]  /*1180*/  @P1 IMAD.WIDE.U32 R2, R9, 0x20, R2 ;  /* 0x0000002009021825 */ /* 0x000fe200078e0002 */
[----:B------:R1:W5:Y:S03]  /*1190*/  @P0 LDG.E.128 R48, desc[UR8][R4.64+0x10] ;  /* 0x0000100804300981 */ /* 0x000366000c1e1d00 */
[C---:B------:R-:W-:Y:S01]  /*11a0*/  @P2 IMAD.WIDE.U32 R124, R133.reuse, 0x20, R124 ;  /* 0x00000020857c2825 */ /* 0x040fe200078e007c */
[----:B------:R1:W5:Y:S03]  /*11b0*/  @P1 LD.E.128 R96, desc[UR8][R2.64] ;  /* 0x0000000802601980 */ /* 0x000366000c101d00 */
[C---:B------:R-:W-:Y:S01]  /*11c0*/  @P2 IMAD.WIDE.U32 R126, R133.reuse, 0x20, R126 ;  /* 0x00000020857e2825 */ /* 0x040fe200078e007e */
[----:B------:R1:W5:Y:S03]  /*11d0*/  @P1 LD.E.128 R92, desc[UR8][R2.64+0x10] ;  /* 0x00001008025c1980 */ /* 0x000366000c101d00 */
[C---:B------:R-:W-:Y:S01]  /*11e0*/  @P2 IMAD.WIDE.U32 R128, R133.reuse, 0x20, R128 ;  /* 0x0000002085802825 */ /* 0x040fe200078e0080 */
        /* <DEDUP_REMOVED lines=15> */
[----:B------:R-:W-:Y:S01]  /*12e0*/  ISETP.GE.U32.AND P0, PT, R11, 0x80, PT ;  /* 0x000000800b00780c */ /* 0x000fe20003f06070 */
[----:B------:R-:W-:-:S12]  /*12f0*/  @P2 VIADD R133, R133, 0x20 ;  /* 0x0000002085852836 */ /* 0x000fd80000000000 */
[----:B-1----:R-:W-:Y:S05]  /*1300*/  @!P0 BRA `(.L_x_4657) ;  /* 0x0000000400988947 */ /* 0x002fea0003800000 */
        /* <DEDUP_REMOVED lines=17> */
.L_x_4658:
        /* <DEDUP_REMOVED lines=11> */
[----:B------:R-:W0:Y:S01]  /*14d0*/  @P0 LDC.64 R22, c[0x0][0x438] ;  /* 0x00010e00ff160b82 */ /* 0x000e220000000a00 */
[C---:B-1----:R-:W-:Y:S01]  /*14e0*/  @P1 IMAD.WIDE.U32 R18, R9.reuse, 0x20, R12 ;  /* 0x0000002009121825 */ /* 0x042fe200078e000c */
[----:B------:R1:W5:Y:S04]  /*14f0*/  @P1 LDG.E.128 R32, desc[UR8][R14.64+0x10] ;  /* 0x000010080e201981 */ /* 0x000368000c1e1d00 */
[----:B------:R-:W5:Y:S02]  /*1500*/  @P1 LDG.E.128 R36, desc[UR8][R18.64] ;  /* 0x0000000812241981 */ /* 0x000f64000c1e1d00 */
[----:B------:R-:W4:Y:S01]  /*1510*/  LDC.64 R24, c[0x0][0x3d8] ;  /* 0x0000f600ff187b82 */ /* 0x000f220000000a00 */
[----:B--2---:R-:W-:Y:S01]  /*1520*/  @P1 IMAD.WIDE.U32 R16, R9, 0x20, R4 ;  /* 0x0000002009101825 */ /* 0x004fe200078e0004 */
[----:B------:R-:W5:Y:S04]  /*1530*/  @P1 LDG.E.128 R40, desc[UR8][R18.64+0x10] ;  /* 0x0000100812281981 */ /* 0x000f68000c1e1d00 */
[----:B------:R-:W5:Y:S02]  /*1540*/  @P1 LD.E.128 R96, desc[UR8][R16.64] ;  /* 0x0000000810601980 */ /* 0x000f64000c101d00 */
[----:B------:R-:W2:Y:S08]  /*1550*/  LDC.64 R26, c[0x0][0x3d0] ;  /* 0x0000f400ff1a7b82 */ /* 0x000eb00000000a00 */
[----:B------:R-:W1:Y:S08]  /*1560*/  @P2 LDC.64 R100, c[0x0][0x438] ;  /* 0x00010e00ff642b82 */ /* 0x000e700000000a00 */
[----:B------:R-:W1:Y:S01]  /*1570*/  LDC.64 R102, c[0x0][0x3d8] ;  /* 0x0000f600ff667b82 */ /* 0x000e620000000a00 */
[C---:B---3--:R-:W-:Y:S01]  /*1580*/  @P0 IMAD.WIDE.U32 R2, R125.reuse, 0x20, R20 ;  /* 0x000000207d020825 */ /* 0x048fe200078e0014 */
[----:B------:R3:W5:Y:S03]  /*1590*/  @P1 LD.E.128 R92, desc[UR8][R16.64+0x10] ;  /* 0x00001008105c1980 */ /* 0x000766000c101d00 */
[C---:B0-----:R-:W-:Y:S01]  /*15a0*/  @P0 IMAD.WIDE.U32 R4, R125.reuse, 0x20, R22 ;  /* 0x000000207d040825 */ /* 0x041fe200078e0016 */
[----:B------:R0:W5:Y:S03]  /*15b0*/  @P0 LDG.E.128 R44, desc[UR8][R2.64] ;  /* 0x00000008022c0981 */ /* 0x000166000c1e1d00 */
[C---:B----4-:R-:W-:Y:S01]  /*15c0*/  @P0 IMAD.WIDE.U32 R12, R125.reuse, 0x20, R24 ;  /* 0x000000207d0c0825 */ /* 0x050fe200078e0018 */
[----:B------:R-:W-:Y:S01]  /*15d0*/  @P0 IADD3 R125, PT, PT, R125, 0x20, RZ ;  /* 0x000000207d7d0810 */ /* 0x000fe20007ffe0ff */
[----:B------:R0:W5:Y:S04]  /*15e0*/  @P0 LDG.E.128 R48, desc[UR8][R2.64+0x10] ;  /* 0x0000100802300981 */ /* 0x000168000c1e1d00 */
[C---:B--2---:R-:W-:Y:S01]  /*15f0*/  @P2 IMAD.WIDE.U32 R26, R125.reuse, 0x20, R26 ;  /* 0x000000207d1a2825 */ /* 0x044fe200078e001a */
[----:B------:R0:W5:Y:S03]  /*1600*/  @P0 LD.E.128 R88, desc[UR8][R4.64] ;  /* 0x0000000804580980 */ /* 0x000166000c101d00 */
[C---:B-1----:R-:W-:Y:S01]  /*1610*/  @P2 IMAD.WIDE.U32 R14, R125.reuse, 0x20, R100 ;  /* 0x000000207d0e2825 */ /* 0x042fe200078e0064 */
[----:B------:R0:W5:Y:S03]  /*1620*/  @P2 LDG.E.128 R60, desc[UR8][R26.64] ;  /* 0x000000081a3c2981 */ /* 0x000166000c1e1d00 */
[----:B---3--:R-:W-:Y:S01]  /*1630*/  @P2 IMAD.WIDE.U32 R16, R125, 0x20, R102 ;  /* 0x000000207d102825 */ /* 0x008fe200078e0066 */
[----:B------:R0:W5:Y:S04]  /*1640*/  @P2 LDG.E.128 R64, desc[UR8][R26.64+0x10] ;  /* 0x000010081a402981 */ /* 0x000168000c1e1d00 */
[----:B------:R0:W5:Y:S04]  /*1650*/  @P2 LD.E.128 R80, desc[UR8][R14.64] ;  /* 0x000000080e502980 */ /* 0x000168000c101d00 */
[----:B------:R0:W5:Y:S04]  /*1660*/  @P2 LD.E.128 R76, desc[UR8][R14.64+0x10] ;  /* 0x000010080e4c2980 */ /* 0x000168000c101d00 */
[----:B------:R0:W5:Y:S04]  /*1670*/  @P2 LDG.E.128 R68, desc[UR8][R16.64] ;  /* 0x0000000810442981 */ /* 0x000168000c1e1d00 */
[----:B------:R0:W5:Y:S04]  /*1680*/  @P2 LDG.E.128 R72, desc[UR8][R16.64+0x10] ;  /* 0x0000100810482981 */ /* 0x000168000c1e1d00 */
        /* <DEDUP_REMOVED lines=24> */
[----:B------:R0:W5:Y:S01]  /*1810*/  LD.E.128 R144, desc[UR8][R4.64] ;  /* 0x0000000804907980 */ /* 0x000162000c101d00 */
[----:B--2---:R-:W-:-:S03]  /*1820*/  IMAD.WIDE.U32 R12, R125, 0x20, R12 ;  /* 0x000000207d0c7825 */ /* 0x004fc600078e000c */
[----:B------:R0:W5:Y:S04]  /*1830*/  LD.E.128 R140, desc[UR8][R4.64+0x10] ;  /* 0x00001008048c7980 */ /* 0x000168000c101d00 */
        /* <DEDUP_REMOVED lines=19> */
.L_x_4657:
[----:B------:R-:W-:Y:S05]  /*1970*/  BSYNC.RECONVERGENT B0 ;  /* 0x0000000000007941 */ /* 0x000fea0003800200 */
.L_x_4654:
[----:B------:R-:W1:Y:S02]  /*1980*/  LDCU UR4, c[0x0][0x384] ;  /* 0x00007080ff0477ac */ /* 0x000e640008000800 */
[----:B-1----:R-:W-:-:S13]  /*1990*/  ISETP.GE.AND P0, PT, R8, UR4, PT ;  /* 0x0000000408007c0c */ /* 0x002fda000bf06270 */
[----:B------:R-:W-:Y:S05]  /*19a0*/  @P0 EXIT ;  /* 0x000000000000094d */ /* 0x000fea0003800000 */
[----:B0-----:R-:W-:Y:S01]  /*19b0*/  IMAD.HI.U32 R3, R10, -0x326172a9, RZ ;  /* 0xcd9e8d570a037827 */ /* 0x001fe200078e00ff */
[----:B------:R-:W0:Y:S01]  /*19c0*/  LDCU.U8 UR4, c[0x0][0x410] ;  /* 0x00008200ff0477ac */ /* 0x000e220008000000 */
[----:B------:R-:W-:Y:S02]  /*19d0*/  BSSY B0, `(.L_x_4659) ;  /* 0x00021c8000007945 */ /* 0x000fe40003800000 */
        /* <DEDUP_REMOVED lines=9> */
[C---:B------:R-:W-:Y:S01]  /*1a70*/  IMAD.HI.U32 R4, R2.reuse, -0x326172a9, RZ ;  /* 0xcd9e8d5702047827 */ /* 0x040fe200078e00ff */
        /* <DEDUP_REMOVED lines=49> */
[----:B------:R-:W-:-:S04]  /*1d90*/  IMAD.HI.U32 R5, R13, -0x2daee0ad, RZ ;  /* 0xd2511f530d057827 */ /* 0x000fc800078e00ff */
[----:B------:R-:W-:Y:S01]  /*1da0*/  IMAD.HI.U32 R4, R15, -0x326172a9, RZ ;  /* 0xcd9e8d570f047827 */ /* 0x000fe200078e00ff */
[----:B------:R-:W-:-:S03]  /*1db0*/  LOP3.LUT R5, R2, UR31, R5, 0x96, !PT ;  /* 0x0000001f02057c12 */ /* 0x000fc6000f8e9605 */
[----:B------:R-:W-:Y:S01]  /*1dc0*/  IMAD.MOV.U32 R2, RZ, RZ, RZ ;  /* 0x000000ffff027224 */ /* 0x000fe200078e00ff */
[----:B------:R-:W-:Y:S01]  /*1dd0*/  LOP3.LUT R4, R17, UR30, R4, 0x96, !PT ;  /* 0x0000001e11047c12 */ /* 0x000fe2000f8e9604 */
[----:B------:R-:W-:Y:S02]  /*1de0*/  IMAD R198, R13, -0x2daee0ad, RZ ;  /* 0xd2511f530dc67824 */ /* 0x000fe400078e02ff */
[----:B-1234-:R-:W-:-:S07]  /*1df0*/  IMAD R0, R15, -0x326172a9, RZ ;  /* 0xcd9e8d570f007824 */ /* 0x01efce00078e02ff */
.L_x_5168:
        /* <DEDUP_REMOVED lines=17> */
[----:B------:R-:W3:Y:S01]  /*1f10*/  @P0 LDG.E.128 R156, desc[UR8][R200.64] ;  /* 0x00000008c89c0981 */ /* 0x000ee2000c1e1d00 */
[----:B--2---:R-:W-:-:S05]  /*1f20*/  @P1 IMAD.WIDE.U32 R168, R197, 0x10, R168 ;  /* 0x00000010c5a81825 */ /* 0x004fca00078e00a8 */
        /* <DEDUP_REMOVED lines=24> */
.L_x_4665:
        /* <DEDUP_REMOVED lines=13> */
.L_x_4667:
[----:B------:R-:W-:Y:S05]  /*2180*/  BSYNC.RECONVERGENT B3 ;  /* 0x0000000000037941 */ /* 0x000fea0003800200 */
.L_x_4666:
        /* <DEDUP_REMOVED lines=42> */
[----:B------:R-:W-:-:S07]  /*2430*/  IMAD.MOV.U32 R168, RZ, RZ, R202 ;  /* 0x000000ffffa87224 */ /* 0x000fce00078e00ca */
.L_x_4664:
[----:B------:R-:W-:Y:S05]  /*2440*/  BSYNC.RECONVERGENT B2 ;  /* 0x0000000000027941 */ /* 0x000fea0003800200 */
.L_x_4663:
        /* <DEDUP_REMOVED lines=29> */
.L_x_4670:
        /* <DEDUP_REMOVED lines=13> */
.L_x_4672:
[----:B------:R-:W-:Y:S05]  /*26f0*/  BSYNC.RECONVERGENT B3 ;  /* 0x0000000000037941 */ /* 0x000fea0003800200 */
.L_x_4671:
        /* <DEDUP_REMOVED lines=43> */
.L_x_4669:
[----:B------:R-:W-:Y:S05]  /*29b0*/  BSYNC.RECONVERGENT B2 ;  /* 0x0000000000027941 */ /* 0x000fea0003800200 */
.L_x_4668:
        /* <DEDUP_REMOVED lines=25> */
.L_x_4675:
        /* <DEDUP_REMOVED lines=13> */
.L_x_4677:
[----:B------:R-:W-:Y:S05]  /*2c20*/  BSYNC.RECONVERGENT B3 ;  /* 0x0000000000037941 */ /* 0x000fea0003800200 */
.L_x_4676:
        /* <DEDUP_REMOVED lines=43> */
.L_x_4674:
[----:B------:R-:W-:Y:S05]  /*2ee0*/  BSYNC.RECONVERGENT B2 ;  /* 0x0000000000027941 */ /* 0x000fea0003800200 */
.L_x_4673:
        /* <DEDUP_REMOVED lines=9> */
[----:B------:R-:W-:-:S02]  /*2f80*/  FSETP.GTU.FTZ.AND P2, PT, R3, R204, PT ;  /* 0x000000cc0300720b */ /* 0x000fc40003f5c000 */
[----:B------:R-:W-:Y:S02]  /*2f90*/  @P0 SHF.L.U32 R3, R157, 0x10, RZ ;  /* 0x000000109d030819 */ /* 0x000fe400000006ff */
        /* <DEDUP_REMOVED lines=15> */
.L_x_4680:
        /* <DEDUP_REMOVED lines=13> */
.L_x_4682:
[----:B------:R-:W-:Y:S05]  /*3160*/  BSYNC.RECONVERGENT B3 ;  /* 0x0000000000037941 */ /* 0x000fea0003800200 */
.L_x_4681:
        /* <DEDUP_REMOVED lines=43> */
.L_x_4679:
[----:B------:R-:W-:Y:S05]  /*3420*/  BSYNC.RECONVERGENT B2 ;  /* 0x0000000000027941 */ /* 0x000fea0003800200 */
.L_x_4678:
        /* <DEDUP_REMOVED lines=25> */
.L_x_4685:
        /* <DEDUP_REMOVED lines=13> */
.L_x_4687:
[----:B------:R-:W-:Y:S05]  /*3690*/  BSYNC.RECONVERGENT B3 ;  /* 0x0000000000037941 */ /* 0x000fea0003800200 */
.L_x_4686:
        /* <DEDUP_REMOVED lines=43> */
.L_x_4684:
[----:B------:R-:W-:Y:S05]  /*3950*/  BSYNC.RECONVERGENT B2 ;  /* 0x0000000000027941 */ /* 0x000fea0003800200 */
.L_x_4683:
        /* <DEDUP_REMOVED lines=8> */
[----:B------:R-:W-:Y:S02]  /*39e0*/  FSETP.GTU.FTZ.AND P2, PT, R3, R204, PT ;  /* 0x000000cc0300720b */ /* 0x000fe40003f5c000 */
[----:B------:R-:W-:Y:S02]  /*39f0*/  MOV R3, R0 ;  /* 0x0000000000037202 */ /* 0x000fe40000000f00 */
        /* <DEDUP_REMOVED lines=14> */
.L_x_4690:
        /* <DEDUP_REMOVED lines=13> */
.L_x_4692:
[----:B------:R-:W-:Y:S05]  /*3bb0*/  BSYNC.RECONVERGENT B3 ;  /* 0x0000000000037941 */ /* 0x000fea0003800200 */
.L_x_4691:
        /* <DEDUP_REMOVED lines=43> */
.L_x_4689:
[----:B------:R-:W-:Y:S05]  /*3e70*/  BSYNC.RECONVERGENT B2 ;  /* 0x0000000000027941 */ /* 0x000fea0003800200 */
.L_x_4688:
        /* <DEDUP_REMOVED lines=23> */
.L_x_4695:
        /* <DEDUP_REMOVED lines=13> */
.L_x_4697:
[----:B------:R-:W-:Y:S05]  /*40c0*/  BSYNC.RECONVERGENT B3 ;  /* 0x0000000000037941 */ /* 0x000fea0003800200 */
.L_x_4696:
        /* <DEDUP_REMOVED lines=43> */
.L_x_4694:
[----:B------:R-:W-:Y:S05]  /*4380*/  BSYNC.RECONVERGENT B2 ;  /* 0x0000000000027941 */ /* 0x000fea0003800200 */
.L_x_4693:
        /* <DEDUP_REMOVED lines=9> */
[----:B------:R-:W-:Y:S01]  /*4420*/  FSETP.GTU.FTZ.AND P4, PT, R3, R204, PT ;  /* 0x000000cc0300720b */ /* 0x000fe20003f9c000 */
[----:B------:R-:W-:-:S03]  /*4430*/  IMAD.MOV.U32 R3, RZ, RZ, 0x2 ;  /* 0x00000002ff037424 */ /* 0x000fc600078e00ff */
        /* <DEDUP_REMOVED lines=13> */
.L_x_4700:
        /* <DEDUP_REMOVED lines=13> */
.L_x_4702:
[----:B------:R-:W-:Y:S05]  /*45e0*/  BSYNC.RECONVERGENT B3 ;  /* 0x0000000000037941 */ /* 0x000fea0003800200 */
.L_x_4701:
        /* <DEDUP_REMOVED lines=43> */
.L_x_4699:
[----:B------:R-:W-:Y:S05]  /*48a0*/  BSYNC.RECONVERGENT B2 ;  /* 0x0000000000027941 */ /* 0x000fea0003800200 */
.L_x_4698:
[----:B------:R-:W-:Y:S01]  /*48b0*/  I2FP.F32.U32 R167, R167 ;  /* 0x000000a700a77245 */ /* 0x000fe20000201000 */
[----:B------:R-:W-:Y:S01]  /*48c0*/  IMAD.U32 R166, R203, 0x10000, RZ ;  /* 0x00010000cba67824 */ /* 0x000fe200078e00ff */
[----:B------:R-:W-:Y:S01]  /*48d0*/  PRMT R165, R171, 0x5410, R165 ;  /* 0x00005410aba57816 */ /* 0x000fe200000000a5 */
[----:B------:R-:W-:Y:S01]  /*48e0*/  @P0 IMAD.U32 R199, R170, 0x10000, RZ ;  /* 0x00010000aac70824 */ /* 0x000fe200078e00ff */
[----:B------:R-:W-:Y:S01]  /*48f0*/  PRMT R164, R169, 0x5410, R164 ;  /* 0x00005410a9a47816 */ /* 0x000fe200000000a4 */
[----:B------:R-:W-:Y:S01]  /*4900*/  FFMA.FTZ R167, R167, R196, 1.1641532182693481445e-10 ;  /* 0x2f000000a7a77423 */ /* 0x000fe200000100c4 */
[----:B------:R-:W-:-:S04]  /*4910*/  FMUL.FTZ R166, R166, R205 ;  /* 0x000000cda6a67220 */ /* 0x000fc80000410000 */
[----:B------:R-:W-:-:S04]  /*4920*/  FSETP.GTU.FTZ.AND P5, PT, R167, R204, PT ;  /* 0x000000cca700720b */ /* 0x000fc80003fbc000 */
[----:B------:R-:W-:Y:S02]  /*4930*/  FSEL R196, R166, RZ, !P5 ;  /* 0x000000ffa6c47208 */ /* 0x000fe40006800000 */
[----:B------:R-:W-:Y:S02]  /*4940*/  PLOP3.LUT P5, PT, P5, PT, PT, 0x8, 0x80 ;  /* 0x000000000080781c */ /* 0x000fe40002fae170 */
[----:B------:R-:W-:Y:S01]  /*4950*/  PRMT R166, R206, 0x5410, R207 ;  /* 0x00005410cea67816 */ /* 0x000fe200000000cf */
[----:B------:R-:W-:-:S05]  /*4960*/  @P0 FADD.FTZ R196, R199, R196 ;  /* 0x000000c4c7c40221 */ /* 0x000fca0000010000 */
[----:B------:R-:W-:-:S04]  /*4970*/  F2FP.BF16.F32.PACK_AB R167, RZ, R196 ;  /* 0x000000c4ffa7723e */ /* 0x000fc800000010ff */
[----:B------:R-:W-:Y:S01]  /*4980*/  PRMT R167, R202, 0x5410, R167 ;  /* 0x00005410caa77816 */ /* 0x000fe200000000a7 */
[----:B------:R-:W-:Y:S06]  /*4990*/  BRA `(.L_x_4703) ;  /* 0x0000005000907947 */ /* 0x000fec0003800000 */
.L_x_4662:
        /* <DEDUP_REMOVED lines=16> */
.L_x_4706:
        /* <DEDUP_REMOVED lines=13> */
.L_x_4708:
[----:B------:R-:W-:Y:S05]  /*4b70*/  BSYNC.RECONVERGENT B3 ;  /* 0x0000000000037941 */ /* 0x000fea0003800200 */
.L_x_4707:
        /* <DEDUP_REMOVED lines=41> */
[----:B------:R-:W-:-:S07]  /*4e10*/  LOP3.LUT R5, R14, UR31, R169, 0x96, !PT ;  /* 0x0000001f0e057c12 */ /* 0x000fce000f8e96a9 */
.L_x_4705:
[----:B------:R-:W-:Y:S05]  /*4e20*/  BSYNC.RECONVERGENT B2 ;  /* 0x0000000000027941 */ /* 0x000fea0003800200 */
.L_x_4704:
        /* <DEDUP_REMOVED lines=9> */
[----:B------:R-:W-:Y:S02]  /*4ec0*/  IMAD.MOV.U32 R16, RZ, RZ, 0x2 ;  /* 0x00000002ff107424 */ /* 0x000fe400078e00ff */
[----:B------:R-:W-:Y:S01]  /*4ed0*/  IMAD.MOV.U32 R14, RZ, RZ, R0 ;  /* 0x000000ffff0e7224 */ /* 0x000fe200078e0000 */
[----:B0-----:R-:W-:-:S04]  /*4ee0*/  FSETP.GTU.FTZ.AND P2, PT, R12, R21, PT ;  /* 0x000000150c00720b */ /* 0x001fc80003f5c000 */
[----:B------:R-:W-:Y:S01]  /*4ef0*/  PLOP3.LUT P4, PT, P2, PT, PT, 0x8, 0x80 ;  /* 0x000000000080781c */ /* 0x000fe2000178e170 */
[----:B-1----:R-:W-:Y:S01]  /*4f00*/  FMUL.FTZ R12, R3, R196 ;  /* 0x000000c4030c7220 */ /* 0x002fe20000410000 */
[----:B------:R-:W-:-:S04]  /*4f10*/  PRMT R3, R164, 0x7632, R3 ;  /* 0x00007632a4037816 */ /* 0x000fc80000000003 */
        /* <DEDUP_REMOVED lines=11> */
.L_x_4711:
        /* <DEDUP_REMOVED lines=13> */
.L_x_4713:
[----:B------:R-:W-:Y:S05]  /*50a0*/  BSYNC.RECONVERGENT B3 ;  /* 0x0000000000037941 */ /* 0x000fea0003800200 */
.L_x_4712:
        /* <DEDUP_REMOVED lines=43> */
.L_x_4710:
[----:B------:R-:W-:Y:S05]  /*5360*/  BSYNC.RECONVERGENT B2 ;  /* 0x0000000000027941 */ /* 0x000fea0003800200 */
.L_x_4709:
        /* <DEDUP_REMOVED lines=25> */
.L_x_4716:
        /* <DEDUP_REMOVED lines=13> */
.L_x_4718:
[----:B------:R-:W-:Y:S05]  /*55d0*/  BSYNC.RECONVERGENT B3 ;  /* 0x0000000000037941 */ /* 0x000fea0003800200 */
.L_x_4717:
        /* <DEDUP_REMOVED lines=43> */
.L_x_4715:
[----:B------:R-:W-:Y:S05]  /*5890*/  BSYNC.RECONVERGENT B2 ;  /* 0x0000000000027941 */ /* 0x000fea0003800200 */
.L_x_4714:
        /* <DEDUP_REMOVED lines=22> */
.L_x_4721:
        /* <DEDUP_REMOVED lines=13> */
.L_x_4723:
[----:B------:R-:W-:Y:S05]  /*5ad0*/  BSYNC.RECONVERGENT B3 ;  /* 0x0000000000037941 */ /* 0x000fea0003800200 */
.L_x_4722:
        /* <DEDUP_REMOVED lines=43> */
.L_x_4720:
[----:B------:R-:W-:Y:S05]  /*5d90*/  BSYNC.RECONVERGENT B2 ;  /* 0x0000000000027941 */ /* 0x000fea0003800200 */
.L_x_4719:
[----:B------:R-:W-:Y:S01]  /*5da0*/  I2FP.F32.U32 R16, R15 ;  /* 0x0000000f00107245 */ /* 0x000fe20000201000 */
[----:B------:R-:W-:Y:S01]  /*5db0*/  @P0 IMAD.U32 R18, R25, 0x10000, RZ ;  /* 0x0001000019120824 */ /* 0x000fe200078e00ff */
[----:B------:R-:W-:Y:S01]  /*5dc0*/  PRMT R15, R160, 0x7632, R15 ;  /* 0x00007632a00f7816 */ /* 0x000fe2000000000f */
[----:B------:R-:W-:Y:S01]  /*5dd0*/  BSSY.RECONVERGENT B2, `(.L_x_4724) ;  /* 0x0000050000027945 */ /* 0x000fe20003800200 */
[----:B------:R-:W-:Y:S01]  /*5de0*/  ISETP.NE.AND P3, PT, R19, 0x1, PT ;  /* 0x000000011300780c */ /* 0x000fe20003f65270 */
[----:B------:R-:W-:Y:S01]  /*5df0*/  FFMA.FTZ R16, R16, R203, 1.1641532182693481445e-10 ;  /* 0x2f00000010107423 */ /* 0x000fe200000100cb */
[----:B------:R-:W-:Y:S01]  /*5e00*/  SHF.L.U32 R15, R15, 0x10, RZ ;  /* 0x000000100f0f7819 */ /* 0x000fe200000006ff */
[----:B------:R-:W-:-:S03]  /*5e10*/  IMAD.MOV.U32 R17, RZ, RZ, 0x2 ;  /* 0x00000002ff117424 */ /* 0x000fc600078e00ff */
[----:B------:R-:W-:Y:S01]  /*5e20*/  FSETP.GTU.FTZ.AND P2, PT, R16, R21, PT ;  /* 0x000000151000720b */ /* 0x000fe20003f5c000 */
[----:B------:R-:W-:-:S05]  /*5e30*/  FMUL.FTZ R15, R15, R196 ;  /* 0x000000c40f0f7220 */ /* 0x000fca0000410000 */
[----:B------:R-:W-:Y:S02]  /*5e40*/  FSEL R16, R15, RZ, !P2 ;  /* 0x000000ff0f107208 */ /* 0x000fe40005000000 */
[----:B------:R-:W-:-:S03]  /*5e50*/  SEL R15, RZ, 0x1, P2 ;  /* 0x00000001ff0f7807 */ /* 0x000fc60001000000 */
[----:B------:R-:W-:-:S04]  /*5e60*/  FADD.FTZ R3, R3, R16 ;  /* 0x0000001003037221 */ /* 0x000fc80000010000 */
[--C-:B------:R-:W-:Y:S01]  /*5e70*/  @P0 FADD.FTZ R25, R18, R3.reuse ;  /* 0x0000000312190221 */ /* 0x100fe20000010000 */
[----:B------:R-:W-:Y:S01]  /*5e80*/  @!P0 IMAD.MOV.U32 R25, RZ, RZ, R3 ;  /* 0x000000ffff198224 */ /* 0x000fe200078e0003 */
        /* <DEDUP_REMOVED lines=11> */
.L_x_4726:
        /* <DEDUP_REMOVED lines=13> */
.L_x_4728:
[----:B------:R-:W-:Y:S05]  /*6010*/  BSYNC.RECONVERGENT B3 ;  /* 0x0000000000037941 */ /* 0x000fea0003800200 */
.L_x_4727:
        /* <DEDUP_REMOVED lines=43> */
.L_x_4725:
[----:B------:R-:W-:Y:S05]  /*62d0*/  BSYNC.RECONVERGENT B2 ;  /* 0x0000000000027941 */ /* 0x000fea0003800200 */
.L_x_4724:
[----:B------:R-:W-:Y:S01]  /*62e0*/  I2FP.F32.U32 R16, R3 ;  /* 0x0000000300107245 */ /* 0x000fe20000201000 */
[----:B------:R-:W-:Y:S01]  /*62f0*/  BSSY.RECONVERGENT B2, `(.L_x_4729) ;  /* 0x000004f000027945 */ /* 0x000fe20003800200 */
[----:B------:R-:W-:Y:S01]  /*6300*/  ISETP.NE.AND P3, PT, R17, 0x1, PT ;  /* 0x000000011100780c */ /* 0x000fe20003f65270 */
[----:B------:R-:W-:Y:S01]  /*6310*/  IMAD.MOV.U32 R18, RZ, RZ, 0x2 ;  /* 0x00000002ff127424 */ /* 0x000fe200078e00ff */
[----:B------:R-:W-:Y:S01]  /*6320*/  SHF.L.U32 R3, R165, 0x10, RZ ;  /* 0x00000010a5037819 */ /* 0x000fe200000006ff */
[----:B------:R-:W-:Y:S01]  /*6330*/  FFMA.FTZ R16, R16, R203, 1.1641532182693481445e-10 ;  /* 0x2f00000010107423 */ /* 0x000fe200000100cb */
[----:B------:R-:W-:Y:S02]  /*6340*/  LOP3.LUT R13, R13, 0xfffffffb, RZ, 0xc0, !PT ;  /* 0xfffffffb0d0d7812 */ /* 0x000fe400078ec0ff */
[----:B------:R-:W-:Y:S01]  /*6350*/  PRMT R165, R165, 0x7632, R165 ;  /* 0x00007632a5a57816 */ /* 0x000fe200000000a5 */
[----:B------:R-:W-:Y:S01]  /*6360*/  FMUL.FTZ R3, R3, R196 ;  /* 0x000000c403037220 */ /* 0x000fe20000410000 */
        /* <DEDUP_REMOVED lines=14> */
.L_x_4731:
        /* <DEDUP_REMOVED lines=13> */
.L_x_4733:
[----:B------:R-:W-:Y:S05]  /*6520*/  BSYNC.RECONVERGENT B3 ;  /* 0x0000000000037941 */ /* 0x000fea0003800200 */
.L_x_4732:
        /* <DEDUP_REMOVED lines=43> */
.L_x_4730:
[----:B------:R-:W-:Y:S05]  /*67e0*/  BSYNC.RECONVERGENT B2 ;  /* 0x0000000000027941 */ /* 0x000fea0003800200 */
.L_x_4729:
        /* <DEDUP_REMOVED lines=25> */
.L_x_4736:
        /* <DEDUP_REMOVED lines=13> */
.L_x_4738:
[----:B------:R-:W-:Y:S05]  /*6a50*/  BSYNC.RECONVERGENT B3 ;  /* 0x0000000000037941 */ /* 0x000fea0003800200 */
.L_x_4737:
        /* <DEDUP_REMOVED lines=43> */
.L_x_4735:
[----:B------:R-:W-:Y:S05]  /*6d10*/  BSYNC.RECONVERGENT B2 ;  /* 0x0000000000027941 */ /* 0x000fea0003800200 */
.L_x_4734:
        /* <DEDUP_REMOVED lines=22> */
.L_x_4741:
        /* <DEDUP_REMOVED lines=13> */
.L_x_4743:
[----:B------:R-:W-:Y:S05]  /*6f50*/  BSYNC.RECONVERGENT B3 ;  /* 0x0000000000037941 */ /* 0x000fea0003800200 */
.L_x_4742:
        /* <DEDUP_REMOVED lines=43> */
.L_x_4740:
[----:B------:R-:W-:Y:S05]  /*7210*/  BSYNC.RECONVERGENT B2 ;  /* 0x0000000000027941 */ /* 0x000fea0003800200 */
.L_x_4739:
[----:B------:R-:W-:Y:S01]  /*7220*/  I2FP.F32.U32 R18, R17 ;  /* 0x0000001100127245 */ /* 0x000fe20000201000 */
[----:B------:R-:W-:Y:S01]  /*7230*/  @P0 IMAD.U32 R184, R183, 0x10000, RZ ;  /* 0x00010000b7b80824 */ /* 0x000fe200078e00ff */
[----:B------:R-:W-:Y:S01]  /*7240*/  PRMT R17, R161, 0x7632, R17 ;  /* 0x00007632a1117816 */ /* 0x000fe20000000011 */
[----:B------:R-:W-:Y:S01]  /*7250*/  BSSY.RECONVERGENT B2, `(.L_x_4744) ;  /* 0x0000050000027945 */ /* 0x000fe20003800200 */
[----:B------:R-:W-:Y:S02]  /*7260*/  IMAD.MOV.U32 R183, RZ, RZ, 0x2 ;  /* 0x00000002ffb77424 */ /* 0x000fe400078e00ff */
[----:B------:R-:W-:Y:S01]  /*7270*/  FFMA.FTZ R18, R18, R203, 1.1641532182693481445e-10 ;  /* 0x2f00000012127423 */ /* 0x000fe200000100cb */
[----:B------:R-:W-:-:S04]  /*7280*/  SHF.L.U32 R17, R17, 0x10, RZ ;  /* 0x0000001011117819 */ /* 0x000fc800000006ff */
[----:B------:R-:W-:Y:S01]  /*7290*/  FSETP.GTU.FTZ.AND P2, PT, R18, R21, PT ;  /* 0x000000151200720b */ /* 0x000fe20003f5c000 */
[----:B------:R-:W-:-:S05]  /*72a0*/  FMUL.FTZ R17, R17, R196 ;  /* 0x000000c411117220 */ /* 0x000fca0000410000 */
[----:B------:R-:W-:Y:S02]  /*72b0*/  FSEL R18, R17, RZ, !P2 ;  /* 0x000000ff11127208 */ /* 0x000fe40005000000 */
[----:B------:R-:W-:Y:S02]  /*72c0*/  SEL R17, RZ, 0x1, P2 ;  /* 0x00000001ff117807 */ /* 0x000fe40001000000 */
[----:B------:R-:W-:Y:S01]  /*72d0*/  ISETP.NE.AND P2, PT, R20, 0x1, PT ;  /* 0x000000011400780c */ /* 0x000fe20003f45270 */
[----:B------:R-:W-:-:S04]  /*72e0*/  FADD.FTZ R3, R3, R18 ;  /* 0x0000001203037221 */ /* 0x000fc80000010000 */
[--C-:B------:R-:W-:Y:S01]  /*72f0*/  @P0 FADD.FTZ R184, R184, R3.reuse ;  /* 0x00000003b8b80221 */ /* 0x100fe20000010000 */
[----:B------:R-:W-:Y:S01]  /*7300*/  @!P0 IMAD.MOV.U32 R184, RZ, RZ, R3 ;  /* 0x000000ffffb88224 */ /* 0x000fe200078e0003 */
[----:B------:R-:W-:-:S04]  /*7310*/  MOV R3, R0 ;  /* 0x0000000000037202 */ /* 0x000fc80000000f00 */
[----:B------:R-:W-:Y:S02]  /*7320*/  F2FP.BF16.F32.PACK_AB R165, RZ, R184 ;  /* 0x000000b8ffa5723e */ /* 0x000fe400000010ff */
        /* <DEDUP_REMOVED lines=9> */
.L_x_4746:
        /* <DEDUP_REMOVED lines=13> */
.L_x_4748:
[----:B------:R-:W-:Y:S05]  /*7490*/  BSYNC.RECONVERGENT B3 ;  /* 0x0000000000037941 */ /* 0x000fea0003800200 */
.L_x_4747:
        /* <DEDUP_REMOVED lines=43> */
.L_x_4745:
[----:B------:R-:W-:Y:S05]  /*7750*/  BSYNC.RECONVERGENT B2 ;  /* 0x0000000000027941 */ /* 0x000fea0003800200 */
.L_x_4744:
        /* <DEDUP_REMOVED lines=21> */
.L_x_4751:
        /* <DEDUP_REMOVED lines=13> */
.L_x_4753:
[----:B------:R-:W-:Y:S05]  /*7980*/  BSYNC.RECONVERGENT B3 ;  /* 0x0000000000037941 */ /* 0x000fea0003800200 */
.L_x_4752:
        /* <DEDUP_REMOVED lines=43> */
.L_x_4750:
[----:B------:R-:W-:Y:S05]  /*7c40*/  BSYNC.RECONVERGENT B2 ;  /* 0x0000000000027941 */ /* 0x000fea0003800200 */
.L_x_4749:
        /* <DEDUP_REMOVED lines=25> */
.L_x_4756:
        /* <DEDUP_REMOVED lines=13> */
.L_x_4758:
[----:B------:R-:W-:Y:S05]  /*7eb0*/  BSYNC.RECONVERGENT B3 ;  /* 0x0000000000037941 */ /* 0x000fea0003800200 */
.L_x_4757:
        /* <DEDUP_REMOVED lines=43> */
.L_x_4755:
[----:B------:R-:W-:Y:S05]  /*8170*/  BSYNC.RECONVERGENT B2 ;  /* 0x0000000000027941 */ /* 0x000fea0003800200 */
.L_x_4754:
        /* <DEDUP_REMOVED lines=20> */
.L_x_4761:
        /* <DEDUP_REMOVED lines=13> */
.L_x_4763:
[----:B------:R-:W-:Y:S05]  /*8390*/  BSYNC.RECONVERGENT B3 ;  /* 0x0000000000037941 */ /* 0x000fea0003800200 */
.L_x_4762:
        /* <DEDUP_REMOVED lines=43> */
.L_x_4760:
[----:B------:R-:W-:Y:S05]  /*8650*/  BSYNC.RECONVERGENT B2 ;  /* 0x0000000000027941 */ /* 0x000fea0003800200 */
.L_x_4759:
        /* <DEDUP_REMOVED lines=26> */
.L_x_4766:
        /* <DEDUP_REMOVED lines=13> */
.L_x_4768:
[----:B------:R-:W-:Y:S05]  /*88d0*/  BSYNC.RECONVERGENT B3 ;  /* 0x0000000000037941 */ /* 0x000fea0003800200 */
.L_x_4767:
        /* <DEDUP_REMOVED lines=43> */
.L_x_4765:
[----:B------:R-:W-:Y:S05]  /*8b90*/  BSYNC.RECONVERGENT B2 ;  /* 0x0000000000027941 */ /* 0x000fea0003800200 */
.L_x_4764:
        /* <DEDUP_REMOVED lines=21> */
.L_x_4771:
        /* <DEDUP_REMOVED lines=13> */
.L_x_4773:
[----:B------:R-:W-:Y:S05]  /*8dc0*/  BSYNC.RECONVERGENT B3 ;  /* 0x0000000000037941 */ /* 0x000fea0003800200 */
.L_x_4772:
        /* <DEDUP_REMOVED lines=43> */
.L_x_4770:
[----:B------:R-:W-:Y:S05]  /*9080*/  BSYNC.RECONVERGENT B2 ;  /* 0x0000000000027941 */ /* 0x000fea0003800200 */
.L_x_4769:
        /* <DEDUP_REMOVED lines=26> */
.L_x_4776:
        /* <DEDUP_REMOVED lines=13> */
.L_x_4778:
[----:B------:R-:W-:Y:S05]  /*9300*/  BSYNC.RECONVERGENT B3 ;  /* 0x0000000000037941 */ /* 0x000fea0003800200 */
.L_x_4777:
        /* <DEDUP_REMOVED lines=43> */
.L_x_4775:
[----:B------:R-:W-:Y:S05]  /*95c0*/  BSYNC.RECONVERGENT B2 ;  /* 0x0000000000027941 */ /* 0x000fea0003800200 */
.L_x_4774:
        /* <DEDUP_REMOVED lines=20> */
.L_x_4781:
        /* <DEDUP_REMOVED lines=13> */
[----:B------:R-:W-:-:S03]  /*97e0*/  ISETP.NE.AND P0, PT, R0, RZ, PT ;  /* 0x000000ff0000720c */ /* 0x000fc60003f05270 */
[----:B------:R-:W-:-:S10]  /*97f0*/  @!P6 IMAD.MOV.U32 R2, RZ, RZ, R3 ;  /* 0x000000ffff02e224 */ /* 0x000fd400078e0003 */
.L_x_4783:
[----:B------:R-:W-:Y:S05]  /*9800*/  BSYNC.RECONVERGENT B3 ;  /* 0x0000000000037941 */ /* 0x000fea0003800200 */
.L_x_4782:
        /* <DEDUP_REMOVED lines=43> */
.L_x_4780:
[----:B------:R-:W-:Y:S05]  /*9ac0*/  BSYNC.RECONVERGENT B2 ;  /* 0x0000000000027941 */ /* 0x000fea0003800200 */
.L_x_4779:
[----:B------:R-:W-:Y:S01]  /*9ad0*/  I2FP.F32.U32 R166, R198 ;  /* 0x000000c600a67245 */ /* 0x000fe20000201000 */
[----:B------:R-:W-:Y:S01]  /*9ae0*/  @P0 IMAD.U32 R199, R170, 0x10000, RZ ;  /* 0x00010000aac70824 */ /* 0x000fe200078e00ff */
[----:B------:R-:W-:Y:S02]  /*9af0*/  PRMT R167, R163, 0x7632, R167 ;  /* 0x00007632a3a77816 */ /* 0x000fe400000000a7 */
[----:B------:R-:W-:Y:S01]  /*9b00*/  PRMT R165, R171, 0x5410, R165 ;  /* 0x00005410aba57816 */ /* 0x000fe200000000a5 */
[----:B------:R-:W-:Y:S01]  /*9b10*/  FFMA.FTZ R166, R166, R203, 1.1641532182693481445e-10 ;  /* 0x2f000000a6a67423 */ /* 0x000fe200000100cb */
[----:B------:R-:W-:Y:S02]  /*9b20*/  SHF.L.U32 R167, R167, 0x10, RZ ;  /* 0x00000010a7a77819 */ /* 0x000fe400000006ff */
[----:B------:R-:W-:Y:S02]  /*9b30*/  PRMT R164, R164, 0x5410, R169 ;  /* 0x00005410a4a47816 */ /* 0x000fe400000000a9 */
[----:B------:R-:W-:Y:S01]  /*9b40*/  FSETP.GTU.FTZ.AND P6, PT, R166, R21, PT ;  /* 0x00000015a600720b */ /* 0x000fe20003fdc000 */
[----:B------:R-:W-:Y:S01]  /*9b50*/  FMUL.FTZ R167, R167, R196 ;  /* 0x000000c4a7a77220 */ /* 0x000fe20000410000 */
[----:B------:R-:W-:-:S02]  /*9b60*/  PRMT R166, R204, 0x5410, R205 ;  /* 0x00005410cca67816 */ /* 0x000fc400000000cd */
[----:B------:R-:W-:Y:S02]  /*9b70*/  SEL R21, RZ, 0x1, P6 ;  /* 0x00000001ff157807 */ /* 0x000fe40003000000 */
[----:B------:R-:W-:-:S05]  /*9b80*/  FSEL R167, R167, RZ, !P6 ;  /* 0x000000ffa7a77208 */ /* 0x000fca0007000000 */
[----:B------:R-:W-:-:S04]  /*9b90*/  FADD.FTZ R206, R206, R167 ;  /* 0x000000a7cece7221 */ /* 0x000fc80000010000 */
[--C-:B------:R-:W-:Y:S01]  /*9ba0*/  @P0 FADD.FTZ R196, R199, R206.reuse ;  /* 0x000000cec7c40221 */ /* 0x100fe20000010000 */
[----:B------:R-:W-:-:S05]  /*9bb0*/  @!P0 IMAD.MOV.U32 R196, RZ, RZ, R206 ;  /* 0x000000ffffc48224 */ /* 0x000fca00078e00ce */
[----:B------:R-:W-:-:S04]  /*9bc0*/  F2FP.BF16.F32.PACK_AB R167, RZ, R196 ;  /* 0x000000c4ffa7723e */ /* 0x000fc800000010ff */
[----:B------:R-:W-:-:S07]  /*9bd0*/  PRMT R167, R202, 0x5410, R167 ;  /* 0x00005410caa77816 */ /* 0x000fce00000000a7 */
.L_x_4703:
        /* <DEDUP_REMOVED lines=43> */
.L_x_4784:
[----:B0-----:R-:W-:Y:S01]  /*9e90*/  MOV R198, R168 ;  /* 0x000000a800c67202 */ /* 0x001fe20000000f00 */
[----:B------:R-:W-:-:S07]  /*9ea0*/  VIADD R168, R197, 0x20 ;  /* 0x00000020c5a87836 */ /* 0x000fce0000000000 */
.L_x_4661:
[----:B------:R-:W-:Y:S05]  /*9eb0*/  BSYNC.RECONVERGENT B1 ;  /* 0x0000000000017941 */ /* 0x000fea0003800200 */
.L_x_4660:
        /* <DEDUP_REMOVED lines=39> */
.L_x_4790:
        /* <DEDUP_REMOVED lines=13> */
.L_x_4792:
[----:B------:R-:W-:Y:S05]  /*a200*/  BSYNC.RECONVERGENT B3 ;  /* 0x0000000000037941 */ /* 0x000fea0003800200 */
.L_x_4791:
        /* <DEDUP_REMOVED lines=42> */
.L_x_4789:
[----:B------:R-:W-:Y:S05]  /*a4b0*/  BSYNC.RECONVERGENT B2 ;  /* 0x0000000000027941 */ /* 0x000fea0003800200 */
.L_x_4788:
        /* <DEDUP_REMOVED lines=9> */
[----:B------:R-:W-:Y:S01]  /*a550*/  IMAD.MOV.U32 R18, RZ, RZ, 0x2 ;  /* 0x00000002ff127424 */ /* 0x000fe200078e00ff */
[----:B------:R-:W-:-:S02]  /*a560*/  MOV R15, R0 ;  /* 0x00000000000f7202 */ /* 0x000fc40000000f00 */
        /* <DEDUP_REMOVED lines=15> */
.L_x_4795:
        /* <DEDUP_REMOVED lines=13> */
.L_x_4797:
[----:B------:R-:W-:Y:S05]  /*a730*/  BSYNC.RECONVERGENT B3 ;  /* 0x0000000000037941 */ /* 0x000fea0003800200 */
.L_x_4796:
        /* <DEDUP_REMOVED lines=43> */
.L_x_4794:
[----:B------:R-:W-:Y:S05]  /*a9f0*/  BSYNC.RECONVERGENT B2 ;  /* 0x0000000000027941 */ /* 0x000fea0003800200 */
.L_x_4793:
        /* <DEDUP_REMOVED lines=25> */
.L_x_4800:
        /* <DEDUP_REMOVED lines=13> */
.L_x_4802:
[----:B------:R-:W-:Y:S05]  /*ac60*/  BSYNC.RECONVERGENT B3 ;  /* 0x0000000000037941 */ /* 0x000fea0003800200 */
.L_x_4801:
        /* <DEDUP_REMOVED lines=43> */
.L_x_4799:
[----:B------:R-:W-:Y:S05]  /*af20*/  BSYNC.RECONVERGENT B2 ;  /* 0x0000000000027941 */ /* 0x000fea0003800200 */
.L_x_4798:
        /* <DEDUP_REMOVED lines=22> */
.L_x_4805:
        /* <DEDUP_REMOVED lines=13> */
.L_x_4807:
[----:B------:R-:W-:Y:S05]  /*b160*/  BSYNC.RECONVERGENT B3 ;  /* 0x0000000000037941 */ /* 0x000fea0003800200 */
.L_x_4806:
        /* <DEDUP_REMOVED lines=43> */
.L_x_4804:
[----:B------:R-:W-:Y:S05]  /*b420*/  BSYNC.RECONVERGENT B2 ;  /* 0x0000000000027941 */ /* 0x000fea0003800200 */
.L_x_4803:
        /* <DEDUP_REMOVED lines=9> */
[----:B------:R-:W-:-:S04]  /*b4c0*/  @P0 IMAD.U32 R16, R27, 0x10000, RZ ;  /* 0x000100001b100824 */ /* 0x000fc800078e00ff */
        /* <DEDUP_REMOVED lines=16> */
.L_x_4810:
        /* <DEDUP_REMOVED lines=13> */
.L_x_4812:
[----:B------:R-:W-:Y:S05]  /*b6a0*/  BSYNC.RECONVERGENT B3 ;  /* 0x0000000000037941 */ /* 0x000fea0003800200 */
.L_x_4811:
        /* <DEDUP_REMOVED lines=43> */
.L_x_4809:
[----:B------:R-:W-:Y:S05]  /*b960*/  BSYNC.RECONVERGENT B2 ;  /* 0x0000000000027941 */ /* 0x000fea0003800200 */
.L_x_4808:
        /* <DEDUP_REMOVED lines=23> */
.L_x_4815:
        /* <DEDUP_REMOVED lines=13> */
.L_x_4817:
[----:B------:R-:W-:Y:S05]  /*bbb0*/  BSYNC.RECONVERGENT B3 ;  /* 0x0000000000037941 */ /* 0x000fea0003800200 */
.L_x_4816:
        /* <DEDUP_REMOVED lines=42> */
[----:B------:R-:W-:-:S07]  /*be60*/  IMAD.MOV.U32 R18, RZ, RZ, RZ ;  /* 0x000000ffff127224 */ /* 0x000fce00078e00ff */
.L_x_4814:
[----:B------:R-:W-:Y:S05]  /*be70*/  BSYNC.RECONVERGENT B2 ;  /* 0x0000000000027941 */ /* 0x000fea0003800200 */
.L_x_4813:
[----:B------:R-:W-:Y:S01]  /*be80*/  I2FP.F32.U32 R16, R16 ;  /* 0x0000001000107245 */ /* 0x000fe20000201000 */
[----:B------:R-:W-:Y:S01]  /*be90*/  @P0 IMAD.U32 R172, R157, 0x10000, RZ ;  /* 0x000100009dac0824 */ /* 0x000fe200078e00ff */
[----:B------:R-:W-:Y:S01]  /*bea0*/  SHF.L.U32 R17, R161, 0x10, RZ ;  /* 0x00000010a1117819 */ /* 0x000fe200000006ff */
[----:B------:R-:W-:Y:S01]  /*beb0*/  BSSY.RECONVERGENT B2, `(.L_x_4818) ;  /* 0x000004f000027945 */ /* 0x000fe20003800200 */
[----:B------:R-:W-:Y:S02]  /*bec0*/  IMAD.MOV.U32 R19, RZ, RZ, 0x2 ;  /* 0x00000002ff137424 */ /* 0x000fe400078e00ff */
        /* <DEDUP_REMOVED lines=8> */
[----:B------:R-:W-:Y:S01]  /*bf50*/  @!P0 IMAD.MOV.U32 R172, RZ, RZ, R3 ;  /* 0x000000ffffac8224 */ /* 0x000fe200078e0003 */
[----:B------:R-:W-:-:S04]  /*bf60*/  MOV R3, R0 ;  /* 0x0000000000037202 */ /* 0x000fc80000000f00 */
[----:B------:R-:W-:-:S06]  /*bf70*/  F2FP.BF16.F32.PACK_AB R21, RZ, R172 ;  /* 0x000000acff15723e */ /* 0x000fcc00000010ff */
        /* <DEDUP_REMOVED lines=9> */
.L_x_4820:
        /* <DEDUP_REMOVED lines=13> */
.L_x_4822:
[----:B------:R-:W-:Y:S05]  /*c0e0*/  BSYNC.RECONVERGENT B3 ;  /* 0x0000000000037941 */ /* 0x000fea0003800200 */
.L_x_4821:
        /* <DEDUP_REMOVED lines=43> */
.L_x_4819:
[----:B------:R-:W-:Y:S05]  /*c3a0*/  BSYNC.RECONVERGENT B2 ;  /* 0x0000000000027941 */ /* 0x000fea0003800200 */
.L_x_4818:
        /* <DEDUP_REMOVED lines=22> */
.L_x_4825:
        /* <DEDUP_REMOVED lines=13> */
.L_x_4827:
[----:B------:R-:W-:Y:S05]  /*c5e0*/  BSYNC.RECONVERGENT B3 ;  /* 0x0000000000037941 */ /* 0x000fea0003800200 */
.L_x_4826:
        /* <DEDUP_REMOVED lines=43> */
.L_x_4824:
[----:B------:R-:W-:Y:S05]  /*c8a0*/  BSYNC.RECONVERGENT B2 ;  /* 0x0000000000027941 */ /* 0x000fea0003800200 */
.L_x_4823:
        /* <DEDUP_REMOVED lines=8> */
[----:B------:R-:W-:-:S05]  /*c930*/  FMUL.FTZ R17, R17, R204 ;  /* 0x000000cc11117220 */ /* 0x000fca0000410000 */
        /* <DEDUP_REMOVED lines=17> */
.L_x_4830:
        /* <DEDUP_REMOVED lines=13> */
.L_x_4832:
[----:B------:R-:W-:Y:S05]  /*cb20*/  BSYNC.RECONVERGENT B3 ;  /* 0x0000000000037941 */ /* 0x000fea0003800200 */
.L_x_4831:
        /* <DEDUP_REMOVED lines=43> */
.L_x_4829:
[----:B------:R-:W-:Y:S05]  /*cde0*/  BSYNC.RECONVERGENT B2 ;  /* 0x0000000000027941 */ /* 0x000fea0003800200 */
.L_x_4828:
        /* <DEDUP_REMOVED lines=21> */
.L_x_4835:
        /* <DEDUP_REMOVED lines=13> */
.L_x_4837:
[----:B------:R-:W-:Y:S05]  /*d010*/  BSYNC.RECONVERGENT B3 ;  /* 0x0000000000037941 */ /* 0x000fea0003800200 */
.L_x_4836:
        /* <DEDUP_REMOVED lines=43> */
.L_x_4834:
[----:B------:R-:W-:Y:S05]  /*d2d0*/  BSYNC.RECONVERGENT B2 ;  /* 0x0000000000027941 */ /* 0x000fea0003800200 */
.L_x_4833:
        /* <DEDUP_REMOVED lines=25> */
.L_x_4840:
        /* <DEDUP_REMOVED lines=13> */
.L_x_4842:
[----:B------:R-:W-:Y:S05]  /*d540*/  BSYNC.RECONVERGENT B3 ;  /* 0x0000000000037941 */ /* 0x000fea0003800200 */
.L_x_4841:
        /* <DEDUP_REMOVED lines=43> */
.L_x_4839:
[----:B------:R-:W-:Y:S05]  /*d800*/  BSYNC.RECONVERGENT B2 ;  /* 0x0000000000027941 */ /* 0x000fea0003800200 */
.L_x_4838:
        /* <DEDUP_REMOVED lines=20> */
.L_x_4845:
        /* <DEDUP_REMOVED lines=13> */
.L_x_4847:
[----:B------:R-:W-:Y:S05]  /*da20*/  BSYNC.RECONVERGENT B3 ;  /* 0x0000000000037941 */ /* 0x000fea0003800200 */
.L_x_4846:
        /* <DEDUP_REMOVED lines=43> */
.L_x_4844:
[----:B------:R-:W-:Y:S05]  /*dce0*/  BSYNC.RECONVERGENT B2 ;  /* 0x0000000000027941 */ /* 0x000fea0003800200 */
.L_x_4843:
        /* <DEDUP_REMOVED lines=26> */
.L_x_4850:
        /* <DEDUP_REMOVED lines=13> */
.L_x_4852:
[----:B------:R-:W-:Y:S05]  /*df60*/  BSYNC.RECONVERGENT B3 ;  /* 0x0000000000037941 */ /* 0x000fea0003800200 */
.L_x_4851:
        /* <DEDUP_REMOVED lines=43> */
.L_x_4849:
[----:B------:R-:W-:Y:S05]  /*e220*/  BSYNC.RECONVERGENT B2 ;  /* 0x0000000000027941 */ /* 0x000fea0003800200 */
.L_x_4848:
        /* <DEDUP_REMOVED lines=21> */
.L_x_4855:
        /* <DEDUP_REMOVED lines=13> */
.L_x_4857:
[----:B------:R-:W-:Y:S05]  /*e450*/  BSYNC.RECONVERGENT B3 ;  /* 0x0000000000037941 */ /* 0x000fea0003800200 */
.L_x_4856:
        /* <DEDUP_REMOVED lines=43> */
.L_x_4854:
[----:B------:R-:W-:Y:S05]  /*e710*/  BSYNC.RECONVERGENT B2 ;  /* 0x0000000000027941 */ /* 0x000fea0003800200 */
.L_x_4853:
[----:B------:R-:W-:Y:S01]  /*e720*/  I2FP.F32.U32 R198, R167 ;  /* 0x000000a700c67245 */ /* 0x000fe20000201000 */
[----:B------:R-:W-:Y:S01]  /*e730*/  @P0 IMAD.U32 R189, R159, 0x10000, RZ ;  /* 0x000100009fbd0824 */ /* 0x000fe200078e00ff */
[----:B------:R-:W-:Y:S01]  /*e740*/  SHF.L.U32 R167, R163, 0x10, RZ ;  /* 0x00000010a3a77819 */ /* 0x000fe200000006ff */
[----:B------:R-:W-:Y:S01]  /*e750*/  BSSY.RECONVERGENT B2, `(.L_x_4858) ;  /* 0x0000050000027945 */ /* 0x000fe20003800200 */
[----:B------:R-:W-:Y:S02]  /*e760*/  IMAD.MOV.U32 R201, RZ, RZ, 0x2 ;  /* 0x00000002ffc97424 */ /* 0x000fe400078e00ff */
[----:B------:R-:W-:Y:S01]  /*e770*/  FFMA.FTZ R198, R198, R205, 1.1641532182693481445e-10 ;  /* 0x2f000000c6c67423 */ /* 0x000fe200000100cd */
[----:B------:R-:W-:Y:S01]  /*e780*/  MOV R199, R0 ;  /* 0x0000000000c77202 */ /* 0x000fe20000000f00 */
[----:B------:R-:W-:-:S03]  /*e790*/  FMUL.FTZ R167, R167, R204 ;  /* 0x000000cca7a77220 */ /* 0x000fc60000410000 */
        /* <DEDUP_REMOVED lines=18> */
.L_x_4860:
        /* <DEDUP_REMOVED lines=13> */
.L_x_4862:
[----:B------:R-:W-:Y:S05]  /*e990*/  BSYNC.RECONVERGENT B3 ;  /* 0x0000000000037941 */ /* 0x000fea0003800200 */
.L_x_4861:
        /* <DEDUP_REMOVED lines=43> */
.L_x_4859:
[----:B------:R-:W-:Y:S05]  /*ec50*/  BSYNC.RECONVERGENT B2 ;  /* 0x0000000000027941 */ /* 0x000fea0003800200 */
.L_x_4858:
        /* <DEDUP_REMOVED lines=20> */
.L_x_4865:
        /* <DEDUP_REMOVED lines=9> */
[----:B------:R-:W-:Y:S01]  /*ee30*/  @!P6 MOV R6, RZ ;  /* 0x000000ff0006e202 */ /* 0x000fe20000000f00 */
[----:B------:R-:W-:-:S03]  /*ee40*/  @!P6 VIADD R3, R2, 0x1 ;  /* 0x000000010203e836 */ /* 0x000fc60000000000 */
[----:B------:R-:W-:-:S13]  /*ee50*/  ISETP.NE.AND P0, PT, R10, RZ, !P6 ;  /* 0x000000ff0a00720c */ /* 0x000fda0007705270 */
[----:B------:R-:W-:Y:S01]  /*ee60*/  @P0 IMAD.MOV R3, RZ, RZ, R2 ;  /* 0x000000ffff030224 */ /* 0x000fe200078e0202 */
[----:B------:R-:W-:-:S03]  /*ee70*/  ISETP.NE.AND P0, PT, R0, RZ, PT ;  /* 0x000000ff0000720c */ /* 0x000fc60003f05270 */
[----:B------:R-:W-:-:S10]  /*ee80*/  @!P6 IMAD.MOV.U32 R2, RZ, RZ, R3 ;  /* 0x000000ffff02e224 */ /* 0x000fd400078e0003 */
.L_x_4867:
[----:B------:R-:W-:Y:S05]  /*ee90*/  BSYNC.RECONVERGENT B3 ;  /* 0x0000000000037941 */ /* 0x000fea0003800200 */
.L_x_4866:
        /* <DEDUP_REMOVED lines=43> */
.L_x_4864:
[----:B------:R-:W-:Y:S05]  /*f150*/  BSYNC.RECONVERGENT B2 ;  /* 0x0000000000027941 */ /* 0x000fea0003800200 */
.L_x_4863:
[----:B------:R-:W-:Y:S02]  /*f160*/  I2FP.F32.U32 R198, R200 ;  /* 0x000000c800c67245 */ /* 0x000fe40000201000 */
[----:B------:R-:W-:Y:S02]  /*f170*/  PRMT R199, R163, 0x7632, R199 ;  /* 0x00007632a3c77816 */ /* 0x000fe400000000c7 */
[----:B------:R-:W-:Y:S01]  /*f180*/  PRMT R165, R21, 0x5410, R165 ;  /* 0x0000541015a57816 */ /* 0x000fe200000000a5 */
[----:B------:R-:W-:Y:S01]  /*f190*/  FFMA.FTZ R198, R198, R205, 1.1641532182693481445e-10 ;  /* 0x2f000000c6c67423 */ /* 0x000fe200000100cd */
[----:B------:R-:W-:Y:S01]  /*f1a0*/  PRMT R166, R166, 0x5410, R206 ;  /* 0x00005410a6a67816 */ /* 0x000fe200000000ce */
[----:B------:R-:W-:Y:S01]  /*f1b0*/  IMAD.U32 R199, R199, 0x10000, RZ ;  /* 0x00010000c7c77824 */ /* 0x000fe200078e00ff */
[----:B------:R-:W-:Y:S02]  /*f1c0*/  PRMT R164, R164, 0x5410, R169 ;  /* 0x00005410a4a47816 */ /* 0x000fe400000000a9 */
[----:B------:R-:W-:Y:S01]  /*f1d0*/  FSETP.GTU.FTZ.AND P6, PT, R198, R171, PT ;  /* 0x000000abc600720b */ /* 0x000fe20003fdc000 */
[----:B------:R-:W-:Y:S01]  /*f1e0*/  FMUL.FTZ R199, R199, R204 ;  /* 0x000000ccc7c77220 */ /* 0x000fe20000410000 */
[----:B------:R-:W-:-:S02]  /*f1f0*/  @P0 IMAD.U32 R198, R195, 0x10000, RZ ;  /* 0x00010000c3c60824 */ /* 0x000fc400078e00ff */
[----:B------:R-:W-:Y:S02]  /*f200*/  SEL R171, RZ, 0x1, P6 ;  /* 0x00000001ffab7807 */ /* 0x000fe40003000000 */
[----:B------:R-:W-:Y:S02]  /*f210*/  FSEL R200, R199, RZ, !P6 ;  /* 0x000000ffc7c87208 */ /* 0x000fe40007000000 */
[----:B------:R-:W-:-:S03]  /*f220*/  PRMT R21, R171, 0x7610, R21 ;  /* 0x00007610ab157816 */ /* 0x000fc60000000015 */
[----:B------:R-:W-:-:S04]  /*f230*/  FADD.FTZ R207, R207, R200 ;  /* 0x000000c8cfcf7221 */ /* 0x000fc80000010000 */
[----:B------:R-:W-:Y:S01]  /*f240*/  @P0 FADD.FTZ R195, R207, R198 ;  /* 0x000000c6cfc30221 */ /* 0x000fe20000010000 */
[----:B------:R-:W-:-:S04]  /*f250*/  @!P0 MOV R195, R207 ;  /* 0x000000cf00c38202 */ /* 0x000fc80000000f00 */
[----:B------:R-:W-:-:S04]  /*f260*/  F2FP.BF16.F32.PACK_AB R198, RZ, R195 ;  /* 0x000000c3ffc6723e */ /* 0x000fc800000010ff */
[----:B------:R-:W-:Y:S01]  /*f270*/  PRMT R167, R167, 0x5410, R198 ;  /* 0x00005410a7a77816 */ /* 0x000fe200000000c6 */
[----:B------:R-:W-:Y:S06]  /*f280*/  BRA `(.L_x_4868) ;  /* 0x0000002800787947 */ /* 0x000fec0003800000 */
.L_x_4787:
        /* <DEDUP_REMOVED lines=16> */
.L_x_4871:
        /* <DEDUP_REMOVED lines=13> */
.L_x_4873:
[----:B------:R-:W-:Y:S05]  /*f460*/  BSYNC.RECONVERGENT B3 ;  /* 0x0000000000037941 */ /* 0x000fea0003800200 */
.L_x_4872:
        /* <DEDUP_REMOVED lines=43> */
.L_x_4870:
[----:B------:R-:W-:Y:S05]  /*f720*/  BSYNC.RECONVERGENT B2 ;  /* 0x0000000000027941 */ /* 0x000fea0003800200 */
.L_x_4869:
[----:B------:R-:W0:Y:S01]  /*f730*/  LDC R204, c[0x0][0x408] ;  /* 0x00010200ffcc7b82 */ /* 0x000e220000000800 */
[----:B------:R-:W-:Y:S01]  /*f740*/  I2FP.F32.U32 R3, R22 ;  /* 0x0000001600037245 */ /* 0x000fe20000201000 */
[----:B------:R-:W-:Y:S01]  /*f750*/  IMAD.MOV.U32 R206, RZ, RZ, 0x2f800000 ;  /* 0x2f800000ffce7424 */ /* 0x000fe200078e00ff */
[----:B------:R-:W-:Y:S01]  /*f760*/  ISETP.NE.AND P3, PT, R171, 0x1, PT ;  /* 0x00000001ab00780c */ /* 0x000fe20003f65270 */
[----:B-----5:R-:W-:Y:S01]  /*f770*/  IMAD.U32 R169, R164, 0x10000, RZ ;  /* 0x00010000a4a97824 */ /* 0x020fe200078e00ff */
[----:B------:R-:W-:Y:S01]  /*f780*/  LOP3.LUT R13, R13, 0xffffffef, RZ, 0xc0, !PT ;  /* 0xffffffef0d0d7812 */ /* 0x000fe200078ec0ff */
[----:B------:R-:W-:Y:S01]  /*f790*/  FFMA.FTZ R22, R3, R206, 1.1641532182693481445e-10 ;  /* 0x2f00000003167423 */ /* 0x000fe200000100ce */
[----:B------:R-:W-:Y:S01]  /*f7a0*/  @P0 IMAD.U32 R3, R156, 0x10000, RZ ;  /* 0x000100009c030824 */ /* 0x000fe200078e00ff */
[----:B------:R-:W1:Y:S01]  /*f7b0*/  LDC R205, c[0x0][0x404] ;  /* 0x00010100ffcd7b82 */ /* 0x000e620000000800 */
[----:B------:R-:W-:Y:S01]  /*f7c0*/  BSSY.RECONVERGENT B2, `(.L_x_4874) ;  /* 0x000004d000027945 */ /* 0x000fe20003800200 */
[----:B------:R-:W-:Y:S01]  /*f7d0*/  HFMA2 R172, -RZ, RZ, 0, 1.1920928955078125e-07 ;  /* 0x00000002ffac7431 */ /* 0x000fe200000001ff */
[----:B------:R-:W-:Y:S01]  /*f7e0*/  PRMT R164, R164, 0x7632, R164 ;  /* 0x00007632a4a47816 */ /* 0x000fe200000000a4 */
[----:B0-----:R-:W-:Y:S01]  /*f7f0*/  FMUL.FTZ R169, R169, R204 ;  /* 0x000000cca9a97220 */ /* 0x001fe20000410000 */
[----:B-1----:R-:W-:-:S04]  /*f800*/  FSETP.GTU.FTZ.AND P2, PT, R22, R205, PT ;  /* 0x000000cd1600720b */ /* 0x002fc80003f5c000 */
        /* <DEDUP_REMOVED lines=15> */
.L_x_4876:
        /* <DEDUP_REMOVED lines=13> */
.L_x_4878:
[----:B------:R-:W-:Y:S05]  /*f9d0*/  BSYNC.RECONVERGENT B3 ;  /* 0x0000000000037941 */ /* 0x000fea0003800200 */
.L_x_4877:
        /* <DEDUP_REMOVED lines=43> */
.L_x_4875:
[----:B------:R-:W-:Y:S05]  /*fc90*/  BSYNC.RECONVERGENT B2 ;  /* 0x0000000000027941 */ /* 0x000fea0003800200 */
.L_x_4874:
        /* <DEDUP_REMOVED lines=25> */
.L_x_4881:
        /* <DEDUP_REMOVED lines=13> */
.L_x_4883:
[----:B------:R-:W-:Y:S05]  /*ff00*/  BSYNC.RECONVERGENT B3 ;  /* 0x0000000000037941 */ /* 0x000fea0003800200 */
.L_x_4882:
        /* <DEDUP_REMOVED lines=43> */
.L_x_4880:
[----:B------:R-:W-:Y:S05]  /*101c0*/  BSYNC.RECONVERGENT B2 ;  /* 0x0000000000027941 */ /* 0x000fea0003800200 */
.L_x_4879:
        /* <DEDUP_REMOVED lines=26> */
.L_x_4886:
        /* <DEDUP_REMOVED lines=13> */
.L_x_4888:
[----:B------:R-:W-:Y:S05]  /*10440*/  BSYNC.RECONVERGENT B3 ;  /* 0x0000000000037941 */ /* 0x000fea0003800200 */
.L_x_4887:
        /* <DEDUP_REMOVED lines=43> */
.L_x_4885:
[----:B------:R-:W-:Y:S05]  /*10700*/  BSYNC.RECONVERGENT B2 ;  /* 0x0000000000027941 */ /* 0x000fea0003800200 */
.L_x_4884:
[----:B------:R-:W-:Y:S01]  /*10710*/  I2FP.F32.U32 R3, R3 ;  /* 0x0000000300037245 */ /* 0x000fe20000201000 */
[----:B------:R-:W-:Y:S01]  /*10720*/  IMAD.U32 R165, R165, 0x10000, RZ ;  /* 0x00010000a5a57824 */ /* 0x000fe200078e00ff */
[----:B------:R-:W-:Y:S01]  /*10730*/  @P0 SHF.L.U32 R181, R181, 0x10, RZ ;  /* 0x00000010b5b50819 */ /* 0x000fe200000006ff */
[----:B------:R-:W-:Y:S01]  /*10740*/  BSSY.RECONVERGENT B2, `(.L_x_4889) ;  /* 0x000004f000027945 */ /* 0x000fe20003800200 */
[----:B------:R-:W-:Y:S01]  /*10750*/  LOP3.LUT R13, R13, 0xfffffffd, RZ, 0xc0, !PT ;  /* 0xfffffffd0d0d7812 */ /* 0x000fe200078ec0ff */
[----:B------:R-:W-:Y:S01]  /*10760*/  FFMA.FTZ R182, R3, R206, 1.1641532182693481445e-10 ;  /* 0x2f00000003b67423 */ /* 0x000fe200000100ce */
[----:B------:R-:W-:Y:S01]  /*10770*/  FMUL.FTZ R165, R165, R204 ;  /* 0x000000cca5a57220 */ /* 0x000fe20000410000 */
[----:B------:R-:W-:Y:S02]  /*10780*/  IMAD.MOV.U32 R199, RZ, RZ, 0x2 ;  /* 0x00000002ffc77424 */ /* 0x000fe400078e00ff */
[----:B------:R-:W-:Y:S01]  /*10790*/  IMAD.MOV.U32 R3, RZ, RZ, R0 ;  /* 0x000000ffff037224 */ /* 0x000fe200078e0000 */
        /* <DEDUP_REMOVED lines=16> */
.L_x_4891:
        /* <DEDUP_REMOVED lines=13> */
.L_x_4893:
[----:B------:R-:W-:Y:S05]  /*10970*/  BSYNC.RECONVERGENT B3 ;  /* 0x0000000000037941 */ /* 0x000fea0003800200 */
.L_x_4892:
        /* <DEDUP_REMOVED lines=43> */
.L_x_4890:
[----:B------:R-:W-:Y:S05]  /*10c30*/  BSYNC.RECONVERGENT B2 ;  /* 0x0000000000027941 */ /* 0x000fea0003800200 */
.L_x_4889:
        /* <DEDUP_REMOVED lines=8> */
[----:B------:R-:W-:Y:S02]  /*10cc0*/  IMAD.MOV.U32 R3, RZ, RZ, R0 ;  /* 0x000000ffff037224 */ /* 0x000fe400078e0000 */
[----:B------:R-:W-:-:S04]  /*10cd0*/  FSETP.GTU.FTZ.AND P2, PT, R190, R205, PT ;  /* 0x000000cdbe00720b */ /* 0x000fc80003f5c000 */
[----:B------:R-:W-:Y:S02]  /*10ce0*/  FSEL R181, R181, RZ, !P2 ;  /* 0x000000ffb5b57208 */ /* 0x000fe40005000000 */
[----:B------:R-:W-:-:S03]  /*10cf0*/  PLOP3.LUT P2, PT, P2, PT, PT, 0x8, 0x80 ;  /* 0x000000000080781c */ /* 0x000fc6000174e170 */
[----:B------:R-:W-:Y:S01]  /*10d00*/  @P0 FADD.FTZ R181, R198, R181 ;  /* 0x000000b5c6b50221 */ /* 0x000fe20000010000 */
[----:B------:R-:W-:-:S04]  /*10d10*/  HFMA2 R198, -RZ, RZ, 0, 1.1920928955078125e-07 ;  /* 0x00000002ffc67431 */ /* 0x000fc800000001ff */
        /* <DEDUP_REMOVED lines=10> */
.L_x_4896:
        /* <DEDUP_REMOVED lines=13> */
.L_x_4898:
[----:B------:R-:W-:Y:S05]  /*10e90*/  BSYNC.RECONVERGENT B3 ;  /* 0x0000000000037941 */ /* 0x000fea0003800200 */
.L_x_4897:
        /* <DEDUP_REMOVED lines=43> */
.L_x_4895:
[----:B------:R-:W-:Y:S05]  /*11150*/  BSYNC.RECONVERGENT B2 ;  /* 0x0000000000027941 */ /* 0x000fea0003800200 */
.L_x_4894:
[----:B------:R-:W-:Y:S01]  /*11160*/  I2FP.F32.U32 R3, R3 ;  /* 0x0000000300037245 */ /* 0x000fe20000201000 */
[----:B------:R-:W-:Y:S01]  /*11170*/  IMAD.U32 R199, R166, 0x10000, RZ ;  /* 0x00010000a6c77824 */ /* 0x000fe200078e00ff */
[----:B------:R-:W-:Y:S01]  /*11180*/  ISETP.NE.AND P4, PT, R198, 0x1, PT ;  /* 0x00000001c600780c */ /* 0x000fe20003f85270 */
[----:B------:R-:W-:Y:S01]  /*11190*/  @P0 IMAD.U32 R189, R189, 0x10000, RZ ;  /* 0x00010000bdbd0824 */ /* 0x000fe200078e00ff */
[----:B------:R-:W-:Y:S01]  /*111a0*/  BSSY.RECONVERGENT B2, `(.L_x_4899) ;  /* 0x000004c000027945 */ /* 0x000fe20003800200 */
[----:B------:R-:W-:Y:S01]  /*111b0*/  FFMA.FTZ R166, R3, R206, 1.1641532182693481445e-10 ;  /* 0x2f00000003a67423 */ /* 0x000fe200000100ce */
[----:B------:R-:W-:Y:S01]  /*111c0*/  FMUL.FTZ R199, R199, R204 ;  /* 0x000000ccc7c77220 */ /* 0x000fe20000410000 */
[----:B------:R-:W-:-:S03]  /*111d0*/  MOV R3, R0 ;  /* 0x0000000000037202 */ /* 0x000fc60000000f00 */
        /* <DEDUP_REMOVED lines=15> */
.L_x_4901:
        /* <DEDUP_REMOVED lines=13> */
.L_x_4903:
[----:B------:R-:W-:Y:S05]  /*113a0*/  BSYNC.RECONVERGENT B3 ;  /* 0x0000000000037941 */ /* 0x000fea0003800200 */
.L_x_4902:
        /* <DEDUP_REMOVED lines=43> */
.L_x_4900:
[----:B------:R-:W-:Y:S05]  /*11660*/  BSYNC.RECONVERGENT B2 ;  /* 0x0000000000027941 */ /* 0x000fea0003800200 */
.L_x_4899:
        /* <DEDUP_REMOVED lines=24> */
.L_x_4906:
        /* <DEDUP_REMOVED lines=13> */
.L_x_4908:
[----:B------:R-:W-:Y:S05]  /*118c0*/  BSYNC.RECONVERGENT B3 ;  /* 0x0000000000037941 */ /* 0x000fea0003800200 */
.L_x_4907:
        /* <DEDUP_REMOVED lines=43> */
.L_x_4905:
[----:B------:R-:W-:Y:S05]  /*11b80*/  BSYNC.RECONVERGENT B2 ;  /* 0x0000000000027941 */ /* 0x000fea0003800200 */
.L_x_4904:
        /* <DEDUP_REMOVED lines=14> */
.L_x_4868:
        /* <DEDUP_REMOVED lines=43> */
.L_x_4909:
[----:B0-----:R-:W-:Y:S02]  /*11f20*/  IMAD.MOV.U32 R198, RZ, RZ, R170 ;  /* 0x000000ffffc67224 */ /* 0x001fe400078e00aa */
[----:B------:R-:W-:-:S07]  /*11f30*/  VIADD R168, R168, 0x20 ;  /* 0x00000020a8a87836 */ /* 0x000fce0000000000 */
.L_x_4786:
[----:B------:R-:W-:Y:S05]  /*11f40*/  BSYNC.RECONVERGENT B1 ;  /* 0x0000000000017941 */ /* 0x000fea0003800200 */
.L_x_4785:
        /* <DEDUP_REMOVED lines=39> */
.L_x_4915:
        /* <DEDUP_REMOVED lines=13> */
.L_x_4917:
[----:B------:R-:W-:Y:S05]  /*12290*/  BSYNC.RECONVERGENT B3 ;  /* 0x0000000000037941 */ /* 0x000fea0003800200 */
.L_x_4916:
        /* <DEDUP_REMOVED lines=41> */
[----:B------:R-:W-:Y:S02]  /*12530*/  IMAD.MOV.U32 R14, RZ, RZ, R198 ;  /* 0x000000ffff0e7224 */ /* 0x000fe400078e00c6 */
[----:B------:R-:W-:-:S07]  /*12540*/  IMAD.MOV.U32 R16, RZ, RZ, RZ ;  /* 0x000000ffff107224 */ /* 0x000fce00078e00ff */
.L_x_4914:
[----:B------:R-:W-:Y:S05]  /*12550*/  BSYNC.RECONVERGENT B2 ;  /* 0x0000000000027941 */ /* 0x000fea0003800200 */
.L_x_4913:
        /* <DEDUP_REMOVED lines=9> */
[----:B------:R-:W-:-:S03]  /*125f0*/  IMAD.MOV.U32 R18, RZ, RZ, 0x2 ;  /* 0x00000002ff127424 */ /* 0x000fc600078e00ff */
[----:B0-----:R-:W-:Y:S02]  /*12600*/  FSETP.GTU.FTZ.AND P2, PT, R3, R194, PT ;  /* 0x000000c20300720b */ /* 0x001fe40003f5c000 */
[----:B------:R-:W-:Y:S02]  /*12610*/  PRMT R3, R164, 0x7632, R3 ;  /* 0x00007632a4037816 */ /* 0x000fe40000000003 */
        /* <DEDUP_REMOVED lines=14> */
.L_x_4920:
        /* <DEDUP_REMOVED lines=13> */
.L_x_4922:
[----:B------:R-:W-:Y:S05]  /*127d0*/  BSYNC.RECONVERGENT B3 ;  /* 0x0000000000037941 */ /* 0x000fea0003800200 */
.L_x_4921:
        /* <DEDUP_REMOVED lines=43> */
.L_x_4919:
[----:B------:R-:W-:Y:S05]  /*12a90*/  BSYNC.RECONVERGENT B2 ;  /* 0x0000000000027941 */ /* 0x000fea0003800200 */
.L_x_4918:
        /* <DEDUP_REMOVED lines=8> */
[----:B------:R-:W-:Y:S01]  /*12b20*/  FSEL R15, R17, RZ, !P2 ;  /* 0x000000ff110f7208 */ /* 0x000fe20005000000 */
[----:B------:R-:W-:-:S04]  /*12b30*/  IMAD.MOV.U32 R17, RZ, RZ, 0x2 ;  /* 0x00000002ff117424 */ /* 0x000fc800078e00ff */
[----:B------:R-:W-:Y:S01]  /*12b40*/  FADD.FTZ R14, R14, R15 ;  /* 0x0000000f0e0e7221 */ /* 0x000fe20000010000 */
[----:B------:R-:W-:-:S03]  /*12b50*/  IMAD.MOV.U32 R15, RZ, RZ, R0 ;  /* 0x000000ffff0f7224 */ /* 0x000fc600078e0000 */
        /* <DEDUP_REMOVED lines=13> */
.L_x_4925:
        /* <DEDUP_REMOVED lines=13> */
.L_x_4927:
[----:B------:R-:W-:Y:S05]  /*12d00*/  BSYNC.RECONVERGENT B3 ;  /* 0x0000000000037941 */ /* 0x000fea0003800200 */
.L_x_4926:
        /* <DEDUP_REMOVED lines=43> */
.L_x_4924:
[----:B------:R-:W-:Y:S05]  /*12fc0*/  BSYNC.RECONVERGENT B2 ;  /* 0x0000000000027941 */ /* 0x000fea0003800200 */
.L_x_4923:
        /* <DEDUP_REMOVED lines=22> */
.L_x_4930:
        /* <DEDUP_REMOVED lines=13> */
.L_x_4932:
[----:B------:R-:W-:Y:S05]  /*13200*/  BSYNC.RECONVERGENT B3 ;  /* 0x0000000000037941 */ /* 0x000fea0003800200 */
.L_x_4931:
        /* <DEDUP_REMOVED lines=42> */
[----:B------:R-:W-:-:S07]  /*134b0*/  IMAD.MOV.U32 R170, RZ, RZ, R20 ;  /* 0x000000ffffaa7224 */ /* 0x000fce00078e0014 */
.L_x_4929:
[----:B------:R-:W-:Y:S05]  /*134c0*/  BSYNC.RECONVERGENT B2 ;  /* 0x0000000000027941 */ /* 0x000fea0003800200 */
.L_x_4928:
[----:B------:R-:W-:Y:S01]  /*134d0*/  I2FP.F32.U32 R16, R15 ;  /* 0x0000000f00107245 */ /* 0x000fe20000201000 */
[----:B------:R-:W-:Y:S01]  /*134e0*/  BSSY.RECONVERGENT B2, `(.L_x_4933) ;  /* 0x0000052000027945 */ /* 0x000fe20003800200 */
[----:B------:R-:W-:-:S05]  /*134f0*/  PRMT R15, R160, 0x7632, R15 ;  /* 0x00007632a00f7816 */ /* 0x000fca000000000f */
[----:B------:R-:W-:Y:S02]  /*13500*/  IMAD.U32 R17, R15, 0x10000, RZ ;  /* 0x000100000f117824 */ /* 0x000fe400078e00ff */
[----:B------:R-:W-:Y:S01]  /*13510*/  FFMA.FTZ R15, R16, R205, 1.1641532182693481445e-10 ;  /* 0x2f000000100f7423 */ /* 0x000fe200000100cd */
[----:B------:R-:W-:Y:S02]  /*13520*/  @P0 IMAD.U32 R16, R173, 0x10000, RZ ;  /* 0x00010000ad100824 */ /* 0x000fe400078e00ff */
[----:B------:R-:W-:Y:S02]  /*13530*/  FMUL.FTZ R17, R17, R204 ;  /* 0x000000cc11117220 */ /* 0x000fe40000410000 */
[----:B------:R-:W-:-:S04]  /*13540*/  FSETP.GTU.FTZ.AND P2, PT, R15, R194, PT ;  /* 0x000000c20f00720b */ /* 0x000fc80003f5c000 */
[----:B------:R-:W-:Y:S02]  /*13550*/  FSEL R18, R17, RZ, !P2 ;  /* 0x000000ff11127208 */ /* 0x000fe40005000000 */
[----:B------:R-:W-:Y:S02]  /*13560*/  SEL R15, RZ, 0x1, P2 ;  /* 0x00000001ff0f7807 */ /* 0x000fe40001000000 */
[----:B------:R-:W-:Y:S01]  /*13570*/  ISETP.NE.AND P2, PT, R19, 0x1, PT ;  /* 0x000000011300780c */ /* 0x000fe20003f45270 */
[----:B------:R-:W-:Y:S01]  /*13580*/  FADD.FTZ R3, R3, R18 ;  /* 0x0000001203037221 */ /* 0x000fe20000010000 */
[----:B------:R-:W-:-:S03]  /*13590*/  MOV R18, 0x2 ;  /* 0x0000000200127802 */ /* 0x000fc60000000f00 */
        /* <DEDUP_REMOVED lines=13> */
.L_x_4935:
        /* <DEDUP_REMOVED lines=13> */
.L_x_4937:
[----:B------:R-:W-:Y:S05]  /*13740*/  BSYNC.RECONVERGENT B3 ;  /* 0x0000000000037941 */ /* 0x000fea0003800200 */
.L_x_4936:
        /* <DEDUP_REMOVED lines=43> */
.L_x_4934:
[----:B------:R-:W-:Y:S05]  /*13a00*/  BSYNC.RECONVERGENT B2 ;  /* 0x0000000000027941 */ /* 0x000fea0003800200 */
.L_x_4933:
[----:B------:R-:W-:Y:S01]  /*13a10*/  I2FP.F32.U32 R16, R3 ;  /* 0x0000000300107245 */ /* 0x000fe20000201000 */
[----:B------:R-:W-:Y:S01]  /*13a20*/  IMAD.U32 R17, R165, 0x10000, RZ ;  /* 0x00010000a5117824 */ /* 0x000fe200078e00ff */
[----:B------:R-:W-:Y:S01]  /*13a30*/  LOP3.LUT R13, R13, 0xfffffffb, RZ, 0xc0, !PT ;  /* 0xfffffffb0d0d7812 */ /* 0x000fe200078ec0ff */
        /* <DEDUP_REMOVED lines=20> */
.L_x_4940:
        /* <DEDUP_REMOVED lines=13> */
.L_x_4942:
[----:B------:R-:W-:Y:S05]  /*13c50*/  BSYNC.RECONVERGENT B3 ;  /* 0x0000000000037941 */ /* 0x000fea0003800200 */
.L_x_4941:
        /* <DEDUP_REMOVED lines=43> */
.L_x_4939:
[----:B------:R-:W-:Y:S05]  /*13f10*/  BSYNC.RECONVERGENT B2 ;  /* 0x0000000000027941 */ /* 0x000fea0003800200 */
.L_x_4938:
        /* <DEDUP_REMOVED lines=25> */
.L_x_4945:
        /* <DEDUP_REMOVED lines=13> */
.L_x_4947:
[----:B------:R-:W-:Y:S05]  /*14180*/  BSYNC.RECONVERGENT B3 ;  /* 0x0000000000037941 */ /* 0x000fea0003800200 */
.L_x_4946:
        /* <DEDUP_REMOVED lines=43> */
.L_x_4944:
[----:B------:R-:W-:Y:S05]  /*14440*/  BSYNC.RECONVERGENT B2 ;  /* 0x0000000000027941 */ /* 0x000fea0003800200 */
.L_x_4943:
        /* <DEDUP_REMOVED lines=22> */
.L_x_4950:
        /* <DEDUP_REMOVED lines=13> */
.L_x_4952:
[----:B------:R-:W-:Y:S05]  /*14680*/  BSYNC.RECONVERGENT B3 ;  /* 0x0000000000037941 */ /* 0x000fea0003800200 */
.L_x_4951:
        /* <DEDUP_REMOVED lines=43> */
.L_x_4949:
[----:B------:R-:W-:Y:S05]  /*14940*/  BSYNC.RECONVERGENT B2 ;  /* 0x0000000000027941 */ /* 0x000fea0003800200 */
.L_x_4948:
[----:B------:R-:W-:Y:S01]  /*14950*/  I2FP.F32.U32 R18, R17 ;  /* 0x0000001100127245 */ /* 0x000fe20000201000 */
[----:B------:R-:W-:Y:S01]  /*14960*/  @P0 IMAD.U32 R180, R179, 0x10000, RZ ;  /* 0x00010000b3b40824 */ /* 0x000fe200078e00ff */
[----:B------:R-:W-:Y:S01]  /*14970*/  PRMT R17, R161, 0x7632, R17 ;  /* 0x00007632a1117816 */ /* 0x000fe20000000011 */
[----:B------:R-:W-:Y:S01]  /*14980*/  BSSY.RECONVERGENT B2, `(.L_x_4953) ;  /* 0x0000050000027945 */ /* 0x000fe20003800200 */
[----:B------:R-:W-:Y:S02]  /*14990*/  HFMA2 R188, -RZ, RZ, 0, 1.1920928955078125e-07 ;  /* 0x00000002ffbc7431 */ /* 0x000fe400000001ff */
[----:B------:R-:W-:Y:S01]  /*149a0*/  SHF.L.U32 R19, R17, 0x10, RZ ;  /* 0x0000001011137819 */ /* 0x000fe200000006ff */
[----:B------:R-:W-:-:S04]  /*149b0*/  FFMA.FTZ R17, R18, R205, 1.1641532182693481445e-10 ;  /* 0x2f00000012117423 */ /* 0x000fc800000100cd */
[----:B------:R-:W-:Y:S01]  /*149c0*/  FMUL.FTZ R19, R19, R204 ;  /* 0x000000cc13137220 */ /* 0x000fe20000410000 */
[----:B------:R-:W-:-:S04]  /*149d0*/  FSETP.GTU.FTZ.AND P2, PT, R17, R194, PT ;  /* 0x000000c21100720b */ /* 0x000fc80003f5c000 */
        /* <DEDUP_REMOVED lines=17> */
.L_x_4955:
        /* <DEDUP_REMOVED lines=13> */
.L_x_4957:
[----:B------:R-:W-:Y:S05]  /*14bc0*/  BSYNC.RECONVERGENT B3 ;  /* 0x0000000000037941 */ /* 0x000fea0003800200 */
.L_x_4956:
        /* <DEDUP_REMOVED lines=43> */
.L_x_4954:
[----:B------:R-:W-:Y:S05]  /*14e80*/  BSYNC.RECONVERGENT B2 ;  /* 0x0000000000027941 */ /* 0x000fea0003800200 */
.L_x_4953:
        /* <DEDUP_REMOVED lines=21> */
.L_x_4960:
        /* <DEDUP_REMOVED lines=13> */
.L_x_4962:
[----:B------:R-:W-:Y:S05]  /*150b0*/  BSYNC.RECONVERGENT B3 ;  /* 0x0000000000037941 */ /* 0x000fea0003800200 */
.L_x_4961:
        /* <DEDUP_REMOVED lines=43> */
.L_x_4959:
[----:B------:R-:W-:Y:S05]  /*15370*/  BSYNC.RECONVERGENT B2 ;  /* 0x0000000000027941 */ /* 0x000fea0003800200 */
.L_x_4958:
[----:B------:R-:W-:Y:S01]  /*15380*/  I2FP.F32.U32 R18, R166 ;  /* 0x000000a600127245 */ /* 0x000fe20000201000 */
[----:B------:R-:W-:Y:S01]  /*15390*/  IMAD.U32 R179, R162, 0x10000, RZ ;  /* 0x00010000a2b37824 */ /* 0x000fe200078e00ff */
        /* <DEDUP_REMOVED lines=9> */
[----:B------:R-:W-:Y:S02]  /*15430*/  @P0 SHF.L.U32 R179, R158, 0x10, RZ ;  /* 0x000000109eb30819 */ /* 0x000fe400000006ff */
        /* <DEDUP_REMOVED lines=13> */
.L_x_4965:
        /* <DEDUP_REMOVED lines=13> */
.L_x_4967:
[----:B------:R-:W-:Y:S05]  /*155e0*/  BSYNC.RECONVERGENT B3 ;  /* 0x0000000000037941 */ /* 0x000fea0003800200 */
.L_x_4966:
        /* <DEDUP_REMOVED lines=43> */
.L_x_4964:
[----:B------:R-:W-:Y:S05]  /*158a0*/  BSYNC.RECONVERGENT B2 ;  /* 0x0000000000027941 */ /* 0x000fea0003800200 */
.L_x_4963:
        /* <DEDUP_REMOVED lines=20> */
.L_x_4970:
        /* <DEDUP_REMOVED lines=13> */
.L_x_4972:
[----:B------:R-:W-:Y:S05]  /*15ac0*/  BSYNC.RECONVERGENT B3 ;  /* 0x0000000000037941 */ /* 0x000fea0003800200 */
.L_x_4971:
        /* <DEDUP_REMOVED lines=43> */
.L_x_4969:
[----:B------:R-:W-:Y:S05]  /*15d80*/  BSYNC.RECONVERGENT B2 ;  /* 0x0000000000027941 */ /* 0x000fea0003800200 */
.L_x_4968:
[----:B------:R-:W-:Y:S01]  /*15d90*/  PRMT R19, R162, 0x7632, R19 ;  /* 0x00007632a2137816 */ /* 0x000fe20000000013 */
[----:B------:R-:W-:Y:S01]  /*15da0*/  @P0 IMAD.U32 R188, R187, 0x10000, RZ ;  /* 0x00010000bbbc0824 */ /* 0x000fe200078e00ff */
[----:B------:R-:W-:Y:S01]  /*15db0*/  I2FP.F32.U32 R20, R20 ;  /* 0x0000001400147245 */ /* 0x000fe20000201000 */
[----:B------:R-:W-:Y:S01]  /*15dc0*/  BSSY.RECONVERGENT B2, `(.L_x_4973) ;  /* 0x0000050000027945 */ /* 0x000fe20003800200 */
[----:B------:R-:W-:Y:S02]  /*15dd0*/  IMAD.MOV.U32 R200, RZ, RZ, 0x2 ;  /* 0x00000002ffc87424 */ /* 0x000fe400078e00ff */
[----:B------:R-:W-:Y:S02]  /*15de0*/  IMAD.U32 R199, R19, 0x10000, RZ ;  /* 0x0001000013c77824 */ /* 0x000fe400078e00ff */
[----:B------:R-:W-:Y:S02]  /*15df0*/  FFMA.FTZ R19, R20, R205, 1.1641532182693481445e-10 ;  /* 0x2f00000014137423 */ /* 0x000fe400000100cd */
[----:B------:R-:W-:-:S03]  /*15e00*/  FMUL.FTZ R199, R199, R204 ;  /* 0x000000ccc7c77220 */ /* 0x000fc60000410000 */
        /* <DEDUP_REMOVED lines=18> */
.L_x_4975:
        /* <DEDUP_REMOVED lines=13> */
.L_x_4977:
[----:B------:R-:W-:Y:S05]  /*16000*/  BSYNC.RECONVERGENT B3 ;  /* 0x0000000000037941 */ /* 0x000fea0003800200 */
.L_x_4976:
        /* <DEDUP_REMOVED lines=43> */
.L_x_4974:
[----:B------:R-:W-:Y:S05]  /*162c0*/  BSYNC.RECONVERGENT B2 ;  /* 0x0000000000027941 */ /* 0x000fea0003800200 */
.L_x_4973:
        /* <DEDUP_REMOVED lines=21> */
.L_x_4980:
        /* <DEDUP_REMOVED lines=13> */
.L_x_4982:
[----:B------:R-:W-:Y:S05]  /*164f0*/  BSYNC.RECONVERGENT B3 ;  /* 0x0000000000037941 */ /* 0x000fea0003800200 */
.L_x_4981:
        /* <DEDUP_REMOVED lines=43> */
.L_x_4979:
[----:B------:R-:W-:Y:S05]  /*167b0*/  BSYNC.RECONVERGENT B2 ;  /* 0x0000000000027941 */ /* 0x000fea0003800200 */
.L_x_4978:
[----:B------:R-:W-:Y:S01]  /*167c0*/  I2FP.F32.U32 R198, R167 ;  /* 0x000000a700c67245 */ /* 0x000fe20000201000 */
[----:B------:R-:W-:Y:S01]  /*167d0*/  BSSY.RECONVERGENT B2, `(.L_x_4983) ;  /* 0x0000052000027945 */ /* 0x000fe20003800200 */
[----:B------:R-:W-:Y:S01]  /*167e0*/  SHF.L.U32 R187, R163, 0x10, RZ ;  /* 0x00000010a3bb7819 */ /* 0x000fe200000006ff */
[----:B------:R-:W-:Y:S02]  /*167f0*/  HFMA2 R202, -RZ, RZ, 0, 1.1920928955078125e-07 ;  /* 0x00000002ffca7431 */ /* 0x000fe400000001ff */
[----:B------:R-:W-:Y:S02]  /*16800*/  IMAD.MOV.U32 R199, RZ, RZ, R0 ;  /* 0x000000ffffc77224 */ /* 0x000fe400078e0000 */
[----:B------:R-:W-:Y:S01]  /*16810*/  FFMA.FTZ R167, R198, R205, 1.1641532182693481445e-10 ;  /* 0x2f000000c6a77423 */ /* 0x000fe200000100cd */
[----:B------:R-:W-:-:S04]  /*16820*/  FMUL.FTZ R187, R187, R204 ;  /* 0x000000ccbbbb7220 */ /* 0x000fc80000410000 */
[----:B------:R-:W-:-:S04]  /*16830*/  FSETP.GTU.FTZ.AND P5, PT, R167, R194, PT ;  /* 0x000000c2a700720b */ /* 0x000fc80003fbc000 */
[----:B------:R-:W-:Y:S01]  /*16840*/  FSEL R167, R187, RZ, !P5 ;  /* 0x000000ffbba77208 */ /* 0x000fe20006800000 */
[----:B------:R-:W-:Y:S01]  /*16850*/  @P0 IMAD.U32 R187, R159, 0x10000, RZ ;  /* 0x000100009fbb0824 */ /* 0x000fe200078e00ff */
        /* <DEDUP_REMOVED lines=16> */
.L_x_4985:
        /* <DEDUP_REMOVED lines=13> */
.L_x_4987:
[----:B------:R-:W-:Y:S05]  /*16a30*/  BSYNC.RECONVERGENT B3 ;  /* 0x0000000000037941 */ /* 0x000fea0003800200 */
.L_x_4986:
        /* <DEDUP_REMOVED lines=43> */
.L_x_4984:
[----:B------:R-:W-:Y:S05]  /*16cf0*/  BSYNC.RECONVERGENT B2 ;  /* 0x0000000000027941 */ /* 0x000fea0003800200 */
.L_x_4983:
        /* <DEDUP_REMOVED lines=20> */
.L_x_4990:
        /* <DEDUP_REMOVED lines=15> */
.L_x_4992:
[----:B------:R-:W-:Y:S05]  /*16f30*/  BSYNC.RECONVERGENT B3 ;  /* 0x0000000000037941 */ /* 0x000fea0003800200 */
.L_x_4991:
        /* <DEDUP_REMOVED lines=43> */
.L_x_4989:
[----:B------:R-:W-:Y:S05]  /*171f0*/  BSYNC.RECONVERGENT B2 ;  /* 0x0000000000027941 */ /* 0x000fea0003800200 */
.L_x_4988:
        /* <DEDUP_REMOVED lines=9> */
[----:B------:R-:W-:-:S02]  /*17290*/  @P0 SHF.L.U32 R194, R171, 0x10, RZ ;  /* 0x00000010abc20819 */ /* 0x000fc400000006ff */
[----:B------:R-:W-:Y:S02]  /*172a0*/  SEL R171, RZ, 0x1, P6 ;  /* 0x00000001ffab7807 */ /* 0x000fe40003000000 */
[----:B------:R-:W-:Y:S02]  /*172b0*/  FSEL R198, R199, RZ, !P6 ;  /* 0x000000ffc7c67208 */ /* 0x000fe40007000000 */
[----:B------:R-:W-:-:S03]  /*172c0*/  PRMT R21, R171, 0x7610, R21 ;  /* 0x00007610ab157816 */ /* 0x000fc60000000015 */
[----:B------:R-:W-:-:S04]  /*172d0*/  FADD.FTZ R207, R207, R198 ;  /* 0x000000c6cfcf7221 */ /* 0x000fc80000010000 */
[----:B------:R-:W-:Y:S01]  /*172e0*/  @P0 FADD.FTZ R194, R207, R194 ;  /* 0x000000c2cfc20221 */ /* 0x000fe20000010000 */
[----:B------:R-:W-:-:S05]  /*172f0*/  @!P0 IMAD.MOV.U32 R194, RZ, RZ, R207 ;  /* 0x000000ffffc28224 */ /* 0x000fca00078e00cf */
[----:B------:R-:W-:-:S04]  /*17300*/  F2FP.BF16.F32.PACK_AB R198, RZ, R194 ;  /* 0x000000c2ffc6723e */ /* 0x000fc800000010ff */
[----:B------:R-:W-:Y:S01]  /*17310*/  PRMT R167, R167, 0x5410, R198 ;  /* 0x00005410a7a77816 */ /* 0x000fe200000000c6 */
[----:B------:R-:W-:Y:S06]  /*17320*/  BRA `(.L_x_4993) ;  /* 0x0000002800787947 */ /* 0x000fec0003800000 */
.L_x_4912:
        /* <DEDUP_REMOVED lines=16> */
.L_x_4996:
        /* <DEDUP_REMOVED lines=13> */
.L_x_4998:
[----:B------:R-:W-:Y:S05]  /*17500*/  BSYNC.RECONVERGENT B3 ;  /* 0x0000000000037941 */ /* 0x000fea0003800200 */
.L_x_4997:
        /* <DEDUP_REMOVED lines=43> */
.L_x_4995:
[----:B------:R-:W-:Y:S05]  /*177c0*/  BSYNC.RECONVERGENT B2 ;  /* 0x0000000000027941 */ /* 0x000fea0003800200 */
.L_x_4994:
[----:B------:R-:W0:Y:S01]  /*177d0*/  LDC R194, c[0x0][0x408] ;  /* 0x00010200ffc27b82 */ /* 0x000e220000000800 */
[----:B------:R-:W-:Y:S01]  /*177e0*/  I2FP.F32.U32 R3, R23 ;  /* 0x0000001700037245 */ /* 0x000fe20000201000 */
[----:B------:R-:W-:Y:S01]  /*177f0*/  IMAD.MOV.U32 R206, RZ, RZ, 0x2f800000 ;  /* 0x2f800000ffce7424 */ /* 0x000fe200078e00ff */
[----:B------:R-:W-:Y:S01]  /*17800*/  ISETP.NE.AND P3, PT, R180, 0x1, PT ;  /* 0x00000001b400780c */ /* 0x000fe20003f65270 */
[C---:B-----5:R-:W-:Y:S01]  /*17810*/  IMAD.U32 R23, R164.reuse, 0x10000, RZ ;  /* 0x00010000a4177824 */ /* 0x060fe200078e00ff */
[----:B------:R-:W-:Y:S01]  /*17820*/  LOP3.LUT R13, R13, 0xffffffef, RZ, 0xc0, !PT ;  /* 0xffffffef0d0d7812 */ /* 0x000fe200078ec0ff */
[----:B------:R-:W-:Y:S01]  /*17830*/  FFMA.FTZ R174, R3, R206, 1.1641532182693481445e-10 ;  /* 0x2f00000003ae7423 */ /* 0x000fe200000100ce */
[----:B------:R-:W-:Y:S01]  /*17840*/  BSSY.RECONVERGENT B2, `(.L_x_4999) ;  /* 0x000004f000027945 */ /* 0x000fe20003800200 */
[----:B------:R-:W1:Y:S01]  /*17850*/  LDC R205, c[0x0][0x404] ;  /* 0x00010100ffcd7b82 */ /* 0x000e620000000800 */
[----:B------:R-:W-:Y:S01]  /*17860*/  PRMT R164, R164, 0x7632, R164 ;  /* 0x00007632a4a47816 */ /* 0x000fe200000000a4 */
[----:B------:R-:W-:-:S02]  /*17870*/  IMAD.MOV.U32 R3, RZ, RZ, R0 ;  /* 0x000000ffff037224 */ /* 0x000fc400078e0000 */
[----:B0-----:R-:W-:Y:S01]  /*17880*/  FMUL.FTZ R23, R23, R194 ;  /* 0x000000c217177220 */ /* 0x001fe20000410000 */
[----:B-1----:R-:W-:Y:S02]  /*17890*/  FSETP.GTU.FTZ.AND P2, PT, R174, R205, PT ;  /* 0x000000cdae00720b */ /* 0x002fe40003f5c000 */
[----:B------:R-:W-:Y:S02]  /*178a0*/  @P0 SHF.L.U32 R174, R156, 0x10, RZ ;  /* 0x000000109cae0819 */ /* 0x000fe400000006ff */
        /* <DEDUP_REMOVED lines=15> */
.L_x_5001:
        /* <DEDUP_REMOVED lines=13> */
.L_x_5003:
[----:B------:R-:W-:Y:S05]  /*17a70*/  BSYNC.RECONVERGENT B3 ;  /* 0x0000000000037941 */ /* 0x000fea0003800200 */
.L_x_5002:
        /* <DEDUP_REMOVED lines=43> */
.L_x_5000:
[----:B------:R-:W-:Y:S05]  /*17d30*/  BSYNC.RECONVERGENT B2 ;  /* 0x0000000000027941 */ /* 0x000fea0003800200 */
.L_x_4999:
[----:B------:R-:W-:Y:S01]  /*17d40*/  I2FP.F32.U32 R3, R3 ;  /* 0x0000000300037245 */ /* 0x000fe20000201000 */
[----:B------:R-:W-:Y:S01]  /*17d50*/  BSSY.RECONVERGENT B2, `(.L_x_5004) ;  /* 0x0000051000027945 */ /* 0x000fe20003800200 */
[----:B------:R-:W-:Y:S01]  /*17d60*/  SHF.L.U32 R199, R164, 0x10, RZ ;  /* 0x00000010a4c77819 */ /* 0x000fe200000006ff */
[----:B------:R-:W-:Y:S01]  /*17d70*/  IMAD.MOV.U32 R180, RZ, RZ, 0x2 ;  /* 0x00000002ffb47424 */ /* 0x000fe200078e00ff */
[----:B------:R-:W-:Y:S01]  /*17d80*/  ISETP.NE.AND P2, PT, R174, 0x1, PT ;  /* 0x00000001ae00780c */ /* 0x000fe20003f45270 */
[----:B------:R-:W-:Y:S01]  /*17d90*/  FFMA.FTZ R164, R3, R206, 1.1641532182693481445e-10 ;  /* 0x2f00000003a47423 */ /* 0x000fe200000100ce */
[----:B------:R-:W-:Y:S01]  /*17da0*/  LOP3.LUT R13, R13, 0xfffffff7, RZ, 0xc0, !PT ;  /* 0xfffffff70d0d7812 */ /* 0x000fe200078ec0ff */
[----:B------:R-:W-:Y:S01]  /*17db0*/  FMUL.FTZ R199, R199, R194 ;  /* 0x000000c2c7c77220 */ /* 0x000fe20000410000 */
        /* <DEDUP_REMOVED lines=17> */
.L_x_5006:
        /* <DEDUP_REMOVED lines=13> */
.L_x_5008:
[----:B------:R-:W-:Y:S05]  /*17fa0*/  BSYNC.RECONVERGENT B3 ;  /* 0x0000000000037941 */ /* 0x000fea0003800200 */
.L_x_5007:
        /* <DEDUP_REMOVED lines=43> */
.L_x_5005:
[----:B------:R-:W-:Y:S05]  /*18260*/  BSYNC.RECONVERGENT B2 ;  /* 0x0000000000027941 */ /* 0x000fea0003800200 */
.L_x_5004:
        /* <DEDUP_REMOVED lines=26> */
.L_x_5011:
        /* <DEDUP_REMOVED lines=13> */
.L_x_5013:
[----:B------:R-:W-:Y:S05]  /*184e0*/  BSYNC.RECONVERGENT B3 ;  /* 0x0000000000037941 */ /* 0x000fea0003800200 */
.L_x_5012:
        /* <DEDUP_REMOVED lines=43> */
.L_x_5010:
[----:B------:R-:W-:Y:S05]  /*187a0*/  BSYNC.RECONVERGENT B2 ;  /* 0x0000000000027941 */ /* 0x000fea0003800200 */
.L_x_5009:
        /* <DEDUP_REMOVED lines=25> */
.L_x_5016:
        /* <DEDUP_REMOVED lines=13> */
.L_x_5018:
[----:B------:R-:W-:Y:S05]  /*18a10*/  BSYNC.RECONVERGENT B3 ;  /* 0x0000000000037941 */ /* 0x000fea0003800200 */
.L_x_5017:
        /* <DEDUP_REMOVED lines=43> */
.L_x_5015:
[----:B------:R-:W-:Y:S05]  /*18cd0*/  BSYNC.RECONVERGENT B2 ;  /* 0x0000000000027941 */ /* 0x000fea0003800200 */
.L_x_5014:
        /* <DEDUP_REMOVED lines=8> */
[----:B------:R-:W-:Y:S02]  /*18d60*/  MOV R3, R0 ;  /* 0x0000000000037202 */ /* 0x000fe40000000f00 */
        /* <DEDUP_REMOVED lines=15> */
.L_x_5021:
        /* <DEDUP_REMOVED lines=13> */
.L_x_5023:
[----:B------:R-:W-:Y:S05]  /*18f30*/  BSYNC.RECONVERGENT B3 ;  /* 0x0000000000037941 */ /* 0x000fea0003800200 */
.L_x_5022:
        /* <DEDUP_REMOVED lines=43> */
.L_x_5020:
[----:B------:R-:W-:Y:S05]  /*191f0*/  BSYNC.RECONVERGENT B2 ;  /* 0x0000000000027941 */ /* 0x000fea0003800200 */
.L_x_5019:
[----:B------:R-:W-:Y:S01]  /*19200*/  I2FP.F32.U32 R3, R3 ;  /* 0x0000000300037245 */ /* 0x000fe20000201000 */
[----:B------:R-:W-:Y:S01]  /*19210*/  IMAD.U32 R199, R166, 0x10000, RZ ;  /* 0x00010000a6c77824 */ /* 0x000fe200078e00ff */
[----:B------:R-:W-:Y:S01]  /*19220*/  ISETP.NE.AND P4, PT, R198, 0x1, PT ;  /* 0x00000001c600780c */ /* 0x000fe20003f85270 */
[----:B------:R-:W-:Y:S01]  /*19230*/  @P0 IMAD.U32 R187, R187, 0x10000, RZ ;  /* 0x00010000bbbb0824 */ /* 0x000fe200078e00ff */
[----:B------:R-:W-:Y:S01]  /*19240*/  BSSY.RECONVERGENT B2, `(.L_x_5024) ;  /* 0x000004c000027945 */ /* 0x000fe20003800200 */
[----:B------:R-:W-:Y:S01]  /*19250*/  FFMA.FTZ R166, R3, R206, 1.1641532182693481445e-10 ;  /* 0x2f00000003a67423 */ /* 0x000fe200000100ce */
[----:B------:R-:W-:Y:S01]  /*19260*/  FMUL.FTZ R199, R199, R194 ;  /* 0x000000c2c7c77220 */ /* 0x000fe20000410000 */
[----:B------:R-:W-:-:S03]  /*19270*/  IMAD.MOV.U32 R3, RZ, RZ, R0 ;  /* 0x000000ffff037224 */ /* 0x000fc600078e0000 */
[----:B------:R-:W-:-:S04]  /*19280*/  FSETP.GTU.FTZ.AND P3, PT, R166, R205, PT ;  /* 0x000000cda600720b */ /* 0x000fc80003f7c000 */
[----:B------:R-:W-:Y:S02]  /*19290*/  FSEL R188, R199, RZ, !P3 ;  /* 0x000000ffc7bc7208 */ /* 0x000fe40005800000 */
[----:B------:R-:W-:Y:S02]  /*192a0*/  MOV R199, 0x2 ;  /* 0x0000000200c77802 */ /* 0x000fe40000000f00 */
        /* <DEDUP_REMOVED lines=12> */
.L_x_5026:
        /* <DEDUP_REMOVED lines=13> */
.L_x_5028:
[----:B------:R-:W-:Y:S05]  /*19440*/  BSYNC.RECONVERGENT B3 ;  /* 0x0000000000037941 */ /* 0x000fea0003800200 */
.L_x_5027:
        /* <DEDUP_REMOVED lines=43> */
.L_x_5025:
[----:B------:R-:W-:Y:S05]  /*19700*/  BSYNC.RECONVERGENT B2 ;  /* 0x0000000000027941 */ /* 0x000fea0003800200 */
.L_x_5024:
        /* <DEDUP_REMOVED lines=24> */
.L_x_5031:
        /* <DEDUP_REMOVED lines=13> */
.L_x_5033:
[----:B------:R-:W-:Y:S05]  /*19960*/  BSYNC.RECONVERGENT B3 ;  /* 0x0000000000037941 */ /* 0x000fea0003800200 */
.L_x_5032:
        /* <DEDUP_REMOVED lines=43> */
.L_x_5030:
[----:B------:R-:W-:Y:S05]  /*19c20*/  BSYNC.RECONVERGENT B2 ;  /* 0x0000000000027941 */ /* 0x000fea0003800200 */
.L_x_5029:
[----:B------:R-:W-:Y:S01]  /*19c30*/  I2FP.F32.U32 R167, R167 ;  /* 0x000000a700a77245 */ /* 0x000fe20000201000 */
[----:B------:R-:W-:Y:S01]  /*19c40*/  @P0 IMAD.U32 R171, R171, 0x10000, RZ ;  /* 0x00010000abab0824 */ /* 0x000fe200078e00ff */
[----:B------:R-:W-:Y:S02]  /*19c50*/  SHF.L.U32 R203, R203, 0x10, RZ ;  /* 0x00000010cbcb7819 */ /* 0x000fe400000006ff */
[----:B------:R-:W-:Y:S01]  /*19c60*/  PRMT R166, R207, 0x5410, R208 ;  /* 0x00005410cfa67816 */ /* 0x000fe200000000d0 */
[----:B------:R-:W-:Y:S01]  /*19c70*/  FFMA.FTZ R206, R167, R206, 1.1641532182693481445e-10 ;  /* 0x2f000000a7ce7423 */ /* 0x000fe200000100ce */
[----:B------:R-:W-:Y:S01]  /*19c80*/  PRMT R165, R204, 0x5410, R165 ;  /* 0x00005410cca57816 */ /* 0x000fe200000000a5 */
[----:B------:R-:W-:Y:S01]  /*19c90*/  FMUL.FTZ R194, R203, R194 ;  /* 0x000000c2cbc27220 */ /* 0x000fe20000410000 */
[----:B------:R-:W-:Y:S02]  /*19ca0*/  PRMT R164, R169, 0x5410, R164 ;  /* 0x00005410a9a47816 */ /* 0x000fe400000000a4 */
[----:B------:R-:W-:-:S04]  /*19cb0*/  FSETP.GTU.FTZ.AND P5, PT, R206, R205, PT ;  /* 0x000000cdce00720b */ /* 0x000fc80003fbc000 */
[----:B------:R-:W-:Y:S02]  /*19cc0*/  FSEL R194, R194, RZ, !P5 ;  /* 0x000000ffc2c27208 */ /* 0x000fe40006800000 */
[----:B------:R-:W-:-:S03]  /*19cd0*/  PLOP3.LUT P5, PT, P5, PT, PT, 0x8, 0x80 ;  /* 0x000000000080781c */ /* 0x000fc60002fae170 */
[----:B------:R-:W-:-:S05]  /*19ce0*/  @P0 FADD.FTZ R194, R171, R194 ;  /* 0x000000c2abc20221 */ /* 0x000fca0000010000 */
[----:B------:R-:W-:-:S04]  /*19cf0*/  F2FP.BF16.F32.PACK_AB R167, RZ, R194 ;  /* 0x000000c2ffa7723e */ /* 0x000fc800000010ff */
[----:B------:R-:W-:-:S07]  /*19d00*/  PRMT R167, R202, 0x5410, R167 ;  /* 0x00005410caa77816 */ /* 0x000fce00000000a7 */
.L_x_4993:
        /* <DEDUP_REMOVED lines=43> */
.L_x_5034:
[----:B0-----:R-:W-:Y:S01]  /*19fc0*/  MOV R198, R170 ;  /* 0x000000aa00c67202 */ /* 0x001fe20000000f00 */
[----:B------:R-:W-:-:S07]  /*19fd0*/  VIADD R168, R168, 0x20 ;  /* 0x00000020a8a87836 */ /* 0x000fce0000000000 */
.L_x_4911:
[----:B------:R-:W-:Y:S05]  /*19fe0*/  BSYNC.RECONVERGENT B1 ;  /* 0x0000000000017941 */ /* 0x000fea0003800200 */
.L_x_4910:
[----:B------:R-:W-:Y:S01]  /*19ff0*/  ISETP.GE.U32.AND P0, PT, R11, 0x80, PT ;  /* 0x000000800b00780c */ /* 0x000fe20003f06070 */
[----:B------:R-:W-:-:S12]  /*1a000*/  BSSY.RECONVERGENT B1, `(.L_x_5035) ;  /* 0x000080a000017945 */ /* 0x000fd80003800200 */
[----:B------:R-:W-:Y:S05]  /*1a010*/  @!P0 BRA `(.L_x_5036) ;  /* 0x0000008000208947 */ /* 0x000fea0003800000 */
        /* <DEDUP_REMOVED lines=35> */
.L_x_5040:
        /* <DEDUP_REMOVED lines=13> */
.L_x_5042:
[----:B------:R-:W-:Y:S05]  /*1a320*/  BSYNC.RECONVERGENT B3 ;  /* 0x0000000000037941 */ /* 0x000fea0003800200 */
.L_x_5041:
        /* <DEDUP_REMOVED lines=41> */
[----:B------:R-:W-:-:S07]  /*1a5c0*/  IMAD.MOV.U32 R14, RZ, RZ, R198 ;  /* 0x000000ffff0e7224 */ /* 0x000fce00078e00c6 */
.L_x_5039:
[----:B------:R-:W-:Y:S05]  /*1a5d0*/  BSYNC.RECONVERGENT B2 ;  /* 0x0000000000027941 */ /* 0x000fea0003800200 */
.L_x_5038:
        /* <DEDUP_REMOVED lines=9> */
[----:B------:R-:W-:Y:S01]  /*1a670*/  IMAD.MOV.U32 R20, RZ, RZ, 0x2 ;  /* 0x00000002ff147424 */ /* 0x000fe200078e00ff */
[----:B------:R-:W-:Y:S01]  /*1a680*/  MOV R14, R0 ;  /* 0x00000000000e7202 */ /* 0x000fe20000000f00 */
[----:B0-----:R-:W-:Y:S01]  /*1a690*/  FMUL.FTZ R16, R16, R171 ;  /* 0x000000ab10107220 */ /* 0x001fe20000410000 */
[----:B-1----:R-:W-:-:S02]  /*1a6a0*/  FSETP.GTU.FTZ.AND P4, PT, R3, R204, PT ;  /* 0x000000cc0300720b */ /* 0x002fc40003f9c000 */
[----:B------:R-:W-:Y:S02]  /*1a6b0*/  PRMT R3, R164, 0x7632, R3 ;  /* 0x00007632a4037816 */ /* 0x000fe40000000003 */
        /* <DEDUP_REMOVED lines=12> */
.L_x_5045:
        /* <DEDUP_REMOVED lines=13> */
.L_x_5047:
[----:B------:R-:W-:Y:S05]  /*1a850*/  BSYNC.RECONVERGENT B3 ;  /* 0x0000000000037941 */ /* 0x000fea0003800200 */
.L_x_5046:
        /* <DEDUP_REMOVED lines=43> */
.L_x_5044:
[----:B------:R-:W-:Y:S05]  /*1ab10*/  BSYNC.RECONVERGENT B2 ;  /* 0x0000000000027941 */ /* 0x000fea0003800200 */
.L_x_5043:
        /* <DEDUP_REMOVED lines=25> */
.L_x_5050:
        /* <DEDUP_REMOVED lines=13> */
.L_x_5052:
[----:B------:R-:W-:Y:S05]  /*1ad80*/  BSYNC.RECONVERGENT B3 ;  /* 0x0000000000037941 */ /* 0x000fea0003800200 */
.L_x_5051:
        /* <DEDUP_REMOVED lines=43> */
.L_x_5049:
[----:B------:R-:W-:Y:S05]  /*1b040*/  BSYNC.RECONVERGENT B2 ;  /* 0x0000000000027941 */ /* 0x000fea0003800200 */
.L_x_5048:
        /* <DEDUP_REMOVED lines=22> */
.L_x_5055:
        /* <DEDUP_REMOVED lines=13> */
.L_x_5057:
[----:B------:R-:W-:Y:S05]  /*1b280*/  BSYNC.RECONVERGENT B3 ;  /* 0x0000000000037941 */ /* 0x000fea0003800200 */
.L_x_5056:
        /* <DEDUP_REMOVED lines=43> */
.L_x_5054:
[----:B------:R-:W-:Y:S05]  /*1b540*/  BSYNC.RECONVERGENT B2 ;  /* 0x0000000000027941 */ /* 0x000fea0003800200 */
.L_x_5053:
[----:B------:R-:W-:Y:S01]  /*1b550*/  I2FP.F32.U32 R16, R15 ;  /* 0x0000000f00107245 */ /* 0x000fe20000201000 */
[----:B------:R-:W-:Y:S01]  /*1b560*/  BSSY.RECONVERGENT B2, `(.L_x_5058) ;  /* 0x0000052000027945 */ /* 0x000fe20003800200 */
[----:B------:R-:W-:Y:S01]  /*1b570*/  PRMT R15, R160, 0x7632, R15 ;  /* 0x00007632a00f7816 */ /* 0x000fe2000000000f */
[----:B------:R-:W-:-:S03]  /*1b580*/  HFMA2 R19, -RZ, RZ, 0, 1.1920928955078125e-07 ;  /* 0x00000002ff137431 */ /* 0x000fc600000001ff */
[----:B------:R-:W-:Y:S01]  /*1b590*/  SHF.L.U32 R18, R15, 0x10, RZ ;  /* 0x000000100f127819 */ /* 0x000fe200000006ff */
[----:B------:R-:W-:Y:S01]  /*1b5a0*/  FFMA.FTZ R15, R16, R205, 1.1641532182693481445e-10 ;  /* 0x2f000000100f7423 */ /* 0x000fe200000100cd */
[----:B------:R-:W-:-:S03]  /*1b5b0*/  @P1 IMAD.U32 R16, R175, 0x10000, RZ ;  /* 0x00010000af101824 */ /* 0x000fc600078e00ff */
        /* <DEDUP_REMOVED lines=19> */
.L_x_5060:
        /* <DEDUP_REMOVED lines=13> */
.L_x_5062:
[----:B------:R-:W-:Y:S05]  /*1b7c0*/  BSYNC.RECONVERGENT B3 ;  /* 0x0000000000037941 */ /* 0x000fea0003800200 */
.L_x_5061:
        /* <DEDUP_REMOVED lines=43> */
.L_x_5059:
[----:B------:R-:W-:Y:S05]  /*1ba80*/  BSYNC.RECONVERGENT B2 ;  /* 0x0000000000027941 */ /* 0x000fea0003800200 */
.L_x_5058:
        /* <DEDUP_REMOVED lines=23> */
.L_x_5065:
        /* <DEDUP_REMOVED lines=13> */
.L_x_5067:
[----:B------:R-:W-:Y:S05]  /*1bcd0*/  BSYNC.RECONVERGENT B3 ;  /* 0x0000000000037941 */ /* 0x000fea0003800200 */
.L_x_5066:
        /* <DEDUP_REMOVED lines=43> */
.L_x_5064:
[----:B------:R-:W-:Y:S05]  /*1bf90*/  BSYNC.RECONVERGENT B2 ;  /* 0x0000000000027941 */ /* 0x000fea0003800200 */
.L_x_5063:
[----:B------:R-:W-:Y:S01]  /*1bfa0*/  I2FP.F32.U32 R16, R16 ;  /* 0x0000001000107245 */ /* 0x000fe20000201000 */
[----:B------:R-:W-:Y:S01]  /*1bfb0*/  IMAD.U32 R18, R161, 0x10000, RZ ;  /* 0x00010000a1127824 */ /* 0x000fe200078e00ff */
[----:B------:R-:W-:Y:S01]  /*1bfc0*/  @P1 SHF.L.U32 R176, R157, 0x10, RZ ;  /* 0x000000109db01819 */ /* 0x000fe200000006ff */
[----:B------:R-:W-:Y:S02]  /*1bfd0*/  BSSY.RECONVERGENT B2, `(.L_x_5068) ;  /* 0x000004f000027945 */ /* 0x000fe40003800200 */
[----:B------:R-:W-:Y:S01]  /*1bfe0*/  FFMA.FTZ R19, R16, R205, 1.1641532182693481445e-10 ;  /* 0x2f00000010137423 */ /* 0x000fe200000100cd */
[----:B------:R-:W-:-:S04]  /*1bff0*/  FMUL.FTZ R18, R18, R171 ;  /* 0x000000ab12127220 */ /* 0x000fc80000410000 */
[----:B------:R-:W-:Y:S01]  /*1c000*/  FSETP.GTU.FTZ.AND P3, PT, R19, R204, PT ;  /* 0x000000cc1300720b */ /* 0x000fe20003f7c000 */
[----:B------:R-:W-:-:S03]  /*1c010*/  IMAD.MOV.U32 R19, RZ, RZ, 0x2 ;  /* 0x00000002ff137424 */ /* 0x000fc600078e00ff */
        /* <DEDUP_REMOVED lines=17> */
.L_x_5070:
        /* <DEDUP_REMOVED lines=13> */
.L_x_5072:
[----:B------:R-:W-:Y:S05]  /*1c200*/  BSYNC.RECONVERGENT B3 ;  /* 0x0000000000037941 */ /* 0x000fea0003800200 */
.L_x_5071:
        /* <DEDUP_REMOVED lines=43> */
.L_x_5069:
[----:B------:R-:W-:Y:S05]  /*1c4c0*/  BSYNC.RECONVERGENT B2 ;  /* 0x0000000000027941 */ /* 0x000fea0003800200 */
.L_x_5068:
        /* <DEDUP_REMOVED lines=22> */
.L_x_5075:
        /* <DEDUP_REMOVED lines=13> */
.L_x_5077:
[----:B------:R-:W-:Y:S05]  /*1c700*/  BSYNC.RECONVERGENT B3 ;  /* 0x0000000000037941 */ /* 0x000fea0003800200 */
.L_x_5076:
        /* <DEDUP_REMOVED lines=43> */
.L_x_5074:
[----:B------:R-:W-:Y:S05]  /*1c9c0*/  BSYNC.RECONVERGENT B2 ;  /* 0x0000000000027941 */ /* 0x000fea0003800200 */
.L_x_5073:
        /* <DEDUP_REMOVED lines=25> */
.L_x_5080:
        /* <DEDUP_REMOVED lines=13> */
.L_x_5082:
[----:B------:R-:W-:Y:S05]  /*1cc30*/  BSYNC.RECONVERGENT B3 ;  /* 0x0000000000037941 */ /* 0x000fea0003800200 */
.L_x_5081:
        /* <DEDUP_REMOVED lines=43> */
.L_x_5079:
[----:B------:R-:W-:Y:S05]  /*1cef0*/  BSYNC.RECONVERGENT B2 ;  /* 0x0000000000027941 */ /* 0x000fea0003800200 */
.L_x_5078:
        /* <DEDUP_REMOVED lines=23> */
.L_x_5085:
        /* <DEDUP_REMOVED lines=13> */
.L_x_5087:
[----:B------:R-:W-:Y:S05]  /*1d140*/  BSYNC.RECONVERGENT B3 ;  /* 0x0000000000037941 */ /* 0x000fea0003800200 */
.L_x_5086:
        /* <DEDUP_REMOVED lines=43> */
.L_x_5084:
[----:B------:R-:W-:Y:S05]  /*1d400*/  BSYNC.RECONVERGENT B2 ;  /* 0x0000000000027941 */ /* 0x000fea0003800200 */
.L_x_5083:
        /* <DEDUP_REMOVED lines=25> */
.L_x_5090:
        /* <DEDUP_REMOVED lines=13> */
.L_x_5092:
[----:B------:R-:W-:Y:S05]  /*1d670*/  BSYNC.RECONVERGENT B3 ;  /* 0x0000000000037941 */ /* 0x000fea0003800200 */
.L_x_5091:
        /* <DEDUP_REMOVED lines=43> */
.L_x_5089:
[----:B------:R-:W-:Y:S05]  /*1d930*/  BSYNC.RECONVERGENT B2 ;  /* 0x0000000000027941 */ /* 0x000fea0003800200 */
.L_x_5088:
        /* <DEDUP_REMOVED lines=20> */
.L_x_5095:
        /* <DEDUP_REMOVED lines=13> */
.L_x_5097:
[----:B------:R-:W-:Y:S05]  /*1db50*/  BSYNC.RECONVERGENT B3 ;  /* 0x0000000000037941 */ /* 0x000fea0003800200 */
.L_x_5096:
        /* <DEDUP_REMOVED lines=43> */
.L_x_5094:
[----:B------:R-:W-:Y:S05]  /*1de10*/  BSYNC.RECONVERGENT B2 ;  /* 0x0000000000027941 */ /* 0x000fea0003800200 */
.L_x_5093:
[----:B------:R-:W-:Y:S01]  /*1de20*/  I2FP.F32.U32 R20, R19 ;  /* 0x0000001300147245 */ /* 0x000fe20000201000 */
[----:B------:R-:W-:Y:S01]  /*1de30*/  BSSY.RECONVERGENT B2, `(.L_x_5098) ;  /* 0x0000052000027945 */ /* 0x000fe20003800200 */
[----:B------:R-:W-:Y:S01]  /*1de40*/  PRMT R19, R162, 0x7632, R19 ;  /* 0x00007632a2137816 */ /* 0x000fe20000000013 */
[----:B------:R-:W-:-:S04]  /*1de50*/  IMAD.MOV.U32 R199, RZ, RZ, 0x2 ;  /* 0x00000002ffc77424 */ /* 0x000fc800078e00ff */
[----:B------:R-:W-:Y:S02]  /*1de60*/  IMAD.U32 R186, R19, 0x10000, RZ ;  /* 0x0001000013ba7824 */ /* 0x000fe400078e00ff */
[----:B------:R-:W-:Y:S02]  /*1de70*/  FFMA.FTZ R19, R20, R205, 1.1641532182693481445e-10 ;  /* 0x2f00000014137423 */ /* 0x000fe400000100cd */
[----:B------:R-:W-:-:S03]  /*1de80*/  FMUL.FTZ R186, R186, R171 ;  /* 0x000000abbaba7220 */ /* 0x000fc60000410000 */
[----:B------:R-:W-:-:S04]  /*1de90*/  FSETP.GTU.FTZ.AND P4, PT, R19, R204, PT ;  /* 0x000000cc1300720b */ /* 0x000fc80003f9c000 */
[----:B------:R-:W-:Y:S02]  /*1dea0*/  FSEL R20, R186, RZ, !P4 ;  /* 0x000000ffba147208 */ /* 0x000fe40006000000 */
[----:B------:R-:W-:Y:S02]  /*1deb0*/  SEL R19, RZ, 0x1, P4 ;  /* 0x00000001ff137807 */ /* 0x000fe40002000000 */
        /* <DEDUP_REMOVED lines=16> */
.L_x_5100:
        /* <DEDUP_REMOVED lines=13> */
.L_x_5102:
[----:B------:R-:W-:Y:S05]  /*1e090*/  BSYNC.RECONVERGENT B3 ;  /* 0x0000000000037941 */ /* 0x000fea0003800200 */
.L_x_5101:
        /* <DEDUP_REMOVED lines=43> */
.L_x_5099:
[----:B------:R-:W-:Y:S05]  /*1e350*/  BSYNC.RECONVERGENT B2 ;  /* 0x0000000000027941 */ /* 0x000fea0003800200 */
.L_x_5098:
        /* <DEDUP_REMOVED lines=21> */
.L_x_5105:
        /* <DEDUP_REMOVED lines=13> */
.L_x_5107:
[----:B------:R-:W-:Y:S05]  /*1e580*/  BSYNC.RECONVERGENT B3 ;  /* 0x0000000000037941 */ /* 0x000fea0003800200 */
.L_x_5106:
        /* <DEDUP_REMOVED lines=43> */
.L_x_5104:
[----:B------:R-:W-:Y:S05]  /*1e840*/  BSYNC.RECONVERGENT B2 ;  /* 0x0000000000027941 */ /* 0x000fea0003800200 */
.L_x_5103:
[----:B------:R-:W-:Y:S01]  /*1e850*/  I2FP.F32.U32 R198, R167 ;  /* 0x000000a700c67245 */ /* 0x000fe20000201000 */
[----:B------:R-:W-:Y:S01]  /*1e860*/  IMAD.U32 R200, R163, 0x10000, RZ ;  /* 0x00010000a3c87824 */ /* 0x000fe200078e00ff */
[----:B------:R-:W-:Y:S01]  /*1e870*/  BSSY.RECONVERGENT B2, `(.L_x_5108) ;  /* 0x0000051000027945 */ /* 0x000fe20003800200 */
[----:B------:R-:W-:Y:S02]  /*1e880*/  @P1 IMAD.U32 R185, R159, 0x10000, RZ ;  /* 0x000100009fb91824 */ /* 0x000fe400078e00ff */
        /* <DEDUP_REMOVED lines=22> */
.L_x_5110:
        /* <DEDUP_REMOVED lines=13> */
.L_x_5112:
[----:B------:R-:W-:Y:S05]  /*1eac0*/  BSYNC.RECONVERGENT B3 ;  /* 0x0000000000037941 */ /* 0x000fea0003800200 */
.L_x_5111:
        /* <DEDUP_REMOVED lines=43> */
.L_x_5109:
[----:B------:R-:W-:Y:S05]  /*1ed80*/  BSYNC.RECONVERGENT B2 ;  /* 0x0000000000027941 */ /* 0x000fea0003800200 */
.L_x_5108:
        /* <DEDUP_REMOVED lines=20> */
.L_x_5115:
        /* <DEDUP_REMOVED lines=15> */
.L_x_5117:
[----:B------:R-:W-:Y:S05]  /*1efc0*/  BSYNC.RECONVERGENT B3 ;  /* 0x0000000000037941 */ /* 0x000fea0003800200 */
.L_x_5116:
        /* <DEDUP_REMOVED lines=43> */
.L_x_5114:
[----:B------:R-:W-:Y:S05]  /*1f280*/  BSYNC.RECONVERGENT B2 ;  /* 0x0000000000027941 */ /* 0x000fea0003800200 */
.L_x_5113:
[----:B------:R-:W-:Y:S02]  /*1f290*/  I2FP.F32.U32 R198, R201 ;  /* 0x000000c900c67245 */ /* 0x000fe40000201000 */
[----:B------:R-:W-:Y:S02]  /*1f2a0*/  PRMT R199, R163, 0x7632, R199 ;  /* 0x00007632a3c77816 */ /* 0x000fe400000000c7 */
[----:B------:R-:W-:Y:S01]  /*1f2b0*/  PRMT R165, R21, 0x5410, R165 ;  /* 0x0000541015a57816 */ /* 0x000fe200000000a5 */
[----:B------:R-:W-:Y:S01]  /*1f2c0*/  FFMA.FTZ R205, R198, R205, 1.1641532182693481445e-10 ;  /* 0x2f000000c6cd7423 */ /* 0x000fe200000100cd */
[----:B------:R-:W-:Y:S01]  /*1f2d0*/  SHF.L.U32 R200, R199, 0x10, RZ ;  /* 0x00000010c7c87819 */ /* 0x000fe200000006ff */
[----:B------:R-:W-:Y:S01]  /*1f2e0*/  @P1 IMAD.U32 R198, R193, 0x10000, RZ ;  /* 0x00010000c1c61824 */ /* 0x000fe200078e00ff */
[----:B------:R-:W-:Y:S02]  /*1f2f0*/  PRMT R166, R166, 0x5410, R206 ;  /* 0x00005410a6a67816 */ /* 0x000fe400000000ce */
[----:B------:R-:W-:Y:S01]  /*1f300*/  FSETP.GTU.FTZ.AND P6, PT, R205, R204, PT ;  /* 0x000000cccd00720b */ /* 0x000fe20003fdc000 */
[----:B------:R-:W-:Y:S01]  /*1f310*/  FMUL.FTZ R200, R200, R171 ;  /* 0x000000abc8c87220 */ /* 0x000fe20000410000 */
[----:B------:R-:W-:-:S02]  /*1f320*/  PRMT R164, R164, 0x5410, R169 ;  /* 0x00005410a4a47816 */ /* 0x000fc400000000a9 */
[----:B------:R-:W-:Y:S02]  /*1f330*/  SEL R171, RZ, 0x1, P6 ;  /* 0x00000001ffab7807 */ /* 0x000fe40003000000 */
[----:B------:R-:W-:Y:S02]  /*1f340*/  FSEL R200, R200, RZ, !P6 ;  /* 0x000000ffc8c87208 */ /* 0x000fe40007000000 */
[----:B------:R-:W-:-:S03]  /*1f350*/  PRMT R21, R171, 0x7610, R21 ;  /* 0x00007610ab157816 */ /* 0x000fc60000000015 */
[----:B------:R-:W-:-:S04]  /*1f360*/  FADD.FTZ R207, R207, R200 ;  /* 0x000000c8cfcf7221 */ /* 0x000fc80000010000 */
[----:B------:R-:W-:Y:S01]  /*1f370*/  @P1 FADD.FTZ R193, R207, R198 ;  /* 0x000000c6cfc11221 */ /* 0x000fe20000010000 */
[----:B------:R-:W-:Y:S01]  /*1f380*/  @!P1 IMAD.MOV.U32 R193, RZ, RZ, R207 ;  /* 0x000000ffffc19224 */ /* 0x000fe200078e00cf */
[----:B------:R-:W-:-:S04]  /*1f390*/  MOV R198, R170 ;  /* 0x000000aa00c67202 */ /* 0x000fc80000000f00 */
[----:B------:R-:W-:-:S04]  /*1f3a0*/  F2FP.BF16.F32.PACK_AB R199, RZ, R193 ;  /* 0x000000c1ffc7723e */ /* 0x000fc800000010ff */
[----:B------:R-:W-:Y:S01]  /*1f3b0*/  PRMT R167, R167, 0x5410, R199 ;  /* 0x00005410a7a77816 */ /* 0x000fe200000000c7 */
[----:B------:R-:W-:Y:S06]  /*1f3c0*/  BRA `(.L_x_5118) ;  /* 0x0000002800847947 */ /* 0x000fec0003800000 */
.L_x_5037:
        /* <DEDUP_REMOVED lines=16> */
.L_x_5121:
        /* <DEDUP_REMOVED lines=13> */
.L_x_5123:
[----:B------:R-:W-:Y:S05]  /*1f5a0*/  BSYNC.RECONVERGENT B3 ;  /* 0x0000000000037941 */ /* 0x000fea0003800200 */
.L_x_5122:
        /* <DEDUP_REMOVED lines=43> */
.L_x_5120:
[----:B------:R-:W-:Y:S05]  /*1f860*/  BSYNC.RECONVERGENT B2 ;  /* 0x0000000000027941 */ /* 0x000fea0003800200 */
.L_x_5119:
        /* <DEDUP_REMOVED lines=9> */
[----:B------:R-:W-:-:S02]  /*1f900*/  @P1 IMAD.U32 R3, R156, 0x10000, RZ ;  /* 0x000100009c031824 */ /* 0x000fc400078e00ff */
        /* <DEDUP_REMOVED lines=19> */
.L_x_5126:
        /* <DEDUP_REMOVED lines=13> */
.L_x_5128:
[----:B------:R-:W-:Y:S05]  /*1fb10*/  BSYNC.RECONVERGENT B3 ;  /* 0x0000000000037941 */ /* 0x000fea0003800200 */
.L_x_5127:
        /* <DEDUP_REMOVED lines=43> */
.L_x_5125:
[----:B------:R-:W-:Y:S05]  /*1fdd0*/  BSYNC.RECONVERGENT B2 ;  /* 0x0000000000027941 */ /* 0x000fea0003800200 */
.L_x_5124:
[----:B------:R-:W-:Y:S01]  /*1fde0*/  I2FP.F32.U32 R3, R3 ;  /* 0x0000000300037245 */ /* 0x000fe20000201000 */
[----:B------:R-:W-:Y:S01]  /*1fdf0*/  IMAD.U32 R171, R164, 0x10000, RZ ;  /* 0x00010000a4ab7824 */ /* 0x000fe200078e00ff */
[----:B------:R-:W-:Y:S01]  /*1fe00*/  LOP3.LUT R13, R13, 0xffffffef, RZ, 0xc0, !PT ;  /* 0xffffffef0d0d7812 */ /* 0x000fe200078ec0ff */
[----:B------:R-:W-:Y:S01]  /*1fe10*/  BSSY.RECONVERGENT B2, `(.L_x_5129) ;  /* 0x000004f000027945 */ /* 0x000fe20003800200 */
[----:B------:R-:W-:Y:S02]  /*1fe20*/  IMAD.MOV.U32 R177, RZ, RZ, 0x2 ;  /* 0x00000002ffb17424 */ /* 0x000fe400078e00ff */
[----:B------:R-:W-:Y:S01]  /*1fe30*/  FFMA.FTZ R164, R3, R206, 1.1641532182693481445e-10 ;  /* 0x2f00000003a47423 */ /* 0x000fe200000100ce */
[----:B------:R-:W-:Y:S01]  /*1fe40*/  FMUL.FTZ R171, R171, R204 ;  /* 0x000000ccabab7220 */ /* 0x000fe20000410000 */
[----:B------:R-:W-:-:S03]  /*1fe50*/  IMAD.MOV.U32 R3, RZ, RZ, R0 ;  /* 0x000000ffff037224 */ /* 0x000fc600078e0000 */
[----:B------:R-:W-:Y:S02]  /*1fe60*/  FSETP.GTU.FTZ.AND P3, PT, R164, R205, PT ;  /* 0x000000cda400720b */ /* 0x000fe40003f7c000 */
[----:B------:R-:W-:Y:S02]  /*1fe70*/  @P1 SHF.L.U32 R164, R175, 0x10, RZ ;  /* 0x00000010afa41819 */ /* 0x000fe400000006ff */
        /* <DEDUP_REMOVED lines=15> */
.L_x_5131:
        /* <DEDUP_REMOVED lines=13> */
.L_x_5133:
[----:B------:R-:W-:Y:S05]  /*20040*/  BSYNC.RECONVERGENT B3 ;  /* 0x0000000000037941 */ /* 0x000fea0003800200 */
.L_x_5132:
        /* <DEDUP_REMOVED lines=43> */
.L_x_5130:
[----:B------:R-:W-:Y:S05]  /*20300*/  BSYNC.RECONVERGENT B2 ;  /* 0x0000000000027941 */ /* 0x000fea0003800200 */
.L_x_5129:
[----:B------:R-:W-:Y:S01]  /*20310*/  I2FP.F32.U32 R3, R3 ;  /* 0x0000000300037245 */ /* 0x000fe20000201000 */
[----:B------:R-:W-:Y:S01]  /*20320*/  BSSY.RECONVERGENT B2, `(.L_x_5134) ;  /* 0x0000052000027945 */ /* 0x000fe20003800200 */
[----:B------:R-:W-:Y:S01]  /*20330*/  SHF.L.U32 R171, R165, 0x10, RZ ;  /* 0x00000010a5ab7819 */ /* 0x000fe200000006ff */
[----:B------:R-:W-:Y:S01]  /*20340*/  IMAD.MOV.U32 R198, RZ, RZ, 0x2 ;  /* 0x00000002ffc67424 */ /* 0x000fe200078e00ff */
[----:B------:R-:W-:Y:S01]  /*20350*/  LOP3.LUT R13, R13, 0xfffffff7, RZ, 0xc0, !PT ;  /* 0xfffffff70d0d7812 */ /* 0x000fe200078ec0ff */
[----:B------:R-:W-:Y:S01]  /*20360*/  FFMA.FTZ R176, R3, R206, 1.1641532182693481445e-10 ;  /* 0x2f00000003b07423 */ /* 0x000fe200000100ce */
[----:B------:R-:W-:Y:S02]  /*20370*/  @P1 IMAD.U32 R3, R157, 0x10000, RZ ;  /* 0x000100009d031824 */ /* 0x000fe400078e00ff */
[----:B------:R-:W-:Y:S01]  /*20380*/  FMUL.FTZ R171, R171, R204 ;  /* 0x000000ccabab7220 */ /* 0x000fe20000410000 */
[----:B------:R-:W-:Y:S02]  /*20390*/  PRMT R165, R165, 0x7632, R165 ;  /* 0x00007632a5a57816 */ /* 0x000fe400000000a5 */
        /* <DEDUP_REMOVED lines=17> */
.L_x_5136:
        /* <DEDUP_REMOVED lines=13> */
.L_x_5138:
[----:B------:R-:W-:Y:S05]  /*20580*/  BSYNC.RECONVERGENT B3 ;  /* 0x0000000000037941 */ /* 0x000fea0003800200 */
.L_x_5137:
        /* <DEDUP_REMOVED lines=43> */
.L_x_5135:
[----:B------:R-:W-:Y:S05]  /*20840*/  BSYNC.RECONVERGENT B2 ;  /* 0x0000000000027941 */ /* 0x000fea0003800200 */
.L_x_5134:
        /* <DEDUP_REMOVED lines=25> */
.L_x_5141:
        /* <DEDUP_REMOVED lines=13> */
.L_x_5143:
[----:B------:R-:W-:Y:S05]  /*20ab0*/  BSYNC.RECONVERGENT B3 ;  /* 0x0000000000037941 */ /* 0x000fea0003800200 */
.L_x_5142:
        /* <DEDUP_REMOVED lines=43> */
.L_x_5140:
[----:B------:R-:W-:Y:S05]  /*20d70*/  BSYNC.RECONVERGENT B2 ;  /* 0x0000000000027941 */ /* 0x000fea0003800200 */
.L_x_5139:
        /* <DEDUP_REMOVED lines=26> */
.L_x_5146:
        /* <DEDUP_REMOVED lines=13> */
.L_x_5148:
[----:B------:R-:W-:Y:S05]  /*20ff0*/  BSYNC.RECONVERGENT B3 ;  /* 0x0000000000037941 */ /* 0x000fea0003800200 */
.L_x_5147:
        /* <DEDUP_REMOVED lines=43> */
.L_x_5145:
[----:B------:R-:W-:Y:S05]  /*212b0*/  BSYNC.RECONVERGENT B2 ;  /* 0x0000000000027941 */ /* 0x000fea0003800200 */
.L_x_5144:
        /* <DEDUP_REMOVED lines=23> */
.L_x_5151:
        /* <DEDUP_REMOVED lines=13> */
.L_x_5153:
[----:B------:R-:W-:Y:S05]  /*21500*/  BSYNC.RECONVERGENT B3 ;  /* 0x0000000000037941 */ /* 0x000fea0003800200 */
.L_x_5152:
        /* <DEDUP_REMOVED lines=43> */
.L_x_5150:
[----:B------:R-:W-:Y:S05]  /*217c0*/  BSYNC.RECONVERGENT B2 ;  /* 0x0000000000027941 */ /* 0x000fea0003800200 */
.L_x_5149:
        /* <DEDUP_REMOVED lines=8> */
[----:B------:R-:W-:Y:S01]  /*21850*/  IMAD.MOV.U32 R167, RZ, RZ, R0 ;  /* 0x000000ffffa77224 */ /* 0x000fe200078e0000 */
[----:B------:R-:W-:Y:S02]  /*21860*/  MOV R3, 0x2 ;  /* 0x0000000200037802 */ /* 0x000fe40000000f00 */
        /* <DEDUP_REMOVED lines=14> */
.L_x_5156:
        /* <DEDUP_REMOVED lines=13> */
.L_x_5158:
[----:B------:R-:W-:Y:S05]  /*21a20*/  BSYNC.RECONVERGENT B3 ;  /* 0x0000000000037941 */ /* 0x000fea0003800200 */
.L_x_5157:
        /* <DEDUP_REMOVED lines=43> */
.L_x_5155:
[----:B------:R-:W-:Y:S05]  /*21ce0*/  BSYNC.RECONVERGENT B2 ;  /* 0x0000000000027941 */ /* 0x000fea0003800200 */
.L_x_5154:
[----:B------:R-:W-:Y:S01]  /*21cf0*/  I2FP.F32.U32 R167, R167 ;  /* 0x000000a700a77245 */ /* 0x000fe20000201000 */
[----:B------:R-:W-:Y:S01]  /*21d00*/  IMAD.U32 R203, R203, 0x10000, RZ ;  /* 0x00010000cbcb7824 */ /* 0x000fe200078e00ff */
[----:B------:R-:W-:Y:S01]  /*21d10*/  @P1 SHF.L.U32 R166, R193, 0x10, RZ ;  /* 0x00000010c1a61819 */ /* 0x000fe200000006ff */
[----:B------:R-:W-:Y:S01]  /*21d20*/  IMAD.MOV.U32 R198, RZ, RZ, R170 ;  /* 0x000000ffffc67224 */ /* 0x000fe200078e00aa */
        /* <DEDUP_REMOVED lines=11> */
.L_x_5118:
        /* <DEDUP_REMOVED lines=44> */
.L_x_5036:
[----:B------:R-:W-:Y:S05]  /*220a0*/  BSYNC.RECONVERGENT B1 ;  /* 0x0000000000017941 */ /* 0x000fea0003800200 */
.L_x_5035:
[----:B012---:R-:W-:Y:S01]  /*220b0*/  FADD.FTZ R164, RZ, R12 ;  /* 0x0000000cffa47221 */ /* 0x007fe20000010000 */
        /* <DEDUP_REMOVED lines=125> */
.L_x_5180:
        /* <DEDUP_REMOVED lines=18> */
[--C-:B------:R-:W-:Y:S01]  /*229b0*/  FADD.FTZ R166, R25, -R205.reuse ;  /* 0x800000cd19a67221 */ /* 0x100fe20000010000 */
[----:B------:R-:W1:Y:S01]  /*229c0*/  LDC.64 R202, c[0x0][0x428] ;  /* 0x00010a00ffca7b82 */ /* 0x000e620000000a00 */
[--C-:B------:R-:W-:Y:S01]  /*229d0*/  FADD.FTZ R168, R26, -R205.reuse ;  /* 0x800000cd1aa87221 */ /* 0x100fe20000010000 */
[--C-:B------:R-:W-:Y:S01]  /*229e0*/  FADD.FTZ R204, R184, -R205.reuse ;  /* 0x800000cdb8cc7221 */ /* 0x100fe20000010000 */
[--C-:B------:R-:W-:Y:S01]  /*229f0*/  FADD.FTZ R206, R183, -R205.reuse ;  /* 0x800000cdb7ce7221 */ /* 0x100fe20000010000 */
[----:B------:R-:W-:Y:S01]  /*22a00*/  FADD.FTZ R208, R192, -R205 ;  /* 0x800000cdc0d07221 */ /* 0x000fe20000010000 */
[C---:B------:R-:W-:Y:S01]  /*22a10*/  FMUL.FTZ R167, R199.reuse, R164 ;  /* 0x000000a4c7a77220 */ /* 0x040fe20000410000 */
[C---:B0-----:R-:W-:Y:S01]  /*22a20*/  FMUL.FTZ R170, R199.reuse, R166 ;  /* 0x000000a6c7aa7220 */ /* 0x041fe20000410000 */
[C---:B------:R-:W-:Y:S01]  /*22a30*/  FMUL.FTZ R169, R199.reuse, R168 ;  /* 0x000000a8c7a97220 */ /* 0x040fe20000410000 */
[----:B------:R-:W0:Y:S01]  /*22a40*/  LDC.64 R200, c[0x0][0x430] ;  /* 0x00010c00ffc87b82 */ /* 0x000e220000000a00 */
        /* <DEDUP_REMOVED lines=12> */
[----:B------:R-:W-:Y:S01]  /*22b10*/  FMUL.FTZ R210, R199, R210 ;  /* 0x000000d2c7d27220 */ /* 0x000fe20000410000 */
[----:B------:R-:W-:Y:S01]  /*22b20*/  F2FP.BF16.F32.PACK_AB R165, R171, R166 ;  /* 0x000000a6aba5723e */ /* 0x000fe200000010ff */
[----:B------:R-:W-:Y:S01]  /*22b30*/  FMUL.FTZ R171, R199, R206 ;  /* 0x000000cec7ab7220 */ /* 0x000fe20000410000 */
[----:B------:R-:W-:Y:S01]  /*22b40*/  F2FP.BF16.F32.PACK_AB R166, R209, R168 ;  /* 0x000000a8d1a6723e */ /* 0x000fe200000010ff */
[----:B------:R-:W-:Y:S01]  /*22b50*/  FFMA.FTZ R168, R167, R36, R120 ;  /* 0x00000024a7a87223 */ /* 0x000fe20000010078 */
        /* <DEDUP_REMOVED lines=10> */
[----:B-1----:R-:W-:Y:S01]  /*22c00*/  IMAD.WIDE.U32 R202, R197, 0x10, R202 ;  /* 0x00000010c5ca7825 */ /* 0x002fe200078e00ca */
[----:B------:R-:W-:-:S02]  /*22c10*/  F2FP.BF16.F32.PACK_AB R171, R210, R171 ;  /* 0x000000abd2ab723e */ /* 0x000fc400000010ff */
[----:B------:R-:W-:Y:S01]  /*22c20*/  F2FP.BF16.F32.PACK_AB R170, R209, R206 ;  /* 0x000000ced1aa723e */ /* 0x000fe200000010ff */
[----:B0-----:R-:W-:Y:S01]  /*22c30*/  IMAD.WIDE.U32 R200, R197, 0x10, R200 ;  /* 0x00000010c5c87825 */ /* 0x001fe200078e00c8 */
[----:B------:R-:W-:Y:S01]  /*22c40*/  F2FP.BF16.F32.PACK_AB R169, R204, R169 ;  /* 0x000000a9cca9723e */ /* 0x000fe200000010ff */
[----:B------:R2:W-:Y:S01]  /*22c50*/  STG.E.128 desc[UR8][R202.64], R164 ;  /* 0x000000a4ca007986 */ /* 0x0005e2000c101d08 */
[----:B------:R-:W-:Y:S02]  /*22c60*/  F2FP.BF16.F32.PACK_AB R168, R207, R168 ;  /* 0x000000a8cfa8723e */ /* 0x000fe400000010ff */
[----:B------:R-:W-:-:S03]  /*22c70*/  IADD3 R197, PT, PT, R197, 0x20, RZ ;  /* 0x00000020c5c57810 */ /* 0x000fc60007ffe0ff */
[----:B------:R2:W-:Y:S04]  /*22c80*/  STG.E.128 desc[UR8][R200.64], R168 ;  /* 0x000000a8c8007986 */ /* 0x0005e8000c101d08 */
.L_x_5161:
[----:B------:R-:W-:Y:S05]  /*22c90*/  BSYNC.RECONVERGENT B1 ;  /* 0x0000000000017941 */ /* 0x000fea0003800200 */
.L_x_5160:
[----:B------:R-:W-:Y:S01]  /*22ca0*/  ISETP.GE.U32.AND P2, PT, R11, 0x40, PT ;  /* 0x000000400b00780c */ /* 0x000fe20003f46070 */
[----:B------:R-:W-:-:S12]  /*22cb0*/  BSSY.RECONVERGENT B1, `(.L_x_5162) ;  /* 0x0000031000017945 */ /* 0x000fd80003800200 */
[----:B------:R-:W-:Y:S05]  /*22cc0*/  @!P2 BRA `(.L_x_5163) ;  /* 0x0000000000bca947 */ /* 0x000fea0003800000 */
[--C-:B-12---:R-:W-:Y:S01]  /*22cd0*/  FADD.FTZ R164, R22, -R205.reuse ;  /* 0x800000cd16a47221 */ /* 0x106fe20000010000 */
        /* <DEDUP_REMOVED lines=43> */
[----:B------:R-:W-:Y:S01]  /*22f90*/  F2FP.BF16.F32.PACK_AB R168, R207, R168 ;  /* 0x000000a8cfa8723e */ /* 0x000fe200000010ff */
[----:B------:R-:W-:-:S04]  /*22fa0*/  VIADD R197, R197, 0x20 ;  /* 0x00000020c5c57836 */ /* 0x000fc80000000000 */
[----:B------:R3:W-:Y:S03]  /*22fb0*/  STG.E.128 desc[UR8][R200.64], R168 ;  /* 0x000000a8c8007986 */ /* 0x0007e6000c101d08 */
.L_x_5163:
[----:B------:R-:W-:Y:S05]  /*22fc0*/  BSYNC.RECONVERGENT B1 ;  /* 0x0000000000017941 */ /* 0x000fea0003800200 */
.L_x_5162:
[----:B------:R-:W-:Y:S01]  /*22fd0*/  ISETP.GE.U32.AND P2, PT, R11, 0x60, PT ;  /* 0x000000600b00780c */ /* 0x000fe20003f46070 */
[----:B------:R-:W-:-:S12]  /*22fe0*/  BSSY.RECONVERGENT B1, `(.L_x_5164) ;  /* 0x0000031000017945 */ /* 0x000fd80003800200 */
[----:B------:R-:W-:Y:S05]  /*22ff0*/  @!P2 BRA `(.L_x_5165) ;  /* 0x0000000000bca947 */ /* 0x000fea0003800000 */
[--C-:B-123--:R-:W-:Y:S01]  /*23000*/  FADD.FTZ R164, R23, -R205.reuse ;  /* 0x800000cd17a47221 */ /* 0x10efe20000010000 */
        /* <DEDUP_REMOVED lines=46> */
.L_x_5165:
[----:B------:R-:W-:Y:S05]  /*232f0*/  BSYNC.RECONVERGENT B1 ;  /* 0x0000000000017941 */ /* 0x000fea0003800200 */
.L_x_5164:
[----:B------:R-:W-:Y:S04]  /*23300*/  BSSY.RECONVERGENT B1, `(.L_x_5166) ;  /* 0x0000030000017945 */ /* 0x000fe80003800200 */
[----:B------:R-:W-:Y:S05]  /*23310*/  @!P0 BRA `(.L_x_5167) ;  /* 0x0000000000b88947 */ /* 0x000fea0003800000 */
[----:B--234-:R-:W2:Y:S01]  /*23320*/  LDC.64 R200, c[0x0][0x428] ;  /* 0x00010a00ffc87b82 */ /* 0x01cea20000000a00 */
[--C-:B-1----:R-:W-:Y:S01]  /*23330*/  FADD.FTZ R164, R24, -R205.reuse ;  /* 0x800000cd18a47221 */ /* 0x102fe20000010000 */
[--C-:B------:R-:W-:Y:S01]  /*23340*/  FADD.FTZ R166, R175, -R205.reuse ;  /* 0x800000cdafa67221 */ /* 0x100fe20000010000 */
[--C-:B------:R-:W-:Y:S01]  /*23350*/  FADD.FTZ R168, R176, -R205.reuse ;  /* 0x800000cdb0a87221 */ /* 0x100fe20000010000 */
[--C-:B------:R-:W-:Y:S01]  /*23360*/  FADD.FTZ R204, R178, -R205.reuse ;  /* 0x800000cdb2cc7221 */ /* 0x100fe20000010000 */
[--C-:B------:R-:W-:Y:S01]  /*23370*/  FADD.FTZ R206, R177, -R205.reuse ;  /* 0x800000cdb1ce7221 */ /* 0x100fe20000010000 */
[--C-:B------:R-:W-:Y:S01]  /*23380*/  FADD.FTZ R208, R186, -R205.reuse ;  /* 0x800000cdbad07221 */ /* 0x100fe20000010000 */
[C---:B------:R-:W-:Y:S01]  /*23390*/  FMUL.FTZ R167, R199.reuse, R164 ;  /* 0x000000a4c7a77220 */ /* 0x040fe20000410000 */
[----:B------:R-:W1:Y:S01]  /*233a0*/  LDC.64 R202, c[0x0][0x430] ;  /* 0x00010c00ffca7b82 */ /* 0x000e620000000a00 */
[----:B0-----:R-:W-:Y:S01]  /*233b0*/  FMUL.FTZ R170, R199, R166 ;  /* 0x000000a6c7aa7220 */ /* 0x001fe20000410000 */
        /* <DEDUP_REMOVED lines=9> */
[----:B------:R-:W-:Y:S01]  /*23450*/  FMUL.FTZ R212, R199, R212 ;  /* 0x000000d4c7d47220 */ /* 0x000fe20000410000 */
[----:B------:R-:W-:Y:S01]  /*23460*/  FFMA.FTZ R166, R169, R126, R146 ;  /* 0x0000007ea9a67223 */ /* 0x000fe20000010092 */
[----:B------:R-:W-:Y:S01]  /*23470*/  FFMA.FTZ R171, R204, R127, R147 ;  /* 0x0000007fccab7223 */ /* 0x000fe20000010093 */
[----:B------:R-:W-:Y:S01]  /*23480*/  FFMA.FTZ R168, R205, R128, R140 ;  /* 0x00000080cda87223 */ /* 0x000fe2000001008c */
[----:B------:R-:W-:Y:S01]  /*23490*/  FFMA.FTZ R199, R208, R129, R141 ;  /* 0x00000081d0c77223 */ /* 0x000fe2000001008d */
[----:B------:R-:W-:Y:S01]  /*234a0*/  F2FP.BF16.F32.PACK_AB R164, R165, R164 ;  /* 0x000000a4a5a4723e */ /* 0x000fe200000010ff */
[----:B--2---:R-:W-:Y:S01]  /*234b0*/  IMAD.WIDE.U32 R200, R197, 0x10, R200 ;  /* 0x00000010c5c87825 */ /* 0x004fe200078e00c8 */
[----:B------:R-:W-:-:S03]  /*234c0*/  F2FP.BF16.F32.PACK_AB R165, R171, R166 ;  /* 0x000000a6aba5723e */ /* 0x000fc600000010ff */
[----:B------:R-:W-:Y:S01]  /*234d0*/  FFMA.FTZ R206, R212, R131, R143 ;  /* 0x00000083d4ce7223 */ /* 0x000fe2000001008f */
[----:B------:R-:W-:Y:S01]  /*234e0*/  F2FP.BF16.F32.PACK_AB R166, R199, R168 ;  /* 0x000000a8c7a6723e */ /* 0x000fe200000010ff */
[----:B------:R-:W-:Y:S01]  /*234f0*/  FFMA.FTZ R168, R167, R132, R152 ;  /* 0x00000084a7a87223 */ /* 0x000fe20000010098 */
[----:B------:R-:W-:Y:S01]  /*23500*/  FFMA.FTZ R167, R207, R130, R142 ;  /* 0x00000082cfa77223 */ /* 0x000fe2000001008e */
[----:B------:R-:W-:Y:S01]  /*23510*/  FFMA.FTZ R169, R169, R134, R154 ;  /* 0x00000086a9a97223 */ /* 0x000fe2000001009a */
[----:B-1----:R-:W-:-:S04]  /*23520*/  IMAD.WIDE.U32 R202, R197, 0x10, R202 ;  /* 0x00000010c5ca7825 */ /* 0x002fc800078e00ca */
[----:B------:R-:W-:Y:S01]  /*23530*/  FFMA.FTZ R205, R205, R136, R148 ;  /* 0x00000088cdcd7223 */ /* 0x000fe20000010094 */
[----:B------:R-:W-:Y:S01]  /*23540*/  FFMA.FTZ R171, R207, R138, R150 ;  /* 0x0000008acfab7223 */ /* 0x000fe20000010096 */
[----:B------:R-:W-:Y:S01]  /*23550*/  FFMA.FTZ R212, R212, R139, R151 ;  /* 0x0000008bd4d47223 */ /* 0x000fe20000010097 */
[----:B------:R-:W-:Y:S01]  /*23560*/  FFMA.FTZ R208, R208, R137, R149 ;  /* 0x00000089d0d07223 */ /* 0x000fe20000010095 */
[----:B------:R-:W-:Y:S01]  /*23570*/  FFMA.FTZ R204, R204, R135, R155 ;  /* 0x00000087cccc7223 */ /* 0x000fe2000001009b */
[----:B------:R-:W-:Y:S01]  /*23580*/  FFMA.FTZ R197, R170, R133, R153 ;  /* 0x00000085aac57223 */ /* 0x000fe20000010099 */
[----:B------:R-:W-:Y:S02]  /*23590*/  F2FP.BF16.F32.PACK_AB R167, R206, R167 ;  /* 0x000000a7cea7723e */ /* 0x000fe400000010ff */
[----:B------:R-:W-:Y:S02]  /*235a0*/  F2FP.BF16.F32.PACK_AB R171, R212, R171 ;  /* 0x000000abd4ab723e */ /* 0x000fe400000010ff */
[----:B------:R-:W-:Y:S01]  /*235b0*/  F2FP.BF16.F32.PACK_AB R170, R208, R205 ;  /* 0x000000cdd0aa723e */ /* 0x000fe200000010ff */
[----:B------:R0:W-:Y:S01]  /*235c0*/  STG.E.128 desc[UR8][R200.64], R164 ;  /* 0x000000a4c8007986 */ /* 0x0001e2000c101d08 */
[----:B------:R-:W-:-:S02]  /*235d0*/  F2FP.BF16.F32.PACK_AB R169, R204, R169 ;  /* 0x000000a9cca9723e */ /* 0x000fc400000010ff */
[----:B------:R-:W-:-:S05]  /*235e0*/  F2FP.BF16.F32.PACK_AB R168, R197, R168 ;  /* 0x000000a8c5a8723e */ /* 0x000fca00000010ff */
[----:B------:R0:W-:Y:S02]  /*235f0*/  STG.E.128 desc[UR8][R202.64], R168 ;  /* 0x000000a8ca007986 */ /* 0x0001e4000c101d08 */
.L_x_5167:
[----:B------:R-:W-:Y:S05]  /*23600*/  BSYNC.RECONVERGENT B1 ;  /* 0x0000000000017941 */ /* 0x000fea0003800200 */
.L_x_5166:
[----:B01234-:R-:W0:Y:S02]  /*23610*/  LDC.64 R164, c[0x0][0x380] ;  /* 0x0000e000ffa47b82 */ /* 0x01fe240000000a00 */
[----:B0-----:R-:W-:-:S04]  /*23620*/  LEA R8, R164, R8, 0x2 ;  /* 0x00000008a4087211 */ /* 0x001fc800078e10ff */
[----:B------:R-:W-:-:S13]  /*23630*/  ISETP.GE.AND P0, PT, R8, R165, PT ;  /* 0x000000a50800720c */ /* 0x000fda0003f06270 */
[----:B------:R-:W-:Y:S05]  /*23640*/  @!P0 BRA `(.L_x_5168) ;  /* 0xfffffde400ec8947 */ /* 0x000fea000383ffff */
[----:B------:R-:W-:Y:S05]  /*23650*/  BSYNC B0 ;  /* 0x0000000000007941 */ /* 0x000fea0003800000 */
.L_x_4659:
[----:B------:R-:W-:Y:S05]  /*23660*/  EXIT ;  /* 0x000000000000794d */ /* 0x000fea0003800000 */
.L_x_5159:
[----:B------:R-:W-:Y:S01]  /*23670*/  HFMA2 R204, -RZ, RZ, 0, 1.847743988037109375e-06 ;  /* 0x0000001fffcc7431 */ /* 0x000fe200000001ff */
[----:B------:R-:W-:Y:S01]  /*23680*/  BSSY B1, `(.L_x_5169) ;  /* 0x0000007000017945 */ /* 0x000fe20003800000 */
[----:B------:R-:W-:Y:S02]  /*23690*/  IMAD.MOV.U32 R202, RZ, RZ, R165 ;  /* 0x000000ffffca7224 */ /* 0x000fe400078e00a5 */
[----:B------:R-:W-:Y:S02]  /*236a0*/  IMAD.MOV.U32 R201, RZ, RZ, 0x1 ;  /* 0x00000001ffc97424 */ /* 0x000fe400078e00ff */
[----:B------:R-:W-:-:S07]  /*236b0*/  IMAD.MOV.U32 R199, RZ, RZ, -0x1 ;  /* 0xffffffffffc77424 */ /* 0x000fce00078e00ff */
[----:B-----5:R-:W-:Y:S05]  /*236c0*/  WARPSYNC.COLLECTIVE R199, `(.L_x_5170) ;  /* 0x00000000c7087348 */ /* 0x020fea0003c00000 */
[----:B------:R0:W1:Y:S02]  /*236d0*/  SHFL.BFLY P6, R200, R202, R201, R204 ;  /* 0x0c0000c9cac87389 */ /* 0x00006400000c00cc */
[----:B01---5:R-:W-:Y:S05]  /*236e0*/  ENDCOLLECTIVE ;  /* 0x000000000000791b */ /* 0x023fea0003800000 */
.L_x_5170:
[----:B------:R-:W-:Y:S05]  /*236f0*/  BSYNC B1 ;  /* 0x0000000000017941 */ /* 0x000fea0003800000 */
.L_x_5169:
        /* <DEDUP_REMOVED lines=10> */
.L_x_5171:
[----:B------:R-:W-:Y:S02]  /*237a0*/  HFMA2 R201, -RZ, RZ, 0, 2.384185791015625e-07 ;  /* 0x00000004ffc97431 */ /* 0x000fe400000001ff */
[----:B------:R-:W-:-:S04]  /*237b0*/  IMAD.MOV.U32 R167, RZ, RZ, R200 ;  /* 0x000000ffffa77224 */ /* 0x000fc800078e00c8 */
[----:B------:R-:W-:-:S04]  /*237c0*/  FADD.FTZ R167, R166, R167 ;  /* 0x000000a7a6a77221 */ /* 0x000fc80000010000 */
[----:B------:R-:W-:-:S07]  /*237d0*/  IMAD.MOV.U32 R202, RZ, RZ, R167 ;  /* 0x000000ffffca7224 */ /* 0x000fce00078e00a7 */
[----:B------:R-:W-:Y:S05]  /*237e0*/  WARPSYNC.COLLECTIVE R199, `(.L_x_5172) ;  /* 0x00000000c7087348 */ /* 0x000fea0003c00000 */
[----:B------:R0:W1:Y:S02]  /*237f0*/  SHFL.BFLY P6, R200, R202, R201, R204 ;  /* 0x0c0000c9cac87389 */ /* 0x00006400000c00cc */
[----:B01----:R-:W-:Y:S05]  /*23800*/  ENDCOLLECTIVE ;  /* 0x000000000000791b */ /* 0x003fea0003800000 */
.L_x_5172:
[----:B------:R-:W-:Y:S01]  /*23810*/  MOV R201, 0x8 ;  /* 0x0000000800c97802 */ /* 0x000fe20000000f00 */
[----:B------:R-:W-:-:S04]  /*23820*/  IMAD.MOV.U32 R164, RZ, RZ, R200 ;  /* 0x000000ffffa47224 */ /* 0x000fc800078e00c8 */
[----:B------:R-:W-:-:S04]  /*23830*/  FADD.FTZ R170, R167, R164 ;  /* 0x000000a4a7aa7221 */ /* 0x000fc80000010000 */
[----:B------:R-:W-:-:S07]  /*23840*/  IMAD.MOV.U32 R202, RZ, RZ, R170 ;  /* 0x000000ffffca7224 */ /* 0x000fce00078e00aa */
[----:B------:R-:W-:Y:S05]  /*23850*/  WARPSYNC.COLLECTIVE R199, `(.L_x_5173) ;  /* 0x00000000c7087348 */ /* 0x000fea0003c00000 */
[----:B------:R0:W1:Y:S02]  /*23860*/  SHFL.BFLY P6, R200, R202, R201, R204 ;  /* 0x0c0000c9cac87389 */ /* 0x00006400000c00cc */
[----:B01----:R-:W-:Y:S05]  /*23870*/  ENDCOLLECTIVE ;  /* 0x000000000000791b */ /* 0x003fea0003800000 */
.L_x_5173:
[----:B------:R-:W-:Y:S02]  /*23880*/  HFMA2 R201, -RZ, RZ, 0, 9.5367431640625e-07 ;  /* 0x00000010ffc97431 */ /* 0x000fe400000001ff */
[----:B------:R-:W-:-:S04]  /*23890*/  IMAD.MOV.U32 R169, RZ, RZ, R200 ;  /* 0x000000ffffa97224 */ /* 0x000fc800078e00c8 */
[----:B------:R-:W-:-:S04]  /*238a0*/  FADD.FTZ R171, R170, R169 ;  /* 0x000000a9aaab7221 */ /* 0x000fc80000010000 */
[----:B------:R-:W-:-:S07]  /*238b0*/  IMAD.MOV.U32 R202, RZ, RZ, R171 ;  /* 0x000000ffffca7224 */ /* 0x000fce00078e00ab */
[----:B------:R-:W-:Y:S05]  /*238c0*/  WARPSYNC.COLLECTIVE R199, `(.L_x_5174) ;  /* 0x00000000c7087348 */ /* 0x000fea0003c00000 */
[----:B------:R0:W1:Y:S02]  /*238d0*/  SHFL.BFLY P6, R200, R202, R201, R204 ;  /* 0x0c0000c9cac87389 */ /* 0x00006400000c00cc */
[----:B01----:R-:W-:Y:S05]  /*238e0*/  ENDCOLLECTIVE ;  /* 0x000000000000791b */ /* 0x003fea0003800000 */
.L_x_5174:
        /* <DEDUP_REMOVED lines=73> */
.L_x_5175:
[----:B------:R-:W-:Y:S02]  /*23d80*/  HFMA2 R201, -RZ, RZ, 0, 1.1920928955078125e-07 ;  /* 0x00000002ffc97431 */ /* 0x000fe400000001ff */
[----:B------:R-:W-:-:S04]  /*23d90*/  IMAD.MOV.U32 R165, RZ, RZ, R200 ;  /* 0x000000ffffa57224 */ /* 0x000fc800078e00c8 */
[----:B------:R-:W-:-:S04]  /*23da0*/  FADD.FTZ R165, R164, R165 ;  /* 0x000000a5a4a57221 */ /* 0x000fc80000010000 */
[----:B------:R-:W-:-:S07]  /*23db0*/  IMAD.MOV.U32 R202, RZ, RZ, R165 ;  /* 0x000000ffffca7224 */ /* 0x000fce00078e00a5 */
[----:B------:R-:W-:Y:S05]  /*23dc0*/  WARPSYNC.COLLECTIVE R199, `(.L_x_5176) ;  /* 0x00000000c7087348 */ /* 0x000fea0003c00000 */
[----:B------:R0:W1:Y:S02]  /*23dd0*/  SHFL.BFLY P6, R200, R202, R201, R204 ;  /* 0x0c0000c9cac87389 */ /* 0x00006400000c00cc */
[----:B01----:R-:W-:Y:S05]  /*23de0*/  ENDCOLLECTIVE ;  /* 0x000000000000791b */ /* 0x003fea0003800000 */
.L_x_5176:
[----:B------:R-:W-:Y:S01]  /*23df0*/  MOV R201, 0x4 ;  /* 0x0000000400c97802 */ /* 0x000fe20000000f00 */
[----:B------:R-:W-:-:S04]  /*23e00*/  IMAD.MOV.U32 R166, RZ, RZ, R200 ;  /* 0x000000ffffa67224 */ /* 0x000fc800078e00c8 */
[----:B------:R-:W-:-:S04]  /*23e10*/  FADD.FTZ R166, R165, R166 ;  /* 0x000000a6a5a67221 */ /* 0x000fc80000010000 */
[----:B------:R-:W-:-:S07]  /*23e20*/  IMAD.MOV.U32 R202, RZ, RZ, R166 ;  /* 0x000000ffffca7224 */ /* 0x000fce00078e00a6 */
[----:B------:R-:W-:Y:S05]  /*23e30*/  WARPSYNC.COLLECTIVE R199, `(.L_x_5177) ;  /* 0x00000000c7087348 */ /* 0x000fea0003c00000 */
[----:B------:R0:W1:Y:S02]  /*23e40*/  SHFL.BFLY P6, R200, R202, R201, R204 ;  /* 0x0c0000c9cac87389 */ /* 0x00006400000c00cc */
[----:B01----:R-:W-:Y:S05]  /*23e50*/  ENDCOLLECTIVE ;  /* 0x000000000000791b */ /* 0x003fea0003800000 */
.L_x_5177:
[----:B------:R-:W-:Y:S02]  /*23e60*/  HFMA2 R201, -RZ, RZ, 0, 4.76837158203125e-07 ;  /* 0x00000008ffc97431 */ /* 0x000fe400000001ff */
[----:B------:R-:W-:-:S04]  /*23e70*/  IMAD.MOV.U32 R167, RZ, RZ, R200 ;  /* 0x000000ffffa77224 */ /* 0x000fc800078e00c8 */
[----:B------:R-:W-:-:S04]  /*23e80*/  FADD.FTZ R167, R166, R167 ;  /* 0x000000a7a6a77221 */ /* 0x000fc80000010000 */
[----:B------:R-:W-:-:S07]  /*23e90*/  IMAD.MOV.U32 R202, RZ, RZ, R167 ;  /* 0x000000ffffca7224 */ /* 0x000fce00078e00a7 */
[----:B------:R-:W-:Y:S05]  /*23ea0*/  WARPSYNC.COLLECTIVE R199, `(.L_x_5178) ;  /* 0x00000000c7087348 */ /* 0x000fea0003c00000 */
[----:B------:R0:W1:Y:S02]  /*23eb0*/  SHFL.BFLY P6, R200, R202, R201, R204 ;  /* 0x0c0000c9cac87389 */ /* 0x00006400000c00cc */
[----:B01----:R-:W-:Y:S05]  /*23ec0*/  ENDCOLLECTIVE ;  /* 0x000000000000791b */ /* 0x003fea0003800000 */
.L_x_5178:
[----:B------:R-:W-:Y:S01]  /*23ed0*/  MOV R201, 0x10 ;  /* 0x0000001000c97802 */ /* 0x000fe20000000f00 */
[----:B------:R-:W-:-:S04]  /*23ee0*/  IMAD.MOV.U32 R170, RZ, RZ, R200 ;  /* 0x000000ffffaa7224 */ /* 0x000fc800078e00c8 */
[----:B------:R-:W-:-:S04]  /*23ef0*/  FADD.FTZ R170, R167, R170 ;  /* 0x000000aaa7aa7221 */ /* 0x000fc80000010000 */
[----:B------:R-:W-:-:S07]  /*23f00*/  IMAD.MOV.U32 R202, RZ, RZ, R170 ;  /* 0x000000ffffca7224 */ /* 0x000fce00078e00aa */
[----:B------:R-:W-:Y:S05]  /*23f10*/  WARPSYNC.COLLECTIVE R199, `(.L_x_5179) ;  /* 0x00000000c7087348 */ /* 0x000fea0003c00000 */
[----:B------:R0:W1:Y:S02]  /*23f20*/  SHFL.BFLY P6, R200, R202, R201, R204 ;  /* 0x0c0000c9cac87389 */ /* 0x00006400000c00cc */
[----:B01----:R-:W-:Y:S05]  /*23f30*/  ENDCOLLECTIVE ;  /* 0x000000000000791b */ /* 0x003fea0003800000 */
.L_x_5179:
[----:B------:R-:W-:Y:S01]  /*23f40*/  IMAD.MOV.U32 R171, RZ, RZ, R200 ;  /* 0x000000ffffab7224 */ /* 0x000fe200078e00c8 */
[----:B------:R-:W-:Y:S06]  /*23f50*/  BRA `(.L_x_5180) ;  /* 0xffffffe8004c7947 */ /* 0x000fec000383ffff */
.L_x_5181:
        /* <DEDUP_REMOVED lines=10> */
.L_x_22690:


//--------------------- .text._ZN10layer_norm31ln_parallel_residual_fwd_kernelINS_13Kernel_traitsIf13__nv_bfloat16S2_S2_fjLj1024ELj1ELj4ELj1ELj16ENS_18Kernel_traits_baseILj1024EfS2_S2_S2_fjLj128EEEEELb1ELb0ELb1EEEvNS_9FwdParamsE --------------------------
	.section	.text._ZN10layer_norm31ln_parallel_residual_fwd_kernelINS_13Kernel_traitsIf13__nv_bfloat16S2_S2_fjLj1024ELj1ELj4ELj1ELj16ENS_18Kernel_traits_baseILj1024EfS2_S2_S2_fjLj128EEEEELb1ELb0ELb1EEEvNS_9FwdParamsE,"ax",@progbits
	.align	128
        .global         _ZN10layer_norm31ln_parallel_residual_fwd_kernelINS_13Kernel_traitsIf13__nv_bfloat16S2_S2_fjLj1024ELj1ELj4ELj1ELj16ENS_18Kernel_traits_baseILj1024EfS2_S2_S2_fjLj128EEEEELb1ELb0ELb1EEEvNS_9FwdParamsE
        .type           _ZN10layer_norm31ln_parallel_residual_fwd_kernelINS_13Kernel_traitsIf13__nv_bfloat16S2_S2_fjLj1024ELj1ELj4ELj1ELj16ENS_18Kernel_traits_baseILj1024EfS2_S2_S2_fjLj128EEEEELb1ELb0ELb1EEEvNS_9FwdParamsE,@function
        .size           _ZN10layer_norm31ln_parallel_residual_fwd_kernelINS_13Kernel_traitsIf13__nv_bfloat16S2_S2_fjLj1024ELj1ELj4ELj1ELj16ENS_18Kernel_traits_baseILj1024EfS2_S2_S2_fjLj128EEEEELb1ELb0ELb1EEEvNS_9FwdParamsE,(.L_x_22691 - _ZN10layer_norm31ln_parallel_residual_fwd_kernelINS_13Kernel_traitsIf13__nv_bfloat16S2_S2_fjLj1024ELj1ELj4ELj1ELj16ENS_18Kernel_traits_baseILj1024EfS2_S2_S2_fjLj128EEEEELb1ELb0ELb1EEEvNS_9FwdParamsE)
        .other          _ZN10layer_norm31ln_parallel_residual_fwd_kernelINS_13Kernel_traitsIf13__nv_bfloat16S2_S2_fjLj1024ELj1ELj4ELj1ELj16ENS_18Kernel_traits_baseILj1024EfS2_S2_S2_fjLj128EEEEELb1ELb0ELb1EEEvNS_9FwdParamsE,@"STO_CUDA_ENTRY STV_DEFAULT"
_ZN10layer_norm31ln_parallel_residual_fwd_kernelINS_13Kernel_traitsIf13__nv_bfloat16S2_S2_fjLj1024ELj1ELj4ELj1ELj16ENS_18Kernel_traits_baseILj1024EfS2_S2_S2_fjLj128EEEEELb1ELb0ELb1EEEvNS_9FwdParamsE:
.text._ZN10layer_norm31ln_parallel_residual_fwd_kernelINS_13Kernel_traitsIf13__nv_bfloat16S2_S2_fjLj1024ELj1ELj4ELj1ELj16ENS_18Kernel_traits_baseILj1024EfS2_S2_S2_fjLj128EEEEELb1ELb0ELb1EEEvNS_9FwdParamsE:
        /* <DEDUP_REMOVED lines=19> */
[----:B------:R-:W3:Y:S01]  /*0130*/  LDC R7, c[0x0][0x360] ;  /* 0x0000d800ff077b82 */ /* 0x000ee20000000800 */
[----:B-1----:R-:W-:Y:S02]  /*0140*/  USHF.L.U32 UR4, UR5, 0x2, URZ ;  /* 0x0000000205047899 */ /* 0x002fe400080006ff */
[--C-:B---3--:R-:W-:Y:S01]  /*0150*/  IMAD R0, R7, UR5, R6.reuse ;  /* 0x0000000507007c24 */ /* 0x108fe2000f8e0206 */
[----:B--2---:R-:W-:Y:S02]  /*0160*/  @P0 R2UR UR6, R2 ;  /* 0x00000000020602ca */ /* 0x004fe400000e0000 */
[----:B------:R-:W-:Y:S02]  /*0170*/  @P0 R2UR UR7, R3 ;  /* 0x00000000030702ca */ /* 0x000fe400000e0000 */
[----:B------:R-:W-:Y:S02]  /*0180*/  SHF.R.U32.HI R3, RZ, 0x5, R6 ;  /* 0x00000005ff037819 */ /* 0x000fe40000011606 */
[----:B------:R-:W-:-:S02]  /*0190*/  LOP3.LUT R2, R6, 0x1f, RZ, 0xc0, !PT ;  /* 0x0000001f06027812 */ /* 0x000fc400078ec0ff */
[----:B0-----:R-:W-:Y:S02]  /*01a0*/  @P0 IADD3 R198, P1, PT, R4, R9, RZ ;  /* 0x0000000904c60210 */ /* 0x001fe40007f3e0ff */
[----:B------:R-:W-:-:S03]  /*01b0*/  LOP3.LUT R3, R3, UR4, RZ, 0xfc, !PT ;  /* 0x0000000403037c12 */ /* 0x000fc6000f8efcff */
[----:B------:R-:W-:Y:S01]  /*01c0*/  @P0 IMAD.X R199, RZ, RZ, R5, P1 ;  /* 0x000000ffffc70224 */ /* 0x000fe200008e0605 */
[----:B------:R-:W-:Y:S02]  /*01d0*/  UIADD3 UR13, UPT, UPT, UR6, -0x61c88647, URZ ;  /* 0x9e3779b9060d7890 */ /* 0x000fe4000fffe0ff */
[----:B------:R-:W-:Y:S02]  /*01e0*/  UIADD3 UR14, UPT, UPT, UR7, -0x4498517b, URZ ;  /* 0xbb67ae85070e7890 */ /* 0x000fe4000fffe0ff */
        /* <DEDUP_REMOVED lines=76> */
.L_x_5183:
        /* <DEDUP_REMOVED lines=31> */
.L_x_5182:
        /* <DEDUP_REMOVED lines=45> */
.L_x_5185:
        /* <DEDUP_REMOVED lines=46> */
.L_x_5184:
[----:B------:R-:W1:Y:S02]  /*0e50*/  LDCU UR4, c[0x0][0x384] ;  /* 0x00007080ff0477ac */ /* 0x000e640008000800 */
[----:B-1----:R-:W-:-:S13]  /*0e60*/  ISETP.GE.AND P0, PT, R3, UR4, PT ;  /* 0x0000000403007c0c */ /* 0x002fda000bf06270 */
[----:B------:R-:W-:Y:S05]  /*0e70*/  @P0 EXIT ;  /* 0x000000000000094d */ /* 0x000fea0003800000 */
[----:B0---4-:R-:W-:Y:S01]  /*0e80*/  IMAD.HI.U32 R6, R0, -0x326172a9, RZ ;  /* 0xcd9e8d5700067827 */ /* 0x011fe200078e00ff */
[----:B------:R-:W0:Y:S01]  /*0e90*/  LDCU.64 UR4, c[0x0][0x398] ;  /* 0x00007300ff0477ac */ /* 0x000e220008000a00 */
        /* <DEDUP_REMOVED lines=15> */
[----:B------:R-:W-:Y:S01]  /*0f90*/  IMAD R9, R6, -0x2daee0ad, RZ ;  /* 0xd2511f5306097824 */ /* 0x000fe200078e02ff */
[----:B0-----:R-:W-:Y:S01]  /*0fa0*/  UISETP.NE.U32.AND UP0, UPT, UR4, URZ, UPT ;  /* 0x000000ff0400728c */ /* 0x001fe2000bf05070 */
[----:B------:R-:W-:Y:S01]  /*0fb0*/  IMAD.HI.U32 R7, R10, -0x326172a9, RZ ;  /* 0xcd9e8d570a077827 */ /* 0x000fe200078e00ff */
[----:B------:R-:W0:Y:S03]  /*0fc0*/  LDCU.U8 UR4, c[0x0][0x410] ;  /* 0x00008200ff0477ac */ /* 0x000e260008000000 */
[----:B------:R-:W-:Y:S01]  /*0fd0*/  IMAD.HI.U32 R6, R8, -0x2daee0ad, RZ ;  /* 0xd2511f5308067827 */ /* 0x000fe200078e00ff */
[----:B------:R-:W-:Y:S01]  /*0fe0*/  LOP3.LUT R7, R12, UR15, R7, 0x96, !PT ;  /* 0x0000000f0c077c12 */ /* 0x000fe2000f8e9607 */
[----:B------:R-:W-:-:S02]  /*0ff0*/  UISETP.NE.AND.EX UP0, UPT, UR5, URZ, UPT, UP0 ;  /* 0x000000ff0500728c */ /* 0x000fc4000bf05300 */
[----:B------:R-:W-:Y:S01]  /*1000*/  IMAD R12, R8, -0x2daee0ad, RZ ;  /* 0xd2511f53080c7824 */ /* 0x000fe200078e02ff */
[----:B------:R-:W-:Y:S01]  /*1010*/  LOP3.LUT R6, R9, UR16, R6, 0x96, !PT ;  /* 0x0000001009067c12 */ /* 0x000fe2000f8e9606 */
[C---:B------:R-:W-:Y:S01]  /*1020*/  IMAD.HI.U32 R11, R7.reuse, -0x2daee0ad, RZ ;  /* 0xd2511f53070b7827 */ /* 0x040fe200078e00ff */
[----:B------:R-:W4:Y:S01]  /*1030*/  LDCU UR5, c[0x0][0x388] ;  /* 0x00007100ff0577ac */ /* 0x000f220008000800 */
[----:B------:R-:W-:Y:S02]  /*1040*/  PLOP3.LUT P0, PT, PT, PT, UP0, 0x80, 0x8 ;  /* 0x000000000008781c */ /* 0x000fe40003f0f008 */
[----:B------:R-:W-:Y:S01]  /*1050*/  IMAD R9, R10, -0x326172a9, RZ ;  /* 0xcd9e8d570a097824 */ /* 0x000fe200078e02ff */
[----:B------:R-:W-:Y:S01]  /*1060*/  LOP3.LUT R11, R12, UR18, R11, 0x96, !PT ;  /* 0x000000120c0b7c12 */ /* 0x000fe2000f8e960b */
[C---:B------:R-:W-:Y:S01]  /*1070*/  IMAD.HI.U32 R8, R6.reuse, -0x326172a9, RZ ;  /* 0xcd9e8d5706087827 */ /* 0x040fe200078e00ff */
[----:B------:R-:W1:Y:S03]  /*1080*/  LDCU.64 UR10, c[0x0][0x3a0] ;  /* 0x00007400ff0a77ac */ /* 0x000e660008000a00 */
[----:B------:R-:W-:Y:S01]  /*1090*/  IMAD R10, R7, -0x2daee0ad, RZ ;  /* 0xd2511f53070a7824 */ /* 0x000fe200078e02ff */
[----:B------:R-:W-:Y:S01]  /*10a0*/  LOP3.LUT R8, R9, UR17, R8, 0x96, !PT ;  /* 0x0000001109087c12 */ /* 0x000fe2000f8e9608 */
[----:B------:R-:W-:Y:S01]  /*10b0*/  IMAD R9, R6, -0x326172a9, RZ ;  /* 0xcd9e8d5706097824 */ /* 0x000fe200078e02ff */
[----:B0-----:R-:W-:Y:S01]  /*10c0*/  UISETP.NE.AND UP0, UPT, UR4, URZ, UPT ;  /* 0x000000ff0400728c */ /* 0x001fe2000bf05270 */
        /* <DEDUP_REMOVED lines=33> */
[----:B------:R-:W-:Y:S01]  /*12e0*/  IMAD.MOV.U32 R6, RZ, RZ, RZ ;  /* 0x000000ffff067224 */ /* 0x000fe200078e00ff */
[----:B------:R-:W-:Y:S01]  /*12f0*/  LOP3.LUT R197, R10, UR29, R197, 0x96, !PT ;  /* 0x0000001d0ac57c12 */ /* 0x000fe2000f8e96c5 */
[----:B------:R-:W-:Y:S02]  /*1300*/  IMAD R192, R9, -0x2daee0ad, RZ ;  /* 0xd2511f5309c07824 */ /* 0x000fe400078e02ff */
[----:B-1234-:R-:W-:-:S07]  /*1310*/  IMAD R212, R7, -0x326172a9, RZ ;  /* 0xcd9e8d5707d47824 */ /* 0x01efce00078e02ff */
.L_x_5680:
[----:B------:R-:W-:Y:S01]  /*1320*/  ISETP.NE.U32.AND P1, PT, RZ, UR10, PT ;  /* 0x0000000aff007c0c */ /* 0x000fe2000bf25070 */
[----:B0-----:R-:W0:Y:S01]  /*1330*/  @P0 LDC.64 R8, c[0x0][0x398] ;  /* 0x0000e600ff080b82 */ /* 0x001e220000000a00 */
        /* <DEDUP_REMOVED lines=10> */
[----:B-1----:R-:W-:-:S06]  /*13e0*/  IMAD.WIDE.U32 R164, R7, 0x10, R194 ;  /* 0x0000001007a47825 */ /* 0x002fcc00078e00c2 */
[----:B-----5:R-:W5:Y:S01]  /*13f0*/  LDG.E.128 R164, desc[UR8][R164.64] ;  /* 0x00000008a4a47981 */ /* 0x020f62000c1e1d00 */
[----:B--2---:R-:W-:-:S05]  /*1400*/  @P1 IMAD.WIDE.U32 R168, R7, 0x10, R168 ;  /* 0x0000001007a81825 */ /* 0x004fca00078e00a8 */
[----:B------:R-:W2:Y:S01]  /*1410*/  @P1 LDG.E.128 R28, desc[UR8][R168.64] ;  /* 0x00000008a81c1981 */ /* 0x000ea2000c1e1d00 */
        /* <DEDUP_REMOVED lines=28> */
.L_x_5190:
        /* <DEDUP_REMOVED lines=13> */
.L_x_5192:
[----:B------:R-:W-:Y:S05]  /*16b0*/  BSYNC.RECONVERGENT B2 ;  /* 0x0000000000027941 */ /* 0x000fea0003800200 */
.L_x_5191:
        /* <DEDUP_REMOVED lines=40> */
[----:B------:R-:W-:-:S07]  /*1940*/  LOP3.LUT R196, R196, UR30, R173, 0x96, !PT ;  /* 0x0000001ec4c47c12 */ /* 0x000fce000f8e96ad */
.L_x_5189:
[----:B------:R-:W-:Y:S05]  /*1950*/  BSYNC.RECONVERGENT B1 ;  /* 0x0000000000017941 */ /* 0x000fea0003800200 */
.L_x_5188:
[----:B------:R-:W-:Y:S01]  /*1960*/  I2FP.F32.U32 R11, R8 ;  /* 0x00000008000b7245 */ /* 0x000fe20000201000 */
[----:B-----5:R-:W-:Y:S01]  /*1970*/  IMAD.U32 R8, R164, 0x10000, RZ ;  /* 0x00010000a4087824 */ /* 0x020fe200078e00ff */
[----:B------:R-:W-:Y:S01]  /*1980*/  MOV R168, UR31 ;  /* 0x0000001f00a87c02 */ /* 0x000fe20008000f00 */
[----:B------:R-:W-:Y:S01]  /*1990*/  IMAD.U32 R27, RZ, RZ, UR32 ;  /* 0x00000020ff1b7e24 */ /* 0x000fe2000f8e00ff */
[----:B------:R-:W-:Y:S01]  /*19a0*/  ISETP.NE.AND P2, PT, R13, 0x1, PT ;  /* 0x000000010d00780c */ /* 0x000fe20003f45270 */
[----:B------:R-:W-:Y:S01]  /*19b0*/  FFMA.FTZ R11, R11, R26, 1.1641532182693481445e-10 ;  /* 0x2f0000000b0b7423 */ /* 0x000fe2000001001a */
[----:B------:R-:W-:Y:S01]  /*19c0*/  LOP3.LUT R10, R10, 0xfffffff7, RZ, 0xc0, !PT ;  /* 0xfffffff70a0a7812 */ /* 0x000fe200078ec0ff */
[----:B------:R-:W-:Y:S01]  /*19d0*/  FMUL.FTZ R8, R8, R27 ;  /* 0x0000001b08087220 */ /* 0x000fe20000410000 */
[----:B------:R-:W-:Y:S01]  /*19e0*/  BSSY.RECONVERGENT B1, `(.L_x_5193) ;  /* 0x000004c000017945 */ /* 0x000fe20003800200 */
[----:B------:R-:W-:Y:S01]  /*19f0*/  PRMT R164, R164, 0x7632, R164 ;  /* 0x00007632a4a47816 */ /* 0x000fe200000000a4 */
[----:B------:R-:W-:Y:S01]  /*1a00*/  IMAD.MOV.U32 R15, RZ, RZ, 0x2 ;  /* 0x00000002ff0f7424 */ /* 0x000fe200078e00ff */
[----:B------:R-:W-:Y:S01]  /*1a10*/  FSETP.GTU.FTZ.AND P0, PT, R11, R168, PT ;  /* 0x000000a80b00720b */ /* 0x000fe20003f1c000 */
        /* <DEDUP_REMOVED lines=16> */
.L_x_5195:
        /* <DEDUP_REMOVED lines=13> */
.L_x_5197:
[----:B------:R-:W-:Y:S05]  /*1bf0*/  BSYNC.RECONVERGENT B2 ;  /* 0x0000000000027941 */ /* 0x000fea0003800200 */
.L_x_5196:
        /* <DEDUP_REMOVED lines=42> */
.L_x_5194:
[----:B------:R-:W-:Y:S05]  /*1ea0*/  BSYNC.RECONVERGENT B1 ;  /* 0x0000000000017941 */ /* 0x000fea0003800200 */
.L_x_5193:
        /* <DEDUP_REMOVED lines=25> */
.L_x_5200:
        /* <DEDUP_REMOVED lines=13> */
.L_x_5202:
[----:B------:R-:W-:Y:S05]  /*2110*/  BSYNC.RECONVERGENT B2 ;  /* 0x0000000000027941 */ /* 0x000fea0003800200 */
.L_x_5201:
        /* <DEDUP_REMOVED lines=42> */
.L_x_5199:
[----:B------:R-:W-:Y:S05]  /*23c0*/  BSYNC.RECONVERGENT B1 ;  /* 0x0000000000017941 */ /* 0x000fea0003800200 */
.L_x_5198:
        /* <DEDUP_REMOVED lines=8> */
[----:B------:R-:W-:Y:S01]  /*2450*/  PRMT R165, R165, 0x7632, R165 ;  /* 0x00007632a5a57816 */ /* 0x000fe200000000a5 */
[----:B------:R-:W-:Y:S01]  /*2460*/  IMAD.MOV.U32 R15, RZ, RZ, 0x2 ;  /* 0x00000002ff0f7424 */ /* 0x000fe200078e00ff */
        /* <DEDUP_REMOVED lines=16> */
.L_x_5205:
        /* <DEDUP_REMOVED lines=13> */
.L_x_5207:
[----:B------:R-:W-:Y:S05]  /*2640*/  BSYNC.RECONVERGENT B2 ;  /* 0x0000000000027941 */ /* 0x000fea0003800200 */
.L_x_5206:
        /* <DEDUP_REMOVED lines=42> */
.L_x_5204:
[----:B------:R-:W-:Y:S05]  /*28f0*/  BSYNC.RECONVERGENT B1 ;  /* 0x0000000000017941 */ /* 0x000fea0003800200 */
.L_x_5203:
[----:B------:R-:W-:Y:S01]  /*2900*/  I2FP.F32.U32 R13, R13 ;  /* 0x0000000d000d7245 */ /* 0x000fe20000201000 */
[----:B------:R-:W-:Y:S01]  /*2910*/  IMAD.U32 R174, R165, 0x10000, RZ ;  /* 0x00010000a5ae7824 */ /* 0x000fe200078e00ff */
[----:B------:R-:W-:Y:S01]  /*2920*/  ISETP.NE.AND P0, PT, R15, 0x1, PT ;  /* 0x000000010f00780c */ /* 0x000fe20003f05270 */
[----:B------:R-:W-:Y:S01]  /*2930*/  BSSY.RECONVERGENT B1, `(.L_x_5208) ;  /* 0x000004c000017945 */ /* 0x000fe20003800200 */
[----:B------:R-:W-:Y:S02]  /*2940*/  HFMA2 R175, -RZ, RZ, 0, 1.1920928955078125e-07 ;  /* 0x00000002ffaf7431 */ /* 0x000fe400000001ff */
[----:B------:R-:W-:Y:S01]  /*2950*/  FFMA.FTZ R13, R13, R26, 1.1641532182693481445e-10 ;  /* 0x2f0000000d0d7423 */ /* 0x000fe2000001001a */
[----:B------:R-:W-:-:S04]  /*2960*/  FMUL.FTZ R174, R174, R27 ;  /* 0x0000001baeae7220 */ /* 0x000fc80000410000 */
[----:B------:R-:W-:Y:S01]  /*2970*/  FSETP.GTU.FTZ.AND P2, PT, R13, R168, PT ;  /* 0x000000a80d00720b */ /* 0x000fe20003f5c000 */
[----:B------:R-:W-:-:S03]  /*2980*/  @P1 IMAD.U32 R13, R12, 0x10000, RZ ;  /* 0x000100000c0d1824 */ /* 0x000fc600078e00ff */
        /* <DEDUP_REMOVED lines=14> */
.L_x_5210:
        /* <DEDUP_REMOVED lines=13> */
.L_x_5212:
[----:B------:R-:W-:Y:S05]  /*2b40*/  BSYNC.RECONVERGENT B2 ;  /* 0x0000000000027941 */ /* 0x000fea0003800200 */
.L_x_5211:
        /* <DEDUP_REMOVED lines=42> */
.L_x_5209:
[----:B------:R-:W-:Y:S05]  /*2df0*/  BSYNC.RECONVERGENT B1 ;  /* 0x0000000000017941 */ /* 0x000fea0003800200 */
.L_x_5208:
        /* <DEDUP_REMOVED lines=24> */
.L_x_5215:
        /* <DEDUP_REMOVED lines=13> */
.L_x_5217:
[----:B------:R-:W-:Y:S05]  /*3050*/  BSYNC.RECONVERGENT B2 ;  /* 0x0000000000027941 */ /* 0x000fea0003800200 */
.L_x_5216:
        /* <DEDUP_REMOVED lines=42> */
.L_x_5214:
[----:B------:R-:W-:Y:S05]  /*3300*/  BSYNC.RECONVERGENT B1 ;  /* 0x0000000000017941 */ /* 0x000fea0003800200 */
.L_x_5213:
        /* <DEDUP_REMOVED lines=23> */
.L_x_5220:
        /* <DEDUP_REMOVED lines=13> */
.L_x_5222:
[----:B------:R-:W-:Y:S05]  /*3550*/  BSYNC.RECONVERGENT B2 ;  /* 0x0000000000027941 */ /* 0x000fea0003800200 */
.L_x_5221:
        /* <DEDUP_REMOVED lines=42> */
.L_x_5219:
[----:B------:R-:W-:Y:S05]  /*3800*/  BSYNC.RECONVERGENT B1 ;  /* 0x0000000000017941 */ /* 0x000fea0003800200 */
.L_x_5218:
        /* <DEDUP_REMOVED lines=24> */
.L_x_5225:
        /* <DEDUP_REMOVED lines=13> */
.L_x_5227:
[----:B------:R-:W-:Y:S05]  /*3a60*/  BSYNC.RECONVERGENT B2 ;  /* 0x0000000000027941 */ /* 0x000fea0003800200 */
.L_x_5226:
        /* <DEDUP_REMOVED lines=42> */
.L_x_5224:
[----:B------:R-:W-:Y:S05]  /*3d10*/  BSYNC.RECONVERGENT B1 ;  /* 0x0000000000017941 */ /* 0x000fea0003800200 */
.L_x_5223:
[----:B------:R-:W-:Y:S01]  /*3d20*/  I2FP.F32.U32 R175, R174 ;  /* 0x000000ae00af7245 */ /* 0x000fe20000201000 */
[----:B------:R-:W-:Y:S01]  /*3d30*/  IMAD.U32 R174, R167, 0x10000, RZ ;  /* 0x00010000a7ae7824 */ /* 0x000fe200078e00ff */
[----:B------:R-:W-:Y:S01]  /*3d40*/  PRMT R166, R173, 0x5410, R166 ;  /* 0x00005410ada67816 */ /* 0x000fe200000000a6 */
[----:B------:R-:W-:Y:S01]  /*3d50*/  @P1 IMAD.U32 R167, R16, 0x10000, RZ ;  /* 0x0001000010a71824 */ /* 0x000fe200078e00ff */
        /* <DEDUP_REMOVED lines=8> */
[----:B------:R-:W-:-:S04]  /*3de0*/  F2FP.BF16.F32.PACK_AB R167, RZ, R16 ;  /* 0x00000010ffa7723e */ /* 0x000fc800000010ff */
[----:B------:R-:W-:Y:S01]  /*3df0*/  PRMT R167, R182, 0x5410, R167 ;  /* 0x00005410b6a77816 */ /* 0x000fe200000000a7 */
[----:B------:R-:W-:Y:S06]  /*3e00*/  BRA `(.L_x_5228) ;  /* 0x0000005000307947 */ /* 0x000fec0003800000 */
.L_x_5187:
        /* <DEDUP_REMOVED lines=16> */
.L_x_5231:
        /* <DEDUP_REMOVED lines=13> */
.L_x_5233:
[----:B------:R-:W-:Y:S05]  /*3fe0*/  BSYNC.RECONVERGENT B2 ;  /* 0x0000000000027941 */ /* 0x000fea0003800200 */
.L_x_5232:
        /* <DEDUP_REMOVED lines=41> */
.L_x_5230:
[----:B------:R-:W-:Y:S05]  /*4280*/  BSYNC.RECONVERGENT B1 ;  /* 0x0000000000017941 */ /* 0x000fea0003800200 */
.L_x_5229:
[----:B------:R-:W-:Y:S01]  /*4290*/  I2FP.F32.U32 R17, R8 ;  /* 0x0000000800117245 */ /* 0x000fe20000201000 */
[----:B------:R-:W-:Y:S01]  /*42a0*/  IMAD.U32 R168, RZ, RZ, UR31 ;  /* 0x0000001fffa87e24 */ /* 0x000fe2000f8e00ff */
[----:B------:R-:W-:Y:S01]  /*42b0*/  ISETP.NE.AND P2, PT, R20, 0x1, PT ;  /* 0x000000011400780c */ /* 0x000fe20003f45270 */
[----:B-----5:R-:W-:Y:S01]  /*42c0*/  IMAD.U32 R8, R164, 0x10000, RZ ;  /* 0x00010000a4087824 */ /* 0x020fe200078e00ff */
[----:B------:R-:W-:Y:S01]  /*42d0*/  MOV R27, UR32 ;  /* 0x00000020001b7c02 */ /* 0x000fe20008000f00 */
[----:B------:R-:W-:Y:S01]  /*42e0*/  FFMA.FTZ R17, R17, R26, 1.1641532182693481445e-10 ;  /* 0x2f00000011117423 */ /* 0x000fe2000001001a */
[----:B------:R-:W-:Y:S01]  /*42f0*/  LOP3.LUT R10, R10, 0xfffffff7, RZ, 0xc0, !PT ;  /* 0xfffffff70a0a7812 */ /* 0x000fe200078ec0ff */
[----:B------:R-:W-:Y:S01]  /*4300*/  BSSY.RECONVERGENT B1, `(.L_x_5234) ;  /* 0x000004a000017945 */ /* 0x000fe20003800200 */
[----:B------:R-:W-:Y:S01]  /*4310*/  PRMT R18, R164, 0x7632, R18 ;  /* 0x00007632a4127816 */ /* 0x000fe20000000012 */
[----:B------:R-:W-:Y:S01]  /*4320*/  FMUL.FTZ R19, R8, R27 ;  /* 0x0000001b08137220 */ /* 0x000fe20000410000 */
[----:B------:R-:W-:Y:S01]  /*4330*/  FSETP.GTU.FTZ.AND P0, PT, R17, R168, PT ;  /* 0x000000a81100720b */ /* 0x000fe20003f1c000 */
[----:B------:R-:W-:-:S02]  /*4340*/  IMAD.MOV.U32 R21, RZ, RZ, 0x2 ;  /* 0x00000002ff157424 */ /* 0x000fc400078e00ff */
[----:B------:R-:W-:Y:S01]  /*4350*/  IMAD.MOV.U32 R8, RZ, RZ, R212 ;  /* 0x000000ffff087224 */ /* 0x000fe200078e00d4 */
        /* <DEDUP_REMOVED lines=12> */
.L_x_5236:
        /* <DEDUP_REMOVED lines=13> */
.L_x_5238:
[----:B------:R-:W-:Y:S05]  /*44f0*/  BSYNC.RECONVERGENT B2 ;  /* 0x0000000000027941 */ /* 0x000fea0003800200 */
.L_x_5237:
        /* <DEDUP_REMOVED lines=41> */
[----:B------:R-:W-:-:S07]  /*4790*/  LOP3.LUT R196, R196, UR30, R23, 0x96, !PT ;  /* 0x0000001ec4c47c12 */ /* 0x000fce000f8e9617 */
.L_x_5235:
[----:B------:R-:W-:Y:S05]  /*47a0*/  BSYNC.RECONVERGENT B1 ;  /* 0x0000000000017941 */ /* 0x000fea0003800200 */
.L_x_5234:
        /* <DEDUP_REMOVED lines=25> */
.L_x_5241:
        /* <DEDUP_REMOVED lines=13> */
.L_x_5243:
[----:B------:R-:W-:Y:S05]  /*4a10*/  BSYNC.RECONVERGENT B2 ;  /* 0x0000000000027941 */ /* 0x000fea0003800200 */
.L_x_5242:
        /* <DEDUP_REMOVED lines=42> */
.L_x_5240:
[----:B------:R-:W-:Y:S05]  /*4cc0*/  BSYNC.RECONVERGENT B1 ;  /* 0x0000000000017941 */ /* 0x000fea0003800200 */
.L_x_5239:
[----:B------:R-:W-:Y:S01]  /*4cd0*/  I2FP.F32.U32 R19, R19 ;  /* 0x0000001300137245 */ /* 0x000fe20000201000 */
[----:B------:R-:W-:Y:S01]  /*4ce0*/  BSSY.RECONVERGENT B1, `(.L_x_5244) ;  /* 0x000004d000017945 */ /* 0x000fe20003800200 */
[----:B------:R-:W-:Y:S01]  /*4cf0*/  ISETP.NE.AND P2, PT, R20, 0x1, PT ;  /* 0x000000011400780c */ /* 0x000fe20003f45270 */
[----:B------:R-:W-:Y:S01]  /*4d00*/  IMAD.MOV.U32 R21, RZ, RZ, 0x2 ;  /* 0x00000002ff157424 */ /* 0x000fe200078e00ff */
[----:B------:R-:W-:Y:S01]  /*4d10*/  SHF.L.U32 R18, R18, 0x10, RZ ;  /* 0x0000001012127819 */ /* 0x000fe200000006ff */
[----:B------:R-:W-:Y:S01]  /*4d20*/  FFMA.FTZ R19, R19, R26, 1.1641532182693481445e-10 ;  /* 0x2f00000013137423 */ /* 0x000fe2000001001a */
[----:B------:R-:W-:-:S03]  /*4d30*/  LOP3.LUT R10, R10, 0xfffffffb, RZ, 0xc0, !PT ;  /* 0xfffffffb0a0a7812 */ /* 0x000fc600078ec0ff */
        /* <DEDUP_REMOVED lines=15> */
.L_x_5246:
        /* <DEDUP_REMOVED lines=13> */
.L_x_5248:
[----:B------:R-:W-:Y:S05]  /*4f00*/  BSYNC.RECONVERGENT B2 ;  /* 0x0000000000027941 */ /* 0x000fea0003800200 */
.L_x_5247:
        /* <DEDUP_REMOVED lines=42> */
.L_x_5245:
[----:B------:R-:W-:Y:S05]  /*51b0*/  BSYNC.RECONVERGENT B1 ;  /* 0x0000000000017941 */ /* 0x000fea0003800200 */
.L_x_5244:
        /* <DEDUP_REMOVED lines=9> */
[----:B------:R-:W-:-:S04]  /*5250*/  @P1 IMAD.U32 R18, R9, 0x10000, RZ ;  /* 0x0001000009121824 */ /* 0x000fc800078e00ff */
[----:B------:R-:W-:-:S04]  /*5260*/  FADD.FTZ R11, R24, R11 ;  /* 0x0000000b180b7221 */ /* 0x000fc80000010000 */
[--C-:B------:R-:W-:Y:S01]  /*5270*/  @P1 FADD.FTZ R9, R18, R11.reuse ;  /* 0x0000000b12091221 */ /* 0x100fe20000010000 */
        /* <DEDUP_REMOVED lines=13> */
.L_x_5251:
        /* <DEDUP_REMOVED lines=13> */
.L_x_5253:
[----:B------:R-:W-:Y:S05]  /*5420*/  BSYNC.RECONVERGENT B2 ;  /* 0x0000000000027941 */ /* 0x000fea0003800200 */
.L_x_5252:
        /* <DEDUP_REMOVED lines=42> */
.L_x_5250:
[----:B------:R-:W-:Y:S05]  /*56d0*/  BSYNC.RECONVERGENT B1 ;  /* 0x0000000000017941 */ /* 0x000fea0003800200 */
.L_x_5249:
        /* <DEDUP_REMOVED lines=23> */
.L_x_5256:
        /* <DEDUP_REMOVED lines=13> */
.L_x_5258:
[----:B------:R-:W-:Y:S05]  /*5920*/  BSYNC.RECONVERGENT B2 ;  /* 0x0000000000027941 */ /* 0x000fea0003800200 */
.L_x_5257:
        /* <DEDUP_REMOVED lines=42> */
.L_x_5255:
[----:B------:R-:W-:Y:S05]  /*5bd0*/  BSYNC.RECONVERGENT B1 ;  /* 0x0000000000017941 */ /* 0x000fea0003800200 */
.L_x_5254:
        /* <DEDUP_REMOVED lines=25> */
.L_x_5261:
        /* <DEDUP_REMOVED lines=13> */
.L_x_5263:
[----:B------:R-:W-:Y:S05]  /*5e40*/  BSYNC.RECONVERGENT B2 ;  /* 0x0000000000027941 */ /* 0x000fea0003800200 */
.L_x_5262:
        /* <DEDUP_REMOVED lines=42> */
.L_x_5260:
[----:B------:R-:W-:Y:S05]  /*60f0*/  BSYNC.RECONVERGENT B1 ;  /* 0x0000000000017941 */ /* 0x000fea0003800200 */
.L_x_5259:
[----:B------:R-:W-:Y:S01]  /*6100*/  ISETP.NE.AND P3, PT, R22, 0x1, PT ;  /* 0x000000011600780c */ /* 0x000fe20003f65270 */
[----:B------:R-:W-:Y:S01]  /*6110*/  BSSY.RECONVERGENT B1, `(.L_x_5264) ;  /* 0x000004b000017945 */ /* 0x000fe20003800200 */
[----:B------:R-:W-:Y:S01]  /*6120*/  I2FP.F32.U32 R21, R20 ;  /* 0x0000001400157245 */ /* 0x000fe20000201000 */
[----:B------:R-:W-:Y:S01]  /*6130*/  IMAD.MOV.U32 R23, RZ, RZ, 0x2 ;  /* 0x00000002ff177424 */ /* 0x000fe200078e00ff */
[----:B------:R-:W-:-:S03]  /*6140*/  SHF.L.U32 R20, R165, 0x10, RZ ;  /* 0x00000010a5147819 */ /* 0x000fc600000006ff */
[----:B------:R-:W-:Y:S02]  /*6150*/  FFMA.FTZ R21, R21, R26, 1.1641532182693481445e-10 ;  /* 0x2f00000015157423 */ /* 0x000fe4000001001a */
[----:B------:R-:W-:-:S03]  /*6160*/  FMUL.FTZ R20, R20, R27 ;  /* 0x0000001b14147220 */ /* 0x000fc60000410000 */
[----:B------:R-:W-:Y:S01]  /*6170*/  FSETP.GTU.FTZ.AND P0, PT, R21, R168, PT ;  /* 0x000000a81500720b */ /* 0x000fe20003f1c000 */
[----:B------:R-:W-:-:S03]  /*6180*/  IMAD.MOV.U32 R21, RZ, RZ, R212 ;  /* 0x000000ffff157224 */ /* 0x000fc600078e00d4 */
[----:B------:R-:W-:Y:S02]  /*6190*/  PLOP3.LUT P2, PT, P0, PT, PT, 0x8, 0x80 ;  /* 0x000000000080781c */ /* 0x000fe4000074e170 */
[----:B------:R-:W-:Y:S01]  /*61a0*/  FSEL R24, R20, RZ, !P0 ;  /* 0x000000ff14187208 */ /* 0x000fe20004000000 */
[----:B------:R-:W-:Y:S10]  /*61b0*/  @!P3 BRA `(.L_x_5265) ;  /* 0x000000040000b947 */ /* 0x000ff40003800000 */
        /* <DEDUP_REMOVED lines=8> */
.L_x_5266:
        /* <DEDUP_REMOVED lines=13> */
.L_x_5268:
[----:B------:R-:W-:Y:S05]  /*6310*/  BSYNC.RECONVERGENT B2 ;  /* 0x0000000000027941 */ /* 0x000fea0003800200 */
.L_x_5267:
        /* <DEDUP_REMOVED lines=42> */
.L_x_5265:
[----:B------:R-:W-:Y:S05]  /*65c0*/  BSYNC.RECONVERGENT B1 ;  /* 0x0000000000017941 */ /* 0x000fea0003800200 */
.L_x_5264:
        /* <DEDUP_REMOVED lines=11> */
[----:B------:R-:W-:-:S03]  /*6680*/  MOV R24, 0x2 ;  /* 0x0000000200187802 */ /* 0x000fc60000000f00 */
        /* <DEDUP_REMOVED lines=13> */
.L_x_5271:
        /* <DEDUP_REMOVED lines=13> */
.L_x_5273:
[----:B------:R-:W-:Y:S05]  /*6830*/  BSYNC.RECONVERGENT B2 ;  /* 0x0000000000027941 */ /* 0x000fea0003800200 */
.L_x_5272:
        /* <DEDUP_REMOVED lines=42> */
.L_x_5270:
[----:B------:R-:W-:Y:S05]  /*6ae0*/  BSYNC.RECONVERGENT B1 ;  /* 0x0000000000017941 */ /* 0x000fea0003800200 */
.L_x_5269:
[----:B------:R-:W-:Y:S01]  /*6af0*/  I2FP.F32.U32 R13, R13 ;  /* 0x0000000d000d7245 */ /* 0x000fe20000201000 */
[----:B------:R-:W-:Y:S01]  /*6b00*/  BSSY.RECONVERGENT B1, `(.L_x_5274) ;  /* 0x000004c000017945 */ /* 0x000fe20003800200 */
[----:B------:R-:W-:Y:S01]  /*6b10*/  ISETP.NE.AND P0, PT, R24, 0x1, PT ;  /* 0x000000011800780c */ /* 0x000fe20003f05270 */
[----:B------:R-:W-:Y:S01]  /*6b20*/  IMAD.MOV.U32 R23, RZ, RZ, 0x2 ;  /* 0x00000002ff177424 */ /* 0x000fe200078e00ff */
[C---:B------:R-:W-:Y:S01]  /*6b30*/  SHF.L.U32 R22, R166.reuse, 0x10, RZ ;  /* 0x00000010a6167819 */ /* 0x040fe200000006ff */
[----:B------:R-:W-:Y:S01]  /*6b40*/  FFMA.FTZ R13, R13, R26, 1.1641532182693481445e-10 ;  /* 0x2f0000000d0d7423 */ /* 0x000fe2000001001a */
[----:B------:R-:W-:-:S03]  /*6b50*/  PRMT R166, R166, 0x7632, R166 ;  /* 0x00007632a6a67816 */ /* 0x000fc600000000a6 */
[----:B------:R-:W-:Y:S01]  /*6b60*/  FMUL.FTZ R21, R22, R27 ;  /* 0x0000001b16157220 */ /* 0x000fe20000410000 */
        /* <DEDUP_REMOVED lines=13> */
.L_x_5276:
        /* <DEDUP_REMOVED lines=13> */
.L_x_5278:
[----:B------:R-:W-:Y:S05]  /*6d10*/  BSYNC.RECONVERGENT B2 ;  /* 0x0000000000027941 */ /* 0x000fea0003800200 */
.L_x_5277:
        /* <DEDUP_REMOVED lines=42> */
.L_x_5275:
[----:B------:R-:W-:Y:S05]  /*6fc0*/  BSYNC.RECONVERGENT B1 ;  /* 0x0000000000017941 */ /* 0x000fea0003800200 */
.L_x_5274:
[----:B------:R-:W-:Y:S01]  /*6fd0*/  I2FP.F32.U32 R13, R13 ;  /* 0x0000000d000d7245 */ /* 0x000fe20000201000 */
[----:B------:R-:W-:Y:S01]  /*6fe0*/  IMAD.U32 R22, R34, 0x10000, RZ ;  /* 0x0001000022167824 */ /* 0x000fe200078e00ff */
[----:B------:R-:W-:Y:S01]  /*6ff0*/  BSSY.RECONVERGENT B1, `(.L_x_5279) ;  /* 0x000004f000017945 */ /* 0x000fe20003800200 */
[----:B------:R-:W-:Y:S02]  /*7000*/  MOV R24, 0x2 ;  /* 0x0000000200187802 */ /* 0x000fe40000000f00 */
        /* <DEDUP_REMOVED lines=9> */
[----:B------:R-:W-:Y:S02]  /*70a0*/  @!P1 IMAD.MOV.U32 R13, RZ, RZ, R22 ;  /* 0x000000ffff0d9224 */ /* 0x000fe400078e0016 */
        /* <DEDUP_REMOVED lines=11> */
.L_x_5281:
        /* <DEDUP_REMOVED lines=13> */
.L_x_5283:
[----:B------:R-:W-:Y:S05]  /*7230*/  BSYNC.RECONVERGENT B2 ;  /* 0x0000000000027941 */ /* 0x000fea0003800200 */
.L_x_5282:
        /* <DEDUP_REMOVED lines=42> */
.L_x_5280:
[----:B------:R-:W-:Y:S05]  /*74e0*/  BSYNC.RECONVERGENT B1 ;  /* 0x0000000000017941 */ /* 0x000fea0003800200 */
.L_x_5279:
        /* <DEDUP_REMOVED lines=20> */
.L_x_5286:
        /* <DEDUP_REMOVED lines=13> */
.L_x_5288:
[----:B------:R-:W-:Y:S05]  /*7700*/  BSYNC.RECONVERGENT B2 ;  /* 0x0000000000027941 */ /* 0x000fea0003800200 */
.L_x_5287:
        /* <DEDUP_REMOVED lines=42> */
.L_x_5285:
[----:B------:R-:W-:Y:S05]  /*79b0*/  BSYNC.RECONVERGENT B1 ;  /* 0x0000000000017941 */ /* 0x000fea0003800200 */
.L_x_5284:
        /* <DEDUP_REMOVED lines=25> */
.L_x_5291:
        /* <DEDUP_REMOVED lines=13> */
.L_x_5293:
[----:B------:R-:W-:Y:S05]  /*7c20*/  BSYNC.RECONVERGENT B2 ;  /* 0x0000000000027941 */ /* 0x000fea0003800200 */
.L_x_5292:
        /* <DEDUP_REMOVED lines=42> */
.L_x_5290:
[----:B------:R-:W-:Y:S05]  /*7ed0*/  BSYNC.RECONVERGENT B1 ;  /* 0x0000000000017941 */ /* 0x000fea0003800200 */
.L_x_5289:
        /* <DEDUP_REMOVED lines=21> */
.L_x_5296:
        /* <DEDUP_REMOVED lines=13> */
.L_x_5298:
[----:B------:R-:W-:Y:S05]  /*8100*/  BSYNC.RECONVERGENT B2 ;  /* 0x0000000000027941 */ /* 0x000fea0003800200 */
.L_x_5297:
        /* <DEDUP_REMOVED lines=42> */
.L_x_5295:
[----:B------:R-:W-:Y:S05]  /*83b0*/  BSYNC.RECONVERGENT B1 ;  /* 0x0000000000017941 */ /* 0x000fea0003800200 */
.L_x_5294:
        /* <DEDUP_REMOVED lines=25> */
.L_x_5301:
        /* <DEDUP_REMOVED lines=13> */
.L_x_5303:
[----:B------:R-:W-:Y:S05]  /*8620*/  BSYNC.RECONVERGENT B2 ;  /* 0x0000000000027941 */ /* 0x000fea0003800200 */
.L_x_5302:
        /* <DEDUP_REMOVED lines=42> */
.L_x_5300:
[----:B------:R-:W-:Y:S05]  /*88d0*/  BSYNC.RECONVERGENT B1 ;  /* 0x0000000000017941 */ /* 0x000fea0003800200 */
.L_x_5299:
        /* <DEDUP_REMOVED lines=20> */
.L_x_5306:
        /* <DEDUP_REMOVED lines=15> */
.L_x_5308:
[----:B------:R-:W-:Y:S05]  /*8b10*/  BSYNC.RECONVERGENT B2 ;  /* 0x0000000000027941 */ /* 0x000fea0003800200 */
.L_x_5307:
        /* <DEDUP_REMOVED lines=42> */
.L_x_5305:
[----:B------:R-:W-:Y:S05]  /*8dc0*/  BSYNC.RECONVERGENT B1 ;  /* 0x0000000000017941 */ /* 0x000fea0003800200 */
.L_x_5304:
        /* <DEDUP_REMOVED lines=13> */
[----:B------:R-:W-:-:S05]  /*8ea0*/  @!P1 IMAD.MOV.U32 R16, RZ, RZ, R25 ;  /* 0x000000ffff109224 */ /* 0x000fca00078e0019 */
[----:B------:R-:W-:-:S04]  /*8eb0*/  F2FP.BF16.F32.PACK_AB R167, RZ, R16 ;  /* 0x00000010ffa7723e */ /* 0x000fc800000010ff */
[----:B------:R-:W-:-:S07]  /*8ec0*/  PRMT R167, R175, 0x5410, R167 ;  /* 0x00005410afa77816 */ /* 0x000fce00000000a7 */
.L_x_5228:
[----:B------:R-:W0:Y:S01]  /*8ed0*/  LDC.64 R184, c[0x0][0x3a8] ;  /* 0x0000ea00ffb87b82 */ /* 0x000e220000000a00 */
[----:B------:R-:W-:Y:S02]  /*8ee0*/  SEL R173, RZ, 0x1000000, !P5 ;  /* 0x01000000ffad7807 */ /* 0x000fe40006800000 */
[----:B------:R-:W-:Y:S02]  /*8ef0*/  SEL R176, RZ, 0x10000, !P4 ;  /* 0x00010000ffb07807 */ /* 0x000fe40006000000 */
[C---:B------:R-:W-:Y:S02]  /*8f00*/  LOP3.LUT P5, RZ, R10.reuse, 0x4, RZ, 0xc0, !PT ;  /* 0x000000040aff7812 */ /* 0x040fe400078ac0ff */
[----:B------:R-:W-:Y:S01]  /*8f10*/  LOP3.LUT P4, RZ, R10, 0x2, RZ, 0xc0, !PT ;  /* 0x000000020aff7812 */ /* 0x000fe2000788c0ff */
[----:B------:R-:W1:Y:S01]  /*8f20*/  LDC.64 R182, c[0x0][0x3b0] ;  /* 0x0000ec00ffb67b82 */ /* 0x000e620000000a00 */
[----:B------:R-:W-:Y:S02]  /*8f30*/  SEL R181, RZ, 0x100, !P0 ;  /* 0x00000100ffb57807 */ /* 0x000fe40004000000 */
[----:B------:R-:W-:-:S02]  /*8f40*/  ISETP.NE.U32.AND P0, PT, R170, RZ, PT ;  /* 0x000000ffaa00720c */ /* 0x000fc40003f05070 */
[----:B------:R-:W-:Y:S02]  /*8f50*/  LOP3.LUT P6, RZ, R10, 0x8, RZ, 0xc0, !PT ;  /* 0x000000080aff7812 */ /* 0x000fe400078cc0ff */
[----:B------:R-:W-:Y:S01]  /*8f60*/  SEL R25, RZ, 0x1000000, !P2 ;  /* 0x01000000ff197807 */ /* 0x000fe20005000000 */
[----:B------:R-:W2:Y:S01]  /*8f70*/  @P1 LDC.64 R178, c[0x0][0x3a0] ;  /* 0x0000e800ffb21b82 */ /* 0x000ea20000000a00 */
[----:B------:R-:W-:Y:S02]  /*8f80*/  SEL R174, RZ, 0x10000, !P4 ;  /* 0x00010000ffae7807 */ /* 0x000fe40006000000 */
[----:B------:R-:W-:Y:S02]  /*8f90*/  SEL R169, RZ, 0x100, !P5 ;  /* 0x00000100ffa97807 */ /* 0x000fe40006800000 */
[----:B------:R-:W-:Y:S02]  /*8fa0*/  ISETP.NE.AND.EX P0, PT, R171, RZ, PT, P0 ;  /* 0x000000ffab00720c */ /* 0x000fe40003f05300 */
[----:B------:R-:W-:-:S02]  /*8fb0*/  LOP3.LUT R181, R181, R173, R176, 0xfe, !PT ;  /* 0x000000adb5b57212 */ /* 0x000fc400078efeb0 */
[----:B------:R-:W-:Y:S02]  /*8fc0*/  SEL R180, RZ, 0x1, !P3 ;  /* 0x00000001ffb47807 */ /* 0x000fe40005800000 */
[----:B------:R-:W-:Y:S01]  /*8fd0*/  LOP3.LUT R169, R169, R25, R174, 0xfe, !PT ;  /* 0x00000019a9a97212 */ /* 0x000fe200078efeae */
[----:B0-----:R-:W-:Y:S01]  /*8fe0*/  IMAD.WIDE.U32 R174, R7, 0x10, R184 ;  /* 0x0000001007ae7825 */ /* 0x001fe200078e00b8 */
[----:B------:R-:W-:Y:S02]  /*8ff0*/  SEL R176, RZ, 0x1, !P6 ;  /* 0x00000001ffb07807 */ /* 0x000fe40007000000 */
[----:B------:R-:W-:Y:S02]  /*9000*/  LOP3.LUT R181, R181, R180, RZ, 0xfc, !PT ;  /* 0x000000b4b5b57212 */ /* 0x000fe400078efcff */
[----:B------:R-:W-:Y:S01]  /*9010*/  LOP3.LUT R180, R169, R176, RZ, 0xfc, !PT ;  /* 0x000000b0a9b47212 */ /* 0x000fe200078efcff */
[C---:B-1----:R-:W-:Y:S01]  /*9020*/  IMAD.WIDE.U32 R176, R7.reuse, 0x8, R182 ;  /* 0x0000000807b07825 */ /* 0x042fe200078e00b6 */
[----:B------:R0:W-:Y:S01]  /*9030*/  STG.E.128 desc[UR8][R174.64], R164 ;  /* 0x000000a4ae007986 */ /* 0x0001e2000c101d08 */
[----:B------:R-:W1:Y:S01]  /*9040*/  @P0 LDC.64 R170, c[0x0][0x398] ;  /* 0x0000e600ffaa0b82 */ /* 0x000e620000000a00 */
[----:B------:R-:W-:-:S02]  /*9050*/  IADD3 R25, PT, PT, R7, 0x20, RZ ;  /* 0x0000002007197810 */ /* 0x000fc40007ffe0ff */
[----:B------:R0:W-:Y:S03]  /*9060*/  STG.E.64 desc[UR8][R176.64], R180 ;  /* 0x000000b4b0007986 */ /* 0x0001e6000c101b08 */
[----:B--2---:R-:W-:Y:S01]  /*9070*/  @P1 IMAD.WIDE.U32 R178, R25, 0x10, R178 ;  /* 0x0000001019b21825 */ /* 0x004fe200078e00b2 */
[----:B------:R-:W-:Y:S06]  /*9080*/  @!P0 BRA `(.L_x_5309) ;  /* 0x0000000000508947 */ /* 0x000fec0003800000 */
[----:B0-----:R-:W-:Y:S01]  /*9090*/  IMAD.U32 R165, R23, 0x10000, RZ ;  /* 0x0001000017a57824 */ /* 0x001fe200078e00ff */
[----:B------:R-:W0:Y:S01]  /*90a0*/  LDC.64 R176, c[0x0][0x3b8] ;  /* 0x0000ee00ffb07b82 */ /* 0x000e220000000a00 */
[----:B------:R-:W-:Y:S02]  /*90b0*/  LOP3.LUT R164, R24, 0xffff, RZ, 0xc0, !PT ;  /* 0x0000ffff18a47812 */ /* 0x000fe400078ec0ff */
[----:B------:R-:W-:Y:S02]  /*90c0*/  LOP3.LUT R166, R19, 0xff, RZ, 0xc0, !PT ;  /* 0x000000ff13a67812 */ /* 0x000fe400078ec0ff */
[----:B------:R-:W-:Y:S02]  /*90d0*/  LOP3.LUT R167, R165, 0xff0000, RZ, 0xc0, !PT ;  /* 0x00ff0000a5a77812 */ /* 0x000fe400078ec0ff */
[----:B------:R-:W-:Y:S02]  /*90e0*/  PRMT R165, R22, 0x7104, RZ ;  /* 0x0000710416a57816 */ /* 0x000fe400000000ff */
[----:B------:R-:W-:Y:S01]  /*90f0*/  PRMT R180, R167, 0x4210, R164 ;  /* 0x00004210a7b47816 */ /* 0x000fe200000000a4 */
[----:B------:R-:W-:Y:S01]  /*9100*/  IMAD.WIDE.U32 R166, R166, 0x10000, RZ ;  /* 0x00010000a6a67825 */ /* 0x000fe200078e00ff */
[----:B------:R-:W-:-:S02]  /*9110*/  LOP3.LUT R164, R20, 0xff, RZ, 0xc0, !PT ;  /* 0x000000ff14a47812 */ /* 0x000fc400078ec0ff */
[----:B------:R-:W-:Y:S02]  /*9120*/  LOP3.LUT R174, R18, 0xff, RZ, 0xc0, !PT ;  /* 0x000000ff12ae7812 */ /* 0x000fe400078ec0ff */
[----:B------:R-:W-:Y:S01]  /*9130*/  LOP3.LUT R180, R180, 0xff00, R165, 0xf8, !PT ;  /* 0x0000ff00b4b47812 */ /* 0x000fe200078ef8a5 */
[----:B------:R-:W-:-:S03]  /*9140*/  IMAD.WIDE.U32 R164, R164, 0x1000000, RZ ;  /* 0x01000000a4a47825 */ /* 0x000fc600078e00ff */
[----:B------:R-:W-:Y:S01]  /*9150*/  LOP3.LUT R169, R180, 0xff, R21, 0xf8, !PT ;  /* 0x000000ffb4a97812 */ /* 0x000fe200078ef815 */
[----:B------:R-:W-:-:S03]  /*9160*/  IMAD.WIDE.U32 R174, R174, 0x100, RZ ;  /* 0x00000100aeae7825 */ /* 0x000fc600078e00ff */
[----:B------:R-:W-:Y:S02]  /*9170*/  LOP3.LUT R165, R167, R169, R165, 0xfe, !PT ;  /* 0x000000a9a7a57212 */ /* 0x000fe400078efea5 */
[----:B------:R-:W-:Y:S02]  /*9180*/  LOP3.LUT R166, R174, R164, R166, 0xfe, !PT ;  /* 0x000000a4aea67212 */ /* 0x000fe400078efea6 */
[----:B------:R-:W-:Y:S01]  /*9190*/  LOP3.LUT R167, R165, R175, RZ, 0xfc, !PT ;  /* 0x000000afa5a77212 */ /* 0x000fe200078efcff */
[----:B0-----:R-:W-:Y:S01]  /*91a0*/  IMAD.WIDE.U32 R164, R7, 0x8, R176 ;  /* 0x0000000807a47825 */ /* 0x001fe200078e00b0 */
[----:B------:R-:W-:-:S05]  /*91b0*/  LOP3.LUT R166, R166, 0xff, R17, 0xf8, !PT ;  /* 0x000000ffa6a67812 */ /* 0x000fca00078ef811 */
[----:B------:R2:W-:Y:S02]  /*91c0*/  STG.E.64 desc[UR8][R164.64], R166 ;  /* 0x000000a6a4007986 */ /* 0x0005e4000c101b08 */
.L_x_5309:
[C---:B0-2---:R-:W-:Y:S01]  /*91d0*/  IMAD.WIDE.U32 R164, R25.reuse, 0x10, R194 ;  /* 0x0000001019a47825 */ /* 0x045fe200078e00c2 */
        /* <DEDUP_REMOVED lines=23> */
[----:B------:R-:W-:Y:S01]  /*9350*/  @P2 IADD3 R21, PT, PT, R186, 0x1, RZ ;  /* 0x00000001ba152810 */ /* 0x000fe20007ffe0ff */
[----:B------:R-:W-:Y:S02]  /*9360*/  @!P2 IMAD.MOV.U32 R178, RZ, RZ, R172 ;  /* 0x000000ffffb2a224 */ /* 0x000fe400078e00ac */
[----:B------:R-:W-:Y:S02]  /*9370*/  @!P2 IMAD.MOV.U32 R17, RZ, RZ, R196 ;  /* 0x000000ffff11a224 */ /* 0x000fe400078e00c4 */
[----:B------:R-:W-:Y:S02]  /*9380*/  @P2 IMAD.MOV.U32 R178, RZ, RZ, R172 ;  /* 0x000000ffffb22224 */ /* 0x000fe400078e00ac */
[----:B------:R-:W-:Y:S01]  /*9390*/  @P2 IMAD.MOV.U32 R17, RZ, RZ, R197 ;  /* 0x000000ffff112224 */ /* 0x000fe200078e00c5 */
[----:B------:R-:W-:Y:S06]  /*93a0*/  BRA `(.L_x_5312) ;  /* 0x0000000000e07947 */ /* 0x000fec0003800000 */
.L_x_5313:
        /* <DEDUP_REMOVED lines=13> */
.L_x_5315:
[----:B------:R-:W-:Y:S05]  /*9480*/  BSYNC.RECONVERGENT B2 ;  /* 0x0000000000027941 */ /* 0x000fea0003800200 */
.L_x_5314:
        /* <DEDUP_REMOVED lines=42> */
.L_x_5312:
[----:B------:R-:W-:Y:S05]  /*9730*/  BSYNC.RECONVERGENT B1 ;  /* 0x0000000000017941 */ /* 0x000fea0003800200 */
.L_x_5311:
        /* <DEDUP_REMOVED lines=23> */
.L_x_5318:
        /* <DEDUP_REMOVED lines=13> */
.L_x_5320:
[----:B------:R-:W-:Y:S05]  /*9980*/  BSYNC.RECONVERGENT B2 ;  /* 0x0000000000027941 */ /* 0x000fea0003800200 */
.L_x_5319:
        /* <DEDUP_REMOVED lines=42> */
.L_x_5317:
[----:B------:R-:W-:Y:S05]  /*9c30*/  BSYNC.RECONVERGENT B1 ;  /* 0x0000000000017941 */ /* 0x000fea0003800200 */
.L_x_5316:
        /* <DEDUP_REMOVED lines=9> */
[----:B------:R-:W-:Y:S01]  /*9cd0*/  FSEL R17, R164, RZ, !P2 ;  /* 0x000000ffa4117208 */ /* 0x000fe20005000000 */
[----:B------:R-:W-:-:S04]  /*9ce0*/  @P1 IMAD.U32 R164, R28, 0x10000, RZ ;  /* 0x000100001ca41824 */ /* 0x000fc800078e00ff */
[----:B------:R-:W-:-:S04]  /*9cf0*/  FADD.FTZ R17, R172, R17 ;  /* 0x00000011ac117221 */ /* 0x000fc80000010000 */
        /* <DEDUP_REMOVED lines=13> */
.L_x_5323:
        /* <DEDUP_REMOVED lines=13> */
.L_x_5325:
[----:B------:R-:W-:Y:S05]  /*9ea0*/  BSYNC.RECONVERGENT B2 ;  /* 0x0000000000027941 */ /* 0x000fea0003800200 */
.L_x_5324:
        /* <DEDUP_REMOVED lines=42> */
.L_x_5322:
[----:B------:R-:W-:Y:S05]  /*a150*/  BSYNC.RECONVERGENT B1 ;  /* 0x0000000000017941 */ /* 0x000fea0003800200 */
.L_x_5321:
        /* <DEDUP_REMOVED lines=22> */
.L_x_5328:
        /* <DEDUP_REMOVED lines=13> */
.L_x_5330:
[----:B------:R-:W-:Y:S05]  /*a390*/  BSYNC.RECONVERGENT B2 ;  /* 0x0000000000027941 */ /* 0x000fea0003800200 */
.L_x_5329:
        /* <DEDUP_REMOVED lines=42> */
.L_x_5327:
[----:B------:R-:W-:Y:S05]  /*a640*/  BSYNC.RECONVERGENT B1 ;  /* 0x0000000000017941 */ /* 0x000fea0003800200 */
.L_x_5326:
[----:B------:R-:W-:Y:S01]  /*a650*/  I2FP.F32.U32 R19, R19 ;  /* 0x0000001300137245 */ /* 0x000fe20000201000 */
[----:B------:R-:W-:Y:S01]  /*a660*/  IMAD.U32 R18, R18, 0x10000, RZ ;  /* 0x0001000012127824 */ /* 0x000fe200078e00ff */
[----:B------:R-:W-:Y:S01]  /*a670*/  ISETP.NE.AND P3, PT, R23, 0x1, PT ;  /* 0x000000011700780c */ /* 0x000fe20003f65270 */
[----:B------:R-:W-:Y:S01]  /*a680*/  BSSY.RECONVERGENT B1, `(.L_x_5331) ;  /* 0x000004e000017945 */ /* 0x000fe20003800200 */
[----:B------:R-:W-:Y:S02]  /*a690*/  IMAD.MOV.U32 R171, RZ, RZ, 0x2 ;  /* 0x00000002ffab7424 */ /* 0x000fe400078e00ff */
[----:B------:R-:W-:Y:S01]  /*a6a0*/  FFMA.FTZ R19, R19, R26, 1.1641532182693481445e-10 ;  /* 0x2f00000013137423 */ /* 0x000fe2000001001a */
[----:B------:R-:W-:-:S04]  /*a6b0*/  FMUL.FTZ R18, R18, R27 ;  /* 0x0000001b12127220 */ /* 0x000fc80000410000 */
[----:B------:R-:W-:Y:S01]  /*a6c0*/  FSETP.GTU.FTZ.AND P2, PT, R19, R168, PT ;  /* 0x000000a81300720b */ /* 0x000fe20003f5c000 */
[----:B------:R-:W-:-:S03]  /*a6d0*/  @P1 IMAD.U32 R19, R170, 0x10000, RZ ;  /* 0x00010000aa131824 */ /* 0x000fc600078e00ff */
[----:B------:R-:W-:-:S05]  /*a6e0*/  FSEL R21, R18, RZ, !P2 ;  /* 0x000000ff12157208 */ /* 0x000fca0005000000 */
        /* <DEDUP_REMOVED lines=15> */
.L_x_5333:
        /* <DEDUP_REMOVED lines=13> */
.L_x_5335:
[----:B------:R-:W-:Y:S05]  /*a8b0*/  BSYNC.RECONVERGENT B2 ;  /* 0x0000000000027941 */ /* 0x000fea0003800200 */
.L_x_5334:
        /* <DEDUP_REMOVED lines=42> */
.L_x_5332:
[----:B------:R-:W-:Y:S05]  /*ab60*/  BSYNC.RECONVERGENT B1 ;  /* 0x0000000000017941 */ /* 0x000fea0003800200 */
.L_x_5331:
        /* <DEDUP_REMOVED lines=23> */
.L_x_5338:
        /* <DEDUP_REMOVED lines=13> */
.L_x_5340:
[----:B------:R-:W-:Y:S05]  /*adb0*/  BSYNC.RECONVERGENT B2 ;  /* 0x0000000000027941 */ /* 0x000fea0003800200 */
.L_x_5339:
        /* <DEDUP_REMOVED lines=42> */
.L_x_5337:
[----:B------:R-:W-:Y:S05]  /*b060*/  BSYNC.RECONVERGENT B1 ;  /* 0x0000000000017941 */ /* 0x000fea0003800200 */
.L_x_5336:
        /* <DEDUP_REMOVED lines=25> */
.L_x_5343:
        /* <DEDUP_REMOVED lines=13> */
.L_x_5345:
[----:B------:R-:W-:Y:S05]  /*b2d0*/  BSYNC.RECONVERGENT B2 ;  /* 0x0000000000027941 */ /* 0x000fea0003800200 */
.L_x_5344:
        /* <DEDUP_REMOVED lines=42> */
.L_x_5342:
[----:B------:R-:W-:Y:S05]  /*b580*/  BSYNC.RECONVERGENT B1 ;  /* 0x0000000000017941 */ /* 0x000fea0003800200 */
.L_x_5341:
[----:B------:R-:W-:Y:S01]  /*b590*/  I2FP.F32.U32 R23, R23 ;  /* 0x0000001700177245 */ /* 0x000fe20000201000 */
[----:B------:R-:W-:Y:S01]  /*b5a0*/  IMAD.U32 R172, R21, 0x10000, RZ ;  /* 0x0001000015ac7824 */ /* 0x000fe200078e00ff */
[----:B------:R-:W-:Y:S01]  /*b5b0*/  ISETP.NE.AND P2, PT, R179, 0x1, PT ;  /* 0x00000001b300780c */ /* 0x000fe20003f45270 */
[----:B------:R-:W-:Y:S01]  /*b5c0*/  BSSY.RECONVERGENT B1, `(.L_x_5346) ;  /* 0x000004b000017945 */ /* 0x000fe20003800200 */
[----:B------:R-:W-:Y:S01]  /*b5d0*/  LOP3.LUT R10, R10, 0xfffffffd, RZ, 0xc0, !PT ;  /* 0xfffffffd0a0a7812 */ /* 0x000fe200078ec0ff */
[----:B------:R-:W-:Y:S01]  /*b5e0*/  FFMA.FTZ R23, R23, R26, 1.1641532182693481445e-10 ;  /* 0x2f00000017177423 */ /* 0x000fe2000001001a */
[----:B------:R-:W-:Y:S01]  /*b5f0*/  FMUL.FTZ R172, R172, R27 ;  /* 0x0000001bacac7220 */ /* 0x000fe20000410000 */
[----:B------:R-:W-:-:S03]  /*b600*/  IMAD.MOV.U32 R21, RZ, RZ, R212 ;  /* 0x000000ffff157224 */ /* 0x000fc600078e00d4 */
        /* <DEDUP_REMOVED lines=14> */
.L_x_5348:
        /* <DEDUP_REMOVED lines=13> */
.L_x_5350:
[----:B------:R-:W-:Y:S05]  /*b7c0*/  BSYNC.RECONVERGENT B2 ;  /* 0x0000000000027941 */ /* 0x000fea0003800200 */
.L_x_5349:
        /* <DEDUP_REMOVED lines=42> */
.L_x_5347:
[----:B------:R-:W-:Y:S05]  /*ba70*/  BSYNC.RECONVERGENT B1 ;  /* 0x0000000000017941 */ /* 0x000fea0003800200 */
.L_x_5346:
[----:B------:R-:W-:Y:S01]  /*ba80*/  I2FP.F32.U32 R21, R21 ;  /* 0x0000001500157245 */ /* 0x000fe20000201000 */
[----:B------:R-:W-:Y:S01]  /*ba90*/  IMAD.U32 R20, R20, 0x10000, RZ ;  /* 0x0001000014147824 */ /* 0x000fe200078e00ff */
[----:B------:R-:W-:Y:S01]  /*baa0*/  BSSY.RECONVERGENT B1, `(.L_x_5351) ;  /* 0x000004f000017945 */ /* 0x000fe20003800200 */
[----:B------:R-:W-:Y:S02]  /*bab0*/  IMAD.MOV.U32 R175, RZ, RZ, 0x2 ;  /* 0x00000002ffaf7424 */ /* 0x000fe400078e00ff */
[----:B------:R-:W-:Y:S01]  /*bac0*/  FFMA.FTZ R21, R21, R26, 1.1641532182693481445e-10 ;  /* 0x2f00000015157423 */ /* 0x000fe2000001001a */
[----:B------:R-:W-:-:S04]  /*bad0*/  FMUL.FTZ R20, R20, R27 ;  /* 0x0000001b14147220 */ /* 0x000fc80000410000 */
[----:B------:R-:W-:-:S04]  /*bae0*/  FSETP.GTU.FTZ.AND P2, PT, R21, R168, PT ;  /* 0x000000a81500720b */ /* 0x000fc80003f5c000 */
[----:B------:R-:W-:Y:S01]  /*baf0*/  FSEL R21, R20, RZ, !P2 ;  /* 0x000000ff14157208 */ /* 0x000fe20005000000 */
[----:B------:R-:W-:-:S04]  /*bb00*/  @P1 IMAD.U32 R20, R173, 0x10000, RZ ;  /* 0x00010000ad141824 */ /* 0x000fc800078e00ff */
[----:B------:R-:W-:-:S04]  /*bb10*/  FADD.FTZ R21, R172, R21 ;  /* 0x00000015ac157221 */ /* 0x000fc80000010000 */
[----:B------:R-:W-:Y:S01]  /*bb20*/  @P1 FADD.FTZ R173, R21, R20 ;  /* 0x0000001415ad1221 */ /* 0x000fe20000010000 */
[----:B------:R-:W-:Y:S02]  /*bb30*/  SEL R20, RZ, 0x1, P2 ;  /* 0x00000001ff147807 */ /* 0x000fe40001000000 */
[----:B------:R-:W-:Y:S02]  /*bb40*/  ISETP.NE.AND P2, PT, R23, 0x1, PT ;  /* 0x000000011700780c */ /* 0x000fe40003f45270 */
[----:B------:R-:W-:Y:S01]  /*bb50*/  @!P1 MOV R173, R21 ;  /* 0x0000001500ad9202 */ /* 0x000fe20000000f00 */
[----:B------:R-:W-:-:S03]  /*bb60*/  IMAD.MOV.U32 R21, RZ, RZ, R212 ;  /* 0x000000ffff157224 */ /* 0x000fc600078e00d4 */
[----:B------:R-:W-:-:S07]  /*bb70*/  F2FP.BF16.F32.PACK_AB R179, RZ, R173 ;  /* 0x000000adffb3723e */ /* 0x000fce00000010ff */
        /* <DEDUP_REMOVED lines=9> */
.L_x_5353:
        /* <DEDUP_REMOVED lines=13> */
.L_x_5355:
[----:B------:R-:W-:Y:S05]  /*bce0*/  BSYNC.RECONVERGENT B2 ;  /* 0x0000000000027941 */ /* 0x000fea0003800200 */
.L_x_5354:
        /* <DEDUP_REMOVED lines=42> */
.L_x_5352:
[----:B------:R-:W-:Y:S05]  /*bf90*/  BSYNC.RECONVERGENT B1 ;  /* 0x0000000000017941 */ /* 0x000fea0003800200 */
.L_x_5351:
        /* <DEDUP_REMOVED lines=21> */
.L_x_5358:
        /* <DEDUP_REMOVED lines=13> */
.L_x_5360:
[----:B------:R-:W-:Y:S05]  /*c1c0*/  BSYNC.RECONVERGENT B2 ;  /* 0x0000000000027941 */ /* 0x000fea0003800200 */
.L_x_5359:
        /* <DEDUP_REMOVED lines=42> */
.L_x_5357:
[----:B------:R-:W-:Y:S05]  /*c470*/  BSYNC.RECONVERGENT B1 ;  /* 0x0000000000017941 */ /* 0x000fea0003800200 */
.L_x_5356:
        /* <DEDUP_REMOVED lines=26> */
.L_x_5363:
        /* <DEDUP_REMOVED lines=13> */
.L_x_5365:
[----:B------:R-:W-:Y:S05]  /*c6f0*/  BSYNC.RECONVERGENT B2 ;  /* 0x0000000000027941 */ /* 0x000fea0003800200 */
.L_x_5364:
        /* <DEDUP_REMOVED lines=41> */
[----:B------:R-:W-:-:S07]  /*c990*/  HFMA2 R186, -RZ, RZ, 0, 0 ;  /* 0x00000000ffba7431 */ /* 0x000fce00000001ff */
.L_x_5362:
[----:B------:R-:W-:Y:S05]  /*c9a0*/  BSYNC.RECONVERGENT B1 ;  /* 0x0000000000017941 */ /* 0x000fea0003800200 */
.L_x_5361:
        /* <DEDUP_REMOVED lines=20> */
.L_x_5368:
        /* <DEDUP_REMOVED lines=13> */
.L_x_5370:
[----:B------:R-:W-:Y:S05]  /*cbc0*/  BSYNC.RECONVERGENT B2 ;  /* 0x0000000000027941 */ /* 0x000fea0003800200 */
.L_x_5369:
        /* <DEDUP_REMOVED lines=42> */
.L_x_5367:
[----:B------:R-:W-:Y:S05]  /*ce70*/  BSYNC.RECONVERGENT B1 ;  /* 0x0000000000017941 */ /* 0x000fea0003800200 */
.L_x_5366:
        /* <DEDUP_REMOVED lines=25> */
.L_x_5373:
        /* <DEDUP_REMOVED lines=13> */
.L_x_5375:
[----:B------:R-:W-:Y:S05]  /*d0e0*/  BSYNC.RECONVERGENT B2 ;  /* 0x0000000000027941 */ /* 0x000fea0003800200 */
.L_x_5374:
        /* <DEDUP_REMOVED lines=42> */
.L_x_5372:
[----:B------:R-:W-:Y:S05]  /*d390*/  BSYNC.RECONVERGENT B1 ;  /* 0x0000000000017941 */ /* 0x000fea0003800200 */
.L_x_5371:
[----:B------:R-:W-:Y:S01]  /*d3a0*/  I2FP.F32.U32 R23, R23 ;  /* 0x0000001700177245 */ /* 0x000fe20000201000 */
[----:B------:R-:W-:Y:S01]  /*d3b0*/  IMAD.U32 R186, R167, 0x10000, RZ ;  /* 0x00010000a7ba7824 */ /* 0x000fe200078e00ff */
        /* <DEDUP_REMOVED lines=19> */
.L_x_5378:
        /* <DEDUP_REMOVED lines=13> */
.L_x_5380:
[----:B------:R-:W-:Y:S05]  /*d5c0*/  BSYNC.RECONVERGENT B2 ;  /* 0x0000000000027941 */ /* 0x000fea0003800200 */
.L_x_5379:
        /* <DEDUP_REMOVED lines=42> */
.L_x_5377:
[----:B------:R-:W-:Y:S05]  /*d870*/  BSYNC.RECONVERGENT B1 ;  /* 0x0000000000017941 */ /* 0x000fea0003800200 */
.L_x_5376:
[----:B------:R-:W-:Y:S01]  /*d880*/  I2FP.F32.U32 R175, R175 ;  /* 0x000000af00af7245 */ /* 0x000fe20000201000 */
[----:B------:R-:W-:Y:S01]  /*d890*/  IMAD.U32 R186, R35, 0x10000, RZ ;  /* 0x0001000023ba7824 */ /* 0x000fe200078e00ff */
[----:B------:R-:W-:Y:S01]  /*d8a0*/  BSSY.RECONVERGENT B1, `(.L_x_5381) ;  /* 0x0000050000017945 */ /* 0x000fe20003800200 */
[----:B------:R-:W-:Y:S02]  /*d8b0*/  @P1 IMAD.U32 R190, R31, 0x10000, RZ ;  /* 0x000100001fbe1824 */ /* 0x000fe400078e00ff */
        /* <DEDUP_REMOVED lines=22> */
.L_x_5383:
        /* <DEDUP_REMOVED lines=13> */
.L_x_5385:
[----:B------:R-:W-:Y:S05]  /*daf0*/  BSYNC.RECONVERGENT B2 ;  /* 0x0000000000027941 */ /* 0x000fea0003800200 */
.L_x_5384:
        /* <DEDUP_REMOVED lines=42> */
.L_x_5382:
[----:B------:R-:W-:Y:S05]  /*dda0*/  BSYNC.RECONVERGENT B1 ;  /* 0x0000000000017941 */ /* 0x000fea0003800200 */
.L_x_5381:
        /* <DEDUP_REMOVED lines=20> */
.L_x_5388:
        /* <DEDUP_REMOVED lines=15> */
.L_x_5390:
[----:B------:R-:W-:Y:S05]  /*dfe0*/  BSYNC.RECONVERGENT B2 ;  /* 0x0000000000027941 */ /* 0x000fea0003800200 */
.L_x_5389:
        /* <DEDUP_REMOVED lines=42> */
.L_x_5387:
[----:B------:R-:W-:Y:S05]  /*e290*/  BSYNC.RECONVERGENT B1 ;  /* 0x0000000000017941 */ /* 0x000fea0003800200 */
.L_x_5386:
        /* <DEDUP_REMOVED lines=12> */
[----:B------:R-:W-:Y:S01]  /*e360*/  @P1 FADD.FTZ R176, R167, R176 ;  /* 0x000000b0a7b01221 */ /* 0x000fe20000010000 */
[----:B------:R-:W-:-:S04]  /*e370*/  @!P1 MOV R176, R167 ;  /* 0x000000a700b09202 */ /* 0x000fc80000000f00 */
[----:B------:R-:W-:-:S04]  /*e380*/  F2FP.BF16.F32.PACK_AB R167, RZ, R176 ;  /* 0x000000b0ffa7723e */ /* 0x000fc800000010ff */
[----:B------:R-:W-:Y:S01]  /*e390*/  PRMT R167, R181, 0x5410, R167 ;  /* 0x00005410b5a77816 */ /* 0x000fe200000000a7 */
[----:B------:R-:W-:Y:S06]  /*e3a0*/  BRA `(.L_x_5391) ;  /* 0x00000028004c7947 */ /* 0x000fec0003800000 */
.L_x_5310:
        /* <DEDUP_REMOVED lines=16> */
.L_x_5394:
        /* <DEDUP_REMOVED lines=13> */
.L_x_5396:
[----:B------:R-:W-:Y:S05]  /*e580*/  BSYNC.RECONVERGENT B2 ;  /* 0x0000000000027941 */ /* 0x000fea0003800200 */
.L_x_5395:
        /* <DEDUP_REMOVED lines=42> */
.L_x_5393:
[----:B------:R-:W-:Y:S05]  /*e830*/  BSYNC.RECONVERGENT B1 ;  /* 0x0000000000017941 */ /* 0x000fea0003800200 */
.L_x_5392:
        /* <DEDUP_REMOVED lines=26> */
.L_x_5399:
        /* <DEDUP_REMOVED lines=13> */
.L_x_5401:
[----:B------:R-:W-:Y:S05]  /*eab0*/  BSYNC.RECONVERGENT B2 ;  /* 0x0000000000027941 */ /* 0x000fea0003800200 */
.L_x_5400:
        /* <DEDUP_REMOVED lines=42> */
.L_x_5398:
[----:B------:R-:W-:Y:S05]  /*ed60*/  BSYNC.RECONVERGENT B1 ;  /* 0x0000000000017941 */ /* 0x000fea0003800200 */
.L_x_5397:
        /* <DEDUP_REMOVED lines=25> */
.L_x_5404:
        /* <DEDUP_REMOVED lines=13> */
.L_x_5406:
[----:B------:R-:W-:Y:S05]  /*efd0*/  BSYNC.RECONVERGENT B2 ;  /* 0x0000000000027941 */ /* 0x000fea0003800200 */
.L_x_5405:
        /* <DEDUP_REMOVED lines=42> */
.L_x_5403:
[----:B------:R-:W-:Y:S05]  /*f280*/  BSYNC.RECONVERGENT B1 ;  /* 0x0000000000017941 */ /* 0x000fea0003800200 */
.L_x_5402:
        /* <DEDUP_REMOVED lines=26> */
.L_x_5409:
        /* <DEDUP_REMOVED lines=13> */
.L_x_5411:
[----:B------:R-:W-:Y:S05]  /*f500*/  BSYNC.RECONVERGENT B2 ;  /* 0x0000000000027941 */ /* 0x000fea0003800200 */
.L_x_5410:
        /* <DEDUP_REMOVED lines=42> */
.L_x_5408:
[----:B------:R-:W-:Y:S05]  /*f7b0*/  BSYNC.RECONVERGENT B1 ;  /* 0x0000000000017941 */ /* 0x000fea0003800200 */
.L_x_5407:
        /* <DEDUP_REMOVED lines=25> */
.L_x_5414:
        /* <DEDUP_REMOVED lines=13> */
.L_x_5416:
[----:B------:R-:W-:Y:S05]  /*fa20*/  BSYNC.RECONVERGENT B2 ;  /* 0x0000000000027941 */ /* 0x000fea0003800200 */
.L_x_5415:
        /* <DEDUP_REMOVED lines=42> */
.L_x_5413:
[----:B------:R-:W-:Y:S05]  /*fcd0*/  BSYNC.RECONVERGENT B1 ;  /* 0x0000000000017941 */ /* 0x000fea0003800200 */
.L_x_5412:
        /* <DEDUP_REMOVED lines=11> */
[----:B------:R-:W-:-:S03]  /*fd90*/  PLOP3.LUT P2, PT, P2, PT, PT, 0x8, 0x80 ;  /* 0x000000000080781c */ /* 0x000fc6000174e170 */
[----:B------:R-:W-:Y:S01]  /*fda0*/  @P1 FADD.FTZ R172, R175, R172 ;  /* 0x000000acafac1221 */ /* 0x000fe20000010000 */
[----:B------:R-:W-:-:S04]  /*fdb0*/  PRMT R175, R166, 0x7632, R175 ;  /* 0x00007632a6af7816 */ /* 0x000fc800000000af */
        /* <DEDUP_REMOVED lines=10> */
.L_x_5419:
        /* <DEDUP_REMOVED lines=13> */
.L_x_5421:
[----:B------:R-:W-:Y:S05]  /*ff30*/  BSYNC.RECONVERGENT B2 ;  /* 0x0000000000027941 */ /* 0x000fea0003800200 */
.L_x_5420:
        /* <DEDUP_REMOVED lines=42> */
.L_x_5418:
[----:B------:R-:W-:Y:S05]  /*101e0*/  BSYNC.RECONVERGENT B1 ;  /* 0x0000000000017941 */ /* 0x000fea0003800200 */
.L_x_5417:
        /* <DEDUP_REMOVED lines=23> */
.L_x_5424:
        /* <DEDUP_REMOVED lines=13> */
.L_x_5426:
[----:B------:R-:W-:Y:S05]  /*10430*/  BSYNC.RECONVERGENT B2 ;  /* 0x0000000000027941 */ /* 0x000fea0003800200 */
.L_x_5425:
        /* <DEDUP_REMOVED lines=42> */
.L_x_5423:
[----:B------:R-:W-:Y:S05]  /*106e0*/  BSYNC.RECONVERGENT B1 ;  /* 0x0000000000017941 */ /* 0x000fea0003800200 */
.L_x_5422:
        /* <DEDUP_REMOVED lines=24> */
.L_x_5429:
        /* <DEDUP_REMOVED lines=13> */
.L_x_5431:
[----:B------:R-:W-:Y:S05]  /*10940*/  BSYNC.RECONVERGENT B2 ;  /* 0x0000000000027941 */ /* 0x000fea0003800200 */
.L_x_5430:
        /* <DEDUP_REMOVED lines=42> */
.L_x_5428:
[----:B------:R-:W-:Y:S05]  /*10bf0*/  BSYNC.RECONVERGENT B1 ;  /* 0x0000000000017941 */ /* 0x000fea0003800200 */
.L_x_5427:
[----:B------:R-:W-:Y:S01]  /*10c00*/  I2FP.F32.U32 R187, R187 ;  /* 0x000000bb00bb7245 */ /* 0x000fe20000201000 */
[----:B------:R-:W-:Y:S01]  /*10c10*/  IMAD.U32 R186, R181, 0x10000, RZ ;  /* 0x00010000b5ba7824 */ /* 0x000fe200078e00ff */
[----:B------:R-:W-:Y:S02]  /*10c20*/  @P1 SHF.L.U32 R181, R176, 0x10, RZ ;  /* 0x00000010b0b51819 */ /* 0x000fe400000006ff */
        /* <DEDUP_REMOVED lines=11> */
.L_x_5391:
[----:B------:R-:W-:Y:S01]  /*10ce0*/  SEL R189, RZ, 0x1000000, !P5 ;  /* 0x01000000ffbd7807 */ /* 0x000fe20006800000 */
[----:B------:R-:W-:Y:S01]  /*10cf0*/  IMAD.WIDE.U32 R192, R25, 0x8, R182 ;  /* 0x0000000819c07825 */ /* 0x000fe200078e00b6 */
[----:B------:R-:W-:Y:S01]  /*10d00*/  SEL R190, RZ, 0x10000, !P4 ;  /* 0x00010000ffbe7807 */ /* 0x000fe20006000000 */
[----:B------:R-:W0:Y:S01]  /*10d10*/  @P1 LDC.64 R186, c[0x0][0x3a0] ;  /* 0x0000e800ffba1b82 */ /* 0x000e220000000a00 */
[----:B------:R-:W-:Y:S02]  /*10d20*/  SEL R199, RZ, 0x100, !P3 ;  /* 0x00000100ffc77807 */ /* 0x000fe40005800000 */
[C---:B------:R-:W-:Y:S02]  /*10d30*/  LOP3.LUT P5, RZ, R10.reuse, 0x8, RZ, 0xc0, !PT ;  /* 0x000000080aff7812 */ /* 0x040fe400078ac0ff */
[C---:B------:R-:W-:Y:S02]  /*10d40*/  LOP3.LUT P4, RZ, R10.reuse, 0x4, RZ, 0xc0, !PT ;  /* 0x000000040aff7812 */ /* 0x040fe4000788c0ff */
[C---:B------:R-:W-:Y:S01]  /*10d50*/  LOP3.LUT P3, RZ, R10.reuse, 0x2, RZ, 0xc0, !PT ;  /* 0x000000020aff7812 */ /* 0x040fe2000786c0ff */
[----:B------:R-:W1:Y:S01]  /*10d60*/  @P0 LDC.64 R180, c[0x0][0x398] ;  /* 0x0000e600ffb40b82 */ /* 0x000e620000000a00 */
[----:B------:R-:W-:-:S02]  /*10d70*/  LOP3.LUT P6, RZ, R10, 0x10, RZ, 0xc0, !PT ;  /* 0x000000100aff7812 */ /* 0x000fc400078cc0ff */
[----:B------:R-:W-:Y:S02]  /*10d80*/  SEL R177, RZ, 0x1000000, !P3 ;  /* 0x01000000ffb17807 */ /* 0x000fe40005800000 */
[----:B------:R-:W-:Y:S02]  /*10d90*/  SEL R188, RZ, 0x10000, !P4 ;  /* 0x00010000ffbc7807 */ /* 0x000fe40006000000 */
[----:B------:R-:W-:Y:S02]  /*10da0*/  SEL R179, RZ, 0x100, !P5 ;  /* 0x00000100ffb37807 */ /* 0x000fe40006800000 */
[----:B------:R-:W-:Y:S02]  /*10db0*/  LOP3.LUT R199, R199, R189, R190, 0xfe, !PT ;  /* 0x000000bdc7c77212 */ /* 0x000fe400078efebe */
[----:B------:R-:W-:Y:S02]  /*10dc0*/  SEL R198, RZ, 0x1, !P2 ;  /* 0x00000001ffc67807 */ /* 0x000fe40005000000 */
[----:B------:R-:W-:Y:S01]  /*10dd0*/  LOP3.LUT R179, R179, R177, R188, 0xfe, !PT ;  /* 0x000000b1b3b37212 */ /* 0x000fe200078efebc */
[----:B------:R-:W-:Y:S01]  /*10de0*/  IMAD.WIDE.U32 R188, R25, 0x10, R184 ;  /* 0x0000001019bc7825 */ /* 0x000fe200078e00b8 */
[----:B------:R-:W-:-:S02]  /*10df0*/  SEL R190, RZ, 0x1, !P6 ;  /* 0x00000001ffbe7807 */ /* 0x000fc40007000000 */
[----:B------:R-:W-:Y:S01]  /*10e00*/  LOP3.LUT R199, R199, R198, RZ, 0xfc, !PT ;  /* 0x000000c6c7c77212 */ /* 0x000fe200078efcff */
[----:B------:R-:W-:Y:S01]  /*10e10*/  VIADD R177, R7, 0x40 ;  /* 0x0000004007b17836 */ /* 0x000fe20000000000 */
[----:B------:R-:W-:Y:S01]  /*10e20*/  LOP3.LUT R198, R179, R190, RZ, 0xfc, !PT ;  /* 0x000000beb3c67212 */ /* 0x000fe200078efcff */
[----:B------:R2:W-:Y:S02]  /*10e30*/  STG.E.128 desc[UR8][R188.64], R164 ;  /* 0x000000a4bc007986 */ /* 0x0005e4000c101d08 */
[----:B0-----:R-:W-:Y:S02]  /*10e40*/  @P1 IMAD.WIDE.U32 R190, R177, 0x10, R186 ;  /* 0x00000010b1be1825 */ /* 0x001fe400078e00ba */
        /* <DEDUP_REMOVED lines=22> */
.L_x_5432:
        /* <DEDUP_REMOVED lines=30> */
.L_x_5436:
        /* <DEDUP_REMOVED lines=13> */
.L_x_5438:
[----:B------:R-:W-:Y:S05]  /*11260*/  BSYNC.RECONVERGENT B2 ;  /* 0x0000000000027941 */ /* 0x000fea0003800200 */
.L_x_5437:
        /* <DEDUP_REMOVED lines=41> */
[----:B------:R-:W-:-:S07]  /*11500*/  LOP3.LUT R196, R22, UR30, R193, 0x96, !PT ;  /* 0x0000001e16c47c12 */ /* 0x000fce000f8e96c1 */
.L_x_5435:
[----:B------:R-:W-:Y:S05]  /*11510*/  BSYNC.RECONVERGENT B1 ;  /* 0x0000000000017941 */ /* 0x000fea0003800200 */
.L_x_5434:
[----:B------:R-:W-:Y:S01]  /*11520*/  I2FP.F32.U32 R17, R17 ;  /* 0x0000001100117245 */ /* 0x000fe20000201000 */
[----:B------:R-:W-:Y:S01]  /*11530*/  IMAD.U32 R22, R164, 0x10000, RZ ;  /* 0x00010000a4167824 */ /* 0x000fe200078e00ff */
[----:B------:R-:W-:Y:S01]  /*11540*/  ISETP.NE.AND P3, PT, R23, 0x1, PT ;  /* 0x000000011700780c */ /* 0x000fe20003f65270 */
[----:B------:R-:W-:Y:S01]  /*11550*/  BSSY.RECONVERGENT B1, `(.L_x_5439) ;  /* 0x000004c000017945 */ /* 0x000fe20003800200 */
[----:B------:R-:W-:Y:S01]  /*11560*/  LOP3.LUT R10, R10, 0xffffffef, RZ, 0xc0, !PT ;  /* 0xffffffef0a0a7812 */ /* 0x000fe200078ec0ff */
[----:B------:R-:W-:Y:S01]  /*11570*/  FFMA.FTZ R17, R17, R26, 1.1641532182693481445e-10 ;  /* 0x2f00000011117423 */ /* 0x000fe2000001001a */
[----:B------:R-:W-:Y:S01]  /*11580*/  PRMT R19, R164, 0x7632, R19 ;  /* 0x00007632a4137816 */ /* 0x000fe20000000013 */
[----:B------:R-:W-:Y:S01]  /*11590*/  IMAD.MOV.U32 R24, RZ, RZ, 0x2 ;  /* 0x00000002ff187424 */ /* 0x000fe200078e00ff */
[----:B------:R-:W-:Y:S02]  /*115a0*/  MOV R21, R212 ;  /* 0x000000d400157202 */ /* 0x000fe40000000f00 */
[----:B------:R-:W-:Y:S01]  /*115b0*/  FSETP.GTU.FTZ.AND P2, PT, R17, R168, PT ;  /* 0x000000a81100720b */ /* 0x000fe20003f5c000 */
[----:B------:R-:W-:-:S03]  /*115c0*/  FMUL.FTZ R17, R22, R27 ;  /* 0x0000001b16117220 */ /* 0x000fc60000410000 */
        /* <DEDUP_REMOVED lines=12> */
.L_x_5441:
        /* <DEDUP_REMOVED lines=13> */
.L_x_5443:
[----:B------:R-:W-:Y:S05]  /*11760*/  BSYNC.RECONVERGENT B2 ;  /* 0x0000000000027941 */ /* 0x000fea0003800200 */
.L_x_5442:
        /* <DEDUP_REMOVED lines=42> */
.L_x_5440:
[----:B------:R-:W-:Y:S05]  /*11a10*/  BSYNC.RECONVERGENT B1 ;  /* 0x0000000000017941 */ /* 0x000fea0003800200 */
.L_x_5439:
        /* <DEDUP_REMOVED lines=25> */
.L_x_5446:
        /* <DEDUP_REMOVED lines=13> */
.L_x_5448:
[----:B------:R-:W-:Y:S05]  /*11c80*/  BSYNC.RECONVERGENT B2 ;  /* 0x0000000000027941 */ /* 0x000fea0003800200 */
.L_x_5447:
        /* <DEDUP_REMOVED lines=42> */
.L_x_5445:
[----:B------:R-:W-:Y:S05]  /*11f30*/  BSYNC.RECONVERGENT B1 ;  /* 0x0000000000017941 */ /* 0x000fea0003800200 */
.L_x_5444:
        /* <DEDUP_REMOVED lines=22> */
.L_x_5451:
        /* <DEDUP_REMOVED lines=13> */
.L_x_5453:
[----:B------:R-:W-:Y:S05]  /*12170*/  BSYNC.RECONVERGENT B2 ;  /* 0x0000000000027941 */ /* 0x000fea0003800200 */
.L_x_5452:
        /* <DEDUP_REMOVED lines=42> */
.L_x_5450:
[----:B------:R-:W-:Y:S05]  /*12420*/  BSYNC.RECONVERGENT B1 ;  /* 0x0000000000017941 */ /* 0x000fea0003800200 */
.L_x_5449:
[----:B------:R-:W-:Y:S01]  /*12430*/  I2FP.F32.U32 R21, R21 ;  /* 0x0000001500157245 */ /* 0x000fe20000201000 */
[----:B------:R-:W-:Y:S01]  /*12440*/  BSSY.RECONVERGENT B1, `(.L_x_5454) ;  /* 0x0000050000017945 */ /* 0x000fe20003800200 */
[----:B------:R-:W-:Y:S01]  /*12450*/  SHF.L.U32 R18, R18, 0x10, RZ ;  /* 0x0000001012127819 */ /* 0x000fe200000006ff */
[----:B------:R-:W-:Y:S01]  /*12460*/  HFMA2 R23, -RZ, RZ, 0, 1.1920928955078125e-07 ;  /* 0x00000002ff177431 */ /* 0x000fe200000001ff */
[----:B------:R-:W-:Y:S01]  /*12470*/  ISETP.NE.AND P3, PT, R24, 0x1, PT ;  /* 0x000000011800780c */ /* 0x000fe20003f65270 */
[----:B------:R-:W-:Y:S02]  /*12480*/  FFMA.FTZ R21, R21, R26, 1.1641532182693481445e-10 ;  /* 0x2f00000015157423 */ /* 0x000fe4000001001a */
[----:B------:R-:W-:-:S03]  /*12490*/  FMUL.FTZ R18, R18, R27 ;  /* 0x0000001b12127220 */ /* 0x000fc60000410000 */
[----:B------:R-:W-:-:S04]  /*124a0*/  FSETP.GTU.FTZ.AND P2, PT, R21, R168, PT ;  /* 0x000000a81500720b */ /* 0x000fc80003f5c000 */
[----:B------:R-:W-:Y:S01]  /*124b0*/  FSEL R22, R18, RZ, !P2 ;  /* 0x000000ff12167208 */ /* 0x000fe20005000000 */
[----:B------:R-:W-:-:S04]  /*124c0*/  @P1 IMAD.U32 R18, R179, 0x10000, RZ ;  /* 0x00010000b3121824 */ /* 0x000fc800078e00ff */
        /* <DEDUP_REMOVED lines=15> */
.L_x_5456:
        /* <DEDUP_REMOVED lines=13> */
.L_x_5458:
[----:B------:R-:W-:Y:S05]  /*12690*/  BSYNC.RECONVERGENT B2 ;  /* 0x0000000000027941 */ /* 0x000fea0003800200 */
.L_x_5457:
        /* <DEDUP_REMOVED lines=42> */
.L_x_5455:
[----:B------:R-:W-:Y:S05]  /*12940*/  BSYNC.RECONVERGENT B1 ;  /* 0x0000000000017941 */ /* 0x000fea0003800200 */
.L_x_5454:
        /* <DEDUP_REMOVED lines=23> */
.L_x_5461:
        /* <DEDUP_REMOVED lines=13> */
.L_x_5463:
[----:B------:R-:W-:Y:S05]  /*12b90*/  BSYNC.RECONVERGENT B2 ;  /* 0x0000000000027941 */ /* 0x000fea0003800200 */
.L_x_5462:
        /* <DEDUP_REMOVED lines=42> */
.L_x_5460:
[----:B------:R-:W-:Y:S05]  /*12e40*/  BSYNC.RECONVERGENT B1 ;  /* 0x0000000000017941 */ /* 0x000fea0003800200 */
.L_x_5459:
        /* <DEDUP_REMOVED lines=25> */
.L_x_5466:
        /* <DEDUP_REMOVED lines=13> */
.L_x_5468:
[----:B------:R-:W-:Y:S05]  /*130b0*/  BSYNC.RECONVERGENT B2 ;  /* 0x0000000000027941 */ /* 0x000fea0003800200 */
.L_x_5467:
        /* <DEDUP_REMOVED lines=42> */
.L_x_5465:
[----:B------:R-:W-:Y:S05]  /*13360*/  BSYNC.RECONVERGENT B1 ;  /* 0x0000000000017941 */ /* 0x000fea0003800200 */
.L_x_5464:
        /* <DEDUP_REMOVED lines=22> */
.L_x_5471:
        /* <DEDUP_REMOVED lines=13> */
.L_x_5473:
[----:B------:R-:W-:Y:S05]  /*135a0*/  BSYNC.RECONVERGENT B2 ;  /* 0x0000000000027941 */ /* 0x000fea0003800200 */
.L_x_5472:
        /* <DEDUP_REMOVED lines=42> */
.L_x_5470:
[----:B------:R-:W-:Y:S05]  /*13850*/  BSYNC.RECONVERGENT B1 ;  /* 0x0000000000017941 */ /* 0x000fea0003800200 */
.L_x_5469:
[----:B------:R-:W-:Y:S01]  /*13860*/  I2FP.F32.U32 R23, R23 ;  /* 0x0000001700177245 */ /* 0x000fe20000201000 */
[----:B------:R-:W-:Y:S01]  /*13870*/  BSSY.RECONVERGENT B1, `(.L_x_5474) ;  /* 0x0000050000017945 */ /* 0x000fe20003800200 */
[----:B------:R-:W-:Y:S01]  /*13880*/  SHF.L.U32 R20, R20, 0x10, RZ ;  /* 0x0000001014147819 */ /* 0x000fe200000006ff */
[----:B------:R-:W-:Y:S02]  /*13890*/  HFMA2 R192, -RZ, RZ, 0, 1.1920928955078125e-07 ;  /* 0x00000002ffc07431 */ /* 0x000fe400000001ff */
[----:B------:R-:W-:Y:S02]  /*138a0*/  FFMA.FTZ R23, R23, R26, 1.1641532182693481445e-10 ;  /* 0x2f00000017177423 */ /* 0x000fe4000001001a */
[----:B------:R-:W-:-:S03]  /*138b0*/  FMUL.FTZ R20, R20, R27 ;  /* 0x0000001b14147220 */ /* 0x000fc60000410000 */
[----:B------:R-:W-:-:S04]  /*138c0*/  FSETP.GTU.FTZ.AND P2, PT, R23, R168, PT ;  /* 0x000000a81700720b */ /* 0x000fc80003f5c000 */
[----:B------:R-:W-:Y:S01]  /*138d0*/  FSEL R22, R20, RZ, !P2 ;  /* 0x000000ff14167208 */ /* 0x000fe20005000000 */
[----:B------:R-:W-:-:S04]  /*138e0*/  @P1 IMAD.U32 R20, R181, 0x10000, RZ ;  /* 0x00010000b5141824 */ /* 0x000fc800078e00ff */
        /* <DEDUP_REMOVED lines=16> */
.L_x_5476:
        /* <DEDUP_REMOVED lines=13> */
.L_x_5478:
[----:B------:R-:W-:Y:S05]  /*13ac0*/  BSYNC.RECONVERGENT B2 ;  /* 0x0000000000027941 */ /* 0x000fea0003800200 */
.L_x_5477:
        /* <DEDUP_REMOVED lines=42> */
.L_x_5475:
[----:B------:R-:W-:Y:S05]  /*13d70*/  BSYNC.RECONVERGENT B1 ;  /* 0x0000000000017941 */ /* 0x000fea0003800200 */
.L_x_5474:
        /* <DEDUP_REMOVED lines=21> */
.L_x_5481:
        /* <DEDUP_REMOVED lines=13> */
.L_x_5483:
[----:B------:R-:W-:Y:S05]  /*13fa0*/  BSYNC.RECONVERGENT B2 ;  /* 0x0000000000027941 */ /* 0x000fea0003800200 */
.L_x_5482:
        /* <DEDUP_REMOVED lines=42> */
.L_x_5480:
[----:B------:R-:W-:Y:S05]  /*14250*/  BSYNC.RECONVERGENT B1 ;  /* 0x0000000000017941 */ /* 0x000fea0003800200 */
.L_x_5479:
        /* <DEDUP_REMOVED lines=26> */
.L_x_5486:
        /* <DEDUP_REMOVED lines=13> */
.L_x_5488:
[----:B------:R-:W-:Y:S05]  /*144d0*/  BSYNC.RECONVERGENT B2 ;  /* 0x0000000000027941 */ /* 0x000fea0003800200 */
.L_x_5487:
        /* <DEDUP_REMOVED lines=40> */
[----:B------:R-:W-:Y:S02]  /*14760*/  IMAD.MOV.U32 R23, RZ, RZ, R190 ;  /* 0x000000ffff177224 */ /* 0x000fe400078e00be */
[----:B------:R-:W-:-:S07]  /*14770*/  IMAD.MOV.U32 R190, RZ, RZ, R22 ;  /* 0x000000ffffbe7224 */ /* 0x000fce00078e0016 */
.L_x_5485:
[----:B------:R-:W-:Y:S05]  /*14780*/  BSYNC.RECONVERGENT B1 ;  /* 0x0000000000017941 */ /* 0x000fea0003800200 */
.L_x_5484:
        /* <DEDUP_REMOVED lines=20> */
.L_x_5491:
        /* <DEDUP_REMOVED lines=13> */
.L_x_5493:
[----:B------:R-:W-:Y:S05]  /*149a0*/  BSYNC.RECONVERGENT B2 ;  /* 0x0000000000027941 */ /* 0x000fea0003800200 */
.L_x_5492:
        /* <DEDUP_REMOVED lines=37> */
[----:B------:R-:W-:-:S04]  /*14c00*/  IMAD.WIDE.U32 R212, R212, -0x326172a9, RZ ;  /* 0xcd9e8d57d4d47825 */ /* 0x000fc800078e00ff */
[----:B------:R-:W-:Y:S01]  /*14c10*/  IMAD.WIDE.U32 R22, R22, -0x2daee0ad, RZ ;  /* 0xd2511f5316167825 */ /* 0x000fe200078e00ff */
[----:B------:R-:W-:-:S03]  /*14c20*/  LOP3.LUT R197, R198, UR29, R213, 0x96, !PT ;  /* 0x0000001dc6c57c12 */ /* 0x000fc6000f8e96d5 */
[----:B------:R-:W-:Y:S01]  /*14c30*/  IMAD.MOV.U32 R190, RZ, RZ, R22 ;  /* 0x000000ffffbe7224 */ /* 0x000fe200078e0016 */
[----:B------:R-:W-:-:S07]  /*14c40*/  LOP3.LUT R196, R196, UR30, R23, 0x96, !PT ;  /* 0x0000001ec4c47c12 */ /* 0x000fce000f8e9617 */
.L_x_5490:
[----:B------:R-:W-:Y:S05]  /*14c50*/  BSYNC.RECONVERGENT B1 ;  /* 0x0000000000017941 */ /* 0x000fea0003800200 */
.L_x_5489:
        /* <DEDUP_REMOVED lines=12> */
[----:B------:R-:W-:Y:S01]  /*14d20*/  @P1 FADD.FTZ R188, R200, R187 ;  /* 0x000000bbc8bc1221 */ /* 0x000fe20000010000 */
        /* <DEDUP_REMOVED lines=12> */
.L_x_5496:
        /* <DEDUP_REMOVED lines=13> */
.L_x_5498:
[----:B------:R-:W-:Y:S05]  /*14ec0*/  BSYNC.RECONVERGENT B2 ;  /* 0x0000000000027941 */ /* 0x000fea0003800200 */
.L_x_5497:
        /* <DEDUP_REMOVED lines=42> */
.L_x_5495:
[----:B------:R-:W-:Y:S05]  /*15170*/  BSYNC.RECONVERGENT B1 ;  /* 0x0000000000017941 */ /* 0x000fea0003800200 */
.L_x_5494:
        /* <DEDUP_REMOVED lines=21> */
.L_x_5501:
        /* <DEDUP_REMOVED lines=13> */
.L_x_5503:
[----:B------:R-:W-:Y:S05]  /*153a0*/  BSYNC.RECONVERGENT B2 ;  /* 0x0000000000027941 */ /* 0x000fea0003800200 */
.L_x_5502:
        /* <DEDUP_REMOVED lines=42> */
.L_x_5500:
[----:B------:R-:W-:Y:S05]  /*15650*/  BSYNC.RECONVERGENT B1 ;  /* 0x0000000000017941 */ /* 0x000fea0003800200 */
.L_x_5499:
[----:B------:R-:W-:Y:S01]  /*15660*/  I2FP.F32.U32 R167, R167 ;  /* 0x000000a700a77245 */ /* 0x000fe20000201000 */
[----:B------:R-:W-:Y:S01]  /*15670*/  @P1 IMAD.U32 R200, R31, 0x10000, RZ ;  /* 0x000100001fc81824 */ /* 0x000fe200078e00ff */
[----:B------:R-:W-:Y:S01]  /*15680*/  SHF.L.U32 R192, R35, 0x10, RZ ;  /* 0x0000001023c07819 */ /* 0x000fe200000006ff */
[----:B------:R-:W-:Y:S01]  /*15690*/  BSSY.RECONVERGENT B1, `(.L_x_5504) ;  /* 0x000004f000017945 */ /* 0x000fe20003800200 */
[----:B------:R-:W-:Y:S02]  /*156a0*/  IMAD.MOV.U32 R193, RZ, RZ, R212 ;  /* 0x000000ffffc17224 */ /* 0x000fe400078e00d4 */
        /* <DEDUP_REMOVED lines=21> */
.L_x_5506:
        /* <DEDUP_REMOVED lines=13> */
.L_x_5508:
[----:B------:R-:W-:Y:S05]  /*158d0*/  BSYNC.RECONVERGENT B2 ;  /* 0x0000000000027941 */ /* 0x000fea0003800200 */
.L_x_5507:
        /* <DEDUP_REMOVED lines=42> */
.L_x_5505:
[----:B------:R-:W-:Y:S05]  /*15b80*/  BSYNC.RECONVERGENT B1 ;  /* 0x0000000000017941 */ /* 0x000fea0003800200 */
.L_x_5504:
        /* <DEDUP_REMOVED lines=20> */
.L_x_5511:
        /* <DEDUP_REMOVED lines=15> */
.L_x_5513:
[----:B------:R-:W-:Y:S05]  /*15dc0*/  BSYNC.RECONVERGENT B2 ;  /* 0x0000000000027941 */ /* 0x000fea0003800200 */
.L_x_5512:
        /* <DEDUP_REMOVED lines=42> */
.L_x_5510:
[----:B------:R-:W-:Y:S05]  /*16070*/  BSYNC.RECONVERGENT B1 ;  /* 0x0000000000017941 */ /* 0x000fea0003800200 */
.L_x_5509:
        /* <DEDUP_REMOVED lines=10> */
[----:B------:R-:W-:-:S03]  /*16120*/  SEL R192, RZ, 0x1, P6 ;  /* 0x00000001ffc07807 */ /* 0x000fc60003000000 */
[----:B------:R-:W-:Y:S01]  /*16130*/  FADD.FTZ R204, R204, R193 ;  /* 0x000000c1cccc7221 */ /* 0x000fe20000010000 */
[----:B------:R-:W-:-:S03]  /*16140*/  PRMT R24, R192, 0x7610, R24 ;  /* 0x00007610c0187816 */ /* 0x000fc60000000018 */
[----:B------:R-:W-:Y:S01]  /*16150*/  @P1 FADD.FTZ R189, R204, R189 ;  /* 0x000000bdccbd1221 */ /* 0x000fe20000010000 */
[----:B------:R-:W-:-:S05]  /*16160*/  @!P1 IMAD.MOV.U32 R189, RZ, RZ, R204 ;  /* 0x000000ffffbd9224 */ /* 0x000fca00078e00cc */
[----:B------:R-:W-:-:S04]  /*16170*/  F2FP.BF16.F32.PACK_AB R193, RZ, R189 ;  /* 0x000000bdffc1723e */ /* 0x000fc800000010ff */
[----:B------:R-:W-:Y:S01]  /*16180*/  PRMT R167, R167, 0x5410, R193 ;  /* 0x00005410a7a77816 */ /* 0x000fe200000000c1 */
[----:B------:R-:W-:Y:S06]  /*16190*/  BRA `(.L_x_5514) ;  /* 0x00000028004c7947 */ /* 0x000fec0003800000 */
.L_x_5433:
        /* <DEDUP_REMOVED lines=16> */
.L_x_5517:
        /* <DEDUP_REMOVED lines=13> */
.L_x_5519:
[----:B------:R-:W-:Y:S05]  /*16370*/  BSYNC.RECONVERGENT B2 ;  /* 0x0000000000027941 */ /* 0x000fea0003800200 */
.L_x_5518:
        /* <DEDUP_REMOVED lines=42> */
.L_x_5516:
[----:B------:R-:W-:Y:S05]  /*16620*/  BSYNC.RECONVERGENT B1 ;  /* 0x0000000000017941 */ /* 0x000fea0003800200 */
.L_x_5515:
[----:B------:R-:W-:Y:S01]  /*16630*/  I2FP.F32.U32 R191, R180 ;  /* 0x000000b400bf7245 */ /* 0x000fe20000201000 */
[----:B-----5:R-:W-:Y:S01]  /*16640*/  IMAD.U32 R178, R164, 0x10000, RZ ;  /* 0x00010000a4b27824 */ /* 0x020fe200078e00ff */
        /* <DEDUP_REMOVED lines=24> */
.L_x_5522:
        /* <DEDUP_REMOVED lines=13> */
.L_x_5524:
[----:B------:R-:W-:Y:S05]  /*168a0*/  BSYNC.RECONVERGENT B2 ;  /* 0x0000000000027941 */ /* 0x000fea0003800200 */
.L_x_5523:
        /* <DEDUP_REMOVED lines=42> */
.L_x_5521:
[----:B------:R-:W-:Y:S05]  /*16b50*/  BSYNC.RECONVERGENT B1 ;  /* 0x0000000000017941 */ /* 0x000fea0003800200 */
.L_x_5520:
        /* <DEDUP_REMOVED lines=25> */
.L_x_5527:
        /* <DEDUP_REMOVED lines=13> */
.L_x_5529:
[----:B------:R-:W-:Y:S05]  /*16dc0*/  BSYNC.RECONVERGENT B2 ;  /* 0x0000000000027941 */ /* 0x000fea0003800200 */
.L_x_5528:
        /* <DEDUP_REMOVED lines=42> */
.L_x_5526:
[----:B------:R-:W-:Y:S05]  /*17070*/  BSYNC.RECONVERGENT B1 ;  /* 0x0000000000017941 */ /* 0x000fea0003800200 */
.L_x_5525:
        /* <DEDUP_REMOVED lines=26> */
.L_x_5532:
        /* <DEDUP_REMOVED lines=13> */
.L_x_5534:
[----:B------:R-:W-:Y:S05]  /*172f0*/  BSYNC.RECONVERGENT B2 ;  /* 0x0000000000027941 */ /* 0x000fea0003800200 */
.L_x_5533:
        /* <DEDUP_REMOVED lines=42> */
.L_x_5531:
[----:B------:R-:W-:Y:S05]  /*175a0*/  BSYNC.RECONVERGENT B1 ;  /* 0x0000000000017941 */ /* 0x000fea0003800200 */
.L_x_5530:
        /* <DEDUP_REMOVED lines=25> */
.L_x_5537:
        /* <DEDUP_REMOVED lines=13> */
.L_x_5539:
[----:B------:R-:W-:Y:S05]  /*17810*/  BSYNC.RECONVERGENT B2 ;  /* 0x0000000000027941 */ /* 0x000fea0003800200 */
.L_x_5538:
        /* <DEDUP_REMOVED lines=42> */
.L_x_5536:
[----:B------:R-:W-:Y:S05]  /*17ac0*/  BSYNC.RECONVERGENT B1 ;  /* 0x0000000000017941 */ /* 0x000fea0003800200 */
.L_x_5535:
[----:B------:R-:W-:Y:S01]  /*17ad0*/  I2FP.F32.U32 R193, R186 ;  /* 0x000000ba00c17245 */ /* 0x000fe20000201000 */
[----:B------:R-:W-:Y:S01]  /*17ae0*/  IMAD.U32 R186, R166, 0x10000, RZ ;  /* 0x00010000a6ba7824 */ /* 0x000fe200078e00ff */
[----:B------:R-:W-:Y:S01]  /*17af0*/  ISETP.NE.AND P3, PT, R198, 0x1, PT ;  /* 0x00000001c600780c */ /* 0x000fe20003f65270 */
[----:B------:R-:W-:Y:S01]  /*17b00*/  BSSY.RECONVERGENT B1, `(.L_x_5540) ;  /* 0x000004d000017945 */ /* 0x000fe20003800200 */
[----:B------:R-:W-:Y:S01]  /*17b10*/  PRMT R166, R166, 0x7632, R166 ;  /* 0x00007632a6a67816 */ /* 0x000fe200000000a6 */
[----:B------:R-:W-:Y:S01]  /*17b20*/  FFMA.FTZ R193, R193, R26, 1.1641532182693481445e-10 ;  /* 0x2f000000c1c17423 */ /* 0x000fe2000001001a */
[----:B------:R-:W-:Y:S01]  /*17b30*/  FMUL.FTZ R186, R186, R27 ;  /* 0x0000001bbaba7220 */ /* 0x000fe20000410000 */
[----:B------:R-:W-:Y:S01]  /*17b40*/  MOV R200, 0x2 ;  /* 0x0000000200c87802 */ /* 0x000fe20000000f00 */
[----:B------:R-:W-:Y:S02]  /*17b50*/  IMAD.MOV.U32 R188, RZ, RZ, R212 ;  /* 0x000000ffffbc7224 */ /* 0x000fe400078e00d4 */
[----:B------:R-:W-:Y:S01]  /*17b60*/  FSETP.GTU.FTZ.AND P2, PT, R193, R168, PT ;  /* 0x000000a8c100720b */ /* 0x000fe20003f5c000 */
[----:B------:R-:W-:-:S03]  /*17b70*/  @P1 IMAD.U32 R193, R30, 0x10000, RZ ;  /* 0x000100001ec11824 */ /* 0x000fc600078e00ff */
        /* <DEDUP_REMOVED lines=13> */
.L_x_5542:
        /* <DEDUP_REMOVED lines=13> */
.L_x_5544:
[----:B------:R-:W-:Y:S05]  /*17d20*/  BSYNC.RECONVERGENT B2 ;  /* 0x0000000000027941 */ /* 0x000fea0003800200 */
.L_x_5543:
        /* <DEDUP_REMOVED lines=42> */
.L_x_5541:
[----:B------:R-:W-:Y:S05]  /*17fd0*/  BSYNC.RECONVERGENT B1 ;  /* 0x0000000000017941 */ /* 0x000fea0003800200 */
.L_x_5540:
[----:B------:R-:W-:Y:S01]  /*17fe0*/  I2FP.F32.U32 R199, R188 ;  /* 0x000000bc00c77245 */ /* 0x000fe20000201000 */
[----:B------:R-:W-:Y:S01]  /*17ff0*/  IMAD.U32 R166, R166, 0x10000, RZ ;  /* 0x00010000a6a67824 */ /* 0x000fe200078e00ff */
[----:B------:R-:W-:Y:S01]  /*18000*/  ISETP.NE.AND P4, PT, R200, 0x1, PT ;  /* 0x00000001c800780c */ /* 0x000fe20003f85270 */
[----:B------:R-:W-:Y:S01]  /*18010*/  @P1 IMAD.U32 R187, R187, 0x10000, RZ ;  /* 0x00010000bbbb1824 */ /* 0x000fe200078e00ff */
[----:B------:R-:W-:Y:S01]  /*18020*/  BSSY.RECONVERGENT B1, `(.L_x_5545) ;  /* 0x000004b000017945 */ /* 0x000fe20003800200 */
[----:B------:R-:W-:Y:S01]  /*18030*/  FFMA.FTZ R199, R199, R26, 1.1641532182693481445e-10 ;  /* 0x2f000000c7c77423 */ /* 0x000fe2000001001a */
[----:B------:R-:W-:-:S04]  /*18040*/  FMUL.FTZ R166, R166, R27 ;  /* 0x0000001ba6a67220 */ /* 0x000fc80000410000 */
[----:B------:R-:W-:Y:S02]  /*18050*/  FSETP.GTU.FTZ.AND P3, PT, R199, R168, PT ;  /* 0x000000a8c700720b */ /* 0x000fe40003f7c000 */
[----:B------:R-:W-:Y:S02]  /*18060*/  MOV R199, 0x2 ;  /* 0x0000000200c77802 */ /* 0x000fe40000000f00 */
        /* <DEDUP_REMOVED lines=14> */
.L_x_5547:
        /* <DEDUP_REMOVED lines=13> */
.L_x_5549:
[----:B------:R-:W-:Y:S05]  /*18220*/  BSYNC.RECONVERGENT B2 ;  /* 0x0000000000027941 */ /* 0x000fea0003800200 */
.L_x_5548:
        /* <DEDUP_REMOVED lines=42> */
.L_x_5546:
[----:B------:R-:W-:Y:S05]  /*184d0*/  BSYNC.RECONVERGENT B1 ;  /* 0x0000000000017941 */ /* 0x000fea0003800200 */
.L_x_5545:
        /* <DEDUP_REMOVED lines=24> */
.L_x_5552:
        /* <DEDUP_REMOVED lines=13> */
.L_x_5554:
[----:B------:R-:W-:Y:S05]  /*18730*/  BSYNC.RECONVERGENT B2 ;  /* 0x0000000000027941 */ /* 0x000fea0003800200 */
.L_x_5553:
        /* <DEDUP_REMOVED lines=42> */
.L_x_5551:
[----:B------:R-:W-:Y:S05]  /*189e0*/  BSYNC.RECONVERGENT B1 ;  /* 0x0000000000017941 */ /* 0x000fea0003800200 */
.L_x_5550:
        /* <DEDUP_REMOVED lines=13> */
[----:B------:R-:W-:-:S07]  /*18ac0*/  PRMT R167, R202, 0x5410, R167 ;  /* 0x00005410caa77816 */ /* 0x000fce00000000a7 */
.L_x_5514:
[----:B------:R-:W-:Y:S01]  /*18ad0*/  SEL R203, RZ, 0x1000000, !P5 ;  /* 0x01000000ffcb7807 */ /* 0x000fe20006800000 */
[----:B------:R-:W0:Y:S01]  /*18ae0*/  @P1 LDC.64 R198, c[0x0][0x3a0] ;  /* 0x0000e800ffc61b82 */ /* 0x000e220000000a00 */
[----:B------:R-:W-:Y:S02]  /*18af0*/  SEL R202, RZ, 0x10000, !P4 ;  /* 0x00010000ffca7807 */ /* 0x000fe40006000000 */
[----:B------:R-:W-:Y:S02]  /*18b00*/  SEL R205, RZ, 0x100, !P3 ;  /* 0x00000100ffcd7807 */ /* 0x000fe40005800000 */
[C---:B------:R-:W-:Y:S02]  /*18b10*/  LOP3.LUT P5, RZ, R10.reuse, 0x8, RZ, 0xc0, !PT ;  /* 0x000000080aff7812 */ /* 0x040fe400078ac0ff */
[C---:B------:R-:W-:Y:S01]  /*18b20*/  LOP3.LUT P4, RZ, R10.reuse, 0x4, RZ, 0xc0, !PT ;  /* 0x000000040aff7812 */ /* 0x040fe2000788c0ff */
[----:B------:R-:W1:Y:S01]  /*18b30*/  @P0 LDC.64 R192, c[0x0][0x398] ;  /* 0x0000e600ffc00b82 */ /* 0x000e620000000a00 */
[----:B------:R-:W-:-:S02]  /*18b40*/  LOP3.LUT P3, RZ, R10, 0x2, RZ, 0xc0, !PT ;  /* 0x000000020aff7812 */ /* 0x000fc4000786c0ff */
[----:B------:R-:W-:Y:S02]  /*18b50*/  LOP3.LUT P6, RZ, R10, 0x10, RZ, 0xc0, !PT ;  /* 0x000000100aff7812 */ /* 0x000fe400078cc0ff */
[----:B------:R-:W-:Y:S02]  /*18b60*/  SEL R201, RZ, 0x1000000, !P3 ;  /* 0x01000000ffc97807 */ /* 0x000fe40005800000 */
[----:B------:R-:W-:Y:S02]  /*18b70*/  SEL R191, RZ, 0x10000, !P4 ;  /* 0x00010000ffbf7807 */ /* 0x000fe40006000000 */
[----:B------:R-:W-:Y:S02]  /*18b80*/  SEL R200, RZ, 0x100, !P5 ;  /* 0x00000100ffc87807 */ /* 0x000fe40006800000 */
[----:B------:R-:W-:Y:S02]  /*18b90*/  LOP3.LUT R205, R205, R203, R202, 0xfe, !PT ;  /* 0x000000cbcdcd7212 */ /* 0x000fe400078efeca */
[----:B------:R-:W-:-:S02]  /*18ba0*/  SEL R202, RZ, 0x1, !P2 ;  /* 0x00000001ffca7807 */ /* 0x000fc40005000000 */
[----:B------:R-:W-:Y:S02]  /*18bb0*/  LOP3.LUT R200, R200, R201, R191, 0xfe, !PT ;  /* 0x000000c9c8c87212 */ /* 0x000fe400078efebf */
[----:B------:R-:W-:Y:S02]  /*18bc0*/  SEL R203, RZ, 0x1, !P6 ;  /* 0x00000001ffcb7807 */ /* 0x000fe40007000000 */
[----:B------:R-:W-:Y:S01]  /*18bd0*/  LOP3.LUT R201, R205, R202, RZ, 0xfc, !PT ;  /* 0x000000cacdc97212 */ /* 0x000fe200078efcff */
[----:B------:R-:W-:Y:S01]  /*18be0*/  IMAD.WIDE.U32 R204, R177, 0x10, R184 ;  /* 0x00000010b1cc7825 */ /* 0x000fe200078e00b8 */
[----:B------:R-:W-:Y:S02]  /*18bf0*/  LOP3.LUT R200, R200, R203, RZ, 0xfc, !PT ;  /* 0x000000cbc8c87212 */ /* 0x000fe400078efcff */
[----:B------:R-:W-:Y:S01]  /*18c00*/  IADD3 R191, PT, PT, R7, 0x60, RZ ;  /* 0x0000006007bf7810 */ /* 0x000fe20007ffe0ff */
[----:B------:R-:W-:Y:S01]  /*18c10*/  IMAD.WIDE.U32 R202, R177, 0x8, R182 ;  /* 0x00000008b1ca7825 */ /* 0x000fe200078e00b6 */
[----:B------:R2:W-:Y:S03]  /*18c20*/  STG.E.128 desc[UR8][R204.64], R164 ;  /* 0x000000a4cc007986 */ /* 0x0005e6000c101d08 */
[----:B0-----:R-:W-:Y:S01]  /*18c30*/  @P1 IMAD.WIDE.U32 R198, R191, 0x10, R198 ;  /* 0x00000010bfc61825 */ /* 0x001fe200078e00c6 */
        /* <DEDUP_REMOVED lines=22> */
.L_x_5555:
        /* <DEDUP_REMOVED lines=27> */
.L_x_5559:
        /* <DEDUP_REMOVED lines=13> */
.L_x_5561:
[----:B------:R-:W-:Y:S05]  /*19020*/  BSYNC.RECONVERGENT B2 ;  /* 0x0000000000027941 */ /* 0x000fea0003800200 */
.L_x_5560:
        /* <DEDUP_REMOVED lines=41> */
.L_x_5558:
[----:B------:R-:W-:Y:S05]  /*192c0*/  BSYNC.RECONVERGENT B1 ;  /* 0x0000000000017941 */ /* 0x000fea0003800200 */
.L_x_5557:
[----:B------:R-:W-:Y:S01]  /*192d0*/  I2FP.F32.U32 R17, R17 ;  /* 0x0000001100117245 */ /* 0x000fe20000201000 */
[----:B------:R-:W-:Y:S01]  /*192e0*/  IMAD.U32 R18, R164, 0x10000, RZ ;  /* 0x00010000a4127824 */ /* 0x000fe200078e00ff */
[----:B------:R-:W-:Y:S01]  /*192f0*/  ISETP.NE.AND P3, PT, R20, 0x1, PT ;  /* 0x000000011400780c */ /* 0x000fe20003f65270 */
[----:B------:R-:W-:Y:S01]  /*19300*/  BSSY.RECONVERGENT B1, `(.L_x_5562) ;  /* 0x000004c000017945 */ /* 0x000fe20003800200 */
[----:B------:R-:W-:Y:S01]  /*19310*/  LOP3.LUT R10, R10, 0xffffffef, RZ, 0xc0, !PT ;  /* 0xffffffef0a0a7812 */ /* 0x000fe200078ec0ff */
[----:B------:R-:W-:Y:S01]  /*19320*/  FFMA.FTZ R17, R17, R26, 1.1641532182693481445e-10 ;  /* 0x2f00000011117423 */ /* 0x000fe2000001001a */
[----:B------:R-:W-:Y:S01]  /*19330*/  HFMA2 R21, -RZ, RZ, 0, 1.1920928955078125e-07 ;  /* 0x00000002ff157431 */ /* 0x000fe200000001ff */
[----:B------:R-:W-:Y:S01]  /*19340*/  PRMT R164, R164, 0x7632, R164 ;  /* 0x00007632a4a47816 */ /* 0x000fe200000000a4 */
[----:B------:R-:W-:Y:S02]  /*19350*/  IMAD.MOV.U32 R19, RZ, RZ, R212 ;  /* 0x000000ffff137224 */ /* 0x000fe400078e00d4 */
        /* <DEDUP_REMOVED lines=14> */
.L_x_5564:
        /* <DEDUP_REMOVED lines=13> */
.L_x_5566:
[----:B------:R-:W-:Y:S05]  /*19510*/  BSYNC.RECONVERGENT B2 ;  /* 0x0000000000027941 */ /* 0x000fea0003800200 */
.L_x_5565:
        /* <DEDUP_REMOVED lines=42> */
.L_x_5563:
[----:B------:R-:W-:Y:S05]  /*197c0*/  BSYNC.RECONVERGENT B1 ;  /* 0x0000000000017941 */ /* 0x000fea0003800200 */
.L_x_5562:
        /* <DEDUP_REMOVED lines=11> */
[----:B------:R-:W-:-:S03]  /*19880*/  IMAD.MOV.U32 R18, RZ, RZ, 0x2 ;  /* 0x00000002ff127424 */ /* 0x000fc600078e00ff */
        /* <DEDUP_REMOVED lines=13> */
.L_x_5569:
        /* <DEDUP_REMOVED lines=13> */
.L_x_5571:
[----:B------:R-:W-:Y:S05]  /*19a30*/  BSYNC.RECONVERGENT B2 ;  /* 0x0000000000027941 */ /* 0x000fea0003800200 */
.L_x_5570:
        /* <DEDUP_REMOVED lines=42> */
.L_x_5568:
[----:B------:R-:W-:Y:S05]  /*19ce0*/  BSYNC.RECONVERGENT B1 ;  /* 0x0000000000017941 */ /* 0x000fea0003800200 */
.L_x_5567:
        /* <DEDUP_REMOVED lines=22> */
.L_x_5574:
        /* <DEDUP_REMOVED lines=13> */
.L_x_5576:
[----:B------:R-:W-:Y:S05]  /*19f20*/  BSYNC.RECONVERGENT B2 ;  /* 0x0000000000027941 */ /* 0x000fea0003800200 */
.L_x_5575:
        /* <DEDUP_REMOVED lines=42> */
.L_x_5573:
[----:B------:R-:W-:Y:S05]  /*1a1d0*/  BSYNC.RECONVERGENT B1 ;  /* 0x0000000000017941 */ /* 0x000fea0003800200 */
.L_x_5572:
[----:B------:R-:W-:Y:S01]  /*1a1e0*/  I2FP.F32.U32 R19, R19 ;  /* 0x0000001300137245 */ /* 0x000fe20000201000 */
[----:B------:R-:W-:Y:S01]  /*1a1f0*/  @P1 IMAD.U32 R203, R203, 0x10000, RZ ;  /* 0x00010000cbcb1824 */ /* 0x000fe200078e00ff */
[----:B------:R-:W-:Y:S01]  /*1a200*/  PRMT R18, R32, 0x7632, R18 ;  /* 0x0000763220127816 */ /* 0x000fe20000000012 */
[----:B------:R-:W-:Y:S01]  /*1a210*/  BSSY.RECONVERGENT B1, `(.L_x_5577) ;  /* 0x000004f000017945 */ /* 0x000fe20003800200 */
[----:B------:R-:W-:Y:S01]  /*1a220*/  ISETP.NE.AND P3, PT, R20, 0x1, PT ;  /* 0x000000011400780c */ /* 0x000fe20003f65270 */
[----:B------:R-:W-:Y:S01]  /*1a230*/  FFMA.FTZ R19, R19, R26, 1.1641532182693481445e-10 ;  /* 0x2f00000013137423 */ /* 0x000fe2000001001a */
[----:B------:R-:W-:Y:S02]  /*1a240*/  IMAD.MOV.U32 R22, RZ, RZ, 0x2 ;  /* 0x00000002ff167424 */ /* 0x000fe400078e00ff */
[----:B------:R-:W-:Y:S02]  /*1a250*/  IMAD.U32 R18, R18, 0x10000, RZ ;  /* 0x0001000012127824 */ /* 0x000fe400078e00ff */
[----:B------:R-:W-:-:S02]  /*1a260*/  FSETP.GTU.FTZ.AND P2, PT, R19, R168, PT ;  /* 0x000000a81300720b */ /* 0x000fc40003f5c000 */
[----:B------:R-:W-:-:S05]  /*1a270*/  FMUL.FTZ R18, R18, R27 ;  /* 0x0000001b12127220 */ /* 0x000fca0000410000 */
        /* <DEDUP_REMOVED lines=16> */
.L_x_5579:
        /* <DEDUP_REMOVED lines=13> */
.L_x_5581:
[----:B------:R-:W-:Y:S05]  /*1a450*/  BSYNC.RECONVERGENT B2 ;  /* 0x0000000000027941 */ /* 0x000fea0003800200 */
.L_x_5580:
        /* <DEDUP_REMOVED lines=42> */
.L_x_5578:
[----:B------:R-:W-:Y:S05]  /*1a700*/  BSYNC.RECONVERGENT B1 ;  /* 0x0000000000017941 */ /* 0x000fea0003800200 */
.L_x_5577:
        /* <DEDUP_REMOVED lines=23> */
.L_x_5584:
        /* <DEDUP_REMOVED lines=13> */
.L_x_5586:
[----:B------:R-:W-:Y:S05]  /*1a950*/  BSYNC.RECONVERGENT B2 ;  /* 0x0000000000027941 */ /* 0x000fea0003800200 */
.L_x_5585:
        /* <DEDUP_REMOVED lines=42> */
.L_x_5583:
[----:B------:R-:W-:Y:S05]  /*1ac00*/  BSYNC.RECONVERGENT B1 ;  /* 0x0000000000017941 */ /* 0x000fea0003800200 */
.L_x_5582:
        /* <DEDUP_REMOVED lines=25> */
.L_x_5589:
        /* <DEDUP_REMOVED lines=13> */
.L_x_5591:
[----:B------:R-:W-:Y:S05]  /*1ae70*/  BSYNC.RECONVERGENT B2 ;  /* 0x0000000000027941 */ /* 0x000fea0003800200 */
.L_x_5590:
        /* <DEDUP_REMOVED lines=42> */
.L_x_5588:
[----:B------:R-:W-:Y:S05]  /*1b120*/  BSYNC.RECONVERGENT B1 ;  /* 0x0000000000017941 */ /* 0x000fea0003800200 */
.L_x_5587:
        /* <DEDUP_REMOVED lines=22> */
.L_x_5594:
        /* <DEDUP_REMOVED lines=13> */
.L_x_5596:
[----:B------:R-:W-:Y:S05]  /*1b360*/  BSYNC.RECONVERGENT B2 ;  /* 0x0000000000027941 */ /* 0x000fea0003800200 */
.L_x_5595:
        /* <DEDUP_REMOVED lines=42> */
.L_x_5593:
[----:B------:R-:W-:Y:S05]  /*1b610*/  BSYNC.RECONVERGENT B1 ;  /* 0x0000000000017941 */ /* 0x000fea0003800200 */
.L_x_5592:
        /* <DEDUP_REMOVED lines=8> */
[----:B------:R-:W-:-:S04]  /*1b6a0*/  @P1 IMAD.U32 R21, R202, 0x10000, RZ ;  /* 0x00010000ca151824 */ /* 0x000fc800078e00ff */
        /* <DEDUP_REMOVED lines=17> */
.L_x_5599:
        /* <DEDUP_REMOVED lines=13> */
.L_x_5601:
[----:B------:R-:W-:Y:S05]  /*1b890*/  BSYNC.RECONVERGENT B2 ;  /* 0x0000000000027941 */ /* 0x000fea0003800200 */
.L_x_5600:
        /* <DEDUP_REMOVED lines=42> */
.L_x_5598:
[----:B------:R-:W-:Y:S05]  /*1bb40*/  BSYNC.RECONVERGENT B1 ;  /* 0x0000000000017941 */ /* 0x000fea0003800200 */
.L_x_5597:
        /* <DEDUP_REMOVED lines=21> */
.L_x_5604:
        /* <DEDUP_REMOVED lines=13> */
.L_x_5606:
[----:B------:R-:W-:Y:S05]  /*1bd70*/  BSYNC.RECONVERGENT B2 ;  /* 0x0000000000027941 */ /* 0x000fea0003800200 */
.L_x_5605:
        /* <DEDUP_REMOVED lines=42> */
.L_x_5603:
[----:B------:R-:W-:Y:S05]  /*1c020*/  BSYNC.RECONVERGENT B1 ;  /* 0x0000000000017941 */ /* 0x000fea0003800200 */
.L_x_5602:
        /* <DEDUP_REMOVED lines=26> */
.L_x_5609:
        /* <DEDUP_REMOVED lines=13> */
.L_x_5611:
[----:B------:R-:W-:Y:S05]  /*1c2a0*/  BSYNC.RECONVERGENT B2 ;  /* 0x0000000000027941 */ /* 0x000fea0003800200 */
.L_x_5610:
        /* <DEDUP_REMOVED lines=42> */
.L_x_5608:
[----:B------:R-:W-:Y:S05]  /*1c550*/  BSYNC.RECONVERGENT B1 ;  /* 0x0000000000017941 */ /* 0x000fea0003800200 */
.L_x_5607:
        /* <DEDUP_REMOVED lines=20> */
.L_x_5614:
        /* <DEDUP_REMOVED lines=13> */
.L_x_5616:
[----:B------:R-:W-:Y:S05]  /*1c770*/  BSYNC.RECONVERGENT B2 ;  /* 0x0000000000027941 */ /* 0x000fea0003800200 */
.L_x_5615:
        /* <DEDUP_REMOVED lines=42> */
.L_x_5613:
[----:B------:R-:W-:Y:S05]  /*1ca20*/  BSYNC.RECONVERGENT B1 ;  /* 0x0000000000017941 */ /* 0x000fea0003800200 */
.L_x_5612:
        /* <DEDUP_REMOVED lines=25> */
.L_x_5619:
        /* <DEDUP_REMOVED lines=13> */
.L_x_5621:
[----:B------:R-:W-:Y:S05]  /*1cc90*/  BSYNC.RECONVERGENT B2 ;  /* 0x0000000000027941 */ /* 0x000fea0003800200 */
.L_x_5620:
        /* <DEDUP_REMOVED lines=42> */
.L_x_5618:
[----:B------:R-:W-:Y:S05]  /*1cf40*/  BSYNC.RECONVERGENT B1 ;  /* 0x0000000000017941 */ /* 0x000fea0003800200 */
.L_x_5617:
        /* <DEDUP_REMOVED lines=21> */
.L_x_5624:
        /* <DEDUP_REMOVED lines=13> */
.L_x_5626:
[----:B------:R-:W-:Y:S05]  /*1d170*/  BSYNC.RECONVERGENT B2 ;  /* 0x0000000000027941 */ /* 0x000fea0003800200 */
.L_x_5625:
        /* <DEDUP_REMOVED lines=42> */
.L_x_5623:
[----:B------:R-:W-:Y:S05]  /*1d420*/  BSYNC.RECONVERGENT B1 ;  /* 0x0000000000017941 */ /* 0x000fea0003800200 */
.L_x_5622:
        /* <DEDUP_REMOVED lines=26> */
.L_x_5629:
        /* <DEDUP_REMOVED lines=13> */
.L_x_5631:
[----:B------:R-:W-:Y:S05]  /*1d6a0*/  BSYNC.RECONVERGENT B2 ;  /* 0x0000000000027941 */ /* 0x000fea0003800200 */
.L_x_5630:
        /* <DEDUP_REMOVED lines=43> */
.L_x_5628:
[----:B------:R-:W-:Y:S05]  /*1d960*/  BSYNC.RECONVERGENT B1 ;  /* 0x0000000000017941 */ /* 0x000fea0003800200 */
.L_x_5627:
        /* <DEDUP_REMOVED lines=20> */
.L_x_5634:
        /* <DEDUP_REMOVED lines=15> */
.L_x_5636:
[----:B------:R-:W-:Y:S05]  /*1dba0*/  BSYNC.RECONVERGENT B2 ;  /* 0x0000000000027941 */ /* 0x000fea0003800200 */
.L_x_5635:
        /* <DEDUP_REMOVED lines=43> */
.L_x_5633:
[----:B------:R-:W-:Y:S05]  /*1de60*/  BSYNC.RECONVERGENT B1 ;  /* 0x0000000000017941 */ /* 0x000fea0003800200 */
.L_x_5632:
[----:B------:R-:W-:Y:S01]  /*1de70*/  I2FP.F32.U32 R165, R164 ;  /* 0x000000a400a57245 */ /* 0x000fe20000201000 */
[----:B------:R-:W-:Y:S01]  /*1de80*/  @P1 IMAD.U32 R207, R207, 0x10000, RZ ;  /* 0x00010000cfcf1824 */ /* 0x000fe200078e00ff */
[----:B------:R-:W-:Y:S02]  /*1de90*/  PRMT R164, R35, 0x7632, R164 ;  /* 0x0000763223a47816 */ /* 0x000fe400000000a4 */
[----:B------:R-:W-:Y:S01]  /*1dea0*/  PRMT R166, R208, 0x5410, R209 ;  /* 0x00005410d0a67816 */ /* 0x000fe200000000d1 */
[----:B------:R-:W-:Y:S01]  /*1deb0*/  FFMA.FTZ R165, R165, R26, 1.1641532182693481445e-10 ;  /* 0x2f000000a5a57423 */ /* 0x000fe2000001001a */
[----:B------:R-:W-:-:S04]  /*1dec0*/  SHF.L.U32 R164, R164, 0x10, RZ ;  /* 0x00000010a4a47819 */ /* 0x000fc800000006ff */
[----:B------:R-:W-:Y:S01]  /*1ded0*/  FSETP.GTU.FTZ.AND P6, PT, R165, R168, PT ;  /* 0x000000a8a500720b */ /* 0x000fe20003fdc000 */
[----:B------:R-:W-:Y:S01]  /*1dee0*/  FMUL.FTZ R164, R164, R27 ;  /* 0x0000001ba4a47220 */ /* 0x000fe20000410000 */
[--C-:B------:R-:W-:Y:S02]  /*1def0*/  PRMT R165, R206, 0x5410, R24.reuse ;  /* 0x00005410cea57816 */ /* 0x100fe40000000018 */
[----:B------:R-:W-:Y:S02]  /*1df00*/  SEL R26, RZ, 0x1, P6 ;  /* 0x00000001ff1a7807 */ /* 0x000fe40003000000 */
[----:B------:R-:W-:Y:S02]  /*1df10*/  FSEL R27, R164, RZ, !P6 ;  /* 0x000000ffa41b7208 */ /* 0x000fe40007000000 */
[----:B------:R-:W-:Y:S02]  /*1df20*/  PRMT R24, R26, 0x7610, R24 ;  /* 0x000076101a187816 */ /* 0x000fe40000000018 */
[----:B------:R-:W-:Y:S01]  /*1df30*/  PRMT R164, R201, 0x5410, R195 ;  /* 0x00005410c9a47816 */ /* 0x000fe200000000c3 */
[----:B------:R-:W-:-:S04]  /*1df40*/  FADD.FTZ R210, R210, R27 ;  /* 0x0000001bd2d27221 */ /* 0x000fc80000010000 */
[----:B------:R-:W-:Y:S01]  /*1df50*/  @P1 FADD.FTZ R168, R210, R207 ;  /* 0x000000cfd2a81221 */ /* 0x000fe20000010000 */
[----:B------:R-:W-:-:S05]  /*1df60*/  @!P1 IMAD.MOV.U32 R168, RZ, RZ, R210 ;  /* 0x000000ffffa89224 */ /* 0x000fca00078e00d2 */
[----:B------:R-:W-:-:S04]  /*1df70*/  F2FP.BF16.F32.PACK_AB R167, RZ, R168 ;  /* 0x000000a8ffa7723e */ /* 0x000fc800000010ff */
[----:B------:R-:W-:Y:S01]  /*1df80*/  PRMT R167, R204, 0x5410, R167 ;  /* 0x00005410cca77816 */ /* 0x000fe200000000a7 */
[----:B------:R-:W-:Y:S06]  /*1df90*/  BRA `(.L_x_5637) ;  /* 0x0000002800507947 */ /* 0x000fec0003800000 */
.L_x_5556:
        /* <DEDUP_REMOVED lines=16> */
.L_x_5640:
        /* <DEDUP_REMOVED lines=13> */
.L_x_5642:
[----:B------:R-:W-:Y:S05]  /*1e170*/  BSYNC.RECONVERGENT B2 ;  /* 0x0000000000027941 */ /* 0x000fea0003800200 */
.L_x_5641:
        /* <DEDUP_REMOVED lines=41> */
.L_x_5639:
[----:B------:R-:W-:Y:S05]  /*1e410*/  BSYNC.RECONVERGENT B1 ;  /* 0x0000000000017941 */ /* 0x000fea0003800200 */
.L_x_5638:
[----:B------:R-:W-:Y:S01]  /*1e420*/  I2FP.F32.U32 R193, R193 ;  /* 0x000000c100c17245 */ /* 0x000fe20000201000 */
[----:B------:R-:W-:Y:S01]  /*1e430*/  BSSY.RECONVERGENT B1, `(.L_x_5643) ;  /* 0x0000051000017945 */ /* 0x000fe20003800200 */
[----:B-----5:R-:W-:Y:S01]  /*1e440*/  SHF.L.U32 R190, R164, 0x10, RZ ;  /* 0x00000010a4be7819 */ /* 0x020fe200000006ff */
[----:B------:R-:W-:Y:S01]  /*1e450*/  IMAD.MOV.U32 R198, RZ, RZ, 0x2 ;  /* 0x00000002ffc67424 */ /* 0x000fe200078e00ff */
[----:B------:R-:W-:Y:S01]  /*1e460*/  ISETP.NE.AND P3, PT, R194, 0x1, PT ;  /* 0x00000001c200780c */ /* 0x000fe20003f65270 */
[----:B------:R-:W-:Y:S01]  /*1e470*/  FFMA.FTZ R193, R193, R26, 1.1641532182693481445e-10 ;  /* 0x2f000000c1c17423 */ /* 0x000fe2000001001a */
[----:B------:R-:W-:Y:S01]  /*1e480*/  LOP3.LUT R10, R10, 0xffffffef, RZ, 0xc0, !PT ;  /* 0xffffffef0a0a7812 */ /* 0x000fe200078ec0ff */
[----:B------:R-:W-:Y:S01]  /*1e490*/  FMUL.FTZ R190, R190, R27 ;  /* 0x0000001bbebe7220 */ /* 0x000fe20000410000 */
[----:B------:R-:W-:Y:S02]  /*1e4a0*/  PRMT R164, R164, 0x7632, R164 ;  /* 0x00007632a4a47816 */ /* 0x000fe400000000a4 */
        /* <DEDUP_REMOVED lines=17> */
.L_x_5645:
        /* <DEDUP_REMOVED lines=13> */
.L_x_5647:
[----:B------:R-:W-:Y:S05]  /*1e690*/  BSYNC.RECONVERGENT B2 ;  /* 0x0000000000027941 */ /* 0x000fea0003800200 */
.L_x_5646:
        /* <DEDUP_REMOVED lines=42> */
.L_x_5644:
[----:B------:R-:W-:Y:S05]  /*1e940*/  BSYNC.RECONVERGENT B1 ;  /* 0x0000000000017941 */ /* 0x000fea0003800200 */
.L_x_5643:
        /* <DEDUP_REMOVED lines=25> */
.L_x_5650:
        /* <DEDUP_REMOVED lines=13> */
.L_x_5652:
[----:B------:R-:W-:Y:S05]  /*1ebb0*/  BSYNC.RECONVERGENT B2 ;  /* 0x0000000000027941 */ /* 0x000fea0003800200 */
.L_x_5651:
        /* <DEDUP_REMOVED lines=42> */
.L_x_5649:
[----:B------:R-:W-:Y:S05]  /*1ee60*/  BSYNC.RECONVERGENT B1 ;  /* 0x0000000000017941 */ /* 0x000fea0003800200 */
.L_x_5648:
        /* <DEDUP_REMOVED lines=8> */
[----:B------:R-:W-:Y:S02]  /*1eef0*/  PRMT R203, R165, 0x7632, R203 ;  /* 0x00007632a5cb7816 */ /* 0x000fe400000000cb */
[----:B------:R-:W-:-:S02]  /*1ef00*/  FSETP.GTU.FTZ.AND P2, PT, R193, R168, PT ;  /* 0x000000a8c100720b */ /* 0x000fc40003f5c000 */
[----:B------:R-:W-:Y:S02]  /*1ef10*/  MOV R165, R212 ;  /* 0x000000d400a57202 */ /* 0x000fe40000000f00 */
        /* <DEDUP_REMOVED lines=15> */
.L_x_5655:
        /* <DEDUP_REMOVED lines=13> */
.L_x_5657:
[----:B------:R-:W-:Y:S05]  /*1f0e0*/  BSYNC.RECONVERGENT B2 ;  /* 0x0000000000027941 */ /* 0x000fea0003800200 */
.L_x_5656:
        /* <DEDUP_REMOVED lines=42> */
.L_x_5654:
[----:B------:R-:W-:Y:S05]  /*1f390*/  BSYNC.RECONVERGENT B1 ;  /* 0x0000000000017941 */ /* 0x000fea0003800200 */
.L_x_5653:
        /* <DEDUP_REMOVED lines=25> */
.L_x_5660:
        /* <DEDUP_REMOVED lines=13> */
.L_x_5662:
[----:B------:R-:W-:Y:S05]  /*1f600*/  BSYNC.RECONVERGENT B2 ;  /* 0x0000000000027941 */ /* 0x000fea0003800200 */
.L_x_5661:
        /* <DEDUP_REMOVED lines=42> */
.L_x_5659:
[----:B------:R-:W-:Y:S05]  /*1f8b0*/  BSYNC.RECONVERGENT B1 ;  /* 0x0000000000017941 */ /* 0x000fea0003800200 */
.L_x_5658:
[----:B------:R-:W-:Y:S01]  /*1f8c0*/  I2FP.F32.U32 R165, R165 ;  /* 0x000000a500a57245 */ /* 0x000fe20000201000 */
[----:B------:R-:W-:Y:S01]  /*1f8d0*/  @P1 IMAD.U32 R198, R30, 0x10000, RZ ;  /* 0x000100001ec61824 */ /* 0x000fe200078e00ff */
[C---:B------:R-:W-:Y:S01]  /*1f8e0*/  SHF.L.U32 R164, R166.reuse, 0x10, RZ ;  /* 0x00000010a6a47819 */ /* 0x040fe200000006ff */
[----:B------:R-:W-:Y:S01]  /*1f8f0*/  BSSY.RECONVERGENT B1, `(.L_x_5663) ;  /* 0x000004d000017945 */ /* 0x000fe20003800200 */
[----:B------:R-:W-:Y:S01]  /*1f900*/  ISETP.NE.AND P3, PT, R199, 0x1, PT ;  /* 0x00000001c700780c */ /* 0x000fe20003f65270 */
[----:B------:R-:W-:Y:S01]  /*1f910*/  FFMA.FTZ R165, R165, R26, 1.1641532182693481445e-10 ;  /* 0x2f000000a5a57423 */ /* 0x000fe2000001001a */
[----:B------:R-:W-:Y:S01]  /*1f920*/  PRMT R166, R166, 0x7632, R166 ;  /* 0x00007632a6a67816 */ /* 0x000fe200000000a6 */
[----:B------:R-:W-:-:S03]  /*1f930*/  FMUL.FTZ R164, R164, R27 ;  /* 0x0000001ba4a47220 */ /* 0x000fc60000410000 */
        /* <DEDUP_REMOVED lines=16> */
.L_x_5665:
        /* <DEDUP_REMOVED lines=13> */
.L_x_5667:
[----:B------:R-:W-:Y:S05]  /*1fb10*/  BSYNC.RECONVERGENT B2 ;  /* 0x0000000000027941 */ /* 0x000fea0003800200 */
.L_x_5666:
        /* <DEDUP_REMOVED lines=42> */
.L_x_5664:
[----:B------:R-:W-:Y:S05]  /*1fdc0*/  BSYNC.RECONVERGENT B1 ;  /* 0x0000000000017941 */ /* 0x000fea0003800200 */
.L_x_5663:
        /* <DEDUP_REMOVED lines=23> */
.L_x_5670:
        /* <DEDUP_REMOVED lines=13> */
.L_x_5672:
[----:B------:R-:W-:Y:S05]  /*20010*/  BSYNC.RECONVERGENT B2 ;  /* 0x0000000000027941 */ /* 0x000fea0003800200 */
.L_x_5671:
        /* <DEDUP_REMOVED lines=43> */
.L_x_5669:
[----:B------:R-:W-:Y:S05]  /*202d0*/  BSYNC.RECONVERGENT B1 ;  /* 0x0000000000017941 */ /* 0x000fea0003800200 */
.L_x_5668:
        /* <DEDUP_REMOVED lines=8> */
[----:B------:R-:W-:Y:S02]  /*20360*/  MOV R198, 0x2 ;  /* 0x0000000200c67802 */ /* 0x000fe40000000f00 */
        /* <DEDUP_REMOVED lines=15> */
.L_x_5675:
        /* <DEDUP_REMOVED lines=13> */
.L_x_5677:
[----:B------:R-:W-:Y:S05]  /*20530*/  BSYNC.RECONVERGENT B2 ;  /* 0x0000000000027941 */ /* 0x000fea0003800200 */
.L_x_5676:
        /* <DEDUP_REMOVED lines=43> */
.L_x_5674:
[----:B------:R-:W-:Y:S05]  /*207f0*/  BSYNC.RECONVERGENT B1 ;  /* 0x0000000000017941 */ /* 0x000fea0003800200 */
.L_x_5673:
        /* <DEDUP_REMOVED lines=14> */
.L_x_5637:
        /* <DEDUP_REMOVED lines=9> */
[----:B------:R-:W-:Y:S01]  /*20970*/  LOP3.LUT P4, RZ, R10, 0x2, RZ, 0xc0, !PT ;  /* 0x000000020aff7812 */ /* 0x000fe2000788c0ff */
[----:B------:R0:W-:Y:S01]  /*20980*/  STG.E.128 desc[UR8][R184.64], R164 ;  /* 0x000000a4b8007986 */ /* 0x0001e2000c101d08 */
[----:B------:R-:W-:Y:S01]  /*20990*/  SEL R199, RZ, 0x100, !P6 ;  /* 0x00000100ffc77807 */ /* 0x000fe20007000000 */
[----:B------:R-:W-:Y:S01]  /*209a0*/  FADD.FTZ R26, R27, R12 ;  /* 0x0000000c1b1a7221 */ /* 0x000fe20000010000 */
[----:B------:R-:W-:Y:S02]  /*209b0*/  SEL R195, RZ, 0x1000000, !P4 ;  /* 0x01000000ffc37807 */ /* 0x000fe40006000000 */
[----:B------:R-:W-:Y:S01]  /*209c0*/  SEL R206, RZ, 0x100, !P3 ;  /* 0x00000100ffce7807 */ /* 0x000fe20005800000 */
[----:B------:R-:W-:Y:S01]  /*209d0*/  FADD.FTZ R27, R26, R13 ;  /* 0x0000000d1a1b7221 */ /* 0x000fe20000010000 */
[----:B------:R-:W-:Y:S02]  /*209e0*/  LOP3.LUT P1, RZ, R10, 0x10, RZ, 0xc0, !PT ;  /* 0x000000100aff7812 */ /* 0x000fe4000782c0ff */
[----:B------:R-:W-:Y:S01]  /*209f0*/  LOP3.LUT R206, R206, R204, R201, 0xfe, !PT ;  /* 0x000000cccece7212 */ /* 0x000fe200078efec9 */
[----:B------:R-:W-:Y:S01]  /*20a00*/  FADD.FTZ R26, R27, R14 ;  /* 0x0000000e1b1a7221 */ /* 0x000fe20000010000 */
[----:B------:R-:W-:-:S02]  /*20a10*/  SEL R201, RZ, 0x1, !P2 ;  /* 0x00000001ffc97807 */ /* 0x000fc40005000000 */
[----:B------:R-:W-:Y:S01]  /*20a20*/  SEL R204, RZ, 0x1, !P1 ;  /* 0x00000001ffcc7807 */ /* 0x000fe20004800000 */
[----:B------:R-:W-:Y:S01]  /*20a30*/  FADD.FTZ R27, R26, R15 ;  /* 0x0000000f1a1b7221 */ /* 0x000fe20000010000 */
[----:B------:R-:W-:-:S03]  /*20a40*/  ISETP.NE.AND P1, PT, R2, RZ, PT ;  /* 0x000000ff0200720c */ /* 0x000fc60003f25270 */
        /* <DEDUP_REMOVED lines=20> */
[----:B------:R-:W-:Y:S01]  /*20b90*/  FADD.FTZ R26, R27, R194 ;  /* 0x000000c21b1a7221 */ /* 0x000fe20000010000 */
[----:B------:R-:W-:-:S03]  /*20ba0*/  LOP3.LUT R27, R206, R201, RZ, 0xfc, !PT ;  /* 0x000000c9ce1b7212 */ /* 0x000fc600078efcff */
[----:B------:R-:W-:Y:S01]  /*20bb0*/  FADD.FTZ R195, R26, R193 ;  /* 0x000000c11ac37221 */ /* 0x000fe20000010000 */
[----:B------:R-:W-:-:S03]  /*20bc0*/  LOP3.LUT R26, R199, R204, RZ, 0xfc, !PT ;  /* 0x000000ccc71a7212 */ /* 0x000fc600078efcff */
[----:B------:R-:W-:Y:S02]  /*20bd0*/  FADD.FTZ R204, R195, R202 ;  /* 0x000000cac3cc7221 */ /* 0x000fe40000010000 */
[----:B------:R0:W-:Y:S02]  /*20be0*/  STG.E.64 desc[UR8][R182.64], R26 ;  /* 0x0000001ab6007986 */ /* 0x0001e4000c101b08 */
[----:B------:R-:W-:-:S04]  /*20bf0*/  FADD.FTZ R204, R204, R203 ;  /* 0x000000cbcccc7221 */ /* 0x000fc80000010000 */
[----:B------:R-:W-:-:S04]  /*20c00*/  FADD.FTZ R195, R204, R205 ;  /* 0x000000cdccc37221 */ /* 0x000fc80000010000 */
[----:B------:R-:W-:Y:S01]  /*20c10*/  FADD.FTZ R195, R195, R200 ;  /* 0x000000c8c3c37221 */ /* 0x000fe20000010000 */
[----:B------:R-:W-:Y:S06]  /*20c20*/  @!P0 BRA `(.L_x_5678) ;  /* 0x0000000000508947 */ /* 0x000fec0003800000 */
        /* <DEDUP_REMOVED lines=20> */
.L_x_5678:
[----:B------:R-:W-:Y:S01]  /*20d70*/  UMOV UR4, 0xffffffff ;  /* 0xffffffff00047882 */ /* 0x000fe20000000000 */
[----:B------:R-:W-:Y:S02]  /*20d80*/  FADD.FTZ R195, R195, R168 ;  /* 0x000000a8c3c37221 */ /* 0x000fe40000010000 */
[----:B------:R-:W-:Y:S05]  /*20d90*/  BRA.DIV UR4, `(.L_x_5679) ;  /* 0x0000001204707947 */ /* 0x000fea000b800000 */
[----:B01----:R-:W0:Y:S02]  /*20da0*/  SHFL.BFLY PT, R26, R195, 0x1, 0x1f ;  /* 0x0c201f00c31a7f89 */ /* 0x003e2400000e0000 */
        /* <DEDUP_REMOVED lines=84> */
.L_x_5692:
[C---:B------:R-:W-:Y:S01]  /*212f0*/  FMUL.FTZ R26, R165.reuse, R165 ;  /* 0x000000a5a51a7220 */ /* 0x040fe20000410000 */
[----:B------:R-:W-:Y:S01]  /*21300*/  PLOP3.LUT P2, PT, PT, PT, UP0, 0x40, 0x4 ;  /* 0x000000000004781c */ /* 0x000fe20003f4e808 */
[----:B-1----:R-:W-:Y:S01]  /*21310*/  FADD.FTZ R164, R166, R185 ;  /* 0x000000b9a6a47221 */ /* 0x002fe20000010000 */
[----:B------:R-:W-:Y:S02]  /*21320*/  PLOP3.LUT P3, PT, PT, PT, UP0, 0x40, 0x4 ;  /* 0x000000000004781c */ /* 0x000fe40003f6e808 */
[----:B------:R-:W-:Y:S01]  /*21330*/  FSEL R167, R26, RZ, !P2 ;  /* 0x000000ff1aa77208 */ /* 0x000fe20005000000 */
[----:B------:R-:W-:Y:S01]  /*21340*/  FFMA.FTZ R164, R164, R27, UR12 ;  /* 0x0000000ca4a47e23 */ /* 0x000fe2000801001b */
[----:B------:R-:W-:Y:S01]  /*21350*/  FSEL R183, R165, RZ, P3 ;  /* 0x000000ffa5b77208 */ /* 0x000fe20001800000 */
[----:B------:R-:W0:Y:S02]  /*21360*/  @!P1 LDC.64 R26, c[0x0][0x3c0] ;  /* 0x0000f000ff1a9b82 */ /* 0x000e240000000a00 */
[----:B------:R-:W-:-:S02]  /*21370*/  FADD.FTZ R164, R164, R167 ;  /* 0x000000a7a4a47221 */ /* 0x000fc40000010000 */
        /* <DEDUP_REMOVED lines=20> */
[C---:B-1----:R-:W-:Y:S01]  /*214c0*/  FMUL.FTZ R173, R11.reuse, R214 ;  /* 0x000000d60bad7220 */ /* 0x042fe20000410000 */
[----:B------:R-:W-:Y:S01]  /*214d0*/  FMUL.FTZ R164, R11, R216 ;  /* 0x000000d80ba47220 */ /* 0x000fe20000410000 */
        /* <DEDUP_REMOVED lines=13> */
[C---:B------:R-:W-:Y:S01]  /*215b0*/  FMUL.FTZ R175, R11.reuse, R218 ;  /* 0x000000da0baf7220 */ /* 0x040fe20000410000 */
[C---:B------:R-:W-:Y:S01]  /*215c0*/  FMUL.FTZ R180, R11.reuse, R12 ;  /* 0x0000000c0bb47220 */ /* 0x040fe20000410000 */
[C---:B------:R-:W-:Y:S01]  /*215d0*/  FMUL.FTZ R183, R11.reuse, R222 ;  /* 0x000000de0bb77220 */ /* 0x040fe20000410000 */
[C---:B------:R-:W-:Y:S01]  /*215e0*/  FMUL.FTZ R224, R11.reuse, R224 ;  /* 0x000000e00be07220 */ /* 0x040fe20000410000 */
[----:B------:R-:W1:Y:S01]  /*215f0*/  @!P1 LDC.64 R8, c[0x0][0x3c8] ;  /* 0x0000f200ff089b82 */ /* 0x000e620000000a00 */
[----:B------:R-:W-:Y:S01]  /*21600*/  FMUL.FTZ R214, R11, R14 ;  /* 0x0000000e0bd67220 */ /* 0x000fe20000410000 */
[----:B------:R-:W-:Y:S01]  /*21610*/  FFMA.FTZ R12, R173, R128, R132 ;  /* 0x00000080ad0c7223 */ /* 0x000fe20000010084 */
[----:B------:R-:W-:Y:S01]  /*21620*/  FFMA.FTZ R13, R164, R129, R133 ;  /* 0x00000081a40d7223 */ /* 0x000fe20000010085 */
[----:B------:R-:W-:Y:S01]  /*21630*/  FFMA.FTZ R14, R175, R130, R134 ;  /* 0x00000082af0e7223 */ /* 0x000fe20000010086 */
[----:B------:R-:W-:Y:S01]  /*21640*/  FFMA.FTZ R15, R180, R131, R135 ;  /* 0x00000083b40f7223 */ /* 0x000fe20000010087 */
[----:B------:R-:W-:Y:S01]  /*21650*/  FFMA.FTZ R170, R183, R126, R138 ;  /* 0x0000007eb7aa7223 */ /* 0x000fe2000001008a */
[----:B------:R-:W-:Y:S01]  /*21660*/  FFMA.FTZ R171, R224, R127, R139 ;  /* 0x0000007fe0ab7223 */ /* 0x000fe2000001008b */
[----:B------:R-:W2:Y:S01]  /*21670*/  LDC.64 R168, c[0x0][0x428] ;  /* 0x00010a00ffa87b82 */ /* 0x000ea20000000a00 */
[----:B------:R-:W-:Y:S01]  /*21680*/  F2FP.BF16.F32.PACK_AB R12, R13, R12 ;  /* 0x0000000c0d0c723e */ /* 0x000fe200000010ff */
[----:B0-----:R-:W-:Y:S01]  /*21690*/  @!P1 IMAD.WIDE R166, R3, 0x4, R26 ;  /* 0x0000000403a69825 */ /* 0x001fe200078e021a */
[----:B------:R-:W-:-:S03]  /*216a0*/  F2FP.BF16.F32.PACK_AB R13, R15, R14 ;  /* 0x0000000e0f0d723e */ /* 0x000fc600000010ff */
[----:B------:R-:W-:Y:S01]  /*216b0*/  FMUL.FTZ R181, R11, R220 ;  /* 0x000000dc0bb57220 */ /* 0x000fe20000410000 */
[----:B------:R-:W-:Y:S01]  /*216c0*/  F2FP.BF16.F32.PACK_AB R15, R171, R170 ;  /* 0x000000aaab0f723e */ /* 0x000fe200000010ff */
[----:B------:R-:W-:Y:S01]  /*216d0*/  FFMA.FTZ R27, R214, R125, R137 ;  /* 0x0000007dd61b7223 */ /* 0x000fe20000010089 */
[----:B------:R0:W-:Y:S01]  /*216e0*/  @!P1 STG.E desc[UR8][R166.64], R165 ;  /* 0x000000a5a6009986 */ /* 0x0001e2000c101908 */
[----:B------:R-:W3:Y:S01]  /*216f0*/  LDC.64 R170, c[0x0][0x430] ;  /* 0x00010c00ffaa7b82 */ /* 0x000ee20000000a00 */
[----:B------:R-:W-:Y:S01]  /*21700*/  FFMA.FTZ R26, R181, R124, R136 ;  /* 0x0000007cb51a7223 */ /* 0x000fe20000010088 */
[C---:B------:R-:W-:Y:S01]  /*21710*/  FMUL.FTZ R205, R11.reuse, R210 ;  /* 0x000000d20bcd7220 */ /* 0x040fe20000410000 */
[C---:B------:R-:W-:Y:S01]  /*21720*/  FMUL.FTZ R206, R11.reuse, R206 ;  /* 0x000000ce0bce7220 */ /* 0x040fe20000410000 */
[C---:B------:R-:W-:Y:S01]  /*21730*/  FMUL.FTZ R207, R11.reuse, R184 ;  /* 0x000000b80bcf7220 */ /* 0x040fe20000410000 */
[----:B------:R-:W-:Y:S01]  /*21740*/  FMUL.FTZ R194, R11, R182 ;  /* 0x000000b60bc27220 */ /* 0x000fe20000410000 */
[----:B------:R-:W-:Y:S01]  /*21750*/  F2FP.BF16.F32.PACK_AB R14, R27, R26 ;  /* 0x0000001a1b0e723e */ /* 0x000fe200000010ff */
[----:B------:R-:W-:Y:S01]  /*21760*/  FMUL.FTZ R209, R11, R172 ;  /* 0x000000ac0bd17220 */ /* 0x000fe20000410000 */
[----:B-1----:R-:W-:-:S04]  /*21770*/  @!P1 IMAD.WIDE R8, R3, 0x4, R8 ;  /* 0x0000000403089825 */ /* 0x002fc800078e0208 */
[----:B------:R-:W-:Y:S01]  /*21780*/  FMUL.FTZ R211, R11, R174 ;  /* 0x000000ae0bd37220 */ /* 0x000fe20000410000 */
[----:B------:R-:W-:Y:S01]  /*21790*/  FFMA.FTZ R172, R205, R120, R140 ;  /* 0x00000078cdac7223 */ /* 0x000fe2000001008c */
[----:B0-----:R-:W-:Y:S01]  /*217a0*/  FFMA.FTZ R165, R175, R98, R38 ;  /* 0x00000062afa57223 */ /* 0x001fe20000010026 */
[----:B------:R-:W-:Y:S01]  /*217b0*/  FFMA.FTZ R166, R181, R92, R40 ;  /* 0x0000005cb5a67223 */ /* 0x000fe20000010028 */
[----:B------:R-:W-:Y:S01]  /*217c0*/  FFMA.FTZ R175, R214, R93, R41 ;  /* 0x0000005dd6af7223 */ /* 0x000fe20000010029 */
[----:B------:R-:W-:Y:S01]  /*217d0*/  FFMA.FTZ R174, R207, R122, R142 ;  /* 0x0000007acfae7223 */ /* 0x000fe2000001008e */
[----:B------:R-:W-:Y:S01]  /*217e0*/  FFMA.FTZ R181, R194, R123, R143 ;  /* 0x0000007bc2b57223 */ /* 0x000fe2000001008f */
[----:B--2---:R-:W-:-:S04]  /*217f0*/  IMAD.WIDE.U32 R26, R7, 0x10, R168 ;  /* 0x00000010071a7825 */ /* 0x004fc800078e00a8 */
[----:B------:R-:W-:Y:S01]  /*21800*/  FFMA.FTZ R167, R183, R94, R42 ;  /* 0x0000005eb7a77223 */ /* 0x000fe2000001002a */
[----:B------:R-:W-:Y:S01]  /*21810*/  F2FP.BF16.F32.PACK_AB R166, R175, R166 ;  /* 0x000000a6afa6723e */ /* 0x000fe200000010ff */
[----:B------:R-:W-:Y:S01]  /*21820*/  FFMA.FTZ R175, R206, R121, R141 ;  /* 0x00000079ceaf7223 */ /* 0x000fe2000001008d */
[----:B------:R-:W-:Y:S01]  /*21830*/  FFMA.FTZ R224, R224, R95, R43 ;  /* 0x0000005fe0e07223 */ /* 0x000fe2000001002b */
[----:B------:R-:W-:Y:S01]  /*21840*/  FFMA.FTZ R180, R180, R99, R39 ;  /* 0x00000063b4b47223 */ /* 0x000fe20000010027 */
[----:B------:R-:W-:Y:S01]  /*21850*/  FFMA.FTZ R173, R173, R96, R36 ;  /* 0x00000060adad7223 */ /* 0x000fe20000010024 */
[----:B------:R-:W-:Y:S01]  /*21860*/  FFMA.FTZ R164, R164, R97, R37 ;  /* 0x00000061a4a47223 */ /* 0x000fe20000010025 */
[----:B------:R0:W-:Y:S01]  /*21870*/  @!P1 STG.E desc[UR8][R8.64], R11 ;  /* 0x0000000b08009986 */ /* 0x0001e2000c101908 */
[----:B------:R-:W-:Y:S01]  /*21880*/  F2FP.BF16.F32.PACK_AB R167, R224, R167 ;  /* 0x000000a7e0a7723e */ /* 0x000fe200000010ff */
[C---:B------:R-:W-:Y:S01]  /*21890*/  FMUL.FTZ R204, R11.reuse, R204 ;  /* 0x000000cc0bcc7220 */ /* 0x040fe20000410000 */
[----:B------:R-:W-:Y:S01]  /*218a0*/  F2FP.BF16.F32.PACK_AB R165, R180, R165 ;  /* 0x000000a5b4a5723e */ /* 0x000fe200000010ff */
[----:B------:R1:W-:Y:S01]  /*218b0*/  STG.E.128 desc[UR8][R26.64], R12 ;  /* 0x0000000c1a007986 */ /* 0x0003e2000c101d08 */
[----:B------:R-:W-:Y:S01]  /*218c0*/  F2FP.BF16.F32.PACK_AB R164, R164, R173 ;  /* 0x000000ada4a4723e */ /* 0x000fe200000010ff */
[C---:B------:R-:W-:Y:S01]  /*218d0*/  FMUL.FTZ R208, R11.reuse, R208 ;  /* 0x000000d00bd07220 */ /* 0x040fe20000410000 */
[C---:B------:R-:W-:Y:S01]  /*218e0*/  FMUL.FTZ R195, R11.reuse, R178 ;  /* 0x000000b20bc37220 */ /* 0x040fe20000410000 */
[C---:B------:R-:W-:Y:S01]  /*218f0*/  FMUL.FTZ R188, R11.reuse, R16 ;  /* 0x000000100bbc7220 */ /* 0x040fe20000410000 */
[C---:B------:R-:W-:Y:S01]  /*21900*/  FMUL.FTZ R199, R11.reuse, R176 ;  /* 0x000000b00bc77220 */ /* 0x040fe20000410000 */
[C---:B------:R-:W-:Y:S01]  /*21910*/  FMUL.FTZ R190, R11.reuse, R226 ;  /* 0x000000e20bbe7220 */ /* 0x040fe20000410000 */
[----:B------:R-:W-:Y:S01]  /*21920*/  FMUL.FTZ R201, R11, R186 ;  /* 0x000000ba0bc97220 */ /* 0x000fe20000410000 */
[----:B0-----:R-:W-:Y:S01]  /*21930*/  FFMA.FTZ R8, R209, R116, R144 ;  /* 0x00000074d1087223 */ /* 0x001fe20000010090 */
[----:B------:R-:W-:Y:S01]  /*21940*/  FFMA.FTZ R9, R204, R117, R145 ;  /* 0x00000075cc097223 */ /* 0x000fe20000010091 */
[----:B------:R-:W-:Y:S01]  /*21950*/  FMUL.FTZ R202, R11, R228 ;  /* 0x000000e40bca7220 */ /* 0x000fe20000410000 */
[----:B------:R-:W-:Y:S01]  /*21960*/  FFMA.FTZ R207, R207, R90, R46 ;  /* 0x0000005acfcf7223 */ /* 0x000fe2000001002e */
[----:B------:R-:W-:Y:S01]  /*21970*/  FFMA.FTZ R194, R194, R91, R47 ;  /* 0x0000005bc2c27223 */ /* 0x000fe2000001002f */
[C---:B------:R-:W-:Y:S01]  /*21980*/  FMUL.FTZ R189, R11.reuse, R238 ;  /* 0x000000ee0bbd7220 */ /* 0x040fe20000410000 */
[C---:B------:R-:W-:Y:S01]  /*21990*/  FMUL.FTZ R178, R11.reuse, R240 ;  /* 0x000000f00bb27220 */ /* 0x040fe20000410000 */
[C---:B------:R-:W-:Y:S01]  /*219a0*/  FMUL.FTZ R203, R11.reuse, R230 ;  /* 0x000000e60bcb7220 */ /* 0x040fe20000410000 */
[C---:B------:R-:W-:Y:S01]  /*219b0*/  FMUL.FTZ R200, R11.reuse, R232 ;  /* 0x000000e80bc87220 */ /* 0x040fe20000410000 */
[----:B------:R-:W-:Y:S01]  /*219c0*/  FMUL.FTZ R193, R11, R242 ;  /* 0x000000f20bc17220 */ /* 0x000fe20000410000 */
[----:B-1----:R-:W-:Y:S01]  /*219d0*/  F2FP.BF16.F32.PACK_AB R12, R175, R172 ;  /* 0x000000acaf0c723e */ /* 0x002fe200000010ff */
[----:B------:R-:W-:Y:S01]  /*219e0*/  FFMA.FTZ R15, R211, R118, R146 ;  /* 0x00000076d30f7223 */ /* 0x000fe20000010092 */
[----:B------:R-:W-:Y:S01]  /*219f0*/  F2FP.BF16.F32.PACK_AB R13, R181, R174 ;  /* 0x000000aeb50d723e */ /* 0x000fe200000010ff */
[----:B---3--:R-:W-:-:S04]  /*21a00*/  IMAD.WIDE.U32 R174, R7, 0x10, R170 ;  /* 0x0000001007ae7825 */ /* 0x008fc800078e00aa */
[----:B------:R-:W-:Y:S01]  /*21a10*/  FFMA.FTZ R26, R208, R119, R147 ;  /* 0x00000077d01a7223 */ /* 0x000fe20000010093 */
[----:B------:R-:W-:Y:S01]  /*21a20*/  FFMA.FTZ R7, R195, R112, R148 ;  /* 0x00000070c3077223 */ /* 0x000fe20000010094 */
[----:B------:R-:W-:Y:S01]  /*21a30*/  F2FP.BF16.F32.PACK_AB R14, R9, R8 ;  /* 0x00000008090e723e */ /* 0x000fe200000010ff */
[--C-:B------:R-:W-:Y:S01]  /*21a40*/  IMAD.WIDE.U32 R172, R25, 0x10, R168.reuse ;  /* 0x0000001019ac7825 */ /* 0x100fe200078e00a8 */
[----:B------:R0:W-:Y:S01]  /*21a50*/  STG.E.128 desc[UR8][R174.64], R164 ;  /* 0x000000a4ae007986 */ /* 0x0001e2000c101d08 */
[----:B------:R-:W-:Y:S02]  /*21a60*/  F2FP.BF16.F32.PACK_AB R15, R26, R15 ;  /* 0x0000000f1a0f723e */ /* 0x000fe400000010ff */
[----:B------:R-:W-:Y:S01]  /*21a70*/  FMUL.FTZ R186, R11, R244 ;  /* 0x000000f40bba7220 */ /* 0x000fe20000410000 */
[----:B------:R-:W-:-:S04]  /*21a80*/  IMAD.WIDE.U32 R8, R177, 0x10, R168 ;  /* 0x00000010b1087825 */ /* 0x000fc800078e00a8 */
[C---:B------:R-:W-:Y:S01]  /*21a90*/  FMUL.FTZ R187, R11.reuse, R234 ;  /* 0x000000ea0bbb7220 */ /* 0x040fe20000410000 */
[----:B------:R-:W-:Y:S01]  /*21aa0*/  FMUL.FTZ R176, R11, R236 ;  /* 0x000000ec0bb07220 */ /* 0x000fe20000410000 */
[----:B------:R1:W-:Y:S01]  /*21ab0*/  STG.E.128 desc[UR8][R172.64], R12 ;  /* 0x0000000cac007986 */ /* 0x0003e2000c101d08 */
[----:B------:R-:W-:-:S04]  /*21ac0*/  IMAD.WIDE.U32 R26, R191, 0x10, R168 ;  /* 0x00000010bf1a7825 */ /* 0x000fc800078e00a8 */
[----:B------:R-:W-:Y:S01]  /*21ad0*/  FFMA.FTZ R168, R202, R109, R153 ;  /* 0x0000006dcaa87223 */ /* 0x000fe20000010099 */
[C---:B------:R-:W-:Y:S01]  /*21ae0*/  FMUL.FTZ R179, R11.reuse, R246 ;  /* 0x000000f60bb37220 */ /* 0x040fe20000410000 */
[----:B------:R-:W-:Y:S01]  /*21af0*/  FMUL.FTZ R16, R11, R248 ;  /* 0x000000f80b107220 */ /* 0x000fe20000410000 */
[----:B------:R-:W-:-:S04]  /*21b00*/  IMAD.WIDE.U32 R180, R25, 0x10, R170 ;  /* 0x0000001019b47825 */ /* 0x000fc800078e00aa */
[----:B------:R-:W-:Y:S01]  /*21b10*/  FFMA.FTZ R11, R202, R77, R57 ;  /* 0x0000004dca0b7223 */ /* 0x000fe20000010039 */
[----:B------:R-:W-:Y:S01]  /*21b20*/  FFMA.FTZ R169, R199, R82, R54 ;  /* 0x00000052c7a97223 */ /* 0x000fe20000010036 */
[----:B------:R-:W-:Y:S01]  /*21b30*/  FFMA.FTZ R25, R193, R100, R160 ;  /* 0x00000064c1197223 */ /* 0x000fe200000100a0 */
[----:B------:R-:W-:-:S04]  /*21b40*/  IMAD.WIDE.U32 R182, R177, 0x10, R170 ;  /* 0x00000010b1b67825 */ /* 0x000fc800078e00aa */
[----:B------:R-:W-:Y:S01]  /*21b50*/  FFMA.FTZ R205, R205, R88, R44 ;  /* 0x00000058cdcd7223 */ /* 0x000fe2000001002c */
[----:B------:R-:W-:Y:S01]  /*21b60*/  FFMA.FTZ R206, R206, R89, R45 ;  /* 0x00000059cece7223 */ /* 0x000fe2000001002d */
[----:B0-----:R-:W-:Y:S01]  /*21b70*/  FFMA.FTZ R164, R188, R113, R149 ;  /* 0x00000071bca47223 */ /* 0x001fe20000010095 */
[----:B------:R-:W-:Y:S01]  /*21b80*/  FFMA.FTZ R165, R199, R114, R150 ;  /* 0x00000072c7a57223 */ /* 0x000fe20000010096 */
[----:B------:R-:W-:Y:S01]  /*21b90*/  FFMA.FTZ R166, R190, R115, R151 ;  /* 0x00000073bea67223 */ /* 0x000fe20000010097 */
[----:B------:R-:W-:-:S04]  /*21ba0*/  IMAD.WIDE.U32 R184, R191, 0x10, R170 ;  /* 0x00000010bfb87825 */ /* 0x000fc800078e00aa */
[----:B------:R-:W-:Y:S01]  /*21bb0*/  FFMA.FTZ R174, R178, R107, R159 ;  /* 0x0000006bb2ae7223 */ /* 0x000fe2000001009f */
[----:B------:R-:W-:Y:S01]  /*21bc0*/  F2FP.BF16.F32.PACK_AB R164, R164, R7 ;  /* 0x00000007a4a4723e */ /* 0x000fe200000010ff */
[----:B------:R-:W-:Y:S01]  /*21bd0*/  FFMA.FTZ R7, R201, R108, R152 ;  /* 0x0000006cc9077223 */ /* 0x000fe20000010098 */
[----:B------:R-:W-:Y:S01]  /*21be0*/  F2FP.BF16.F32.PACK_AB R165, R166, R165 ;  /* 0x000000a5a6a5723e */ /* 0x000fe200000010ff */
[----:B-1----:R-:W-:Y:S01]  /*21bf0*/  FFMA.FTZ R173, R189, R106, R158 ;  /* 0x0000006abdad7223 */ /* 0x002fe2000001009e */
[----:B------:R-:W-:Y:S01]  /*21c00*/  F2FP.BF16.F32.PACK_AB R13, R194, R207 ;  /* 0x000000cfc20d723e */ /* 0x000fe200000010ff */
[----:B------:R-:W-:Y:S01]  /*21c10*/  FFMA.FTZ R170, R201, R76, R56 ;  /* 0x0000004cc9aa7223 */ /* 0x000fe20000010038 */
[----:B------:R-:W-:Y:S01]  /*21c20*/  F2FP.BF16.F32.PACK_AB R166, R168, R7 ;  /* 0x00000007a8a6723e */ /* 0x000fe200000010ff */
[----:B------:R-:W-:Y:S01]  /*21c30*/  FFMA.FTZ R168, R195, R80, R52 ;  /* 0x00000050c3a87223 */ /* 0x000fe20000010034 */
[----:B------:R-:W-:Y:S01]  /*21c40*/  FFMA.FTZ R7, R188, R81, R53 ;  /* 0x00000051bc077223 */ /* 0x000fe20000010035 */
[----:B------:R-:W0:Y:S01]  /*21c50*/  LDC.64 R194, c[0x0][0x380] ;  /* 0x0000e000ffc27b82 */ /* 0x000e220000000a00 */
[----:B------:R-:W-:Y:S01]  /*21c60*/  FFMA.FTZ R167, R203, R110, R154 ;  /* 0x0000006ecba77223 */ /* 0x000fe2000001009a */
        /* <DEDUP_REMOVED lines=27> */
[----:B0-----:R-:W-:Y:S01]  /*21e20*/  IMAD R3, R194, 0x4, R3 ;  /* 0x00000004c2037824 */ /* 0x001fe200078e0203 */
        /* <DEDUP_REMOVED lines=14> */
[----:B------:R-:W-:-:S03]  /*21f10*/  ISETP.GE.AND P1, PT, R3, R195, PT ;  /* 0x000000c30300720c */ /* 0x000fc60003f26270 */
[----:B------:R0:W-:Y:S10]  /*21f20*/  STG.E.128 desc[UR8][R184.64], R176 ;  /* 0x000000b0b8007986 */ /* 0x0001f4000c101d08 */
[----:B------:R-:W-:Y:S05]  /*21f30*/  @!P1 BRA `(.L_x_5680) ;  /* 0xfffffdf000f89947 */ /* 0x000fea000383ffff */
[----:B------:R-:W-:Y:S05]  /*21f40*/  BSYNC B0 ;  /* 0x0000000000007941 */ /* 0x000fea0003800000 */
.L_x_5186:
[----:B------:R-:W-:Y:S05]  /*21f50*/  EXIT ;  /* 0x000000000000794d */ /* 0x000fea0003800000 */
.L_x_5679:
[----:B------:R-:W-:Y:S01]  /*21f60*/  HFMA2 R199, -RZ, RZ, 0, 5.9604644775390625e-08 ;  /* 0x00000001ffc77431 */ /* 0x000fe200000001ff */
[----:B------:R-:W-:Y:S01]  /*21f70*/  BSSY B1, `(.L_x_5681) ;  /* 0x0000006000017945 */ /* 0x000fe20003800000 */
[----:B------:R-:W-:Y:S02]  /*21f80*/  IMAD.MOV.U32 R204, RZ, RZ, 0x1f ;  /* 0x0000001fffcc7424 */ /* 0x000fe400078e00ff */
[----:B0-----:R-:W-:-:S07]  /*21f90*/  IMAD.MOV.U32 R184, RZ, RZ, -0x1 ;  /* 0xffffffffffb87424 */ /* 0x001fce00078e00ff */
[----:B-1----:R-:W-:Y:S05]  /*21fa0*/  WARPSYNC.COLLECTIVE R184, `(.L_x_5682) ;  /* 0x00000000b8087348 */ /* 0x002fea0003c00000 */
[----:B------:R0:W2:Y:S02]  /*21fb0*/  SHFL.BFLY P2, R185, R195, R199, R204 ;  /* 0x0c0000c7c3b97389 */ /* 0x0000a400000400cc */
[----:B012---:R-:W-:Y:S05]  /*21fc0*/  ENDCOLLECTIVE ;  /* 0x000000000000791b */ /* 0x007fea0003800000 */
.L_x_5682:
[----:B------:R-:W-:Y:S05]  /*21fd0*/  BSYNC B1 ;  /* 0x0000000000017941 */ /* 0x000fea0003800000 */
.L_x_5681:
        /* <DEDUP_REMOVED lines=9> */
.L_x_5683:
[----:B------:R-:W-:Y:S02]  /*22070*/  IMAD.MOV.U32 R199, RZ, RZ, 0x4 ;  /* 0x00000004ffc77424 */ /* 0x000fe400078e00ff */
[----:B------:R-:W-:-:S04]  /*22080*/  IMAD.MOV.U32 R27, RZ, RZ, R185 ;  /* 0x000000ffff1b7224 */ /* 0x000fc800078e00b9 */
[----:B------:R-:W-:-:S05]  /*22090*/  FADD.FTZ R166, R164, R27 ;  /* 0x0000001ba4a67221 */ /* 0x000fca0000010000 */
[----:B------:R-:W-:-:S07]  /*220a0*/  MOV R195, R166 ;  /* 0x000000a600c37202 */ /* 0x000fce0000000f00 */
[----:B------:R-:W-:Y:S05]  /*220b0*/  WARPSYNC.COLLECTIVE R184, `(.L_x_5684) ;  /* 0x00000000b8087348 */ /* 0x000fea0003c00000 */
[----:B------:R0:W1:Y:S02]  /*220c0*/  SHFL.BFLY P2, R185, R195, R199, R204 ;  /* 0x0c0000c7c3b97389 */ /* 0x00006400000400cc */
[----:B01----:R-:W-:Y:S05]  /*220d0*/  ENDCOLLECTIVE ;  /* 0x000000000000791b */ /* 0x003fea0003800000 */
.L_x_5684:
        /* <DEDUP_REMOVED lines=8> */
.L_x_5685:
[----:B------:R-:W-:Y:S02]  /*22160*/  IMAD.MOV.U32 R199, RZ, RZ, 0x10 ;  /* 0x00000010ffc77424 */ /* 0x000fe400078e00ff */
[----:B------:R-:W-:-:S04]  /*22170*/  IMAD.MOV.U32 R26, RZ, RZ, R185 ;  /* 0x000000ffff1a7224 */ /* 0x000fc800078e00b9 */
[----:B------:R-:W-:-:S05]  /*22180*/  FADD.FTZ R182, R167, R26 ;  /* 0x0000001aa7b67221 */ /* 0x000fca0000010000 */
[----:B------:R-:W-:-:S07]  /*22190*/  MOV R195, R182 ;  /* 0x000000b600c37202 */ /* 0x000fce0000000f00 */
[----:B------:R-:W-:Y:S05]  /*221a0*/  WARPSYNC.COLLECTIVE R184, `(.L_x_5686) ;  /* 0x00000000b8087348 */ /* 0x000fea0003c00000 */
[----:B------:R0:W1:Y:S02]  /*221b0*/  SHFL.BFLY P2, R185, R195, R199, R204 ;  /* 0x0c0000c7c3b97389 */ /* 0x00006400000400cc */
[----:B01----:R-:W-:Y:S05]  /*221c0*/  ENDCOLLECTIVE ;  /* 0x000000000000791b */ /* 0x003fea0003800000 */
.L_x_5686:
        /* <DEDUP_REMOVED lines=72> */
.L_x_5687:
[----:B------:R-:W-:Y:S02]  /*22650*/  IMAD.MOV.U32 R199, RZ, RZ, 0x2 ;  /* 0x00000002ffc77424 */ /* 0x000fe400078e00ff */
[----:B------:R-:W-:-:S04]  /*22660*/  IMAD.MOV.U32 R167, RZ, RZ, R185 ;  /* 0x000000ffffa77224 */ /* 0x000fc800078e00b9 */
[----:B------:R-:W-:-:S05]  /*22670*/  FADD.FTZ R167, R26, R167 ;  /* 0x000000a71aa77221 */ /* 0x000fca0000010000 */
[----:B------:R-:W-:-:S07]  /*22680*/  MOV R195, R167 ;  /* 0x000000a700c37202 */ /* 0x000fce0000000f00 */
[----:B------:R-:W-:Y:S05]  /*22690*/  WARPSYNC.COLLECTIVE R184, `(.L_x_5688) ;  /* 0x00000000b8087348 */ /* 0x000fea0003c00000 */
[----:B------:R0:W1:Y:S02]  /*226a0*/  SHFL.BFLY P2, R185, R195, R199, R204 ;  /* 0x0c0000c7c3b97389 */ /* 0x00006400000400cc */
[----:B01----:R-:W-:Y:S05]  /*226b0*/  ENDCOLLECTIVE ;  /* 0x000000000000791b */ /* 0x003fea0003800000 */
.L_x_5688:
[----:B------:R-:W-:Y:S02]  /*226c0*/  IMAD.MOV.U32 R199, RZ, RZ, 0x4 ;  /* 0x00000004ffc77424 */ /* 0x000fe400078e00ff */
[----:B------:R-:W-:-:S04]  /*226d0*/  IMAD.MOV.U32 R164, RZ, RZ, R185 ;  /* 0x000000ffffa47224 */ /* 0x000fc800078e00b9 */
[----:B------:R-:W-:-:S05]  /*226e0*/  FADD.FTZ R164, R167, R164 ;  /* 0x000000a4a7a47221 */ /* 0x000fca0000010000 */
[----:B------:R-:W-:-:S07]  /*226f0*/  MOV R195, R164 ;  /* 0x000000a400c37202 */ /* 0x000fce0000000f00 */
[----:B------:R-:W-:Y:S05]  /*22700*/  WARPSYNC.COLLECTIVE R184, `(.L_x_5689) ;  /* 0x00000000b8087348 */ /* 0x000fea0003c00000 */
[----:B------:R0:W1:Y:S02]  /*22710*/  SHFL.BFLY P2, R185, R195, R199, R204 ;  /* 0x0c0000c7c3b97389 */ /* 0x00006400000400cc */
[----:B01----:R-:W-:Y:S05]  /*22720*/  ENDCOLLECTIVE ;  /* 0x000000000000791b */ /* 0x003fea0003800000 */
.L_x_5689:
[----:B------:R-:W-:Y:S02]  /*22730*/  IMAD.MOV.U32 R199, RZ, RZ, 0x8 ;  /* 0x00000008ffc77424 */ /* 0x000fe400078e00ff */
[----:B------:R-:W-:-:S04]  /*22740*/  IMAD.MOV.U32 R183, RZ, RZ, R185 ;  /* 0x000000ffffb77224 */ /* 0x000fc800078e00b9 */
[----:B------:R-:W-:-:S05]  /*22750*/  FADD.FTZ R183, R164, R183 ;  /* 0x000000b7a4b77221 */ /* 0x000fca0000010000 */
[----:B------:R-:W-:-:S07]  /*22760*/  MOV R195, R183 ;  /* 0x000000b700c37202 */ /* 0x000fce0000000f00 */
[----:B------:R-:W-:Y:S05]  /*22770*/  WARPSYNC.COLLECTIVE R184, `(.L_x_5690) ;  /* 0x00000000b8087348 */ /* 0x000fea0003c00000 */
[----:B------:R0:W1:Y:S02]  /*22780*/  SHFL.BFLY P2, R185, R195, R199, R204 ;  /* 0x0c0000c7c3b97389 */ /* 0x00006400000400cc */
[----:B01----:R-:W-:Y:S05]  /*22790*/  ENDCOLLECTIVE ;  /* 0x000000000000791b */ /* 0x003fea0003800000 */
.L_x_5690:
[----:B------:R-:W-:Y:S02]  /*227a0*/  IMAD.MOV.U32 R199, RZ, RZ, 0x10 ;  /* 0x00000010ffc77424 */ /* 0x000fe400078e00ff */
[----:B------:R-:W-:-:S04]  /*227b0*/  IMAD.MOV.U32 R166, RZ, RZ, R185 ;  /* 0x000000ffffa67224 */ /* 0x000fc800078e00b9 */
[----:B------:R-:W-:-:S05]  /*227c0*/  FADD.FTZ R166, R183, R166 ;  /* 0x000000a6b7a67221 */ /* 0x000fca0000010000 */
[----:B------:R-:W-:-:S07]  /*227d0*/  MOV R195, R166 ;  /* 0x000000a600c37202 */ /* 0x000fce0000000f00 */
[----:B------:R-:W-:Y:S05]  /*227e0*/  WARPSYNC.COLLECTIVE R184, `(.L_x_5691) ;  /* 0x00000000b8087348 */ /* 0x000fea0003c00000 */
[----:B------:R0:W1:Y:S02]  /*227f0*/  SHFL.BFLY P2, R185, R195, R199, R204 ;  /* 0x0c0000c7c3b97389 */ /* 0x00006400000400cc */
[----:B01----:R-:W-:Y:S05]  /*22800*/  ENDCOLLECTIVE ;  /* 0x000000000000791b */ /* 0x003fea0003800000 */
.L_x_5691:
[----:B------:R-:W-:Y:S05]  /*22810*/  BRA `(.L_x_5692) ;  /* 0xffffffe800b47947 */ /* 0x000fea000383ffff */
.L_x_5693:
        /* <DEDUP_REMOVED lines=14> */
.L_x_22691:


//--------------------- .text._ZN10layer_norm31ln_parallel_residual_fwd_kernelINS_13Kernel_traitsIf13__nv_bfloat16S2_S2_fjLj1024ELj1ELj4ELj1ELj16ENS_18Kernel_traits_baseILj1024EfS2_S2_S2_fjLj128EEEEELb1ELb1ELb0EEEvNS_9FwdParamsE --------------------------
	.section	.text._ZN10layer_norm31ln_parallel_residual_fwd_kernelINS_13Kernel_traitsIf13__nv_bfloat16S2_S2_fjLj1024ELj1ELj4ELj1ELj16ENS_18Kernel_traits_baseILj1024EfS2_S2_S2_fjLj128EEEEELb1ELb1ELb0EEEvNS_9FwdParamsE,"ax",@progbits
	.align	128
        .global         _ZN10layer_norm31ln_parallel_residual_fwd_kernelINS_13Kernel_traitsIf13__nv_bfloat16S2_S2_fjLj1024ELj1ELj4ELj1ELj16ENS_18Kernel_traits_baseILj1024EfS2_S2_S2_fjLj128EEEEELb1ELb1ELb0EEEvNS_9FwdParamsE
        .type           _ZN10layer_norm31ln_parallel_residual_fwd_kernelINS_13Kernel_traitsIf13__nv_bfloat16S2_S2_fjLj1024ELj1ELj4ELj1ELj16ENS_18Kernel_traits_baseILj1024EfS2_S2_S2_fjLj128EEEEELb1ELb1ELb0EEEvNS_9FwdParamsE,@function
        .size           _ZN10layer_norm31ln_parallel_residual_fwd_kernelINS_13Kernel_traitsIf13__nv_bfloat16S2_S2_fjLj1024ELj1ELj4ELj1ELj16ENS_18Kernel_traits_baseILj1024EfS2_S2_S2_fjLj128EEEEELb1ELb1ELb0EEEvNS_9FwdParamsE,(.L_x_22692 - _ZN10layer_norm31ln_parallel_residual_fwd_kernelINS_13Kernel_traitsIf13__nv_bfloat16S2_S2_fjLj1024ELj1ELj4ELj1ELj16ENS_18Kernel_traits_baseILj1024EfS2_S2_S2_fjLj128EEEEELb1ELb1ELb0EEEvNS_9FwdParamsE)
        .other          _ZN10layer_norm31ln_parallel_residual_fwd_kernelINS_13Kernel_traitsIf13__nv_bfloat16S2_S2_fjLj1024ELj1ELj4ELj1ELj16ENS_18Kernel_traits_baseILj1024EfS2_S2_S2_fjLj128EEEEELb1ELb1ELb0EEEvNS_9FwdParamsE,@"STO_CUDA_ENTRY STV_DEFAULT"
_ZN10layer_norm31ln_parallel_residual_fwd_kernelINS_13Kernel_traitsIf13__nv_bfloat16S2_S2_fjLj1024ELj1ELj4ELj1ELj16ENS_18Kernel_traits_baseILj1024EfS2_S2_S2_fjLj128EEEEELb1ELb1ELb0EEEvNS_9FwdParamsE:
.text._ZN10layer_norm31ln_parallel_residual_fwd_kernelINS_13Kernel_traitsIf13__nv_bfloat16S2_S2_fjLj1024ELj1ELj4ELj1ELj16ENS_18Kernel_traits_baseILj1024EfS2_S2_S2_fjLj128EEEEELb1ELb1ELb0EEEvNS_9FwdParamsE:
        /* <DEDUP_REMOVED lines=18> */
[----:B----4-:R-:W-:Y:S01]  /*0120*/  SHF.R.S32.HI R0, RZ, 0x1f, R13 ;  /* 0x0000001fff007819 */ /* 0x010fe2000001140d */
[----:B------:R-:W-:-:S03]  /*0130*/  UISETP.NE.AND.EX UP0, UPT, UR11, URZ, UPT, UP0 ;  /* 0x000000ff0b00728c */ /* 0x000fc6000bf05300 */
[----:B------:R-:W-:-:S03]  /*0140*/  LEA.HI R0, R0, R13, RZ, 0x3 ;  /* 0x0000000d00007211 */ /* 0x000fc600078f18ff */
[----:B------:R-:W3:Y:S01]  /*0150*/  LDC R7, c[0x0][0x360] ;  /* 0x0000d800ff077b82 */ /* 0x000ee20000000800 */
[----:B-1----:R-:W-:Y:S01]  /*0160*/  USHF.L.U32 UR4, UR5, 0x2, URZ ;  /* 0x0000000205047899 */ /* 0x002fe200080006ff */
[----:B--2---:R-:W-:Y:S02]  /*0170*/  @P0 R2UR UR6, R2 ;  /* 0x00000000020602ca */ /* 0x004fe400000e0000 */
[----:B------:R-:W-:Y:S02]  /*0180*/  @P0 R2UR UR7, R3 ;  /* 0x00000000030702ca */ /* 0x000fe400000e0000 */
[----:B0-----:R-:W-:Y:S02]  /*0190*/  @P0 IADD3 R10, P1, PT, R4, R9, RZ ;  /* 0x00000009040a0210 */ /* 0x001fe40007f3e0ff */
[C---:B------:R-:W-:Y:S02]  /*01a0*/  LOP3.LUT R3, R6.reuse, 0x1f, RZ, 0xc, !PT ;  /* 0x0000001f06037812 */ /* 0x040fe400078e0cff */
[----:B------:R-:W-:Y:S01]  /*01b0*/  LOP3.LUT R4, R6, 0x1f, RZ, 0xc0, !PT ;  /* 0x0000001f06047812 */ /* 0x000fe200078ec0ff */
[----:B------:R-:W-:Y:S01]  /*01c0*/  @P0 IMAD.X R11, RZ, RZ, R5, P1 ;  /* 0x000000ffff0b0224 */ /* 0x000fe200008e0605 */
[----:B------:R-:W-:Y:S01]  /*01d0*/  LEA.HI.SX32 R2, R0, R3, 0x1d ;  /* 0x0000000300027211 */ /* 0x000fe200078feaff */
[--C-:B---3--:R-:W-:Y:S01]  /*01e0*/  IMAD R3, R7, UR5, R6.reuse ;  /* 0x0000000507037c24 */ /* 0x108fe2000f8e0206 */
[----:B------:R-:W-:Y:S01]  /*01f0*/  SHF.R.U32.HI R0, RZ, 0x5, R6 ;  /* 0x00000005ff007819 */ /* 0x000fe20000011606 */
[----:B------:R-:W-:Y:S01]  /*0200*/  UIADD3 UR14, UPT, UPT, UR6, -0x61c88647, URZ ;  /* 0x9e3779b9060e7890 */ /* 0x000fe2000fffe0ff */
[--C-:B------:R-:W-:Y:S01]  /*0210*/  SHF.R.U64 R5, R10, 0x2, R11.reuse ;  /* 0x000000020a057819 */ /* 0x100fe2000000120b */
[----:B------:R-:W-:Y:S01]  /*0220*/  UIADD3 UR15, UPT, UPT, UR7, -0x4498517b, URZ ;  /* 0xbb67ae85070f7890 */ /* 0x000fe2000fffe0ff */
[----:B------:R-:W-:Y:S01]  /*0230*/  LOP3.LUT R0, R0, UR4, RZ, 0xfc, !PT ;  /* 0x0000000400007c12 */ /* 0x000fe2000f8efcff */
[----:B------:R-:W-:Y:S01]  /*0240*/  UIADD3 UR16, UPT, UPT, UR6, 0x3c6ef372, URZ ;  /* 0x3c6ef37206107890 */ /* 0x000fe2000fffe0ff */
[----:B------:R-:W-:Y:S01]  /*0250*/  SHF.R.U32.HI R6, RZ, 0x2, R11 ;  /* 0x00000002ff067819 */ /* 0x000fe2000001160b */
[----:B------:R-:W-:-:S02]  /*0260*/  UIADD3 UR17, UPT, UPT, UR7, 0x76cf5d0a, URZ ;  /* 0x76cf5d0a07117890 */ /* 0x000fc4000fffe0ff */
[----:B------:R-:W-:Y:S02]  /*0270*/  UIADD3 UR18, UPT, UPT, UR6, -0x255992d5, URZ ;  /* 0xdaa66d2b06127890 */ /* 0x000fe4000fffe0ff */
[----:B------:R-:W-:Y:S02]  /*0280*/  UIADD3 UR19, UPT, UPT, UR7, 0x32370b8f, URZ ;  /* 0x32370b8f07137890 */ /* 0x000fe4000fffe0ff */
[----:B------:R-:W-:Y:S02]  /*0290*/  UIADD3 UR20, UPT, UPT, UR6, 0x78dde6e4, URZ ;  /* 0x78dde6e406147890 */ /* 0x000fe4000fffe0ff */
[----:B------:R-:W-:Y:S02]  /*02a0*/  UIADD3 UR21, UPT, UPT, UR7, -0x126145ec, URZ ;  /* 0xed9eba1407157890 */ /* 0x000fe4000fffe0ff */
[----:B------:R-:W-:Y:S02]  /*02b0*/  UIADD3 UR22, UPT, UPT, UR6, 0x1715609d, URZ ;  /* 0x1715609d06167890 */ /* 0x000fe4000fffe0ff */
[----:B------:R-:W-:-:S02]  /*02c0*/  UIADD3 UR23, UPT, UPT, UR7, -0x56f99767, URZ ;  /* 0xa906689907177890 */ /* 0x000fc4000fffe0ff */
[----:B------:R-:W-:Y:S02]  /*02d0*/  UIADD3 UR24, UPT, UPT, UR6, -0x4ab325aa, URZ ;  /* 0xb54cda5606187890 */ /* 0x000fe4000fffe0ff */
[----:B------:R-:W-:Y:S02]  /*02e0*/  UIADD3 UR25, UPT, UPT, UR7, 0x646e171e, URZ ;  /* 0x646e171e07197890 */ /* 0x000fe4000fffe0ff */
[----:B------:R-:W-:Y:S02]  /*02f0*/  UIADD3 UR26, UPT, UPT, UR6, 0x5384540f, URZ ;  /* 0x5384540f061a7890 */ /* 0x000fe4000fffe0ff */
[----:B------:R-:W-:Y:S02]  /*0300*/  UIADD3 UR27, UPT, UPT, UR7, 0x1fd5c5a3, URZ ;  /* 0x1fd5c5a3071b7890 */ /* 0x000fe4000fffe0ff */
[----:B------:R-:W-:Y:S02]  /*0310*/  UIADD3 UR28, UPT, UPT, UR6, -0xe443238, URZ ;  /* 0xf1bbcdc8061c7890 */ /* 0x000fe4000fffe0ff */
[----:B------:R-:W-:-:S02]  /*0320*/  UIADD3 UR29, UPT, UPT, UR7, -0x24c28bd8, URZ ;  /* 0xdb3d7428071d7890 */ /* 0x000fc4000fffe0ff */
[----:B------:R-:W-:Y:S02]  /*0330*/  UIADD3 UR30, UPT, UPT, UR6, -0x700cb87f, URZ ;  /* 0x8ff34781061e7890 */ /* 0x000fe4000fffe0ff */
        /* <DEDUP_REMOVED lines=14> */
[C---:B-1----:R-:W-:Y:S01]  /*0420*/  @P0 IMAD.WIDE.U32 R16, R7.reuse, 0x20, R16 ;  /* 0x0000002007100825 */ /* 0x042fe200078e0010 */
[----:B------:R0:W5:Y:S03]  /*0430*/  @P0 LDG.E.128 R72, desc[UR8][R14.64+0x10] ;  /* 0x000010080e480981 */ /* 0x000166000c1e1d00 */
[----:B------:R-:W-:Y:S01]  /*0440*/  @P0 VIADD R7, R7, 0x20 ;  /* 0x0000002007070836 */ /* 0x000fe20000000000 */
[----:B------:R0:W5:Y:S02]  /*0450*/  @P0 LD.E.128 R68, desc[UR8][R16.64] ;  /* 0x0000000810440980 */ /* 0x000164000c101d00 */
[----:B------:R-:W1:Y:S01]  /*0460*/  @P2 LDC.64 R20, c[0x0][0x438] ;  /* 0x00010e00ff142b82 */ /* 0x000e620000000a00 */
[C---:B--2---:R-:W-:Y:S01]  /*0470*/  @P1 IMAD.WIDE.U32 R8, R4.reuse, 0x20, R8 ;  /* 0x0000002004081825 */ /* 0x044fe200078e0008 */
[----:B------:R0:W5:Y:S04]  /*0480*/  @P0 LD.E.128 R64, desc[UR8][R16.64+0x10] ;  /* 0x0000100810400980 */ /* 0x000168000c101d00 */
[----:B------:R0:W5:Y:S01]  /*0490*/  @P1 LDG.E.128 R92, desc[UR8][R8.64] ;  /* 0x00000008085c1981 */ /* 0x000162000c1e1d00 */
[----:B---3--:R-:W-:-:S03]  /*04a0*/  @P1 IMAD.WIDE.U32 R12, R4, 0x20, R12 ;  /* 0x00000020040c1825 */ /* 0x008fc600078e000c */
[----:B------:R0:W5:Y:S04]  /*04b0*/  @P1 LDG.E.128 R88, desc[UR8][R8.64+0x10] ;  /* 0x0000100808581981 */ /* 0x000168000c1e1d00 */
[----:B------:R0:W5:Y:S01]  /*04c0*/  @P1 LD.E.128 R84, desc[UR8][R12.64] ;  /* 0x000000080c541980 */ /* 0x000162000c101d00 */
[----:B----4-:R-:W-:-:S03]  /*04d0*/  @P2 IMAD.WIDE.U32 R18, R7, 0x20, R18 ;  /* 0x0000002007122825 */ /* 0x010fc600078e0012 */
[----:B------:R0:W5:Y:S04]  /*04e0*/  @P1 LD.E.128 R80, desc[UR8][R12.64+0x10] ;  /* 0x000010080c501980 */ /* 0x000168000c101d00 */
[----:B------:R0:W5:Y:S01]  /*04f0*/  @P2 LDG.E.128 R60, desc[UR8][R18.64] ;  /* 0x00000008123c2981 */ /* 0x000162000c1e1d00 */
[----:B-1----:R-:W-:-:S03]  /*0500*/  @P2 IMAD.WIDE.U32 R20, R7, 0x20, R20 ;  /* 0x0000002007142825 */ /* 0x002fc600078e0014 */
[----:B------:R0:W5:Y:S04]  /*0510*/  @P2 LDG.E.128 R56, desc[UR8][R18.64+0x10] ;  /* 0x0000100812382981 */ /* 0x000168000c1e1d00 */
[----:B------:R0:W5:Y:S04]  /*0520*/  @P2 LD.E.128 R52, desc[UR8][R20.64] ;  /* 0x0000000814342980 */ /* 0x000168000c101d00 */
[----:B------:R0:W5:Y:S01]  /*0530*/  @P2 LD.E.128 R48, desc[UR8][R20.64+0x10] ;  /* 0x0000100814302980 */ /* 0x000162000c101d00 */
[----:B------:R-:W-:Y:S01]  /*0540*/  ISETP.GE.U32.AND P0, PT, R2, 0x80, PT ;  /* 0x000000800200780c */ /* 0x000fe20003f06070 */
[----:B------:R-:W-:-:S12]  /*0550*/  @P2 VIADD R7, R7, 0x20 ;  /* 0x0000002007072836 */ /* 0x000fd80000000000 */
        /* <DEDUP_REMOVED lines=10> */
.L_x_5695:
[C---:B------:R-:W-:Y:S01]  /*0600*/  ISETP.GE.U32.AND P0, PT, R2.reuse, 0x40, PT ;  /* 0x000000400200780c */ /* 0x040fe20003f06070 */
[----:B------:R-:W-:Y:S01]  /*0610*/  IMAD.MOV.U32 R7, RZ, RZ, R4 ;  /* 0x000000ffff077224 */ /* 0x000fe200078e0004 */
[C---:B------:R-:W-:Y:S02]  /*0620*/  ISETP.GE.U32.AND P2, PT, R2.reuse, 0x60, PT ;  /* 0x000000600200780c */ /* 0x040fe40003f46070 */
[C---:B------:R-:W-:Y:S02]  /*0630*/  ISETP.GE.U32.AND P3, PT, R2.reuse, 0x80, PT ;  /* 0x000000800200780c */ /* 0x040fe40003f66070 */
[----:B------:R-:W-:-:S07]  /*0640*/  ISETP.GE.U32.AND P1, PT, R2, 0x20, PT ;  /* 0x000000200200780c */ /* 0x000fce0003f26070 */
[----:B------:R-:W0:Y:S06]  /*0650*/  @P0 LDC.64 R8, c[0x0][0x3d0] ;  /* 0x0000f400ff080b82 */ /* 0x000e2c0000000a00 */
[----:B------:R-:W-:Y:S02]  /*0660*/  @P1 LOP3.LUT R7, R4, 0x20, RZ, 0xfc, !PT ;  /* 0x0000002004071812 */ /* 0x000fe400078efcff */
[----:B------:R-:W1:Y:S08]  /*0670*/  @P2 LDC.64 R12, c[0x0][0x3d0] ;  /* 0x0000f400ff0c2b82 */ /* 0x000e700000000a00 */
[----:B------:R-:W2:Y:S08]  /*0680*/  @P3 LDC.64 R18, c[0x0][0x3d0] ;  /* 0x0000f400ff123b82 */ /* 0x000eb00000000a00 */
[----:B------:R-:W3:Y:S01]  /*0690*/  @P1 LDC.64 R14, c[0x0][0x3d0] ;  /* 0x0000f400ff0e1b82 */ /* 0x000ee20000000a00 */
[C---:B0-----:R-:W-:Y:S01]  /*06a0*/  @P0 IMAD.WIDE.U32 R8, R7.reuse, 0x20, R8 ;  /* 0x0000002007080825 */ /* 0x041fe200078e0008 */
[----:B------:R-:W-:-:S04]  /*06b0*/  @P0 IADD3 R7, PT, PT, R7, 0x20, RZ ;  /* 0x0000002007070810 */ /* 0x000fc80007ffe0ff */
[----:B------:R0:W5:Y:S01]  /*06c0*/  @P0 LDG.E.128 R76, desc[UR8][R8.64] ;  /* 0x00000008084c0981 */ /* 0x000162000c1e1d00 */
[----:B-1----:R-:W-:-:S03]  /*06d0*/  @P2 IMAD.WIDE.U32 R16, R7, 0x20, R12 ;  /* 0x0000002007102825 */ /* 0x002fc600078e000c */
[----:B------:R0:W5:Y:S01]  /*06e0*/  @P0 LDG.E.128 R72, desc[UR8][R8.64+0x10] ;  /* 0x0000100808480981 */ /* 0x000162000c1e1d00 */
[----:B------:R-:W-:-:S03]  /*06f0*/  @P2 VIADD R7, R7, 0x20 ;  /* 0x0000002007072836 */ /* 0x000fc60000000000 */
[----:B------:R0:W5:Y:S01]  /*0700*/  @P2 LDG.E.128 R60, desc[UR8][R16.64] ;  /* 0x00000008103c2981 */ /* 0x000162000c1e1d00 */
[----:B--2---:R-:W-:-:S03]  /*0710*/  @P3 IMAD.WIDE.U32 R12, R7, 0x20, R18 ;  /* 0x00000020070c3825 */ /* 0x004fc600078e0012 */
[----:B------:R0:W5:Y:S04]  /*0720*/  @P2 LDG.E.128 R56, desc[UR8][R16.64+0x10] ;  /* 0x0000100810382981 */ /* 0x000168000c1e1d00 */
[----:B------:R0:W5:Y:S01]  /*0730*/  @P3 LDG.E.128 R44, desc[UR8][R12.64] ;  /* 0x000000080c2c3981 */ /* 0x000162000c1e1d00 */
[----:B---3--:R-:W-:-:S03]  /*0740*/  @P1 IMAD.WIDE.U32 R14, R4, 0x20, R14 ;  /* 0x00000020040e1825 */ /* 0x008fc600078e000e */
        /* <DEDUP_REMOVED lines=19> */
.L_x_5696:
[----:B------:R-:W-:Y:S05]  /*0880*/  BSYNC.RECONVERGENT B0 ;  /* 0x0000000000007941 */ /* 0x000fea0003800200 */
.L_x_5694:
[----:B------:R-:W1:Y:S02]  /*0890*/  LDCU UR4, c[0x0][0x384] ;  /* 0x00007080ff0477ac */ /* 0x000e640008000800 */
[----:B-1----:R-:W-:-:S13]  /*08a0*/  ISETP.GE.AND P0, PT, R0, UR4, PT ;  /* 0x0000000400007c0c */ /* 0x002fda000bf06270 */
[----:B------:R-:W-:Y:S05]  /*08b0*/  @P0 EXIT ;  /* 0x000000000000094d */ /* 0x000fea0003800000 */
[----:B------:R-:W-:Y:S01]  /*08c0*/  IMAD.HI.U32 R7, R3, -0x326172a9, RZ ;  /* 0xcd9e8d5703077827 */ /* 0x000fe200078e00ff */
[----:B------:R-:W-:Y:S01]  /*08d0*/  BSSY B0, `(.L_x_5697) ;  /* 0x00021a0000007945 */ /* 0x000fe20003800000 */
[----:B------:R-:W1:Y:S02]  /*08e0*/  LDCU UR32, c[0x0][0x388] ;  /* 0x00007100ff2077ac */ /* 0x000e640008000800 */
[C---:B0-----:R-:W-:Y:S01]  /*08f0*/  IMAD.HI.U32 R8, R5.reuse, -0x2daee0ad, RZ ;  /* 0xd2511f5305087827 */ /* 0x041fe200078e00ff */
[----:B------:R-:W-:Y:S01]  /*0900*/  LOP3.LUT R7, R6, UR6, R7, 0x96, !PT ;  /* 0x0000000606077c12 */ /* 0x000fe2000f8e9607 */
[----:B------:R-:W0:Y:S02]  /*0910*/  LDCU.U8 UR12, c[0x0][0x410] ;  /* 0x00008200ff0c77ac */ /* 0x000e240008000000 */
        /* <DEDUP_REMOVED lines=59> */
[----:B------:R-:W-:Y:S01]  /*0cd0*/  IMAD R12, R16, -0x326172a9, RZ ;  /* 0xcd9e8d57100c7824 */ /* 0x000fe200078e02ff */
[----:B------:R-:W-:Y:S01]  /*0ce0*/  LOP3.LUT R9, R10, 0x3, RZ, 0xc0, !PT ;  /* 0x000000030a097812 */ /* 0x000fe200078ec0ff */
[----:B01234-:R-:W-:-:S07]  /*0cf0*/  IMAD.MOV.U32 R10, RZ, RZ, RZ ;  /* 0x000000ffff0a7224 */ /* 0x01ffce00078e00ff */
.L_x_6206:
        /* <DEDUP_REMOVED lines=39> */
.L_x_5703:
        /* <DEDUP_REMOVED lines=13> */
.L_x_5705:
[----:B------:R-:W-:Y:S05]  /*1040*/  BSYNC.RECONVERGENT B3 ;  /* 0x0000000000037941 */ /* 0x000fea0003800200 */
.L_x_5704:
        /* <DEDUP_REMOVED lines=42> */
.L_x_5702:
[----:B------:R-:W-:Y:S05]  /*12f0*/  BSYNC.RECONVERGENT B2 ;  /* 0x0000000000027941 */ /* 0x000fea0003800200 */
.L_x_5701:
        /* <DEDUP_REMOVED lines=29> */
.L_x_5708:
        /* <DEDUP_REMOVED lines=13> */
.L_x_5710:
[----:B------:R-:W-:Y:S05]  /*15a0*/  BSYNC.RECONVERGENT B3 ;  /* 0x0000000000037941 */ /* 0x000fea0003800200 */
.L_x_5709:
        /* <DEDUP_REMOVED lines=43> */
.L_x_5707:
[----:B------:R-:W-:Y:S05]  /*1860*/  BSYNC.RECONVERGENT B2 ;  /* 0x0000000000027941 */ /* 0x000fea0003800200 */
.L_x_5706:
        /* <DEDUP_REMOVED lines=9> */
[----:B------:R-:W-:Y:S02]  /*1900*/  @P1 SHF.L.U32 R96, R96, 0x10, RZ ;  /* 0x0000001060601819 */ /* 0x000fe400000006ff */
        /* <DEDUP_REMOVED lines=16> */
.L_x_5713:
        /* <DEDUP_REMOVED lines=13> */
.L_x_5715:
[----:B------:R-:W-:Y:S05]  /*1ae0*/  BSYNC.RECONVERGENT B3 ;  /* 0x0000000000037941 */ /* 0x000fea0003800200 */
.L_x_5714:
        /* <DEDUP_REMOVED lines=43> */
.L_x_5712:
[----:B------:R-:W-:Y:S05]  /*1da0*/  BSYNC.RECONVERGENT B2 ;  /* 0x0000000000027941 */ /* 0x000fea0003800200 */
.L_x_5711:
[----:B------:R-:W-:Y:S01]  /*1db0*/  I2FP.F32.U32 R96, R9 ;  /* 0x0000000900607245 */ /* 0x000fe20000201000 */
[----:B------:R-:W-:Y:S01]  /*1dc0*/  IMAD.U32 R9, R97, 0x10000, RZ ;  /* 0x0001000061097824 */ /* 0x000fe200078e00ff */
[----:B------:R-:W-:Y:S01]  /*1dd0*/  ISETP.NE.AND P3, PT, R110, 0x1, PT ;  /* 0x000000016e00780c */ /* 0x000fe20003f65270 */
[----:B------:R-:W-:Y:S01]  /*1de0*/  @P1 IMAD.U32 R109, R25, 0x10000, RZ ;  /* 0x00010000196d1824 */ /* 0x000fe200078e00ff */
[----:B------:R-:W-:Y:S01]  /*1df0*/  LOP3.LUT R13, R13, 0xfffffffb, RZ, 0xc0, !PT ;  /* 0xfffffffb0d0d7812 */ /* 0x000fe200078ec0ff */
[----:B------:R-:W-:Y:S01]  /*1e00*/  FFMA.FTZ R96, R96, R125, 1.1641532182693481445e-10 ;  /* 0x2f00000060607423 */ /* 0x000fe2000001007d */
[----:B------:R-:W-:Y:S01]  /*1e10*/  FMUL.FTZ R9, R9, R138 ;  /* 0x0000008a09097220 */ /* 0x000fe20000410000 */
[----:B------:R-:W-:Y:S03]  /*1e20*/  BSSY.RECONVERGENT B2, `(.L_x_5716) ;  /* 0x000004c000027945 */ /* 0x000fe60003800200 */
[----:B------:R-:W-:-:S04]  /*1e30*/  FSETP.GTU.FTZ.AND P2, PT, R96, R137, PT ;  /* 0x000000896000720b */ /* 0x000fc80003f5c000 */
[----:B------:R-:W-:Y:S01]  /*1e40*/  FSEL R102, R9, RZ, !P2 ;  /* 0x000000ff09667208 */ /* 0x000fe20005000000 */
[----:B------:R-:W-:Y:S01]  /*1e50*/  IMAD.MOV.U32 R9, RZ, RZ, R12 ;  /* 0x000000ffff097224 */ /* 0x000fe200078e000c */
[----:B------:R-:W-:-:S03]  /*1e60*/  PLOP3.LUT P2, PT, P2, PT, PT, 0x8, 0x80 ;  /* 0x000000000080781c */ /* 0x000fc6000174e170 */
[----:B------:R-:W-:Y:S01]  /*1e70*/  @P1 FADD.FTZ R102, R109, R102 ;  /* 0x000000666d661221 */ /* 0x000fe20000010000 */
[----:B------:R-:W-:Y:S01]  /*1e80*/  PRMT R109, R97, 0x7632, R109 ;  /* 0x00007632616d7816 */ /* 0x000fe2000000006d */
[----:B------:R-:W-:-:S03]  /*1e90*/  HFMA2 R97, -RZ, RZ, 0, 1.1920928955078125e-07 ;  /* 0x00000002ff617431 */ /* 0x000fc600000001ff */
        /* <DEDUP_REMOVED lines=11> */
.L_x_5718:
        /* <DEDUP_REMOVED lines=13> */
.L_x_5720:
[----:B------:R-:W-:Y:S05]  /*2020*/  BSYNC.RECONVERGENT B3 ;  /* 0x0000000000037941 */ /* 0x000fea0003800200 */
.L_x_5719:
        /* <DEDUP_REMOVED lines=43> */
.L_x_5717:
[----:B------:R-:W-:Y:S05]  /*22e0*/  BSYNC.RECONVERGENT B2 ;  /* 0x0000000000027941 */ /* 0x000fea0003800200 */
.L_x_5716:
        /* <DEDUP_REMOVED lines=26> */
.L_x_5723:
        /* <DEDUP_REMOVED lines=13> */
.L_x_5725:
[----:B------:R-:W-:Y:S05]  /*2560*/  BSYNC.RECONVERGENT B3 ;  /* 0x0000000000037941 */ /* 0x000fea0003800200 */
.L_x_5724:
        /* <DEDUP_REMOVED lines=43> */
.L_x_5722:
[----:B------:R-:W-:Y:S05]  /*2820*/  BSYNC.RECONVERGENT B2 ;  /* 0x0000000000027941 */ /* 0x000fea0003800200 */
.L_x_5721:
        /* <DEDUP_REMOVED lines=24> */
.L_x_5728:
        /* <DEDUP_REMOVED lines=13> */
.L_x_5730:
[----:B------:R-:W-:Y:S05]  /*2a80*/  BSYNC.RECONVERGENT B3 ;  /* 0x0000000000037941 */ /* 0x000fea0003800200 */
.L_x_5729:
        /* <DEDUP_REMOVED lines=43> */
.L_x_5727:
[----:B------:R-:W-:Y:S05]  /*2d40*/  BSYNC.RECONVERGENT B2 ;  /* 0x0000000000027941 */ /* 0x000fea0003800200 */
.L_x_5726:
        /* <DEDUP_REMOVED lines=24> */
.L_x_5733:
        /* <DEDUP_REMOVED lines=13> */
.L_x_5735:
[----:B------:R-:W-:Y:S05]  /*2fa0*/  BSYNC.RECONVERGENT B3 ;  /* 0x0000000000037941 */ /* 0x000fea0003800200 */
.L_x_5734:
        /* <DEDUP_REMOVED lines=43> */
.L_x_5732:
[----:B------:R-:W-:Y:S05]  /*3260*/  BSYNC.RECONVERGENT B2 ;  /* 0x0000000000027941 */ /* 0x000fea0003800200 */
.L_x_5731:
        /* <DEDUP_REMOVED lines=10> */
[----:B------:R-:W-:Y:S01]  /*3310*/  FSEL R121, R9, RZ, !P4 ;  /* 0x000000ff09797208 */ /* 0x000fe20006000000 */
[----:B------:R-:W-:Y:S01]  /*3320*/  HFMA2 R9, -RZ, RZ, 0, 1.1920928955078125e-07 ;  /* 0x00000002ff097431 */ /* 0x000fe200000001ff */
        /* <DEDUP_REMOVED lines=12> */
.L_x_5738:
        /* <DEDUP_REMOVED lines=13> */
.L_x_5740:
[----:B------:R-:W-:Y:S05]  /*34c0*/  BSYNC.RECONVERGENT B3 ;  /* 0x0000000000037941 */ /* 0x000fea0003800200 */
.L_x_5739:
        /* <DEDUP_REMOVED lines=41> */
[----:B------:R-:W-:Y:S02]  /*3760*/  IMAD.MOV.U32 R97, RZ, RZ, R132 ;  /* 0x000000ffff617224 */ /* 0x000fe400078e0084 */
[----:B------:R-:W-:-:S07]  /*3770*/  IMAD.MOV.U32 R132, RZ, RZ, R96 ;  /* 0x000000ffff847224 */ /* 0x000fce00078e0060 */
.L_x_5737:
[----:B------:R-:W-:Y:S05]  /*3780*/  BSYNC.RECONVERGENT B2 ;  /* 0x0000000000027941 */ /* 0x000fea0003800200 */
.L_x_5736:
[----:B------:R-:W-:Y:S01]  /*3790*/  I2FP.F32.U32 R96, R97 ;  /* 0x0000006100607245 */ /* 0x000fe20000201000 */
[----:B------:R-:W-:Y:S01]  /*37a0*/  IMAD.U32 R97, R142, 0x10000, RZ ;  /* 0x000100008e617824 */ /* 0x000fe200078e00ff */
[----:B------:R-:W-:-:S03]  /*37b0*/  @P1 PRMT R98, R27, 0x7632, R98 ;  /* 0x000076321b621816 */ /* 0x000fc60000000062 */
[----:B------:R-:W-:Y:S01]  /*37c0*/  FFMA.FTZ R96, R96, R125, 1.1641532182693481445e-10 ;  /* 0x2f00000060607423 */ /* 0x000fe2000001007d */
[----:B------:R-:W-:Y:S01]  /*37d0*/  FMUL.FTZ R97, R97, R138 ;  /* 0x0000008a61617220 */ /* 0x000fe20000410000 */
[----:B------:R-:W-:-:S03]  /*37e0*/  @P1 IMAD.U32 R98, R98, 0x10000, RZ ;  /* 0x0001000062621824 */ /* 0x000fc600078e00ff */
        /* <DEDUP_REMOVED lines=10> */
.L_x_5700:
        /* <DEDUP_REMOVED lines=16> */
.L_x_5744:
        /* <DEDUP_REMOVED lines=13> */
.L_x_5746:
[----:B------:R-:W-:Y:S05]  /*3a60*/  BSYNC.RECONVERGENT B3 ;  /* 0x0000000000037941 */ /* 0x000fea0003800200 */
.L_x_5745:
        /* <DEDUP_REMOVED lines=41> */
[----:B------:R-:W-:-:S07]  /*3d00*/  LOP3.LUT R7, R14, UR31, R133, 0x96, !PT ;  /* 0x0000001f0e077c12 */ /* 0x000fce000f8e9685 */
.L_x_5743:
[----:B------:R-:W-:Y:S05]  /*3d10*/  BSYNC.RECONVERGENT B2 ;  /* 0x0000000000027941 */ /* 0x000fea0003800200 */
.L_x_5742:
[----:B------:R-:W0:Y:S01]  /*3d20*/  LDC R138, c[0x0][0x404] ;  /* 0x00010100ff8a7b82 */ /* 0x000e220000000800 */
[----:B------:R-:W-:Y:S01]  /*3d30*/  I2FP.F32.U32 R14, R11 ;  /* 0x0000000b000e7245 */ /* 0x000fe20000201000 */
[----:B------:R-:W-:Y:S01]  /*3d40*/  IMAD.MOV.U32 R21, RZ, RZ, 0x2f800000 ;  /* 0x2f800000ff157424 */ /* 0x000fe200078e00ff */
[----:B------:R-:W-:Y:S01]  /*3d50*/  ISETP.NE.AND P3, PT, R15, 0x1, PT ;  /* 0x000000010f00780c */ /* 0x000fe20003f65270 */
[----:B------:R-:W-:Y:S01]  /*3d60*/  BSSY.RECONVERGENT B2, `(.L_x_5747) ;  /* 0x000004f000027945 */ /* 0x000fe20003800200 */
[----:B------:R-:W-:Y:S01]  /*3d70*/  LOP3.LUT R13, R13, 0xffffffef, RZ, 0xc0, !PT ;  /* 0xffffffef0d0d7812 */ /* 0x000fe200078ec0ff */
[----:B------:R-:W-:Y:S01]  /*3d80*/  FFMA.FTZ R9, R14, R21, 1.1641532182693481445e-10 ;  /* 0x2f0000000e097423 */ /* 0x000fe20000010015 */
[C---:B-----5:R-:W-:Y:S01]  /*3d90*/  IMAD.U32 R14, R96.reuse, 0x10000, RZ ;  /* 0x00010000600e7824 */ /* 0x060fe200078e00ff */
        /* <DEDUP_REMOVED lines=18> */
.L_x_5749:
        /* <DEDUP_REMOVED lines=13> */
.L_x_5751:
[----:B------:R-:W-:Y:S05]  /*3f90*/  BSYNC.RECONVERGENT B3 ;  /* 0x0000000000037941 */ /* 0x000fea0003800200 */
.L_x_5750:
        /* <DEDUP_REMOVED lines=43> */
.L_x_5748:
[----:B------:R-:W-:Y:S05]  /*4250*/  BSYNC.RECONVERGENT B2 ;  /* 0x0000000000027941 */ /* 0x000fea0003800200 */
.L_x_5747:
[----:B------:R-:W-:Y:S01]  /*4260*/  I2FP.F32.U32 R14, R9 ;  /* 0x00000009000e7245 */ /* 0x000fe20000201000 */
[----:B------:R-:W-:Y:S01]  /*4270*/  IMAD.U32 R16, R28, 0x10000, RZ ;  /* 0x000100001c107824 */ /* 0x000fe200078e00ff */
[----:B------:R-:W-:Y:S01]  /*4280*/  ISETP.NE.AND P3, PT, R17, 0x1, PT ;  /* 0x000000011100780c */ /* 0x000fe20003f65270 */
[----:B------:R-:W-:Y:S01]  /*4290*/  BSSY.RECONVERGENT B2, `(.L_x_5752) ;  /* 0x000004f000027945 */ /* 0x000fe20003800200 */
[----:B------:R-:W-:Y:S01]  /*42a0*/  MOV R18, 0x2 ;  /* 0x0000000200127802 */ /* 0x000fe20000000f00 */
[----:B------:R-:W-:Y:S01]  /*42b0*/  FFMA.FTZ R9, R14, R21, 1.1641532182693481445e-10 ;  /* 0x2f0000000e097423 */ /* 0x000fe20000010015 */
[----:B------:R-:W-:Y:S01]  /*42c0*/  FMUL.FTZ R16, R16, R125 ;  /* 0x0000007d10107220 */ /* 0x000fe20000410000 */
[----:B------:R-:W-:-:S03]  /*42d0*/  @P1 IMAD.U32 R14, R24, 0x10000, RZ ;  /* 0x00010000180e1824 */ /* 0x000fc600078e00ff */
[----:B------:R-:W-:-:S04]  /*42e0*/  FSETP.GTU.FTZ.AND P2, PT, R9, R138, PT ;  /* 0x0000008a0900720b */ /* 0x000fc80003f5c000 */
[----:B------:R-:W-:-:S05]  /*42f0*/  FSEL R16, R16, RZ, !P2 ;  /* 0x000000ff10107208 */ /* 0x000fca0005000000 */
        /* <DEDUP_REMOVED lines=15> */
.L_x_5754:
        /* <DEDUP_REMOVED lines=13> */
.L_x_5756:
[----:B------:R-:W-:Y:S05]  /*44c0*/  BSYNC.RECONVERGENT B3 ;  /* 0x0000000000037941 */ /* 0x000fea0003800200 */
.L_x_5755:
        /* <DEDUP_REMOVED lines=43> */
.L_x_5753:
[----:B------:R-:W-:Y:S05]  /*4780*/  BSYNC.RECONVERGENT B2 ;  /* 0x0000000000027941 */ /* 0x000fea0003800200 */
.L_x_5752:
        /* <DEDUP_REMOVED lines=22> */
.L_x_5759:
        /* <DEDUP_REMOVED lines=13> */
.L_x_5761:
[----:B------:R-:W-:Y:S05]  /*49c0*/  BSYNC.RECONVERGENT B3 ;  /* 0x0000000000037941 */ /* 0x000fea0003800200 */
.L_x_5760:
        /* <DEDUP_REMOVED lines=43> */
.L_x_5758:
[----:B------:R-:W-:Y:S05]  /*4c80*/  BSYNC.RECONVERGENT B2 ;  /* 0x0000000000027941 */ /* 0x000fea0003800200 */
.L_x_5757:
        /* <DEDUP_REMOVED lines=10> */
[----:B------:R-:W-:Y:S01]  /*4d30*/  @P1 SHF.L.U32 R16, R9, 0x10, RZ ;  /* 0x0000001009101819 */ /* 0x000fe200000006ff */
[----:B------:R-:W-:Y:S02]  /*4d40*/  IMAD.MOV.U32 R9, RZ, RZ, R12 ;  /* 0x000000ffff097224 */ /* 0x000fe400078e000c */
[----:B------:R-:W-:Y:S01]  /*4d50*/  FADD.FTZ R15, R15, R18 ;  /* 0x000000120f0f7221 */ /* 0x000fe20000010000 */
[----:B------:R-:W-:-:S03]  /*4d60*/  IMAD.MOV.U32 R18, RZ, RZ, 0x2 ;  /* 0x00000002ff127424 */ /* 0x000fc600078e00ff */
[----:B------:R-:W-:Y:S01]  /*4d70*/  @P1 FADD.FTZ R101, R15, R16 ;  /* 0x000000100f651221 */ /* 0x000fe20000010000 */
        /* <DEDUP_REMOVED lines=12> */
.L_x_5764:
        /* <DEDUP_REMOVED lines=13> */
.L_x_5766:
[----:B------:R-:W-:Y:S05]  /*4f10*/  BSYNC.RECONVERGENT B3 ;  /* 0x0000000000037941 */ /* 0x000fea0003800200 */
.L_x_5765:
        /* <DEDUP_REMOVED lines=43> */
.L_x_5763:
[----:B------:R-:W-:Y:S05]  /*51d0*/  BSYNC.RECONVERGENT B2 ;  /* 0x0000000000027941 */ /* 0x000fea0003800200 */
.L_x_5762:
[----:B------:R-:W-:Y:S01]  /*51e0*/  I2FP.F32.U32 R16, R9 ;  /* 0x0000000900107245 */ /* 0x000fe20000201000 */
[----:B------:R-:W-:Y:S01]  /*51f0*/  BSSY.RECONVERGENT B2, `(.L_x_5767) ;  /* 0x000004f000027945 */ /* 0x000fe20003800200 */
[----:B------:R-:W-:Y:S01]  /*5200*/  ISETP.NE.AND P3, PT, R18, 0x1, PT ;  /* 0x000000011200780c */ /* 0x000fe20003f65270 */
[----:B------:R-:W-:Y:S01]  /*5210*/  HFMA2 R96, -RZ, RZ, 0, 1.1920928955078125e-07 ;  /* 0x00000002ff607431 */ /* 0x000fe200000001ff */
[----:B------:R-:W-:Y:S01]  /*5220*/  LOP3.LUT R13, R13, 0xfffffffb, RZ, 0xc0, !PT ;  /* 0xfffffffb0d0d7812 */ /* 0x000fe200078ec0ff */
[----:B------:R-:W-:Y:S01]  /*5230*/  FFMA.FTZ R9, R16, R21, 1.1641532182693481445e-10 ;  /* 0x2f00000010097423 */ /* 0x000fe20000010015 */
[C---:B------:R-:W-:Y:S01]  /*5240*/  IMAD.U32 R16, R97.reuse, 0x10000, RZ ;  /* 0x0001000061107824 */ /* 0x040fe200078e00ff */
[----:B------:R-:W-:-:S03]  /*5250*/  PRMT R17, R97, 0x7632, R17 ;  /* 0x0000763261117816 */ /* 0x000fc60000000011 */
        /* <DEDUP_REMOVED lines=15> */
.L_x_5769:
        /* <DEDUP_REMOVED lines=13> */
.L_x_5771:
[----:B------:R-:W-:Y:S05]  /*5420*/  BSYNC.RECONVERGENT B3 ;  /* 0x0000000000037941 */ /* 0x000fea0003800200 */
.L_x_5770:
        /* <DEDUP_REMOVED lines=43> */
.L_x_5768:
[----:B------:R-:W-:Y:S05]  /*56e0*/  BSYNC.RECONVERGENT B2 ;  /* 0x0000000000027941 */ /* 0x000fea0003800200 */
.L_x_5767:
        /* <DEDUP_REMOVED lines=25> */
.L_x_5774:
        /* <DEDUP_REMOVED lines=13> */
.L_x_5776:
[----:B------:R-:W-:Y:S05]  /*5950*/  BSYNC.RECONVERGENT B3 ;  /* 0x0000000000037941 */ /* 0x000fea0003800200 */
.L_x_5775:
        /* <DEDUP_REMOVED lines=43> */
.L_x_5773:
[----:B------:R-:W-:Y:S05]  /*5c10*/  BSYNC.RECONVERGENT B2 ;  /* 0x0000000000027941 */ /* 0x000fea0003800200 */
.L_x_5772:
        /* <DEDUP_REMOVED lines=22> */
.L_x_5779:
        /* <DEDUP_REMOVED lines=13> */
.L_x_5781:
[----:B------:R-:W-:Y:S05]  /*5e50*/  BSYNC.RECONVERGENT B3 ;  /* 0x0000000000037941 */ /* 0x000fea0003800200 */
.L_x_5780:
        /* <DEDUP_REMOVED lines=43> */
.L_x_5778:
[----:B------:R-:W-:Y:S05]  /*6110*/  BSYNC.RECONVERGENT B2 ;  /* 0x0000000000027941 */ /* 0x000fea0003800200 */
.L_x_5777:
[----:B------:R-:W-:Y:S01]  /*6120*/  I2FP.F32.U32 R18, R9 ;  /* 0x0000000900127245 */ /* 0x000fe20000201000 */
[----:B------:R-:W-:Y:S01]  /*6130*/  BSSY.RECONVERGENT B2, `(.L_x_5782) ;  /* 0x0000053000027945 */ /* 0x000fe20003800200 */
[----:B------:R-:W-:Y:S01]  /*6140*/  PRMT R9, R29, 0x7632, R9 ;  /* 0x000076321d097816 */ /* 0x000fe20000000009 */
[----:B------:R-:W-:-:S04]  /*6150*/  IMAD.MOV.U32 R19, RZ, RZ, 0x2 ;  /* 0x00000002ff137424 */ /* 0x000fc800078e00ff */
[----:B------:R-:W-:Y:S02]  /*6160*/  IMAD.U32 R20, R9, 0x10000, RZ ;  /* 0x0001000009147824 */ /* 0x000fe400078e00ff */
[----:B------:R-:W-:Y:S02]  /*6170*/  FFMA.FTZ R9, R18, R21, 1.1641532182693481445e-10 ;  /* 0x2f00000012097423 */ /* 0x000fe40000010015 */
[----:B------:R-:W-:-:S03]  /*6180*/  FMUL.FTZ R20, R20, R125 ;  /* 0x0000007d14147220 */ /* 0x000fc60000410000 */
[----:B------:R-:W-:Y:S02]  /*6190*/  FSETP.GTU.FTZ.AND P2, PT, R9, R138, PT ;  /* 0x0000008a0900720b */ /* 0x000fe40003f5c000 */
[----:B------:R-:W-:Y:S02]  /*61a0*/  @P1 PRMT R9, R25, 0x7632, R9 ;  /* 0x0000763219091816 */ /* 0x000fe40000000009 */
[----:B------:R-:W-:Y:S02]  /*61b0*/  FSEL R20, R20, RZ, !P2 ;  /* 0x000000ff14147208 */ /* 0x000fe40005000000 */
[----:B------:R-:W-:-:S03]  /*61c0*/  @P1 SHF.L.U32 R110, R9, 0x10, RZ ;  /* 0x00000010096e1819 */ /* 0x000fc600000006ff */
[----:B------:R-:W-:Y:S01]  /*61d0*/  FADD.FTZ R9, R17, R20 ;  /* 0x0000001411097221 */ /* 0x000fe20000010000 */
[----:B------:R-:W-:Y:S02]  /*61e0*/  SEL R17, RZ, 0x1, P2 ;  /* 0x00000001ff117807 */ /* 0x000fe40001000000 */
        /* <DEDUP_REMOVED lines=14> */
.L_x_5784:
        /* <DEDUP_REMOVED lines=13> */
.L_x_5786:
[----:B------:R-:W-:Y:S05]  /*63a0*/  BSYNC.RECONVERGENT B3 ;  /* 0x0000000000037941 */ /* 0x000fea0003800200 */
.L_x_5785:
        /* <DEDUP_REMOVED lines=43> */
.L_x_5783:
[----:B------:R-:W-:Y:S05]  /*6660*/  BSYNC.RECONVERGENT B2 ;  /* 0x0000000000027941 */ /* 0x000fea0003800200 */
.L_x_5782:
[----:B------:R-:W-:Y:S01]  /*6670*/  I2FP.F32.U32 R18, R9 ;  /* 0x0000000900127245 */ /* 0x000fe20000201000 */
[----:B------:R-:W-:Y:S01]  /*6680*/  IMAD.U32 R20, R98, 0x10000, RZ ;  /* 0x0001000062147824 */ /* 0x000fe200078e00ff */
[----:B------:R-:W-:Y:S01]  /*6690*/  ISETP.NE.AND P3, PT, R19, 0x1, PT ;  /* 0x000000011300780c */ /* 0x000fe20003f65270 */
[----:B------:R-:W-:Y:S01]  /*66a0*/  BSSY.RECONVERGENT B2, `(.L_x_5787) ;  /* 0x000004b000027945 */ /* 0x000fe20003800200 */
[----:B------:R-:W-:Y:S02]  /*66b0*/  HFMA2 R97, -RZ, RZ, 0, 1.1920928955078125e-07 ;  /* 0x00000002ff617431 */ /* 0x000fe400000001ff */
[----:B------:R-:W-:Y:S01]  /*66c0*/  FFMA.FTZ R9, R18, R21, 1.1641532182693481445e-10 ;  /* 0x2f00000012097423 */ /* 0x000fe20000010015 */
[----:B------:R-:W-:Y:S01]  /*66d0*/  FMUL.FTZ R20, R20, R125 ;  /* 0x0000007d14147220 */ /* 0x000fe20000410000 */
[----:B------:R-:W-:-:S03]  /*66e0*/  PRMT R98, R98, 0x7632, R98 ;  /* 0x0000763262627816 */ /* 0x000fc60000000062 */
        /* <DEDUP_REMOVED lines=13> */
.L_x_5789:
        /* <DEDUP_REMOVED lines=13> */
.L_x_5791:
[----:B------:R-:W-:Y:S05]  /*6890*/  BSYNC.RECONVERGENT B3 ;  /* 0x0000000000037941 */ /* 0x000fea0003800200 */
.L_x_5790:
        /* <DEDUP_REMOVED lines=43> */
.L_x_5788:
[----:B------:R-:W-:Y:S05]  /*6b50*/  BSYNC.RECONVERGENT B2 ;  /* 0x0000000000027941 */ /* 0x000fea0003800200 */
.L_x_5787:
        /* <DEDUP_REMOVED lines=25> */
.L_x_5794:
        /* <DEDUP_REMOVED lines=13> */
.L_x_5796:
[----:B------:R-:W-:Y:S05]  /*6dc0*/  BSYNC.RECONVERGENT B3 ;  /* 0x0000000000037941 */ /* 0x000fea0003800200 */
.L_x_5795:
        /* <DEDUP_REMOVED lines=41> */
[----:B------:R-:W-:Y:S02]  /*7060*/  HFMA2 R96, -RZ, RZ, 0, 0 ;  /* 0x00000000ff607431 */ /* 0x000fe400000001ff */
[----:B------:R-:W-:-:S07]  /*7070*/  IMAD.MOV.U32 R12, RZ, RZ, R140 ;  /* 0x000000ffff0c7224 */ /* 0x000fce00078e008c */
.L_x_5793:
[----:B------:R-:W-:Y:S05]  /*7080*/  BSYNC.RECONVERGENT B2 ;  /* 0x0000000000027941 */ /* 0x000fea0003800200 */
.L_x_5792:
        /* <DEDUP_REMOVED lines=20> */
.L_x_5799:
        /* <DEDUP_REMOVED lines=13> */
.L_x_5801:
[----:B------:R-:W-:Y:S05]  /*72a0*/  BSYNC.RECONVERGENT B3 ;  /* 0x0000000000037941 */ /* 0x000fea0003800200 */
.L_x_5800:
        /* <DEDUP_REMOVED lines=43> */
.L_x_5798:
[----:B------:R-:W-:Y:S05]  /*7560*/  BSYNC.RECONVERGENT B2 ;  /* 0x0000000000027941 */ /* 0x000fea0003800200 */
.L_x_5797:
[----:B------:R-:W-:Y:S01]  /*7570*/  PRMT R9, R30, 0x7632, R9 ;  /* 0x000076321e097816 */ /* 0x000fe20000000009 */
[----:B------:R-:W-:Y:S01]  /*7580*/  BSSY.RECONVERGENT B2, `(.L_x_5802) ;  /* 0x0000054000027945 */ /* 0x000fe20003800200 */
[----:B------:R-:W-:Y:S01]  /*7590*/  I2FP.F32.U32 R20, R20 ;  /* 0x0000001400147245 */ /* 0x000fe20000201000 */
[----:B------:R-:W-:Y:S02]  /*75a0*/  IMAD.MOV.U32 R98, RZ, RZ, 0x2 ;  /* 0x00000002ff627424 */ /* 0x000fe400078e00ff */
[----:B------:R-:W-:Y:S02]  /*75b0*/  IMAD.U32 R96, R9, 0x10000, RZ ;  /* 0x0001000009607824 */ /* 0x000fe400078e00ff */
[----:B------:R-:W-:Y:S01]  /*75c0*/  FFMA.FTZ R9, R20, R21, 1.1641532182693481445e-10 ;  /* 0x2f00000014097423 */ /* 0x000fe20000010015 */
[----:B------:R-:W-:Y:S01]  /*75d0*/  @P1 PRMT R20, R26, 0x7632, R20 ;  /* 0x000076321a141816 */ /* 0x000fe20000000014 */
[----:B------:R-:W-:-:S03]  /*75e0*/  FMUL.FTZ R96, R96, R125 ;  /* 0x0000007d60607220 */ /* 0x000fc60000410000 */
[----:B------:R-:W-:Y:S02]  /*75f0*/  FSETP.GTU.FTZ.AND P4, PT, R9, R138, PT ;  /* 0x0000008a0900720b */ /* 0x000fe40003f9c000 */
[----:B------:R-:W-:Y:S02]  /*7600*/  @P1 SHF.L.U32 R20, R20, 0x10, RZ ;  /* 0x0000001014141819 */ /* 0x000fe400000006ff */
[----:B------:R-:W-:Y:S02]  /*7610*/  FSEL R96, R96, RZ, !P4 ;  /* 0x000000ff60607208 */ /* 0x000fe40006000000 */
[----:B------:R-:W-:Y:S02]  /*7620*/  SEL R9, RZ, 0x1, P4 ;  /* 0x00000001ff097807 */ /* 0x000fe40002000000 */
[----:B------:R-:W-:Y:S01]  /*7630*/  ISETP.NE.AND P4, PT, R97, 0x1, PT ;  /* 0x000000016100780c */ /* 0x000fe20003f85270 */
[----:B------:R-:W-:-:S04]  /*7640*/  FADD.FTZ R19, R19, R96 ;  /* 0x0000006013137221 */ /* 0x000fc80000010000 */
[----:B------:R-:W-:Y:S01]  /*7650*/  @P1 FADD.FTZ R122, R19, R20 ;  /* 0x00000014137a1221 */ /* 0x000fe20000010000 */
[--C-:B------:R-:W-:Y:S01]  /*7660*/  @!P1 IMAD.MOV.U32 R122, RZ, RZ, R19.reuse ;  /* 0x000000ffff7a9224 */ /* 0x100fe200078e0013 */
[----:B------:R-:W-:Y:S01]  /*7670*/  PRMT R19, R9, 0x7610, R19 ;  /* 0x0000761009137816 */ /* 0x000fe20000000013 */
        /* <DEDUP_REMOVED lines=11> */
.L_x_5804:
        /* <DEDUP_REMOVED lines=13> */
.L_x_5806:
[----:B------:R-:W-:Y:S05]  /*7800*/  BSYNC.RECONVERGENT B3 ;  /* 0x0000000000037941 */ /* 0x000fea0003800200 */
.L_x_5805:
        /* <DEDUP_REMOVED lines=43> */
.L_x_5803:
[----:B------:R-:W-:Y:S05]  /*7ac0*/  BSYNC.RECONVERGENT B2 ;  /* 0x0000000000027941 */ /* 0x000fea0003800200 */
.L_x_5802:
        /* <DEDUP_REMOVED lines=21> */
.L_x_5809:
        /* <DEDUP_REMOVED lines=13> */
.L_x_5811:
[----:B------:R-:W-:Y:S05]  /*7cf0*/  BSYNC.RECONVERGENT B3 ;  /* 0x0000000000037941 */ /* 0x000fea0003800200 */
.L_x_5810:
        /* <DEDUP_REMOVED lines=43> */
.L_x_5808:
[----:B------:R-:W-:Y:S05]  /*7fb0*/  BSYNC.RECONVERGENT B2 ;  /* 0x0000000000027941 */ /* 0x000fea0003800200 */
.L_x_5807:
        /* <DEDUP_REMOVED lines=26> */
.L_x_5814:
        /* <DEDUP_REMOVED lines=13> */
.L_x_5816:
[----:B------:R-:W-:Y:S05]  /*8230*/  BSYNC.RECONVERGENT B3 ;  /* 0x0000000000037941 */ /* 0x000fea0003800200 */
.L_x_5815:
        /* <DEDUP_REMOVED lines=43> */
.L_x_5813:
[----:B------:R-:W-:Y:S05]  /*84f0*/  BSYNC.RECONVERGENT B2 ;  /* 0x0000000000027941 */ /* 0x000fea0003800200 */
.L_x_5812:
        /* <DEDUP_REMOVED lines=20> */
.L_x_5819:
        /* <DEDUP_REMOVED lines=15> */
.L_x_5821:
[----:B------:R-:W-:Y:S05]  /*8730*/  BSYNC.RECONVERGENT B3 ;  /* 0x0000000000037941 */ /* 0x000fea0003800200 */
.L_x_5820:
        /* <DEDUP_REMOVED lines=43> */
.L_x_5818:
[----:B------:R-:W-:Y:S05]  /*89f0*/  BSYNC.RECONVERGENT B2 ;  /* 0x0000000000027941 */ /* 0x000fea0003800200 */
.L_x_5817:
        /* <DEDUP_REMOVED lines=8> */
[----:B------:R-:W-:Y:S02]  /*8a80*/  @P1 SHF.L.U32 R96, R96, 0x10, RZ ;  /* 0x0000001060601819 */ /* 0x000fe400000006ff */
[----:B------:R-:W-:Y:S02]  /*8a90*/  SEL R21, RZ, 0x1, P6 ;  /* 0x00000001ff157807 */ /* 0x000fe40003000000 */
[----:B------:R-:W-:-:S05]  /*8aa0*/  FSEL R98, R98, RZ, !P6 ;  /* 0x000000ff62627208 */ /* 0x000fca0007000000 */
[----:B------:R-:W-:Y:S01]  /*8ab0*/  FADD.FTZ R141, R141, R98 ;  /* 0x000000628d8d7221 */ /* 0x000fe20000010000 */
[----:B------:R-:W-:-:S03]  /*8ac0*/  PRMT R98, R139, 0x5410, R140 ;  /* 0x000054108b627816 */ /* 0x000fc6000000008c */
[----:B------:R-:W-:Y:S01]  /*8ad0*/  @P1 FADD.FTZ R125, R141, R96 ;  /* 0x000000608d7d1221 */ /* 0x000fe20000010000 */
[----:B------:R-:W-:Y:S01]  /*8ae0*/  @!P1 IMAD.MOV.U32 R125, RZ, RZ, R141 ;  /* 0x000000ffff7d9224 */ /* 0x000fe200078e008d */
[----:B------:R-:W-:-:S04]  /*8af0*/  PRMT R96, R133, 0x5410, R134 ;  /* 0x0000541085607816 */ /* 0x000fc80000000086 */
[----:B------:R-:W-:-:S04]  /*8b00*/  F2FP.BF16.F32.PACK_AB R99, RZ, R125 ;  /* 0x0000007dff63723e */ /* 0x000fc800000010ff */
[----:B------:R-:W-:-:S07]  /*8b10*/  PRMT R99, R137, 0x5410, R99 ;  /* 0x0000541089637816 */ /* 0x000fce0000000063 */
.L_x_5741:
        /* <DEDUP_REMOVED lines=43> */
.L_x_5822:
[----:B0-----:R-:W-:Y:S01]  /*8dd0*/  IMAD.MOV.U32 R130, RZ, RZ, R132 ;  /* 0x000000ffff827224 */ /* 0x001fe200078e0084 */
[----:B------:R-:W-:-:S07]  /*8de0*/  IADD3 R132, PT, PT, R129, 0x20, RZ ;  /* 0x0000002081847810 */ /* 0x000fce0007ffe0ff */
.L_x_5699:
[----:B------:R-:W-:Y:S05]  /*8df0*/  BSYNC.RECONVERGENT B1 ;  /* 0x0000000000017941 */ /* 0x000fea0003800200 */
.L_x_5698:
        /* <DEDUP_REMOVED lines=23> */
[----:B0-----:R-:W-:-:S07]  /*8f70*/  IMAD.MOV.U32 R134, RZ, RZ, R130 ;  /* 0x000000ffff867224 */ /* 0x001fce00078e0082 */
        /* <DEDUP_REMOVED lines=11> */
.L_x_5828:
        /* <DEDUP_REMOVED lines=13> */
.L_x_5830:
[----:B------:R-:W-:Y:S05]  /*9100*/  BSYNC.RECONVERGENT B3 ;  /* 0x0000000000037941 */ /* 0x000fea0003800200 */
.L_x_5829:
        /* <DEDUP_REMOVED lines=42> */
.L_x_5827:
[----:B------:R-:W-:Y:S05]  /*93b0*/  BSYNC.RECONVERGENT B2 ;  /* 0x0000000000027941 */ /* 0x000fea0003800200 */
.L_x_5826:
[----:B------:R-:W0:Y:S01]  /*93c0*/  LDC R139, c[0x0][0x404] ;  /* 0x00010100ff8b7b82 */ /* 0x000e220000000800 */
[----:B------:R-:W-:Y:S01]  /*93d0*/  I2FP.F32.U32 R9, R14 ;  /* 0x0000000e00097245 */ /* 0x000fe20000201000 */
[----:B------:R-:W-:Y:S01]  /*93e0*/  HFMA2 R126, -RZ, RZ, 0.1171875, 0 ;  /* 0x2f800000ff7e7431 */ /* 0x000fe200000001ff */
[----:B------:R-:W-:Y:S01]  /*93f0*/  ISETP.NE.AND P3, PT, R15, 0x1, PT ;  /* 0x000000010f00780c */ /* 0x000fe20003f65270 */
[----:B------:R-:W-:Y:S01]  /*9400*/  BSSY.RECONVERGENT B2, `(.L_x_5831) ;  /* 0x000004f000027945 */ /* 0x000fe20003800200 */
[----:B------:R-:W-:Y:S01]  /*9410*/  LOP3.LUT R13, R13, 0xffffffef, RZ, 0xc0, !PT ;  /* 0xffffffef0d0d7812 */ /* 0x000fe200078ec0ff */
[----:B------:R-:W-:Y:S02]  /*9420*/  IMAD.MOV.U32 R16, RZ, RZ, 0x2 ;  /* 0x00000002ff107424 */ /* 0x000fe400078e00ff */
[----:B------:R-:W-:Y:S01]  /*9430*/  FFMA.FTZ R14, R9, R126, 1.1641532182693481445e-10 ;  /* 0x2f000000090e7423 */ /* 0x000fe2000001007e */
[----:B------:R-:W1:Y:S01]  /*9440*/  LDC R138, c[0x0][0x408] ;  /* 0x00010200ff8a7b82 */ /* 0x000e620000000800 */
[C---:B-----5:R-:W-:Y:S01]  /*9450*/  IMAD.U32 R9, R96.reuse, 0x10000, RZ ;  /* 0x0001000060097824 */ /* 0x060fe200078e00ff */
        /* <DEDUP_REMOVED lines=16> */
.L_x_5833:
        /* <DEDUP_REMOVED lines=13> */
.L_x_5835:
[----:B------:R-:W-:Y:S05]  /*9630*/  BSYNC.RECONVERGENT B3 ;  /* 0x0000000000037941 */ /* 0x000fea0003800200 */
.L_x_5834:
        /* <DEDUP_REMOVED lines=43> */
.L_x_5832:
[----:B------:R-:W-:Y:S05]  /*98f0*/  BSYNC.RECONVERGENT B2 ;  /* 0x0000000000027941 */ /* 0x000fea0003800200 */
.L_x_5831:
        /* <DEDUP_REMOVED lines=25> */
.L_x_5838:
        /* <DEDUP_REMOVED lines=13> */
.L_x_5840:
[----:B------:R-:W-:Y:S05]  /*9b60*/  BSYNC.RECONVERGENT B3 ;  /* 0x0000000000037941 */ /* 0x000fea0003800200 */
.L_x_5839:
        /* <DEDUP_REMOVED lines=43> */
.L_x_5837:
[----:B------:R-:W-:Y:S05]  /*9e20*/  BSYNC.RECONVERGENT B2 ;  /* 0x0000000000027941 */ /* 0x000fea0003800200 */
.L_x_5836:
[----:B------:R-:W-:Y:S01]  /*9e30*/  I2FP.F32.U32 R9, R9 ;  /* 0x0000000900097245 */ /* 0x000fe20000201000 */
[----:B------:R-:W-:Y:S01]  /*9e40*/  BSSY.RECONVERGENT B2, `(.L_x_5841) ;  /* 0x000004e000027945 */ /* 0x000fe20003800200 */
[----:B------:R-:W-:Y:S01]  /*9e50*/  ISETP.NE.AND P3, PT, R18, 0x1, PT ;  /* 0x000000011200780c */ /* 0x000fe20003f65270 */
[----:B------:R-:W-:Y:S01]  /*9e60*/  HFMA2 R19, -RZ, RZ, 0, 1.1920928955078125e-07 ;  /* 0x00000002ff137431 */ /* 0x000fe200000001ff */
[----:B------:R-:W-:Y:S01]  /*9e70*/  LOP3.LUT R13, R13, 0xfffffff7, RZ, 0xc0, !PT ;  /* 0xfffffff70d0d7812 */ /* 0x000fe200078ec0ff */
[----:B------:R-:W-:Y:S01]  /*9e80*/  FFMA.FTZ R16, R9, R126, 1.1641532182693481445e-10 ;  /* 0x2f00000009107423 */ /* 0x000fe2000001007e */
[----:B------:R-:W-:Y:S02]  /*9e90*/  IMAD.U32 R9, R96, 0x10000, RZ ;  /* 0x0001000060097824 */ /* 0x000fe400078e00ff */
        /* <DEDUP_REMOVED lines=15> */
.L_x_5843:
        /* <DEDUP_REMOVED lines=13> */
.L_x_5845:
[----:B------:R-:W-:Y:S05]  /*a060*/  BSYNC.RECONVERGENT B3 ;  /* 0x0000000000037941 */ /* 0x000fea0003800200 */
.L_x_5844:
        /* <DEDUP_REMOVED lines=43> */
.L_x_5842:
[----:B------:R-:W-:Y:S05]  /*a320*/  BSYNC.RECONVERGENT B2 ;  /* 0x0000000000027941 */ /* 0x000fea0003800200 */
.L_x_5841:
[----:B------:R-:W-:Y:S01]  /*a330*/  PRMT R16, R28, 0x7632, R16 ;  /* 0x000076321c107816 */ /* 0x000fe20000000010 */
[----:B------:R-:W-:Y:S01]  /*a340*/  BSSY.RECONVERGENT B2, `(.L_x_5846) ;  /* 0x0000053000027945 */ /* 0x000fe20003800200 */
[----:B------:R-:W-:Y:S02]  /*a350*/  I2FP.F32.U32 R9, R17 ;  /* 0x0000001100097245 */ /* 0x000fe40000201000 */
[----:B------:R-:W-:Y:S01]  /*a360*/  ISETP.NE.AND P3, PT, R19, 0x1, PT ;  /* 0x000000011300780c */ /* 0x000fe20003f65270 */
[----:B------:R-:W-:Y:S02]  /*a370*/  IMAD.U32 R17, R16, 0x10000, RZ ;  /* 0x0001000010117824 */ /* 0x000fe400078e00ff */
[----:B------:R-:W-:Y:S01]  /*a380*/  FFMA.FTZ R16, R9, R126, 1.1641532182693481445e-10 ;  /* 0x2f00000009107423 */ /* 0x000fe2000001007e */
[----:B------:R-:W-:Y:S01]  /*a390*/  @P1 PRMT R9, R24, 0x7632, R9 ;  /* 0x0000763218091816 */ /* 0x000fe20000000009 */
[----:B------:R-:W-:-:S03]  /*a3a0*/  FMUL.FTZ R17, R17, R138 ;  /* 0x0000008a11117220 */ /* 0x000fc60000410000 */
[----:B------:R-:W-:Y:S01]  /*a3b0*/  FSETP.GTU.FTZ.AND P2, PT, R16, R139, PT ;  /* 0x0000008b1000720b */ /* 0x000fe20003f5c000 */
[----:B------:R-:W-:Y:S02]  /*a3c0*/  @P1 IMAD.U32 R16, R9, 0x10000, RZ ;  /* 0x0001000009101824 */ /* 0x000fe400078e00ff */
[----:B------:R-:W-:Y:S01]  /*a3d0*/  IMAD.MOV.U32 R9, RZ, RZ, R12 ;  /* 0x000000ffff097224 */ /* 0x000fe200078e000c */
[----:B------:R-:W-:-:S05]  /*a3e0*/  FSEL R18, R17, RZ, !P2 ;  /* 0x000000ff11127208 */ /* 0x000fca0005000000 */
[----:B------:R-:W-:Y:S01]  /*a3f0*/  FADD.FTZ R15, R15, R18 ;  /* 0x000000120f0f7221 */ /* 0x000fe20000010000 */
[----:B------:R-:W-:-:S03]  /*a400*/  MOV R18, 0x2 ;  /* 0x0000000200127802 */ /* 0x000fc60000000f00 */
        /* <DEDUP_REMOVED lines=13> */
.L_x_5848:
        /* <DEDUP_REMOVED lines=13> */
.L_x_5850:
[----:B------:R-:W-:Y:S05]  /*a5b0*/  BSYNC.RECONVERGENT B3 ;  /* 0x0000000000037941 */ /* 0x000fea0003800200 */
.L_x_5849:
        /* <DEDUP_REMOVED lines=43> */
.L_x_5847:
[----:B------:R-:W-:Y:S05]  /*a870*/  BSYNC.RECONVERGENT B2 ;  /* 0x0000000000027941 */ /* 0x000fea0003800200 */
.L_x_5846:
        /* <DEDUP_REMOVED lines=12> */
[----:B------:R-:W-:-:S11]  /*a940*/  PRMT R17, R97, 0x7632, R17 ;  /* 0x0000763261117816 */ /* 0x000fd60000000011 */
        /* <DEDUP_REMOVED lines=10> */
.L_x_5853:
        /* <DEDUP_REMOVED lines=13> */
.L_x_5855:
[----:B------:R-:W-:Y:S05]  /*aac0*/  BSYNC.RECONVERGENT B3 ;  /* 0x0000000000037941 */ /* 0x000fea0003800200 */
.L_x_5854:
        /* <DEDUP_REMOVED lines=43> */
.L_x_5852:
[----:B------:R-:W-:Y:S05]  /*ad80*/  BSYNC.RECONVERGENT B2 ;  /* 0x0000000000027941 */ /* 0x000fea0003800200 */
.L_x_5851:
        /* <DEDUP_REMOVED lines=25> */
.L_x_5858:
        /* <DEDUP_REMOVED lines=13> */
.L_x_5860:
[----:B------:R-:W-:Y:S05]  /*aff0*/  BSYNC.RECONVERGENT B3 ;  /* 0x0000000000037941 */ /* 0x000fea0003800200 */
.L_x_5859:
        /* <DEDUP_REMOVED lines=43> */
.L_x_5857:
[----:B------:R-:W-:Y:S05]  /*b2b0*/  BSYNC.RECONVERGENT B2 ;  /* 0x0000000000027941 */ /* 0x000fea0003800200 */
.L_x_5856:
[----:B------:R-:W-:Y:S01]  /*b2c0*/  I2FP.F32.U32 R9, R9 ;  /* 0x0000000900097245 */ /* 0x000fe20000201000 */
[----:B------:R-:W-:Y:S01]  /*b2d0*/  IMAD.U32 R17, R17, 0x10000, RZ ;  /* 0x0001000011117824 */ /* 0x000fe200078e00ff */
        /* <DEDUP_REMOVED lines=20> */
.L_x_5863:
        /* <DEDUP_REMOVED lines=13> */
.L_x_5865:
[----:B------:R-:W-:Y:S05]  /*b4f0*/  BSYNC.RECONVERGENT B3 ;  /* 0x0000000000037941 */ /* 0x000fea0003800200 */
.L_x_5864:
        /* <DEDUP_REMOVED lines=41> */
[----:B------:R-:W-:Y:S01]  /*b790*/  LOP3.LUT R7, R20, UR31, R19, 0x96, !PT ;  /* 0x0000001f14077c12 */ /* 0x000fe2000f8e9613 */
[----:B------:R-:W-:-:S07]  /*b7a0*/  IMAD.MOV.U32 R134, RZ, RZ, R18 ;  /* 0x000000ffff867224 */ /* 0x000fce00078e0012 */
.L_x_5862:
[----:B------:R-:W-:Y:S05]  /*b7b0*/  BSYNC.RECONVERGENT B2 ;  /* 0x0000000000027941 */ /* 0x000fea0003800200 */
.L_x_5861:
[----:B------:R-:W-:Y:S01]  /*b7c0*/  PRMT R18, R29, 0x7632, R18 ;  /* 0x000076321d127816 */ /* 0x000fe20000000012 */
[----:B------:R-:W-:Y:S01]  /*b7d0*/  BSSY.RECONVERGENT B2, `(.L_x_5866) ;  /* 0x0000054000027945 */ /* 0x000fe20003800200 */
[----:B------:R-:W-:Y:S02]  /*b7e0*/  I2FP.F32.U32 R9, R9 ;  /* 0x0000000900097245 */ /* 0x000fe40000201000 */
[----:B------:R-:W-:Y:S01]  /*b7f0*/  MOV R97, 0x2 ;  /* 0x0000000200617802 */ /* 0x000fe20000000f00 */
[----:B------:R-:W-:Y:S02]  /*b800*/  IMAD.U32 R19, R18, 0x10000, RZ ;  /* 0x0001000012137824 */ /* 0x000fe400078e00ff */
[----:B------:R-:W-:Y:S02]  /*b810*/  FFMA.FTZ R18, R9, R126, 1.1641532182693481445e-10 ;  /* 0x2f00000009127423 */ /* 0x000fe4000001007e */
[----:B------:R-:W-:-:S03]  /*b820*/  FMUL.FTZ R19, R19, R138 ;  /* 0x0000008a13137220 */ /* 0x000fc60000410000 */
[----:B------:R-:W-:Y:S02]  /*b830*/  FSETP.GTU.FTZ.AND P2, PT, R18, R139, PT ;  /* 0x0000008b1200720b */ /* 0x000fe40003f5c000 */
[----:B------:R-:W-:Y:S02]  /*b840*/  @P1 PRMT R18, R25, 0x7632, R18 ;  /* 0x0000763219121816 */ /* 0x000fe40000000012 */
[----:B------:R-:W-:Y:S01]  /*b850*/  FSEL R20, R19, RZ, !P2 ;  /* 0x000000ff13147208 */ /* 0x000fe20005000000 */
[----:B------:R-:W-:Y:S01]  /*b860*/  IMAD.MOV.U32 R19, RZ, RZ, R12 ;  /* 0x000000ffff137224 */ /* 0x000fe200078e000c */
[----:B------:R-:W-:Y:S01]  /*b870*/  SEL R9, RZ, 0x1, P2 ;  /* 0x00000001ff097807 */ /* 0x000fe20001000000 */
[----:B------:R-:W-:Y:S01]  /*b880*/  @P1 IMAD.U32 R18, R18, 0x10000, RZ ;  /* 0x0001000012121824 */ /* 0x000fe200078e00ff */
[----:B------:R-:W-:Y:S01]  /*b890*/  ISETP.NE.AND P2, PT, R96, 0x1, PT ;  /* 0x000000016000780c */ /* 0x000fe20003f45270 */
[----:B------:R-:W-:-:S04]  /*b8a0*/  FADD.FTZ R17, R17, R20 ;  /* 0x0000001411117221 */ /* 0x000fc80000010000 */
        /* <DEDUP_REMOVED lines=13> */
.L_x_5868:
        /* <DEDUP_REMOVED lines=13> */
.L_x_5870:
[----:B------:R-:W-:Y:S05]  /*ba50*/  BSYNC.RECONVERGENT B3 ;  /* 0x0000000000037941 */ /* 0x000fea0003800200 */
.L_x_5869:
        /* <DEDUP_REMOVED lines=43> */
.L_x_5867:
[----:B------:R-:W-:Y:S05]  /*bd10*/  BSYNC.RECONVERGENT B2 ;  /* 0x0000000000027941 */ /* 0x000fea0003800200 */
.L_x_5866:
        /* <DEDUP_REMOVED lines=21> */
.L_x_5873:
        /* <DEDUP_REMOVED lines=13> */
.L_x_5875:
[----:B------:R-:W-:Y:S05]  /*bf40*/  BSYNC.RECONVERGENT B3 ;  /* 0x0000000000037941 */ /* 0x000fea0003800200 */
.L_x_5874:
        /* <DEDUP_REMOVED lines=43> */
.L_x_5872:
[----:B------:R-:W-:Y:S05]  /*c200*/  BSYNC.RECONVERGENT B2 ;  /* 0x0000000000027941 */ /* 0x000fea0003800200 */
.L_x_5871:
        /* <DEDUP_REMOVED lines=25> */
.L_x_5878:
        /* <DEDUP_REMOVED lines=13> */
.L_x_5880:
[----:B------:R-:W-:Y:S05]  /*c470*/  BSYNC.RECONVERGENT B3 ;  /* 0x0000000000037941 */ /* 0x000fea0003800200 */
.L_x_5879:
        /* <DEDUP_REMOVED lines=43> */
.L_x_5877:
[----:B------:R-:W-:Y:S05]  /*c730*/  BSYNC.RECONVERGENT B2 ;  /* 0x0000000000027941 */ /* 0x000fea0003800200 */
.L_x_5876:
        /* <DEDUP_REMOVED lines=20> */
.L_x_5883:
        /* <DEDUP_REMOVED lines=13> */
.L_x_5885:
[----:B------:R-:W-:Y:S05]  /*c950*/  BSYNC.RECONVERGENT B3 ;  /* 0x0000000000037941 */ /* 0x000fea0003800200 */
.L_x_5884:
        /* <DEDUP_REMOVED lines=43> */
.L_x_5882:
[----:B------:R-:W-:Y:S05]  /*cc10*/  BSYNC.RECONVERGENT B2 ;  /* 0x0000000000027941 */ /* 0x000fea0003800200 */
.L_x_5881:
        /* <DEDUP_REMOVED lines=13> */
[----:B------:R-:W-:-:S03]  /*ccf0*/  MOV R96, 0x2 ;  /* 0x0000000200607802 */ /* 0x000fc60000000f00 */
        /* <DEDUP_REMOVED lines=14> */
.L_x_5888:
        /* <DEDUP_REMOVED lines=13> */
.L_x_5890:
[----:B------:R-:W-:Y:S05]  /*ceb0*/  BSYNC.RECONVERGENT B3 ;  /* 0x0000000000037941 */ /* 0x000fea0003800200 */
.L_x_5889:
        /* <DEDUP_REMOVED lines=43> */
.L_x_5887:
[----:B------:R-:W-:Y:S05]  /*d170*/  BSYNC.RECONVERGENT B2 ;  /* 0x0000000000027941 */ /* 0x000fea0003800200 */
.L_x_5886:
        /* <DEDUP_REMOVED lines=21> */
.L_x_5893:
        /* <DEDUP_REMOVED lines=13> */
.L_x_5895:
[----:B------:R-:W-:Y:S05]  /*d3a0*/  BSYNC.RECONVERGENT B3 ;  /* 0x0000000000037941 */ /* 0x000fea0003800200 */
.L_x_5894:
        /* <DEDUP_REMOVED lines=43> */
.L_x_5892:
[----:B------:R-:W-:Y:S05]  /*d660*/  BSYNC.RECONVERGENT B2 ;  /* 0x0000000000027941 */ /* 0x000fea0003800200 */
.L_x_5891:
        /* <DEDUP_REMOVED lines=26> */
.L_x_5898:
        /* <DEDUP_REMOVED lines=13> */
.L_x_5900:
[----:B------:R-:W-:Y:S05]  /*d8e0*/  BSYNC.RECONVERGENT B3 ;  /* 0x0000000000037941 */ /* 0x000fea0003800200 */
.L_x_5899:
        /* <DEDUP_REMOVED lines=43> */
.L_x_5897:
[----:B------:R-:W-:Y:S05]  /*dba0*/  BSYNC.RECONVERGENT B2 ;  /* 0x0000000000027941 */ /* 0x000fea0003800200 */
.L_x_5896:
[----:B------:R-:W-:Y:S01]  /*dbb0*/  I2FP.F32.U32 R9, R97 ;  /* 0x0000006100097245 */ /* 0x000fe20000201000 */
[----:B------:R-:W-:Y:S01]  /*dbc0*/  IMAD.U32 R97, R142, 0x10000, RZ ;  /* 0x000100008e617824 */ /* 0x000fe200078e00ff */
[----:B------:R-:W-:Y:S01]  /*dbd0*/  ISETP.NE.AND P6, PT, R99, 0x1, PT ;  /* 0x000000016300780c */ /* 0x000fe20003fc5270 */
[----:B------:R-:W-:Y:S01]  /*dbe0*/  BSSY.RECONVERGENT B2, `(.L_x_5901) ;  /* 0x000004c000027945 */ /* 0x000fe20003800200 */
[----:B------:R-:W-:Y:S02]  /*dbf0*/  IMAD.MOV.U32 R98, RZ, RZ, R12 ;  /* 0x000000ffff627224 */ /* 0x000fe400078e000c */
[----:B------:R-:W-:Y:S01]  /*dc00*/  FFMA.FTZ R96, R9, R126, 1.1641532182693481445e-10 ;  /* 0x2f00000009607423 */ /* 0x000fe2000001007e */
[----:B------:R-:W-:Y:S01]  /*dc10*/  FMUL.FTZ R97, R97, R138 ;  /* 0x0000008a61617220 */ /* 0x000fe20000410000 */
[----:B------:R-:W-:-:S03]  /*dc20*/  HFMA2 R9, -RZ, RZ, 0, 1.1920928955078125e-07 ;  /* 0x00000002ff097431 */ /* 0x000fc600000001ff */
        /* <DEDUP_REMOVED lines=12> */
.L_x_5903:
        /* <DEDUP_REMOVED lines=15> */
.L_x_5905:
[----:B------:R-:W-:Y:S05]  /*dde0*/  BSYNC.RECONVERGENT B3 ;  /* 0x0000000000037941 */ /* 0x000fea0003800200 */
.L_x_5904:
        /* <DEDUP_REMOVED lines=43> */
.L_x_5902:
[----:B------:R-:W-:Y:S05]  /*e0a0*/  BSYNC.RECONVERGENT B2 ;  /* 0x0000000000027941 */ /* 0x000fea0003800200 */
.L_x_5901:
[----:B------:R-:W-:Y:S02]  /*e0b0*/  I2FP.F32.U32 R97, R98 ;  /* 0x0000006200617245 */ /* 0x000fe40000201000 */
[----:B------:R-:W-:Y:S02]  /*e0c0*/  PRMT R96, R31, 0x7632, R96 ;  /* 0x000076321f607816 */ /* 0x000fe40000000060 */
[----:B------:R-:W-:Y:S01]  /*e0d0*/  PRMT R98, R141, 0x5410, R140 ;  /* 0x000054108d627816 */ /* 0x000fe2000000008c */
[----:B------:R-:W-:Y:S02]  /*e0e0*/  FFMA.FTZ R126, R97, R126, 1.1641532182693481445e-10 ;  /* 0x2f000000617e7423 */ /* 0x000fe4000001007e */
[----:B------:R-:W-:Y:S01]  /*e0f0*/  IMAD.U32 R99, R96, 0x10000, RZ ;  /* 0x0001000060637824 */ /* 0x000fe200078e00ff */
[----:B------:R-:W-:Y:S02]  /*e100*/  @P1 PRMT R96, R27, 0x7632, R96 ;  /* 0x000076321b601816 */ /* 0x000fe40000000060 */
[----:B------:R-:W-:Y:S01]  /*e110*/  FSETP.GTU.FTZ.AND P6, PT, R126, R139, PT ;  /* 0x0000008b7e00720b */ /* 0x000fe20003fdc000 */
[----:B------:R-:W-:-:S02]  /*e120*/  FMUL.FTZ R99, R99, R138 ;  /* 0x0000008a63637220 */ /* 0x000fc40000410000 */
[----:B------:R-:W-:Y:S01]  /*e130*/  @P1 IMAD.U32 R97, R96, 0x10000, RZ ;  /* 0x0001000060611824 */ /* 0x000fe200078e00ff */
[----:B------:R-:W-:Y:S02]  /*e140*/  SEL R96, RZ, 0x1, P6 ;  /* 0x00000001ff607807 */ /* 0x000fe40003000000 */
[----:B------:R-:W-:-:S05]  /*e150*/  FSEL R99, R99, RZ, !P6 ;  /* 0x000000ff63637208 */ /* 0x000fca0007000000 */
[----:B------:R-:W-:-:S04]  /*e160*/  FADD.FTZ R142, R142, R99 ;  /* 0x000000638e8e7221 */ /* 0x000fc80000010000 */
[----:B------:R-:W-:Y:S01]  /*e170*/  @P1 FADD.FTZ R126, R142, R97 ;  /* 0x000000618e7e1221 */ /* 0x000fe20000010000 */
[----:B------:R-:W-:Y:S01]  /*e180*/  @!P1 IMAD.MOV.U32 R126, RZ, RZ, R142 ;  /* 0x000000ffff7e9224 */ /* 0x000fe200078e008e */
[--C-:B------:R-:W-:Y:S02]  /*e190*/  PRMT R97, R137, 0x5410, R21.reuse ;  /* 0x0000541089617816 */ /* 0x100fe40000000015 */
[----:B------:R-:W-:Y:S02]  /*e1a0*/  PRMT R21, R96, 0x7610, R21 ;  /* 0x0000761060157816 */ /* 0x000fe40000000015 */
[----:B------:R-:W-:Y:S02]  /*e1b0*/  F2FP.BF16.F32.PACK_AB R99, RZ, R126 ;  /* 0x0000007eff63723e */ /* 0x000fe400000010ff */
[----:B------:R-:W-:Y:S02]  /*e1c0*/  PRMT R96, R133, 0x5410, R135 ;  /* 0x0000541085607816 */ /* 0x000fe40000000087 */
[----:B------:R-:W-:Y:S01]  /*e1d0*/  PRMT R99, R136, 0x5410, R99 ;  /* 0x0000541088637816 */ /* 0x000fe20000000063 */
[----:B------:R-:W-:Y:S06]  /*e1e0*/  BRA `(.L_x_5906) ;  /* 0x0000002800847947 */ /* 0x000fec0003800000 */
.L_x_5825:
[----:B------:R-:W-:Y:S01]  /*e1f0*/  ISETP.NE.AND P2, PT, R9, 0x1, PT ;  /* 0x000000010900780c */ /* 0x000fe20003f45270 */
[----:B------:R-:W-:Y:S01]  /*e200*/  BSSY.RECONVERGENT B2, `(.L_x_5907) ;  /* 0x0000047000027945 */ /* 0x000fe20003800200 */
[----:B------:R-:W-:Y:S01]  /*e210*/  MOV R103, 0x2 ;  /* 0x0000000200677802 */ /* 0x000fe20000000f00 */
[----:B------:R-:W-:Y:S02]  /*e220*/  IMAD.MOV.U32 R22, RZ, RZ, R12 ;  /* 0x000000ffff167224 */ /* 0x000fe400078e000c */
[----:B0-----:R-:W-:-:S08]  /*e230*/  IMAD.MOV.U32 R134, RZ, RZ, R130 ;  /* 0x000000ffff867224 */ /* 0x001fd000078e0082 */
        /* <DEDUP_REMOVED lines=11> */
.L_x_5909:
        /* <DEDUP_REMOVED lines=13> */
.L_x_5911:
[----:B------:R-:W-:Y:S05]  /*e3c0*/  BSYNC.RECONVERGENT B3 ;  /* 0x0000000000037941 */ /* 0x000fea0003800200 */
.L_x_5910:
        /* <DEDUP_REMOVED lines=42> */
.L_x_5908:
[----:B------:R-:W-:Y:S05]  /*e670*/  BSYNC.RECONVERGENT B2 ;  /* 0x0000000000027941 */ /* 0x000fea0003800200 */
.L_x_5907:
[----:B------:R-:W0:Y:S01]  /*e680*/  LDC R139, c[0x0][0x408] ;  /* 0x00010200ff8b7b82 */ /* 0x000e220000000800 */
[----:B------:R-:W-:Y:S01]  /*e690*/  I2FP.F32.U32 R9, R22 ;  /* 0x0000001600097245 */ /* 0x000fe20000201000 */
[----:B------:R-:W-:Y:S01]  /*e6a0*/  IMAD.MOV.U32 R126, RZ, RZ, 0x2f800000 ;  /* 0x2f800000ff7e7424 */ /* 0x000fe200078e00ff */
[C---:B-----5:R-:W-:Y:S01]  /*e6b0*/  SHF.L.U32 R22, R96.reuse, 0x10, RZ ;  /* 0x0000001060167819 */ /* 0x060fe200000006ff */
        /* <DEDUP_REMOVED lines=25> */
.L_x_5914:
        /* <DEDUP_REMOVED lines=13> */
.L_x_5916:
[----:B------:R-:W-:Y:S05]  /*e920*/  BSYNC.RECONVERGENT B3 ;  /* 0x0000000000037941 */ /* 0x000fea0003800200 */
.L_x_5915:
        /* <DEDUP_REMOVED lines=43> */
.L_x_5913:
[----:B------:R-:W-:Y:S05]  /*ebe0*/  BSYNC.RECONVERGENT B2 ;  /* 0x0000000000027941 */ /* 0x000fea0003800200 */
.L_x_5912:
[----:B------:R-:W-:Y:S01]  /*ebf0*/  I2FP.F32.U32 R9, R9 ;  /* 0x0000000900097245 */ /* 0x000fe20000201000 */
[----:B------:R-:W-:Y:S01]  /*ec00*/  IMAD.U32 R96, R96, 0x10000, RZ ;  /* 0x0001000060607824 */ /* 0x000fe200078e00ff */
[----:B------:R-:W-:Y:S01]  /*ec10*/  @P1 PRMT R103, R24, 0x7632, R103 ;  /* 0x0000763218671816 */ /* 0x000fe20000000067 */
[----:B------:R-:W-:Y:S01]  /*ec20*/  BSSY.RECONVERGENT B2, `(.L_x_5917) ;  /* 0x0000050000027945 */ /* 0x000fe20003800200 */
[----:B------:R-:W-:Y:S01]  /*ec30*/  ISETP.NE.AND P3, PT, R111, 0x1, PT ;  /* 0x000000016f00780c */ /* 0x000fe20003f65270 */
[----:B------:R-:W-:Y:S01]  /*ec40*/  FFMA.FTZ R9, R9, R126, 1.1641532182693481445e-10 ;  /* 0x2f00000009097423 */ /* 0x000fe2000001007e */
[----:B------:R-:W-:Y:S01]  /*ec50*/  FMUL.FTZ R96, R96, R139 ;  /* 0x0000008b60607220 */ /* 0x000fe20000410000 */
[----:B------:R-:W-:Y:S01]  /*ec60*/  @P1 SHF.L.U32 R104, R103, 0x10, RZ ;  /* 0x0000001067681819 */ /* 0x000fe200000006ff */
[----:B------:R-:W-:Y:S01]  /*ec70*/  IMAD.MOV.U32 R112, RZ, RZ, 0x2 ;  /* 0x00000002ff707424 */ /* 0x000fe200078e00ff */
[----:B------:R-:W-:Y:S02]  /*ec80*/  LOP3.LUT R13, R13, 0xfffffff7, RZ, 0xc0, !PT ;  /* 0xfffffff70d0d7812 */ /* 0x000fe400078ec0ff */
        /* <DEDUP_REMOVED lines=16> */
.L_x_5919:
        /* <DEDUP_REMOVED lines=13> */
.L_x_5921:
[----:B------:R-:W-:Y:S05]  /*ee60*/  BSYNC.RECONVERGENT B3 ;  /* 0x0000000000037941 */ /* 0x000fea0003800200 */
.L_x_5920:
        /* <DEDUP_REMOVED lines=43> */
.L_x_5918:
[----:B------:R-:W-:Y:S05]  /*f120*/  BSYNC.RECONVERGENT B2 ;  /* 0x0000000000027941 */ /* 0x000fea0003800200 */
.L_x_5917:
        /* <DEDUP_REMOVED lines=8> */
[----:B------:R-:W-:Y:S02]  /*f1b0*/  PRMT R111, R97, 0x7632, R111 ;  /* 0x00007632616f7816 */ /* 0x000fe4000000006f */
        /* <DEDUP_REMOVED lines=17> */
.L_x_5924:
        /* <DEDUP_REMOVED lines=13> */
.L_x_5926:
[----:B------:R-:W-:Y:S05]  /*f3a0*/  BSYNC.RECONVERGENT B3 ;  /* 0x0000000000037941 */ /* 0x000fea0003800200 */
.L_x_5925:
        /* <DEDUP_REMOVED lines=43> */
.L_x_5923:
[----:B------:R-:W-:Y:S05]  /*f660*/  BSYNC.RECONVERGENT B2 ;  /* 0x0000000000027941 */ /* 0x000fea0003800200 */
.L_x_5922:
        /* <DEDUP_REMOVED lines=9> */
[----:B------:R-:W-:-:S02]  /*f700*/  FSETP.GTU.FTZ.AND P2, PT, R9, R138, PT ;  /* 0x0000008a0900720b */ /* 0x000fc40003f5c000 */
[----:B------:R-:W-:Y:S02]  /*f710*/  MOV R9, R12 ;  /* 0x0000000c00097202 */ /* 0x000fe40000000f00 */
        /* <DEDUP_REMOVED lines=15> */
.L_x_5929:
        /* <DEDUP_REMOVED lines=13> */
.L_x_5931:
[----:B------:R-:W-:Y:S05]  /*f8e0*/  BSYNC.RECONVERGENT B3 ;  /* 0x0000000000037941 */ /* 0x000fea0003800200 */
.L_x_5930:
        /* <DEDUP_REMOVED lines=43> */
.L_x_5928:
[----:B------:R-:W-:Y:S05]  /*fba0*/  BSYNC.RECONVERGENT B2 ;  /* 0x0000000000027941 */ /* 0x000fea0003800200 */
.L_x_5927:
        /* <DEDUP_REMOVED lines=24> */
.L_x_5934:
        /* <DEDUP_REMOVED lines=13> */
.L_x_5936:
[----:B------:R-:W-:Y:S05]  /*fe00*/  BSYNC.RECONVERGENT B3 ;  /* 0x0000000000037941 */ /* 0x000fea0003800200 */
.L_x_5935:
        /* <DEDUP_REMOVED lines=43> */
.L_x_5933:
[----:B------:R-:W-:Y:S05]  /*100c0*/  BSYNC.RECONVERGENT B2 ;  /* 0x0000000000027941 */ /* 0x000fea0003800200 */
.L_x_5932:
        /* <DEDUP_REMOVED lines=24> */
.L_x_5939:
        /* <DEDUP_REMOVED lines=13> */
.L_x_5941:
[----:B------:R-:W-:Y:S05]  /*10320*/  BSYNC.RECONVERGENT B3 ;  /* 0x0000000000037941 */ /* 0x000fea0003800200 */
.L_x_5940:
        /* <DEDUP_REMOVED lines=43> */
.L_x_5938:
[----:B------:R-:W-:Y:S05]  /*105e0*/  BSYNC.RECONVERGENT B2 ;  /* 0x0000000000027941 */ /* 0x000fea0003800200 */
.L_x_5937:
        /* <DEDUP_REMOVED lines=9> */
[----:B------:R-:W-:Y:S01]  /*10680*/  FSETP.GTU.FTZ.AND P4, PT, R9, R138, PT ;  /* 0x0000008a0900720b */ /* 0x000fe20003f9c000 */
[----:B------:R-:W-:-:S03]  /*10690*/  HFMA2 R9, -RZ, RZ, 0, 1.1920928955078125e-07 ;  /* 0x00000002ff097431 */ /* 0x000fc600000001ff */
        /* <DEDUP_REMOVED lines=13> */
.L_x_5944:
        /* <DEDUP_REMOVED lines=13> */
.L_x_5946:
[----:B------:R-:W-:Y:S05]  /*10840*/  BSYNC.RECONVERGENT B3 ;  /* 0x0000000000037941 */ /* 0x000fea0003800200 */
.L_x_5945:
        /* <DEDUP_REMOVED lines=43> */
.L_x_5943:
[----:B------:R-:W-:Y:S05]  /*10b00*/  BSYNC.RECONVERGENT B2 ;  /* 0x0000000000027941 */ /* 0x000fea0003800200 */
.L_x_5942:
        /* <DEDUP_REMOVED lines=14> */
[----:B------:R-:W-:-:S07]  /*10bf0*/  PRMT R99, R140, 0x5410, R99 ;  /* 0x000054108c637816 */ /* 0x000fce0000000063 */
.L_x_5906:
        /* <DEDUP_REMOVED lines=43> */
.L_x_5947:
[----:B0-----:R-:W-:Y:S01]  /*10eb0*/  MOV R130, R134 ;  /* 0x0000008600827202 */ /* 0x001fe20000000f00 */
[----:B------:R-:W-:-:S07]  /*10ec0*/  VIADD R132, R132, 0x20 ;  /* 0x0000002084847836 */ /* 0x000fce0000000000 */
.L_x_5824:
[----:B------:R-:W-:Y:S05]  /*10ed0*/  BSYNC.RECONVERGENT B1 ;  /* 0x0000000000017941 */ /* 0x000fea0003800200 */
.L_x_5823:
        /* <DEDUP_REMOVED lines=22> */
[----:B0-----:R-:W-:Y:S01]  /*11040*/  MOV R134, R130 ;  /* 0x0000008200867202 */ /* 0x001fe20000000f00 */
        /* <DEDUP_REMOVED lines=12> */
.L_x_5953:
        /* <DEDUP_REMOVED lines=13> */
.L_x_5955:
[----:B------:R-:W-:Y:S05]  /*111e0*/  BSYNC.RECONVERGENT B3 ;  /* 0x0000000000037941 */ /* 0x000fea0003800200 */
.L_x_5954:
        /* <DEDUP_REMOVED lines=42> */
.L_x_5952:
[----:B------:R-:W-:Y:S05]  /*11490*/  BSYNC.RECONVERGENT B2 ;  /* 0x0000000000027941 */ /* 0x000fea0003800200 */
.L_x_5951:
        /* <DEDUP_REMOVED lines=26> */
.L_x_5958:
        /* <DEDUP_REMOVED lines=13> */
.L_x_5960:
[----:B------:R-:W-:Y:S05]  /*11710*/  BSYNC.RECONVERGENT B3 ;  /* 0x0000000000037941 */ /* 0x000fea0003800200 */
.L_x_5959:
        /* <DEDUP_REMOVED lines=43> */
.L_x_5957:
[----:B------:R-:W-:Y:S05]  /*119d0*/  BSYNC.RECONVERGENT B2 ;  /* 0x0000000000027941 */ /* 0x000fea0003800200 */
.L_x_5956:
        /* <DEDUP_REMOVED lines=9> */
[----:B------:R-:W-:-:S05]  /*11a70*/  FSEL R14, R9, RZ, !P2 ;  /* 0x000000ff090e7208 */ /* 0x000fca0005000000 */
[----:B------:R-:W-:Y:S01]  /*11a80*/  FADD.FTZ R9, R23, R14 ;  /* 0x0000000e17097221 */ /* 0x000fe20000010000 */
[----:B------:R-:W-:-:S03]  /*11a90*/  SEL R14, RZ, 0x1, P2 ;  /* 0x00000001ff0e7807 */ /* 0x000fc60001000000 */
        /* <DEDUP_REMOVED lines=13> */
.L_x_5963:
        /* <DEDUP_REMOVED lines=13> */
.L_x_5965:
[----:B------:R-:W-:Y:S05]  /*11c40*/  BSYNC.RECONVERGENT B3 ;  /* 0x0000000000037941 */ /* 0x000fea0003800200 */
.L_x_5964:
        /* <DEDUP_REMOVED lines=41> */
[----:B------:R-:W-:Y:S02]  /*11ee0*/  HFMA2 R18, -RZ, RZ, 0, 0 ;  /* 0x00000000ff127431 */ /* 0x000fe400000001ff */
[----:B------:R-:W-:-:S07]  /*11ef0*/  IMAD.MOV.U32 R134, RZ, RZ, R16 ;  /* 0x000000ffff867224 */ /* 0x000fce00078e0010 */
.L_x_5962:
[----:B------:R-:W-:Y:S05]  /*11f00*/  BSYNC.RECONVERGENT B2 ;  /* 0x0000000000027941 */ /* 0x000fea0003800200 */
.L_x_5961:
        /* <DEDUP_REMOVED lines=9> */
[----:B------:R-:W-:Y:S02]  /*11fa0*/  FSEL R15, R9, RZ, !P3 ;  /* 0x000000ff090f7208 */ /* 0x000fe40005800000 */
[----:B------:R-:W-:Y:S02]  /*11fb0*/  PLOP3.LUT P3, PT, P3, PT, PT, 0x8, 0x80 ;  /* 0x000000000080781c */ /* 0x000fe40001f6e170 */
[----:B------:R-:W-:-:S11]  /*11fc0*/  MOV R9, R12 ;  /* 0x0000000c00097202 */ /* 0x000fd60000000f00 */
        /* <DEDUP_REMOVED lines=10> */
.L_x_5968:
        /* <DEDUP_REMOVED lines=13> */
.L_x_5970:
[----:B------:R-:W-:Y:S05]  /*12140*/  BSYNC.RECONVERGENT B3 ;  /* 0x0000000000037941 */ /* 0x000fea0003800200 */
.L_x_5969:
        /* <DEDUP_REMOVED lines=43> */
.L_x_5967:
[----:B------:R-:W-:Y:S05]  /*12400*/  BSYNC.RECONVERGENT B2 ;  /* 0x0000000000027941 */ /* 0x000fea0003800200 */
.L_x_5966:
        /* <DEDUP_REMOVED lines=8> */
[----:B------:R-:W-:Y:S01]  /*12490*/  FSEL R18, R9, RZ, !P2 ;  /* 0x000000ff09127208 */ /* 0x000fe20005000000 */
[----:B------:R-:W-:-:S04]  /*124a0*/  @P1 IMAD.U32 R16, R16, 0x10000, RZ ;  /* 0x0001000010101824 */ /* 0x000fc800078e00ff */
[----:B------:R-:W-:Y:S01]  /*124b0*/  FADD.FTZ R9, R15, R18 ;  /* 0x000000120f097221 */ /* 0x000fe20000010000 */
[----:B------:R-:W-:Y:S01]  /*124c0*/  SEL R15, RZ, 0x1, P2 ;  /* 0x00000001ff0f7807 */ /* 0x000fe20001000000 */
[----:B------:R-:W-:Y:S01]  /*124d0*/  IMAD.MOV.U32 R18, RZ, RZ, 0x2 ;  /* 0x00000002ff127424 */ /* 0x000fe200078e00ff */
[----:B------:R-:W-:Y:S01]  /*124e0*/  ISETP.NE.AND P2, PT, R17, 0x1, PT ;  /* 0x000000011100780c */ /* 0x000fe20003f45270 */
[----:B------:R-:W-:Y:S01]  /*124f0*/  @P1 FADD.FTZ R105, R9, R16 ;  /* 0x0000001009691221 */ /* 0x000fe20000010000 */
[----:B------:R-:W-:Y:S01]  /*12500*/  @!P1 MOV R105, R9 ;  /* 0x0000000900699202 */ /* 0x000fe20000000f00 */
[----:B------:R-:W-:-:S03]  /*12510*/  IMAD.MOV.U32 R9, RZ, RZ, R12 ;  /* 0x000000ffff097224 */ /* 0x000fc600078e000c */
        /* <DEDUP_REMOVED lines=10> */
.L_x_5973:
        /* <DEDUP_REMOVED lines=13> */
.L_x_5975:
[----:B------:R-:W-:Y:S05]  /*12690*/  BSYNC.RECONVERGENT B3 ;  /* 0x0000000000037941 */ /* 0x000fea0003800200 */
.L_x_5974:
        /* <DEDUP_REMOVED lines=43> */
.L_x_5972:
[----:B------:R-:W-:Y:S05]  /*12950*/  BSYNC.RECONVERGENT B2 ;  /* 0x0000000000027941 */ /* 0x000fea0003800200 */
.L_x_5971:
        /* <DEDUP_REMOVED lines=23> */
.L_x_5978:
        /* <DEDUP_REMOVED lines=13> */
.L_x_5980:
[----:B------:R-:W-:Y:S05]  /*12ba0*/  BSYNC.RECONVERGENT B3 ;  /* 0x0000000000037941 */ /* 0x000fea0003800200 */
.L_x_5979:
        /* <DEDUP_REMOVED lines=43> */
.L_x_5977:
[----:B------:R-:W-:Y:S05]  /*12e60*/  BSYNC.RECONVERGENT B2 ;  /* 0x0000000000027941 */ /* 0x000fea0003800200 */
.L_x_5976:
        /* <DEDUP_REMOVED lines=26> */
.L_x_5983:
        /* <DEDUP_REMOVED lines=13> */
.L_x_5985:
[----:B------:R-:W-:Y:S05]  /*130e0*/  BSYNC.RECONVERGENT B3 ;  /* 0x0000000000037941 */ /* 0x000fea0003800200 */
.L_x_5984:
        /* <DEDUP_REMOVED lines=43> */
.L_x_5982:
[----:B------:R-:W-:Y:S05]  /*133a0*/  BSYNC.RECONVERGENT B2 ;  /* 0x0000000000027941 */ /* 0x000fea0003800200 */
.L_x_5981:
        /* <DEDUP_REMOVED lines=22> */
.L_x_5988:
        /* <DEDUP_REMOVED lines=13> */
.L_x_5990:
[----:B------:R-:W-:Y:S05]  /*135e0*/  BSYNC.RECONVERGENT B3 ;  /* 0x0000000000037941 */ /* 0x000fea0003800200 */
.L_x_5989:
        /* <DEDUP_REMOVED lines=43> */
.L_x_5987:
[----:B------:R-:W-:Y:S05]  /*138a0*/  BSYNC.RECONVERGENT B2 ;  /* 0x0000000000027941 */ /* 0x000fea0003800200 */
.L_x_5986:
[----:B------:R-:W-:Y:S01]  /*138b0*/  I2FP.F32.U32 R18, R9 ;  /* 0x0000000900127245 */ /* 0x000fe20000201000 */
[----:B------:R-:W-:Y:S01]  /*138c0*/  BSSY.RECONVERGENT B2, `(.L_x_5991) ;  /* 0x0000054000027945 */ /* 0x000fe20003800200 */
[----:B------:R-:W-:Y:S01]  /*138d0*/  PRMT R9, R29, 0x7632, R9 ;  /* 0x000076321d097816 */ /* 0x000fe20000000009 */
[----:B------:R-:W-:Y:S01]  /*138e0*/  IMAD.MOV.U32 R97, RZ, RZ, 0x2 ;  /* 0x00000002ff617424 */ /* 0x000fe200078e00ff */
[----:B------:R-:W-:Y:S01]  /*138f0*/  MOV R19, R12 ;  /* 0x0000000c00137202 */ /* 0x000fe20000000f00 */
[----:B------:R-:W-:Y:S02]  /*13900*/  FFMA.FTZ R18, R18, R127, 1.1641532182693481445e-10 ;  /* 0x2f00000012127423 */ /* 0x000fe4000001007f */
[----:B------:R-:W-:-:S03]  /*13910*/  IMAD.U32 R9, R9, 0x10000, RZ ;  /* 0x0001000009097824 */ /* 0x000fc600078e00ff */
[----:B------:R-:W-:Y:S01]  /*13920*/  FSETP.GTU.FTZ.AND P2, PT, R18, R139, PT ;  /* 0x0000008b1200720b */ /* 0x000fe20003f5c000 */
[----:B------:R-:W-:Y:S01]  /*13930*/  FMUL.FTZ R9, R9, R138 ;  /* 0x0000008a09097220 */ /* 0x000fe20000410000 */
[----:B------:R-:W-:-:S04]  /*13940*/  @P1 PRMT R18, R25, 0x7632, R18 ;  /* 0x0000763219121816 */ /* 0x000fc80000000012 */
[----:B------:R-:W-:Y:S02]  /*13950*/  FSEL R20, R9, RZ, !P2 ;  /* 0x000000ff09147208 */ /* 0x000fe40005000000 */
[----:B------:R-:W-:Y:S02]  /*13960*/  SEL R9, RZ, 0x1, P2 ;  /* 0x00000001ff097807 */ /* 0x000fe40001000000 */
[----:B------:R-:W-:Y:S01]  /*13970*/  ISETP.NE.AND P2, PT, R96, 0x1, PT ;  /* 0x000000016000780c */ /* 0x000fe20003f45270 */
[----:B------:R-:W-:Y:S01]  /*13980*/  FADD.FTZ R17, R17, R20 ;  /* 0x0000001411117221 */ /* 0x000fe20000010000 */
[----:B------:R-:W-:-:S05]  /*13990*/  @P1 SHF.L.U32 R18, R18, 0x10, RZ ;  /* 0x0000001012121819 */ /* 0x000fca00000006ff */
[----:B------:R-:W-:Y:S01]  /*139a0*/  @P1 FADD.FTZ R113, R17, R18 ;  /* 0x0000001211711221 */ /* 0x000fe20000010000 */
[--C-:B------:R-:W-:Y:S01]  /*139b0*/  @!P1 IMAD.MOV.U32 R113, RZ, RZ, R17.reuse ;  /* 0x000000ffff719224 */ /* 0x100fe200078e0011 */
[----:B------:R-:W-:-:S04]  /*139c0*/  PRMT R17, R9, 0x7610, R17 ;  /* 0x0000761009117816 */ /* 0x000fc80000000011 */
        /* <DEDUP_REMOVED lines=10> */
.L_x_5993:
        /* <DEDUP_REMOVED lines=13> */
.L_x_5995:
[----:B------:R-:W-:Y:S05]  /*13b40*/  BSYNC.RECONVERGENT B3 ;  /* 0x0000000000037941 */ /* 0x000fea0003800200 */
.L_x_5994:
        /* <DEDUP_REMOVED lines=43> */
.L_x_5992:
[----:B------:R-:W-:Y:S05]  /*13e00*/  BSYNC.RECONVERGENT B2 ;  /* 0x0000000000027941 */ /* 0x000fea0003800200 */
.L_x_5991:
        /* <DEDUP_REMOVED lines=21> */
.L_x_5998:
        /* <DEDUP_REMOVED lines=13> */
.L_x_6000:
[----:B------:R-:W-:Y:S05]  /*14030*/  BSYNC.RECONVERGENT B3 ;  /* 0x0000000000037941 */ /* 0x000fea0003800200 */
.L_x_5999:
        /* <DEDUP_REMOVED lines=43> */
.L_x_5997:
[----:B------:R-:W-:Y:S05]  /*142f0*/  BSYNC.RECONVERGENT B2 ;  /* 0x0000000000027941 */ /* 0x000fea0003800200 */
.L_x_5996:
        /* <DEDUP_REMOVED lines=25> */
.L_x_6003:
        /* <DEDUP_REMOVED lines=13> */
.L_x_6005:
[----:B------:R-:W-:Y:S05]  /*14560*/  BSYNC.RECONVERGENT B3 ;  /* 0x0000000000037941 */ /* 0x000fea0003800200 */
.L_x_6004:
        /* <DEDUP_REMOVED lines=43> */
.L_x_6002:
[----:B------:R-:W-:Y:S05]  /*14820*/  BSYNC.RECONVERGENT B2 ;  /* 0x0000000000027941 */ /* 0x000fea0003800200 */
.L_x_6001:
        /* <DEDUP_REMOVED lines=20> */
.L_x_6008:
        /* <DEDUP_REMOVED lines=13> */
.L_x_6010:
[----:B------:R-:W-:Y:S05]  /*14a40*/  BSYNC.RECONVERGENT B3 ;  /* 0x0000000000037941 */ /* 0x000fea0003800200 */
.L_x_6009:
        /* <DEDUP_REMOVED lines=43> */
.L_x_6007:
[----:B------:R-:W-:Y:S05]  /*14d00*/  BSYNC.RECONVERGENT B2 ;  /* 0x0000000000027941 */ /* 0x000fea0003800200 */
.L_x_6006:
        /* <DEDUP_REMOVED lines=9> */
[----:B------:R-:W-:Y:S01]  /*14da0*/  @P1 IMAD.U32 R20, R20, 0x10000, RZ ;  /* 0x0001000014141824 */ /* 0x000fe200078e00ff */
[----:B------:R-:W-:Y:S02]  /*14db0*/  SEL R9, RZ, 0x1, P4 ;  /* 0x00000001ff097807 */ /* 0x000fe40002000000 */
[----:B------:R-:W-:Y:S01]  /*14dc0*/  ISETP.NE.AND P4, PT, R98, 0x1, PT ;  /* 0x000000016200780c */ /* 0x000fe20003f85270 */
[----:B------:R-:W-:Y:S01]  /*14dd0*/  FADD.FTZ R19, R19, R96 ;  /* 0x0000006013137221 */ /* 0x000fe20000010000 */
[----:B------:R-:W-:-:S03]  /*14de0*/  HFMA2 R96, -RZ, RZ, 0, 1.1920928955078125e-07 ;  /* 0x00000002ff607431 */ /* 0x000fc600000001ff */
        /* <DEDUP_REMOVED lines=14> */
.L_x_6013:
        /* <DEDUP_REMOVED lines=13> */
.L_x_6015:
[----:B------:R-:W-:Y:S05]  /*14fa0*/  BSYNC.RECONVERGENT B3 ;  /* 0x0000000000037941 */ /* 0x000fea0003800200 */
.L_x_6014:
        /* <DEDUP_REMOVED lines=43> */
.L_x_6012:
[----:B------:R-:W-:Y:S05]  /*15260*/  BSYNC.RECONVERGENT B2 ;  /* 0x0000000000027941 */ /* 0x000fea0003800200 */
.L_x_6011:
        /* <DEDUP_REMOVED lines=21> */
.L_x_6018:
        /* <DEDUP_REMOVED lines=13> */
.L_x_6020:
[----:B------:R-:W-:Y:S05]  /*15490*/  BSYNC.RECONVERGENT B3 ;  /* 0x0000000000037941 */ /* 0x000fea0003800200 */
.L_x_6019:
        /* <DEDUP_REMOVED lines=43> */
.L_x_6017:
[----:B------:R-:W-:Y:S05]  /*15750*/  BSYNC.RECONVERGENT B2 ;  /* 0x0000000000027941 */ /* 0x000fea0003800200 */
.L_x_6016:
        /* <DEDUP_REMOVED lines=26> */
.L_x_6023:
        /* <DEDUP_REMOVED lines=13> */
.L_x_6025:
[----:B------:R-:W-:Y:S05]  /*159d0*/  BSYNC.RECONVERGENT B3 ;  /* 0x0000000000037941 */ /* 0x000fea0003800200 */
.L_x_6024:
        /* <DEDUP_REMOVED lines=43> */
.L_x_6022:
[----:B------:R-:W-:Y:S05]  /*15c90*/  BSYNC.RECONVERGENT B2 ;  /* 0x0000000000027941 */ /* 0x000fea0003800200 */
.L_x_6021:
        /* <DEDUP_REMOVED lines=20> */
.L_x_6028:
        /* <DEDUP_REMOVED lines=15> */
.L_x_6030:
[----:B------:R-:W-:Y:S05]  /*15ed0*/  BSYNC.RECONVERGENT B3 ;  /* 0x0000000000037941 */ /* 0x000fea0003800200 */
.L_x_6029:
        /* <DEDUP_REMOVED lines=43> */
.L_x_6027:
[----:B------:R-:W-:Y:S05]  /*16190*/  BSYNC.RECONVERGENT B2 ;  /* 0x0000000000027941 */ /* 0x000fea0003800200 */
.L_x_6026:
[----:B------:R-:W-:Y:S02]  /*161a0*/  I2FP.F32.U32 R96, R98 ;  /* 0x0000006200607245 */ /* 0x000fe40000201000 */
[----:B------:R-:W-:Y:S02]  /*161b0*/  PRMT R97, R31, 0x7632, R97 ;  /* 0x000076321f617816 */ /* 0x000fe40000000061 */
[----:B------:R-:W-:Y:S01]  /*161c0*/  @P1 PRMT R98, R27, 0x7632, R98 ;  /* 0x000076321b621816 */ /* 0x000fe20000000062 */
[----:B------:R-:W-:Y:S02]  /*161d0*/  FFMA.FTZ R96, R96, R127, 1.1641532182693481445e-10 ;  /* 0x2f00000060607423 */ /* 0x000fe4000001007f */
[----:B------:R-:W-:Y:S02]  /*161e0*/  IMAD.U32 R97, R97, 0x10000, RZ ;  /* 0x0001000061617824 */ /* 0x000fe400078e00ff */
[----:B------:R-:W-:Y:S01]  /*161f0*/  @P1 IMAD.U32 R127, R98, 0x10000, RZ ;  /* 0x00010000627f1824 */ /* 0x000fe200078e00ff */
[----:B------:R-:W-:Y:S01]  /*16200*/  FSETP.GTU.FTZ.AND P6, PT, R96, R139, PT ;  /* 0x0000008b6000720b */ /* 0x000fe20003fdc000 */
[----:B------:R-:W-:Y:S01]  /*16210*/  FMUL.FTZ R97, R97, R138 ;  /* 0x0000008a61617220 */ /* 0x000fe20000410000 */
[----:B------:R-:W-:-:S02]  /*16220*/  PRMT R98, R141, 0x5410, R140 ;  /* 0x000054108d627816 */ /* 0x000fc4000000008c */
[----:B------:R-:W-:Y:S02]  /*16230*/  SEL R96, RZ, 0x1, P6 ;  /* 0x00000001ff607807 */ /* 0x000fe40003000000 */
[----:B------:R-:W-:-:S05]  /*16240*/  FSEL R97, R97, RZ, !P6 ;  /* 0x000000ff61617208 */ /* 0x000fca0007000000 */
[----:B------:R-:W-:Y:S01]  /*16250*/  FADD.FTZ R142, R142, R97 ;  /* 0x000000618e8e7221 */ /* 0x000fe20000010000 */
[--C-:B------:R-:W-:Y:S02]  /*16260*/  PRMT R97, R137, 0x5410, R21.reuse ;  /* 0x0000541089617816 */ /* 0x100fe40000000015 */
[----:B------:R-:W-:Y:S01]  /*16270*/  PRMT R21, R96, 0x7610, R21 ;  /* 0x0000761060157816 */ /* 0x000fe20000000015 */
[----:B------:R-:W-:Y:S01]  /*16280*/  @P1 FADD.FTZ R127, R142, R127 ;  /* 0x0000007f8e7f1221 */ /* 0x000fe20000010000 */
[----:B------:R-:W-:Y:S02]  /*16290*/  @!P1 MOV R127, R142 ;  /* 0x0000008e007f9202 */ /* 0x000fe40000000f00 */
[----:B------:R-:W-:Y:S02]  /*162a0*/  PRMT R96, R133, 0x5410, R135 ;  /* 0x0000541085607816 */ /* 0x000fe40000000087 */
[----:B------:R-:W-:-:S04]  /*162b0*/  F2FP.BF16.F32.PACK_AB R99, RZ, R127 ;  /* 0x0000007fff63723e */ /* 0x000fc800000010ff */
[----:B------:R-:W-:Y:S01]  /*162c0*/  PRMT R99, R136, 0x5410, R99 ;  /* 0x0000541088637816 */ /* 0x000fe20000000063 */
[----:B------:R-:W-:Y:S06]  /*162d0*/  BRA `(.L_x_6031) ;  /* 0x0000002800847947 */ /* 0x000fec0003800000 */
.L_x_5950:
        /* <DEDUP_REMOVED lines=16> */
.L_x_6034:
        /* <DEDUP_REMOVED lines=13> */
.L_x_6036:
[----:B------:R-:W-:Y:S05]  /*164b0*/  BSYNC.RECONVERGENT B3 ;  /* 0x0000000000037941 */ /* 0x000fea0003800200 */
.L_x_6035:
        /* <DEDUP_REMOVED lines=42> */
.L_x_6033:
[----:B------:R-:W-:Y:S05]  /*16760*/  BSYNC.RECONVERGENT B2 ;  /* 0x0000000000027941 */ /* 0x000fea0003800200 */
.L_x_6032:
[----:B------:R-:W0:Y:S01]  /*16770*/  LDC R139, c[0x0][0x408] ;  /* 0x00010200ff8b7b82 */ /* 0x000e220000000800 */
[----:B------:R-:W-:Y:S01]  /*16780*/  I2FP.F32.U32 R106, R23 ;  /* 0x00000017006a7245 */ /* 0x000fe20000201000 */
[----:B------:R-:W-:Y:S01]  /*16790*/  IMAD.MOV.U32 R127, RZ, RZ, 0x2f800000 ;  /* 0x2f800000ff7f7424 */ /* 0x000fe200078e00ff */
[----:B-----5:R-:W-:Y:S01]  /*167a0*/  SHF.L.U32 R114, R96, 0x10, RZ ;  /* 0x0000001060727819 */ /* 0x020fe200000006ff */
[----:B------:R-:W-:Y:S01]  /*167b0*/  BSSY.RECONVERGENT B2, `(.L_x_6037) ;  /* 0x0000052000027945 */ /* 0x000fe20003800200 */
[----:B------:R-:W-:Y:S01]  /*167c0*/  ISETP.NE.AND P3, PT, R105, 0x1, PT ;  /* 0x000000016900780c */ /* 0x000fe20003f65270 */
[----:B------:R-:W-:Y:S01]  /*167d0*/  FFMA.FTZ R9, R106, R127, 1.1641532182693481445e-10 ;  /* 0x2f0000006a097423 */ /* 0x000fe2000001007f */
[----:B------:R-:W-:Y:S01]  /*167e0*/  @P1 IMAD.U32 R106, R24, 0x10000, RZ ;  /* 0x00010000186a1824 */ /* 0x000fe200078e00ff */
[----:B------:R-:W1:Y:S01]  /*167f0*/  LDC R138, c[0x0][0x404] ;  /* 0x00010100ff8a7b82 */ /* 0x000e620000000800 */
[----:B------:R-:W-:Y:S01]  /*16800*/  LOP3.LUT R13, R13, 0xffffffef, RZ, 0xc0, !PT ;  /* 0xffffffef0d0d7812 */ /* 0x000fe200078ec0ff */
[----:B------:R-:W-:Y:S01]  /*16810*/  IMAD.MOV.U32 R113, RZ, RZ, 0x2 ;  /* 0x00000002ff717424 */ /* 0x000fe200078e00ff */
[----:B------:R-:W-:Y:S01]  /*16820*/  PRMT R96, R96, 0x7632, R96 ;  /* 0x0000763260607816 */ /* 0x000fe20000000060 */
[----:B0-----:R-:W-:Y:S01]  /*16830*/  FMUL.FTZ R114, R114, R139 ;  /* 0x0000008b72727220 */ /* 0x001fe20000410000 */
[----:B-1----:R-:W-:-:S02]  /*16840*/  FSETP.GTU.FTZ.AND P2, PT, R9, R138, PT ;  /* 0x0000008a0900720b */ /* 0x002fc40003f5c000 */
[----:B------:R-:W-:Y:S02]  /*16850*/  MOV R9, R12 ;  /* 0x0000000c00097202 */ /* 0x000fe40000000f00 */
        /* <DEDUP_REMOVED lines=14> */
.L_x_6039:
        /* <DEDUP_REMOVED lines=13> */
.L_x_6041:
[----:B------:R-:W-:Y:S05]  /*16a10*/  BSYNC.RECONVERGENT B3 ;  /* 0x0000000000037941 */ /* 0x000fea0003800200 */
.L_x_6040:
        /* <DEDUP_REMOVED lines=43> */
.L_x_6038:
[----:B------:R-:W-:Y:S05]  /*16cd0*/  BSYNC.RECONVERGENT B2 ;  /* 0x0000000000027941 */ /* 0x000fea0003800200 */
.L_x_6037:
[----:B------:R-:W-:Y:S01]  /*16ce0*/  I2FP.F32.U32 R106, R9 ;  /* 0x00000009006a7245 */ /* 0x000fe20000201000 */
[----:B------:R-:W-:Y:S01]  /*16cf0*/  IMAD.U32 R96, R96, 0x10000, RZ ;  /* 0x0001000060607824 */ /* 0x000fe200078e00ff */
[----:B------:R-:W-:Y:S01]  /*16d00*/  @P1 PRMT R105, R24, 0x7632, R105 ;  /* 0x0000763218691816 */ /* 0x000fe20000000069 */
[----:B------:R-:W-:Y:S01]  /*16d10*/  BSSY.RECONVERGENT B2, `(.L_x_6042) ;  /* 0x0000050000027945 */ /* 0x000fe20003800200 */
[----:B------:R-:W-:Y:S01]  /*16d20*/  ISETP.NE.AND P2, PT, R113, 0x1, PT ;  /* 0x000000017100780c */ /* 0x000fe20003f45270 */
[----:B------:R-:W-:Y:S01]  /*16d30*/  FFMA.FTZ R9, R106, R127, 1.1641532182693481445e-10 ;  /* 0x2f0000006a097423 */ /* 0x000fe2000001007f */
[----:B------:R-:W-:Y:S01]  /*16d40*/  FMUL.FTZ R96, R96, R139 ;  /* 0x0000008b60607220 */ /* 0x000fe20000410000 */
[----:B------:R-:W-:Y:S01]  /*16d50*/  @P1 IMAD.U32 R106, R105, 0x10000, RZ ;  /* 0x00010000696a1824 */ /* 0x000fe200078e00ff */
[----:B------:R-:W-:Y:S01]  /*16d60*/  LOP3.LUT R13, R13, 0xfffffff7, RZ, 0xc0, !PT ;  /* 0xfffffff70d0d7812 */ /* 0x000fe200078ec0ff */
[----:B------:R-:W-:Y:S01]  /*16d70*/  HFMA2 R114, -RZ, RZ, 0, 1.1920928955078125e-07 ;  /* 0x00000002ff727431 */ /* 0x000fe200000001ff */
        /* <DEDUP_REMOVED lines=16> */
.L_x_6044:
        /* <DEDUP_REMOVED lines=13> */
.L_x_6046:
[----:B------:R-:W-:Y:S05]  /*16f50*/  BSYNC.RECONVERGENT B3 ;  /* 0x0000000000037941 */ /* 0x000fea0003800200 */
.L_x_6045:
        /* <DEDUP_REMOVED lines=43> */
.L_x_6043:
[----:B------:R-:W-:Y:S05]  /*17210*/  BSYNC.RECONVERGENT B2 ;  /* 0x0000000000027941 */ /* 0x000fea0003800200 */
.L_x_6042:
[----:B------:R-:W-:Y:S01]  /*17220*/  I2FP.F32.U32 R96, R9 ;  /* 0x0000000900607245 */ /* 0x000fe20000201000 */
[----:B------:R-:W-:Y:S01]  /*17230*/  IMAD.U32 R106, R97, 0x10000, RZ ;  /* 0x00010000616a7824 */ /* 0x000fe200078e00ff */
[----:B------:R-:W-:Y:S01]  /*17240*/  LOP3.LUT R13, R13, 0xfffffffb, RZ, 0xc0, !PT ;  /* 0xfffffffb0d0d7812 */ /* 0x000fe200078ec0ff */
[----:B------:R-:W-:Y:S01]  /*17250*/  BSSY.RECONVERGENT B2, `(.L_x_6047) ;  /* 0x0000050000027945 */ /* 0x000fe20003800200 */
[----:B------:R-:W-:Y:S01]  /*17260*/  PRMT R113, R97, 0x7632, R113 ;  /* 0x0000763261717816 */ /* 0x000fe20000000071 */
[----:B------:R-:W-:Y:S01]  /*17270*/  FFMA.FTZ R9, R96, R127, 1.1641532182693481445e-10 ;  /* 0x2f00000060097423 */ /* 0x000fe2000001007f */
[----:B------:R-:W-:Y:S01]  /*17280*/  FMUL.FTZ R106, R106, R139 ;  /* 0x0000008b6a6a7220 */ /* 0x000fe20000410000 */
[----:B------:R-:W-:-:S03]  /*17290*/  IMAD.MOV.U32 R117, RZ, RZ, 0x2 ;  /* 0x00000002ff757424 */ /* 0x000fc600078e00ff */
[----:B------:R-:W-:Y:S02]  /*172a0*/  FSETP.GTU.FTZ.AND P2, PT, R9, R138, PT ;  /* 0x0000008a0900720b */ /* 0x000fe40003f5c000 */
[----:B------:R-:W-:Y:S02]  /*172b0*/  @P1 SHF.L.U32 R9, R25, 0x10, RZ ;  /* 0x0000001019091819 */ /* 0x000fe400000006ff */
        /* <DEDUP_REMOVED lines=16> */
.L_x_6049:
        /* <DEDUP_REMOVED lines=13> */
.L_x_6051:
[----:B------:R-:W-:Y:S05]  /*17490*/  BSYNC.RECONVERGENT B3 ;  /* 0x0000000000037941 */ /* 0x000fea0003800200 */
.L_x_6050:
        /* <DEDUP_REMOVED lines=43> */
.L_x_6048:
[----:B------:R-:W-:Y:S05]  /*17750*/  BSYNC.RECONVERGENT B2 ;  /* 0x0000000000027941 */ /* 0x000fea0003800200 */
.L_x_6047:
[----:B------:R-:W-:Y:S01]  /*17760*/  I2FP.F32.U32 R96, R9 ;  /* 0x0000000900607245 */ /* 0x000fe20000201000 */
[----:B------:R-:W-:Y:S01]  /*17770*/  BSSY.RECONVERGENT B2, `(.L_x_6052) ;  /* 0x0000052000027945 */ /* 0x000fe20003800200 */
[----:B------:R-:W-:Y:S01]  /*17780*/  SHF.L.U32 R114, R113, 0x10, RZ ;  /* 0x0000001071727819 */ /* 0x000fe200000006ff */
[----:B------:R-:W-:Y:S01]  /*17790*/  IMAD.MOV.U32 R118, RZ, RZ, 0x2 ;  /* 0x00000002ff767424 */ /* 0x000fe200078e00ff */
        /* <DEDUP_REMOVED lines=22> */
.L_x_6054:
        /* <DEDUP_REMOVED lines=13> */
.L_x_6056:
[----:B------:R-:W-:Y:S05]  /*179d0*/  BSYNC.RECONVERGENT B3 ;  /* 0x0000000000037941 */ /* 0x000fea0003800200 */
.L_x_6055:
        /* <DEDUP_REMOVED lines=43> */
.L_x_6053:
[----:B------:R-:W-:Y:S05]  /*17c90*/  BSYNC.RECONVERGENT B2 ;  /* 0x0000000000027941 */ /* 0x000fea0003800200 */
.L_x_6052:
        /* <DEDUP_REMOVED lines=24> */
.L_x_6059:
        /* <DEDUP_REMOVED lines=13> */
.L_x_6061:
[----:B------:R-:W-:Y:S05]  /*17ef0*/  BSYNC.RECONVERGENT B3 ;  /* 0x0000000000037941 */ /* 0x000fea0003800200 */
.L_x_6060:
        /* <DEDUP_REMOVED lines=43> */
.L_x_6058:
[----:B------:R-:W-:Y:S05]  /*181b0*/  BSYNC.RECONVERGENT B2 ;  /* 0x0000000000027941 */ /* 0x000fea0003800200 */
.L_x_6057:
        /* <DEDUP_REMOVED lines=24> */
.L_x_6064:
        /* <DEDUP_REMOVED lines=13> */
.L_x_6066:
[----:B------:R-:W-:Y:S05]  /*18410*/  BSYNC.RECONVERGENT B3 ;  /* 0x0000000000037941 */ /* 0x000fea0003800200 */
.L_x_6065:
        /* <DEDUP_REMOVED lines=43> */
.L_x_6063:
[----:B------:R-:W-:Y:S05]  /*186d0*/  BSYNC.RECONVERGENT B2 ;  /* 0x0000000000027941 */ /* 0x000fea0003800200 */
.L_x_6062:
[----:B------:R-:W-:Y:S01]  /*186e0*/  I2FP.F32.U32 R96, R9 ;  /* 0x0000000900607245 */ /* 0x000fe20000201000 */
[----:B------:R-:W-:Y:S01]  /*186f0*/  BSSY.RECONVERGENT B2, `(.L_x_6067) ;  /* 0x0000050000027945 */ /* 0x000fe20003800200 */
[----:B------:R-:W-:Y:S02]  /*18700*/  SHF.L.U32 R98, R99, 0x10, RZ ;  /* 0x0000001063627819 */ /* 0x000fe400000006ff */
[----:B------:R-:W-:Y:S01]  /*18710*/  ISETP.NE.AND P5, PT, R130, 0x1, PT ;  /* 0x000000018200780c */ /* 0x000fe20003fa5270 */
[----:B------:R-:W-:Y:S01]  /*18720*/  FFMA.FTZ R9, R96, R127, 1.1641532182693481445e-10 ;  /* 0x2f00000060097423 */ /* 0x000fe2000001007f */
[----:B------:R-:W-:Y:S02]  /*18730*/  @P1 IMAD.U32 R96, R27, 0x10000, RZ ;  /* 0x000100001b601824 */ /* 0x000fe400078e00ff */
[----:B------:R-:W-:Y:S01]  /*18740*/  FMUL.FTZ R98, R98, R139 ;  /* 0x0000008b62627220 */ /* 0x000fe20000410000 */
[----:B------:R-:W-:Y:S02]  /*18750*/  PRMT R143, R99, 0x7632, R143 ;  /* 0x00007632638f7816 */ /* 0x000fe4000000008f */
[----:B------:R-:W-:Y:S01]  /*18760*/  FSETP.GTU.FTZ.AND P4, PT, R9, R138, PT ;  /* 0x0000008a0900720b */ /* 0x000fe20003f9c000 */
[----:B------:R-:W-:Y:S01]  /*18770*/  IMAD.MOV.U32 R9, RZ, RZ, 0x2 ;  /* 0x00000002ff097424 */ /* 0x000fe200078e00ff */
[----:B------:R-:W-:-:S02]  /*18780*/  MOV R97, R12 ;  /* 0x0000000c00617202 */ /* 0x000fc40000000f00 */
        /* <DEDUP_REMOVED lines=13> */
.L_x_6069:
        /* <DEDUP_REMOVED lines=13> */
.L_x_6071:
[----:B------:R-:W-:Y:S05]  /*18930*/  BSYNC.RECONVERGENT B3 ;  /* 0x0000000000037941 */ /* 0x000fea0003800200 */
.L_x_6070:
        /* <DEDUP_REMOVED lines=43> */
.L_x_6068:
[----:B------:R-:W-:Y:S05]  /*18bf0*/  BSYNC.RECONVERGENT B2 ;  /* 0x0000000000027941 */ /* 0x000fea0003800200 */
.L_x_6067:
[----:B------:R-:W-:Y:S01]  /*18c00*/  I2FP.F32.U32 R96, R97 ;  /* 0x0000006100607245 */ /* 0x000fe20000201000 */
[----:B------:R-:W-:Y:S01]  /*18c10*/  IMAD.U32 R98, R143, 0x10000, RZ ;  /* 0x000100008f627824 */ /* 0x000fe200078e00ff */
[----:B------:R-:W-:-:S03]  /*18c20*/  @P1 PRMT R97, R27, 0x7632, R97 ;  /* 0x000076321b611816 */ /* 0x000fc60000000061 */
[----:B------:R-:W-:Y:S01]  /*18c30*/  FFMA.FTZ R127, R96, R127, 1.1641532182693481445e-10 ;  /* 0x2f000000607f7423 */ /* 0x000fe2000001007f */
[----:B------:R-:W-:Y:S01]  /*18c40*/  FMUL.FTZ R98, R98, R139 ;  /* 0x0000008b62627220 */ /* 0x000fe20000410000 */
[----:B------:R-:W-:Y:S01]  /*18c50*/  @P1 IMAD.U32 R96, R97, 0x10000, RZ ;  /* 0x0001000061601824 */ /* 0x000fe200078e00ff */
[----:B------:R-:W-:Y:S02]  /*18c60*/  PRMT R97, R137, 0x5410, R136 ;  /* 0x0000541089617816 */ /* 0x000fe40000000088 */
[----:B------:R-:W-:-:S04]  /*18c70*/  FSETP.GTU.FTZ.AND P5, PT, R127, R138, PT ;  /* 0x0000008a7f00720b */ /* 0x000fc80003fbc000 */
[----:B------:R-:W-:Y:S02]  /*18c80*/  FSEL R127, R98, RZ, !P5 ;  /* 0x000000ff627f7208 */ /* 0x000fe40006800000 */
[----:B------:R-:W-:Y:S02]  /*18c90*/  PLOP3.LUT P5, PT, P5, PT, PT, 0x8, 0x80 ;  /* 0x000000000080781c */ /* 0x000fe40002fae170 */
[----:B------:R-:W-:Y:S01]  /*18ca0*/  PRMT R98, R141, 0x5410, R142 ;  /* 0x000054108d627816 */ /* 0x000fe2000000008e */
[----:B------:R-:W-:Y:S01]  /*18cb0*/  @P1 FADD.FTZ R127, R96, R127 ;  /* 0x0000007f607f1221 */ /* 0x000fe20000010000 */
[----:B------:R-:W-:-:S04]  /*18cc0*/  PRMT R96, R133, 0x5410, R135 ;  /* 0x0000541085607816 */ /* 0x000fc80000000087 */
[----:B------:R-:W-:-:S04]  /*18cd0*/  F2FP.BF16.F32.PACK_AB R99, RZ, R127 ;  /* 0x0000007fff63723e */ /* 0x000fc800000010ff */
[----:B------:R-:W-:-:S07]  /*18ce0*/  PRMT R99, R140, 0x5410, R99 ;  /* 0x000054108c637816 */ /* 0x000fce0000000063 */
.L_x_6031:
        /* <DEDUP_REMOVED lines=43> */
.L_x_6072:
[----:B0-----:R-:W-:Y:S02]  /*18fa0*/  IMAD.MOV.U32 R130, RZ, RZ, R134 ;  /* 0x000000ffff827224 */ /* 0x001fe400078e0086 */
[----:B------:R-:W-:-:S07]  /*18fb0*/  VIADD R132, R132, 0x20 ;  /* 0x0000002084847836 */ /* 0x000fce0000000000 */
.L_x_5949:
[----:B------:R-:W-:Y:S05]  /*18fc0*/  BSYNC.RECONVERGENT B1 ;  /* 0x0000000000017941 */ /* 0x000fea0003800200 */
.L_x_5948:
        /* <DEDUP_REMOVED lines=21> */
[----:B0-----:R-:W-:-:S07]  /*19120*/  IMAD.MOV.U32 R136, RZ, RZ, R130 ;  /* 0x000000ffff887224 */ /* 0x001fce00078e0082 */
        /* <DEDUP_REMOVED lines=11> */
.L_x_6078:
        /* <DEDUP_REMOVED lines=13> */
.L_x_6080:
[----:B------:R-:W-:Y:S05]  /*192b0*/  BSYNC.RECONVERGENT B3 ;  /* 0x0000000000037941 */ /* 0x000fea0003800200 */
.L_x_6079:
        /* <DEDUP_REMOVED lines=42> */
.L_x_6077:
[----:B------:R-:W-:Y:S05]  /*19560*/  BSYNC.RECONVERGENT B2 ;  /* 0x0000000000027941 */ /* 0x000fea0003800200 */
.L_x_6076:
        /* <DEDUP_REMOVED lines=26> */
.L_x_6083:
        /* <DEDUP_REMOVED lines=13> */
.L_x_6085:
[----:B------:R-:W-:Y:S05]  /*197e0*/  BSYNC.RECONVERGENT B3 ;  /* 0x0000000000037941 */ /* 0x000fea0003800200 */
.L_x_6084:
        /* <DEDUP_REMOVED lines=43> */
.L_x_6082:
[----:B------:R-:W-:Y:S05]  /*19aa0*/  BSYNC.RECONVERGENT B2 ;  /* 0x0000000000027941 */ /* 0x000fea0003800200 */
.L_x_6081:
        /* <DEDUP_REMOVED lines=8> */
[----:B------:R-:W-:-:S03]  /*19b30*/  @P2 SHF.L.U32 R14, R24, 0x10, RZ ;  /* 0x00000010180e2819 */ /* 0x000fc600000006ff */
[----:B------:R-:W-:-:S04]  /*19b40*/  FADD.FTZ R9, R100, R9 ;  /* 0x0000000964097221 */ /* 0x000fc80000010000 */
[--C-:B------:R-:W-:Y:S01]  /*19b50*/  @P2 FADD.FTZ R100, R14, R9.reuse ;  /* 0x000000090e642221 */ /* 0x100fe20000010000 */
[----:B------:R-:W-:Y:S01]  /*19b60*/  SEL R14, RZ, 0x1, P3 ;  /* 0x00000001ff0e7807 */ /* 0x000fe20001800000 */
[----:B------:R-:W-:Y:S01]  /*19b70*/  @!P2 IMAD.MOV.U32 R100, RZ, RZ, R9 ;  /* 0x000000ffff64a224 */ /* 0x000fe200078e0009 */
[----:B------:R-:W-:Y:S02]  /*19b80*/  ISETP.NE.AND P3, PT, R16, 0x1, PT ;  /* 0x000000011000780c */ /* 0x000fe40003f65270 */
[----:B------:R-:W-:Y:S02]  /*19b90*/  MOV R9, R12 ;  /* 0x0000000c00097202 */ /* 0x000fe40000000f00 */
[----:B------:R-:W-:-:S09]  /*19ba0*/  F2FP.BF16.F32.PACK_AB R134, RZ, R100 ;  /* 0x00000064ff86723e */ /* 0x000fd200000010ff */
        /* <DEDUP_REMOVED lines=9> */
.L_x_6088:
        /* <DEDUP_REMOVED lines=13> */
.L_x_6090:
[----:B------:R-:W-:Y:S05]  /*19d10*/  BSYNC.RECONVERGENT B3 ;  /* 0x0000000000037941 */ /* 0x000fea0003800200 */
.L_x_6089:
        /* <DEDUP_REMOVED lines=43> */
.L_x_6087:
[----:B------:R-:W-:Y:S05]  /*19fd0*/  BSYNC.RECONVERGENT B2 ;  /* 0x0000000000027941 */ /* 0x000fea0003800200 */
.L_x_6086:
[----:B------:R-:W-:Y:S01]  /*19fe0*/  I2FP.F32.U32 R9, R9 ;  /* 0x0000000900097245 */ /* 0x000fe20000201000 */
[----:B------:R-:W-:Y:S01]  /*19ff0*/  IMAD.U32 R96, R96, 0x10000, RZ ;  /* 0x0001000060607824 */ /* 0x000fe200078e00ff */
[----:B------:R-:W-:Y:S01]  /*1a000*/  LOP3.LUT R13, R13, 0xffffffef, RZ, 0xc0, !PT ;  /* 0xffffffef0d0d7812 */ /* 0x000fe200078ec0ff */
[----:B------:R-:W-:Y:S01]  /*1a010*/  BSSY.RECONVERGENT B2, `(.L_x_6091) ;  /* 0x000004c000027945 */ /* 0x000fe20003800200 */
[----:B------:R-:W-:Y:S02]  /*1a020*/  IMAD.MOV.U32 R19, RZ, RZ, 0x2 ;  /* 0x00000002ff137424 */ /* 0x000fe400078e00ff */
[----:B------:R-:W-:Y:S01]  /*1a030*/  FFMA.FTZ R9, R9, R128, 1.1641532182693481445e-10 ;  /* 0x2f00000009097423 */ /* 0x000fe20000010080 */
[----:B------:R-:W-:-:S04]  /*1a040*/  FMUL.FTZ R15, R96, R139 ;  /* 0x0000008b600f7220 */ /* 0x000fc80000410000 */
[----:B------:R-:W-:Y:S02]  /*1a050*/  FSETP.GTU.FTZ.AND P3, PT, R9, R138, PT ;  /* 0x0000008a0900720b */ /* 0x000fe40003f7c000 */
[----:B------:R-:W-:Y:S02]  /*1a060*/  MOV R9, R12 ;  /* 0x0000000c00097202 */ /* 0x000fe40000000f00 */
        /* <DEDUP_REMOVED lines=13> */
.L_x_6093:
        /* <DEDUP_REMOVED lines=13> */
.L_x_6095:
[----:B------:R-:W-:Y:S05]  /*1a210*/  BSYNC.RECONVERGENT B3 ;  /* 0x0000000000037941 */ /* 0x000fea0003800200 */
.L_x_6094:
        /* <DEDUP_REMOVED lines=43> */
.L_x_6092:
[----:B------:R-:W-:Y:S05]  /*1a4d0*/  BSYNC.RECONVERGENT B2 ;  /* 0x0000000000027941 */ /* 0x000fea0003800200 */
.L_x_6091:
[----:B------:R-:W-:Y:S01]  /*1a4e0*/  I2FP.F32.U32 R9, R9 ;  /* 0x0000000900097245 */ /* 0x000fe20000201000 */
[----:B------:R-:W-:Y:S01]  /*1a4f0*/  BSSY.RECONVERGENT B2, `(.L_x_6096) ;  /* 0x0000054000027945 */ /* 0x000fe20003800200 */
[----:B------:R-:W-:Y:S01]  /*1a500*/  PRMT R16, R28, 0x7632, R16 ;  /* 0x000076321c107816 */ /* 0x000fe20000000010 */
[----:B------:R-:W-:Y:S02]  /*1a510*/  IMAD.MOV.U32 R17, RZ, RZ, R12 ;  /* 0x000000ffff117224 */ /* 0x000fe400078e000c */
[----:B------:R-:W-:Y:S02]  /*1a520*/  FFMA.FTZ R9, R9, R128, 1.1641532182693481445e-10 ;  /* 0x2f00000009097423 */ /* 0x000fe40000010080 */
[----:B------:R-:W-:-:S03]  /*1a530*/  IMAD.U32 R16, R16, 0x10000, RZ ;  /* 0x0001000010107824 */ /* 0x000fc600078e00ff */
[----:B------:R-:W-:Y:S01]  /*1a540*/  FSETP.GTU.FTZ.AND P3, PT, R9, R138, PT ;  /* 0x0000008a0900720b */ /* 0x000fe20003f7c000 */
[----:B------:R-:W-:-:S03]  /*1a550*/  FMUL.FTZ R16, R16, R139 ;  /* 0x0000008b10107220 */ /* 0x000fc60000410000 */
[----:B------:R-:W-:Y:S02]  /*1a560*/  SEL R9, RZ, 0x1, P3 ;  /* 0x00000001ff097807 */ /* 0x000fe40001800000 */
[----:B------:R-:W-:Y:S02]  /*1a570*/  FSEL R18, R16, RZ, !P3 ;  /* 0x000000ff10127208 */ /* 0x000fe40005800000 */
[----:B------:R-:W-:Y:S02]  /*1a580*/  ISETP.NE.AND P3, PT, R19, 0x1, PT ;  /* 0x000000011300780c */ /* 0x000fe40003f65270 */
[----:B------:R-:W-:Y:S01]  /*1a590*/  @P2 PRMT R16, R24, 0x7632, R16 ;  /* 0x0000763218102816 */ /* 0x000fe20000000010 */
[----:B------:R-:W-:Y:S01]  /*1a5a0*/  FADD.FTZ R15, R15, R18 ;  /* 0x000000120f0f7221 */ /* 0x000fe20000010000 */
[----:B------:R-:W-:-:S03]  /*1a5b0*/  IMAD.MOV.U32 R18, RZ, RZ, 0x2 ;  /* 0x00000002ff127424 */ /* 0x000fc600078e00ff */
[----:B------:R-:W-:-:S04]  /*1a5c0*/  @P2 IMAD.U32 R16, R16, 0x10000, RZ ;  /* 0x0001000010102824 */ /* 0x000fc800078e00ff */
[----:B------:R-:W-:Y:S01]  /*1a5d0*/  @P2 FADD.FTZ R107, R15, R16 ;  /* 0x000000100f6b2221 */ /* 0x000fe20000010000 */
[----:B------:R-:W-:Y:S02]  /*1a5e0*/  @!P2 MOV R107, R15 ;  /* 0x0000000f006ba202 */ /* 0x000fe40000000f00 */
[----:B------:R-:W-:Y:S02]  /*1a5f0*/  PRMT R15, R9, 0x7610, R15 ;  /* 0x00007610090f7816 */ /* 0x000fe4000000000f */
        /* <DEDUP_REMOVED lines=10> */
.L_x_6098:
        /* <DEDUP_REMOVED lines=13> */
.L_x_6100:
[----:B------:R-:W-:Y:S05]  /*1a770*/  BSYNC.RECONVERGENT B3 ;  /* 0x0000000000037941 */ /* 0x000fea0003800200 */
.L_x_6099:
        /* <DEDUP_REMOVED lines=43> */
.L_x_6097:
[----:B------:R-:W-:Y:S05]  /*1aa30*/  BSYNC.RECONVERGENT B2 ;  /* 0x0000000000027941 */ /* 0x000fea0003800200 */
.L_x_6096:
        /* <DEDUP_REMOVED lines=23> */
.L_x_6103:
        /* <DEDUP_REMOVED lines=13> */
.L_x_6105:
[----:B------:R-:W-:Y:S05]  /*1ac80*/  BSYNC.RECONVERGENT B3 ;  /* 0x0000000000037941 */ /* 0x000fea0003800200 */
.L_x_6104:
        /* <DEDUP_REMOVED lines=43> */
.L_x_6102:
[----:B------:R-:W-:Y:S05]  /*1af40*/  BSYNC.RECONVERGENT B2 ;  /* 0x0000000000027941 */ /* 0x000fea0003800200 */
.L_x_6101:
        /* <DEDUP_REMOVED lines=26> */
.L_x_6108:
        /* <DEDUP_REMOVED lines=13> */
.L_x_6110:
[----:B------:R-:W-:Y:S05]  /*1b1c0*/  BSYNC.RECONVERGENT B3 ;  /* 0x0000000000037941 */ /* 0x000fea0003800200 */
.L_x_6109:
        /* <DEDUP_REMOVED lines=43> */
.L_x_6107:
[----:B------:R-:W-:Y:S05]  /*1b480*/  BSYNC.RECONVERGENT B2 ;  /* 0x0000000000027941 */ /* 0x000fea0003800200 */
.L_x_6106:
        /* <DEDUP_REMOVED lines=22> */
.L_x_6113:
        /* <DEDUP_REMOVED lines=13> */
.L_x_6115:
[----:B------:R-:W-:Y:S05]  /*1b6c0*/  BSYNC.RECONVERGENT B3 ;  /* 0x0000000000037941 */ /* 0x000fea0003800200 */
.L_x_6114:
        /* <DEDUP_REMOVED lines=43> */
.L_x_6112:
[----:B------:R-:W-:Y:S05]  /*1b980*/  BSYNC.RECONVERGENT B2 ;  /* 0x0000000000027941 */ /* 0x000fea0003800200 */
.L_x_6111:
        /* <DEDUP_REMOVED lines=28> */
.L_x_6118:
        /* <DEDUP_REMOVED lines=13> */
.L_x_6120:
[----:B------:R-:W-:Y:S05]  /*1bc20*/  BSYNC.RECONVERGENT B3 ;  /* 0x0000000000037941 */ /* 0x000fea0003800200 */
.L_x_6119:
        /* <DEDUP_REMOVED lines=43> */
.L_x_6117:
[----:B------:R-:W-:Y:S05]  /*1bee0*/  BSYNC.RECONVERGENT B2 ;  /* 0x0000000000027941 */ /* 0x000fea0003800200 */
.L_x_6116:
[----:B------:R-:W-:Y:S01]  /*1bef0*/  I2FP.F32.U32 R9, R19 ;  /* 0x0000001300097245 */ /* 0x000fe20000201000 */
[C---:B------:R-:W-:Y:S01]  /*1bf00*/  IMAD.U32 R18, R98.reuse, 0x10000, RZ ;  /* 0x0001000062127824 */ /* 0x040fe200078e00ff */
[----:B------:R-:W-:Y:S01]  /*1bf10*/  LOP3.LUT R13, R13, 0xfffffffd, RZ, 0xc0, !PT ;  /* 0xfffffffd0d0d7812 */ /* 0x000fe200078ec0ff */
        /* <DEDUP_REMOVED lines=20> */
.L_x_6123:
        /* <DEDUP_REMOVED lines=13> */
.L_x_6125:
[----:B------:R-:W-:Y:S05]  /*1c130*/  BSYNC.RECONVERGENT B3 ;  /* 0x0000000000037941 */ /* 0x000fea0003800200 */
.L_x_6124:
        /* <DEDUP_REMOVED lines=43> */
.L_x_6122:
[----:B------:R-:W-:Y:S05]  /*1c3f0*/  BSYNC.RECONVERGENT B2 ;  /* 0x0000000000027941 */ /* 0x000fea0003800200 */
.L_x_6121:
        /* <DEDUP_REMOVED lines=25> */
.L_x_6128:
        /* <DEDUP_REMOVED lines=13> */
.L_x_6130:
[----:B------:R-:W-:Y:S05]  /*1c660*/  BSYNC.RECONVERGENT B3 ;  /* 0x0000000000037941 */ /* 0x000fea0003800200 */
.L_x_6129:
        /* <DEDUP_REMOVED lines=43> */
.L_x_6127:
[----:B------:R-:W-:Y:S05]  /*1c920*/  BSYNC.RECONVERGENT B2 ;  /* 0x0000000000027941 */ /* 0x000fea0003800200 */
.L_x_6126:
        /* <DEDUP_REMOVED lines=20> */
.L_x_6133:
        /* <DEDUP_REMOVED lines=13> */
.L_x_6135:
[----:B------:R-:W-:Y:S05]  /*1cb40*/  BSYNC.RECONVERGENT B3 ;  /* 0x0000000000037941 */ /* 0x000fea0003800200 */
.L_x_6134:
        /* <DEDUP_REMOVED lines=43> */
.L_x_6132:
[----:B------:R-:W-:Y:S05]  /*1ce00*/  BSYNC.RECONVERGENT B2 ;  /* 0x0000000000027941 */ /* 0x000fea0003800200 */
.L_x_6131:
[----:B------:R-:W-:Y:S01]  /*1ce10*/  I2FP.F32.U32 R9, R20 ;  /* 0x0000001400097245 */ /* 0x000fe20000201000 */
[----:B------:R-:W-:Y:S01]  /*1ce20*/  BSSY.RECONVERGENT B2, `(.L_x_6136) ;  /* 0x0000054000027945 */ /* 0x000fe20003800200 */
[----:B------:R-:W-:-:S03]  /*1ce30*/  PRMT R20, R30, 0x7632, R20 ;  /* 0x000076321e147816 */ /* 0x000fc60000000014 */
[----:B------:R-:W-:Y:S01]  /*1ce40*/  FFMA.FTZ R9, R9, R128, 1.1641532182693481445e-10 ;  /* 0x2f00000009097423 */ /* 0x000fe20000010080 */
[----:B------:R-:W-:-:S04]  /*1ce50*/  SHF.L.U32 R20, R20, 0x10, RZ ;  /* 0x0000001014147819 */ /* 0x000fc800000006ff */
[----:B------:R-:W-:Y:S01]  /*1ce60*/  FSETP.GTU.FTZ.AND P4, PT, R9, R138, PT ;  /* 0x0000008a0900720b */ /* 0x000fe20003f9c000 */
[----:B------:R-:W-:-:S03]  /*1ce70*/  FMUL.FTZ R20, R20, R139 ;  /* 0x0000008b14147220 */ /* 0x000fc60000410000 */
[----:B------:R-:W-:Y:S02]  /*1ce80*/  SEL R9, RZ, 0x1, P4 ;  /* 0x00000001ff097807 */ /* 0x000fe40002000000 */
[----:B------:R-:W-:Y:S02]  /*1ce90*/  FSEL R96, R20, RZ, !P4 ;  /* 0x000000ff14607208 */ /* 0x000fe40006000000 */
[----:B------:R-:W-:Y:S02]  /*1cea0*/  @P2 PRMT R20, R26, 0x7632, R20 ;  /* 0x000076321a142816 */ /* 0x000fe40000000014 */
[----:B------:R-:W-:Y:S01]  /*1ceb0*/  ISETP.NE.AND P4, PT, R124, 0x1, PT ;  /* 0x000000017c00780c */ /* 0x000fe20003f85270 */
[----:B------:R-:W-:Y:S01]  /*1cec0*/  FADD.FTZ R19, R19, R96 ;  /* 0x0000006013137221 */ /* 0x000fe20000010000 */
[----:B------:R-:W-:Y:S02]  /*1ced0*/  HFMA2 R96, -RZ, RZ, 0, 1.1920928955078125e-07 ;  /* 0x00000002ff607431 */ /* 0x000fe400000001ff */
[----:B------:R-:W-:-:S04]  /*1cee0*/  @P2 IMAD.U32 R20, R20, 0x10000, RZ ;  /* 0x0001000014142824 */ /* 0x000fc800078e00ff */
[----:B------:R-:W-:Y:S01]  /*1cef0*/  @P2 FADD.FTZ R123, R19, R20 ;  /* 0x00000014137b2221 */ /* 0x000fe20000010000 */
[--C-:B------:R-:W-:Y:S01]  /*1cf00*/  @!P2 IMAD.MOV.U32 R123, RZ, RZ, R19.reuse ;  /* 0x000000ffff7ba224 */ /* 0x100fe200078e0013 */
[----:B------:R-:W-:Y:S01]  /*1cf10*/  PRMT R19, R9, 0x7610, R19 ;  /* 0x0000761009137816 */ /* 0x000fe20000000013 */
        /* <DEDUP_REMOVED lines=11> */
.L_x_6138:
        /* <DEDUP_REMOVED lines=13> */
.L_x_6140:
[----:B------:R-:W-:Y:S05]  /*1d0a0*/  BSYNC.RECONVERGENT B3 ;  /* 0x0000000000037941 */ /* 0x000fea0003800200 */
.L_x_6139:
        /* <DEDUP_REMOVED lines=43> */
.L_x_6137:
[----:B------:R-:W-:Y:S05]  /*1d360*/  BSYNC.RECONVERGENT B2 ;  /* 0x0000000000027941 */ /* 0x000fea0003800200 */
.L_x_6136:
        /* <DEDUP_REMOVED lines=21> */
.L_x_6143:
        /* <DEDUP_REMOVED lines=13> */
.L_x_6145:
[----:B------:R-:W-:Y:S05]  /*1d590*/  BSYNC.RECONVERGENT B3 ;  /* 0x0000000000037941 */ /* 0x000fea0003800200 */
.L_x_6144:
        /* <DEDUP_REMOVED lines=43> */
.L_x_6142:
[----:B------:R-:W-:Y:S05]  /*1d850*/  BSYNC.RECONVERGENT B2 ;  /* 0x0000000000027941 */ /* 0x000fea0003800200 */
.L_x_6141:
        /* <DEDUP_REMOVED lines=26> */
.L_x_6148:
        /* <DEDUP_REMOVED lines=13> */
.L_x_6150:
[----:B------:R-:W-:Y:S05]  /*1dad0*/  BSYNC.RECONVERGENT B3 ;  /* 0x0000000000037941 */ /* 0x000fea0003800200 */
.L_x_6149:
        /* <DEDUP_REMOVED lines=43> */
.L_x_6147:
[----:B------:R-:W-:Y:S05]  /*1dd90*/  BSYNC.RECONVERGENT B2 ;  /* 0x0000000000027941 */ /* 0x000fea0003800200 */
.L_x_6146:
[----:B------:R-:W-:Y:S01]  /*1dda0*/  I2FP.F32.U32 R9, R97 ;  /* 0x0000006100097245 */ /* 0x000fe20000201000 */
[----:B------:R-:W-:Y:S01]  /*1ddb0*/  IMAD.U32 R142, R142, 0x10000, RZ ;  /* 0x000100008e8e7824 */ /* 0x000fe200078e00ff */
        /* <DEDUP_REMOVED lines=18> */
.L_x_6153:
        /* <DEDUP_REMOVED lines=15> */
.L_x_6155:
[----:B------:R-:W-:Y:S05]  /*1dfd0*/  BSYNC.RECONVERGENT B3 ;  /* 0x0000000000037941 */ /* 0x000fea0003800200 */
.L_x_6154:
        /* <DEDUP_REMOVED lines=43> */
.L_x_6152:
[----:B------:R-:W-:Y:S05]  /*1e290*/  BSYNC.RECONVERGENT B2 ;  /* 0x0000000000027941 */ /* 0x000fea0003800200 */
.L_x_6151:
[----:B------:R-:W-:Y:S01]  /*1e2a0*/  I2FP.F32.U32 R97, R98 ;  /* 0x0000006200617245 */ /* 0x000fe20000201000 */
[----:B------:R-:W-:Y:S01]  /*1e2b0*/  IMAD.MOV.U32 R130, RZ, RZ, R136 ;  /* 0x000000ffff827224 */ /* 0x000fe200078e0088 */
[----:B------:R-:W-:Y:S02]  /*1e2c0*/  PRMT R96, R31, 0x7632, R96 ;  /* 0x000076321f607816 */ /* 0x000fe40000000060 */
[----:B------:R-:W-:Y:S01]  /*1e2d0*/  @P2 PRMT R98, R27, 0x7632, R98 ;  /* 0x000076321b622816 */ /* 0x000fe20000000062 */
[----:B------:R-:W-:Y:S02]  /*1e2e0*/  FFMA.FTZ R97, R97, R128, 1.1641532182693481445e-10 ;  /* 0x2f00000061617423 */ /* 0x000fe40000010080 */
[----:B------:R-:W-:-:S03]  /*1e2f0*/  IMAD.U32 R96, R96, 0x10000, RZ ;  /* 0x0001000060607824 */ /* 0x000fc600078e00ff */
[----:B------:R-:W-:Y:S01]  /*1e300*/  FSETP.GTU.FTZ.AND P6, PT, R97, R138, PT ;  /* 0x0000008a6100720b */ /* 0x000fe20003fdc000 */
[----:B------:R-:W-:Y:S01]  /*1e310*/  FMUL.FTZ R96, R96, R139 ;  /* 0x0000008b60607220 */ /* 0x000fe20000410000 */
[----:B------:R-:W-:Y:S01]  /*1e320*/  @P2 IMAD.U32 R97, R98, 0x10000, RZ ;  /* 0x0001000062612824 */ /* 0x000fe200078e00ff */
[----:B------:R-:W-:-:S03]  /*1e330*/  PRMT R98, R141, 0x5410, R140 ;  /* 0x000054108d627816 */ /* 0x000fc6000000008c */
[----:B------:R-:W-:Y:S02]  /*1e340*/  FSEL R99, R96, RZ, !P6 ;  /* 0x000000ff60637208 */ /* 0x000fe40007000000 */
[----:B------:R-:W-:-:S03]  /*1e350*/  SEL R96, RZ, 0x1, P6 ;  /* 0x00000001ff607807 */ /* 0x000fc60003000000 */
        /* <DEDUP_REMOVED lines=9> */
.L_x_6075:
[----:B------:R-:W-:Y:S01]  /*1e3f0*/  ISETP.NE.AND P3, PT, R9, 0x1, PT ;  /* 0x000000010900780c */ /* 0x000fe20003f65270 */
[----:B------:R-:W-:Y:S01]  /*1e400*/  BSSY.RECONVERGENT B2, `(.L_x_6157) ;  /* 0x0000047000027945 */ /* 0x000fe20003800200 */
[----:B------:R-:W-:Y:S01]  /*1e410*/  IMAD.MOV.U32 R108, RZ, RZ, 0x2 ;  /* 0x00000002ff6c7424 */ /* 0x000fe200078e00ff */
[----:B------:R-:W-:Y:S01]  /*1e420*/  MOV R100, R12 ;  /* 0x0000000c00647202 */ /* 0x000fe20000000f00 */
[----:B0-----:R-:W-:-:S09]  /*1e430*/  IMAD.MOV.U32 R136, RZ, RZ, R130 ;  /* 0x000000ffff887224 */ /* 0x001fd200078e0082 */
        /* <DEDUP_REMOVED lines=11> */
.L_x_6159:
        /* <DEDUP_REMOVED lines=13> */
.L_x_6161:
[----:B------:R-:W-:Y:S05]  /*1e5c0*/  BSYNC.RECONVERGENT B3 ;  /* 0x0000000000037941 */ /* 0x000fea0003800200 */
.L_x_6160:
        /* <DEDUP_REMOVED lines=42> */
.L_x_6158:
[----:B------:R-:W-:Y:S05]  /*1e870*/  BSYNC.RECONVERGENT B2 ;  /* 0x0000000000027941 */ /* 0x000fea0003800200 */
.L_x_6157:
        /* <DEDUP_REMOVED lines=29> */
.L_x_6164:
        /* <DEDUP_REMOVED lines=13> */
.L_x_6166:
[----:B------:R-:W-:Y:S05]  /*1eb20*/  BSYNC.RECONVERGENT B3 ;  /* 0x0000000000037941 */ /* 0x000fea0003800200 */
.L_x_6165:
        /* <DEDUP_REMOVED lines=43> */
.L_x_6163:
[----:B------:R-:W-:Y:S05]  /*1ede0*/  BSYNC.RECONVERGENT B2 ;  /* 0x0000000000027941 */ /* 0x000fea0003800200 */
.L_x_6162:
[----:B------:R-:W-:Y:S01]  /*1edf0*/  I2FP.F32.U32 R9, R9 ;  /* 0x0000000900097245 */ /* 0x000fe20000201000 */
[----:B------:R-:W-:Y:S01]  /*1ee00*/  IMAD.U32 R107, R96, 0x10000, RZ ;  /* 0x00010000606b7824 */ /* 0x000fe200078e00ff */
[----:B------:R-:W-:Y:S01]  /*1ee10*/  LOP3.LUT R13, R13, 0xffffffef, RZ, 0xc0, !PT ;  /* 0xffffffef0d0d7812 */ /* 0x000fe200078ec0ff */
[----:B------:R-:W-:Y:S01]  /*1ee20*/  BSSY.RECONVERGENT B2, `(.L_x_6167) ;  /* 0x0000050000027945 */ /* 0x000fe20003800200 */
[----:B------:R-:W-:Y:S02]  /*1ee30*/  IMAD.MOV.U32 R116, RZ, RZ, 0x2 ;  /* 0x00000002ff747424 */ /* 0x000fe400078e00ff */
[----:B------:R-:W-:Y:S01]  /*1ee40*/  FFMA.FTZ R96, R9, R128, 1.1641532182693481445e-10 ;  /* 0x2f00000009607423 */ /* 0x000fe20000010080 */
[----:B------:R-:W-:Y:S01]  /*1ee50*/  FMUL.FTZ R107, R107, R140 ;  /* 0x0000008c6b6b7220 */ /* 0x000fe20000410000 */
[----:B------:R-:W-:-:S03]  /*1ee60*/  @P2 PRMT R9, R24, 0x7632, R9 ;  /* 0x0000763218092816 */ /* 0x000fc60000000009 */
[----:B------:R-:W-:Y:S02]  /*1ee70*/  FSETP.GTU.FTZ.AND P3, PT, R96, R139, PT ;  /* 0x0000008b6000720b */ /* 0x000fe40003f7c000 */
[----:B------:R-:W-:Y:S01]  /*1ee80*/  @P2 SHF.L.U32 R96, R9, 0x10, RZ ;  /* 0x0000001009602819 */ /* 0x000fe200000006ff */
[----:B------:R-:W-:Y:S01]  /*1ee90*/  IMAD.MOV.U32 R9, RZ, RZ, R12 ;  /* 0x000000ffff097224 */ /* 0x000fe200078e000c */
        /* <DEDUP_REMOVED lines=15> */
.L_x_6169:
        /* <DEDUP_REMOVED lines=13> */
.L_x_6171:
[----:B------:R-:W-:Y:S05]  /*1f060*/  BSYNC.RECONVERGENT B3 ;  /* 0x0000000000037941 */ /* 0x000fea0003800200 */
.L_x_6170:
        /* <DEDUP_REMOVED lines=43> */
.L_x_6168:
[----:B------:R-:W-:Y:S05]  /*1f320*/  BSYNC.RECONVERGENT B2 ;  /* 0x0000000000027941 */ /* 0x000fea0003800200 */
.L_x_6167:
[----:B------:R-:W-:Y:S01]  /*1f330*/  I2FP.F32.U32 R9, R9 ;  /* 0x0000000900097245 */ /* 0x000fe20000201000 */
[----:B------:R-:W-:Y:S01]  /*1f340*/  BSSY.RECONVERGENT B2, `(.L_x_6172) ;  /* 0x0000052000027945 */ /* 0x000fe20003800200 */
[----:B------:R-:W-:Y:S01]  /*1f350*/  SHF.L.U32 R115, R97, 0x10, RZ ;  /* 0x0000001061737819 */ /* 0x000fe200000006ff */
[----:B------:R-:W-:Y:S01]  /*1f360*/  IMAD.MOV.U32 R123, RZ, RZ, 0x2 ;  /* 0x00000002ff7b7424 */ /* 0x000fe200078e00ff */
[----:B------:R-:W-:Y:S01]  /*1f370*/  LOP3.LUT R13, R13, 0xfffffff7, RZ, 0xc0, !PT ;  /* 0xfffffff70d0d7812 */ /* 0x000fe200078ec0ff */
[----:B------:R-:W-:Y:S01]  /*1f380*/  FFMA.FTZ R96, R9, R128, 1.1641532182693481445e-10 ;  /* 0x2f00000009607423 */ /* 0x000fe20000010080 */
[----:B------:R-:W-:Y:S02]  /*1f390*/  @P2 IMAD.U32 R9, R25, 0x10000, RZ ;  /* 0x0001000019092824 */ /* 0x000fe400078e00ff */
[----:B------:R-:W-:Y:S02]  /*1f3a0*/  FMUL.FTZ R115, R115, R140 ;  /* 0x0000008c73737220 */ /* 0x000fe40000410000 */
[----:B------:R-:W-:-:S04]  /*1f3b0*/  FSETP.GTU.FTZ.AND P3, PT, R96, R139, PT ;  /* 0x0000008b6000720b */ /* 0x000fc80003f7c000 */
[----:B------:R-:W-:Y:S02]  /*1f3c0*/  FSEL R108, R115, RZ, !P3 ;  /* 0x000000ff736c7208 */ /* 0x000fe40005800000 */
[----:B------:R-:W-:Y:S02]  /*1f3d0*/  PLOP3.LUT P4, PT, P3, PT, PT, 0x8, 0x80 ;  /* 0x000000000080781c */ /* 0x000fe40001f8e170 */
[----:B------:R-:W-:Y:S01]  /*1f3e0*/  ISETP.NE.AND P3, PT, R116, 0x1, PT ;  /* 0x000000017400780c */ /* 0x000fe20003f65270 */
[----:B------:R-:W-:Y:S01]  /*1f3f0*/  @P2 FADD.FTZ R108, R9, R108 ;  /* 0x0000006c096c2221 */ /* 0x000fe20000010000 */
[----:B------:R-:W-:Y:S02]  /*1f400*/  PRMT R115, R97, 0x7632, R115 ;  /* 0x0000763261737816 */ /* 0x000fe40000000073 */
[----:B------:R-:W-:Y:S02]  /*1f410*/  MOV R9, R12 ;  /* 0x0000000c00097202 */ /* 0x000fe40000000f00 */
        /* <DEDUP_REMOVED lines=11> */
.L_x_6174:
        /* <DEDUP_REMOVED lines=13> */
.L_x_6176:
[----:B------:R-:W-:Y:S05]  /*1f5a0*/  BSYNC.RECONVERGENT B3 ;  /* 0x0000000000037941 */ /* 0x000fea0003800200 */
.L_x_6175:
        /* <DEDUP_REMOVED lines=43> */
.L_x_6173:
[----:B------:R-:W-:Y:S05]  /*1f860*/  BSYNC.RECONVERGENT B2 ;  /* 0x0000000000027941 */ /* 0x000fea0003800200 */
.L_x_6172:
[----:B------:R-:W-:Y:S01]  /*1f870*/  I2FP.F32.U32 R9, R9 ;  /* 0x0000000900097245 */ /* 0x000fe20000201000 */
[----:B------:R-:W-:Y:S01]  /*1f880*/  IMAD.U32 R115, R115, 0x10000, RZ ;  /* 0x0001000073737824 */ /* 0x000fe200078e00ff */
[----:B------:R-:W-:Y:S01]  /*1f890*/  @P2 PRMT R97, R25, 0x7632, R97 ;  /* 0x0000763219612816 */ /* 0x000fe20000000061 */
[----:B------:R-:W-:Y:S01]  /*1f8a0*/  BSSY.RECONVERGENT B2, `(.L_x_6177) ;  /* 0x0000050000027945 */ /* 0x000fe20003800200 */
[----:B------:R-:W-:Y:S01]  /*1f8b0*/  LOP3.LUT R13, R13, 0xfffffffb, RZ, 0xc0, !PT ;  /* 0xfffffffb0d0d7812 */ /* 0x000fe200078ec0ff */
[----:B------:R-:W-:Y:S01]  /*1f8c0*/  FFMA.FTZ R96, R9, R128, 1.1641532182693481445e-10 ;  /* 0x2f00000009607423 */ /* 0x000fe20000010080 */
[----:B------:R-:W-:Y:S01]  /*1f8d0*/  FMUL.FTZ R115, R115, R140 ;  /* 0x0000008c73737220 */ /* 0x000fe20000410000 */
[----:B------:R-:W-:Y:S01]  /*1f8e0*/  @P2 IMAD.U32 R116, R97, 0x10000, RZ ;  /* 0x0001000061742824 */ /* 0x000fe200078e00ff */
[----:B------:R-:W-:Y:S01]  /*1f8f0*/  MOV R124, 0x2 ;  /* 0x00000002007c7802 */ /* 0x000fe20000000f00 */
        /* <DEDUP_REMOVED lines=17> */
.L_x_6179:
        /* <DEDUP_REMOVED lines=13> */
.L_x_6181:
[----:B------:R-:W-:Y:S05]  /*1fae0*/  BSYNC.RECONVERGENT B3 ;  /* 0x0000000000037941 */ /* 0x000fea0003800200 */
.L_x_6180:
        /* <DEDUP_REMOVED lines=43> */
.L_x_6178:
[----:B------:R-:W-:Y:S05]  /*1fda0*/  BSYNC.RECONVERGENT B2 ;  /* 0x0000000000027941 */ /* 0x000fea0003800200 */
.L_x_6177:
[----:B------:R-:W-:Y:S01]  /*1fdb0*/  I2FP.F32.U32 R9, R9 ;  /* 0x0000000900097245 */ /* 0x000fe20000201000 */
[C---:B------:R-:W-:Y:S01]  /*1fdc0*/  IMAD.U32 R97, R98.reuse, 0x10000, RZ ;  /* 0x0001000062617824 */ /* 0x040fe200078e00ff */
[----:B------:R-:W-:Y:S01]  /*1fdd0*/  LOP3.LUT R13, R13, 0xfffffffd, RZ, 0xc0, !PT ;  /* 0xfffffffd0d0d7812 */ /* 0x000fe200078ec0ff */
        /* <DEDUP_REMOVED lines=23> */
.L_x_6184:
        /* <DEDUP_REMOVED lines=13> */
.L_x_6186:
[----:B------:R-:W-:Y:S05]  /*20020*/  BSYNC.RECONVERGENT B3 ;  /* 0x0000000000037941 */ /* 0x000fea0003800200 */
.L_x_6185:
        /* <DEDUP_REMOVED lines=43> */
.L_x_6183:
[----:B------:R-:W-:Y:S05]  /*202e0*/  BSYNC.RECONVERGENT B2 ;  /* 0x0000000000027941 */ /* 0x000fea0003800200 */
.L_x_6182:
[----:B------:R-:W-:Y:S01]  /*202f0*/  I2FP.F32.U32 R9, R9 ;  /* 0x0000000900097245 */ /* 0x000fe20000201000 */
[----:B------:R-:W-:Y:S01]  /*20300*/  BSSY.RECONVERGENT B2, `(.L_x_6187) ;  /* 0x0000050000027945 */ /* 0x000fe20003800200 */
[----:B------:R-:W-:Y:S02]  /*20310*/  SHF.L.U32 R97, R98, 0x10, RZ ;  /* 0x0000001062617819 */ /* 0x000fe400000006ff */
[----:B------:R-:W-:Y:S01]  /*20320*/  ISETP.NE.AND P4, PT, R130, 0x1, PT ;  /* 0x000000018200780c */ /* 0x000fe20003f85270 */
[----:B------:R-:W-:Y:S01]  /*20330*/  FFMA.FTZ R96, R9, R128, 1.1641532182693481445e-10 ;  /* 0x2f00000009607423 */ /* 0x000fe20000010080 */
[----:B------:R-:W-:Y:S01]  /*20340*/  @P2 PRMT R98, R26, 0x7632, R98 ;  /* 0x000076321a622816 */ /* 0x000fe20000000062 */
[----:B------:R-:W-:Y:S01]  /*20350*/  FMUL.FTZ R97, R97, R140 ;  /* 0x0000008c61617220 */ /* 0x000fe20000410000 */
[----:B------:R-:W-:Y:S02]  /*20360*/  MOV R9, R12 ;  /* 0x0000000c00097202 */ /* 0x000fe40000000f00 */
[----:B------:R-:W-:Y:S01]  /*20370*/  FSETP.GTU.FTZ.AND P3, PT, R96, R139, PT ;  /* 0x0000008b6000720b */ /* 0x000fe20003f7c000 */
[----:B------:R-:W-:-:S03]  /*20380*/  @P2 IMAD.U32 R98, R98, 0x10000, RZ ;  /* 0x0001000062622824 */ /* 0x000fc600078e00ff */
        /* <DEDUP_REMOVED lines=14> */
.L_x_6189:
        /* <DEDUP_REMOVED lines=13> */
.L_x_6191:
[----:B------:R-:W-:Y:S05]  /*20540*/  BSYNC.RECONVERGENT B3 ;  /* 0x0000000000037941 */ /* 0x000fea0003800200 */
.L_x_6190:
        /* <DEDUP_REMOVED lines=43> */
.L_x_6188:
[----:B------:R-:W-:Y:S05]  /*20800*/  BSYNC.RECONVERGENT B2 ;  /* 0x0000000000027941 */ /* 0x000fea0003800200 */
.L_x_6187:
[----:B------:R-:W-:Y:S01]  /*20810*/  I2FP.F32.U32 R9, R9 ;  /* 0x0000000900097245 */ /* 0x000fe20000201000 */
[C---:B------:R-:W-:Y:S01]  /*20820*/  IMAD.U32 R97, R99.reuse, 0x10000, RZ ;  /* 0x0001000063617824 */ /* 0x040fe200078e00ff */
[----:B------:R-:W-:Y:S01]  /*20830*/  ISETP.NE.AND P5, PT, R98, 0x1, PT ;  /* 0x000000016200780c */ /* 0x000fe20003fa5270 */
[----:B------:R-:W-:Y:S01]  /*20840*/  BSSY.RECONVERGENT B2, `(.L_x_6192) ;  /* 0x000004e000027945 */ /* 0x000fe20003800200 */
[----:B------:R-:W-:Y:S01]  /*20850*/  PRMT R143, R99, 0x7632, R143 ;  /* 0x00007632638f7816 */ /* 0x000fe2000000008f */
[----:B------:R-:W-:Y:S01]  /*20860*/  FFMA.FTZ R96, R9, R128, 1.1641532182693481445e-10 ;  /* 0x2f00000009607423 */ /* 0x000fe20000010080 */
[----:B------:R-:W-:Y:S01]  /*20870*/  FMUL.FTZ R97, R97, R140 ;  /* 0x0000008c61617220 */ /* 0x000fe20000410000 */
[----:B------:R-:W-:-:S03]  /*20880*/  @P2 IMAD.U32 R9, R27, 0x10000, RZ ;  /* 0x000100001b092824 */ /* 0x000fc600078e00ff */
[----:B------:R-:W-:-:S04]  /*20890*/  FSETP.GTU.FTZ.AND P4, PT, R96, R139, PT ;  /* 0x0000008b6000720b */ /* 0x000fc80003f9c000 */
[----:B------:R-:W-:Y:S01]  /*208a0*/  FSEL R124, R97, RZ, !P4 ;  /* 0x000000ff617c7208 */ /* 0x000fe20006000000 */
[----:B------:R-:W-:Y:S01]  /*208b0*/  IMAD.MOV.U32 R97, RZ, RZ, R12 ;  /* 0x000000ffff617224 */ /* 0x000fe200078e000c */
[----:B------:R-:W-:-:S03]  /*208c0*/  PLOP3.LUT P4, PT, P4, PT, PT, 0x8, 0x80 ;  /* 0x000000000080781c */ /* 0x000fc6000278e170 */
[----:B------:R-:W-:Y:S01]  /*208d0*/  @P2 FADD.FTZ R124, R9, R124 ;  /* 0x0000007c097c2221 */ /* 0x000fe20000010000 */
[----:B------:R-:W-:-:S04]  /*208e0*/  MOV R9, 0x2 ;  /* 0x0000000200097802 */ /* 0x000fc80000000f00 */
        /* <DEDUP_REMOVED lines=10> */
.L_x_6194:
        /* <DEDUP_REMOVED lines=13> */
.L_x_6196:
[----:B------:R-:W-:Y:S05]  /*20a60*/  BSYNC.RECONVERGENT B3 ;  /* 0x0000000000037941 */ /* 0x000fea0003800200 */
.L_x_6195:
        /* <DEDUP_REMOVED lines=43> */
.L_x_6193:
[----:B------:R-:W-:Y:S05]  /*20d20*/  BSYNC.RECONVERGENT B2 ;  /* 0x0000000000027941 */ /* 0x000fea0003800200 */
.L_x_6192:
[----:B------:R-:W-:Y:S01]  /*20d30*/  I2FP.F32.U32 R97, R97 ;  /* 0x0000006100617245 */ /* 0x000fe20000201000 */
[----:B------:R-:W-:Y:S01]  /*20d40*/  IMAD.U32 R143, R143, 0x10000, RZ ;  /* 0x000100008f8f7824 */ /* 0x000fe200078e00ff */
[----:B------:R-:W-:Y:S01]  /*20d50*/  @P2 PRMT R96, R27, 0x7632, R96 ;  /* 0x000076321b602816 */ /* 0x000fe20000000060 */
[----:B------:R-:W-:Y:S01]  /*20d60*/  IMAD.MOV.U32 R130, RZ, RZ, R136 ;  /* 0x000000ffff827224 */ /* 0x000fe200078e0088 */
[----:B------:R-:W-:Y:S01]  /*20d70*/  PRMT R98, R141, 0x5410, R142 ;  /* 0x000054108d627816 */ /* 0x000fe2000000008e */
[----:B------:R-:W-:Y:S01]  /*20d80*/  FFMA.FTZ R128, R97, R128, 1.1641532182693481445e-10 ;  /* 0x2f00000061807423 */ /* 0x000fe20000010080 */
[----:B------:R-:W-:Y:S01]  /*20d90*/  FMUL.FTZ R143, R143, R140 ;  /* 0x0000008c8f8f7220 */ /* 0x000fe20000410000 */
[----:B------:R-:W-:Y:S02]  /*20da0*/  @P2 SHF.L.U32 R97, R96, 0x10, RZ ;  /* 0x0000001060612819 */ /* 0x000fe400000006ff */
[----:B------:R-:W-:Y:S02]  /*20db0*/  PRMT R96, R133, 0x5410, R134 ;  /* 0x0000541085607816 */ /* 0x000fe40000000086 */
[----:B------:R-:W-:-:S04]  /*20dc0*/  FSETP.GTU.FTZ.AND P5, PT, R128, R139, PT ;  /* 0x0000008b8000720b */ /* 0x000fc80003fbc000 */
[----:B------:R-:W-:Y:S02]  /*20dd0*/  FSEL R128, R143, RZ, !P5 ;  /* 0x000000ff8f807208 */ /* 0x000fe40006800000 */
[----:B------:R-:W-:-:S03]  /*20de0*/  PLOP3.LUT P5, PT, P5, PT, PT, 0x8, 0x80 ;  /* 0x000000000080781c */ /* 0x000fc60002fae170 */
[----:B------:R-:W-:Y:S01]  /*20df0*/  @P2 FADD.FTZ R128, R97, R128 ;  /* 0x0000008061802221 */ /* 0x000fe20000010000 */
[----:B------:R-:W-:-:S04]  /*20e00*/  PRMT R97, R137, 0x5410, R135 ;  /* 0x0000541089617816 */ /* 0x000fc80000000087 */
[----:B------:R-:W-:-:S04]  /*20e10*/  F2FP.BF16.F32.PACK_AB R99, RZ, R128 ;  /* 0x00000080ff63723e */ /* 0x000fc800000010ff */
[----:B------:R-:W-:-:S07]  /*20e20*/  PRMT R99, R138, 0x5410, R99 ;  /* 0x000054108a637816 */ /* 0x000fce0000000063 */
.L_x_6156:
        /* <DEDUP_REMOVED lines=44> */
.L_x_6074:
[----:B------:R-:W-:Y:S05]  /*210f0*/  BSYNC.RECONVERGENT B1 ;  /* 0x0000000000017941 */ /* 0x000fea0003800200 */
.L_x_6073:
[----:B012---:R-:W-:Y:S01]  /*21100*/  FADD.FTZ R96, RZ, R11 ;  /* 0x0000000bff607221 */ /* 0x007fe20000010000 */
        /* <DEDUP_REMOVED lines=125> */
.L_x_6218:
[----:B------:R-:W-:Y:S01]  /*218e0*/  FMUL.FTZ R135, R131, R131 ;  /* 0x0000008383877220 */ /* 0x000fe20000410000 */
[----:B------:R-:W-:Y:S01]  /*218f0*/  ISETP.NE.AND P2, PT, RZ, UR12, PT ;  /* 0x0000000cff007c0c */ /* 0x000fe2000bf45270 */
[----:B-1----:R-:W-:Y:S01]  /*21900*/  FADD.FTZ R133, R134, R133 ;  /* 0x0000008586857221 */ /* 0x002fe20000010000 */
[----:B------:R-:W1:Y:S01]  /*21910*/  @!P5 LDC.64 R98, c[0x0][0x3c0] ;  /* 0x0000f000ff62db82 */ /* 0x000e620000000a00 */
[----:B------:R-:W-:Y:S01]  /*21920*/  BSSY.RECONVERGENT B1, `(.L_x_6198) ;  /* 0x000002c000017945 */ /* 0x000fe20003800200 */
[----:B------:R-:W-:Y:S01]  /*21930*/  FSEL R135, R135, RZ, P2 ;  /* 0x000000ff87877208 */ /* 0x000fe20001000000 */
[----:B------:R-:W-:Y:S01]  /*21940*/  FFMA.FTZ R132, R133, R132, UR13 ;  /* 0x0000000d85847e23 */ /* 0x000fe20008010084 */
[----:B0-----:R-:W-:-:S03]  /*21950*/  FSEL R134, R131, RZ, !P2 ;  /* 0x000000ff83867208 */ /* 0x001fc60005000000 */
[----:B------:R-:W-:Y:S01]  /*21960*/  FADD.FTZ R135, R132, R135 ;  /* 0x0000008784877221 */ /* 0x000fe20000010000 */
[----:B------:R-:W0:Y:S05]  /*21970*/  @!P5 LDC.64 R96, c[0x0][0x3c8] ;  /* 0x0000f200ff60db82 */ /* 0x000e2a0000000a00 */
[----:B------:R-:W2:Y:S01]  /*21980*/  MUFU.RSQ R135, R135 ;  /* 0x0000008700877308 */ /* 0x000ea20000001400 */
[----:B-1----:R-:W-:-:S05]  /*21990*/  @!P5 IMAD.WIDE R98, R0, 0x4, R98 ;  /* 0x000000040062d825 */ /* 0x002fca00078e0262 */
[----:B------:R1:W-:Y:S01]  /*219a0*/  @!P5 STG.E desc[UR8][R98.64], R131 ;  /* 0x000000836200d986 */ /* 0x0003e2000c101908 */
[----:B0-----:R-:W-:-:S05]  /*219b0*/  @!P5 IMAD.WIDE R96, R0, 0x4, R96 ;  /* 0x000000040060d825 */ /* 0x001fca00078e0260 */
[----:B--2---:R1:W-:Y:S01]  /*219c0*/  @!P5 STG.E desc[UR8][R96.64], R135 ;  /* 0x000000876000d986 */ /* 0x0043e2000c101908 */
[----:B------:R-:W-:Y:S05]  /*219d0*/  @!P1 BRA `(.L_x_6199) ;  /* 0x0000000000809947 */ /* 0x000fea0003800000 */
[----:B------:R-:W0:Y:S01]  /*219e0*/  LDC.64 R132, c[0x0][0x428] ;  /* 0x00010a00ff847b82 */ /* 0x000e220000000a00 */
[--C-:B-1----:R-:W-:Y:S01]  /*219f0*/  FADD.FTZ R96, R11, -R134.reuse ;  /* 0x800000860b607221 */ /* 0x102fe20000010000 */
        /* <DEDUP_REMOVED lines=27> */
[----:B------:R-:W-:Y:S02]  /*21bb0*/  F2FP.BF16.F32.PACK_AB R99, R146, R137 ;  /* 0x000000899263723e */ /* 0x000fe400000010ff */
[----:B------:R-:W-:-:S03]  /*21bc0*/  IADD3 R129, PT, PT, R129, 0x20, RZ ;  /* 0x0000002081817810 */ /* 0x000fc60007ffe0ff */
[----:B------:R0:W-:Y:S04]  /*21bd0*/  STG.E.128 desc[UR8][R132.64], R96 ;  /* 0x0000006084007986 */ /* 0x0001e8000c101d08 */
.L_x_6199:
[----:B------:R-:W-:Y:S05]  /*21be0*/  BSYNC.RECONVERGENT B1 ;  /* 0x0000000000017941 */ /* 0x000fea0003800200 */
.L_x_6198:
[----:B------:R-:W-:Y:S01]  /*21bf0*/  ISETP.GE.U32.AND P2, PT, R2, 0x40, PT ;  /* 0x000000400200780c */ /* 0x000fe20003f46070 */
[----:B------:R-:W-:-:S12]  /*21c00*/  BSSY.RECONVERGENT B1, `(.L_x_6200) ;  /* 0x0000022000017945 */ /* 0x000fd80003800200 */
[----:B------:R-:W-:Y:S05]  /*21c10*/  @!P2 BRA `(.L_x_6201) ;  /* 0x000000000080a947 */ /* 0x000fea0003800000 */
[----:B0-----:R-:W0:Y:S01]  /*21c20*/  LDC.64 R132, c[0x0][0x428] ;  /* 0x00010a00ff847b82 */ /* 0x001e220000000a00 */
        /* <DEDUP_REMOVED lines=28> */
[----:B------:R-:W-:Y:S01]  /*21df0*/  VIADD R129, R129, 0x20 ;  /* 0x0000002081817836 */ /* 0x000fe20000000000 */
[----:B------:R-:W-:-:S05]  /*21e00*/  F2FP.BF16.F32.PACK_AB R99, R146, R137 ;  /* 0x000000899263723e */ /* 0x000fca00000010ff */
[----:B------:R2:W-:Y:S02]  /*21e10*/  STG.E.128 desc[UR8][R132.64], R96 ;  /* 0x0000006084007986 */ /* 0x0005e4000c101d08 */
.L_x_6201:
[----:B------:R-:W-:Y:S05]  /*21e20*/  BSYNC.RECONVERGENT B1 ;  /* 0x0000000000017941 */ /* 0x000fea0003800200 */
.L_x_6200:
[----:B------:R-:W-:Y:S01]  /*21e30*/  ISETP.GE.U32.AND P2, PT, R2, 0x60, PT ;  /* 0x000000600200780c */ /* 0x000fe20003f46070 */
[----:B------:R-:W-:-:S12]  /*21e40*/  BSSY.RECONVERGENT B1, `(.L_x_6202) ;  /* 0x0000022000017945 */ /* 0x000fd80003800200 */
[----:B------:R-:W-:Y:S05]  /*21e50*/  @!P2 BRA `(.L_x_6203) ;  /* 0x000000000080a947 */ /* 0x000fea0003800000 */
[----:B0-2---:R-:W0:Y:S01]  /*21e60*/  LDC.64 R132, c[0x0][0x428] ;  /* 0x00010a00ff847b82 */ /* 0x005e220000000a00 */
        /* <DEDUP_REMOVED lines=31> */
.L_x_6203:
[----:B------:R-:W-:Y:S05]  /*22060*/  BSYNC.RECONVERGENT B1 ;  /* 0x0000000000017941 */ /* 0x000fea0003800200 */
.L_x_6202:
[----:B------:R-:W-:Y:S04]  /*22070*/  BSSY.RECONVERGENT B1, `(.L_x_6204) ;  /* 0x0000021000017945 */ /* 0x000fe80003800200 */
[----:B------:R-:W-:Y:S05]  /*22080*/  @!P0 BRA `(.L_x_6205) ;  /* 0x00000000007c8947 */ /* 0x000fea0003800000 */
[----:B0-23--:R-:W0:Y:S01]  /*22090*/  LDC.64 R132, c[0x0][0x428] ;  /* 0x00010a00ff847b82 */ /* 0x00de220000000a00 */
        /* <DEDUP_REMOVED lines=24> */
[----:B0-----:R-:W-:Y:S01]  /*22220*/  IMAD.WIDE.U32 R132, R129, 0x10, R132 ;  /* 0x0000001081847825 */ /* 0x001fe200078e0084 */
[----:B------:R-:W-:-:S02]  /*22230*/  F2FP.BF16.F32.PACK_AB R99, R136, R99 ;  /* 0x000000638863723e */ /* 0x000fc400000010ff */
[----:B------:R-:W-:Y:S02]  /*22240*/  F2FP.BF16.F32.PACK_AB R98, R135, R134 ;  /* 0x000000868762723e */ /* 0x000fe400000010ff */
[----:B------:R-:W-:Y:S02]  /*22250*/  F2FP.BF16.F32.PACK_AB R97, R138, R97 ;  /* 0x000000618a61723e */ /* 0x000fe400000010ff */
[----:B------:R-:W-:-:S05]  /*22260*/  F2FP.BF16.F32.PACK_AB R96, R131, R96 ;  /* 0x000000608360723e */ /* 0x000fca00000010ff */
[----:B------:R4:W-:Y:S02]  /*22270*/  STG.E.128 desc[UR8][R132.64], R96 ;  /* 0x0000006084007986 */ /* 0x0009e4000c101d08 */
.L_x_6205:
[----:B------:R-:W-:Y:S05]  /*22280*/  BSYNC.RECONVERGENT B1 ;  /* 0x0000000000017941 */ /* 0x000fea0003800200 */
.L_x_6204:
[----:B01234-:R-:W0:Y:S02]  /*22290*/  LDC.64 R96, c[0x0][0x380] ;  /* 0x0000e000ff607b82 */ /* 0x01fe240000000a00 */
[----:B0-----:R-:W-:-:S04]  /*222a0*/  LEA R0, R96, R0, 0x2 ;  /* 0x0000000060007211 */ /* 0x001fc800078e10ff */
[----:B------:R-:W-:-:S13]  /*222b0*/  ISETP.GE.AND P0, PT, R0, R97, PT ;  /* 0x000000610000720c */ /* 0x000fda0003f06270 */
[----:B------:R-:W-:Y:S05]  /*222c0*/  @!P0 BRA `(.L_x_6206) ;  /* 0xfffffde8008c8947 */ /* 0x000fea000383ffff */
[----:B------:R-:W-:Y:S05]  /*222d0*/  BSYNC B0 ;  /* 0x0000000000007941 */ /* 0x000fea0003800000 */
.L_x_5697:
[----:B------:R-:W-:Y:S05]  /*222e0*/  EXIT ;  /* 0x000000000000794d */ /* 0x000fea0003800000 */
.L_x_6197:
        /* <DEDUP_REMOVED lines=8> */
.L_x_6208:
[----:B------:R-:W-:Y:S05]  /*22370*/  BSYNC B1 ;  /* 0x0000000000017941 */ /* 0x000fea0003800000 */
.L_x_6207:
        /* <DEDUP_REMOVED lines=10> */
.L_x_6209:
[----:B------:R-:W-:Y:S02]  /*22420*/  HFMA2 R137, -RZ, RZ, 0, 2.384185791015625e-07 ;  /* 0x00000004ff897431 */ /* 0x000fe400000001ff */
[----:B------:R-:W-:-:S04]  /*22430*/  IMAD.MOV.U32 R99, RZ, RZ, R136 ;  /* 0x000000ffff637224 */ /* 0x000fc800078e0088 */
[----:B------:R-:W-:-:S04]  /*22440*/  FADD.FTZ R99, R98, R99 ;  /* 0x0000006362637221 */ /* 0x000fc80000010000 */
[----:B------:R-:W-:-:S07]  /*22450*/  IMAD.MOV.U32 R138, RZ, RZ, R99 ;  /* 0x000000ffff8a7224 */ /* 0x000fce00078e0063 */
[----:B------:R-:W-:Y:S05]  /*22460*/  WARPSYNC.COLLECTIVE R135, `(.L_x_6210) ;  /* 0x0000000087087348 */ /* 0x000fea0003c00000 */
[----:B------:R0:W1:Y:S02]  /*22470*/  SHFL.BFLY P6, R136, R138, R137, R140 ;  /* 0x0c0000898a887389 */ /* 0x00006400000c008c */
[----:B01----:R-:W-:Y:S05]  /*22480*/  ENDCOLLECTIVE ;  /* 0x000000000000791b */ /* 0x003fea0003800000 */
.L_x_6210:
[----:B------:R-:W-:Y:S01]  /*22490*/  MOV R137, 0x8 ;  /* 0x0000000800897802 */ /* 0x000fe20000000f00 */
[----:B------:R-:W-:-:S04]  /*224a0*/  IMAD.MOV.U32 R96, RZ, RZ, R136 ;  /* 0x000000ffff607224 */ /* 0x000fc800078e0088 */
[----:B------:R-:W-:-:S04]  /*224b0*/  FADD.FTZ R133, R99, R96 ;  /* 0x0000006063857221 */ /* 0x000fc80000010000 */
[----:B------:R-:W-:-:S07]  /*224c0*/  IMAD.MOV.U32 R138, RZ, RZ, R133 ;  /* 0x000000ffff8a7224 */ /* 0x000fce00078e0085 */
[----:B------:R-:W-:Y:S05]  /*224d0*/  WARPSYNC.COLLECTIVE R135, `(.L_x_6211) ;  /* 0x0000000087087348 */ /* 0x000fea0003c00000 */
[----:B------:R0:W1:Y:S02]  /*224e0*/  SHFL.BFLY P6, R136, R138, R137, R140 ;  /* 0x0c0000898a887389 */ /* 0x00006400000c008c */
[----:B01----:R-:W-:Y:S05]  /*224f0*/  ENDCOLLECTIVE ;  /* 0x000000000000791b */ /* 0x003fea0003800000 */
.L_x_6211:
[----:B------:R-:W-:Y:S02]  /*22500*/  HFMA2 R137, -RZ, RZ, 0, 9.5367431640625e-07 ;  /* 0x00000010ff897431 */ /* 0x000fe400000001ff */
[----:B------:R-:W-:-:S04]  /*22510*/  IMAD.MOV.U32 R96, RZ, RZ, R136 ;  /* 0x000000ffff607224 */ /* 0x000fc800078e0088 */
[----:B------:R-:W-:-:S04]  /*22520*/  FADD.FTZ R134, R133, R96 ;  /* 0x0000006085867221 */ /* 0x000fc80000010000 */
[----:B------:R-:W-:-:S07]  /*22530*/  IMAD.MOV.U32 R138, RZ, RZ, R134 ;  /* 0x000000ffff8a7224 */ /* 0x000fce00078e0086 */
[----:B------:R-:W-:Y:S05]  /*22540*/  WARPSYNC.COLLECTIVE R135, `(.L_x_6212) ;  /* 0x0000000087087348 */ /* 0x000fea0003c00000 */
[----:B------:R0:W1:Y:S02]  /*22550*/  SHFL.BFLY P6, R136, R138, R137, R140 ;  /* 0x0c0000898a887389 */ /* 0x00006400000c008c */
[----:B01----:R-:W-:Y:S05]  /*22560*/  ENDCOLLECTIVE ;  /* 0x000000000000791b */ /* 0x003fea0003800000 */
.L_x_6212:
[----:B------:R-:W-:Y:S01]  /*22570*/  MOV R137, 0x1 ;  /* 0x0000000100897802 */ /* 0x000fe20000000f00 */
        /* <DEDUP_REMOVED lines=67> */
[----:B------:R-:W-:-:S04]  /*229b0*/  @P4 FFMA.FTZ R96, R98, R98, R97 ;  /* 0x0000006262604223 */ /* 0x000fc80000010061 */
[----:B------:R-:W-:-:S07]  /*229c0*/  IMAD.MOV.U32 R138, RZ, RZ, R96 ;  /* 0x000000ffff8a7224 */ /* 0x000fce00078e0060 */
[----:B------:R-:W-:Y:S05]  /*229d0*/  WARPSYNC.COLLECTIVE R135, `(.L_x_6213) ;  /* 0x0000000087087348 */ /* 0x000fea0003c00000 */
[----:B------:R0:W1:Y:S02]  /*229e0*/  SHFL.BFLY P6, R136, R138, R137, R140 ;  /* 0x0c0000898a887389 */ /* 0x00006400000c008c */
[----:B01----:R-:W-:Y:S05]  /*229f0*/  ENDCOLLECTIVE ;  /* 0x000000000000791b */ /* 0x003fea0003800000 */
.L_x_6213:
[----:B------:R-:W-:Y:S02]  /*22a00*/  HFMA2 R137, -RZ, RZ, 0, 1.1920928955078125e-07 ;  /* 0x00000002ff897431 */ /* 0x000fe400000001ff */
[----:B------:R-:W-:-:S04]  /*22a10*/  IMAD.MOV.U32 R97, RZ, RZ, R136 ;  /* 0x000000ffff617224 */ /* 0x000fc800078e0088 */
[----:B------:R-:W-:-:S04]  /*22a20*/  FADD.FTZ R97, R96, R97 ;  /* 0x0000006160617221 */ /* 0x000fc80000010000 */
[----:B------:R-:W-:-:S07]  /*22a30*/  IMAD.MOV.U32 R138, RZ, RZ, R97 ;  /* 0x000000ffff8a7224 */ /* 0x000fce00078e0061 */
[----:B------:R-:W-:Y:S05]  /*22a40*/  WARPSYNC.COLLECTIVE R135, `(.L_x_6214) ;  /* 0x0000000087087348 */ /* 0x000fea0003c00000 */
[----:B------:R0:W1:Y:S02]  /*22a50*/  SHFL.BFLY P6, R136, R138, R137, R140 ;  /* 0x0c0000898a887389 */ /* 0x00006400000c008c */
[----:B01----:R-:W-:Y:S05]  /*22a60*/  ENDCOLLECTIVE ;  /* 0x000000000000791b */ /* 0x003fea0003800000 */
.L_x_6214:
[----:B------:R-:W-:Y:S01]  /*22a70*/  MOV R137, 0x4 ;  /* 0x0000000400897802 */ /* 0x000fe20000000f00 */
[----:B------:R-:W-:-:S04]  /*22a80*/  IMAD.MOV.U32 R98, RZ, RZ, R136 ;  /* 0x000000ffff627224 */ /* 0x000fc800078e0088 */
[----:B------:R-:W-:-:S04]  /*22a90*/  FADD.FTZ R98, R97, R98 ;  /* 0x0000006261627221 */ /* 0x000fc80000010000 */
[----:B------:R-:W-:-:S07]  /*22aa0*/  IMAD.MOV.U32 R138, RZ, RZ, R98 ;  /* 0x000000ffff8a7224 */ /* 0x000fce00078e0062 */
[----:B------:R-:W-:Y:S05]  /*22ab0*/  WARPSYNC.COLLECTIVE R135, `(.L_x_6215) ;  /* 0x0000000087087348 */ /* 0x000fea0003c00000 */
[----:B------:R0:W1:Y:S02]  /*22ac0*/  SHFL.BFLY P6, R136, R138, R137, R140 ;  /* 0x0c0000898a887389 */ /* 0x00006400000c008c */
[----:B01----:R-:W-:Y:S05]  /*22ad0*/  ENDCOLLECTIVE ;  /* 0x000000000000791b */ /* 0x003fea0003800000 */
.L_x_6215:
[----:B------:R-:W-:Y:S02]  /*22ae0*/  HFMA2 R137, -RZ, RZ, 0, 4.76837158203125e-07 ;  /* 0x00000008ff897431 */ /* 0x000fe400000001ff */
[----:B------:R-:W-:-:S04]  /*22af0*/  IMAD.MOV.U32 R99, RZ, RZ, R136 ;  /* 0x000000ffff637224 */ /* 0x000fc800078e0088 */
[----:B------:R-:W-:-:S04]  /*22b00*/  FADD.FTZ R99, R98, R99 ;  /* 0x0000006362637221 */ /* 0x000fc80000010000 */
[----:B------:R-:W-:-:S07]  /*22b10*/  IMAD.MOV.U32 R138, RZ, RZ, R99 ;  /* 0x000000ffff8a7224 */ /* 0x000fce00078e0063 */
[----:B------:R-:W-:Y:S05]  /*22b20*/  WARPSYNC.COLLECTIVE R135, `(.L_x_6216) ;  /* 0x0000000087087348 */ /* 0x000fea0003c00000 */
[----:B------:R0:W1:Y:S02]  /*22b30*/  SHFL.BFLY P6, R136, R138, R137, R140 ;  /* 0x0c0000898a887389 */ /* 0x00006400000c008c */
[----:B01----:R-:W-:Y:S05]  /*22b40*/  ENDCOLLECTIVE ;  /* 0x000000000000791b */ /* 0x003fea0003800000 */
.L_x_6216:
[----:B------:R-:W-:Y:S01]  /*22b50*/  MOV R137, 0x10 ;  /* 0x0000001000897802 */ /* 0x000fe20000000f00 */
[----:B------:R-:W-:-:S04]  /*22b60*/  IMAD.MOV.U32 R134, RZ, RZ, R136 ;  /* 0x000000ffff867224 */ /* 0x000fc800078e0088 */
[----:B------:R-:W-:-:S04]  /*22b70*/  FADD.FTZ R134, R99, R134 ;  /* 0x0000008663867221 */ /* 0x000fc80000010000 */
[----:B------:R-:W-:-:S07]  /*22b80*/  IMAD.MOV.U32 R138, RZ, RZ, R134 ;  /* 0x000000ffff8a7224 */ /* 0x000fce00078e0086 */
[----:B------:R-:W-:Y:S05]  /*22b90*/  WARPSYNC.COLLECTIVE R135, `(.L_x_6217) ;  /* 0x0000000087087348 */ /* 0x000fea0003c00000 */
[----:B------:R0:W1:Y:S02]  /*22ba0*/  SHFL.BFLY P6, R136, R138, R137, R140 ;  /* 0x0c0000898a887389 */ /* 0x00006400000c008c */
[----:B01----:R-:W-:Y:S05]  /*22bb0*/  ENDCOLLECTIVE ;  /* 0x000000000000791b */ /* 0x003fea0003800000 */
.L_x_6217:
[----:B------:R-:W-:Y:S01]  /*22bc0*/  IMAD.MOV.U32 R133, RZ, RZ, R136 ;  /* 0x000000ffff857224 */ /* 0x000fe200078e0088 */
[----:B------:R-:W-:Y:S06]  /*22bd0*/  BRA `(.L_x_6218) ;  /* 0xffffffec00407947 */ /* 0x000fec000383ffff */
.L_x_6219:
        /* <DEDUP_REMOVED lines=10> */
.L_x_22692:


//--------------------- .text._ZN10layer_norm31ln_parallel_residual_fwd_kernelINS_13Kernel_traitsIf13__nv_bfloat16S2_S2_fjLj1024ELj1ELj4ELj1ELj16ENS_18Kernel_traits_baseILj1024EfS2_S2_S2_fjLj128EEEEELb1ELb1ELb1EEEvNS_9FwdParamsE --------------------------
	.section	.text._ZN10layer_norm31ln_parallel_residual_fwd_kernelINS_13Kernel_traitsIf13__nv_bfloat16S2_S2_fjLj1024ELj1ELj4ELj1ELj16ENS_18Kernel_traits_baseILj1024EfS2_S2_S2_fjLj128EEEEELb1ELb1ELb1EEEvNS_9FwdParamsE,"ax",@progbits
	.align	128
        .global         _ZN10layer_norm31ln_parallel_residual_fwd_kernelINS_13Kernel_traitsIf13__nv_bfloat16S2_S2_fjLj1024ELj1ELj4ELj1ELj16ENS_18Kernel_traits_baseILj1024EfS2_S2_S2_fjLj128EEEEELb1ELb1ELb1EEEvNS_9FwdParamsE
        .type           _ZN10layer_norm31ln_parallel_residual_fwd_kernelINS_13Kernel_traitsIf13__nv_bfloat16S2_S2_fjLj1024ELj1ELj4ELj1ELj16ENS_18Kernel_traits_baseILj1024EfS2_S2_S2_fjLj128EEEEELb1ELb1ELb1EEEvNS_9FwdParamsE,@function
        .size           _ZN10layer_norm31ln_parallel_residual_fwd_kernelINS_13Kernel_traitsIf13__nv_bfloat16S2_S2_fjLj1024ELj1ELj4ELj1ELj16ENS_18Kernel_traits_baseILj1024EfS2_S2_S2_fjLj128EEEEELb1ELb1ELb1EEEvNS_9FwdParamsE,(.L_x_22693 - _ZN10layer_norm31ln_parallel_residual_fwd_kernelINS_13Kernel_traitsIf13__nv_bfloat16S2_S2_fjLj1024ELj1ELj4ELj1ELj16ENS_18Kernel_traits_baseILj1024EfS2_S2_S2_fjLj128EEEEELb1ELb1ELb1EEEvNS_9FwdParamsE)
        .other          _ZN10layer_norm31ln_parallel_residual_fwd_kernelINS_13Kernel_traitsIf13__nv_bfloat16S2_S2_fjLj1024ELj1ELj4ELj1ELj16ENS_18Kernel_traits_baseILj1024EfS2_S2_S2_fjLj128EEEEELb1ELb1ELb1EEEvNS_9FwdParamsE,@"STO_CUDA_ENTRY STV_DEFAULT"
_ZN10layer_norm31ln_parallel_residual_fwd_kernelINS_13Kernel_traitsIf13__nv_bfloat16S2_S2_fjLj1024ELj1ELj4ELj1ELj16ENS_18Kernel_traits_baseILj1024EfS2_S2_S2_fjLj128EEEEELb1ELb1ELb1EEEvNS_9FwdParamsE:
.text._ZN10layer_norm31ln_parallel_residual_fwd_kernelINS_13Kernel_traitsIf13__nv_bfloat16S2_S2_fjLj1024ELj1ELj4ELj1ELj16ENS_18Kernel_traits_baseILj1024EfS2_S2_S2_fjLj128EEEEELb1ELb1ELb1EEEvNS_9FwdParamsE:
        /* <DEDUP_REMOVED lines=71> */
.L_x_6220:
        /* <DEDUP_REMOVED lines=26> */
.L_x_6221:
[----:B------:R-:W1:Y:S02]  /*0610*/  LDCU UR4, c[0x0][0x384] ;  /* 0x00007080ff0477ac */ /* 0x000e640008000800 */
[----:B-1----:R-:W-:-:S13]  /*0620*/  ISETP.GE.AND P0, PT, R3, UR4, PT ;  /* 0x0000000403007c0c */ /* 0x002fda000bf06270 */
[----:B------:R-:W-:Y:S05]  /*0630*/  @P0 EXIT ;  /* 0x000000000000094d */ /* 0x000fea0003800000 */
[----:B0-----:R-:W-:Y:S01]  /*0640*/  IMAD.HI.U32 R6, R0, -0x326172a9, RZ ;  /* 0xcd9e8d5700067827 */ /* 0x001fe200078e00ff */
        /* <DEDUP_REMOVED lines=13> */
[----:B------:R-:W3:Y:S03]  /*0720*/  LDCU.U8 UR30, c[0x0][0x410] ;  /* 0x00008200ff1e77ac */ /* 0x000ee60008000000 */
[----:B------:R-:W-:Y:S01]  /*0730*/  IMAD R12, R7, -0x326172a9, RZ ;  /* 0xcd9e8d57070c7824 */ /* 0x000fe200078e02ff */
[----:B------:R-:W-:Y:S01]  /*0740*/  LOP3.LUT R8, R9, UR12, R8, 0x96, !PT ;  /* 0x0000000c09087c12 */ /* 0x000fe2000f8e9608 */
[----:B------:R-:W-:Y:S01]  /*0750*/  IMAD R9, R6, -0x2daee0ad, RZ ;  /* 0xd2511f5306097824 */ /* 0x000fe200078e02ff */
[----:B0-----:R-:W-:Y:S01]  /*0760*/  UISETP.NE.U32.AND UP0, UPT, UR4, URZ, UPT ;  /* 0x000000ff0400728c */ /* 0x001fe2000bf05070 */
[----:B------:R-:W-:Y:S01]  /*0770*/  IMAD.HI.U32 R7, R10, -0x326172a9, RZ ;  /* 0xcd9e8d570a077827 */ /* 0x000fe200078e00ff */
[----:B------:R-:W0:Y:S03]  /*0780*/  LDCU UR4, c[0x0][0x388] ;  /* 0x00007100ff0477ac */ /* 0x000e260008000800 */
        /* <DEDUP_REMOVED lines=11> */
[----:B------:R-:W0:Y:S03]  /*0840*/  LDCU.64 UR10, c[0x0][0x3a0] ;  /* 0x00007400ff0a77ac */ /* 0x000e260008000a00 */
[----:B------:R-:W-:Y:S01]  /*0850*/  IMAD R10, R7, -0x2daee0ad, RZ ;  /* 0xd2511f53070a7824 */ /* 0x000fe200078e02ff */
[----:B------:R-:W-:Y:S01]  /*0860*/  LOP3.LUT R8, R9, UR16, R8, 0x96, !PT ;  /* 0x0000001009087c12 */ /* 0x000fe2000f8e9608 */
[----:B------:R-:W-:-:S02]  /*0870*/  IMAD R9, R6, -0x326172a9, RZ ;  /* 0xcd9e8d5706097824 */ /* 0x000fc400078e02ff */
        /* <DEDUP_REMOVED lines=36> */
[----:B01234-:R-:W-:-:S07]  /*0ac0*/  IMAD R22, R10, -0x326172a9, RZ ;  /* 0xcd9e8d570a167824 */ /* 0x01ffce00078e02ff */
.L_x_6716:
        /* <DEDUP_REMOVED lines=12> */
[----:B--2---:R-:W-:-:S05]  /*0b90*/  @P1 IMAD.WIDE.U32 R18, R7, 0x10, R18 ;  /* 0x0000001007121825 */ /* 0x004fca00078e0012 */
[----:B------:R-:W2:Y:S01]  /*0ba0*/  @P1 LDG.E.128 R28, desc[UR8][R18.64] ;  /* 0x00000008121c1981 */ /* 0x000ea2000c1e1d00 */
[----:B-1----:R-:W-:-:S05]  /*0bb0*/  @P0 IMAD.WIDE.U32 R102, R7, 0x10, R102 ;  /* 0x0000001007660825 */ /* 0x002fca00078e0066 */
[----:B------:R1:W5:Y:S01]  /*0bc0*/  @P0 LDG.E.128 R24, desc[UR8][R102.64] ;  /* 0x0000000866180981 */ /* 0x000362000c1e1d00 */
[----:B0-----:R-:W-:-:S04]  /*0bd0*/  ISETP.NE.U32.AND P0, PT, R106, RZ, PT ;  /* 0x000000ff6a00720c */ /* 0x001fc80003f05070 */
[----:B------:R-:W-:Y:S01]  /*0be0*/  ISETP.NE.AND.EX P0, PT, R107, RZ, PT, P0 ;  /* 0x000000ff6b00720c */ /* 0x000fe20003f05300 */
[----:B------:R-:W-:Y:S01]  /*0bf0*/  IMAD.MOV.U32 R101, RZ, RZ, 0x2f800000 ;  /* 0x2f800000ff657424 */ /* 0x000fe200078e00ff */
[----:B--2---:R-:W-:Y:S02]  /*0c00*/  PRMT R104, R31, 0x7632, R104 ;  /* 0x000076321f687816 */ /* 0x004fe40000000068 */
[----:B------:R-:W-:Y:S02]  /*0c10*/  PRMT R23, R30, 0x7632, R23 ;  /* 0x000076321e177816 */ /* 0x000fe40000000017 */
[----:B------:R-:W-:Y:S02]  /*0c20*/  PRMT R19, R29, 0x7632, R19 ;  /* 0x000076321d137816 */ /* 0x000fe40000000013 */
[----:B------:R-:W-:-:S05]  /*0c30*/  PRMT R17, R28, 0x7632, R17 ;  /* 0x000076321c117816 */ /* 0x000fca0000000011 */
        /* <DEDUP_REMOVED lines=17> */
.L_x_6226:
        /* <DEDUP_REMOVED lines=13> */
.L_x_6228:
[----:B------:R-:W-:Y:S05]  /*0e20*/  BSYNC.RECONVERGENT B2 ;  /* 0x0000000000027941 */ /* 0x000fea0003800200 */
.L_x_6227:
        /* <DEDUP_REMOVED lines=42> */
.L_x_6225:
[----:B------:R-:W-:Y:S05]  /*10d0*/  BSYNC.RECONVERGENT B1 ;  /* 0x0000000000017941 */ /* 0x000fea0003800200 */
.L_x_6224:
        /* <DEDUP_REMOVED lines=11> */
[----:B------:R-:W-:-:S02]  /*1190*/  FSETP.GTU.FTZ.AND P0, PT, R8, R103, PT ;  /* 0x000000670800720b */ /* 0x000fc40003f1c000 */
[----:B------:R-:W-:Y:S02]  /*11a0*/  MOV R18, R22 ;  /* 0x0000001600127202 */ /* 0x000fe40000000f00 */
        /* <DEDUP_REMOVED lines=14> */
.L_x_6231:
        /* <DEDUP_REMOVED lines=13> */
.L_x_6233:
[----:B------:R-:W-:Y:S05]  /*1360*/  BSYNC.RECONVERGENT B2 ;  /* 0x0000000000027941 */ /* 0x000fea0003800200 */
.L_x_6232:
        /* <DEDUP_REMOVED lines=43> */
.L_x_6230:
[----:B------:R-:W-:Y:S05]  /*1620*/  BSYNC.RECONVERGENT B1 ;  /* 0x0000000000017941 */ /* 0x000fea0003800200 */
.L_x_6229:
[----:B------:R-:W-:Y:S01]  /*1630*/  I2FP.F32.U32 R18, R18 ;  /* 0x0000001200127245 */ /* 0x000fe20000201000 */
[----:B------:R-:W-:Y:S01]  /*1640*/  BSSY.RECONVERGENT B1, `(.L_x_6234) ;  /* 0x0000050000017945 */ /* 0x000fe20003800200 */
[----:B------:R-:W-:Y:S01]  /*1650*/  SHF.L.U32 R21, R96, 0x10, RZ ;  /* 0x0000001060157819 */ /* 0x000fe200000006ff */
[----:B------:R-:W-:Y:S01]  /*1660*/  IMAD.MOV.U32 R100, RZ, RZ, 0x2 ;  /* 0x00000002ff647424 */ /* 0x000fe200078e00ff */
[----:B------:R-:W-:Y:S01]  /*1670*/  ISETP.NE.AND P2, PT, R108, 0x1, PT ;  /* 0x000000016c00780c */ /* 0x000fe20003f45270 */
[----:B------:R-:W-:Y:S02]  /*1680*/  FFMA.FTZ R18, R18, R101, 1.1641532182693481445e-10 ;  /* 0x2f00000012127423 */ /* 0x000fe40000010065 */
[----:B------:R-:W-:-:S03]  /*1690*/  FMUL.FTZ R21, R21, R102 ;  /* 0x0000006615157220 */ /* 0x000fc60000410000 */
[----:B------:R-:W-:Y:S01]  /*16a0*/  FSETP.GTU.FTZ.AND P0, PT, R18, R103, PT ;  /* 0x000000671200720b */ /* 0x000fe20003f1c000 */
[----:B------:R-:W-:-:S03]  /*16b0*/  @P1 IMAD.U32 R18, R17, 0x10000, RZ ;  /* 0x0001000011121824 */ /* 0x000fc600078e00ff */
        /* <DEDUP_REMOVED lines=15> */
.L_x_6236:
        /* <DEDUP_REMOVED lines=13> */
.L_x_6238:
[----:B------:R-:W-:Y:S05]  /*1880*/  BSYNC.RECONVERGENT B2 ;  /* 0x0000000000027941 */ /* 0x000fea0003800200 */
.L_x_6237:
        /* <DEDUP_REMOVED lines=43> */
.L_x_6235:
[----:B------:R-:W-:Y:S05]  /*1b40*/  BSYNC.RECONVERGENT B1 ;  /* 0x0000000000017941 */ /* 0x000fea0003800200 */
.L_x_6234:
[----:B------:R-:W-:Y:S01]  /*1b50*/  I2FP.F32.U32 R18, R18 ;  /* 0x0000001200127245 */ /* 0x000fe20000201000 */
[----:B------:R-:W-:Y:S01]  /*1b60*/  IMAD.U32 R21, R97, 0x10000, RZ ;  /* 0x0001000061157824 */ /* 0x000fe200078e00ff */
[----:B------:R-:W-:Y:S01]  /*1b70*/  ISETP.NE.AND P2, PT, R100, 0x1, PT ;  /* 0x000000016400780c */ /* 0x000fe20003f45270 */
[----:B------:R-:W-:Y:S01]  /*1b80*/  BSSY.RECONVERGENT B1, `(.L_x_6239) ;  /* 0x000004f000017945 */ /* 0x000fe20003800200 */
[----:B------:R-:W-:Y:S01]  /*1b90*/  @P1 SHF.L.U32 R109, R29, 0x10, RZ ;  /* 0x000000101d6d1819 */ /* 0x000fe200000006ff */
[----:B------:R-:W-:Y:S01]  /*1ba0*/  FFMA.FTZ R18, R18, R101, 1.1641532182693481445e-10 ;  /* 0x2f00000012127423 */ /* 0x000fe20000010065 */
[----:B------:R-:W-:Y:S01]  /*1bb0*/  FMUL.FTZ R21, R21, R102 ;  /* 0x0000006615157220 */ /* 0x000fe20000410000 */
[----:B------:R-:W-:-:S03]  /*1bc0*/  PRMT R97, R97, 0x7632, R97 ;  /* 0x0000763261617816 */ /* 0x000fc60000000061 */
[----:B------:R-:W-:-:S04]  /*1bd0*/  FSETP.GTU.FTZ.AND P0, PT, R18, R103, PT ;  /* 0x000000671200720b */ /* 0x000fc80003f1c000 */
[----:B------:R-:W-:Y:S01]  /*1be0*/  FSEL R18, R21, RZ, !P0 ;  /* 0x000000ff15127208 */ /* 0x000fe20004000000 */
[----:B------:R-:W-:Y:S01]  /*1bf0*/  IMAD.MOV.U32 R21, RZ, RZ, R22 ;  /* 0x000000ffff157224 */ /* 0x000fe200078e0016 */
[----:B------:R-:W-:-:S03]  /*1c00*/  PLOP3.LUT P0, PT, P0, PT, PT, 0x8, 0x80 ;  /* 0x000000000080781c */ /* 0x000fc6000070e170 */
[----:B------:R-:W-:Y:S01]  /*1c10*/  @P1 FADD.FTZ R18, R18, R109 ;  /* 0x0000006d12121221 */ /* 0x000fe20000010000 */
[----:B------:R-:W-:Y:S01]  /*1c20*/  P2R R117, PR, RZ, 0x1 ;  /* 0x00000001ff757803 */ /* 0x000fe20000000000 */
        /* <DEDUP_REMOVED lines=11> */
.L_x_6241:
        /* <DEDUP_REMOVED lines=13> */
.L_x_6243:
[----:B------:R-:W-:Y:S05]  /*1db0*/  BSYNC.RECONVERGENT B2 ;  /* 0x0000000000027941 */ /* 0x000fea0003800200 */
.L_x_6242:
        /* <DEDUP_REMOVED lines=43> */
.L_x_6240:
[----:B------:R-:W-:Y:S05]  /*2070*/  BSYNC.RECONVERGENT B1 ;  /* 0x0000000000017941 */ /* 0x000fea0003800200 */
.L_x_6239:
        /* <DEDUP_REMOVED lines=23> */
.L_x_6246:
        /* <DEDUP_REMOVED lines=13> */
.L_x_6248:
[----:B------:R-:W-:Y:S05]  /*22c0*/  BSYNC.RECONVERGENT B2 ;  /* 0x0000000000027941 */ /* 0x000fea0003800200 */
.L_x_6247:
        /* <DEDUP_REMOVED lines=43> */
.L_x_6245:
[----:B------:R-:W-:Y:S05]  /*2580*/  BSYNC.RECONVERGENT B1 ;  /* 0x0000000000017941 */ /* 0x000fea0003800200 */
.L_x_6244:
        /* <DEDUP_REMOVED lines=9> */
[----:B------:R-:W-:-:S03]  /*2620*/  @P1 IMAD.U32 R100, R30, 0x10000, RZ ;  /* 0x000100001e641824 */ /* 0x000fc600078e00ff */
        /* <DEDUP_REMOVED lines=14> */
.L_x_6251:
        /* <DEDUP_REMOVED lines=13> */
.L_x_6253:
[----:B------:R-:W-:Y:S05]  /*27e0*/  BSYNC.RECONVERGENT B2 ;  /* 0x0000000000027941 */ /* 0x000fea0003800200 */
.L_x_6252:
        /* <DEDUP_REMOVED lines=43> */
.L_x_6250:
[----:B------:R-:W-:Y:S05]  /*2aa0*/  BSYNC.RECONVERGENT B1 ;  /* 0x0000000000017941 */ /* 0x000fea0003800200 */
.L_x_6249:
[----:B------:R-:W-:Y:S01]  /*2ab0*/  I2FP.F32.U32 R100, R100 ;  /* 0x0000006400647245 */ /* 0x000fe20000201000 */
[----:B------:R-:W-:Y:S01]  /*2ac0*/  BSSY.RECONVERGENT B1, `(.L_x_6254) ;  /* 0x000004f000017945 */ /* 0x000fe20003800200 */
[----:B------:R-:W-:Y:S01]  /*2ad0*/  SHF.L.U32 R111, R98, 0x10, RZ ;  /* 0x00000010626f7819 */ /* 0x000fe200000006ff */
[----:B------:R-:W-:Y:S01]  /*2ae0*/  @P1 IMAD.U32 R98, R23, 0x10000, RZ ;  /* 0x0001000017621824 */ /* 0x000fe200078e00ff */
        /* <DEDUP_REMOVED lines=19> */
.L_x_6256:
        /* <DEDUP_REMOVED lines=13> */
.L_x_6258:
[----:B------:R-:W-:Y:S05]  /*2cf0*/  BSYNC.RECONVERGENT B2 ;  /* 0x0000000000027941 */ /* 0x000fea0003800200 */
.L_x_6257:
        /* <DEDUP_REMOVED lines=43> */
.L_x_6255:
[----:B------:R-:W-:Y:S05]  /*2fb0*/  BSYNC.RECONVERGENT B1 ;  /* 0x0000000000017941 */ /* 0x000fea0003800200 */
.L_x_6254:
        /* <DEDUP_REMOVED lines=24> */
.L_x_6261:
        /* <DEDUP_REMOVED lines=13> */
.L_x_6263:
[----:B------:R-:W-:Y:S05]  /*3210*/  BSYNC.RECONVERGENT B2 ;  /* 0x0000000000027941 */ /* 0x000fea0003800200 */
.L_x_6262:
        /* <DEDUP_REMOVED lines=43> */
.L_x_6260:
[----:B------:R-:W-:Y:S05]  /*34d0*/  BSYNC.RECONVERGENT B1 ;  /* 0x0000000000017941 */ /* 0x000fea0003800200 */
.L_x_6259:
        /* <DEDUP_REMOVED lines=15> */
.L_x_6223:
        /* <DEDUP_REMOVED lines=16> */
.L_x_6267:
        /* <DEDUP_REMOVED lines=13> */
.L_x_6269:
[----:B------:R-:W-:Y:S05]  /*37a0*/  BSYNC.RECONVERGENT B2 ;  /* 0x0000000000027941 */ /* 0x000fea0003800200 */
.L_x_6268:
        /* <DEDUP_REMOVED lines=41> */
[----:B------:R-:W-:-:S07]  /*3a40*/  LOP3.LUT R124, R124, UR29, R113, 0x96, !PT ;  /* 0x0000001d7c7c7c12 */ /* 0x000fce000f8e9671 */
.L_x_6266:
[----:B------:R-:W-:Y:S05]  /*3a50*/  BSYNC.RECONVERGENT B1 ;  /* 0x0000000000017941 */ /* 0x000fea0003800200 */
.L_x_6265:
        /* <DEDUP_REMOVED lines=9> */
[----:B------:R-:W-:Y:S01]  /*3af0*/  FSETP.GTU.FTZ.AND P0, PT, R8, R103, PT ;  /* 0x000000670800720b */ /* 0x000fe20003f1c000 */
[----:B------:R-:W-:Y:S01]  /*3b00*/  FMUL.FTZ R8, R9, R102 ;  /* 0x0000006609087220 */ /* 0x000fe20000410000 */
[----:B------:R-:W-:-:S02]  /*3b10*/  IMAD.MOV.U32 R9, RZ, RZ, R22 ;  /* 0x000000ffff097224 */ /* 0x000fc400078e0016 */
        /* <DEDUP_REMOVED lines=12> */
.L_x_6272:
        /* <DEDUP_REMOVED lines=13> */
.L_x_6274:
[----:B------:R-:W-:Y:S05]  /*3cb0*/  BSYNC.RECONVERGENT B2 ;  /* 0x0000000000027941 */ /* 0x000fea0003800200 */
.L_x_6273:
        /* <DEDUP_REMOVED lines=43> */
.L_x_6271:
[----:B------:R-:W-:Y:S05]  /*3f70*/  BSYNC.RECONVERGENT B1 ;  /* 0x0000000000017941 */ /* 0x000fea0003800200 */
.L_x_6270:
        /* <DEDUP_REMOVED lines=25> */
.L_x_6277:
        /* <DEDUP_REMOVED lines=13> */
.L_x_6279:
[----:B------:R-:W-:Y:S05]  /*41e0*/  BSYNC.RECONVERGENT B2 ;  /* 0x0000000000027941 */ /* 0x000fea0003800200 */
.L_x_6278:
        /* <DEDUP_REMOVED lines=43> */
.L_x_6276:
[----:B------:R-:W-:Y:S05]  /*44a0*/  BSYNC.RECONVERGENT B1 ;  /* 0x0000000000017941 */ /* 0x000fea0003800200 */
.L_x_6275:
        /* <DEDUP_REMOVED lines=21> */
.L_x_6282:
        /* <DEDUP_REMOVED lines=13> */
.L_x_6284:
[----:B------:R-:W-:Y:S05]  /*46d0*/  BSYNC.RECONVERGENT B2 ;  /* 0x0000000000027941 */ /* 0x000fea0003800200 */
.L_x_6283:
        /* <DEDUP_REMOVED lines=43> */
.L_x_6281:
[----:B------:R-:W-:Y:S05]  /*4990*/  BSYNC.RECONVERGENT B1 ;  /* 0x0000000000017941 */ /* 0x000fea0003800200 */
.L_x_6280:
[----:B------:R-:W-:Y:S01]  /*49a0*/  I2FP.F32.U32 R12, R11 ;  /* 0x0000000b000c7245 */ /* 0x000fe20000201000 */
[----:B------:R-:W-:Y:S01]  /*49b0*/  @P1 IMAD.U32 R17, R17, 0x10000, RZ ;  /* 0x0001000011111824 */ /* 0x000fe200078e00ff */
[----:B------:R-:W-:Y:S01]  /*49c0*/  PRMT R11, R24, 0x7632, R11 ;  /* 0x00007632180b7816 */ /* 0x000fe2000000000b */
[----:B------:R-:W-:Y:S01]  /*49d0*/  BSSY.RECONVERGENT B1, `(.L_x_6285) ;  /* 0x0000050000017945 */ /* 0x000fe20003800200 */
[----:B------:R-:W-:Y:S01]  /*49e0*/  ISETP.NE.AND P2, PT, R13, 0x1, PT ;  /* 0x000000010d00780c */ /* 0x000fe20003f45270 */
[----:B------:R-:W-:Y:S01]  /*49f0*/  FFMA.FTZ R12, R12, R101, 1.1641532182693481445e-10 ;  /* 0x2f0000000c0c7423 */ /* 0x000fe20000010065 */
[----:B------:R-:W-:Y:S01]  /*4a00*/  MOV R14, 0x2 ;  /* 0x00000002000e7802 */ /* 0x000fe20000000f00 */
[----:B------:R-:W-:-:S03]  /*4a10*/  IMAD.U32 R11, R11, 0x10000, RZ ;  /* 0x000100000b0b7824 */ /* 0x000fc600078e00ff */
[----:B------:R-:W-:Y:S01]  /*4a20*/  FSETP.GTU.FTZ.AND P0, PT, R12, R103, PT ;  /* 0x000000670c00720b */ /* 0x000fe20003f1c000 */
[----:B------:R-:W-:-:S05]  /*4a30*/  FMUL.FTZ R11, R11, R102 ;  /* 0x000000660b0b7220 */ /* 0x000fca0000410000 */
[----:B------:R-:W-:-:S05]  /*4a40*/  FSEL R11, R11, RZ, !P0 ;  /* 0x000000ff0b0b7208 */ /* 0x000fca0004000000 */
        /* <DEDUP_REMOVED lines=15> */
.L_x_6287:
        /* <DEDUP_REMOVED lines=13> */
.L_x_6289:
[----:B------:R-:W-:Y:S05]  /*4c10*/  BSYNC.RECONVERGENT B2 ;  /* 0x0000000000027941 */ /* 0x000fea0003800200 */
.L_x_6288:
        /* <DEDUP_REMOVED lines=43> */
.L_x_6286:
[----:B------:R-:W-:Y:S05]  /*4ed0*/  BSYNC.RECONVERGENT B1 ;  /* 0x0000000000017941 */ /* 0x000fea0003800200 */
.L_x_6285:
        /* <DEDUP_REMOVED lines=9> */
[----:B------:R-:W-:Y:S02]  /*4f70*/  PRMT R12, R97, 0x7632, R12 ;  /* 0x00007632610c7816 */ /* 0x000fe4000000000c */
        /* <DEDUP_REMOVED lines=12> */
.L_x_6292:
        /* <DEDUP_REMOVED lines=13> */
.L_x_6294:
[----:B------:R-:W-:Y:S05]  /*5110*/  BSYNC.RECONVERGENT B2 ;  /* 0x0000000000027941 */ /* 0x000fea0003800200 */
.L_x_6293:
        /* <DEDUP_REMOVED lines=43> */
.L_x_6291:
[----:B------:R-:W-:Y:S05]  /*53d0*/  BSYNC.RECONVERGENT B1 ;  /* 0x0000000000017941 */ /* 0x000fea0003800200 */
.L_x_6290:
        /* <DEDUP_REMOVED lines=10> */
[----:B------:R-:W-:-:S04]  /*5480*/  IMAD.MOV.U32 R13, RZ, RZ, R22 ;  /* 0x000000ffff0d7224 */ /* 0x000fc800078e0016 */
        /* <DEDUP_REMOVED lines=14> */
.L_x_6297:
        /* <DEDUP_REMOVED lines=13> */
.L_x_6299:
[----:B------:R-:W-:Y:S05]  /*5640*/  BSYNC.RECONVERGENT B2 ;  /* 0x0000000000027941 */ /* 0x000fea0003800200 */
.L_x_6298:
        /* <DEDUP_REMOVED lines=43> */
.L_x_6296:
[----:B------:R-:W-:Y:S05]  /*5900*/  BSYNC.RECONVERGENT B1 ;  /* 0x0000000000017941 */ /* 0x000fea0003800200 */
.L_x_6295:
[----:B------:R-:W-:Y:S01]  /*5910*/  ISETP.NE.AND P3, PT, R16, 0x1, PT ;  /* 0x000000011000780c */ /* 0x000fe20003f65270 */
[----:B------:R-:W-:Y:S01]  /*5920*/  BSSY.RECONVERGENT B1, `(.L_x_6300) ;  /* 0x000004c000017945 */ /* 0x000fe20003800200 */
[----:B------:R-:W-:Y:S01]  /*5930*/  I2FP.F32.U32 R14, R13 ;  /* 0x0000000d000e7245 */ /* 0x000fe20000201000 */
[----:B------:R-:W-:Y:S02]  /*5940*/  IMAD.U32 R13, R12, 0x10000, RZ ;  /* 0x000100000c0d7824 */ /* 0x000fe400078e00ff */
[----:B------:R-:W-:Y:S02]  /*5950*/  HFMA2 R15, -RZ, RZ, 0, 1.1920928955078125e-07 ;  /* 0x00000002ff0f7431 */ /* 0x000fe400000001ff */
[----:B------:R-:W-:Y:S01]  /*5960*/  FFMA.FTZ R14, R14, R101, 1.1641532182693481445e-10 ;  /* 0x2f0000000e0e7423 */ /* 0x000fe20000010065 */
[----:B------:R-:W-:Y:S01]  /*5970*/  FMUL.FTZ R12, R13, R102 ;  /* 0x000000660d0c7220 */ /* 0x000fe20000410000 */
[----:B------:R-:W-:-:S03]  /*5980*/  IMAD.MOV.U32 R13, RZ, RZ, R22 ;  /* 0x000000ffff0d7224 */ /* 0x000fc600078e0016 */
[----:B------:R-:W-:-:S04]  /*5990*/  FSETP.GTU.FTZ.AND P0, PT, R14, R103, PT ;  /* 0x000000670e00720b */ /* 0x000fc80003f1c000 */
        /* <DEDUP_REMOVED lines=11> */
.L_x_6302:
        /* <DEDUP_REMOVED lines=13> */
.L_x_6304:
[----:B------:R-:W-:Y:S05]  /*5b20*/  BSYNC.RECONVERGENT B2 ;  /* 0x0000000000027941 */ /* 0x000fea0003800200 */
.L_x_6303:
        /* <DEDUP_REMOVED lines=43> */
.L_x_6301:
[----:B------:R-:W-:Y:S05]  /*5de0*/  BSYNC.RECONVERGENT B1 ;  /* 0x0000000000017941 */ /* 0x000fea0003800200 */
.L_x_6300:
        /* <DEDUP_REMOVED lines=26> */
.L_x_6307:
        /* <DEDUP_REMOVED lines=13> */
.L_x_6309:
[----:B------:R-:W-:Y:S05]  /*6060*/  BSYNC.RECONVERGENT B2 ;  /* 0x0000000000027941 */ /* 0x000fea0003800200 */
.L_x_6308:
        /* <DEDUP_REMOVED lines=43> */
.L_x_6306:
[----:B------:R-:W-:Y:S05]  /*6320*/  BSYNC.RECONVERGENT B1 ;  /* 0x0000000000017941 */ /* 0x000fea0003800200 */
.L_x_6305:
        /* <DEDUP_REMOVED lines=21> */
.L_x_6312:
        /* <DEDUP_REMOVED lines=13> */
.L_x_6314:
[----:B------:R-:W-:Y:S05]  /*6550*/  BSYNC.RECONVERGENT B2 ;  /* 0x0000000000027941 */ /* 0x000fea0003800200 */
.L_x_6313:
        /* <DEDUP_REMOVED lines=43> */
.L_x_6311:
[----:B------:R-:W-:Y:S05]  /*6810*/  BSYNC.RECONVERGENT B1 ;  /* 0x0000000000017941 */ /* 0x000fea0003800200 */
.L_x_6310:
        /* <DEDUP_REMOVED lines=25> */
.L_x_6317:
        /* <DEDUP_REMOVED lines=13> */
.L_x_6319:
[----:B------:R-:W-:Y:S05]  /*6a80*/  BSYNC.RECONVERGENT B2 ;  /* 0x0000000000027941 */ /* 0x000fea0003800200 */
.L_x_6318:
        /* <DEDUP_REMOVED lines=43> */
.L_x_6316:
[----:B------:R-:W-:Y:S05]  /*6d40*/  BSYNC.RECONVERGENT B1 ;  /* 0x0000000000017941 */ /* 0x000fea0003800200 */
.L_x_6315:
        /* <DEDUP_REMOVED lines=20> */
.L_x_6322:
        /* <DEDUP_REMOVED lines=13> */
.L_x_6324:
[----:B------:R-:W-:Y:S05]  /*6f60*/  BSYNC.RECONVERGENT B2 ;  /* 0x0000000000027941 */ /* 0x000fea0003800200 */
.L_x_6323:
        /* <DEDUP_REMOVED lines=43> */
.L_x_6321:
[----:B------:R-:W-:Y:S05]  /*7220*/  BSYNC.RECONVERGENT B1 ;  /* 0x0000000000017941 */ /* 0x000fea0003800200 */
.L_x_6320:
[----:B------:R-:W-:Y:S01]  /*7230*/  I2FP.F32.U32 R16, R15 ;  /* 0x0000000f00107245 */ /* 0x000fe20000201000 */
[----:B------:R-:W-:Y:S01]  /*7240*/  @P1 IMAD.U32 R23, R23, 0x10000, RZ ;  /* 0x0001000017171824 */ /* 0x000fe200078e00ff */
[----:B------:R-:W-:Y:S01]  /*7250*/  PRMT R15, R26, 0x7632, R15 ;  /* 0x000076321a0f7816 */ /* 0x000fe2000000000f */
[----:B------:R-:W-:Y:S01]  /*7260*/  BSSY.RECONVERGENT B1, `(.L_x_6325) ;  /* 0x0000051000017945 */ /* 0x000fe20003800200 */
[----:B------:R-:W-:Y:S01]  /*7270*/  MOV R110, 0x2 ;  /* 0x00000002006e7802 */ /* 0x000fe20000000f00 */
[----:B------:R-:W-:Y:S02]  /*7280*/  FFMA.FTZ R16, R16, R101, 1.1641532182693481445e-10 ;  /* 0x2f00000010107423 */ /* 0x000fe40000010065 */
[----:B------:R-:W-:-:S03]  /*7290*/  IMAD.U32 R15, R15, 0x10000, RZ ;  /* 0x000100000f0f7824 */ /* 0x000fc600078e00ff */
[----:B------:R-:W-:Y:S01]  /*72a0*/  FSETP.GTU.FTZ.AND P4, PT, R16, R103, PT ;  /* 0x000000671000720b */ /* 0x000fe20003f9c000 */
[----:B------:R-:W-:Y:S01]  /*72b0*/  FMUL.FTZ R15, R15, R102 ;  /* 0x000000660f0f7220 */ /* 0x000fe20000410000 */
[----:B------:R-:W-:-:S04]  /*72c0*/  IMAD.MOV.U32 R16, RZ, RZ, R22 ;  /* 0x000000ffff107224 */ /* 0x000fc800078e0016 */
        /* <DEDUP_REMOVED lines=17> */
.L_x_6327:
        /* <DEDUP_REMOVED lines=13> */
.L_x_6329:
[----:B------:R-:W-:Y:S05]  /*74b0*/  BSYNC.RECONVERGENT B2 ;  /* 0x0000000000027941 */ /* 0x000fea0003800200 */
.L_x_6328:
        /* <DEDUP_REMOVED lines=43> */
.L_x_6326:
[----:B------:R-:W-:Y:S05]  /*7770*/  BSYNC.RECONVERGENT B1 ;  /* 0x0000000000017941 */ /* 0x000fea0003800200 */
.L_x_6325:
        /* <DEDUP_REMOVED lines=21> */
.L_x_6332:
        /* <DEDUP_REMOVED lines=13> */
.L_x_6334:
[----:B------:R-:W-:Y:S05]  /*79a0*/  BSYNC.RECONVERGENT B2 ;  /* 0x0000000000027941 */ /* 0x000fea0003800200 */
.L_x_6333:
        /* <DEDUP_REMOVED lines=43> */
.L_x_6331:
[----:B------:R-:W-:Y:S05]  /*7c60*/  BSYNC.RECONVERGENT B1 ;  /* 0x0000000000017941 */ /* 0x000fea0003800200 */
.L_x_6330:
        /* <DEDUP_REMOVED lines=26> */
.L_x_6337:
        /* <DEDUP_REMOVED lines=13> */
.L_x_6339:
[----:B------:R-:W-:Y:S05]  /*7ee0*/  BSYNC.RECONVERGENT B2 ;  /* 0x0000000000027941 */ /* 0x000fea0003800200 */
.L_x_6338:
        /* <DEDUP_REMOVED lines=43> */
.L_x_6336:
[----:B------:R-:W-:Y:S05]  /*81a0*/  BSYNC.RECONVERGENT B1 ;  /* 0x0000000000017941 */ /* 0x000fea0003800200 */
.L_x_6335:
        /* <DEDUP_REMOVED lines=20> */
.L_x_6342:
        /* <DEDUP_REMOVED lines=15> */
.L_x_6344:
[----:B------:R-:W-:Y:S05]  /*83e0*/  BSYNC.RECONVERGENT B2 ;  /* 0x0000000000027941 */ /* 0x000fea0003800200 */
.L_x_6343:
        /* <DEDUP_REMOVED lines=43> */
.L_x_6341:
[----:B------:R-:W-:Y:S05]  /*86a0*/  BSYNC.RECONVERGENT B1 ;  /* 0x0000000000017941 */ /* 0x000fea0003800200 */
.L_x_6340:
[----:B------:R-:W-:Y:S01]  /*86b0*/  I2FP.F32.U32 R114, R111 ;  /* 0x0000006f00727245 */ /* 0x000fe20000201000 */
[----:B------:R-:W-:Y:S01]  /*86c0*/  @P1 IMAD.U32 R115, R104, 0x10000, RZ ;  /* 0x0001000068731824 */ /* 0x000fe200078e00ff */
[----:B------:R-:W-:Y:S02]  /*86d0*/  PRMT R99, R27, 0x7632, R99 ;  /* 0x000076321b637816 */ /* 0x000fe40000000063 */
[----:B------:R-:W-:Y:S01]  /*86e0*/  PRMT R98, R98, 0x5410, R109 ;  /* 0x0000541062627816 */ /* 0x000fe2000000006d */
[----:B------:R-:W-:Y:S01]  /*86f0*/  FFMA.FTZ R114, R114, R101, 1.1641532182693481445e-10 ;  /* 0x2f00000072727423 */ /* 0x000fe20000010065 */
[----:B------:R-:W-:Y:S01]  /*8700*/  PRMT R97, R97, 0x5410, R108 ;  /* 0x0000541061617816 */ /* 0x000fe2000000006c */
[----:B------:R-:W-:Y:S01]  /*8710*/  IMAD.U32 R99, R99, 0x10000, RZ ;  /* 0x0001000063637824 */ /* 0x000fe200078e00ff */
[----:B------:R-:W-:Y:S02]  /*8720*/  PRMT R96, R96, 0x5410, R105 ;  /* 0x0000541060607816 */ /* 0x000fe40000000069 */
[----:B------:R-:W-:Y:S01]  /*8730*/  FSETP.GTU.FTZ.AND P6, PT, R114, R103, PT ;  /* 0x000000677200720b */ /* 0x000fe20003fdc000 */
[----:B------:R-:W-:-:S05]  /*8740*/  FMUL.FTZ R99, R99, R102 ;  /* 0x0000006663637220 */ /* 0x000fca0000410000 */
[----:B------:R-:W-:Y:S02]  /*8750*/  FSEL R111, R99, RZ, !P6 ;  /* 0x000000ff636f7208 */ /* 0x000fe40007000000 */
[----:B------:R-:W-:-:S03]  /*8760*/  SEL R99, RZ, 0x1, P6 ;  /* 0x00000001ff637807 */ /* 0x000fc60003000000 */
[----:B------:R-:W-:-:S04]  /*8770*/  FADD.FTZ R16, R16, R111 ;  /* 0x0000006f10107221 */ /* 0x000fc80000010000 */
[--C-:B------:R-:W-:Y:S01]  /*8780*/  @P1 FADD.FTZ R104, R115, R16.reuse ;  /* 0x0000001073681221 */ /* 0x100fe20000010000 */
[--C-:B------:R-:W-:Y:S01]  /*8790*/  @!P1 IMAD.MOV.U32 R104, RZ, RZ, R16.reuse ;  /* 0x000000ffff689224 */ /* 0x100fe200078e0010 */
[----:B------:R-:W-:-:S04]  /*87a0*/  PRMT R16, R99, 0x7610, R16 ;  /* 0x0000761063107816 */ /* 0x000fc80000000010 */
[----:B------:R-:W-:-:S04]  /*87b0*/  F2FP.BF16.F32.PACK_AB R99, RZ, R104 ;  /* 0x00000068ff63723e */ /* 0x000fc800000010ff */
[----:B------:R-:W-:-:S07]  /*87c0*/  PRMT R99, R110, 0x5410, R99 ;  /* 0x000054106e637816 */ /* 0x000fce0000000063 */
.L_x_6264:
[----:B------:R-:W0:Y:S01]  /*87d0*/  LDC.64 R110, c[0x0][0x3a8] ;  /* 0x0000ea00ff6e7b82 */ /* 0x000e220000000a00 */
[----:B------:R-:W-:Y:S02]  /*87e0*/  SEL R119, RZ, 0x1000000, !P5 ;  /* 0x01000000ff777807 */ /* 0x000fe40006800000 */
[----:B------:R-:W-:Y:S02]  /*87f0*/  SEL R118, RZ, 0x10000, !P4 ;  /* 0x00010000ff767807 */ /* 0x000fe40006000000 */
[----:B------:R-:W-:Y:S02]  /*8800*/  ISETP.NE.AND P5, PT, R116, RZ, PT ;  /* 0x000000ff7400720c */ /* 0x000fe40003fa5270 */
[----:B------:R-:W-:Y:S01]  /*8810*/  ISETP.NE.AND P4, PT, R117, RZ, PT ;  /* 0x000000ff7500720c */ /* 0x000fe20003f85270 */
[----:B------:R-:W1:Y:S01]  /*8820*/  LDC.64 R108, c[0x0][0x3b0] ;  /* 0x0000ec00ff6c7b82 */ /* 0x000e620000000a00 */
[----:B------:R-:W-:Y:S02]  /*8830*/  SEL R123, RZ, 0x100, !P0 ;  /* 0x00000100ff7b7807 */ /* 0x000fe40004000000 */
[----:B------:R-:W-:-:S02]  /*8840*/  ISETP.NE.U32.AND P0, PT, R106, RZ, PT ;  /* 0x000000ff6a00720c */ /* 0x000fc40003f05070 */
[----:B------:R-:W-:Y:S02]  /*8850*/  ISETP.NE.AND P6, PT, R113, RZ, PT ;  /* 0x000000ff7100720c */ /* 0x000fe40003fc5270 */
        /* <DEDUP_REMOVED lines=39> */
.L_x_6345:
[C---:B0-2---:R-:W-:Y:S01]  /*8ad0*/  IMAD.WIDE.U32 R96, R105.reuse, 0x10, R126 ;  /* 0x0000001069607825 */ /* 0x045fe200078e007e */
[----:B------:R-:W2:Y:S03]  /*8ae0*/  @P1 LDG.E.128 R28, desc[UR8][R114.64] ;  /* 0x00000008721c1981 */ /* 0x000ea6000c1e1d00 */
[----:B-1----:R-:W-:Y:S02]  /*8af0*/  @P0 IMAD.WIDE.U32 R116, R105, 0x10, R106 ;  /* 0x0000001069740825 */ /* 0x002fe400078e006a */
        /* <DEDUP_REMOVED lines=21> */
.L_x_6349:
        /* <DEDUP_REMOVED lines=13> */
.L_x_6351:
[----:B------:R-:W-:Y:S05]  /*8d20*/  BSYNC.RECONVERGENT B2 ;  /* 0x0000000000027941 */ /* 0x000fea0003800200 */
.L_x_6350:
        /* <DEDUP_REMOVED lines=42> */
.L_x_6348:
[----:B------:R-:W-:Y:S05]  /*8fd0*/  BSYNC.RECONVERGENT B1 ;  /* 0x0000000000017941 */ /* 0x000fea0003800200 */
.L_x_6347:
[----:B------:R-:W-:Y:S01]  /*8fe0*/  I2FP.F32.U32 R10, R9 ;  /* 0x00000009000a7245 */ /* 0x000fe20000201000 */
[C---:B-----5:R-:W-:Y:S01]  /*8ff0*/  IMAD.U32 R9, R96.reuse, 0x10000, RZ ;  /* 0x0001000060097824 */ /* 0x060fe200078e00ff */
        /* <DEDUP_REMOVED lines=20> */
.L_x_6354:
        /* <DEDUP_REMOVED lines=13> */
.L_x_6356:
[----:B------:R-:W-:Y:S05]  /*9210*/  BSYNC.RECONVERGENT B2 ;  /* 0x0000000000027941 */ /* 0x000fea0003800200 */
.L_x_6355:
        /* <DEDUP_REMOVED lines=43> */
.L_x_6353:
[----:B------:R-:W-:Y:S05]  /*94d0*/  BSYNC.RECONVERGENT B1 ;  /* 0x0000000000017941 */ /* 0x000fea0003800200 */
.L_x_6352:
        /* <DEDUP_REMOVED lines=25> */
.L_x_6359:
        /* <DEDUP_REMOVED lines=13> */
.L_x_6361:
[----:B------:R-:W-:Y:S05]  /*9740*/  BSYNC.RECONVERGENT B2 ;  /* 0x0000000000027941 */ /* 0x000fea0003800200 */
.L_x_6360:
        /* <DEDUP_REMOVED lines=43> */
.L_x_6358:
[----:B------:R-:W-:Y:S05]  /*9a00*/  BSYNC.RECONVERGENT B1 ;  /* 0x0000000000017941 */ /* 0x000fea0003800200 */
.L_x_6357:
[----:B------:R-:W-:Y:S01]  /*9a10*/  I2FP.F32.U32 R10, R10 ;  /* 0x0000000a000a7245 */ /* 0x000fe20000201000 */
[----:B------:R-:W-:Y:S01]  /*9a20*/  IMAD.U32 R11, R96, 0x10000, RZ ;  /* 0x00010000600b7824 */ /* 0x000fe200078e00ff */
        /* <DEDUP_REMOVED lines=19> */
.L_x_6364:
        /* <DEDUP_REMOVED lines=13> */
.L_x_6366:
[----:B------:R-:W-:Y:S05]  /*9c30*/  BSYNC.RECONVERGENT B2 ;  /* 0x0000000000027941 */ /* 0x000fea0003800200 */
.L_x_6365:
        /* <DEDUP_REMOVED lines=43> */
.L_x_6363:
[----:B------:R-:W-:Y:S05]  /*9ef0*/  BSYNC.RECONVERGENT B1 ;  /* 0x0000000000017941 */ /* 0x000fea0003800200 */
.L_x_6362:
[----:B------:R-:W-:Y:S01]  /*9f00*/  I2FP.F32.U32 R12, R11 ;  /* 0x0000000b000c7245 */ /* 0x000fe20000201000 */
[----:B------:R-:W-:Y:S01]  /*9f10*/  BSSY.RECONVERGENT B1, `(.L_x_6367) ;  /* 0x0000052000017945 */ /* 0x000fe20003800200 */
[----:B------:R-:W-:Y:S01]  /*9f20*/  PRMT R11, R24, 0x7632, R11 ;  /* 0x00007632180b7816 */ /* 0x000fe2000000000b */
[----:B------:R-:W-:Y:S01]  /*9f30*/  IMAD.MOV.U32 R13, RZ, RZ, 0x2 ;  /* 0x00000002ff0d7424 */ /* 0x000fe200078e00ff */
[----:B------:R-:W-:Y:S01]  /*9f40*/  ISETP.NE.AND P3, PT, R14, 0x1, PT ;  /* 0x000000010e00780c */ /* 0x000fe20003f65270 */
[----:B------:R-:W-:Y:S01]  /*9f50*/  FFMA.FTZ R12, R12, R101, 1.1641532182693481445e-10 ;  /* 0x2f0000000c0c7423 */ /* 0x000fe20000010065 */
[----:B------:R-:W-:Y:S01]  /*9f60*/  @P1 SHF.L.U32 R107, R107, 0x10, RZ ;  /* 0x000000106b6b1819 */ /* 0x000fe200000006ff */
[----:B------:R-:W-:-:S03]  /*9f70*/  IMAD.U32 R11, R11, 0x10000, RZ ;  /* 0x000100000b0b7824 */ /* 0x000fc600078e00ff */
[----:B------:R-:W-:Y:S01]  /*9f80*/  FSETP.GTU.FTZ.AND P2, PT, R12, R103, PT ;  /* 0x000000670c00720b */ /* 0x000fe20003f5c000 */
[----:B------:R-:W-:-:S05]  /*9f90*/  FMUL.FTZ R11, R11, R102 ;  /* 0x000000660b0b7220 */ /* 0x000fca0000410000 */
[----:B------:R-:W-:-:S05]  /*9fa0*/  FSEL R11, R11, RZ, !P2 ;  /* 0x000000ff0b0b7208 */ /* 0x000fca0005000000 */
[----:B------:R-:W-:Y:S01]  /*9fb0*/  FADD.FTZ R10, R10, R11 ;  /* 0x0000000b0a0a7221 */ /* 0x000fe20000010000 */
[----:B------:R-:W-:-:S03]  /*9fc0*/  MOV R11, R22 ;  /* 0x00000016000b7202 */ /* 0x000fc60000000f00 */
        /* <DEDUP_REMOVED lines=13> */
.L_x_6369:
        /* <DEDUP_REMOVED lines=13> */
.L_x_6371:
[----:B------:R-:W-:Y:S05]  /*a170*/  BSYNC.RECONVERGENT B2 ;  /* 0x0000000000027941 */ /* 0x000fea0003800200 */
.L_x_6370:
        /* <DEDUP_REMOVED lines=40> */
[----:B------:R-:W-:Y:S01]  /*a400*/  MOV R22, R114 ;  /* 0x0000007200167202 */ /* 0x000fe20000000f00 */
[----:B------:R-:W-:Y:S01]  /*a410*/  IMAD.MOV.U32 R120, RZ, RZ, R14 ;  /* 0x000000ffff787224 */ /* 0x000fe200078e000e */
[----:B------:R-:W-:-:S07]  /*a420*/  LOP3.LUT R124, R124, UR29, R15, 0x96, !PT ;  /* 0x0000001d7c7c7c12 */ /* 0x000fce000f8e960f */
.L_x_6368:
[----:B------:R-:W-:Y:S05]  /*a430*/  BSYNC.RECONVERGENT B1 ;  /* 0x0000000000017941 */ /* 0x000fea0003800200 */
.L_x_6367:
        /* <DEDUP_REMOVED lines=22> */
.L_x_6374:
        /* <DEDUP_REMOVED lines=13> */
.L_x_6376:
[----:B------:R-:W-:Y:S05]  /*a670*/  BSYNC.RECONVERGENT B2 ;  /* 0x0000000000027941 */ /* 0x000fea0003800200 */
.L_x_6375:
        /* <DEDUP_REMOVED lines=43> */
.L_x_6373:
[----:B------:R-:W-:Y:S05]  /*a930*/  BSYNC.RECONVERGENT B1 ;  /* 0x0000000000017941 */ /* 0x000fea0003800200 */
.L_x_6372:
        /* <DEDUP_REMOVED lines=9> */
[----:B------:R-:W-:Y:S01]  /*a9d0*/  FSEL R12, R13, RZ, !P2 ;  /* 0x000000ff0d0c7208 */ /* 0x000fe20005000000 */
[----:B------:R-:W-:-:S04]  /*a9e0*/  IMAD.MOV.U32 R13, RZ, RZ, R22 ;  /* 0x000000ffff0d7224 */ /* 0x000fc800078e0016 */
        /* <DEDUP_REMOVED lines=14> */
.L_x_6379:
        /* <DEDUP_REMOVED lines=13> */
.L_x_6381:
[----:B------:R-:W-:Y:S05]  /*aba0*/  BSYNC.RECONVERGENT B2 ;  /* 0x0000000000027941 */ /* 0x000fea0003800200 */
.L_x_6380:
        /* <DEDUP_REMOVED lines=43> */
.L_x_6378:
[----:B------:R-:W-:Y:S05]  /*ae60*/  BSYNC.RECONVERGENT B1 ;  /* 0x0000000000017941 */ /* 0x000fea0003800200 */
.L_x_6377:
        /* <DEDUP_REMOVED lines=21> */
.L_x_6384:
        /* <DEDUP_REMOVED lines=13> */
.L_x_6386:
[----:B------:R-:W-:Y:S05]  /*b090*/  BSYNC.RECONVERGENT B2 ;  /* 0x0000000000027941 */ /* 0x000fea0003800200 */
.L_x_6385:
        /* <DEDUP_REMOVED lines=43> */
.L_x_6383:
[----:B------:R-:W-:Y:S05]  /*b350*/  BSYNC.RECONVERGENT B1 ;  /* 0x0000000000017941 */ /* 0x000fea0003800200 */
.L_x_6382:
[----:B------:R-:W-:Y:S01]  /*b360*/  I2FP.F32.U32 R12, R13 ;  /* 0x0000000d000c7245 */ /* 0x000fe20000201000 */
[----:B------:R-:W-:Y:S01]  /*b370*/  @P1 IMAD.U32 R113, R113, 0x10000, RZ ;  /* 0x0001000071711824 */ /* 0x000fe200078e00ff */
[----:B------:R-:W-:Y:S01]  /*b380*/  PRMT R13, R25, 0x7632, R13 ;  /* 0x00007632190d7816 */ /* 0x000fe2000000000d */
[----:B------:R-:W-:Y:S02]  /*b390*/  BSSY.RECONVERGENT B1, `(.L_x_6387) ;  /* 0x0000050000017945 */ /* 0x000fe40003800200 */
        /* <DEDUP_REMOVED lines=22> */
.L_x_6389:
        /* <DEDUP_REMOVED lines=13> */
.L_x_6391:
[----:B------:R-:W-:Y:S05]  /*b5d0*/  BSYNC.RECONVERGENT B2 ;  /* 0x0000000000027941 */ /* 0x000fea0003800200 */
.L_x_6390:
        /* <DEDUP_REMOVED lines=43> */
.L_x_6388:
[----:B------:R-:W-:Y:S05]  /*b890*/  BSYNC.RECONVERGENT B1 ;  /* 0x0000000000017941 */ /* 0x000fea0003800200 */
.L_x_6387:
        /* <DEDUP_REMOVED lines=21> */
.L_x_6394:
        /* <DEDUP_REMOVED lines=13> */
.L_x_6396:
[----:B------:R-:W-:Y:S05]  /*bac0*/  BSYNC.RECONVERGENT B2 ;  /* 0x0000000000027941 */ /* 0x000fea0003800200 */
.L_x_6395:
        /* <DEDUP_REMOVED lines=43> */
.L_x_6393:
[----:B------:R-:W-:Y:S05]  /*bd80*/  BSYNC.RECONVERGENT B1 ;  /* 0x0000000000017941 */ /* 0x000fea0003800200 */
.L_x_6392:
        /* <DEDUP_REMOVED lines=11> */
[----:B------:R-:W-:Y:S01]  /*be40*/  IMAD.MOV.U32 R116, RZ, RZ, 0x2 ;  /* 0x00000002ff747424 */ /* 0x000fe200078e00ff */
[----:B------:R-:W-:Y:S02]  /*be50*/  MOV R15, R22 ;  /* 0x00000016000f7202 */ /* 0x000fe40000000f00 */
        /* <DEDUP_REMOVED lines=13> */
.L_x_6399:
        /* <DEDUP_REMOVED lines=13> */
.L_x_6401:
[----:B------:R-:W-:Y:S05]  /*c000*/  BSYNC.RECONVERGENT B2 ;  /* 0x0000000000027941 */ /* 0x000fea0003800200 */
.L_x_6400:
        /* <DEDUP_REMOVED lines=43> */
.L_x_6398:
[----:B------:R-:W-:Y:S05]  /*c2c0*/  BSYNC.RECONVERGENT B1 ;  /* 0x0000000000017941 */ /* 0x000fea0003800200 */
.L_x_6397:
        /* <DEDUP_REMOVED lines=20> */
.L_x_6404:
        /* <DEDUP_REMOVED lines=13> */
.L_x_6406:
[----:B------:R-:W-:Y:S05]  /*c4e0*/  BSYNC.RECONVERGENT B2 ;  /* 0x0000000000027941 */ /* 0x000fea0003800200 */
.L_x_6405:
        /* <DEDUP_REMOVED lines=43> */
.L_x_6403:
[----:B------:R-:W-:Y:S05]  /*c7a0*/  BSYNC.RECONVERGENT B1 ;  /* 0x0000000000017941 */ /* 0x000fea0003800200 */
.L_x_6402:
[----:B------:R-:W-:Y:S01]  /*c7b0*/  I2FP.F32.U32 R14, R115 ;  /* 0x00000073000e7245 */ /* 0x000fe20000201000 */
[----:B------:R-:W-:Y:S01]  /*c7c0*/  BSSY.RECONVERGENT B1, `(.L_x_6407) ;  /* 0x0000053000017945 */ /* 0x000fe20003800200 */
[----:B------:R-:W-:Y:S01]  /*c7d0*/  PRMT R15, R26, 0x7632, R15 ;  /* 0x000076321a0f7816 */ /* 0x000fe2000000000f */
[----:B------:R-:W-:Y:S02]  /*c7e0*/  IMAD.MOV.U32 R116, RZ, RZ, 0x2 ;  /* 0x00000002ff747424 */ /* 0x000fe400078e00ff */
        /* <DEDUP_REMOVED lines=8> */
[----:B------:R-:W-:-:S04]  /*c870*/  FADD.FTZ R98, R98, R115 ;  /* 0x0000007362627221 */ /* 0x000fc80000010000 */
[----:B------:R-:W-:-:S04]  /*c880*/  @P1 IMAD.U32 R15, R15, 0x10000, RZ ;  /* 0x000100000f0f1824 */ /* 0x000fc800078e00ff */
        /* <DEDUP_REMOVED lines=13> */
.L_x_6409:
        /* <DEDUP_REMOVED lines=13> */
.L_x_6411:
[----:B------:R-:W-:Y:S05]  /*ca30*/  BSYNC.RECONVERGENT B2 ;  /* 0x0000000000027941 */ /* 0x000fea0003800200 */
.L_x_6410:
        /* <DEDUP_REMOVED lines=43> */
.L_x_6408:
[----:B------:R-:W-:Y:S05]  /*ccf0*/  BSYNC.RECONVERGENT B1 ;  /* 0x0000000000017941 */ /* 0x000fea0003800200 */
.L_x_6407:
        /* <DEDUP_REMOVED lines=21> */
.L_x_6414:
        /* <DEDUP_REMOVED lines=13> */
.L_x_6416:
[----:B------:R-:W-:Y:S05]  /*cf20*/  BSYNC.RECONVERGENT B2 ;  /* 0x0000000000027941 */ /* 0x000fea0003800200 */
.L_x_6415:
        /* <DEDUP_REMOVED lines=43> */
.L_x_6413:
[----:B------:R-:W-:Y:S05]  /*d1e0*/  BSYNC.RECONVERGENT B1 ;  /* 0x0000000000017941 */ /* 0x000fea0003800200 */
.L_x_6412:
        /* <DEDUP_REMOVED lines=26> */
.L_x_6419:
        /* <DEDUP_REMOVED lines=13> */
.L_x_6421:
[----:B------:R-:W-:Y:S05]  /*d460*/  BSYNC.RECONVERGENT B2 ;  /* 0x0000000000027941 */ /* 0x000fea0003800200 */
.L_x_6420:
        /* <DEDUP_REMOVED lines=43> */
.L_x_6418:
[----:B------:R-:W-:Y:S05]  /*d720*/  BSYNC.RECONVERGENT B1 ;  /* 0x0000000000017941 */ /* 0x000fea0003800200 */
.L_x_6417:
        /* <DEDUP_REMOVED lines=20> */
.L_x_6424:
        /* <DEDUP_REMOVED lines=15> */
.L_x_6426:
[----:B------:R-:W-:Y:S05]  /*d960*/  BSYNC.RECONVERGENT B2 ;  /* 0x0000000000027941 */ /* 0x000fea0003800200 */
.L_x_6425:
        /* <DEDUP_REMOVED lines=43> */
.L_x_6423:
[----:B------:R-:W-:Y:S05]  /*dc20*/  BSYNC.RECONVERGENT B1 ;  /* 0x0000000000017941 */ /* 0x000fea0003800200 */
.L_x_6422:
[----:B------:R-:W-:Y:S02]  /*dc30*/  I2FP.F32.U32 R98, R128 ;  /* 0x0000008000627245 */ /* 0x000fe40000201000 */
[----:B------:R-:W-:Y:S02]  /*dc40*/  PRMT R99, R27, 0x7632, R99 ;  /* 0x000076321b637816 */ /* 0x000fe40000000063 */
[----:B------:R-:W-:Y:S01]  /*dc50*/  PRMT R97, R16, 0x5410, R97 ;  /* 0x0000541010617816 */ /* 0x000fe20000000061 */
[----:B------:R-:W-:Y:S01]  /*dc60*/  FFMA.FTZ R98, R98, R101, 1.1641532182693481445e-10 ;  /* 0x2f00000062627423 */ /* 0x000fe20000010065 */
[----:B------:R-:W-:Y:S01]  /*dc70*/  PRMT R96, R121, 0x5410, R96 ;  /* 0x0000541079607816 */ /* 0x000fe20000000060 */
[----:B------:R-:W-:-:S03]  /*dc80*/  IMAD.U32 R99, R99, 0x10000, RZ ;  /* 0x0001000063637824 */ /* 0x000fc600078e00ff */
[----:B------:R-:W-:Y:S01]  /*dc90*/  FSETP.GTU.FTZ.AND P6, PT, R98, R103, PT ;  /* 0x000000676200720b */ /* 0x000fe20003fdc000 */
[----:B------:R-:W-:Y:S01]  /*dca0*/  FMUL.FTZ R99, R99, R102 ;  /* 0x0000006663637220 */ /* 0x000fe20000410000 */
[----:B------:R-:W-:-:S04]  /*dcb0*/  @P1 PRMT R98, R31, 0x7632, R98 ;  /* 0x000076321f621816 */ /* 0x000fc80000000062 */
[----:B------:R-:W-:Y:S02]  /*dcc0*/  FSEL R131, R99, RZ, !P6 ;  /* 0x000000ff63837208 */ /* 0x000fe40007000000 */
[----:B------:R-:W-:Y:S02]  /*dcd0*/  @P1 SHF.L.U32 R129, R98, 0x10, RZ ;  /* 0x0000001062811819 */ /* 0x000fe400000006ff */
[----:B------:R-:W-:Y:S01]  /*dce0*/  SEL R99, RZ, 0x1, P6 ;  /* 0x00000001ff637807 */ /* 0x000fe20003000000 */
[----:B------:R-:W-:-:S03]  /*dcf0*/  FADD.FTZ R98, R118, R131 ;  /* 0x0000008376627221 */ /* 0x000fc60000010000 */
[----:B------:R-:W-:Y:S01]  /*dd00*/  PRMT R16, R99, 0x7610, R16 ;  /* 0x0000761063107816 */ /* 0x000fe20000000010 */
[----:B------:R-:W-:Y:S01]  /*dd10*/  @P1 FADD.FTZ R118, R98, R129 ;  /* 0x0000008162761221 */ /* 0x000fe20000010000 */
[----:B------:R-:W-:Y:S01]  /*dd20*/  @!P1 IMAD.MOV.U32 R118, RZ, RZ, R98 ;  /* 0x000000ffff769224 */ /* 0x000fe200078e0062 */
[----:B------:R-:W-:-:S04]  /*dd30*/  PRMT R98, R133, 0x5410, R134 ;  /* 0x0000541085627816 */ /* 0x000fc80000000086 */
[----:B------:R-:W-:-:S04]  /*dd40*/  F2FP.BF16.F32.PACK_AB R128, RZ, R118 ;  /* 0x00000076ff80723e */ /* 0x000fc800000010ff */
[----:B------:R-:W-:Y:S01]  /*dd50*/  PRMT R99, R132, 0x5410, R128 ;  /* 0x0000541084637816 */ /* 0x000fe20000000080 */
[----:B------:R-:W-:Y:S06]  /*dd60*/  BRA `(.L_x_6427) ;  /* 0x0000002800607947 */ /* 0x000fec0003800000 */
.L_x_6346:
        /* <DEDUP_REMOVED lines=16> */
.L_x_6430:
        /* <DEDUP_REMOVED lines=13> */
.L_x_6432:
[----:B------:R-:W-:Y:S05]  /*df40*/  BSYNC.RECONVERGENT B2 ;  /* 0x0000000000027941 */ /* 0x000fea0003800200 */
.L_x_6431:
        /* <DEDUP_REMOVED lines=42> */
.L_x_6429:
[----:B------:R-:W-:Y:S05]  /*e1f0*/  BSYNC.RECONVERGENT B1 ;  /* 0x0000000000017941 */ /* 0x000fea0003800200 */
.L_x_6428:
        /* <DEDUP_REMOVED lines=25> */
.L_x_6435:
        /* <DEDUP_REMOVED lines=13> */
.L_x_6437:
[----:B------:R-:W-:Y:S05]  /*e460*/  BSYNC.RECONVERGENT B2 ;  /* 0x0000000000027941 */ /* 0x000fea0003800200 */
.L_x_6436:
        /* <DEDUP_REMOVED lines=43> */
.L_x_6434:
[----:B------:R-:W-:Y:S05]  /*e720*/  BSYNC.RECONVERGENT B1 ;  /* 0x0000000000017941 */ /* 0x000fea0003800200 */
.L_x_6433:
[----:B------:R-:W-:Y:S01]  /*e730*/  I2FP.F32.U32 R112, R112 ;  /* 0x0000007000707245 */ /* 0x000fe20000201000 */
[----:B------:R-:W-:Y:S01]  /*e740*/  IMAD.U32 R115, R96, 0x10000, RZ ;  /* 0x0001000060737824 */ /* 0x000fe200078e00ff */
[----:B------:R-:W-:Y:S01]  /*e750*/  ISETP.NE.AND P3, PT, R116, 0x1, PT ;  /* 0x000000017400780c */ /* 0x000fe20003f65270 */
[----:B------:R-:W-:Y:S01]  /*e760*/  @P1 IMAD.U32 R107, R107, 0x10000, RZ ;  /* 0x000100006b6b1824 */ /* 0x000fe200078e00ff */
[----:B------:R-:W-:Y:S01]  /*e770*/  BSSY.RECONVERGENT B1, `(.L_x_6438) ;  /* 0x000004d000017945 */ /* 0x000fe20003800200 */
[----:B------:R-:W-:Y:S01]  /*e780*/  FFMA.FTZ R112, R112, R101, 1.1641532182693481445e-10 ;  /* 0x2f00000070707423 */ /* 0x000fe20000010065 */
[----:B------:R-:W-:Y:S01]  /*e790*/  FMUL.FTZ R115, R115, R102 ;  /* 0x0000006673737220 */ /* 0x000fe20000410000 */
[----:B------:R-:W-:Y:S02]  /*e7a0*/  HFMA2 R114, -RZ, RZ, 0, 1.1920928955078125e-07 ;  /* 0x00000002ff727431 */ /* 0x000fe400000001ff */
[----:B------:R-:W-:Y:S01]  /*e7b0*/  IMAD.MOV.U32 R96, RZ, RZ, R22 ;  /* 0x000000ffff607224 */ /* 0x000fe200078e0016 */
        /* <DEDUP_REMOVED lines=15> */
.L_x_6440:
        /* <DEDUP_REMOVED lines=13> */
.L_x_6442:
[----:B------:R-:W-:Y:S05]  /*e980*/  BSYNC.RECONVERGENT B2 ;  /* 0x0000000000027941 */ /* 0x000fea0003800200 */
.L_x_6441:
        /* <DEDUP_REMOVED lines=43> */
.L_x_6439:
[----:B------:R-:W-:Y:S05]  /*ec40*/  BSYNC.RECONVERGENT B1 ;  /* 0x0000000000017941 */ /* 0x000fea0003800200 */
.L_x_6438:
        /* <DEDUP_REMOVED lines=25> */
.L_x_6445:
        /* <DEDUP_REMOVED lines=13> */
.L_x_6447:
[----:B------:R-:W-:Y:S05]  /*eeb0*/  BSYNC.RECONVERGENT B2 ;  /* 0x0000000000027941 */ /* 0x000fea0003800200 */
.L_x_6446:
        /* <DEDUP_REMOVED lines=43> */
.L_x_6444:
[----:B------:R-:W-:Y:S05]  /*f170*/  BSYNC.RECONVERGENT B1 ;  /* 0x0000000000017941 */ /* 0x000fea0003800200 */
.L_x_6443:
        /* <DEDUP_REMOVED lines=24> */
.L_x_6450:
        /* <DEDUP_REMOVED lines=13> */
.L_x_6452:
[----:B------:R-:W-:Y:S05]  /*f3d0*/  BSYNC.RECONVERGENT B2 ;  /* 0x0000000000027941 */ /* 0x000fea0003800200 */
.L_x_6451:
        /* <DEDUP_REMOVED lines=43> */
.L_x_6449:
[----:B------:R-:W-:Y:S05]  /*f690*/  BSYNC.RECONVERGENT B1 ;  /* 0x0000000000017941 */ /* 0x000fea0003800200 */
.L_x_6448:
[----:B------:R-:W-:Y:S01]  /*f6a0*/  I2FP.F32.U32 R96, R97 ;  /* 0x0000006100607245 */ /* 0x000fe20000201000 */
[----:B------:R-:W-:Y:S01]  /*f6b0*/  IMAD.U32 R97, R98, 0x10000, RZ ;  /* 0x0001000062617824 */ /* 0x000fe200078e00ff */
[----:B------:R-:W-:Y:S01]  /*f6c0*/  ISETP.NE.AND P3, PT, R116, 0x1, PT ;  /* 0x000000017400780c */ /* 0x000fe20003f65270 */
[----:B------:R-:W-:Y:S01]  /*f6d0*/  BSSY.RECONVERGENT B1, `(.L_x_6453) ;  /* 0x000004e000017945 */ /* 0x000fe20003800200 */
[----:B------:R-:W-:Y:S01]  /*f6e0*/  PRMT R98, R98, 0x7632, R98 ;  /* 0x0000763262627816 */ /* 0x000fe20000000062 */
[----:B------:R-:W-:Y:S01]  /*f6f0*/  FFMA.FTZ R96, R96, R101, 1.1641532182693481445e-10 ;  /* 0x2f00000060607423 */ /* 0x000fe20000010065 */
[----:B------:R-:W-:Y:S01]  /*f700*/  FMUL.FTZ R97, R97, R102 ;  /* 0x0000006661617220 */ /* 0x000fe20000410000 */
[----:B------:R-:W-:-:S03]  /*f710*/  MOV R118, 0x2 ;  /* 0x0000000200767802 */ /* 0x000fc60000000f00 */
        /* <DEDUP_REMOVED lines=16> */
.L_x_6455:
        /* <DEDUP_REMOVED lines=13> */
.L_x_6457:
[----:B------:R-:W-:Y:S05]  /*f8f0*/  BSYNC.RECONVERGENT B2 ;  /* 0x0000000000027941 */ /* 0x000fea0003800200 */
.L_x_6456:
        /* <DEDUP_REMOVED lines=43> */
.L_x_6454:
[----:B------:R-:W-:Y:S05]  /*fbb0*/  BSYNC.RECONVERGENT B1 ;  /* 0x0000000000017941 */ /* 0x000fea0003800200 */
.L_x_6453:
[----:B------:R-:W-:Y:S01]  /*fbc0*/  I2FP.F32.U32 R96, R97 ;  /* 0x0000006100607245 */ /* 0x000fe20000201000 */
[----:B------:R-:W-:Y:S01]  /*fbd0*/  IMAD.U32 R97, R98, 0x10000, RZ ;  /* 0x0001000062617824 */ /* 0x000fe200078e00ff */
[----:B------:R-:W-:Y:S01]  /*fbe0*/  ISETP.NE.AND P4, PT, R118, 0x1, PT ;  /* 0x000000017600780c */ /* 0x000fe20003f85270 */
[----:B------:R-:W-:Y:S01]  /*fbf0*/  BSSY.RECONVERGENT B1, `(.L_x_6458) ;  /* 0x000004e000017945 */ /* 0x000fe20003800200 */
[----:B------:R-:W-:Y:S01]  /*fc00*/  @P1 PRMT R98, R30, 0x7632, R98 ;  /* 0x000076321e621816 */ /* 0x000fe20000000062 */
[----:B------:R-:W-:Y:S01]  /*fc10*/  FFMA.FTZ R96, R96, R101, 1.1641532182693481445e-10 ;  /* 0x2f00000060607423 */ /* 0x000fe20000010065 */
[----:B------:R-:W-:Y:S02]  /*fc20*/  FMUL.FTZ R97, R97, R102 ;  /* 0x0000006661617220 */ /* 0x000fe40000410000 */
[----:B------:R-:W-:Y:S02]  /*fc30*/  @P1 SHF.L.U32 R98, R98, 0x10, RZ ;  /* 0x0000001062621819 */ /* 0x000fe400000006ff */
[----:B------:R-:W-:-:S04]  /*fc40*/  FSETP.GTU.FTZ.AND P3, PT, R96, R103, PT ;  /* 0x000000676000720b */ /* 0x000fc80003f7c000 */
[----:B------:R-:W-:Y:S01]  /*fc50*/  FSEL R115, R97, RZ, !P3 ;  /* 0x000000ff61737208 */ /* 0x000fe20005800000 */
[----:B------:R-:W-:Y:S01]  /*fc60*/  IMAD.MOV.U32 R97, RZ, RZ, R22 ;  /* 0x000000ffff617224 */ /* 0x000fe200078e0016 */
        /* <DEDUP_REMOVED lines=13> */
.L_x_6460:
        /* <DEDUP_REMOVED lines=13> */
.L_x_6462:
[----:B------:R-:W-:Y:S05]  /*fe10*/  BSYNC.RECONVERGENT B2 ;  /* 0x0000000000027941 */ /* 0x000fea0003800200 */
.L_x_6461:
        /* <DEDUP_REMOVED lines=43> */
.L_x_6459:
[----:B------:R-:W-:Y:S05]  /*100d0*/  BSYNC.RECONVERGENT B1 ;  /* 0x0000000000017941 */ /* 0x000fea0003800200 */
.L_x_6458:
        /* <DEDUP_REMOVED lines=8> */
[----:B------:R-:W-:-:S04]  /*10160*/  FSETP.GTU.FTZ.AND P4, PT, R96, R103, PT ;  /* 0x000000676000720b */ /* 0x000fc80003f9c000 */
        /* <DEDUP_REMOVED lines=15> */
.L_x_6465:
        /* <DEDUP_REMOVED lines=13> */
.L_x_6467:
[----:B------:R-:W-:Y:S05]  /*10330*/  BSYNC.RECONVERGENT B2 ;  /* 0x0000000000027941 */ /* 0x000fea0003800200 */
.L_x_6466:
        /* <DEDUP_REMOVED lines=43> */
.L_x_6464:
[----:B------:R-:W-:Y:S05]  /*105f0*/  BSYNC.RECONVERGENT B1 ;  /* 0x0000000000017941 */ /* 0x000fea0003800200 */
.L_x_6463:
        /* <DEDUP_REMOVED lines=15> */
.L_x_6427:
        /* <DEDUP_REMOVED lines=15> */
[----:B------:R-:W-:Y:S02]  /*107e0*/  LOP3.LUT R119, R119, R117, R122, 0xfe, !PT ;  /* 0x0000007577777212 */ /* 0x000fe400078efe7a */
[----:B------:R-:W-:-:S02]  /*107f0*/  SEL R123, RZ, 0x1, !P2 ;  /* 0x00000001ff7b7807 */ /* 0x000fc40005000000 */
[----:B------:R-:W-:Y:S02]  /*10800*/  SEL R122, RZ, 0x1, !P6 ;  /* 0x00000001ff7a7807 */ /* 0x000fe40007000000 */
[----:B------:R-:W-:Y:S01]  /*10810*/  LOP3.LUT R123, R128, R123, RZ, 0xfc, !PT ;  /* 0x0000007b807b7212 */ /* 0x000fe200078efcff */
[----:B------:R-:W-:Y:S01]  /*10820*/  IMAD.WIDE.U32 R128, R105, 0x8, R108 ;  /* 0x0000000869807825 */ /* 0x000fe200078e006c */
[----:B------:R-:W-:Y:S02]  /*10830*/  LOP3.LUT R122, R119, R122, RZ, 0xfc, !PT ;  /* 0x0000007a777a7212 */ /* 0x000fe400078efcff */
[----:B------:R-:W-:-:S03]  /*10840*/  IADD3 R117, PT, PT, R7, 0x40, RZ ;  /* 0x0000004007757810 */ /* 0x000fc60007ffe0ff */
[----:B------:R1:W-:Y:S02]  /*10850*/  STG.E.64 desc[UR8][R128.64], R122 ;  /* 0x0000007a80007986 */ /* 0x0003e4000c101b08 */
[----:B------:R-:W-:-:S04]  /*10860*/  IMAD.WIDE.U32 R134, R117, 0x10, R126 ;  /* 0x0000001075867825 */ /* 0x000fc800078e007e */
[----:B0-----:R-:W-:-:S04]  /*10870*/  @P0 IMAD.WIDE.U32 R132, R117, 0x10, R132 ;  /* 0x0000001075840825 */ /* 0x001fc800078e0084 */
[----:B--2---:R-:W-:Y:S01]  /*10880*/  @P1 IMAD.WIDE.U32 R130, R117, 0x10, R130 ;  /* 0x0000001075821825 */ /* 0x004fe200078e0082 */
        /* <DEDUP_REMOVED lines=21> */
.L_x_6468:
[----:B------:R1:W5:Y:S04]  /*109e0*/  @P0 LDG.E.128 R24, desc[UR8][R132.64] ;  /* 0x0000000884180981 */ /* 0x000368000c1e1d00 */
[----:B------:R1:W5:Y:S04]  /*109f0*/  @P1 LDG.E.128 R28, desc[UR8][R130.64] ;  /* 0x00000008821c1981 */ /* 0x000368000c1e1d00 */
[----:B0-----:R1:W5:Y:S01]  /*10a00*/  LDG.E.128 R96, desc[UR8][R134.64] ;  /* 0x0000000886607981 */ /* 0x001362000c1e1d00 */
[----:B------:R-:W-:Y:S05]  /*10a10*/  @!P0 BRA `(.L_x_6469) ;  /* 0x0000005000908947 */ /* 0x000fea0003800000 */
[----:B------:R-:W-:Y:S01]  /*10a20*/  ISETP.NE.AND P2, PT, R125, 0x1, PT ;  /* 0x000000017d00780c */ /* 0x000fe20003f45270 */
[----:B------:R-:W-:Y:S01]  /*10a30*/  BSSY.RECONVERGENT B1, `(.L_x_6470) ;  /* 0x0000047000017945 */ /* 0x000fe20003800200 */
[----:B------:R-:W-:Y:S01]  /*10a40*/  IMAD.MOV.U32 R12, RZ, RZ, 0x2 ;  /* 0x00000002ff0c7424 */ /* 0x000fe200078e00ff */
[----:B------:R-:W-:Y:S01]  /*10a50*/  MOV R9, R22 ;  /* 0x0000001600097202 */ /* 0x000fe20000000f00 */
[----:B-1----:R-:W-:-:S09]  /*10a60*/  IMAD.MOV.U32 R134, RZ, RZ, R120 ;  /* 0x000000ffff867224 */ /* 0x002fd200078e0078 */
        /* <DEDUP_REMOVED lines=11> */
.L_x_6472:
        /* <DEDUP_REMOVED lines=13> */
.L_x_6474:
[----:B------:R-:W-:Y:S05]  /*10bf0*/  BSYNC.RECONVERGENT B2 ;  /* 0x0000000000027941 */ /* 0x000fea0003800200 */
.L_x_6473:
        /* <DEDUP_REMOVED lines=42> */
.L_x_6471:
[----:B------:R-:W-:Y:S05]  /*10ea0*/  BSYNC.RECONVERGENT B1 ;  /* 0x0000000000017941 */ /* 0x000fea0003800200 */
.L_x_6470:
[----:B------:R-:W-:Y:S01]  /*10eb0*/  I2FP.F32.U32 R10, R9 ;  /* 0x00000009000a7245 */ /* 0x000fe20000201000 */
[----:B------:R-:W-:Y:S01]  /*10ec0*/  BSSY.RECONVERGENT B1, `(.L_x_6475) ;  /* 0x000004e000017945 */ /* 0x000fe20003800200 */
[----:B------:R-:W-:Y:S01]  /*10ed0*/  ISETP.NE.AND P3, PT, R12, 0x1, PT ;  /* 0x000000010c00780c */ /* 0x000fe20003f65270 */
[----:B------:R-:W-:Y:S01]  /*10ee0*/  IMAD.MOV.U32 R13, RZ, RZ, 0x2 ;  /* 0x00000002ff0d7424 */ /* 0x000fe200078e00ff */
[----:B-----5:R-:W-:Y:S01]  /*10ef0*/  SHF.L.U32 R9, R96, 0x10, RZ ;  /* 0x0000001060097819 */ /* 0x020fe200000006ff */
        /* <DEDUP_REMOVED lines=17> */
.L_x_6477:
        /* <DEDUP_REMOVED lines=13> */
.L_x_6479:
[----:B------:R-:W-:Y:S05]  /*110e0*/  BSYNC.RECONVERGENT B2 ;  /* 0x0000000000027941 */ /* 0x000fea0003800200 */
.L_x_6478:
        /* <DEDUP_REMOVED lines=43> */
.L_x_6476:
[----:B------:R-:W-:Y:S05]  /*113a0*/  BSYNC.RECONVERGENT B1 ;  /* 0x0000000000017941 */ /* 0x000fea0003800200 */
.L_x_6475:
        /* <DEDUP_REMOVED lines=25> */
.L_x_6482:
        /* <DEDUP_REMOVED lines=13> */
.L_x_6484:
[----:B------:R-:W-:Y:S05]  /*11610*/  BSYNC.RECONVERGENT B2 ;  /* 0x0000000000027941 */ /* 0x000fea0003800200 */
.L_x_6483:
        /* <DEDUP_REMOVED lines=43> */
.L_x_6481:
[----:B------:R-:W-:Y:S05]  /*118d0*/  BSYNC.RECONVERGENT B1 ;  /* 0x0000000000017941 */ /* 0x000fea0003800200 */
.L_x_6480:
        /* <DEDUP_REMOVED lines=21> */
.L_x_6487:
        /* <DEDUP_REMOVED lines=13> */
.L_x_6489:
[----:B------:R-:W-:Y:S05]  /*11b00*/  BSYNC.RECONVERGENT B2 ;  /* 0x0000000000027941 */ /* 0x000fea0003800200 */
.L_x_6488:
        /* <DEDUP_REMOVED lines=43> */
.L_x_6486:
[----:B------:R-:W-:Y:S05]  /*11dc0*/  BSYNC.RECONVERGENT B1 ;  /* 0x0000000000017941 */ /* 0x000fea0003800200 */
.L_x_6485:
        /* <DEDUP_REMOVED lines=10> */
[----:B------:R-:W-:Y:S02]  /*11e70*/  FSEL R11, R11, RZ, !P2 ;  /* 0x000000ff0b0b7208 */ /* 0x000fe40005000000 */
[----:B------:R-:W-:Y:S02]  /*11e80*/  @P1 SHF.L.U32 R121, R10, 0x10, RZ ;  /* 0x000000100a791819 */ /* 0x000fe400000006ff */
[----:B------:R-:W-:Y:S01]  /*11e90*/  SEL R10, RZ, 0x1, P2 ;  /* 0x00000001ff0a7807 */ /* 0x000fe20001000000 */
[----:B------:R-:W-:Y:S01]  /*11ea0*/  FADD.FTZ R12, R12, R11 ;  /* 0x0000000b0c0c7221 */ /* 0x000fe20000010000 */
[----:B------:R-:W-:-:S03]  /*11eb0*/  MOV R11, R22 ;  /* 0x00000016000b7202 */ /* 0x000fc60000000f00 */
        /* <DEDUP_REMOVED lines=12> */
.L_x_6492:
        /* <DEDUP_REMOVED lines=13> */
.L_x_6494:
[----:B------:R-:W-:Y:S05]  /*12050*/  BSYNC.RECONVERGENT B2 ;  /* 0x0000000000027941 */ /* 0x000fea0003800200 */
.L_x_6493:
        /* <DEDUP_REMOVED lines=43> */
.L_x_6491:
[----:B------:R-:W-:Y:S05]  /*12310*/  BSYNC.RECONVERGENT B1 ;  /* 0x0000000000017941 */ /* 0x000fea0003800200 */
.L_x_6490:
        /* <DEDUP_REMOVED lines=22> */
.L_x_6497:
        /* <DEDUP_REMOVED lines=13> */
.L_x_6499:
[----:B------:R-:W-:Y:S05]  /*12550*/  BSYNC.RECONVERGENT B2 ;  /* 0x0000000000027941 */ /* 0x000fea0003800200 */
.L_x_6498:
        /* <DEDUP_REMOVED lines=43> */
.L_x_6496:
[----:B------:R-:W-:Y:S05]  /*12810*/  BSYNC.RECONVERGENT B1 ;  /* 0x0000000000017941 */ /* 0x000fea0003800200 */
.L_x_6495:
        /* <DEDUP_REMOVED lines=25> */
.L_x_6502:
        /* <DEDUP_REMOVED lines=13> */
.L_x_6504:
[----:B------:R-:W-:Y:S05]  /*12a80*/  BSYNC.RECONVERGENT B2 ;  /* 0x0000000000027941 */ /* 0x000fea0003800200 */
.L_x_6503:
        /* <DEDUP_REMOVED lines=43> */
.L_x_6501:
[----:B------:R-:W-:Y:S05]  /*12d40*/  BSYNC.RECONVERGENT B1 ;  /* 0x0000000000017941 */ /* 0x000fea0003800200 */
.L_x_6500:
[----:B------:R-:W-:Y:S01]  /*12d50*/  I2FP.F32.U32 R12, R13 ;  /* 0x0000000d000c7245 */ /* 0x000fe20000201000 */
[----:B------:R-:W-:Y:S01]  /*12d60*/  BSSY.RECONVERGENT B1, `(.L_x_6505) ;  /* 0x000004d000017945 */ /* 0x000fe20003800200 */
[----:B------:R-:W-:Y:S01]  /*12d70*/  SHF.L.U32 R13, R16, 0x10, RZ ;  /* 0x00000010100d7819 */ /* 0x000fe200000006ff */
[----:B------:R-:W-:Y:S01]  /*12d80*/  IMAD.MOV.U32 R15, RZ, RZ, 0x2 ;  /* 0x00000002ff0f7424 */ /* 0x000fe200078e00ff */
[----:B------:R-:W-:Y:S01]  /*12d90*/  ISETP.NE.AND P2, PT, R14, 0x1, PT ;  /* 0x000000010e00780c */ /* 0x000fe20003f45270 */
[----:B------:R-:W-:Y:S02]  /*12da0*/  FFMA.FTZ R12, R12, R101, 1.1641532182693481445e-10 ;  /* 0x2f0000000c0c7423 */ /* 0x000fe40000010065 */
[----:B------:R-:W-:-:S03]  /*12db0*/  FMUL.FTZ R13, R13, R102 ;  /* 0x000000660d0d7220 */ /* 0x000fc60000410000 */
        /* <DEDUP_REMOVED lines=14> */
.L_x_6507:
        /* <DEDUP_REMOVED lines=13> */
.L_x_6509:
[----:B------:R-:W-:Y:S05]  /*12f70*/  BSYNC.RECONVERGENT B2 ;  /* 0x0000000000027941 */ /* 0x000fea0003800200 */
.L_x_6508:
        /* <DEDUP_REMOVED lines=43> */
.L_x_6506:
[----:B------:R-:W-:Y:S05]  /*13230*/  BSYNC.RECONVERGENT B1 ;  /* 0x0000000000017941 */ /* 0x000fea0003800200 */
.L_x_6505:
        /* <DEDUP_REMOVED lines=27> */
.L_x_6512:
        /* <DEDUP_REMOVED lines=13> */
.L_x_6514:
[----:B------:R-:W-:Y:S05]  /*134c0*/  BSYNC.RECONVERGENT B2 ;  /* 0x0000000000027941 */ /* 0x000fea0003800200 */
.L_x_6513:
        /* <DEDUP_REMOVED lines=43> */
.L_x_6511:
[----:B------:R-:W-:Y:S05]  /*13780*/  BSYNC.RECONVERGENT B1 ;  /* 0x0000000000017941 */ /* 0x000fea0003800200 */
.L_x_6510:
        /* <DEDUP_REMOVED lines=21> */
.L_x_6517:
        /* <DEDUP_REMOVED lines=13> */
.L_x_6519:
[----:B------:R-:W-:Y:S05]  /*139b0*/  BSYNC.RECONVERGENT B2 ;  /* 0x0000000000027941 */ /* 0x000fea0003800200 */
.L_x_6518:
        /* <DEDUP_REMOVED lines=43> */
.L_x_6516:
[----:B------:R-:W-:Y:S05]  /*13c70*/  BSYNC.RECONVERGENT B1 ;  /* 0x0000000000017941 */ /* 0x000fea0003800200 */
.L_x_6515:
        /* <DEDUP_REMOVED lines=26> */
.L_x_6522:
        /* <DEDUP_REMOVED lines=13> */
.L_x_6524:
[----:B------:R-:W-:Y:S05]  /*13ef0*/  BSYNC.RECONVERGENT B2 ;  /* 0x0000000000027941 */ /* 0x000fea0003800200 */
.L_x_6523:
        /* <DEDUP_REMOVED lines=43> */
.L_x_6521:
[----:B------:R-:W-:Y:S05]  /*141b0*/  BSYNC.RECONVERGENT B1 ;  /* 0x0000000000017941 */ /* 0x000fea0003800200 */
.L_x_6520:
        /* <DEDUP_REMOVED lines=20> */
.L_x_6527:
        /* <DEDUP_REMOVED lines=13> */
.L_x_6529:
[----:B------:R-:W-:Y:S05]  /*143d0*/  BSYNC.RECONVERGENT B2 ;  /* 0x0000000000027941 */ /* 0x000fea0003800200 */
.L_x_6528:
        /* <DEDUP_REMOVED lines=43> */
.L_x_6526:
[----:B------:R-:W-:Y:S05]  /*14690*/  BSYNC.RECONVERGENT B1 ;  /* 0x0000000000017941 */ /* 0x000fea0003800200 */
.L_x_6525:
[----:B------:R-:W-:Y:S01]  /*146a0*/  I2FP.F32.U32 R14, R96 ;  /* 0x00000060000e7245 */ /* 0x000fe20000201000 */
[----:B------:R-:W-:Y:S01]  /*146b0*/  BSSY.RECONVERGENT B1, `(.L_x_6530) ;  /* 0x0000053000017945 */ /* 0x000fe20003800200 */
[----:B------:R-:W-:-:S03]  /*146c0*/  PRMT R15, R26, 0x7632, R15 ;  /* 0x000076321a0f7816 */ /* 0x000fc6000000000f */
        /* <DEDUP_REMOVED lines=24> */
.L_x_6532:
        /* <DEDUP_REMOVED lines=13> */
.L_x_6534:
[----:B------:R-:W-:Y:S05]  /*14920*/  BSYNC.RECONVERGENT B2 ;  /* 0x0000000000027941 */ /* 0x000fea0003800200 */
.L_x_6533:
        /* <DEDUP_REMOVED lines=43> */
.L_x_6531:
[----:B------:R-:W-:Y:S05]  /*14be0*/  BSYNC.RECONVERGENT B1 ;  /* 0x0000000000017941 */ /* 0x000fea0003800200 */
.L_x_6530:
        /* <DEDUP_REMOVED lines=21> */
.L_x_6537:
        /* <DEDUP_REMOVED lines=13> */
.L_x_6539:
[----:B------:R-:W-:Y:S05]  /*14e10*/  BSYNC.RECONVERGENT B2 ;  /* 0x0000000000027941 */ /* 0x000fea0003800200 */
.L_x_6538:
        /* <DEDUP_REMOVED lines=43> */
.L_x_6536:
[----:B------:R-:W-:Y:S05]  /*150d0*/  BSYNC.RECONVERGENT B1 ;  /* 0x0000000000017941 */ /* 0x000fea0003800200 */
.L_x_6535:
        /* <DEDUP_REMOVED lines=8> */
[----:B------:R-:W-:Y:S01]  /*15160*/  IMAD.MOV.U32 R97, RZ, RZ, R22 ;  /* 0x000000ffff617224 */ /* 0x000fe200078e0016 */
[----:B------:R-:W-:Y:S02]  /*15170*/  SEL R96, RZ, 0x1, P5 ;  /* 0x00000001ff607807 */ /* 0x000fe40002800000 */
[----:B------:R-:W-:Y:S01]  /*15180*/  ISETP.NE.AND P5, PT, R99, 0x1, PT ;  /* 0x000000016300780c */ /* 0x000fe20003fa5270 */
[----:B------:R-:W-:Y:S01]  /*15190*/  FADD.FTZ R15, R15, R98 ;  /* 0x000000620f0f7221 */ /* 0x000fe20000010000 */
[----:B------:R-:W-:-:S03]  /*151a0*/  HFMA2 R98, -RZ, RZ, 0, 1.1920928955078125e-07 ;  /* 0x00000002ff627431 */ /* 0x000fc600000001ff */
        /* <DEDUP_REMOVED lines=13> */
.L_x_6542:
        /* <DEDUP_REMOVED lines=13> */
.L_x_6544:
[----:B------:R-:W-:Y:S05]  /*15350*/  BSYNC.RECONVERGENT B2 ;  /* 0x0000000000027941 */ /* 0x000fea0003800200 */
.L_x_6543:
        /* <DEDUP_REMOVED lines=43> */
.L_x_6541:
[----:B------:R-:W-:Y:S05]  /*15610*/  BSYNC.RECONVERGENT B1 ;  /* 0x0000000000017941 */ /* 0x000fea0003800200 */
.L_x_6540:
        /* <DEDUP_REMOVED lines=20> */
.L_x_6547:
        /* <DEDUP_REMOVED lines=15> */
.L_x_6549:
[----:B------:R-:W-:Y:S05]  /*15850*/  BSYNC.RECONVERGENT B2 ;  /* 0x0000000000027941 */ /* 0x000fea0003800200 */
.L_x_6548:
        /* <DEDUP_REMOVED lines=43> */
.L_x_6546:
[----:B------:R-:W-:Y:S05]  /*15b10*/  BSYNC.RECONVERGENT B1 ;  /* 0x0000000000017941 */ /* 0x000fea0003800200 */
.L_x_6545:
        /* <DEDUP_REMOVED lines=8> */
[----:B------:R-:W-:-:S03]  /*15ba0*/  @P1 PRMT R97, R31, 0x7632, R97 ;  /* 0x000076321f611816 */ /* 0x000fc60000000061 */
[----:B------:R-:W-:Y:S01]  /*15bb0*/  FADD.FTZ R143, R143, R98 ;  /* 0x000000628f8f7221 */ /* 0x000fe20000010000 */
[----:B------:R-:W-:Y:S02]  /*15bc0*/  @P1 SHF.L.U32 R130, R97, 0x10, RZ ;  /* 0x0000001061821819 */ /* 0x000fe400000006ff */
[--C-:B------:R-:W-:Y:S02]  /*15bd0*/  PRMT R97, R140, 0x5410, R16.reuse ;  /* 0x000054108c617816 */ /* 0x100fe40000000010 */
[----:B------:R-:W-:Y:S01]  /*15be0*/  PRMT R16, R96, 0x7610, R16 ;  /* 0x0000761060107816 */ /* 0x000fe20000000010 */
[----:B------:R-:W-:Y:S01]  /*15bf0*/  @P1 FADD.FTZ R130, R143, R130 ;  /* 0x000000828f821221 */ /* 0x000fe20000010000 */
[----:B------:R-:W-:Y:S01]  /*15c00*/  @!P1 IMAD.MOV.U32 R130, RZ, RZ, R143 ;  /* 0x000000ffff829224 */ /* 0x000fe200078e008f */
[----:B------:R-:W-:Y:S02]  /*15c10*/  PRMT R98, R142, 0x5410, R141 ;  /* 0x000054108e627816 */ /* 0x000fe4000000008d */
[----:B------:R-:W-:-:S02]  /*15c20*/  PRMT R96, R138, 0x5410, R135 ;  /* 0x000054108a607816 */ /* 0x000fc40000000087 */
[----:B------:R-:W-:-:S04]  /*15c30*/  F2FP.BF16.F32.PACK_AB R99, RZ, R130 ;  /* 0x00000082ff63723e */ /* 0x000fc800000010ff */
[----:B------:R-:W-:Y:S01]  /*15c40*/  PRMT R99, R139, 0x5410, R99 ;  /* 0x000054108b637816 */ /* 0x000fe20000000063 */
[----:B------:R-:W-:Y:S06]  /*15c50*/  BRA `(.L_x_6550) ;  /* 0x0000002800687947 */ /* 0x000fec0003800000 */
.L_x_6469:
        /* <DEDUP_REMOVED lines=16> */
.L_x_6553:
        /* <DEDUP_REMOVED lines=13> */
.L_x_6555:
[----:B------:R-:W-:Y:S05]  /*15e30*/  BSYNC.RECONVERGENT B2 ;  /* 0x0000000000027941 */ /* 0x000fea0003800200 */
.L_x_6554:
        /* <DEDUP_REMOVED lines=42> */
.L_x_6552:
[----:B------:R-:W-:Y:S05]  /*160e0*/  BSYNC.RECONVERGENT B1 ;  /* 0x0000000000017941 */ /* 0x000fea0003800200 */
.L_x_6551:
        /* <DEDUP_REMOVED lines=25> */
.L_x_6558:
        /* <DEDUP_REMOVED lines=13> */
.L_x_6560:
[----:B------:R-:W-:Y:S05]  /*16350*/  BSYNC.RECONVERGENT B2 ;  /* 0x0000000000027941 */ /* 0x000fea0003800200 */
.L_x_6559:
        /* <DEDUP_REMOVED lines=43> */
.L_x_6557:
[----:B------:R-:W-:Y:S05]  /*16610*/  BSYNC.RECONVERGENT B1 ;  /* 0x0000000000017941 */ /* 0x000fea0003800200 */
.L_x_6556:
[----:B------:R-:W-:Y:S01]  /*16620*/  I2FP.F32.U32 R120, R121 ;  /* 0x0000007900787245 */ /* 0x000fe20000201000 */
[----:B------:R-:W-:Y:S01]  /*16630*/  IMAD.U32 R121, R96, 0x10000, RZ ;  /* 0x0001000060797824 */ /* 0x000fe200078e00ff */
[----:B------:R-:W-:Y:S01]  /*16640*/  ISETP.NE.AND P3, PT, R123, 0x1, PT ;  /* 0x000000017b00780c */ /* 0x000fe20003f65270 */
[----:B------:R-:W-:Y:S01]  /*16650*/  BSSY.RECONVERGENT B1, `(.L_x_6561) ;  /* 0x000004f000017945 */ /* 0x000fe20003800200 */
[----:B------:R-:W-:Y:S01]  /*16660*/  @P1 PRMT R96, R28, 0x7632, R96 ;  /* 0x000076321c601816 */ /* 0x000fe20000000060 */
[----:B------:R-:W-:Y:S01]  /*16670*/  FFMA.FTZ R120, R120, R101, 1.1641532182693481445e-10 ;  /* 0x2f00000078787423 */ /* 0x000fe20000010065 */
[----:B------:R-:W-:Y:S01]  /*16680*/  FMUL.FTZ R121, R121, R102 ;  /* 0x0000006679797220 */ /* 0x000fe20000410000 */
[----:B------:R-:W-:Y:S02]  /*16690*/  HFMA2 R122, -RZ, RZ, 0, 1.1920928955078125e-07 ;  /* 0x00000002ff7a7431 */ /* 0x000fe400000001ff */
[----:B------:R-:W-:Y:S01]  /*166a0*/  @P1 IMAD.U32 R96, R96, 0x10000, RZ ;  /* 0x0001000060601824 */ /* 0x000fe200078e00ff */
[----:B------:R-:W-:-:S04]  /*166b0*/  FSETP.GTU.FTZ.AND P2, PT, R120, R103, PT ;  /* 0x000000677800720b */ /* 0x000fc80003f5c000 */
        /* <DEDUP_REMOVED lines=15> */
.L_x_6563:
        /* <DEDUP_REMOVED lines=13> */
.L_x_6565:
[----:B------:R-:W-:Y:S05]  /*16880*/  BSYNC.RECONVERGENT B2 ;  /* 0x0000000000027941 */ /* 0x000fea0003800200 */
.L_x_6564:
        /* <DEDUP_REMOVED lines=43> */
.L_x_6562:
[----:B------:R-:W-:Y:S05]  /*16b40*/  BSYNC.RECONVERGENT B1 ;  /* 0x0000000000017941 */ /* 0x000fea0003800200 */
.L_x_6561:
        /* <DEDUP_REMOVED lines=25> */
.L_x_6568:
        /* <DEDUP_REMOVED lines=13> */
.L_x_6570:
[----:B------:R-:W-:Y:S05]  /*16db0*/  BSYNC.RECONVERGENT B2 ;  /* 0x0000000000027941 */ /* 0x000fea0003800200 */
.L_x_6569:
        /* <DEDUP_REMOVED lines=43> */
.L_x_6567:
[----:B------:R-:W-:Y:S05]  /*17070*/  BSYNC.RECONVERGENT B1 ;  /* 0x0000000000017941 */ /* 0x000fea0003800200 */
.L_x_6566:
        /* <DEDUP_REMOVED lines=25> */
.L_x_6573:
        /* <DEDUP_REMOVED lines=13> */
.L_x_6575:
[----:B------:R-:W-:Y:S05]  /*172e0*/  BSYNC.RECONVERGENT B2 ;  /* 0x0000000000027941 */ /* 0x000fea0003800200 */
.L_x_6574:
        /* <DEDUP_REMOVED lines=43> */
.L_x_6572:
[----:B------:R-:W-:Y:S05]  /*175a0*/  BSYNC.RECONVERGENT B1 ;  /* 0x0000000000017941 */ /* 0x000fea0003800200 */
.L_x_6571:
        /* <DEDUP_REMOVED lines=24> */
.L_x_6578:
        /* <DEDUP_REMOVED lines=13> */
.L_x_6580:
[----:B------:R-:W-:Y:S05]  /*17800*/  BSYNC.RECONVERGENT B2 ;  /* 0x0000000000027941 */ /* 0x000fea0003800200 */
.L_x_6579:
        /* <DEDUP_REMOVED lines=43> */
.L_x_6577:
[----:B------:R-:W-:Y:S05]  /*17ac0*/  BSYNC.RECONVERGENT B1 ;  /* 0x0000000000017941 */ /* 0x000fea0003800200 */
.L_x_6576:
        /* <DEDUP_REMOVED lines=24> */
.L_x_6583:
        /* <DEDUP_REMOVED lines=13> */
.L_x_6585:
[----:B------:R-:W-:Y:S05]  /*17d20*/  BSYNC.RECONVERGENT B2 ;  /* 0x0000000000027941 */ /* 0x000fea0003800200 */
.L_x_6584:
        /* <DEDUP_REMOVED lines=43> */
.L_x_6582:
[----:B------:R-:W-:Y:S05]  /*17fe0*/  BSYNC.RECONVERGENT B1 ;  /* 0x0000000000017941 */ /* 0x000fea0003800200 */
.L_x_6581:
        /* <DEDUP_REMOVED lines=24> */
.L_x_6588:
        /* <DEDUP_REMOVED lines=13> */
.L_x_6590:
[----:B------:R-:W-:Y:S05]  /*18240*/  BSYNC.RECONVERGENT B2 ;  /* 0x0000000000027941 */ /* 0x000fea0003800200 */
.L_x_6589:
        /* <DEDUP_REMOVED lines=43> */
.L_x_6587:
[----:B------:R-:W-:Y:S05]  /*18500*/  BSYNC.RECONVERGENT B1 ;  /* 0x0000000000017941 */ /* 0x000fea0003800200 */
.L_x_6586:
        /* <DEDUP_REMOVED lines=15> */
.L_x_6550:
[----:B------:R-:W-:Y:S01]  /*18600*/  SEL R141, RZ, 0x1000000, !P5 ;  /* 0x01000000ff8d7807 */ /* 0x000fe20006800000 */
[----:B------:R-:W-:Y:S01]  /*18610*/  IMAD.WIDE.U32 R142, R117, 0x10, R110 ;  /* 0x00000010758e7825 */ /* 0x000fe200078e006e */
[----:B------:R-:W-:Y:S02]  /*18620*/  SEL R139, RZ, 0x10000, !P4 ;  /* 0x00010000ff8b7807 */ /* 0x000fe40006000000 */
[----:B------:R-:W-:Y:S02]  /*18630*/  SEL R140, RZ, 0x100, !P3 ;  /* 0x00000100ff8c7807 */ /* 0x000fe40005800000 */
[----:B------:R-:W-:Y:S01]  /*18640*/  ISETP.NE.AND P5, PT, R133, RZ, PT ;  /* 0x000000ff8500720c */ /* 0x000fe20003fa5270 */
[----:B------:R0:W-:Y:S01]  /*18650*/  STG.E.128 desc[UR8][R142.64], R96 ;  /* 0x000000608e007986 */ /* 0x0001e2000c101d08 */
[----:B------:R-:W-:Y:S02]  /*18660*/  ISETP.NE.AND P4, PT, R136, RZ, PT ;  /* 0x000000ff8800720c */ /* 0x000fe40003f85270 */
[----:B------:R-:W-:-:S02]  /*18670*/  ISETP.NE.AND P3, PT, R137, RZ, PT ;  /* 0x000000ff8900720c */ /* 0x000fc40003f65270 */
[----:B------:R-:W-:Y:S01]  /*18680*/  SEL R138, RZ, 0x10000, !P4 ;  /* 0x00010000ff8a7807 */ /* 0x000fe20006000000 */
[----:B------:R-:W1:Y:S01]  /*18690*/  @P0 LDC.64 R136, c[0x0][0x398] ;  /* 0x0000e600ff880b82 */ /* 0x000e620000000a00 */
[----:B------:R-:W-:Y:S02]  /*186a0*/  SEL R131, RZ, 0x1000000, !P3 ;  /* 0x01000000ff837807 */ /* 0x000fe40005800000 */
[----:B------:R-:W-:Y:S02]  /*186b0*/  SEL R135, RZ, 0x100, !P5 ;  /* 0x00000100ff877807 */ /* 0x000fe40006800000 */
[----:B------:R-:W-:Y:S02]  /*186c0*/  ISETP.NE.AND P6, PT, R132, RZ, PT ;  /* 0x000000ff8400720c */ /* 0x000fe40003fc5270 */
[----:B------:R-:W-:Y:S01]  /*186d0*/  LOP3.LUT R140, R140, R141, R139, 0xfe, !PT ;  /* 0x0000008d8c8c7212 */ /* 0x000fe200078efe8b */
[----:B------:R-:W2:Y:S01]  /*186e0*/  @P1 LDC.64 R132, c[0x0][0x3a0] ;  /* 0x0000e800ff841b82 */ /* 0x000ea20000000a00 */
[----:B------:R-:W-:-:S02]  /*186f0*/  LOP3.LUT R135, R135, R131, R138, 0xfe, !PT ;  /* 0x0000008387877212 */ /* 0x000fc400078efe8a */
[----:B------:R-:W-:Y:S02]  /*18700*/  SEL R139, RZ, 0x1, !P2 ;  /* 0x00000001ff8b7807 */ /* 0x000fe40005000000 */
[----:B------:R-:W-:Y:S02]  /*18710*/  SEL R138, RZ, 0x1, !P6 ;  /* 0x00000001ff8a7807 */ /* 0x000fe40007000000 */
[----:B------:R-:W-:Y:S01]  /*18720*/  LOP3.LUT R139, R140, R139, RZ, 0xfc, !PT ;  /* 0x0000008b8c8b7212 */ /* 0x000fe200078efcff */
[----:B------:R-:W-:Y:S01]  /*18730*/  IMAD.WIDE.U32 R140, R117, 0x8, R108 ;  /* 0x00000008758c7825 */ /* 0x000fe200078e006c */
        /* <DEDUP_REMOVED lines=27> */
.L_x_6591:
        /* <DEDUP_REMOVED lines=20> */
.L_x_6595:
        /* <DEDUP_REMOVED lines=13> */
.L_x_6597:
[----:B------:R-:W-:Y:S05]  /*18b00*/  BSYNC.RECONVERGENT B2 ;  /* 0x0000000000027941 */ /* 0x000fea0003800200 */
.L_x_6596:
        /* <DEDUP_REMOVED lines=42> */
.L_x_6594:
[----:B------:R-:W-:Y:S05]  /*18db0*/  BSYNC.RECONVERGENT B1 ;  /* 0x0000000000017941 */ /* 0x000fea0003800200 */
.L_x_6593:
        /* <DEDUP_REMOVED lines=22> */
.L_x_6600:
        /* <DEDUP_REMOVED lines=13> */
.L_x_6602:
[----:B------:R-:W-:Y:S05]  /*18ff0*/  BSYNC.RECONVERGENT B2 ;  /* 0x0000000000027941 */ /* 0x000fea0003800200 */
.L_x_6601:
        /* <DEDUP_REMOVED lines=43> */
.L_x_6599:
[----:B------:R-:W-:Y:S05]  /*192b0*/  BSYNC.RECONVERGENT B1 ;  /* 0x0000000000017941 */ /* 0x000fea0003800200 */
.L_x_6598:
        /* <DEDUP_REMOVED lines=25> */
.L_x_6605:
        /* <DEDUP_REMOVED lines=13> */
.L_x_6607:
[----:B------:R-:W-:Y:S05]  /*19520*/  BSYNC.RECONVERGENT B2 ;  /* 0x0000000000027941 */ /* 0x000fea0003800200 */
.L_x_6606:
        /* <DEDUP_REMOVED lines=43> */
.L_x_6604:
[----:B------:R-:W-:Y:S05]  /*197e0*/  BSYNC.RECONVERGENT B1 ;  /* 0x0000000000017941 */ /* 0x000fea0003800200 */
.L_x_6603:
        /* <DEDUP_REMOVED lines=21> */
.L_x_6610:
        /* <DEDUP_REMOVED lines=13> */
.L_x_6612:
[----:B------:R-:W-:Y:S05]  /*19a10*/  BSYNC.RECONVERGENT B2 ;  /* 0x0000000000027941 */ /* 0x000fea0003800200 */
.L_x_6611:
        /* <DEDUP_REMOVED lines=43> */
.L_x_6609:
[----:B------:R-:W-:Y:S05]  /*19cd0*/  BSYNC.RECONVERGENT B1 ;  /* 0x0000000000017941 */ /* 0x000fea0003800200 */
.L_x_6608:
        /* <DEDUP_REMOVED lines=27> */
.L_x_6615:
        /* <DEDUP_REMOVED lines=13> */
.L_x_6617:
[----:B------:R-:W-:Y:S05]  /*19f60*/  BSYNC.RECONVERGENT B2 ;  /* 0x0000000000027941 */ /* 0x000fea0003800200 */
.L_x_6616:
        /* <DEDUP_REMOVED lines=43> */
.L_x_6614:
[----:B------:R-:W-:Y:S05]  /*1a220*/  BSYNC.RECONVERGENT B1 ;  /* 0x0000000000017941 */ /* 0x000fea0003800200 */
.L_x_6613:
        /* <DEDUP_REMOVED lines=22> */
.L_x_6620:
        /* <DEDUP_REMOVED lines=13> */
.L_x_6622:
[----:B------:R-:W-:Y:S05]  /*1a460*/  BSYNC.RECONVERGENT B2 ;  /* 0x0000000000027941 */ /* 0x000fea0003800200 */
.L_x_6621:
        /* <DEDUP_REMOVED lines=43> */
.L_x_6619:
[----:B------:R-:W-:Y:S05]  /*1a720*/  BSYNC.RECONVERGENT B1 ;  /* 0x0000000000017941 */ /* 0x000fea0003800200 */
.L_x_6618:
        /* <DEDUP_REMOVED lines=25> */
.L_x_6625:
        /* <DEDUP_REMOVED lines=13> */
.L_x_6627:
[----:B------:R-:W-:Y:S05]  /*1a990*/  BSYNC.RECONVERGENT B2 ;  /* 0x0000000000027941 */ /* 0x000fea0003800200 */
.L_x_6626:
        /* <DEDUP_REMOVED lines=43> */
.L_x_6624:
[----:B------:R-:W-:Y:S05]  /*1ac50*/  BSYNC.RECONVERGENT B1 ;  /* 0x0000000000017941 */ /* 0x000fea0003800200 */
.L_x_6623:
        /* <DEDUP_REMOVED lines=21> */
.L_x_6630:
        /* <DEDUP_REMOVED lines=13> */
.L_x_6632:
[----:B------:R-:W-:Y:S05]  /*1ae80*/  BSYNC.RECONVERGENT B2 ;  /* 0x0000000000027941 */ /* 0x000fea0003800200 */
.L_x_6631:
        /* <DEDUP_REMOVED lines=43> */
.L_x_6629:
[----:B------:R-:W-:Y:S05]  /*1b140*/  BSYNC.RECONVERGENT B1 ;  /* 0x0000000000017941 */ /* 0x000fea0003800200 */
.L_x_6628:
        /* <DEDUP_REMOVED lines=27> */
.L_x_6635:
        /* <DEDUP_REMOVED lines=13> */
.L_x_6637:
[----:B------:R-:W-:Y:S05]  /*1b3d0*/  BSYNC.RECONVERGENT B2 ;  /* 0x0000000000027941 */ /* 0x000fea0003800200 */
.L_x_6636:
        /* <DEDUP_REMOVED lines=43> */
.L_x_6634:
[----:B------:R-:W-:Y:S05]  /*1b690*/  BSYNC.RECONVERGENT B1 ;  /* 0x0000000000017941 */ /* 0x000fea0003800200 */
.L_x_6633:
        /* <DEDUP_REMOVED lines=21> */
.L_x_6640:
        /* <DEDUP_REMOVED lines=13> */
.L_x_6642:
[----:B------:R-:W-:Y:S05]  /*1b8c0*/  BSYNC.RECONVERGENT B2 ;  /* 0x0000000000027941 */ /* 0x000fea0003800200 */
.L_x_6641:
        /* <DEDUP_REMOVED lines=43> */
.L_x_6639:
[----:B------:R-:W-:Y:S05]  /*1bb80*/  BSYNC.RECONVERGENT B1 ;  /* 0x0000000000017941 */ /* 0x000fea0003800200 */
.L_x_6638:
        /* <DEDUP_REMOVED lines=26> */
.L_x_6645:
        /* <DEDUP_REMOVED lines=13> */
.L_x_6647:
[----:B------:R-:W-:Y:S05]  /*1be00*/  BSYNC.RECONVERGENT B2 ;  /* 0x0000000000027941 */ /* 0x000fea0003800200 */
.L_x_6646:
        /* <DEDUP_REMOVED lines=43> */
.L_x_6644:
[----:B------:R-:W-:Y:S05]  /*1c0c0*/  BSYNC.RECONVERGENT B1 ;  /* 0x0000000000017941 */ /* 0x000fea0003800200 */
.L_x_6643:
        /* <DEDUP_REMOVED lines=20> */
.L_x_6650:
        /* <DEDUP_REMOVED lines=13> */
.L_x_6652:
[----:B------:R-:W-:Y:S05]  /*1c2e0*/  BSYNC.RECONVERGENT B2 ;  /* 0x0000000000027941 */ /* 0x000fea0003800200 */
.L_x_6651:
        /* <DEDUP_REMOVED lines=38> */
[----:B------:R-:W-:Y:S02]  /*1c550*/  MOV R22, R96 ;  /* 0x0000006000167202 */ /* 0x000fe40000000f00 */
[----:B------:R-:W-:Y:S01]  /*1c560*/  LOP3.LUT R20, R126, UR28, R97, 0x96, !PT ;  /* 0x0000001c7e147c12 */ /* 0x000fe2000f8e9661 */
[----:B------:R-:W-:Y:S01]  /*1c570*/  IMAD.MOV.U32 R96, RZ, RZ, R132 ;  /* 0x000000ffff607224 */ /* 0x000fe200078e0084 */
[----:B------:R-:W-:Y:S01]  /*1c580*/  LOP3.LUT R124, R124, UR29, R15, 0x96, !PT ;  /* 0x0000001d7c7c7c12 */ /* 0x000fe2000f8e960f */
[----:B------:R-:W-:-:S07]  /*1c590*/  IMAD.MOV.U32 R132, RZ, RZ, R14 ;  /* 0x000000ffff847224 */ /* 0x000fce00078e000e */
.L_x_6649:
[----:B------:R-:W-:Y:S05]  /*1c5a0*/  BSYNC.RECONVERGENT B1 ;  /* 0x0000000000017941 */ /* 0x000fea0003800200 */
.L_x_6648:
        /* <DEDUP_REMOVED lines=27> */
.L_x_6655:
        /* <DEDUP_REMOVED lines=13> */
.L_x_6657:
[----:B------:R-:W-:Y:S05]  /*1c830*/  BSYNC.RECONVERGENT B2 ;  /* 0x0000000000027941 */ /* 0x000fea0003800200 */
.L_x_6656:
        /* <DEDUP_REMOVED lines=43> */
.L_x_6654:
[----:B------:R-:W-:Y:S05]  /*1caf0*/  BSYNC.RECONVERGENT B1 ;  /* 0x0000000000017941 */ /* 0x000fea0003800200 */
.L_x_6653:
        /* <DEDUP_REMOVED lines=21> */
.L_x_6660:
        /* <DEDUP_REMOVED lines=13> */
.L_x_6662:
[----:B------:R-:W-:Y:S05]  /*1cd20*/  BSYNC.RECONVERGENT B2 ;  /* 0x0000000000027941 */ /* 0x000fea0003800200 */
.L_x_6661:
        /* <DEDUP_REMOVED lines=43> */
.L_x_6659:
[----:B------:R-:W-:Y:S05]  /*1cfe0*/  BSYNC.RECONVERGENT B1 ;  /* 0x0000000000017941 */ /* 0x000fea0003800200 */
.L_x_6658:
        /* <DEDUP_REMOVED lines=26> */
.L_x_6665:
        /* <DEDUP_REMOVED lines=13> */
.L_x_6667:
[----:B------:R-:W-:Y:S05]  /*1d260*/  BSYNC.RECONVERGENT B2 ;  /* 0x0000000000027941 */ /* 0x000fea0003800200 */
.L_x_6666:
        /* <DEDUP_REMOVED lines=43> */
.L_x_6664:
[----:B------:R-:W-:Y:S05]  /*1d520*/  BSYNC.RECONVERGENT B1 ;  /* 0x0000000000017941 */ /* 0x000fea0003800200 */
.L_x_6663:
        /* <DEDUP_REMOVED lines=20> */
.L_x_6670:
        /* <DEDUP_REMOVED lines=15> */
.L_x_6672:
[----:B------:R-:W-:Y:S05]  /*1d760*/  BSYNC.RECONVERGENT B2 ;  /* 0x0000000000027941 */ /* 0x000fea0003800200 */
.L_x_6671:
        /* <DEDUP_REMOVED lines=43> */
.L_x_6669:
[----:B------:R-:W-:Y:S05]  /*1da20*/  BSYNC.RECONVERGENT B1 ;  /* 0x0000000000017941 */ /* 0x000fea0003800200 */
.L_x_6668:
[----:B------:R-:W-:Y:S02]  /*1da30*/  I2FP.F32.U32 R96, R98 ;  /* 0x0000006200607245 */ /* 0x000fe40000201000 */
[----:B------:R-:W-:Y:S02]  /*1da40*/  PRMT R97, R27, 0x7632, R97 ;  /* 0x000076321b617816 */ /* 0x000fe40000000061 */
[----:B------:R-:W-:Y:S01]  /*1da50*/  @P1 PRMT R98, R31, 0x7632, R98 ;  /* 0x000076321f621816 */ /* 0x000fe20000000062 */
[----:B------:R-:W-:Y:S02]  /*1da60*/  FFMA.FTZ R96, R96, R101, 1.1641532182693481445e-10 ;  /* 0x2f00000060607423 */ /* 0x000fe40000010065 */
[----:B------:R-:W-:Y:S01]  /*1da70*/  IMAD.U32 R97, R97, 0x10000, RZ ;  /* 0x0001000061617824 */ /* 0x000fe200078e00ff */
[----:B------:R-:W-:Y:S02]  /*1da80*/  @P1 SHF.L.U32 R101, R98, 0x10, RZ ;  /* 0x0000001062651819 */ /* 0x000fe400000006ff */
        /* <DEDUP_REMOVED lines=14> */
.L_x_6592:
        /* <DEDUP_REMOVED lines=16> */
.L_x_6676:
        /* <DEDUP_REMOVED lines=13> */
.L_x_6678:
[----:B------:R-:W-:Y:S05]  /*1dd40*/  BSYNC.RECONVERGENT B2 ;  /* 0x0000000000027941 */ /* 0x000fea0003800200 */
.L_x_6677:
        /* <DEDUP_REMOVED lines=42> */
.L_x_6675:
[----:B------:R-:W-:Y:S05]  /*1dff0*/  BSYNC.RECONVERGENT B1 ;  /* 0x0000000000017941 */ /* 0x000fea0003800200 */
.L_x_6674:
[----:B------:R-:W-:Y:S01]  /*1e000*/  I2FP.F32.U32 R126, R126 ;  /* 0x0000007e007e7245 */ /* 0x000fe20000201000 */
[----:B------:R-:W-:Y:S01]  /*1e010*/  BSSY.RECONVERGENT B1, `(.L_x_6679) ;  /* 0x0000051000017945 */ /* 0x000fe20003800200 */
[----:B-----5:R-:W-:Y:S01]  /*1e020*/  SHF.L.U32 R125, R96, 0x10, RZ ;  /* 0x00000010607d7819 */ /* 0x020fe200000006ff */
        /* <DEDUP_REMOVED lines=22> */
.L_x_6681:
        /* <DEDUP_REMOVED lines=13> */
.L_x_6683:
[----:B------:R-:W-:Y:S05]  /*1e260*/  BSYNC.RECONVERGENT B2 ;  /* 0x0000000000027941 */ /* 0x000fea0003800200 */
.L_x_6682:
        /* <DEDUP_REMOVED lines=43> */
.L_x_6680:
[----:B------:R-:W-:Y:S05]  /*1e520*/  BSYNC.RECONVERGENT B1 ;  /* 0x0000000000017941 */ /* 0x000fea0003800200 */
.L_x_6679:
[----:B------:R-:W-:Y:S01]  /*1e530*/  I2FP.F32.U32 R126, R125 ;  /* 0x0000007d007e7245 */ /* 0x000fe20000201000 */
[----:B------:R-:W-:Y:S01]  /*1e540*/  IMAD.U32 R125, R96, 0x10000, RZ ;  /* 0x00010000607d7824 */ /* 0x000fe200078e00ff */
[----:B------:R-:W-:Y:S01]  /*1e550*/  ISETP.NE.AND P3, PT, R134, 0x1, PT ;  /* 0x000000018600780c */ /* 0x000fe20003f65270 */
[----:B------:R-:W-:Y:S01]  /*1e560*/  BSSY.RECONVERGENT B1, `(.L_x_6684) ;  /* 0x000004f000017945 */ /* 0x000fe20003800200 */
[----:B------:R-:W-:Y:S01]  /*1e570*/  @P1 PRMT R96, R28, 0x7632, R96 ;  /* 0x000076321c601816 */ /* 0x000fe20000000060 */
[----:B------:R-:W-:Y:S01]  /*1e580*/  FFMA.FTZ R126, R126, R101, 1.1641532182693481445e-10 ;  /* 0x2f0000007e7e7423 */ /* 0x000fe20000010065 */
[----:B------:R-:W-:-:S03]  /*1e590*/  FMUL.FTZ R125, R125, R102 ;  /* 0x000000667d7d7220 */ /* 0x000fc60000410000 */
[----:B------:R-:W-:Y:S01]  /*1e5a0*/  @P1 IMAD.U32 R96, R96, 0x10000, RZ ;  /* 0x0001000060601824 */ /* 0x000fe200078e00ff */
[----:B------:R-:W-:Y:S01]  /*1e5b0*/  FSETP.GTU.FTZ.AND P2, PT, R126, R103, PT ;  /* 0x000000677e00720b */ /* 0x000fe20003f5c000 */
[----:B------:R-:W-:-:S03]  /*1e5c0*/  HFMA2 R126, -RZ, RZ, 0, 1.1920928955078125e-07 ;  /* 0x00000002ff7e7431 */ /* 0x000fc600000001ff */
        /* <DEDUP_REMOVED lines=15> */
.L_x_6686:
        /* <DEDUP_REMOVED lines=13> */
.L_x_6688:
[----:B------:R-:W-:Y:S05]  /*1e790*/  BSYNC.RECONVERGENT B2 ;  /* 0x0000000000027941 */ /* 0x000fea0003800200 */
.L_x_6687:
        /* <DEDUP_REMOVED lines=43> */
.L_x_6685:
[----:B------:R-:W-:Y:S05]  /*1ea50*/  BSYNC.RECONVERGENT B1 ;  /* 0x0000000000017941 */ /* 0x000fea0003800200 */
.L_x_6684:
        /* <DEDUP_REMOVED lines=25> */
.L_x_6691:
        /* <DEDUP_REMOVED lines=13> */
.L_x_6693:
[----:B------:R-:W-:Y:S05]  /*1ecc0*/  BSYNC.RECONVERGENT B2 ;  /* 0x0000000000027941 */ /* 0x000fea0003800200 */
.L_x_6692:
        /* <DEDUP_REMOVED lines=43> */
.L_x_6690:
[----:B------:R-:W-:Y:S05]  /*1ef80*/  BSYNC.RECONVERGENT B1 ;  /* 0x0000000000017941 */ /* 0x000fea0003800200 */
.L_x_6689:
        /* <DEDUP_REMOVED lines=25> */
.L_x_6696:
        /* <DEDUP_REMOVED lines=13> */
.L_x_6698:
[----:B------:R-:W-:Y:S05]  /*1f1f0*/  BSYNC.RECONVERGENT B2 ;  /* 0x0000000000027941 */ /* 0x000fea0003800200 */
.L_x_6697:
        /* <DEDUP_REMOVED lines=43> */
.L_x_6695:
[----:B------:R-:W-:Y:S05]  /*1f4b0*/  BSYNC.RECONVERGENT B1 ;  /* 0x0000000000017941 */ /* 0x000fea0003800200 */
.L_x_6694:
[----:B------:R-:W-:Y:S01]  /*1f4c0*/  I2FP.F32.U32 R96, R97 ;  /* 0x0000006100607245 */ /* 0x000fe20000201000 */
[C---:B------:R-:W-:Y:S01]  /*1f4d0*/  IMAD.U32 R97, R98.reuse, 0x10000, RZ ;  /* 0x0001000062617824 */ /* 0x040fe200078e00ff */
        /* <DEDUP_REMOVED lines=22> */
.L_x_6701:
        /* <DEDUP_REMOVED lines=13> */
.L_x_6703:
[----:B------:R-:W-:Y:S05]  /*1f710*/  BSYNC.RECONVERGENT B2 ;  /* 0x0000000000027941 */ /* 0x000fea0003800200 */
.L_x_6702:
        /* <DEDUP_REMOVED lines=43> */
.L_x_6700:
[----:B------:R-:W-:Y:S05]  /*1f9d0*/  BSYNC.RECONVERGENT B1 ;  /* 0x0000000000017941 */ /* 0x000fea0003800200 */
.L_x_6699:
        /* <DEDUP_REMOVED lines=24> */
.L_x_6706:
        /* <DEDUP_REMOVED lines=13> */
.L_x_6708:
[----:B------:R-:W-:Y:S05]  /*1fc30*/  BSYNC.RECONVERGENT B2 ;  /* 0x0000000000027941 */ /* 0x000fea0003800200 */
.L_x_6707:
        /* <DEDUP_REMOVED lines=43> */
.L_x_6705:
[----:B------:R-:W-:Y:S05]  /*1fef0*/  BSYNC.RECONVERGENT B1 ;  /* 0x0000000000017941 */ /* 0x000fea0003800200 */
.L_x_6704:
        /* <DEDUP_REMOVED lines=24> */
.L_x_6711:
        /* <DEDUP_REMOVED lines=13> */
.L_x_6713:
[----:B------:R-:W-:Y:S05]  /*20150*/  BSYNC.RECONVERGENT B2 ;  /* 0x0000000000027941 */ /* 0x000fea0003800200 */
.L_x_6712:
        /* <DEDUP_REMOVED lines=43> */
.L_x_6710:
[----:B------:R-:W-:Y:S05]  /*20410*/  BSYNC.RECONVERGENT B1 ;  /* 0x0000000000017941 */ /* 0x000fea0003800200 */
.L_x_6709:
        /* <DEDUP_REMOVED lines=10> */
[----:B------:R-:W-:-:S03]  /*204c0*/  PLOP3.LUT P5, PT, P5, PT, PT, 0x8, 0x80 ;  /* 0x000000000080781c */ /* 0x000fc60002fae170 */
[----:B------:R-:W-:Y:S01]  /*204d0*/  @P1 FADD.FTZ R101, R101, R98 ;  /* 0x0000006265651221 */ /* 0x000fe20000010000 */
[----:B------:R-:W-:-:S04]  /*204e0*/  PRMT R98, R149, 0x5410, R150 ;  /* 0x0000541095627816 */ /* 0x000fc80000000096 */
[----:B------:R-:W-:-:S04]  /*204f0*/  F2FP.BF16.F32.PACK_AB R99, RZ, R101 ;  /* 0x00000065ff63723e */ /* 0x000fc800000010ff */
[----:B------:R-:W-:-:S07]  /*20500*/  PRMT R99, R148, 0x5410, R99 ;  /* 0x0000541094637816 */ /* 0x000fce0000000063 */
.L_x_6673:
        /* <DEDUP_REMOVED lines=10> */
[----:B------:R-:W0:Y:S01]  /*205b0*/  S2R R141, SR_TID.X ;  /* 0x00000000008d7919 */ /* 0x000e220000002100 */
[----:B------:R-:W-:Y:S01]  /*205c0*/  ISETP.NE.AND P1, PT, R137, RZ, PT ;  /* 0x000000ff8900720c */ /* 0x000fe20003f25270 */
[----:B------:R-:W-:Y:S01]  /*205d0*/  FADD.FTZ R126, R126, R19 ;  /* 0x000000137e7e7221 */ /* 0x000fe20000010000 */
[----:B------:R-:W-:Y:S01]  /*205e0*/  SEL R140, RZ, 0x100, !P3 ;  /* 0x00000100ff8c7807 */ /* 0x000fe20005800000 */
[----:B------:R1:W-:Y:S01]  /*205f0*/  STG.E.128 desc[UR8][R110.64], R96 ;  /* 0x000000606e007986 */ /* 0x0003e2000c101d08 */
[----:B------:R-:W-:Y:S01]  /*20600*/  SEL R137, RZ, 0x1000000, !P4 ;  /* 0x01000000ff897807 */ /* 0x000fe20006000000 */
[----:B------:R-:W-:Y:S01]  /*20610*/  FADD.FTZ R126, R126, R21 ;  /* 0x000000157e7e7221 */ /* 0x000fe20000010000 */
[----:B------:R-:W-:Y:S02]  /*20620*/  SEL R136, RZ, 0x10000, !P5 ;  /* 0x00010000ff887807 */ /* 0x000fe40006800000 */
[----:B------:R-:W-:Y:S01]  /*20630*/  LOP3.LUT R140, R140, R102, R103, 0xfe, !PT ;  /* 0x000000668c8c7212 */ /* 0x000fe200078efe67 */
[----:B------:R-:W-:Y:S01]  /*20640*/  FADD.FTZ R127, R126, R23 ;  /* 0x000000177e7f7221 */ /* 0x000fe20000010000 */
[----:B------:R-:W-:-:S03]  /*20650*/  SEL R103, RZ, 0x1, !P2 ;  /* 0x00000001ff677807 */ /* 0x000fc60005000000 */
[----:B------:R-:W-:Y:S01]  /*20660*/  FADD.FTZ R127, R127, R100 ;  /* 0x000000647f7f7221 */ /* 0x000fe20000010000 */
[----:B------:R-:W-:-:S03]  /*20670*/  LOP3.LUT R103, R140, R103, RZ, 0xfc, !PT ;  /* 0x000000678c677212 */ /* 0x000fc600078efcff */
        /* <DEDUP_REMOVED lines=19> */
[----:B------:R-:W-:Y:S02]  /*207b0*/  LOP3.LUT R102, R127, R137, R136, 0xfe, !PT ;  /* 0x000000897f667212 */ /* 0x000fe400078efe88 */
[----:B------:R-:W-:Y:S01]  /*207c0*/  SEL R137, RZ, 0x1, !P1 ;  /* 0x00000001ff897807 */ /* 0x000fe20004800000 */
[----:B------:R-:W-:Y:S01]  /*207d0*/  FADD.FTZ R127, R126, R135 ;  /* 0x000000877e7f7221 */ /* 0x000fe20000010000 */
[----:B0-----:R-:W-:Y:S02]  /*207e0*/  LOP3.LUT P1, RZ, R141, 0x1f, RZ, 0xc0, !PT ;  /* 0x0000001f8dff7812 */ /* 0x001fe4000782c0ff */
[----:B------:R-:W-:Y:S01]  /*207f0*/  LOP3.LUT R102, R102, R137, RZ, 0xfc, !PT ;  /* 0x0000008966667212 */ /* 0x000fe200078efcff */
[----:B------:R-:W-:-:S04]  /*20800*/  FADD.FTZ R127, R127, R134 ;  /* 0x000000867f7f7221 */ /* 0x000fc80000010000 */
[----:B------:R1:W-:Y:S01]  /*20810*/  STG.E.64 desc[UR8][R108.64], R102 ;  /* 0x000000666c007986 */ /* 0x0003e2000c101b08 */
[----:B------:R-:W-:-:S04]  /*20820*/  FADD.FTZ R126, R127, R138 ;  /* 0x0000008a7f7e7221 */ /* 0x000fc80000010000 */
[----:B------:R-:W-:-:S04]  /*20830*/  FADD.FTZ R126, R126, R139 ;  /* 0x0000008b7e7e7221 */ /* 0x000fc80000010000 */
[----:B------:R-:W-:-:S04]  /*20840*/  FADD.FTZ R127, R126, R145 ;  /* 0x000000917e7f7221 */ /* 0x000fc80000010000 */
[----:B------:R-:W-:Y:S01]  /*20850*/  FADD.FTZ R126, R127, R144 ;  /* 0x000000907f7e7221 */ /* 0x000fe20000010000 */
[----:B-1----:R-:W-:Y:S06]  /*20860*/  @!P0 BRA `(.L_x_6714) ;  /* 0x0000000000508947 */ /* 0x002fec0003800000 */
        /* <DEDUP_REMOVED lines=20> */
.L_x_6714:
        /* <DEDUP_REMOVED lines=88> */
.L_x_6728:
[C---:B------:R-:W-:Y:S01]  /*20f30*/  FMUL.FTZ R96, R103.reuse, R103 ;  /* 0x0000006767607220 */ /* 0x040fe20000410000 */
[----:B------:R-:W-:Y:S01]  /*20f40*/  ISETP.NE.AND P2, PT, RZ, UR30, PT ;  /* 0x0000001eff007c0c */ /* 0x000fe2000bf45270 */
[----:B01----:R-:W-:Y:S01]  /*20f50*/  FADD.FTZ R102, R102, R111 ;  /* 0x0000006f66667221 */ /* 0x003fe20000010000 */
[----:B------:R-:W0:Y:S02]  /*20f60*/  @!P1 LDC.64 R98, c[0x0][0x3c0] ;  /* 0x0000f000ff629b82 */ /* 0x000e240000000a00 */
[----:B------:R-:W-:Y:S01]  /*20f70*/  FSEL R96, R96, RZ, P2 ;  /* 0x000000ff60607208 */ /* 0x000fe20001000000 */
[----:B------:R-:W-:Y:S01]  /*20f80*/  FFMA.FTZ R97, R102, R97, UR5 ;  /* 0x0000000566617e23 */ /* 0x000fe20008010061 */
[----:B------:R-:W-:-:S03]  /*20f90*/  FSEL R109, R103, RZ, !P2 ;  /* 0x000000ff676d7208 */ /* 0x000fc60005000000 */
[----:B------:R-:W-:Y:S02]  /*20fa0*/  FADD.FTZ R111, R97, R96 ;  /* 0x00000060616f7221 */ /* 0x000fe40000010000 */
[----:B------:R-:W1:Y:S01]  /*20fb0*/  LDC.64 R96, c[0x0][0x428] ;  /* 0x00010a00ff607b82 */ /* 0x000e620000000a00 */
[C---:B------:R-:W-:Y:S01]  /*20fc0*/  FADD.FTZ R102, -R109.reuse, R17 ;  /* 0x000000116d667221 */ /* 0x040fe20000010100 */
        /* <DEDUP_REMOVED lines=13> */
[----:B0-----:R-:W-:-:S04]  /*210a0*/  @!P1 IMAD.WIDE R98, R3, 0x4, R98 ;  /* 0x0000000403629825 */ /* 0x001fc800078e0262 */
[C---:B------:R-:W-:Y:S01]  /*210b0*/  FADD.FTZ R146, -R109.reuse, R114 ;  /* 0x000000726d927221 */ /* 0x040fe20000010100 */
[C---:B------:R-:W-:Y:S01]  /*210c0*/  FADD.FTZ R160, -R109.reuse, R101 ;  /* 0x000000656da07221 */ /* 0x040fe20000010100 */
[C---:B------:R-:W-:Y:S01]  /*210d0*/  FADD.FTZ R162, -R109.reuse, R118 ;  /* 0x000000766da27221 */ /* 0x040fe20000010100 */
[----:B------:R-:W-:Y:S01]  /*210e0*/  FADD.FTZ R136, -R109, R120 ;  /* 0x000000786d887221 */ /* 0x000fe20000010100 */
[----:B------:R0:W-:Y:S01]  /*210f0*/  @!P1 STG.E desc[UR8][R98.64], R103 ;  /* 0x0000006762009986 */ /* 0x0001e2000c101908 */
[C---:B--2---:R-:W-:Y:S01]  /*21100*/  FMUL.FTZ R21, R17.reuse, R21 ;  /* 0x0000001511157220 */ /* 0x044fe20000410000 */
[C---:B------:R-:W-:Y:S01]  /*21110*/  FMUL.FTZ R23, R17.reuse, R23 ;  /* 0x0000001711177220 */ /* 0x040fe20000410000 */
[C---:B------:R-:W-:Y:S01]  /*21120*/  FMUL.FTZ R112, R17.reuse, R127 ;  /* 0x0000007f11707220 */ /* 0x040fe20000410000 */
[----:B------:R-:W-:Y:S01]  /*21130*/  FMUL.FTZ R164, R17, R164 ;  /* 0x000000a411a47220 */ /* 0x000fe20000410000 */
[----:B-1----:R-:W-:-:S04]  /*21140*/  IMAD.WIDE.U32 R18, R7, 0x10, R96 ;  /* 0x0000001007127825 */ /* 0x002fc800078e0060 */
[----:B------:R-:W-:Y:S01]  /*21150*/  FFMA.FTZ R21, R21, R88, R56 ;  /* 0x0000005815157223 */ /* 0x000fe20000010038 */
[----:B------:R-:W-:Y:S01]  /*21160*/  FFMA.FTZ R23, R23, R90, R58 ;  /* 0x0000005a17177223 */ /* 0x000fe2000001003a */
[----:B------:R-:W-:Y:S01]  /*21170*/  FFMA.FTZ R7, R112, R91, R59 ;  /* 0x0000005b70077223 */ /* 0x000fe2000001003b */
[----:B------:R-:W-:Y:S01]  /*21180*/  FFMA.FTZ R164, R164, R89, R57 ;  /* 0x00000059a4a47223 */ /* 0x000fe20000010039 */
[----:B------:R-:W-:-:S04]  /*21190*/  IMAD.WIDE.U32 R114, R117, 0x10, R96 ;  /* 0x0000001075727825 */ /* 0x000fc800078e0060 */
[C---:B------:R-:W-:Y:S01]  /*211a0*/  FMUL.FTZ R102, R17.reuse, R102 ;  /* 0x0000006611667220 */ /* 0x040fe20000410000 */
[----:B------:R-:W-:Y:S01]  /*211b0*/  FMUL.FTZ R101, R17, R158 ;  /* 0x0000009e11657220 */ /* 0x000fe20000410000 */
[----:B------:R-:W-:Y:S01]  /*211c0*/  FADD.FTZ R152, -R109, R128 ;  /* 0x000000806d987221 */ /* 0x000fe20000010100 */
[----:B------:R-:W-:-:S04]  /*211d0*/  IMAD.WIDE.U32 R112, R105, 0x10, R96 ;  /* 0x0000001069707825 */ /* 0x000fc800078e0060 */
[----:B------:R-:W-:Y:S01]  /*211e0*/  FADD.FTZ R154, -R109, R130 ;  /* 0x000000826d9a7221 */ /* 0x000fe20000010100 */
[----:B0-----:R-:W-:Y:S01]  /*211f0*/  F2FP.BF16.F32.PACK_AB R99, R7, R23 ;  /* 0x000000170763723e */ /* 0x001fe200000010ff */
[----:B------:R-:W-:Y:S01]  /*21200*/  FMUL.FTZ R156, R17, R156 ;  /* 0x0000009c119c7220 */ /* 0x000fe20000410000 */
[----:B------:R-:W-:Y:S01]  /*21210*/  IMAD.WIDE.U32 R116, R131, 0x10, R96 ;  /* 0x0000001083747825 */ /* 0x000fe200078e0060 */
[----:B------:R-:W-:-:S03]  /*21220*/  F2FP.BF16.F32.PACK_AB R98, R164, R21 ;  /* 0x00000015a462723e */ /* 0x000fc600000010ff */
        /* <DEDUP_REMOVED lines=18> */
[----:B------:R-:W-:Y:S01]  /*21350*/  FMUL.FTZ R146, R17, R146 ;  /* 0x0000009211927220 */ /* 0x000fe20000410000 */
[----:B------:R-:W0:Y:S01]  /*21360*/  @!P1 LDC.64 R108, c[0x0][0x3c8] ;  /* 0x0000f200ff6c9b82 */ /* 0x000e220000000a00 */
        /* <DEDUP_REMOVED lines=10> */
[C---:B------:R-:W-:Y:S01]  /*21410*/  FMUL.FTZ R105, R17.reuse, R122 ;  /* 0x0000007a11697220 */ /* 0x040fe20000410000 */
[----:B------:R-:W-:Y:S01]  /*21420*/  F2FP.BF16.F32.PACK_AB R97, R110, R21 ;  /* 0x000000156e61723e */ /* 0x000fe200000010ff */
[C---:B------:R-:W-:Y:S01]  /*21430*/  FMUL.FTZ R148, R17.reuse, R148 ;  /* 0x0000009411947220 */ /* 0x040fe20000410000 */
[----:B------:R-:W-:Y:S01]  /*21440*/  F2FP.BF16.F32.PACK_AB R96, R96, R7 ;  /* 0x000000076060723e */ /* 0x000fe200000010ff */
[C---:B------:R-:W-:Y:S01]  /*21450*/  FMUL.FTZ R7, R17.reuse, R106 ;  /* 0x0000006a11077220 */ /* 0x040fe20000410000 */
[----:B------:R-:W-:Y:S01]  /*21460*/  F2FP.BF16.F32.PACK_AB R101, R146, R23 ;  /* 0x000000179265723e */ /* 0x000fe200000010ff */
[C---:B------:R-:W-:Y:S01]  /*21470*/  FMUL.FTZ R100, R17.reuse, R100 ;  /* 0x0000006411647220 */ /* 0x040fe20000410000 */
[C---:B------:R-:W-:Y:S01]  /*21480*/  FMUL.FTZ R21, R17.reuse, R104 ;  /* 0x0000006811157220 */ /* 0x040fe20000410000 */
[C---:B------:R-:W-:Y:S01]  /*21490*/  FMUL.FTZ R126, R17.reuse, R126 ;  /* 0x0000007e117e7220 */ /* 0x040fe20000410000 */
[C---:B------:R-:W-:Y:S01]  /*214a0*/  FMUL.FTZ R23, R17.reuse, R136 ;  /* 0x0000008811177220 */ /* 0x040fe20000410000 */
[----:B------:R-:W-:Y:S01]  /*214b0*/  FMUL.FTZ R142, R17, R142 ;  /* 0x0000008e118e7220 */ /* 0x000fe20000410000 */
[----:B------:R-:W1:Y:S01]  /*214c0*/  LDC.64 R122, c[0x0][0x380] ;  /* 0x0000e000ff7a7b82 */ /* 0x000e620000000a00 */
        /* <DEDUP_REMOVED lines=21> */
[C---:B------:R-:W-:Y:S01]  /*21620*/  FMUL.FTZ R111, R17.reuse, R144 ;  /* 0x00000090116f7220 */ /* 0x040fe20000410000 */
[----:B------:R-:W-:Y:S01]  /*21630*/  FMUL.FTZ R160, R17, R160 ;  /* 0x000000a011a07220 */ /* 0x000fe20000410000 */
        /* <DEDUP_REMOVED lines=11> */
[----:B0-----:R-:W-:Y:S01]  /*216f0*/  @!P1 IMAD.WIDE R118, R3, 0x4, R108 ;  /* 0x0000000403769825 */ /* 0x001fe200078e026c */
[----:B------:R-:W-:-:S02]  /*21700*/  F2FP.BF16.F32.PACK_AB R103, R162, R103 ;  /* 0x00000067a267723e */ /* 0x000fc400000010ff */
[----:B------:R-:W-:Y:S01]  /*21710*/  F2FP.BF16.F32.PACK_AB R107, R154, R107 ;  /* 0x0000006b9a6b723e */ /* 0x000fe200000010ff */
[----:B-1----:R-:W-:Y:S01]  /*21720*/  IMAD R3, R122, 0x4, R3 ;  /* 0x000000047a037824 */ /* 0x002fe200078e0203 */
[----:B------:R-:W-:Y:S01]  /*21730*/  F2FP.BF16.F32.PACK_AB R111, R160, R111 ;  /* 0x0000006fa06f723e */ /* 0x000fe200000010ff */
[----:B------:R0:W-:Y:S01]  /*21740*/  @!P1 STG.E desc[UR8][R118.64], R17 ;  /* 0x0000001176009986 */ /* 0x0001e2000c101908 */
[----:B------:R-:W-:Y:S02]  /*21750*/  F2FP.BF16.F32.PACK_AB R110, R110, R23 ;  /* 0x000000176e6e723e */ /* 0x000fe400000010ff */
[----:B------:R-:W-:Y:S01]  /*21760*/  F2FP.BF16.F32.PACK_AB R109, R138, R21 ;  /* 0x000000158a6d723e */ /* 0x000fe200000010ff */
[----:B------:R0:W-:Y:S01]  /*21770*/  STG.E.128 desc[UR8][R18.64], R96 ;  /* 0x0000006012007986 */ /* 0x0001e2000c101d08 */
[----:B------:R-:W-:Y:S02]  /*21780*/  F2FP.BF16.F32.PACK_AB R108, R120, R7 ;  /* 0x00000007786c723e */ /* 0x000fe400000010ff */
[----:B------:R-:W-:Y:S01]  /*21790*/  ISETP.GE.AND P1, PT, R3, R123, PT ;  /* 0x0000007b0300720c */ /* 0x000fe20003f26270 */
[----:B------:R0:W-:Y:S04]  /*217a0*/  STG.E.128 desc[UR8][R112.64], R100 ;  /* 0x0000006470007986 */ /* 0x0001e8000c101d08 */
[----:B------:R0:W-:Y:S04]  /*217b0*/  STG.E.128 desc[UR8][R114.64], R104 ;  /* 0x0000006872007986 */ /* 0x0001e8000c101d08 */
[----:B------:R0:W-:Y:S04]  /*217c0*/  STG.E.128 desc[UR8][R116.64], R108 ;  /* 0x0000006c74007986 */ /* 0x0001e8000c101d08 */
[----:B------:R-:W-:Y:S05]  /*217d0*/  @!P1 BRA `(.L_x_6716) ;  /* 0xfffffdf000bc9947 */ /* 0x000fea000383ffff */
[----:B------:R-:W-:Y:S05]  /*217e0*/  BSYNC B0 ;  /* 0x0000000000007941 */ /* 0x000fea0003800000 */
.L_x_6222:
[----:B------:R-:W-:Y:S05]  /*217f0*/  EXIT ;  /* 0x000000000000794d */ /* 0x000fea0003800000 */
.L_x_6715:
[----:B------:R-:W-:Y:S01]  /*21800*/  HFMA2 R136, -RZ, RZ, 0, 5.9604644775390625e-08 ;  /* 0x00000001ff887431 */ /* 0x000fe200000001ff */
[----:B------:R-:W-:Y:S01]  /*21810*/  BSSY B1, `(.L_x_6717) ;  /* 0x0000007000017945 */ /* 0x000fe20003800000 */
[----:B------:R-:W-:Y:S02]  /*21820*/  IMAD.MOV.U32 R127, RZ, RZ, R126 ;  /* 0x000000ffff7f7224 */ /* 0x000fe400078e007e */
[----:B------:R-:W-:Y:S02]  /*21830*/  IMAD.MOV.U32 R137, RZ, RZ, 0x1f ;  /* 0x0000001fff897424 */ /* 0x000fe400078e00ff */
[----:B------:R-:W-:-:S07]  /*21840*/  IMAD.MOV.U32 R110, RZ, RZ, -0x1 ;  /* 0xffffffffff6e7424 */ /* 0x000fce00078e00ff */
[----:B0-----:R-:W-:Y:S05]  /*21850*/  WARPSYNC.COLLECTIVE R110, `(.L_x_6718) ;  /* 0x000000006e087348 */ /* 0x001fea0003c00000 */
[----:B------:R1:W2:Y:S02]  /*21860*/  SHFL.BFLY P2, R111, R127, R136, R137 ;  /* 0x0c0000887f6f7389 */ /* 0x0002a40000040089 */
[----:B012---:R-:W-:Y:S05]  /*21870*/  ENDCOLLECTIVE ;  /* 0x000000000000791b */ /* 0x007fea0003800000 */
.L_x_6718:
[----:B------:R-:W-:Y:S05]  /*21880*/  BSYNC B1 ;  /* 0x0000000000017941 */ /* 0x000fea0003800000 */
.L_x_6717:
        /* <DEDUP_REMOVED lines=9> */
.L_x_6719:
[----:B------:R-:W-:Y:S02]  /*21920*/  IMAD.MOV.U32 R136, RZ, RZ, 0x4 ;  /* 0x00000004ff887424 */ /* 0x000fe400078e00ff */
[----:B------:R-:W-:-:S04]  /*21930*/  IMAD.MOV.U32 R97, RZ, RZ, R111 ;  /* 0x000000ffff617224 */ /* 0x000fc800078e006f */
[----:B------:R-:W-:-:S05]  /*21940*/  FADD.FTZ R99, R98, R97 ;  /* 0x0000006162637221 */ /* 0x000fca0000010000 */
[----:B------:R-:W-:-:S07]  /*21950*/  MOV R127, R99 ;  /* 0x00000063007f7202 */ /* 0x000fce0000000f00 */
[----:B------:R-:W-:Y:S05]  /*21960*/  WARPSYNC.COLLECTIVE R110, `(.L_x_6720) ;  /* 0x000000006e087348 */ /* 0x000fea0003c00000 */
[----:B------:R0:W1:Y:S02]  /*21970*/  SHFL.BFLY P2, R111, R127, R136, R137 ;  /* 0x0c0000887f6f7389 */ /* 0x0000640000040089 */
[----:B01----:R-:W-:Y:S05]  /*21980*/  ENDCOLLECTIVE ;  /* 0x000000000000791b */ /* 0x003fea0003800000 */
.L_x_6720:
[----:B------:R-:W-:Y:S02]  /*21990*/  IMAD.MOV.U32 R136, RZ, RZ, 0x8 ;  /* 0x00000008ff887424 */ /* 0x000fe400078e00ff */
[----:B------:R-:W-:-:S04]  /*219a0*/  IMAD.MOV.U32 R96, RZ, RZ, R111 ;  /* 0x000000ffff607224 */ /* 0x000fc800078e006f */
[----:B------:R-:W-:-:S05]  /*219b0*/  FADD.FTZ R102, R99, R96 ;  /* 0x0000006063667221 */ /* 0x000fca0000010000 */
[----:B------:R-:W-:-:S07]  /*219c0*/  MOV R127, R102 ;  /* 0x00000066007f7202 */ /* 0x000fce0000000f00 */
[----:B------:R-:W-:Y:S05]  /*219d0*/  WARPSYNC.COLLECTIVE R110, `(.L_x_6721) ;  /* 0x000000006e087348 */ /* 0x000fea0003c00000 */
[----:B------:R0:W1:Y:S02]  /*219e0*/  SHFL.BFLY P2, R111, R127, R136, R137 ;  /* 0x0c0000887f6f7389 */ /* 0x0000640000040089 */
[----:B01----:R-:W-:Y:S05]  /*219f0*/  ENDCOLLECTIVE ;  /* 0x000000000000791b */ /* 0x003fea0003800000 */
.L_x_6721:
        /* <DEDUP_REMOVED lines=8> */
.L_x_6722:
[----:B------:R-:W-:Y:S02]  /*21a80*/  IMAD.MOV.U32 R136, RZ, RZ, 0x1 ;  /* 0x00000001ff887424 */ /* 0x000fe400078e00ff */
[----:B------:R-:W-:-:S04]  /*21a90*/  IMAD.MOV.U32 R103, RZ, RZ, R111 ;  /* 0x000000ffff677224 */ /* 0x000fc800078e006f */
        /* <DEDUP_REMOVED lines=70> */
.L_x_6723:
[----:B------:R-:W-:Y:S02]  /*21f00*/  IMAD.MOV.U32 R136, RZ, RZ, 0x2 ;  /* 0x00000002ff887424 */ /* 0x000fe400078e00ff */
[----:B------:R-:W-:-:S04]  /*21f10*/  IMAD.MOV.U32 R99, RZ, RZ, R111 ;  /* 0x000000ffff637224 */ /* 0x000fc800078e006f */
[----:B------:R-:W-:-:S05]  /*21f20*/  FADD.FTZ R99, R96, R99 ;  /* 0x0000006360637221 */ /* 0x000fca0000010000 */
[----:B------:R-:W-:-:S07]  /*21f30*/  MOV R127, R99 ;  /* 0x00000063007f7202 */ /* 0x000fce0000000f00 */
[----:B------:R-:W-:Y:S05]  /*21f40*/  WARPSYNC.COLLECTIVE R110, `(.L_x_6724) ;  /* 0x000000006e087348 */ /* 0x000fea0003c00000 */
[----:B------:R0:W1:Y:S02]  /*21f50*/  SHFL.BFLY P2, R111, R127, R136, R137 ;  /* 0x0c0000887f6f7389 */ /* 0x0000640000040089 */
[----:B01----:R-:W-:Y:S05]  /*21f60*/  ENDCOLLECTIVE ;  /* 0x000000000000791b */ /* 0x003fea0003800000 */
.L_x_6724:
[----:B------:R-:W-:Y:S02]  /*21f70*/  IMAD.MOV.U32 R136, RZ, RZ, 0x4 ;  /* 0x00000004ff887424 */ /* 0x000fe400078e00ff */
[----:B------:R-:W-:-:S04]  /*21f80*/  IMAD.MOV.U32 R98, RZ, RZ, R111 ;  /* 0x000000ffff627224 */ /* 0x000fc800078e006f */
[----:B------:R-:W-:-:S05]  /*21f90*/  FADD.FTZ R98, R99, R98 ;  /* 0x0000006263627221 */ /* 0x000fca0000010000 */
[----:B------:R-:W-:-:S07]  /*21fa0*/  MOV R127, R98 ;  /* 0x00000062007f7202 */ /* 0x000fce0000000f00 */
[----:B------:R-:W-:Y:S05]  /*21fb0*/  WARPSYNC.COLLECTIVE R110, `(.L_x_6725) ;  /* 0x000000006e087348 */ /* 0x000fea0003c00000 */
[----:B------:R0:W1:Y:S02]  /*21fc0*/  SHFL.BFLY P2, R111, R127, R136, R137 ;  /* 0x0c0000887f6f7389 */ /* 0x0000640000040089 */
[----:B01----:R-:W-:Y:S05]  /*21fd0*/  ENDCOLLECTIVE ;  /* 0x000000000000791b */ /* 0x003fea0003800000 */
.L_x_6725:
[----:B------:R-:W-:Y:S02]  /*21fe0*/  IMAD.MOV.U32 R136, RZ, RZ, 0x8 ;  /* 0x00000008ff887424 */ /* 0x000fe400078e00ff */
[----:B------:R-:W-:-:S04]  /*21ff0*/  IMAD.MOV.U32 R109, RZ, RZ, R111 ;  /* 0x000000ffff6d7224 */ /* 0x000fc800078e006f */
[----:B------:R-:W-:-:S05]  /*22000*/  FADD.FTZ R109, R98, R109 ;  /* 0x0000006d626d7221 */ /* 0x000fca0000010000 */
[----:B------:R-:W-:-:S07]  /*22010*/  MOV R127, R109 ;  /* 0x0000006d007f7202 */ /* 0x000fce0000000f00 */
[----:B------:R-:W-:Y:S05]  /*22020*/  WARPSYNC.COLLECTIVE R110, `(.L_x_6726) ;  /* 0x000000006e087348 */ /* 0x000fea0003c00000 */
[----:B------:R0:W1:Y:S02]  /*22030*/  SHFL.BFLY P2, R111, R127, R136, R137 ;  /* 0x0c0000887f6f7389 */ /* 0x0000640000040089 */
[----:B01----:R-:W-:Y:S05]  /*22040*/  ENDCOLLECTIVE ;  /* 0x000000000000791b */ /* 0x003fea0003800000 */
.L_x_6726:
[----:B------:R-:W-:Y:S02]  /*22050*/  IMAD.MOV.U32 R136, RZ, RZ, 0x10 ;  /* 0x00000010ff887424 */ /* 0x000fe400078e00ff */
[----:B------:R-:W-:-:S04]  /*22060*/  IMAD.MOV.U32 R102, RZ, RZ, R111 ;  /* 0x000000ffff667224 */ /* 0x000fc800078e006f */
[----:B------:R-:W-:-:S05]  /*22070*/  FADD.FTZ R102, R109, R102 ;  /* 0x000000666d667221 */ /* 0x000fca0000010000 */
[----:B------:R-:W-:-:S07]  /*22080*/  MOV R127, R102 ;  /* 0x00000066007f7202 */ /* 0x000fce0000000f00 */
[----:B------:R-:W-:Y:S05]  /*22090*/  WARPSYNC.COLLECTIVE R110, `(.L_x_6727) ;  /* 0x000000006e087348 */ /* 0x000fea0003c00000 */
[----:B------:R0:W1:Y:S02]  /*220a0*/  SHFL.BFLY P2, R111, R127, R136, R137 ;  /* 0x0c0000887f6f7389 */ /* 0x0000640000040089 */
[----:B01----:R-:W-:Y:S05]  /*220b0*/  ENDCOLLECTIVE ;  /* 0x000000000000791b */ /* 0x003fea0003800000 */
.L_x_6727:
[----:B------:R-:W-:Y:S05]  /*220c0*/  BRA `(.L_x_6728) ;  /* 0xffffffec00987947 */ /* 0x000fea000383ffff */
.L_x_6729:
        /* <DEDUP_REMOVED lines=11> */
.L_x_22693:


//--------------------- .text._ZN10layer_norm31ln_parallel_residual_fwd_kernelINS_13Kernel_traitsI13__nv_bfloat16S2_fS2_fjLj1024ELj1ELj4ELj1ELj16ENS_18Kernel_traits_baseILj1024ES2_S2_fS2_fjLj128EEEEELb0ELb0ELb0EEEvNS_9FwdParamsE --------------------------
	.section	.text._ZN10layer_norm31ln_parallel_residual_fwd_kernelINS_13Kernel_traitsI13__nv_bfloat16S2_fS2_fjLj1024ELj1ELj4ELj1ELj16ENS_18Kernel_traits_baseILj1024ES2_S2_fS2_fjLj128EEEEELb0ELb0ELb0EEEvNS_9FwdParamsE,"ax",@progbits
	.align	128
        .global         _ZN10layer_norm31ln_parallel_residual_fwd_kernelINS_13Kernel_traitsI13__nv_bfloat16S2_fS2_fjLj1024ELj1ELj4ELj1ELj16ENS_18Kernel_traits_baseILj1024ES2_S2_fS2_fjLj128EEEEELb0ELb0ELb0EEEvNS_9FwdParamsE
        .type           _ZN10layer_norm31ln_parallel_residual_fwd_kernelINS_13Kernel_traitsI13__nv_bfloat16S2_fS2_fjLj1024ELj1ELj4ELj1ELj16ENS_18Kernel_traits_baseILj1024ES2_S2_fS2_fjLj128EEEEELb0ELb0ELb0EEEvNS_9FwdParamsE,@function
        .size           _ZN10layer_norm31ln_parallel_residual_fwd_kernelINS_13Kernel_traitsI13__nv_bfloat16S2_fS2_fjLj1024ELj1ELj4ELj1ELj16ENS_18Kernel_traits_baseILj1024ES2_S2_fS2_fjLj128EEEEELb0ELb0ELb0EEEvNS_9FwdParamsE,(.L_x_22694 - _ZN10layer_norm31ln_parallel_residual_fwd_kernelINS_13Kernel_traitsI13__nv_bfloat16S2_fS2_fjLj1024ELj1ELj4ELj1ELj16ENS_18Kernel_traits_baseILj1024ES2_S2_fS2_fjLj128EEEEELb0ELb0ELb0EEEvNS_9FwdParamsE)
        .other          _ZN10layer_norm31ln_parallel_residual_fwd_kernelINS_13Kernel_traitsI13__nv_bfloat16S2_fS2_fjLj1024ELj1ELj4ELj1ELj16ENS_18Kernel_traits_baseILj1024ES2_S2_fS2_fjLj128EEEEELb0ELb0ELb0EEEvNS_9FwdParamsE,@"STO_CUDA_ENTRY STV_DEFAULT"
_ZN10layer_norm31ln_parallel_residual_fwd_kernelINS_13Kernel_traitsI13__nv_bfloat16S2_fS2_fjLj1024ELj1ELj4ELj1ELj16ENS_18Kernel_traits_baseILj1024ES2_S2_fS2_fjLj128EEEEELb0ELb0ELb0EEEvNS_9FwdParamsE:
.text._ZN10layer_norm31ln_parallel_residual_fwd_kernelINS_13Kernel_traitsI13__nv_bfloat16S2_fS2_fjLj1024ELj1ELj4ELj1ELj16ENS_18Kernel_traits_baseILj1024ES2_S2_fS2_fjLj128EEEEELb0ELb0ELb0EEEvNS_9FwdParamsE:
[----:B------:R-:W-:Y:S01]  /*0000*/  LDC R1, c[0x0][0x37c] ;  /* 0x0000df00ff017b82 */ /* 0x000fe20000000800 */
[----:B------:R-:W0:Y:S01]  /*0010*/  S2R R114, SR_TID.X ;  /* 0x0000000000727919 */ /* 0x000e220000002100 */
[----:B------:R-:W1:Y:S06]  /*0020*/  LDCU.64 UR8, c[0x0][0x438] ;  /* 0x00008700ff0877ac */ /* 0x000e6c0008000a00 */
[----:B------:R-:W2:Y:S01]  /*0030*/  LDC R3, c[0x0][0x388] ;  /* 0x0000e200ff037b82 */ /* 0x000ea20000000800 */
[----:B------:R-:W-:Y:S01]  /*0040*/  BSSY.RECONVERGENT B0, `(.L_x_6730) ;  /* 0x0000104000007945 */ /* 0x000fe20003800200 */
[----:B------:R-:W3:Y:S06]  /*0050*/  LDCU.64 UR6, c[0x0][0x358] ;  /* 0x00006b00ff0677ac */ /* 0x000eec0008000a00 */
[----:B------:R-:W4:Y:S01]  /*0060*/  S2UR UR4, SR_CTAID.X ;  /* 0x00000000000479c3 */ /* 0x000f220000002500 */
[----:B-1----:R-:W-:-:S04]  /*0070*/  UISETP.NE.U32.AND UP0, UPT, UR8, URZ, UPT ;  /* 0x000000ff0800728c */ /* 0x002fc8000bf05070 */
[----:B------:R-:W-:Y:S01]  /*0080*/  UISETP.NE.AND.EX UP0, UPT, UR9, URZ, UPT, UP0 ;  /* 0x000000ff0900728c */ /* 0x000fe2000bf05300 */
[----:B--2---:R-:W-:-:S04]  /*0090*/  SHF.R.S32.HI R0, RZ, 0x1f, R3 ;  /* 0x0000001fff007819 */ /* 0x004fc80000011403 */
[----:B------:R-:W-:Y:S02]  /*00a0*/  LEA.HI R0, R0, R3, RZ, 0x3 ;  /* 0x0000000300007211 */ /* 0x000fe400078f18ff */
[C---:B0-----:R-:W-:Y:S01]  /*00b0*/  LOP3.LUT R115, R114.reuse, 0x1f, RZ, 0xc, !PT ;  /* 0x0000001f72737812 */ /* 0x041fe200078e0cff */
[----:B----4-:R-:W-:Y:S01]  /*00c0*/  USHF.L.U32 UR4, UR4, 0x2, URZ ;  /* 0x0000000204047899 */ /* 0x010fe200080006ff */
[----:B------:R-:W-:Y:S02]  /*00d0*/  SHF.R.U32.HI R116, RZ, 0x5, R114 ;  /* 0x00000005ff747819 */ /* 0x000fe40000011672 */
[----:B------:R-:W-:Y:S02]  /*00e0*/  LOP3.LUT R114, R114, 0x1f, RZ, 0xc0, !PT ;  /* 0x0000001f72727812 */ /* 0x000fe400078ec0ff */
[----:B------:R-:W-:Y:S02]  /*00f0*/  LEA.HI.SX32 R115, R0, R115, 0x1d ;  /* 0x0000007300737211 */ /* 0x000fe400078feaff */
[----:B------:R-:W-:-:S02]  /*0100*/  LOP3.LUT R116, R116, UR4, RZ, 0xfc, !PT ;  /* 0x0000000474747c12 */ /* 0x000fc4000f8efcff */
[----:B------:R-:W-:Y:S01]  /*0110*/  MOV R87, R114 ;  /* 0x0000007200577202 */ /* 0x000fe20000000f00 */
[----:B---3--:R-:W-:Y:S06]  /*0120*/  BRA.U UP0, `(.L_x_6731) ;  /* 0x0000000900087547 */ /* 0x008fec000b800000 */
        /* <DEDUP_REMOVED lines=9> */
[----:B------:R-:W2:Y:S01]  /*01c0*/  LDC.64 R26, c[0x0][0x3d0] ;  /* 0x0000f400ff1a7b82 */ /* 0x000ea20000000a00 */
[----:B0-----:R-:W-:-:S07]  /*01d0*/  @P0 IMAD.WIDE.U32 R2, R87, 0x10, R2 ;  /* 0x0000001057020825 */ /* 0x001fce00078e0002 */
[----:B------:R-:W0:Y:S01]  /*01e0*/  LDC.64 R28, c[0x0][0x3d8] ;  /* 0x0000f600ff1c7b82 */ /* 0x000e220000000a00 */
[----:B------:R-:W5:Y:S01]  /*01f0*/  @P0 LDG.E.128 R120, desc[UR6][R2.64] ;  /* 0x0000000602780981 */ /* 0x000f62000c1e1d00 */
[----:B-1----:R-:W-:-:S06]  /*0200*/  @P0 IMAD.WIDE.U32 R24, R87, 0x10, R24 ;  /* 0x0000001057180825 */ /* 0x002fcc00078e0018 */
[----:B------:R-:W1:Y:S01]  /*0210*/  LDC.64 R30, c[0x0][0x3d0] ;  /* 0x0000f400ff1e7b82 */ /* 0x000e620000000a00 */
[----:B------:R-:W-:-:S07]  /*0220*/  @P0 LOP3.LUT R87, R87, 0x20, RZ, 0xfc, !PT ;  /* 0x0000002057570812 */ /* 0x000fce00078efcff */
[----:B------:R-:W3:Y:S01]  /*0230*/  LDC.64 R32, c[0x0][0x3d8] ;  /* 0x0000f600ff207b82 */ /* 0x000ee20000000a00 */
[----:B------:R-:W-:Y:S01]  /*0240*/  ISETP.GE.U32.AND P3, PT, R115, 0x80, PT ;  /* 0x000000807300780c */ /* 0x000fe20003f66070 */
[----:B--2---:R-:W-:-:S04]  /*0250*/  @P1 IMAD.WIDE.U32 R26, R87, 0x10, R26 ;  /* 0x00000010571a1825 */ /* 0x004fc800078e001a */
[----:B------:R-:W-:Y:S01]  /*0260*/  HFMA2 R46, -RZ, RZ, 0, 0 ;  /* 0x00000000ff2e7431 */ /* 0x000fe200000001ff */
[----:B------:R-:W5:Y:S01]  /*0270*/  @P0 LDG.E.128 R4, desc[UR6][R24.64] ;  /* 0x0000000618040981 */ /* 0x000f62000c1e1d00 */
[C---:B0-----:R-:W-:Y:S01]  /*0280*/  @P1 IMAD.WIDE.U32 R28, R87.reuse, 0x10, R28 ;  /* 0x00000010571c1825 */ /* 0x041fe200078e001c */
[----:B------:R-:W-:Y:S02]  /*0290*/  @P1 IADD3 R87, PT, PT, R87, 0x20, RZ ;  /* 0x0000002057571810 */ /* 0x000fe40007ffe0ff */
[----:B------:R0:W5:Y:S01]  /*02a0*/  @P1 LDG.E.128 R8, desc[UR6][R26.64] ;  /* 0x000000061a081981 */ /* 0x000162000c1e1d00 */
[----:B------:R-:W-:Y:S01]  /*02b0*/  CS2R R44, SRZ ;  /* 0x00000000002c7805 */ /* 0x000fe2000001ff00 */
[----:B------:R-:W-:Y:S01]  /*02c0*/  IMAD.MOV.U32 R42, RZ, RZ, RZ ;  /* 0x000000ffff2a7224 */ /* 0x000fe200078e00ff */
[----:B------:R-:W-:Y:S01]  /*02d0*/  CS2R R40, SRZ ;  /* 0x0000000000287805 */ /* 0x000fe2000001ff00 */
[----:B------:R2:W5:Y:S01]  /*02e0*/  @P1 LDG.E.128 R12, desc[UR6][R28.64] ;  /* 0x000000061c0c1981 */ /* 0x000562000c1e1d00 */
[----:B-1----:R-:W-:Y:S01]  /*02f0*/  @P2 IMAD.WIDE.U32 R30, R87, 0x10, R30 ;  /* 0x00000010571e2825 */ /* 0x002fe200078e001e */
[----:B------:R-:W-:-:S02]  /*0300*/  MOV R38, RZ ;  /* 0x000000ff00267202 */ /* 0x000fc40000000f00 */
[----:B------:R-:W-:Y:S01]  /*0310*/  CS2R R36, SRZ ;  /* 0x0000000000247805 */ /* 0x000fe2000001ff00 */
[----:B---3--:R-:W-:Y:S01]  /*0320*/  @P2 IMAD.WIDE.U32 R32, R87, 0x10, R32 ;  /* 0x0000001057202825 */ /* 0x008fe200078e0020 */
[----:B------:R1:W5:Y:S01]  /*0330*/  @P2 LDG.E.128 R16, desc[UR6][R30.64] ;  /* 0x000000061e102981 */ /* 0x000362000c1e1d00 */
[----:B0-----:R-:W-:Y:S02]  /*0340*/  CS2R R26, SRZ ;  /* 0x00000000001a7805 */ /* 0x001fe4000001ff00 */
[----:B------:R-:W-:Y:S02]  /*0350*/  CS2R R24, SRZ ;  /* 0x0000000000187805 */ /* 0x000fe4000001ff00 */
[----:B--2---:R-:W-:Y:S01]  /*0360*/  CS2R R28, SRZ ;  /* 0x00000000001c7805 */ /* 0x004fe2000001ff00 */
[----:B------:R0:W5:Y:S01]  /*0370*/  @P2 LDG.E.128 R20, desc[UR6][R32.64] ;  /* 0x0000000620142981 */ /* 0x000162000c1e1d00 */
[----:B------:R-:W-:Y:S02]  /*0380*/  CS2R R34, SRZ ;  /* 0x0000000000227805 */ /* 0x000fe4000001ff00 */
[----:B------:R-:W-:Y:S01]  /*0390*/  @P0 MOV R39, RZ ;  /* 0x000000ff00270202 */ /* 0x000fe20000000f00 */
[----:B------:R-:W-:Y:S01]  /*03a0*/  @P2 IMAD.MOV.U32 R47, RZ, RZ, RZ ;  /* 0x000000ffff2f2224 */ /* 0x000fe200078e00ff */
[----:B------:R-:W-:-:S02]  /*03b0*/  @P1 MOV R43, RZ ;  /* 0x000000ff002b1202 */ /* 0x000fc40000000f00 */
[----:B-1----:R-:W-:Y:S02]  /*03c0*/  CS2R R30, SRZ ;  /* 0x00000000001e7805 */ /* 0x002fe4000001ff00 */
[----:B------:R-:W-:Y:S02]  /*03d0*/  @P2 IADD3 R87, PT, PT, R87, 0x20, RZ ;  /* 0x0000002057572810 */ /* 0x000fe40007ffe0ff */
[----:B0-----:R-:W-:Y:S01]  /*03e0*/  CS2R R32, SRZ ;  /* 0x0000000000207805 */ /* 0x001fe2000001ff00 */
[----:B------:R-:W-:Y:S06]  /*03f0*/  @!P3 BRA `(.L_x_6733) ;  /* 0x0000000c0020b947 */ /* 0x000fec0003800000 */
        /* <DEDUP_REMOVED lines=23> */
.L_x_6732:
[C---:B------:R-:W-:Y:S01]  /*0570*/  ISETP.GE.U32.AND P0, PT, R115.reuse, 0x20, PT ;  /* 0x000000207300780c */ /* 0x040fe20003f06070 */
[----:B------:R-:W0:Y:S01]  /*0580*/  LDC.64 R36, c[0x0][0x3d0] ;  /* 0x0000f400ff247b82 */ /* 0x000e220000000a00 */
[C---:B------:R-:W-:Y:S02]  /*0590*/  ISETP.GE.U32.AND P1, PT, R115.reuse, 0x40, PT ;  /* 0x000000407300780c */ /* 0x040fe40003f26070 */
[----:B------:R-:W-:-:S05]  /*05a0*/  ISETP.GE.U32.AND P2, PT, R115, 0x60, PT ;  /* 0x000000607300780c */ /* 0x000fca0003f46070 */
[----:B------:R-:W1:Y:S08]  /*05b0*/  LDC.64 R40, c[0x0][0x3d8] ;  /* 0x0000f600ff287b82 */ /* 0x000e700000000a00 */
[----:B------:R-:W2:Y:S08]  /*05c0*/  @P0 LDC.64 R2, c[0x0][0x440] ;  /* 0x00011000ff020b82 */ /* 0x000eb00000000a00 */
[----:B------:R-:W3:Y:S01]  /*05d0*/  LDC.64 R44, c[0x0][0x3d0] ;  /* 0x0000f400ff2c7b82 */ /* 0x000ee20000000a00 */
[----:B0-----:R-:W-:-:S07]  /*05e0*/  @P0 IMAD.WIDE.U32 R36, R87, 0x10, R36 ;  /* 0x0000001057240825 */ /* 0x001fce00078e0024 */
[----:B------:R-:W0:Y:S01]  /*05f0*/  LDC.64 R48, c[0x0][0x3d8] ;  /* 0x0000f600ff307b82 */ /* 0x000e220000000a00 */
[----:B-1----:R-:W-:-:S07]  /*0600*/  @P0 IMAD.WIDE.U32 R40, R87, 0x10, R40 ;  /* 0x0000001057280825 */ /* 0x002fce00078e0028 */
[----:B------:R-:W1:Y:S01]  /*0610*/  LDC.64 R52, c[0x0][0x3d0] ;  /* 0x0000f400ff347b82 */ /* 0x000e620000000a00 */
[C---:B--2---:R-:W-:Y:S01]  /*0620*/  @P0 IMAD.WIDE.U32 R2, R87.reuse, 0x10, R2 ;  /* 0x0000001057020825 */ /* 0x044fe200078e0002 */
[----:B------:R-:W-:-:S06]  /*0630*/  @P0 LOP3.LUT R87, R87, 0x20, RZ, 0xfc, !PT ;  /* 0x0000002057570812 */ /* 0x000fcc00078efcff */
[----:B------:R-:W2:Y:S01]  /*0640*/  LDC.64 R54, c[0x0][0x3d8] ;  /* 0x0000f600ff367b82 */ /* 0x000ea20000000a00 */
[C---:B---3--:R-:W-:Y:S01]  /*0650*/  @P1 IMAD.WIDE.U32 R44, R87.reuse, 0x10, R44 ;  /* 0x00000010572c1825 */ /* 0x048fe200078e002c */
[----:B------:R-:W5:Y:S06]  /*0660*/  @P0 LD.E.128 R32, desc[UR6][R2.64] ;  /* 0x0000000602200980 */ /* 0x000f6c000c101d00 */
[----:B------:R-:W3:Y:S01]  /*0670*/  @P1 LDC.64 R50, c[0x0][0x440] ;  /* 0x00011000ff321b82 */ /* 0x000ee20000000a00 */
[----:B0-----:R-:W-:Y:S01]  /*0680*/  @P1 IMAD.WIDE.U32 R48, R87, 0x10, R48 ;  /* 0x0000001057301825 */ /* 0x001fe200078e0030 */
[----:B------:R-:W-:-:S03]  /*0690*/  ISETP.GE.U32.AND P3, PT, R115, 0x80, PT ;  /* 0x000000807300780c */ /* 0x000fc60003f66070 */
[----:B------:R-:W-:Y:S01]  /*06a0*/  HFMA2 R46, -RZ, RZ, 0, 0 ;  /* 0x00000000ff2e7431 */ /* 0x000fe200000001ff */
[----:B------:R-:W5:Y:S02]  /*06b0*/  @P0 LDG.E.128 R120, desc[UR6][R36.64] ;  /* 0x0000000624780981 */ /* 0x000f64000c1e1d00 */
[----:B------:R-:W0:Y:S02]  /*06c0*/  @P2 LDC.64 R56, c[0x0][0x440] ;  /* 0x00011000ff382b82 */ /* 0x000e240000000a00 */
[----:B------:R-:W5:Y:S01]  /*06d0*/  @P1 LDG.E.128 R12, desc[UR6][R48.64] ;  /* 0x00000006300c1981 */ /* 0x000f62000c1e1d00 */
[----:B------:R-:W-:Y:S01]  /*06e0*/  MOV R42, RZ ;  /* 0x000000ff002a7202 */ /* 0x000fe20000000f00 */
[----:B------:R-:W-:Y:S01]  /*06f0*/  IMAD.MOV.U32 R38, RZ, RZ, RZ ;  /* 0x000000ffff267224 */ /* 0x000fe200078e00ff */
[----:B------:R-:W-:Y:S01]  /*0700*/  @P0 MOV R39, RZ ;  /* 0x000000ff00270202 */ /* 0x000fe20000000f00 */
[----:B------:R-:W5:Y:S01]  /*0710*/  @P0 LDG.E.128 R4, desc[UR6][R40.64] ;  /* 0x0000000628040981 */ /* 0x000f62000c1e1d00 */
[----:B------:R-:W-:-:S02]  /*0720*/  @P1 MOV R43, RZ ;  /* 0x000000ff002b1202 */ /* 0x000fc40000000f00 */
[----:B------:R-:W-:Y:S01]  /*0730*/  @P2 MOV R47, RZ ;  /* 0x000000ff002f2202 */ /* 0x000fe20000000f00 */
[----:B------:R4:W5:Y:S01]  /*0740*/  @P1 LDG.E.128 R8, desc[UR6][R44.64] ;  /* 0x000000062c081981 */ /* 0x000962000c1e1d00 */
[C---:B---3--:R-:W-:Y:S01]  /*0750*/  @P1 IMAD.WIDE.U32 R50, R87.reuse, 0x10, R50 ;  /* 0x0000001057321825 */ /* 0x048fe200078e0032 */
[----:B------:R-:W-:-:S04]  /*0760*/  @P1 IADD3 R87, PT, PT, R87, 0x20, RZ ;  /* 0x0000002057571810 */ /* 0x000fc80007ffe0ff */
[----:B------:R3:W5:Y:S01]  /*0770*/  @P1 LD.E.128 R28, desc[UR6][R50.64] ;  /* 0x00000006321c1980 */ /* 0x000762000c101d00 */
[----:B-1----:R-:W-:-:S04]  /*0780*/  @P2 IMAD.WIDE.U32 R52, R87, 0x10, R52 ;  /* 0x0000001057342825 */ /* 0x002fc800078e0034 */
[C---:B--2---:R-:W-:Y:S01]  /*0790*/  @P2 IMAD.WIDE.U32 R54, R87.reuse, 0x10, R54 ;  /* 0x0000001057362825 */ /* 0x044fe200078e0036 */
[----:B------:R3:W5:Y:S03]  /*07a0*/  @P2 LDG.E.128 R16, desc[UR6][R52.64] ;  /* 0x0000000634102981 */ /* 0x000766000c1e1d00 */
[----:B0-----:R-:W-:Y:S01]  /*07b0*/  @P2 IMAD.WIDE.U32 R56, R87, 0x10, R56 ;  /* 0x0000001057382825 */ /* 0x001fe200078e0038 */
[----:B------:R3:W5:Y:S04]  /*07c0*/  @P2 LDG.E.128 R20, desc[UR6][R54.64] ;  /* 0x0000000636142981 */ /* 0x000768000c1e1d00 */
[----:B------:R3:W5:Y:S01]  /*07d0*/  @P2 LD.E.128 R24, desc[UR6][R56.64] ;  /* 0x0000000638182980 */ /* 0x000762000c101d00 */
[----:B----4-:R-:W-:-:S02]  /*07e0*/  CS2R R44, SRZ ;  /* 0x00000000002c7805 */ /* 0x010fc4000001ff00 */
[----:B------:R-:W-:Y:S02]  /*07f0*/  CS2R R40, SRZ ;  /* 0x0000000000287805 */ /* 0x000fe4000001ff00 */
[----:B------:R-:W-:Y:S01]  /*0800*/  CS2R R36, SRZ ;  /* 0x0000000000247805 */ /* 0x000fe2000001ff00 */
[----:B------:R-:W-:Y:S01]  /*0810*/  @P2 VIADD R87, R87, 0x20 ;  /* 0x0000002057572836 */ /* 0x000fe20000000000 */
[----:B------:R-:W-:Y:S06]  /*0820*/  @!P3 BRA `(.L_x_6733) ;  /* 0x000000080014b947 */ /* 0x000fec0003800000 */
[----:B------:R-:W0:Y:S08]  /*0830*/  LDC.64 R48, c[0x0][0x3d0] ;  /* 0x0000f400ff307b82 */ /* 0x000e300000000a00 */
[----:B---3--:R-:W1:Y:S08]  /*0840*/  LDC.64 R52, c[0x0][0x3d8] ;  /* 0x0000f600ff347b82 */ /* 0x008e700000000a00 */
        /* <DEDUP_REMOVED lines=16> */
.L_x_6731:
        /* <DEDUP_REMOVED lines=61> */
.L_x_6734:
        /* <DEDUP_REMOVED lines=8> */
[----:B0-----:R-:W-:-:S07]  /*0da0*/  @P0 IMAD.WIDE.U32 R24, R87, 0x10, R2 ;  /* 0x0000001057180825 */ /* 0x001fce00078e0002 */
        /* <DEDUP_REMOVED lines=21> */
[----:B------:R3:W5:Y:S04]  /*0f00*/  @P0 LDG.E.128 R120, desc[UR6][R24.64] ;  /* 0x0000000618780981 */ /* 0x000768000c1e1d00 */
[----:B------:R-:W5:Y:S01]  /*0f10*/  @P2 LDG.E.128 R20, desc[UR6][R78.64] ;  /* 0x000000064e142981 */ /* 0x000f62000c1e1d00 */
[----:B------:R-:W4:Y:S01]  /*0f20*/  @P3 LDC.64 R82, c[0x0][0x438] ;  /* 0x00010e00ff523b82 */ /* 0x000f220000000a00 */
[C---:B0-----:R-:W-:Y:S01]  /*0f30*/  @P2 IMAD.WIDE.U32 R76, R87.reuse, 0x10, R76 ;  /* 0x00000010574c2825 */ /* 0x041fe200078e004c */
[----:B------:R-:W-:Y:S01]  /*0f40*/  @P2 IADD3 R87, PT, PT, R87, 0x20, RZ ;  /* 0x0000002057572810 */ /* 0x000fe20007ffe0ff */
[----:B------:R0:W5:Y:S04]  /*0f50*/  @P0 LD.E.128 R36, desc[UR6][R28.64] ;  /* 0x000000061c240980 */ /* 0x000168000c101d00 */
[----:B------:R-:W5:Y:S01]  /*0f60*/  @P2 LD.E.128 R44, desc[UR6][R76.64] ;  /* 0x000000064c2c2980 */ /* 0x000f62000c101d00 */
[----:B-1----:R-:W-:Y:S01]  /*0f70*/  @P3 IMAD.WIDE.U32 R2, R87, 0x10, R80 ;  /* 0x0000001057023825 */ /* 0x002fe200078e0050 */
[----:B------:R-:W-:-:S02]  /*0f80*/  MOV R34, RZ ;  /* 0x000000ff00227202 */ /* 0x000fc40000000f00 */
[----:B------:R-:W-:Y:S01]  /*0f90*/  @P3 CS2R R62, SRZ ;  /* 0x00000000003e3805 */ /* 0x000fe2000001ff00 */
[----:B------:R1:W5:Y:S04]  /*0fa0*/  @P0 LDG.E.128 R4, desc[UR6][R32.64] ;  /* 0x0000000620040981 */ /* 0x000368000c1e1d00 */
[----:B------:R0:W5:Y:S01]  /*0fb0*/  @P3 LDG.E.128 R48, desc[UR6][R2.64] ;  /* 0x0000000602303981 */ /* 0x000162000c1e1d00 */
[----:B--2---:R-:W-:-:S05]  /*0fc0*/  @P3 IMAD.WIDE.U32 R66, R87, 0x10, R84 ;  /* 0x0000001057423825 */ /* 0x004fca00078e0054 */
[----:B------:R2:W5:Y:S01]  /*0fd0*/  @P3 LDG.E.128 R52, desc[UR6][R66.64] ;  /* 0x0000000642343981 */ /* 0x000562000c1e1d00 */
[----:B----4-:R-:W-:-:S05]  /*0fe0*/  @P3 IMAD.WIDE.U32 R64, R87, 0x10, R82 ;  /* 0x0000001057403825 */ /* 0x010fca00078e0052 */
[----:B------:R2:W5:Y:S01]  /*0ff0*/  @P3 LD.E.128 R56, desc[UR6][R64.64] ;  /* 0x0000000640383980 */ /* 0x000562000c101d00 */
[----:B------:R-:W-:Y:S01]  /*1000*/  IMAD.MOV.U32 R26, RZ, RZ, RZ ;  /* 0x000000ffff1a7224 */ /* 0x000fe200078e00ff */
[----:B---3--:R-:W-:Y:S02]  /*1010*/  CS2R R24, SRZ ;  /* 0x0000000000187805 */ /* 0x008fe4000001ff00 */
[----:B0-----:R-:W-:Y:S02]  /*1020*/  CS2R R28, SRZ ;  /* 0x00000000001c7805 */ /* 0x001fe4000001ff00 */
[----:B-1----:R-:W-:Y:S02]  /*1030*/  CS2R R32, SRZ ;  /* 0x0000000000207805 */ /* 0x002fe4000001ff00 */
[----:B------:R-:W-:Y:S02]  /*1040*/  @P0 MOV R35, RZ ;  /* 0x000000ff00230202 */ /* 0x000fe40000000f00 */
[----:B------:R-:W-:Y:S01]  /*1050*/  @P3 CS2R R60, SRZ ;  /* 0x00000000003c3805 */ /* 0x000fe2000001ff00 */
[----:B------:R-:W-:Y:S01]  /*1060*/  @P1 IMAD.MOV.U32 R31, RZ, RZ, RZ ;  /* 0x000000ffff1f1224 */ /* 0x000fe200078e00ff */
[----:B--2---:R-:W-:-:S07]  /*1070*/  @P2 MOV R27, RZ ;  /* 0x000000ff001b2202 */ /* 0x004fce0000000f00 */
.L_x_6733:
[----:B------:R-:W-:Y:S05]  /*1080*/  BSYNC.RECONVERGENT B0 ;  /* 0x0000000000007941 */ /* 0x000fea0003800200 */
.L_x_6730:
        /* <DEDUP_REMOVED lines=71> */
[----:B012-4-:R-:W-:-:S07]  /*1500*/  PRMT R188, R120, 0x7632, R188 ;  /* 0x0000763278bc7816 */ /* 0x017fce00000000bc */
.L_x_6768:
        /* <DEDUP_REMOVED lines=19> */
[----:B------:R0:W5:Y:S04]  /*1640*/  @P1 LDG.E.128 R64, desc[UR6][R72.64] ;  /* 0x0000000648401981 */ /* 0x000168000c1e1d00 */
        /* <DEDUP_REMOVED lines=20> */
.L_x_6738:
[----:B-----5:R-:W-:Y:S02]  /*1790*/  PRMT R0, R88, 0x7632, R0 ;  /* 0x0000763258007816 */ /* 0x020fe40000000000 */
[C---:B------:R-:W-:Y:S01]  /*17a0*/  PRMT R2, R89.reuse, 0x7632, R2 ;  /* 0x0000763259027816 */ /* 0x040fe20000000002 */
[----:B------:R-:W-:Y:S01]  /*17b0*/  IMAD.U32 R89, R89, 0x10000, RZ ;  /* 0x0001000059597824 */ /* 0x000fe200078e00ff */
[----:B------:R-:W-:Y:S02]  /*17c0*/  PRMT R72, R90, 0x7632, R72 ;  /* 0x000076325a487816 */ /* 0x000fe40000000048 */
[C---:B------:R-:W-:Y:S01]  /*17d0*/  PRMT R74, R91.reuse, 0x7632, R74 ;  /* 0x000076325b4a7816 */ /* 0x040fe2000000004a */
        /* <DEDUP_REMOVED lines=15> */
[----:B------:R-:W-:Y:S06]  /*18d0*/  BRA `(.L_x_6739) ;  /* 0x0000000400307947 */ /* 0x000fec0003800000 */
.L_x_6737:
[----:B------:R-:W-:-:S04]  /*18e0*/  UISETP.NE.U32.AND UP0, UPT, UR8, URZ, UPT ;  /* 0x000000ff0800728c */ /* 0x000fc8000bf05070 */
[----:B------:R-:W-:-:S09]  /*18f0*/  UISETP.NE.AND.EX UP0, UPT, UR9, URZ, UPT, UP0 ;  /* 0x000000ff0900728c */ /* 0x000fd2000bf05300 */
[----:B------:R-:W-:Y:S05]  /*1900*/  BRA.U UP0, `(.L_x_6740) ;  /* 0x0000000100847547 */ /* 0x000fea000b800000 */
[C---:B-----5:R-:W-:Y:S02]  /*1910*/  PRMT R75, R88.reuse, 0x7632, R75 ;  /* 0x00007632584b7816 */ /* 0x060fe4000000004b */
[----:B------:R-:W-:Y:S01]  /*1920*/  SHF.L.U32 R3, R88, 0x10, RZ ;  /* 0x0000001058037819 */ /* 0x000fe200000006ff */
[----:B------:R-:W-:Y:S01]  /*1930*/  IMAD.U32 R88, R126, 0x10000, RZ ;  /* 0x000100007e587824 */ /* 0x000fe200078e00ff */
[----:B------:R-:W-:Y:S02]  /*1940*/  SHF.L.U32 R73, R90, 0x10, RZ ;  /* 0x000000105a497819 */ /* 0x000fe400000006ff */
[C---:B------:R-:W-:Y:S02]  /*1950*/  SHF.L.U32 R72, R124.reuse, 0x10, RZ ;  /* 0x000000107c487819 */ /* 0x040fe400000006ff */
        /* <DEDUP_REMOVED lines=24> */
[----:B------:R-:W-:Y:S01]  /*1ae0*/  FADD.FTZ R75, R89, R2 ;  /* 0x00000002594b7221 */ /* 0x000fe20000010000 */
[----:B------:R-:W-:Y:S02]  /*1af0*/  FADD.FTZ R89, R104, R3 ;  /* 0x0000000368597221 */ /* 0x000fe40000010000 */
[----:B------:R-:W-:Y:S01]  /*1b00*/  FADD.FTZ R91, R106, R91 ;  /* 0x0000005b6a5b7221 */ /* 0x000fe20000010000 */
[----:B------:R-:W-:Y:S06]  /*1b10*/  BRA `(.L_x_6739) ;  /* 0x0000000000a07947 */ /* 0x000fec0003800000 */
.L_x_6740:
[----:B-----5:R-:W-:Y:S01]  /*1b20*/  PRMT R73, R88, 0x7632, R73 ;  /* 0x0000763258497816 */ /* 0x020fe20000000049 */
        /* <DEDUP_REMOVED lines=8> */
[----:B------:R-:W-:Y:S01]  /*1bb0*/  PRMT R106, R91, 0x7632, R106 ;  /* 0x000076325b6a7816 */ /* 0x000fe2000000006a */
[--C-:B------:R-:W-:Y:S01]  /*1bc0*/  FADD.FTZ R89, R89, R0.reuse ;  /* 0x0000000059597221 */ /* 0x100fe20000010000 */
[----:B------:R-:W-:-:S02]  /*1bd0*/  PRMT R0, R124, 0x7632, R0 ;  /* 0x000076327c007816 */ /* 0x000fc40000000000 */
[----:B------:R-:W-:Y:S02]  /*1be0*/  PRMT R2, R125, 0x7632, R2 ;  /* 0x000076327d027816 */ /* 0x000fe40000000002 */
[----:B------:R-:W-:Y:S01]  /*1bf0*/  PRMT R3, R126, 0x7632, R3 ;  /* 0x000076327e037816 */ /* 0x000fe20000000003 */
[----:B------:R-:W-:Y:S01]  /*1c00*/  IMAD.U32 R0, R0, 0x10000, RZ ;  /* 0x0001000000007824 */ /* 0x000fe200078e00ff */
[----:B------:R-:W-:Y:S02]  /*1c10*/  PRMT R72, R127, 0x7632, R72 ;  /* 0x000076327f487816 */ /* 0x000fe40000000048 */
[----:B------:R-:W-:Y:S01]  /*1c20*/  SHF.L.U32 R107, R91, 0x10, RZ ;  /* 0x000000105b6b7819 */ /* 0x000fe200000006ff */
[----:B------:R-:W-:Y:S01]  /*1c30*/  IMAD.U32 R3, R3, 0x10000, RZ ;  /* 0x0001000003037824 */ /* 0x000fe200078e00ff */
[----:B------:R-:W-:Y:S02]  /*1c40*/  SHF.L.U32 R90, R90, 0x10, RZ ;  /* 0x000000105a5a7819 */ /* 0x000fe400000006ff */
[----:B------:R-:W-:-:S02]  /*1c50*/  SHF.L.U32 R88, R127, 0x10, RZ ;  /* 0x000000107f587819 */ /* 0x000fc400000006ff */
        /* <DEDUP_REMOVED lines=16> */
[----:B------:R-:W-:Y:S01]  /*1d60*/  FADD.FTZ R72, R64, R75 ;  /* 0x0000004b40487221 */ /* 0x000fe20000010000 */
[----:B------:R-:W-:Y:S01]  /*1d70*/  FADD.FTZ R75, R67, R2 ;  /* 0x00000002434b7221 */ /* 0x000fe20000010000 */
[----:B------:R-:W-:Y:S01]  /*1d80*/  FADD.FTZ R89, R69, R104 ;  /* 0x0000006845597221 */ /* 0x000fe20000010000 */
[----:B------:R-:W-:-:S07]  /*1d90*/  FADD.FTZ R91, R71, R106 ;  /* 0x0000006a475b7221 */ /* 0x000fce0000010000 */
.L_x_6739:
[----:B------:R-:W0:Y:S01]  /*1da0*/  LDC.64 R2, c[0x0][0x3a8] ;  /* 0x0000ea00ff027b82 */ /* 0x000e220000000a00 */
[C---:B------:R-:W-:Y:S01]  /*1db0*/  IADD3 R0, PT, PT, R189.reuse, 0x20, RZ ;  /* 0x00000020bd007810 */ /* 0x040fe20007ffe0ff */
[----:B0-----:R-:W-:-:S05]  /*1dc0*/  IMAD.WIDE.U32 R2, R189, 0x20, R2 ;  /* 0x00000020bd027825 */ /* 0x001fca00078e0002 */
[----:B------:R0:W-:Y:S04]  /*1dd0*/  STG.E.128 desc[UR6][R2.64], R72 ;  /* 0x0000004802007986 */ /* 0x0001e8000c101d06 */
[----:B------:R0:W-:Y:S02]  /*1de0*/  STG.E.128 desc[UR6][R2.64+0x10], R88 ;  /* 0x0000105802007986 */ /* 0x0001e4000c101d06 */
.L_x_6736:
[----:B------:R-:W-:Y:S05]  /*1df0*/  BSYNC.RECONVERGENT B0 ;  /* 0x0000000000007941 */ /* 0x000fea0003800200 */
.L_x_6735:
        /* <DEDUP_REMOVED lines=18> */
[----:B------:R-:W-:Y:S05]  /*1f20*/  @!P0 BRA `(.L_x_6743) ;  /* 0x00000004002c8947 */ /* 0x000fea0003800000 */
[----:B------:R-:W-:Y:S05]  /*1f30*/  @!P1 BRA `(.L_x_6744) ;  /* 0x0000000000a49947 */ /* 0x000fea0003800000 */
[C---:B0----5:R-:W-:Y:S01]  /*1f40*/  PRMT R2, R92.reuse, 0x7632, R2 ;  /* 0x000076325c027816 */ /* 0x061fe20000000002 */
[----:B------:R-:W-:Y:S01]  /*1f50*/  IMAD.U32 R92, R92, 0x10000, RZ ;  /* 0x000100005c5c7824 */ /* 0x000fe200078e00ff */
[----:B------:R-:W-:Y:S01]  /*1f60*/  PRMT R76, R93, 0x7632, R76 ;  /* 0x000076325d4c7816 */ /* 0x000fe2000000004c */
[----:B------:R-:W-:Y:S01]  /*1f70*/  IMAD.U32 R78, R125, 0x10000, RZ ;  /* 0x000100007d4e7824 */ /* 0x000fe200078e00ff */
        /* <DEDUP_REMOVED lines=11> */
[----:B------:R-:W-:Y:S02]  /*2030*/  PRMT R92, R126, 0x7632, R92 ;  /* 0x000076327e5c7816 */ /* 0x000fe4000000005c */
[----:B------:R-:W-:Y:S02]  /*2040*/  PRMT R3, R124, 0x7632, R3 ;  /* 0x000076327c037816 */ /* 0x000fe40000000003 */
[----:B------:R-:W-:Y:S02]  /*2050*/  PRMT R78, R125, 0x7632, R78 ;  /* 0x000076327d4e7816 */ /* 0x000fe4000000004e */
[C---:B------:R-:W-:Y:S02]  /*2060*/  PRMT R94, R127.reuse, 0x7632, R94 ;  /* 0x000076327f5e7816 */ /* 0x040fe4000000005e */
[----:B------:R-:W-:-:S02]  /*2070*/  SHF.L.U32 R108, R127, 0x10, RZ ;  /* 0x000000107f6c7819 */ /* 0x000fc400000006ff */
[----:B------:R-:W-:Y:S02]  /*2080*/  SHF.L.U32 R105, R92, 0x10, RZ ;  /* 0x000000105c697819 */ /* 0x000fe400000006ff */
[----:B------:R-:W-:Y:S01]  /*2090*/  SHF.L.U32 R3, R3, 0x10, RZ ;  /* 0x0000001003037819 */ /* 0x000fe200000006ff */
[----:B------:R-:W-:Y:S01]  /*20a0*/  FADD.FTZ R107, R108, R107 ;  /* 0x0000006b6c6b7221 */ /* 0x000fe20000010000 */
        /* <DEDUP_REMOVED lines=17> */
[----:B------:R-:W-:Y:S06]  /*21c0*/  BRA `(.L_x_6745) ;  /* 0x00000004000c7947 */ /* 0x000fec0003800000 */
.L_x_6744:
[C---:B-----5:R-:W-:Y:S01]  /*21d0*/  PRMT R104, R92.reuse, 0x7632, R104 ;  /* 0x000076325c687816 */ /* 0x060fe20000000068 */
[----:B0-----:R-:W-:Y:S01]  /*21e0*/  IMAD.U32 R76, R92, 0x10000, RZ ;  /* 0x000100005c4c7824 */ /* 0x001fe200078e00ff */
[----:B------:R-:W-:Y:S01]  /*21f0*/  SHF.L.U32 R78, R93, 0x10, RZ ;  /* 0x000000105d4e7819 */ /* 0x000fe200000006ff */
[----:B------:R-:W-:Y:S01]  /*2200*/  IMAD.U32 R77, R125, 0x10000, RZ ;  /* 0x000100007d4d7824 */ /* 0x000fe200078e00ff */
[----:B------:R-:W-:Y:S01]  /*2210*/  SHF.L.U32 R92, R94, 0x10, RZ ;  /* 0x000000105e5c7819 */ /* 0x000fe200000006ff */
        /* <DEDUP_REMOVED lines=25> */
[----:B------:R-:W-:-:S03]  /*23b0*/  FADD.FTZ R93, R104, R93 ;  /* 0x0000005d685d7221 */ /* 0x000fc60000010000 */
[----:B------:R-:W-:Y:S01]  /*23c0*/  FADD.FTZ R95, R110, R95 ;  /* 0x0000005f6e5f7221 */ /* 0x000fe20000010000 */
[----:B------:R-:W-:Y:S06]  /*23d0*/  BRA `(.L_x_6745) ;  /* 0x0000000000887947 */ /* 0x000fec0003800000 */
.L_x_6743:
[----:B------:R-:W-:Y:S05]  /*23e0*/  @!P1 BRA `(.L_x_6746) ;  /* 0x0000000000549947 */ /* 0x000fea0003800000 */
[C---:B0----5:R-:W-:Y:S01]  /*23f0*/  PRMT R2, R92.reuse, 0x7632, R2 ;  /* 0x000076325c027816 */ /* 0x061fe20000000002 */
        /* <DEDUP_REMOVED lines=19> */
[----:B------:R-:W-:Y:S06]  /*2530*/  BRA `(.L_x_6745) ;  /* 0x0000000000307947 */ /* 0x000fec0003800000 */
.L_x_6746:
[C---:B0----5:R-:W-:Y:S01]  /*2540*/  PRMT R77, R92.reuse, 0x7632, R77 ;  /* 0x000076325c4d7816 */ /* 0x061fe2000000004d */
        /* <DEDUP_REMOVED lines=11> */
.L_x_6745:
[----:B------:R-:W0:Y:S02]  /*2600*/  LDC.64 R2, c[0x0][0x3a8] ;  /* 0x0000ea00ff027b82 */ /* 0x000e240000000a00 */
[----:B0-----:R-:W-:-:S04]  /*2610*/  IMAD.WIDE.U32 R2, R0, 0x20, R2 ;  /* 0x0000002000027825 */ /* 0x001fc800078e0002 */
[----:B------:R-:W-:Y:S01]  /*2620*/  VIADD R0, R0, 0x20 ;  /* 0x0000002000007836 */ /* 0x000fe20000000000 */
[----:B------:R0:W-:Y:S04]  /*2630*/  STG.E.128 desc[UR6][R2.64], R76 ;  /* 0x0000004c02007986 */ /* 0x0001e8000c101d06 */
[----:B------:R0:W-:Y:S02]  /*2640*/  STG.E.128 desc[UR6][R2.64+0x10], R92 ;  /* 0x0000105c02007986 */ /* 0x0001e4000c101d06 */
.L_x_6742:
[----:B------:R-:W-:Y:S05]  /*2650*/  BSYNC.RECONVERGENT B0 ;  /* 0x0000000000007941 */ /* 0x000fea0003800200 */
.L_x_6741:
        /* <DEDUP_REMOVED lines=10> */
[----:B0-----:R-:W-:-:S05]  /*2700*/  IMAD.WIDE.U32 R2, R0, 0x10, R2 ;  /* 0x0000001000027825 */ /* 0x001fca00078e0002 */
[----:B------:R0:W5:Y:S01]  /*2710*/  LDG.E.128 R96, desc[UR6][R2.64] ;  /* 0x0000000602607981 */ /* 0x000162000c1e1d00 */
[----:B-1----:R-:W-:-:S05]  /*2720*/  @P0 IMAD.WIDE.U32 R80, R0, 0x10, R80 ;  /* 0x0000001000500825 */ /* 0x002fca00078e0050 */
[----:B------:R0:W5:Y:S01]  /*2730*/  @P0 LDG.E.128 R124, desc[UR6][R80.64] ;  /* 0x00000006507c0981 */ /* 0x000162000c1e1d00 */
[----:B--2---:R-:W-:-:S05]  /*2740*/  @P2 IMAD.WIDE.U32 R82, R0, 0x20, R82 ;  /* 0x0000002000522825 */ /* 0x004fca00078e0052 */
[----:B------:R0:W5:Y:S04]  /*2750*/  @P2 LDG.E.128 R64, desc[UR6][R82.64] ;  /* 0x0000000652402981 */ /* 0x000168000c1e1d00 */
[----:B------:R0:W5:Y:S01]  /*2760*/  @P2 LDG.E.128 R68, desc[UR6][R82.64+0x10] ;  /* 0x0000100652442981 */ /* 0x000162000c1e1d00 */
[----:B------:R-:W-:Y:S05]  /*2770*/  @!P0 BRA `(.L_x_6749) ;  /* 0x00000004002c8947 */ /* 0x000fea0003800000 */
[----:B------:R-:W-:Y:S05]  /*2780*/  @!P2 BRA `(.L_x_6750) ;  /* 0x0000000000a4a947 */ /* 0x000fea0003800000 */
[----:B0----5:R-:W-:Y:S01]  /*2790*/  PRMT R80, R97, 0x7632, R80 ;  /* 0x0000763261507816 */ /* 0x021fe20000000050 */
[----:B------:R-:W-:Y:S01]  /*27a0*/  IMAD.U32 R81, R124, 0x10000, RZ ;  /* 0x000100007c517824 */ /* 0x000fe200078e00ff */
[C---:B------:R-:W-:Y:S01]  /*27b0*/  PRMT R2, R96.reuse, 0x7632, R2 ;  /* 0x0000763260027816 */ /* 0x040fe20000000002 */
[----:B------:R-:W-:Y:S01]  /*27c0*/  IMAD.U32 R108, R127, 0x10000, RZ ;  /* 0x000100007f6c7824 */ /* 0x000fe200078e00ff */
[----:B------:R-:W-:Y:S02]  /*27d0*/  SHF.L.U32 R97, R97, 0x10, RZ ;  /* 0x0000001061617819 */ /* 0x000fe400000006ff */
[----:B------:R-:W-:Y:S02]  /*27e0*/  SHF.L.U32 R82, R125, 0x10, RZ ;  /* 0x000000107d527819 */ /* 0x000fe400000006ff */
[----:B------:R-:W-:Y:S02]  /*27f0*/  SHF.L.U32 R96, R96, 0x10, RZ ;  /* 0x0000001060607819 */ /* 0x000fe400000006ff */
[----:B------:R-:W-:Y:S01]  /*2800*/  PRMT R104, R98, 0x7632, R104 ;  /* 0x0000763262687816 */ /* 0x000fe20000000068 */
[----:B------:R-:W-:Y:S01]  /*2810*/  FADD.FTZ R97, R82, R97 ;  /* 0x0000006152617221 */ /* 0x000fe20000010000 */
        /* <DEDUP_REMOVED lines=32> */
.L_x_6750:
[----:B-----5:R-:W-:Y:S01]  /*2a20*/  PRMT R104, R96, 0x7632, R104 ;  /* 0x0000763260687816 */ /* 0x020fe20000000068 */
[----:B0-----:R-:W-:Y:S01]  /*2a30*/  IMAD.U32 R3, R124, 0x10000, RZ ;  /* 0x000100007c037824 */ /* 0x001fe200078e00ff */
[----:B------:R-:W-:Y:S01]  /*2a40*/  SHF.L.U32 R80, R96, 0x10, RZ ;  /* 0x0000001060507819 */ /* 0x000fe200000006ff */
[----:B------:R-:W-:Y:S01]  /*2a50*/  IMAD.U32 R108, R127, 0x10000, RZ ;  /* 0x000100007f6c7824 */ /* 0x000fe200078e00ff */
[----:B------:R-:W-:Y:S02]  /*2a60*/  SHF.L.U32 R82, R97, 0x10, RZ ;  /* 0x0000001061527819 */ /* 0x000fe400000006ff */
[----:B------:R-:W-:Y:S01]  /*2a70*/  SHF.L.U32 R96, R98, 0x10, RZ ;  /* 0x0000001062607819 */ /* 0x000fe200000006ff */
[----:B------:R-:W-:Y:S01]  /*2a80*/  FADD.FTZ R80, R3, R80 ;  /* 0x0000005003507221 */ /* 0x000fe20000010000 */
[----:B------:R-:W-:Y:S02]  /*2a90*/  SHF.L.U32 R81, R125, 0x10, RZ ;  /* 0x000000107d517819 */ /* 0x000fe400000006ff */
[----:B------:R-:W-:-:S02]  /*2aa0*/  SHF.L.U32 R83, R126, 0x10, RZ ;  /* 0x000000107e537819 */ /* 0x000fc400000006ff */
[----:B------:R-:W-:Y:S01]  /*2ab0*/  PRMT R106, R97, 0x7632, R106 ;  /* 0x00007632616a7816 */ /* 0x000fe2000000006a */
[----:B------:R-:W-:Y:S01]  /*2ac0*/  FADD.FTZ R82, R81, R82 ;  /* 0x0000005251527221 */ /* 0x000fe20000010000 */
[----:B------:R-:W-:Y:S01]  /*2ad0*/  PRMT R97, R98, 0x7632, R97 ;  /* 0x0000763262617816 */ /* 0x000fe20000000061 */
[----:B------:R-:W-:Y:S01]  /*2ae0*/  FADD.FTZ R96, R83, R96 ;  /* 0x0000006053607221 */ /* 0x000fe20000010000 */
[----:B------:R-:W-:Y:S02]  /*2af0*/  PRMT R98, R99, 0x7632, R98 ;  /* 0x0000763263627816 */ /* 0x000fe40000000062 */
[----:B------:R-:W-:Y:S02]  /*2b00*/  PRMT R2, R124, 0x7632, R2 ;  /* 0x000076327c027816 */ /* 0x000fe40000000002 */
[----:B------:R-:W-:Y:S02]  /*2b10*/  PRMT R3, R125, 0x7632, R3 ;  /* 0x000076327d037816 */ /* 0x000fe40000000003 */
[----:B------:R-:W-:-:S02]  /*2b20*/  PRMT R81, R126, 0x7632, R81 ;  /* 0x000076327e517816 */ /* 0x000fc40000000051 */
[----:B------:R-:W-:Y:S01]  /*2b30*/  PRMT R83, R127, 0x7632, R83 ;  /* 0x000076327f537816 */ /* 0x000fe20000000053 */
[----:B------:R-:W-:Y:S01]  /*2b40*/  IMAD.U32 R3, R3, 0x10000, RZ ;  /* 0x0001000003037824 */ /* 0x000fe200078e00ff */
[----:B------:R-:W-:Y:S02]  /*2b50*/  SHF.L.U32 R105, R104, 0x10, RZ ;  /* 0x0000001068697819 */ /* 0x000fe400000006ff */
[----:B------:R-:W-:Y:S02]  /*2b60*/  SHF.L.U32 R107, R99, 0x10, RZ ;  /* 0x00000010636b7819 */ /* 0x000fe400000006ff */
[----:B------:R-:W-:Y:S02]  /*2b70*/  SHF.L.U32 R104, R97, 0x10, RZ ;  /* 0x0000001061687819 */ /* 0x000fe400000006ff */
        /* <DEDUP_REMOVED lines=11> */
.L_x_6749:
[----:B------:R-:W-:Y:S05]  /*2c30*/  @!P2 BRA `(.L_x_6752) ;  /* 0x000000000054a947 */ /* 0x000fea0003800000 */
[C---:B0----5:R-:W-:Y:S01]  /*2c40*/  PRMT R2, R96.reuse, 0x7632, R2 ;  /* 0x0000763260027816 */ /* 0x061fe20000000002 */
[----:B------:R-:W-:Y:S01]  /*2c50*/  IMAD.U32 R3, R96, 0x10000, RZ ;  /* 0x0001000060037824 */ /* 0x000fe200078e00ff */
[----:B------:R-:W-:Y:S02]  /*2c60*/  PRMT R80, R97, 0x7632, R80 ;  /* 0x0000763261507816 */ /* 0x000fe40000000050 */
[----:B------:R-:W-:Y:S02]  /*2c70*/  PRMT R81, R98, 0x7632, R81 ;  /* 0x0000763262517816 */ /* 0x000fe40000000051 */
[----:B------:R-:W-:Y:S01]  /*2c80*/  PRMT R82, R99, 0x7632, R82 ;  /* 0x0000763263527816 */ /* 0x000fe20000000052 */
[----:B------:R-:W-:Y:S01]  /*2c90*/  IMAD.U32 R104, R80, 0x10000, RZ ;  /* 0x0001000050687824 */ /* 0x000fe200078e00ff */
[----:B------:R-:W-:Y:S01]  /*2ca0*/  SHF.L.U32 R97, R97, 0x10, RZ ;  /* 0x0000001061617819 */ /* 0x000fe200000006ff */
        /* <DEDUP_REMOVED lines=13> */
[----:B------:R-:W-:Y:S06]  /*2d80*/  BRA `(.L_x_6751) ;  /* 0x0000000000307947 */ /* 0x000fec0003800000 */
.L_x_6752:
[----:B0----5:R-:W-:Y:S02]  /*2d90*/  PRMT R3, R99, 0x7632, R3 ;  /* 0x0000763263037816 */ /* 0x021fe40000000003 */
[----:B------:R-:W-:Y:S02]  /*2da0*/  PRMT R81, R96, 0x7632, R81 ;  /* 0x0000763260517816 */ /* 0x000fe40000000051 */
[C---:B------:R-:W-:Y:S02]  /*2db0*/  PRMT R83, R97.reuse, 0x7632, R83 ;  /* 0x0000763261537816 */ /* 0x040fe40000000053 */
[----:B------:R-:W-:Y:S02]  /*2dc0*/  PRMT R2, R98, 0x7632, R2 ;  /* 0x0000763262027816 */ /* 0x000fe40000000002 */
[----:B------:R-:W-:Y:S01]  /*2dd0*/  SHF.L.U32 R80, R96, 0x10, RZ ;  /* 0x0000001060507819 */ /* 0x000fe200000006ff */
[----:B------:R-:W-:Y:S01]  /*2de0*/  IMAD.U32 R96, R98, 0x10000, RZ ;  /* 0x0001000062607824 */ /* 0x000fe200078e00ff */
[----:B------:R-:W-:-:S02]  /*2df0*/  SHF.L.U32 R82, R97, 0x10, RZ ;  /* 0x0000001061527819 */ /* 0x000fc400000006ff */
[----:B------:R-:W-:Y:S01]  /*2e00*/  SHF.L.U32 R98, R99, 0x10, RZ ;  /* 0x0000001063627819 */ /* 0x000fe200000006ff */
[----:B------:R-:W-:Y:S01]  /*2e10*/  IMAD.U32 R99, R3, 0x10000, RZ ;  /* 0x0001000003637824 */ /* 0x000fe200078e00ff */
[----:B------:R-:W-:Y:S02]  /*2e20*/  SHF.L.U32 R81, R81, 0x10, RZ ;  /* 0x0000001051517819 */ /* 0x000fe400000006ff */
[----:B------:R-:W-:Y:S02]  /*2e30*/  SHF.L.U32 R83, R83, 0x10, RZ ;  /* 0x0000001053537819 */ /* 0x000fe400000006ff */
[----:B------:R-:W-:-:S07]  /*2e40*/  SHF.L.U32 R97, R2, 0x10, RZ ;  /* 0x0000001002617819 */ /* 0x000fce00000006ff */
.L_x_6751:
[----:B------:R-:W0:Y:S02]  /*2e50*/  LDC.64 R2, c[0x0][0x3a8] ;  /* 0x0000ea00ff027b82 */ /* 0x000e240000000a00 */
[C---:B0-----:R-:W-:Y:S01]  /*2e60*/  IMAD.WIDE.U32 R2, R0.reuse, 0x20, R2 ;  /* 0x0000002000027825 */ /* 0x041fe200078e0002 */
[----:B------:R-:W-:-:S04]  /*2e70*/  IADD3 R0, PT, PT, R0, 0x20, RZ ;  /* 0x0000002000007810 */ /* 0x000fc80007ffe0ff */
[----:B------:R1:W-:Y:S04]  /*2e80*/  STG.E.128 desc[UR6][R2.64], R80 ;  /* 0x0000005002007986 */ /* 0x0003e8000c101d06 */
[----:B------:R1:W-:Y:S02]  /*2e90*/  STG.E.128 desc[UR6][R2.64+0x10], R96 ;  /* 0x0000106002007986 */ /* 0x0003e4000c101d06 */
.L_x_6748:
[----:B------:R-:W-:Y:S05]  /*2ea0*/  BSYNC.RECONVERGENT B0 ;  /* 0x0000000000007941 */ /* 0x000fea0003800200 */
.L_x_6747:
[----:B------:R-:W-:Y:S01]  /*2eb0*/  ISETP.GE.U32.AND P2, PT, R115, 0x80, PT ;  /* 0x000000807300780c */ /* 0x000fe20003f46070 */
[----:B------:R-:W-:-:S12]  /*2ec0*/  BSSY.RECONVERGENT B0, `(.L_x_6753) ;  /* 0x0000082000007945 */ /* 0x000fd80003800200 */
[----:B------:R-:W-:Y:S05]  /*2ed0*/  @!P2 BRA `(.L_x_6754) ;  /* 0x000000080000a947 */ /* 0x000fea0003800000 */
[----:B------:R-:W-:Y:S01]  /*2ee0*/  ISETP.NE.U32.AND P0, PT, RZ, UR4, PT ;  /* 0x00000004ff007c0c */ /* 0x000fe2000bf05070 */
[----:B------:R-:W2:Y:S01]  /*2ef0*/  LDC.64 R100, c[0x0][0x390] ;  /* 0x0000e400ff647b82 */ /* 0x000ea20000000a00 */
[----:B------:R-:W-:Y:S02]  /*2f00*/  ISETP.NE.U32.AND P3, PT, RZ, UR8, PT ;  /* 0x00000008ff007c0c */ /* 0x000fe4000bf65070 */
[----:B------:R-:W-:Y:S02]  /*2f10*/  ISETP.NE.AND.EX P0, PT, RZ, UR5, PT, P0 ;  /* 0x00000005ff007c0c */ /* 0x000fe4000bf05300 */
[----:B------:R-:W-:-:S11]  /*2f20*/  ISETP.NE.AND.EX P3, PT, RZ, UR9, PT, P3 ;  /* 0x00000009ff007c0c */ /* 0x000fd6000bf65330 */
[----:B01----:R-:W0:Y:S08]  /*2f30*/  @P0 LDC.64 R2, c[0x0][0x398] ;  /* 0x0000e600ff020b82 */ /* 0x003e300000000a00 */
[----:B------:R-:W1:Y:S01]  /*2f40*/  @P3 LDC.64 R84, c[0x0][0x3a0] ;  /* 0x0000e800ff543b82 */ /* 0x000e620000000a00 */
[----:B--2---:R-:W-:-:S06]  /*2f50*/  IMAD.WIDE.U32 R100, R0, 0x10, R100 ;  /* 0x0000001000647825 */ /* 0x004fcc00078e0064 */
[----:B------:R-:W5:Y:S01]  /*2f60*/  LDG.E.128 R100, desc[UR6][R100.64] ;  /* 0x0000000664647981 */ /* 0x000f62000c1e1d00 */
[----:B0-----:R-:W-:-:S05]  /*2f70*/  @P0 IMAD.WIDE.U32 R2, R0, 0x10, R2 ;  /* 0x0000001000020825 */ /* 0x001fca00078e0002 */
[----:B------:R0:W5:Y:S01]  /*2f80*/  @P0 LDG.E.128 R124, desc[UR6][R2.64] ;  /* 0x00000006027c0981 */ /* 0x000162000c1e1d00 */
[----:B-1----:R-:W-:-:S05]  /*2f90*/  @P3 IMAD.WIDE.U32 R84, R0, 0x20, R84 ;  /* 0x0000002000543825 */ /* 0x002fca00078e0054 */
[----:B------:R0:W5:Y:S04]  /*2fa0*/  @P3 LDG.E.128 R64, desc[UR6][R84.64] ;  /* 0x0000000654403981 */ /* 0x000168000c1e1d00 */
[----:B------:R0:W5:Y:S01]  /*2fb0*/  @P3 LDG.E.128 R68, desc[UR6][R84.64+0x10] ;  /* 0x0000100654443981 */ /* 0x000162000c1e1d00 */
[----:B------:R-:W-:Y:S05]  /*2fc0*/  @!P0 BRA `(.L_x_6755) ;  /* 0x00000004002c8947 */ /* 0x000fea0003800000 */
[----:B------:R-:W-:Y:S05]  /*2fd0*/  @!P3 BRA `(.L_x_6756) ;  /* 0x0000000000a4b947 */ /* 0x000fea0003800000 */
[----:B0----5:R-:W-:Y:S01]  /*2fe0*/  PRMT R2, R100, 0x7632, R2 ;  /* 0x0000763264027816 */ /* 0x021fe20000000002 */
[----:B------:R-:W-:Y:S01]  /*2ff0*/  IMAD.U32 R85, R124, 0x10000, RZ ;  /* 0x000100007c557824 */ /* 0x000fe200078e00ff */
[----:B------:R-:W-:Y:S02]  /*3000*/  SHF.L.U32 R100, R100, 0x10, RZ ;  /* 0x0000001064647819 */ /* 0x000fe400000006ff */
[C---:B------:R-:W-:Y:S01]  /*3010*/  PRMT R84, R101.reuse, 0x7632, R84 ;  /* 0x0000763265547816 */ /* 0x040fe20000000054 */
[----:B------:R-:W-:Y:S01]  /*3020*/  IMAD.U32 R2, R2, 0x10000, RZ ;  /* 0x0001000002027824 */ /* 0x000fe200078e00ff */
[----:B------:R-:W-:Y:S01]  /*3030*/  SHF.L.U32 R101, R101, 0x10, RZ ;  /* 0x0000001065657819 */ /* 0x000fe200000006ff */
[----:B------:R-:W-:Y:S01]  /*3040*/  FADD.FTZ R85, R85, R100 ;  /* 0x0000006455557221 */ /* 0x000fe20000010000 */
[----:B------:R-:W-:Y:S02]  /*3050*/  PRMT R104, R102, 0x7632, R104 ;  /* 0x0000763266687816 */ /* 0x000fe40000000068 */
[----:B------:R-:W-:-:S02]  /*3060*/  SHF.L.U32 R86, R125, 0x10, RZ ;  /* 0x000000107d567819 */ /* 0x000fc400000006ff */
[----:B------:R-:W-:Y:S02]  /*3070*/  SHF.L.U32 R102, R102, 0x10, RZ ;  /* 0x0000001066667819 */ /* 0x000fe400000006ff */
[----:B------:R-:W-:Y:S01]  /*3080*/  SHF.L.U32 R3, R126, 0x10, RZ ;  /* 0x000000107e037819 */ /* 0x000fe200000006ff */
[----:B------:R-:W-:Y:S01]  /*3090*/  FADD.FTZ R101, R86, R101 ;  /* 0x0000006556657221 */ /* 0x000fe20000010000 */
[C---:B------:R-:W-:Y:S02]  /*30a0*/  PRMT R106, R103.reuse, 0x7632, R106 ;  /* 0x00007632676a7816 */ /* 0x040fe4000000006a */
[----:B------:R-:W-:Y:S01]  /*30b0*/  SHF.L.U32 R107, R103, 0x10, RZ ;  /* 0x00000010676b7819 */ /* 0x000fe200000006ff */
[----:B------:R-:W-:Y:S01]  /*30c0*/  FADD.FTZ R103, R3, R102 ;  /* 0x0000006603677221 */ /* 0x000fe20000010000 */
[----:B------:R-:W-:Y:S02]  /*30d0*/  PRMT R100, R126, 0x7632, R100 ;  /* 0x000076327e647816 */ /* 0x000fe40000000064 */
[----:B------:R-:W-:-:S02]  /*30e0*/  PRMT R86, R125, 0x7632, R86 ;  /* 0x000076327d567816 */ /* 0x000fc40000000056 */
[----:B------:R-:W-:Y:S01]  /*30f0*/  PRMT R3, R124, 0x7632, R3 ;  /* 0x000076327c037816 */ /* 0x000fe20000000003 */
[----:B------:R-:W-:Y:S01]  /*3100*/  IMAD.U32 R105, R100, 0x10000, RZ ;  /* 0x0001000064697824 */ /* 0x000fe200078e00ff */
[C---:B------:R-:W-:Y:S02]  /*3110*/  PRMT R102, R127.reuse, 0x7632, R102 ;  /* 0x000076327f667816 */ /* 0x040fe40000000066 */
        /* <DEDUP_REMOVED lines=21> */
.L_x_6756:
[C---:B-----5:R-:W-:Y:S01]  /*3270*/  PRMT R104, R100.reuse, 0x7632, R104 ;  /* 0x0000763264687816 */ /* 0x060fe20000000068 */
[----:B------:R-:W-:Y:S01]  /*3280*/  IMAD.U32 R108, R127, 0x10000, RZ ;  /* 0x000100007f6c7824 */ /* 0x000fe200078e00ff */
[----:B0-----:R-:W-:Y:S01]  /*3290*/  SHF.L.U32 R84, R100, 0x10, RZ ;  /* 0x0000001064547819 */ /* 0x001fe200000006ff */
[----:B------:R-:W-:Y:S01]  /*32a0*/  IMAD.U32 R100, R102, 0x10000, RZ ;  /* 0x0001000066647824 */ /* 0x000fe200078e00ff */
[----:B------:R-:W-:Y:S02]  /*32b0*/  SHF.L.U32 R86, R101, 0x10, RZ ;  /* 0x0000001065567819 */ /* 0x000fe400000006ff */
        /* <DEDUP_REMOVED lines=28> */
.L_x_6755:
[----:B------:R-:W-:Y:S05]  /*3480*/  @!P3 BRA `(.L_x_6758) ;  /* 0x000000000054b947 */ /* 0x000fea0003800000 */
[----:B0----5:R-:W-:Y:S02]  /*3490*/  PRMT R2, R100, 0x7632, R2 ;  /* 0x0000763264027816 */ /* 0x021fe40000000002 */
[C---:B------:R-:W-:Y:S01]  /*34a0*/  PRMT R84, R101.reuse, 0x7632, R84 ;  /* 0x0000763265547816 */ /* 0x040fe20000000054 */
[----:B------:R-:W-:Y:S01]  /*34b0*/  IMAD.U32 R101, R101, 0x10000, RZ ;  /* 0x0001000065657824 */ /* 0x000fe200078e00ff */
[C---:B------:R-:W-:Y:S02]  /*34c0*/  PRMT R85, R102.reuse, 0x7632, R85 ;  /* 0x0000763266557816 */ /* 0x040fe40000000055 */
        /* <DEDUP_REMOVED lines=17> */
.L_x_6758:
[----:B0----5:R-:W-:Y:S02]  /*35e0*/  PRMT R85, R100, 0x7632, R85 ;  /* 0x0000763264557816 */ /* 0x021fe40000000055 */
[----:B------:R-:W-:Y:S02]  /*35f0*/  PRMT R87, R101, 0x7632, R87 ;  /* 0x0000763265577816 */ /* 0x000fe40000000057 */
[----:B------:R-:W-:Y:S02]  /*3600*/  PRMT R2, R102, 0x7632, R2 ;  /* 0x0000763266027816 */ /* 0x000fe40000000002 */
[C---:B------:R-:W-:Y:S02]  /*3610*/  PRMT R3, R103.reuse, 0x7632, R3 ;  /* 0x0000763267037816 */ /* 0x040fe40000000003 */
[----:B------:R-:W-:Y:S02]  /*3620*/  SHF.L.U32 R84, R100, 0x10, RZ ;  /* 0x0000001064547819 */ /* 0x000fe400000006ff */
[----:B------:R-:W-:Y:S01]  /*3630*/  SHF.L.U32 R100, R102, 0x10, RZ ;  /* 0x0000001066647819 */ /* 0x000fe200000006ff */
[----:B------:R-:W-:Y:S01]  /*3640*/  IMAD.U32 R102, R103, 0x10000, RZ ;  /* 0x0001000067667824 */ /* 0x000fe200078e00ff */
[----:B------:R-:W-:-:S02]  /*3650*/  SHF.L.U32 R86, R101, 0x10, RZ ;  /* 0x0000001065567819 */ /* 0x000fc400000006ff */
[----:B------:R-:W-:Y:S02]  /*3660*/  SHF.L.U32 R85, R85, 0x10, RZ ;  /* 0x0000001055557819 */ /* 0x000fe400000006ff */
[----:B------:R-:W-:Y:S02]  /*3670*/  SHF.L.U32 R87, R87, 0x10, RZ ;  /* 0x0000001057577819 */ /* 0x000fe400000006ff */
[----:B------:R-:W-:Y:S02]  /*3680*/  SHF.L.U32 R101, R2, 0x10, RZ ;  /* 0x0000001002657819 */ /* 0x000fe400000006ff */
[----:B------:R-:W-:-:S07]  /*3690*/  SHF.L.U32 R103, R3, 0x10, RZ ;  /* 0x0000001003677819 */ /* 0x000fce00000006ff */
.L_x_6757:
[----:B------:R-:W0:Y:S02]  /*36a0*/  LDC.64 R2, c[0x0][0x3a8] ;  /* 0x0000ea00ff027b82 */ /* 0x000e240000000a00 */
[----:B0-----:R-:W-:-:S05]  /*36b0*/  IMAD.WIDE.U32 R2, R0, 0x20, R2 ;  /* 0x0000002000027825 */ /* 0x001fca00078e0002 */
[----:B------:R2:W-:Y:S04]  /*36c0*/  STG.E.128 desc[UR6][R2.64], R84 ;  /* 0x0000005402007986 */ /* 0x0005e8000c101d06 */
[----:B------:R2:W-:Y:S02]  /*36d0*/  STG.E.128 desc[UR6][R2.64+0x10], R100 ;  /* 0x0000106402007986 */ /* 0x0005e4000c101d06 */
.L_x_6754:
[----:B------:R-:W-:Y:S05]  /*36e0*/  BSYNC.RECONVERGENT B0 ;  /* 0x0000000000007941 */ /* 0x000fea0003800200 */
.L_x_6753:
[----:B------:R-:W-:Y:S01]  /*36f0*/  FADD.FTZ R0, RZ, R72 ;  /* 0x00000048ff007221 */ /* 0x000fe20000010000 */
[C---:B------:R-:W-:Y:S01]  /*3700*/  ISETP.GE.U32.AND P0, PT, R115.reuse, 0x20, PT ;  /* 0x000000207300780c */ /* 0x040fe20003f06070 */
[----:B------:R-:W4:Y:S01]  /*3710*/  S2R R109, SR_TID.X ;  /* 0x00000000006d7919 */ /* 0x000f220000002100 */
[----:B------:R-:W-:Y:S01]  /*3720*/  ISETP.GT.U32.AND P3, PT, R115, 0x3f, PT ;  /* 0x0000003f7300780c */ /* 0x000fe20003f64070 */
[----:B012---:R-:W-:Y:S01]  /*3730*/  FADD.FTZ R3, R73, R0 ;  /* 0x0000000049037221 */ /* 0x007fe20000010000 */
        /* <DEDUP_REMOVED lines=10> */
[----:B----4-:R-:W-:-:S03]  /*37e0*/  LOP3.LUT P6, RZ, R109, 0x1f, RZ, 0xc0, !PT ;  /* 0x0000001f6dff7812 */ /* 0x010fc600078cc0ff */
        /* <DEDUP_REMOVED lines=112> */
.L_x_6780:
        /* <DEDUP_REMOVED lines=11> */
[----:B------:R-:W4:Y:S01]  /*3fa0*/  @!P4 LDC.64 R2, c[0x0][0x3c8] ;  /* 0x0000f200ff02cb82 */ /* 0x000f220000000a00 */
[----:B-1----:R-:W-:-:S05]  /*3fb0*/  @!P4 IMAD.WIDE R104, R116, 0x4, R104 ;  /* 0x000000047468c825 */ /* 0x002fca00078e0268 */
[----:B------:R1:W-:Y:S01]  /*3fc0*/  @!P4 STG.E desc[UR6][R104.64], R107 ;  /* 0x0000006b6800c986 */ /* 0x0003e2000c101906 */
[----:B----4-:R-:W-:-:S05]  /*3fd0*/  @!P4 IMAD.WIDE R2, R116, 0x4, R2 ;  /* 0x000000047402c825 */ /* 0x010fca00078e0202 */
[----:B--2---:R1:W-:Y:S01]  /*3fe0*/  @!P4 STG.E desc[UR6][R2.64], R191 ;  /* 0x000000bf0200c986 */ /* 0x0043e2000c101906 */
[----:B------:R-:W-:Y:S05]  /*3ff0*/  @!P0 BRA `(.L_x_6761) ;  /* 0x00000004003c8947 */ /* 0x000fea0003800000 */
[--C-:B-1----:R-:W-:Y:S01]  /*4000*/  FADD.FTZ R2, R90, -R0.reuse ;  /* 0x800000005a027221 */ /* 0x102fe20000010000 */
[----:B------:R-:W-:Y:S01]  /*4010*/  SHF.L.U32 R105, R39, 0x10, RZ ;  /* 0x0000001027697819 */ /* 0x000fe200000006ff */
[----:B------:R-:W-:Y:S01]  /*4020*/  IMAD.U32 R3, R123, 0x10000, RZ ;  /* 0x000100007b037824 */ /* 0x000fe200078e00ff */
[----:B------:R-:W-:Y:S01]  /*4030*/  SHF.L.U32 R107, R7, 0x10, RZ ;  /* 0x00000010076b7819 */ /* 0x000fe200000006ff */
[----:B------:R-:W-:Y:S01]  /*4040*/  FMUL.FTZ R2, R191, R2 ;  /* 0x00000002bf027220 */ /* 0x000fe20000410000 */
[----:B------:R-:W-:Y:S01]  /*4050*/  SHF.L.U32 R104, R35, 0x10, RZ ;  /* 0x0000001023687819 */ /* 0x000fe200000006ff */
[----:B------:R-:W-:Y:S01]  /*4060*/  FADD.FTZ R106, R91, -R0 ;  /* 0x800000005b6a7221 */ /* 0x000fe20000010000 */
[----:B------:R-:W-:Y:S01]  /*4070*/  SHF.L.U32 R113, R174, 0x10, RZ ;  /* 0x00000010ae717819 */ /* 0x000fe200000006ff */
[----:B------:R-:W-:Y:S01]  /*4080*/  FFMA.FTZ R202, R2, R3, R105 ;  /* 0x0000000302ca7223 */ /* 0x000fe20000010069 */
[----:B------:R-:W-:Y:S01]  /*4090*/  SHF.L.U32 R3, R122, 0x10, RZ ;  /* 0x000000107a037819 */ /* 0x000fe200000006ff */
[----:B------:R-:W-:Y:S01]  /*40a0*/  FFMA.FTZ R204, R2, R107, R104 ;  /* 0x0000006b02cc7223 */ /* 0x000fe20000010068 */
[--C-:B------:R-:W-:Y:S01]  /*40b0*/  FADD.FTZ R2, R88, -R0.reuse ;  /* 0x8000000058027221 */ /* 0x100fe20000010000 */
[----:B------:R-:W-:Y:S01]  /*40c0*/  SHF.L.U32 R105, R38, 0x10, RZ ;  /* 0x0000001026697819 */ /* 0x000fe200000006ff */
[----:B------:R-:W-:Y:S01]  /*40d0*/  IMAD.U32 R107, R6, 0x10000, RZ ;  /* 0x00010000066b7824 */ /* 0x000fe200078e00ff */
[----:B------:R-:W-:Y:S01]  /*40e0*/  SHF.L.U32 R104, R34, 0x10, RZ ;  /* 0x0000001022687819 */ /* 0x000fe200000006ff */
[----:B------:R-:W-:Y:S01]  /*40f0*/  FMUL.FTZ R2, R191, R2 ;  /* 0x00000002bf027220 */ /* 0x000fe20000410000 */
[----:B------:R-:W-:Y:S01]  /*4100*/  SHF.L.U32 R193, R173, 0x10, RZ ;  /* 0x00000010adc17819 */ /* 0x000fe200000006ff */
[----:B------:R-:W-:Y:S01]  /*4110*/  FMUL.FTZ R110, R191, R106 ;  /* 0x0000006abf6e7220 */ /* 0x000fe20000410000 */
[----:B------:R-:W-:Y:S01]  /*4120*/  FADD.FTZ R106, R89, -R0 ;  /* 0x80000000596a7221 */ /* 0x000fe20000010000 */
[C---:B------:R-:W-:Y:S01]  /*4130*/  FFMA.FTZ R198, R2.reuse, R3, R105 ;  /* 0x0000000302c67223 */ /* 0x040fe20000010069 */
[----:B------:R-:W-:Y:S01]  /*4140*/  FFMA.FTZ R200, R2, R107, R104 ;  /* 0x0000006b02c87223 */ /* 0x000fe20000010068 */
[--C-:B------:R-:W-:Y:S01]  /*4150*/  FADD.FTZ R2, R74, -R0.reuse ;  /* 0x800000004a027221 */ /* 0x100fe20000010000 */
[----:B------:R-:W-:Y:S01]  /*4160*/  FFMA.FTZ R209, R110, R113, R193 ;  /* 0x000000716ed17223 */ /* 0x000fe200000100c1 */
[----:B------:R-:W-:Y:S01]  /*4170*/  SHF.L.U32 R113, R178, 0x10, RZ ;  /* 0x00000010b2717819 */ /* 0x000fe200000006ff */
[----:B0-----:R-:W-:Y:S01]  /*4180*/  FMUL.FTZ R108, R191, R106 ;  /* 0x0000006abf6c7220 */ /* 0x001fe20000410000 */
[----:B------:R-:W-:Y:S01]  /*4190*/  IMAD.U32 R193, R177, 0x10000, RZ ;  /* 0x00010000b1c17824 */ /* 0x000fe200078e00ff */
[----:B------:R-:W-:Y:S01]  /*41a0*/  SHF.L.U32 R3, R121, 0x10, RZ ;  /* 0x0000001079037819 */ /* 0x000fe200000006ff */
[----:B------:R-:W-:Y:S01]  /*41b0*/  FMUL.FTZ R2, R191, R2 ;  /* 0x00000002bf027220 */ /* 0x000fe20000410000 */
[----:B------:R-:W-:Y:S01]  /*41c0*/  SHF.L.U32 R105, R37, 0x10, RZ ;  /* 0x0000001025697819 */ /* 0x000fe200000006ff */
[----:B------:R-:W-:Y:S01]  /*41d0*/  IMAD.U32 R111, R175, 0x10000, RZ ;  /* 0x00010000af6f7824 */ /* 0x000fe200078e00ff */
[----:B------:R-:W-:Y:S01]  /*41e0*/  SHF.L.U32 R107, R5, 0x10, RZ ;  /* 0x00000010056b7819 */ /* 0x000fe200000006ff */
[----:B------:R-:W-:Y:S01]  /*41f0*/  FFMA.FTZ R205, R108, R113, R193 ;  /* 0x000000716ccd7223 */ /* 0x000fe200000100c1 */
[----:B------:R-:W-:Y:S01]  /*4200*/  SHF.L.U32 R104, R33, 0x10, RZ ;  /* 0x0000001021687819 */ /* 0x000fe200000006ff */
[----:B------:R-:W-:Y:S01]  /*4210*/  FFMA.FTZ R194, R2, R3, R105 ;  /* 0x0000000302c27223 */ /* 0x000fe20000010069 */
[----:B------:R-:W-:Y:S01]  /*4220*/  SHF.L.U32 R109, R176, 0x10, RZ ;  /* 0x00000010b06d7819 */ /* 0x000fe200000006ff */
[----:B------:R-:W0:Y:S01]  /*4230*/  LDC.64 R112, c[0x0][0x428] ;  /* 0x00010a00ff707b82 */ /* 0x000e220000000a00 */
[----:B------:R-:W-:Y:S01]  /*4240*/  FADD.FTZ R106, R75, -R0 ;  /* 0x800000004b6a7221 */ /* 0x000fe20000010000 */
[----:B------:R-:W-:Y:S01]  /*4250*/  FFMA.FTZ R196, R2, R107, R104 ;  /* 0x0000006b02c47223 */ /* 0x000fe20000010068 */
[----:B------:R-:W-:Y:S01]  /*4260*/  FADD.FTZ R104, R72, -R0 ;  /* 0x8000000048687221 */ /* 0x000fe20000010000 */
[----:B------:R-:W-:Y:S01]  /*4270*/  FFMA.FTZ R207, R110, R109, R111 ;  /* 0x0000006d6ecf7223 */ /* 0x000fe2000001006f */
[----:B------:R-:W-:Y:S01]  /*4280*/  SHF.L.U32 R109, R180, 0x10, RZ ;  /* 0x00000010b46d7819 */ /* 0x000fe200000006ff */
[----:B------:R-:W-:Y:S01]  /*4290*/  FMUL.FTZ R190, R191, R106 ;  /* 0x0000006abfbe7220 */ /* 0x000fe20000410000 */
[----:B------:R-:W-:Y:S01]  /*42a0*/  SHF.L.U32 R111, R179, 0x10, RZ ;  /* 0x00000010b36f7819 */ /* 0x000fe200000006ff */
[----:B------:R-:W1:Y:S01]  /*42b0*/  LDC.64 R2, c[0x0][0x430] ;  /* 0x00010c00ff027b82 */ /* 0x000e620000000a00 */
[----:B------:R-:W-:Y:S01]  /*42c0*/  SHF.L.U32 R199, R182, 0x10, RZ ;  /* 0x00000010b6c77819 */ /* 0x000fe200000006ff */
[----:B------:R-:W-:Y:S01]  /*42d0*/  IMAD.U32 R107, R36, 0x10000, RZ ;  /* 0x00010000246b7824 */ /* 0x000fe200078e00ff */
[----:B------:R-:W-:Y:S01]  /*42e0*/  SHF.L.U32 R201, R181, 0x10, RZ ;  /* 0x00000010b5c97819 */ /* 0x000fe200000006ff */
[----:B------:R-:W-:Y:S01]  /*42f0*/  FFMA.FTZ R203, R108, R109, R111 ;  /* 0x0000006d6ccb7223 */ /* 0x000fe2000001006f */
[----:B------:R-:W-:Y:S01]  /*4300*/  SHF.L.U32 R111, R183, 0x10, RZ ;  /* 0x00000010b76f7819 */ /* 0x000fe200000006ff */
[----:B------:R-:W-:-:S02]  /*4310*/  IMAD.U32 R109, R184, 0x10000, RZ ;  /* 0x00010000b86d7824 */ /* 0x000fc400078e00ff */
[----:B------:R-:W-:Y:S01]  /*4320*/  FADD.FTZ R108, R73, -R0 ;  /* 0x80000000496c7221 */ /* 0x000fe20000010000 */
[----:B------:R-:W-:Y:S01]  /*4330*/  SHF.L.U32 R105, R120, 0x10, RZ ;  /* 0x0000001078697819 */ /* 0x000fe200000006ff */
[C---:B------:R-:W-:Y:S01]  /*4340*/  FMUL.FTZ R104, R191.reuse, R104 ;  /* 0x00000068bf687220 */ /* 0x040fe20000410000 */
[----:B------:R-:W-:Y:S01]  /*4350*/  FFMA.FTZ R197, R190, R109, R111 ;  /* 0x0000006dbec57223 */ /* 0x000fe2000001006f */
        /* <DEDUP_REMOVED lines=9> */
[----:B------:R-:W-:Y:S01]  /*43f0*/  FFMA.FTZ R111, R110, R111, R193 ;  /* 0x0000006f6e6f7223 */ /* 0x000fe200000100c1 */
[----:B------:R-:W-:Y:S01]  /*4400*/  F2FP.BF16.F32.PACK_AB R107, R207, R202 ;  /* 0x000000cacf6b723e */ /* 0x000fe200000010ff */
[----:B------:R-:W-:Y:S01]  /*4410*/  FFMA.FTZ R190, R104, R109, R106 ;  /* 0x0000006d68be7223 */ /* 0x000fe2000001006a */
[----:B------:R-:W-:Y:S01]  /*4420*/  F2FP.BF16.F32.PACK_AB R106, R203, R198 ;  /* 0x000000c6cb6a723e */ /* 0x000fe200000010ff */
        /* <DEDUP_REMOVED lines=9> */
[----:B------:R-:W-:Y:S02]  /*44c0*/  F2FP.BF16.F32.PACK_AB R108, R195, R190 ;  /* 0x000000bec36c723e */ /* 0x000fe400000010ff */
[----:B------:R-:W-:-:S03]  /*44d0*/  IADD3 R189, PT, PT, R189, 0x20, RZ ;  /* 0x00000020bdbd7810 */ /* 0x000fc60007ffe0ff */
[----:B------:R2:W-:Y:S04]  /*44e0*/  STG.E.128 desc[UR6][R2.64], R108 ;  /* 0x0000006c02007986 */ /* 0x0005e8000c101d06 */
.L_x_6761:
[----:B------:R-:W-:Y:S05]  /*44f0*/  BSYNC.RECONVERGENT B0 ;  /* 0x0000000000007941 */ /* 0x000fea0003800200 */
.L_x_6760:
[----:B------:R-:W-:Y:S01]  /*4500*/  ISETP.GE.U32.AND P3, PT, R115, 0x40, PT ;  /* 0x000000407300780c */ /* 0x000fe20003f66070 */
[----:B------:R-:W-:-:S12]  /*4510*/  BSSY.RECONVERGENT B0, `(.L_x_6762) ;  /* 0x0000051000007945 */ /* 0x000fd80003800200 */
[----:B------:R-:W-:Y:S05]  /*4520*/  @!P3 BRA `(.L_x_6763) ;  /* 0x00000004003cb947 */ /* 0x000fea0003800000 */
[--C-:B-12---:R-:W-:Y:S01]  /*4530*/  FADD.FTZ R2, R94, -R0.reuse ;  /* 0x800000005e027221 */ /* 0x106fe20000010000 */
        /* <DEDUP_REMOVED lines=10> */
[----:B------:R-:W-:Y:S01]  /*45e0*/  FADD.FTZ R2, R92, -R0 ;  /* 0x800000005c027221 */ /* 0x000fe20000010000 */
[----:B------:R-:W-:Y:S01]  /*45f0*/  SHF.L.U32 R105, R42, 0x10, RZ ;  /* 0x000000102a697819 */ /* 0x000fe200000006ff */
[C---:B------:R-:W-:Y:S01]  /*4600*/  FMUL.FTZ R110, R191.reuse, R106 ;  /* 0x0000006abf6e7220 */ /* 0x040fe20000410000 */
[----:B------:R-:W-:Y:S01]  /*4610*/  SHF.L.U32 R107, R14, 0x10, RZ ;  /* 0x000000100e6b7819 */ /* 0x000fe200000006ff */
[----:B------:R-:W-:Y:S01]  /*4620*/  FMUL.FTZ R2, R191, R2 ;  /* 0x00000002bf027220 */ /* 0x000fe20000410000 */
[----:B------:R-:W-:Y:S01]  /*4630*/  SHF.L.U32 R104, R30, 0x10, RZ ;  /* 0x000000101e687819 */ /* 0x000fe200000006ff */
[----:B------:R-:W-:-:S02]  /*4640*/  IMAD.U32 R193, R157, 0x10000, RZ ;  /* 0x000100009dc17824 */ /* 0x000fc400078e00ff */
[----:B------:R-:W-:Y:S01]  /*4650*/  FADD.FTZ R106, R93, -R0 ;  /* 0x800000005d6a7221 */ /* 0x000fe20000010000 */
[C---:B------:R-:W-:Y:S01]  /*4660*/  FFMA.FTZ R198, R2.reuse, R3, R105 ;  /* 0x0000000302c67223 */ /* 0x040fe20000010069 */
[----:B------:R-:W-:Y:S01]  /*4670*/  SHF.L.U32 R3, R9, 0x10, RZ ;  /* 0x0000001009037819 */ /* 0x000fe200000006ff */
[----:B------:R-:W-:Y:S01]  /*4680*/  FFMA.FTZ R200, R2, R107, R104 ;  /* 0x0000006b02c87223 */ /* 0x000fe20000010068 */
[----:B------:R-:W-:Y:S01]  /*4690*/  FADD.FTZ R2, R78, -R0 ;  /* 0x800000004e027221 */ /* 0x000fe20000010000 */
[----:B------:R-:W-:Y:S01]  /*46a0*/  FFMA.FTZ R209, R110, R113, R193 ;  /* 0x000000716ed17223 */ /* 0x000fe200000100c1 */
[----:B------:R-:W-:Y:S01]  /*46b0*/  SHF.L.U32 R113, R162, 0x10, RZ ;  /* 0x00000010a2717819 */ /* 0x000fe200000006ff */
[----:B0-----:R-:W-:Y:S01]  /*46c0*/  FMUL.FTZ R108, R191, R106 ;  /* 0x0000006abf6c7220 */ /* 0x001fe20000410000 */
[----:B------:R-:W-:Y:S01]  /*46d0*/  SHF.L.U32 R193, R161, 0x10, RZ ;  /* 0x00000010a1c17819 */ /* 0x000fe200000006ff */
[----:B------:R-:W-:Y:S01]  /*46e0*/  FMUL.FTZ R2, R191, R2 ;  /* 0x00000002bf027220 */ /* 0x000fe20000410000 */
[----:B------:R-:W-:Y:S01]  /*46f0*/  SHF.L.U32 R107, R13, 0x10, RZ ;  /* 0x000000100d6b7819 */ /* 0x000fe200000006ff */
[----:B------:R-:W-:Y:S01]  /*4700*/  IMAD.U32 R105, R41, 0x10000, RZ ;  /* 0x0001000029697824 */ /* 0x000fe200078e00ff */
[----:B------:R-:W-:Y:S01]  /*4710*/  SHF.L.U32 R104, R29, 0x10, RZ ;  /* 0x000000101d687819 */ /* 0x000fe200000006ff */
[----:B------:R-:W-:Y:S01]  /*4720*/  FFMA.FTZ R205, R108, R113, R193 ;  /* 0x000000716ccd7223 */ /* 0x000fe200000100c1 */
[----:B------:R-:W-:Y:S01]  /*4730*/  SHF.L.U32 R109, R160, 0x10, RZ ;  /* 0x00000010a06d7819 */ /* 0x000fe200000006ff */
[C---:B------:R-:W-:Y:S01]  /*4740*/  FFMA.FTZ R194, R2.reuse, R3, R105 ;  /* 0x0000000302c27223 */ /* 0x040fe20000010069 */
[----:B------:R-:W-:Y:S01]  /*4750*/  SHF.L.U32 R111, R159, 0x10, RZ ;  /* 0x000000109f6f7819 */ /* 0x000fe200000006ff */
[----:B------:R-:W-:Y:S01]  /*4760*/  FFMA.FTZ R196, R2, R107, R104 ;  /* 0x0000006b02c47223 */ /* 0x000fe20000010068 */
[----:B------:R-:W0:Y:S01]  /*4770*/  LDC.64 R112, c[0x0][0x428] ;  /* 0x00010a00ff707b82 */ /* 0x000e220000000a00 */
[--C-:B------:R-:W-:Y:S01]  /*4780*/  FADD.FTZ R106, R79, -R0.reuse ;  /* 0x800000004f6a7221 */ /* 0x100fe20000010000 */
[----:B------:R-:W-:Y:S01]  /*4790*/  FADD.FTZ R104, R76, -R0 ;  /* 0x800000004c687221 */ /* 0x000fe20000010000 */
[----:B------:R-:W-:Y:S01]  /*47a0*/  FFMA.FTZ R207, R110, R109, R111 ;  /* 0x0000006d6ecf7223 */ /* 0x000fe2000001006f */
[----:B------:R-:W-:Y:S01]  /*47b0*/  SHF.L.U32 R111, R163, 0x10, RZ ;  /* 0x00000010a36f7819 */ /* 0x000fe200000006ff */
[----:B------:R-:W-:-:S02]  /*47c0*/  IMAD.U32 R109, R164, 0x10000, RZ ;  /* 0x00010000a46d7824 */ /* 0x000fc400078e00ff */
[----:B------:R-:W-:Y:S01]  /*47d0*/  FMUL.FTZ R190, R191, R106 ;  /* 0x0000006abfbe7220 */ /* 0x000fe20000410000 */
[----:B------:R-:W-:Y:S01]  /*47e0*/  SHF.L.U32 R201, R165, 0x10, RZ ;  /* 0x00000010a5c97819 */ /* 0x000fe200000006ff */
[----:B------:R-:W1:Y:S01]  /*47f0*/  LDC.64 R2, c[0x0][0x430] ;  /* 0x00010c00ff027b82 */ /* 0x000e620000000a00 */
[----:B------:R-:W-:Y:S01]  /*4800*/  FFMA.FTZ R203, R108, R109, R111 ;  /* 0x0000006d6ccb7223 */ /* 0x000fe2000001006f */
[----:B------:R-:W-:Y:S01]  /*4810*/  SHF.L.U32 R109, R168, 0x10, RZ ;  /* 0x00000010a86d7819 */ /* 0x000fe200000006ff */
[----:B------:R-:W-:Y:S01]  /*4820*/  FADD.FTZ R108, R77, -R0 ;  /* 0x800000004d6c7221 */ /* 0x000fe20000010000 */
[----:B------:R-:W-:Y:S01]  /*4830*/  SHF.L.U32 R111, R167, 0x10, RZ ;  /* 0x00000010a76f7819 */ /* 0x000fe200000006ff */
[----:B------:R-:W-:Y:S01]  /*4840*/  IMAD.U32 R199, R166, 0x10000, RZ ;  /* 0x00010000a6c77824 */ /* 0x000fe200078e00ff */
[----:B------:R-:W-:Y:S01]  /*4850*/  SHF.L.U32 R105, R8, 0x10, RZ ;  /* 0x0000001008697819 */ /* 0x000fe200000006ff */
[C---:B------:R-:W-:Y:S01]  /*4860*/  FMUL.FTZ R104, R191.reuse, R104 ;  /* 0x00000068bf687220 */ /* 0x040fe20000410000 */
        /* <DEDUP_REMOVED lines=12> */
[----:B------:R-:W-:Y:S01]  /*4930*/  FFMA.FTZ R190, R104, R109, R106 ;  /* 0x0000006d68be7223 */ /* 0x000fe2000001006a */
[----:B------:R-:W-:Y:S01]  /*4940*/  F2FP.BF16.F32.PACK_AB R107, R207, R202 ;  /* 0x000000cacf6b723e */ /* 0x000fe200000010ff */
[----:B0-----:R-:W-:-:S04]  /*4950*/  IMAD.WIDE.U32 R112, R189, 0x10, R112 ;  /* 0x00000010bd707825 */ /* 0x001fc800078e0070 */
[----:B------:R-:W-:Y:S01]  /*4960*/  FFMA.FTZ R195, R110, R195, R192 ;  /* 0x000000c36ec37223 */ /* 0x000fe200000100c0 */
[----:B------:R-:W-:Y:S02]  /*4970*/  F2FP.BF16.F32.PACK_AB R106, R203, R198 ;  /* 0x000000c6cb6a723e */ /* 0x000fe400000010ff */
[----:B------:R-:W-:Y:S01]  /*4980*/  F2FP.BF16.F32.PACK_AB R105, R197, R194 ;  /* 0x000000c2c569723e */ /* 0x000fe200000010ff */
[----:B-1----:R-:W-:Y:S01]  /*4990*/  IMAD.WIDE.U32 R2, R189, 0x10, R2 ;  /* 0x00000010bd027825 */ /* 0x002fe200078e0002 */
[----:B------:R-:W-:Y:S02]  /*49a0*/  F2FP.BF16.F32.PACK_AB R104, R111, R108 ;  /* 0x0000006c6f68723e */ /* 0x000fe400000010ff */
[----:B------:R-:W-:Y:S01]  /*49b0*/  F2FP.BF16.F32.PACK_AB R111, R209, R204 ;  /* 0x000000ccd16f723e */ /* 0x000fe200000010ff */
[----:B------:R-:W-:Y:S01]  /*49c0*/  VIADD R189, R189, 0x20 ;  /* 0x00000020bdbd7836 */ /* 0x000fe20000000000 */
[----:B------:R-:W-:Y:S01]  /*49d0*/  F2FP.BF16.F32.PACK_AB R110, R205, R200 ;  /* 0x000000c8cd6e723e */ /* 0x000fe200000010ff */
[----:B------:R4:W-:Y:S01]  /*49e0*/  STG.E.128 desc[UR6][R112.64], R104 ;  /* 0x0000006870007986 */ /* 0x0009e2000c101d06 */
[----:B------:R-:W-:-:S02]  /*49f0*/  F2FP.BF16.F32.PACK_AB R109, R199, R196 ;  /* 0x000000c4c76d723e */ /* 0x000fc400000010ff */
[----:B------:R-:W-:-:S05]  /*4a00*/  F2FP.BF16.F32.PACK_AB R108, R195, R190 ;  /* 0x000000bec36c723e */ /* 0x000fca00000010ff */
[----:B------:R4:W-:Y:S02]  /*4a10*/  STG.E.128 desc[UR6][R2.64], R108 ;  /* 0x0000006c02007986 */ /* 0x0009e4000c101d06 */
.L_x_6763:
[----:B------:R-:W-:Y:S05]  /*4a20*/  BSYNC.RECONVERGENT B0 ;  /* 0x0000000000007941 */ /* 0x000fea0003800200 */
.L_x_6762:
[----:B------:R-:W-:Y:S04]  /*4a30*/  BSSY.RECONVERGENT B0, `(.L_x_6764) ;  /* 0x0000051000007945 */ /* 0x000fe80003800200 */
[----:B------:R-:W-:Y:S05]  /*4a40*/  @!P1 BRA `(.L_x_6765) ;  /* 0x00000004003c9947 */ /* 0x000fea0003800000 */
[--C-:B-12-4-:R-:W-:Y:S01]  /*4a50*/  FADD.FTZ R2, R98, -R0.reuse ;  /* 0x8000000062027221 */ /* 0x116fe20000010000 */
[----:B------:R-:W-:Y:S01]  /*4a60*/  SHF.L.U32 R3, R19, 0x10, RZ ;  /* 0x0000001013037819 */ /* 0x000fe200000006ff */
[----:B------:R-:W-:Y:S01]  /*4a70*/  FADD.FTZ R106, R99, -R0 ;  /* 0x80000000636a7221 */ /* 0x000fe20000010000 */
[----:B------:R-:W-:Y:S01]  /*4a80*/  SHF.L.U32 R105, R47, 0x10, RZ ;  /* 0x000000102f697819 */ /* 0x000fe200000006ff */
[----:B------:R-:W-:Y:S01]  /*4a90*/  FMUL.FTZ R2, R191, R2 ;  /* 0x00000002bf027220 */ /* 0x000fe20000410000 */
[----:B------:R-:W-:Y:S01]  /*4aa0*/  SHF.L.U32 R107, R23, 0x10, RZ ;  /* 0x00000010176b7819 */ /* 0x000fe200000006ff */
[----:B------:R-:W-:Y:S01]  /*4ab0*/  FMUL.FTZ R110, R191, R106 ;  /* 0x0000006abf6e7220 */ /* 0x000fe20000410000 */
[----:B------:R-:W-:Y:S01]  /*4ac0*/  SHF.L.U32 R104, R27, 0x10, RZ ;  /* 0x000000101b687819 */ /* 0x000fe200000006ff */
[----:B------:R-:W-:Y:S01]  /*4ad0*/  FFMA.FTZ R202, R2, R3, R105 ;  /* 0x0000000302ca7223 */ /* 0x000fe20000010069 */
[----:B------:R-:W-:Y:S01]  /*4ae0*/  SHF.L.U32 R3, R18, 0x10, RZ ;  /* 0x0000001012037819 */ /* 0x000fe200000006ff */
[----:B------:R-:W-:Y:S01]  /*4af0*/  IMAD.U32 R105, R46, 0x10000, RZ ;  /* 0x000100002e697824 */ /* 0x000fe200078e00ff */
[----:B------:R-:W-:Y:S01]  /*4b00*/  SHF.L.U32 R113, R142, 0x10, RZ ;  /* 0x000000108e717819 */ /* 0x000fe200000006ff */
[----:B------:R-:W-:Y:S01]  /*4b10*/  FFMA.FTZ R204, R2, R107, R104 ;  /* 0x0000006b02cc7223 */ /* 0x000fe20000010068 */
[--C-:B------:R-:W-:Y:S01]  /*4b20*/  FADD.FTZ R2, R96, -R0.reuse ;  /* 0x8000000060027221 */ /* 0x100fe20000010000 */
[----:B------:R-:W-:Y:S01]  /*4b30*/  SHF.L.U32 R107, R22, 0x10, RZ ;  /* 0x00000010166b7819 */ /* 0x000fe200000006ff */
[----:B------:R-:W-:Y:S01]  /*4b40*/  FADD.FTZ R106, R97, -R0 ;  /* 0x80000000616a7221 */ /* 0x000fe20000010000 */
[----:B------:R-:W-:Y:S01]  /*4b50*/  SHF.L.U32 R104, R26, 0x10, RZ ;  /* 0x000000101a687819 */ /* 0x000fe200000006ff */
[----:B------:R-:W-:Y:S01]  /*4b60*/  FMUL.FTZ R2, R191, R2 ;  /* 0x00000002bf027220 */ /* 0x000fe20000410000 */
[----:B------:R-:W-:Y:S01]  /*4b70*/  SHF.L.U32 R193, R141, 0x10, RZ ;  /* 0x000000108dc17819 */ /* 0x000fe200000006ff */
[----:B0-----:R-:W-:Y:S01]  /*4b80*/  FMUL.FTZ R108, R191, R106 ;  /* 0x0000006abf6c7220 */ /* 0x001fe20000410000 */
[----:B------:R-:W-:Y:S01]  /*4b90*/  SHF.L.U32 R111, R143, 0x10, RZ ;  /* 0x000000108f6f7819 */ /* 0x000fe200000006ff */
[C---:B------:R-:W-:Y:S01]  /*4ba0*/  FFMA.FTZ R198, R2.reuse, R3, R105 ;  /* 0x0000000302c67223 */ /* 0x040fe20000010069 */
[----:B------:R-:W-:Y:S01]  /*4bb0*/  FFMA.FTZ R200, R2, R107, R104 ;  /* 0x0000006b02c87223 */ /* 0x000fe20000010068 */
[--C-:B------:R-:W-:Y:S01]  /*4bc0*/  FADD.FTZ R2, R82, -R0.reuse ;  /* 0x8000000052027221 */ /* 0x100fe20000010000 */
[----:B------:R-:W-:Y:S01]  /*4bd0*/  FFMA.FTZ R209, R110, R113, R193 ;  /* 0x000000716ed17223 */ /* 0x000fe200000100c1 */
[----:B------:R-:W-:Y:S01]  /*4be0*/  IMAD.U32 R113, R146, 0x10000, RZ ;  /* 0x0001000092717824 */ /* 0x000fe200078e00ff */
[----:B------:R-:W-:Y:S01]  /*4bf0*/  SHF.L.U32 R193, R145, 0x10, RZ ;  /* 0x0000001091c17819 */ /* 0x000fe200000006ff */
[----:B------:R-:W-:Y:S01]  /*4c00*/  FMUL.FTZ R2, R191, R2 ;  /* 0x00000002bf027220 */ /* 0x000fe20000410000 */
[----:B------:R-:W-:Y:S01]  /*4c10*/  SHF.L.U32 R3, R17, 0x10, RZ ;  /* 0x0000001011037819 */ /* 0x000fe200000006ff */
[----:B------:R-:W-:Y:S01]  /*4c20*/  IMAD.U32 R104, R25, 0x10000, RZ ;  /* 0x0001000019687824 */ /* 0x000fe200078e00ff */
[----:B------:R-:W-:Y:S01]  /*4c30*/  SHF.L.U32 R105, R45, 0x10, RZ ;  /* 0x000000102d697819 */ /* 0x000fe200000006ff */
[----:B------:R-:W-:Y:S01]  /*4c40*/  IMAD.U32 R109, R144, 0x10000, RZ ;  /* 0x00010000906d7824 */ /* 0x000fe200078e00ff */
[----:B------:R-:W-:Y:S01]  /*4c50*/  SHF.L.U32 R107, R21, 0x10, RZ ;  /* 0x00000010156b7819 */ /* 0x000fe200000006ff */
[----:B------:R-:W-:Y:S01]  /*4c60*/  FFMA.FTZ R205, R108, R113, R193 ;  /* 0x000000716ccd7223 */ /* 0x000fe200000100c1 */
[----:B------:R-:W-:Y:S01]  /*4c70*/  FADD.FTZ R106, R83, -R0 ;  /* 0x80000000536a7221 */ /* 0x000fe20000010000 */
[C---:B------:R-:W-:Y:S01]  /*4c80*/  FFMA.FTZ R194, R2.reuse, R3, R105 ;  /* 0x0000000302c27223 */ /* 0x040fe20000010069 */
[----:B------:R-:W0:Y:S01]  /*4c90*/  LDC.64 R112, c[0x0][0x428] ;  /* 0x00010a00ff707b82 */ /* 0x000e220000000a00 */
[----:B------:R-:W-:Y:S01]  /*4ca0*/  FFMA.FTZ R196, R2, R107, R104 ;  /* 0x0000006b02c47223 */ /* 0x000fe20000010068 */
[----:B------:R-:W-:Y:S01]  /*4cb0*/  FFMA.FTZ R207, R110, R109, R111 ;  /* 0x0000006d6ecf7223 */ /* 0x000fe2000001006f */
[----:B------:R-:W-:Y:S01]  /*4cc0*/  SHF.L.U32 R109, R148, 0x10, RZ ;  /* 0x00000010946d7819 */ /* 0x000fe200000006ff */
[----:B------:R-:W-:Y:S01]  /*4cd0*/  FMUL.FTZ R190, R191, R106 ;  /* 0x0000006abfbe7220 */ /* 0x000fe20000410000 */
[----:B------:R-:W-:Y:S01]  /*4ce0*/  SHF.L.U32 R111, R147, 0x10, RZ ;  /* 0x00000010936f7819 */ /* 0x000fe200000006ff */
[--C-:B------:R-:W-:Y:S01]  /*4cf0*/  FADD.FTZ R104, R80, -R0.reuse ;  /* 0x8000000050687221 */ /* 0x100fe20000010000 */
[----:B------:R-:W-:Y:S01]  /*4d00*/  SHF.L.U32 R199, R150, 0x10, RZ ;  /* 0x0000001096c77819 */ /* 0x000fe200000006ff */
[----:B------:R-:W1:Y:S01]  /*4d10*/  LDC.64 R2, c[0x0][0x430] ;  /* 0x00010c00ff027b82 */ /* 0x000e620000000a00 */
[----:B------:R-:W-:Y:S01]  /*4d20*/  SHF.L.U32 R201, R149, 0x10, RZ ;  /* 0x0000001095c97819 */ /* 0x000fe200000006ff */
[----:B------:R-:W-:Y:S01]  /*4d30*/  FFMA.FTZ R203, R108, R109, R111 ;  /* 0x0000006d6ccb7223 */ /* 0x000fe2000001006f */
[----:B------:R-:W-:Y:S01]  /*4d40*/  SHF.L.U32 R109, R152, 0x10, RZ ;  /* 0x00000010986d7819 */ /* 0x000fe200000006ff */
[----:B------:R-:W-:Y:S01]  /*4d50*/  FADD.FTZ R108, R81, -R0 ;  /* 0x80000000516c7221 */ /* 0x000fe20000010000 */
[----:B------:R-:W-:Y:S01]  /*4d60*/  SHF.L.U32 R111, R151, 0x10, RZ ;  /* 0x00000010976f7819 */ /* 0x000fe200000006ff */
[----:B------:R-:W-:Y:S01]  /*4d70*/  IMAD.U32 R105, R16, 0x10000, RZ ;  /* 0x0001000010697824 */ /* 0x000fe200078e00ff */
[----:B------:R-:W-:Y:S01]  /*4d80*/  SHF.L.U32 R107, R44, 0x10, RZ ;  /* 0x000000102c6b7819 */ /* 0x000fe200000006ff */
[----:B------:R-:W-:Y:S01]  /*4d90*/  IMAD.U32 R193, R155, 0x10000, RZ ;  /* 0x000100009bc17824 */ /* 0x000fe200078e00ff */
[----:B------:R-:W-:Y:S01]  /*4da0*/  SHF.L.U32 R106, R24, 0x10, RZ ;  /* 0x00000010186a7819 */ /* 0x000fe200000006ff */
[----:B------:R-:W-:Y:S01]  /*4db0*/  FFMA.FTZ R197, R190, R109, R111 ;  /* 0x0000006dbec57223 */ /* 0x000fe2000001006f */
[----:B------:R-:W-:Y:S01]  /*4dc0*/  SHF.L.U32 R111, R156, 0x10, RZ ;  /* 0x000000109c6f7819 */ /* 0x000fe200000006ff */
[C---:B------:R-:W-:Y:S01]  /*4dd0*/  FMUL.FTZ R104, R191.reuse, R104 ;  /* 0x00000068bf687220 */ /* 0x040fe20000410000 */
[----:B------:R-:W-:Y:S01]  /*4de0*/  SHF.L.U32 R109, R20, 0x10, RZ ;  /* 0x00000010146d7819 */ /* 0x000fe200000006ff */
[----:B------:R-:W-:Y:S01]  /*4df0*/  FMUL.FTZ R110, R191, R108 ;  /* 0x0000006cbf6e7220 */ /* 0x000fe20000410000 */
[----:B------:R-:W-:Y:S01]  /*4e00*/  SHF.L.U32 R195, R154, 0x10, RZ ;  /* 0x000000109ac37819 */ /* 0x000fe200000006ff */
[----:B------:R-:W-:Y:S01]  /*4e10*/  FFMA.FTZ R199, R190, R199, R201 ;  /* 0x000000c7bec77223 */ /* 0x000fe200000100c9 */
[----:B------:R-:W-:Y:S01]  /*4e20*/  SHF.L.U32 R192, R153, 0x10, RZ ;  /* 0x0000001099c07819 */ /* 0x000fe200000006ff */
[----:B------:R-:W-:Y:S01]  /*4e30*/  FFMA.FTZ R108, R104, R105, R107 ;  /* 0x00000069686c7223 */ /* 0x000fe2000001006b */
[----:B------:R-:W-:Y:S01]  /*4e40*/  FFMA.FTZ R111, R110, R111, R193 ;  /* 0x0000006f6e6f7223 */ /* 0x000fe200000100c1 */
        /* <DEDUP_REMOVED lines=8> */
[----:B------:R-:W-:Y:S02]  /*4ed0*/  F2FP.BF16.F32.PACK_AB R111, R209, R204 ;  /* 0x000000ccd16f723e */ /* 0x000fe400000010ff */
[----:B------:R-:W-:Y:S01]  /*4ee0*/  F2FP.BF16.F32.PACK_AB R110, R205, R200 ;  /* 0x000000c8cd6e723e */ /* 0x000fe200000010ff */
[----:B------:R0:W-:Y:S01]  /*4ef0*/  STG.E.128 desc[UR6][R112.64], R104 ;  /* 0x0000006870007986 */ /* 0x0001e2000c101d06 */
[----:B------:R-:W-:Y:S02]  /*4f00*/  F2FP.BF16.F32.PACK_AB R109, R199, R196 ;  /* 0x000000c4c76d723e */ /* 0x000fe400000010ff */
[----:B------:R-:W-:Y:S02]  /*4f10*/  F2FP.BF16.F32.PACK_AB R108, R195, R190 ;  /* 0x000000bec36c723e */ /* 0x000fe400000010ff */
[----:B------:R-:W-:-:S03]  /*4f20*/  IADD3 R189, PT, PT, R189, 0x20, RZ ;  /* 0x00000020bdbd7810 */ /* 0x000fc60007ffe0ff */
[----:B------:R0:W-:Y:S04]  /*4f30*/  STG.E.128 desc[UR6][R2.64], R108 ;  /* 0x0000006c02007986 */ /* 0x0001e8000c101d06 */
.L_x_6765:
[----:B------:R-:W-:Y:S05]  /*4f40*/  BSYNC.RECONVERGENT B0 ;  /* 0x0000000000007941 */ /* 0x000fea0003800200 */
.L_x_6764:
[----:B------:R-:W-:Y:S04]  /*4f50*/  BSSY.RECONVERGENT B0, `(.L_x_6766) ;  /* 0x0000050000007945 */ /* 0x000fe80003800200 */
[----:B------:R-:W-:Y:S05]  /*4f60*/  @!P2 BRA `(.L_x_6767) ;  /* 0x000000040038a947 */ /* 0x000fea0003800000 */
[--C-:B012-4-:R-:W-:Y:S01]  /*4f70*/  FADD.FTZ R2, R84, -R0.reuse ;  /* 0x8000000054027221 */ /* 0x117fe20000010000 */
[--C-:B------:R-:W-:Y:S01]  /*4f80*/  FADD.FTZ R104, R85, -R0.reuse ;  /* 0x8000000055687221 */ /* 0x100fe20000010000 */
[----:B------:R-:W-:Y:S01]  /*4f90*/  SHF.L.U32 R3, R48, 0x10, RZ ;  /* 0x0000001030037819 */ /* 0x000fe200000006ff */
[----:B------:R-:W-:Y:S02]  /*4fa0*/  IMAD.U32 R105, R56, 0x10000, RZ ;  /* 0x0001000038697824 */ /* 0x000fe400078e00ff */
[----:B------:R-:W-:Y:S01]  /*4fb0*/  FMUL.FTZ R2, R191, R2 ;  /* 0x00000002bf027220 */ /* 0x000fe20000410000 */
[--C-:B------:R-:W-:Y:S01]  /*4fc0*/  FADD.FTZ R112, R100, -R0.reuse ;  /* 0x8000000064707221 */ /* 0x100fe20000010000 */
[--C-:B------:R-:W-:Y:S01]  /*4fd0*/  FADD.FTZ R106, R86, -R0.reuse ;  /* 0x80000000566a7221 */ /* 0x100fe20000010000 */
[--C-:B------:R-:W-:Y:S01]  /*4fe0*/  FADD.FTZ R108, R87, -R0.reuse ;  /* 0x80000000576c7221 */ /* 0x100fe20000010000 */
[--C-:B------:R-:W-:Y:S01]  /*4ff0*/  FADD.FTZ R194, R101, -R0.reuse ;  /* 0x8000000065c27221 */ /* 0x100fe20000010000 */
[--C-:B------:R-:W-:Y:S01]  /*5000*/  FADD.FTZ R196, R102, -R0.reuse ;  /* 0x8000000066c47221 */ /* 0x100fe20000010000 */
[----:B------:R-:W-:Y:S01]  /*5010*/  FADD.FTZ R198, R103, -R0 ;  /* 0x8000000067c67221 */ /* 0x000fe20000010000 */
[C---:B------:R-:W-:Y:S01]  /*5020*/  FMUL.FTZ R0, R191.reuse, R104 ;  /* 0x00000068bf007220 */ /* 0x040fe20000410000 */
[----:B------:R-:W-:Y:S01]  /*5030*/  FFMA.FTZ R104, R2, R3, R105 ;  /* 0x0000000302687223 */ /* 0x000fe20000010069 */
[----:B------:R-:W-:Y:S01]  /*5040*/  FMUL.FTZ R192, R191, R112 ;  /* 0x00000070bfc07220 */ /* 0x000fe20000410000 */
        /* <DEDUP_REMOVED lines=12> */
[----:B------:R-:W-:Y:S01]  /*5110*/  SHF.L.U32 R195, R53, 0x10, RZ ;  /* 0x0000001035c37819 */ /* 0x000fe200000006ff */
[----:B------:R-:W0:Y:S01]  /*5120*/  LDC.64 R2, c[0x0][0x428] ;  /* 0x00010a00ff027b82 */ /* 0x000e220000000a00 */
[----:B------:R-:W-:Y:S01]  /*5130*/  SHF.L.U32 R106, R137, 0x10, RZ ;  /* 0x00000010896a7819 */ /* 0x000fe200000006ff */
[C---:B------:R-:W-:Y:S01]  /*5140*/  FFMA.FTZ R105, R110.reuse, R113, R193 ;  /* 0x000000716e697223 */ /* 0x040fe200000100c1 */
[C---:B------:R-:W-:Y:S01]  /*5150*/  FMUL.FTZ R194, R191.reuse, R194 ;  /* 0x000000c2bfc27220 */ /* 0x040fe20000410000 */
[----:B------:R-:W-:Y:S01]  /*5160*/  FFMA.FTZ R109, R110, R195, R112 ;  /* 0x000000c36e6d7223 */ /* 0x000fe20000010070 */
[C---:B------:R-:W-:Y:S01]  /*5170*/  FMUL.FTZ R196, R191.reuse, R196 ;  /* 0x000000c4bfc47220 */ /* 0x040fe20000410000 */
[----:B------:R-:W-:Y:S01]  /*5180*/  FMUL.FTZ R198, R191, R198 ;  /* 0x000000c6bfc67220 */ /* 0x000fe20000410000 */
[----:B------:R-:W-:Y:S01]  /*5190*/  FFMA.FTZ R191, R0, R111, R106 ;  /* 0x0000006f00bf7223 */ /* 0x000fe2000001006a */
[----:B------:R-:W1:Y:S01]  /*51a0*/  LDC.64 R112, c[0x0][0x430] ;  /* 0x00010c00ff707b82 */ /* 0x000e620000000a00 */
        /* <DEDUP_REMOVED lines=8> */
[----:B------:R-:W-:-:S02]  /*5230*/  SHF.L.U32 R199, R58, 0x10, RZ ;  /* 0x000000103ac77819 */ /* 0x000fc400000006ff */
[----:B------:R-:W-:Y:S01]  /*5240*/  SHF.L.U32 R201, R54, 0x10, RZ ;  /* 0x0000001036c97819 */ /* 0x000fe200000006ff */
[----:B------:R-:W-:Y:S01]  /*5250*/  FFMA.FTZ R190, R190, R195, R106 ;  /* 0x000000c3bebe7223 */ /* 0x000fe2000001006a */
[----:B------:R-:W-:Y:S01]  /*5260*/  SHF.L.U32 R110, R62, 0x10, RZ ;  /* 0x000000103e6e7819 */ /* 0x000fe200000006ff */
[----:B------:R-:W-:Y:S01]  /*5270*/  FFMA.FTZ R106, R192, R197, R199 ;  /* 0x000000c5c06a7223 */ /* 0x000fe200000100c7 */
[----:B------:R-:W-:Y:S01]  /*5280*/  SHF.L.U32 R203, R132, 0x10, RZ ;  /* 0x0000001084cb7819 */ /* 0x000fe200000006ff */
[----:B------:R-:W-:Y:S01]  /*5290*/  IMAD.U32 R199, R55, 0x10000, RZ ;  /* 0x0001000037c77824 */ /* 0x000fe200078e00ff */
[----:B------:R-:W-:Y:S01]  /*52a0*/  SHF.L.U32 R111, R130, 0x10, RZ ;  /* 0x00000010826f7819 */ /* 0x000fe200000006ff */
[----:B------:R-:W-:Y:S01]  /*52b0*/  FFMA.FTZ R110, R192, R201, R110 ;  /* 0x000000c9c06e7223 */ /* 0x000fe2000001006e */
[----:B------:R-:W-:Y:S01]  /*52c0*/  SHF.L.U32 R193, R129, 0x10, RZ ;  /* 0x0000001081c17819 */ /* 0x000fe200000006ff */
[----:B------:R-:W-:Y:S01]  /*52d0*/  FFMA.FTZ R203, R194, R203, R205 ;  /* 0x000000cbc2cb7223 */ /* 0x000fe200000100cd */
[----:B------:R-:W-:Y:S01]  /*52e0*/  SHF.L.U32 R192, R63, 0x10, RZ ;  /* 0x000000103fc07819 */ /* 0x000fe200000006ff */
[----:B0-----:R-:W-:Y:S01]  /*52f0*/  IMAD.WIDE.U32 R2, R189, 0x10, R2 ;  /* 0x00000010bd027825 */ /* 0x001fe200078e0002 */
[----:B------:R-:W-:-:S03]  /*5300*/  SHF.L.U32 R195, R51, 0x10, RZ ;  /* 0x0000001033c37819 */ /* 0x000fc600000006ff */
[----:B------:R-:W-:Y:S01]  /*5310*/  FFMA.FTZ R193, R194, R111, R193 ;  /* 0x0000006fc2c17223 */ /* 0x000fe200000100c1 */
[----:B------:R-:W-:Y:S01]  /*5320*/  SHF.L.U32 R197, R59, 0x10, RZ ;  /* 0x000000103bc57819 */ /* 0x000fe200000006ff */
[----:B------:R-:W-:Y:S01]  /*5330*/  FFMA.FTZ R111, R196, R199, R192 ;  /* 0x000000c7c46f7223 */ /* 0x000fe200000100c0 */
[----:B------:R-:W-:Y:S01]  /*5340*/  SHF.L.U32 R201, R128, 0x10, RZ ;  /* 0x0000001080c97819 */ /* 0x000fe200000006ff */
[----:B-1----:R-:W-:Y:S01]  /*5350*/  IMAD.WIDE.U32 R112, R189, 0x10, R112 ;  /* 0x00000010bd707825 */ /* 0x002fe200078e0070 */
[----:B------:R-:W-:-:S03]  /*5360*/  SHF.L.U32 R205, R119, 0x10, RZ ;  /* 0x0000001077cd7819 */ /* 0x000fc600000006ff */
[----:B------:R-:W-:Y:S01]  /*5370*/  FFMA.FTZ R195, R196, R195, R197 ;  /* 0x000000c3c4c37223 */ /* 0x000fe200000100c5 */
[----:B------:R-:W-:Y:S02]  /*5380*/  SHF.L.U32 R207, R118, 0x10, RZ ;  /* 0x0000001076cf7819 */ /* 0x000fe400000006ff */
[----:B------:R-:W-:Y:S01]  /*5390*/  F2FP.BF16.F32.PACK_AB R104, R107, R104 ;  /* 0x000000686b68723e */ /* 0x000fe200000010ff */
[C---:B------:R-:W-:Y:S01]  /*53a0*/  FFMA.FTZ R192, R198.reuse, R201, R205 ;  /* 0x000000c9c6c07223 */ /* 0x040fe200000100cd */
[----:B------:R-:W-:Y:S01]  /*53b0*/  F2FP.BF16.F32.PACK_AB R106, R203, R106 ;  /* 0x0000006acb6a723e */ /* 0x000fe200000010ff */
[----:B------:R-:W-:Y:S01]  /*53c0*/  FFMA.FTZ R200, R198, R207, R200 ;  /* 0x000000cfc6c87223 */ /* 0x000fe200000100c8 */
[----:B------:R-:W-:Y:S02]  /*53d0*/  F2FP.BF16.F32.PACK_AB R105, R0, R105 ;  /* 0x000000690069723e */ /* 0x000fe400000010ff */
[----:B------:R-:W-:Y:S02]  /*53e0*/  F2FP.BF16.F32.PACK_AB R107, R192, R195 ;  /* 0x000000c3c06b723e */ /* 0x000fe400000010ff */
[----:B------:R-:W-:-:S02]  /*53f0*/  F2FP.BF16.F32.PACK_AB R111, R200, R111 ;  /* 0x0000006fc86f723e */ /* 0x000fc400000010ff */
[----:B------:R-:W-:Y:S01]  /*5400*/  F2FP.BF16.F32.PACK_AB R110, R193, R110 ;  /* 0x0000006ec16e723e */ /* 0x000fe200000010ff */
[----:B------:R0:W-:Y:S01]  /*5410*/  STG.E.128 desc[UR6][R2.64], R104 ;  /* 0x0000006802007986 */ /* 0x0001e2000c101d06 */
[----:B------:R-:W-:Y:S02]  /*5420*/  F2FP.BF16.F32.PACK_AB R109, R190, R109 ;  /* 0x0000006dbe6d723e */ /* 0x000fe400000010ff */
[----:B------:R-:W-:-:S05]  /*5430*/  F2FP.BF16.F32.PACK_AB R108, R191, R108 ;  /* 0x0000006cbf6c723e */ /* 0x000fca00000010ff */
[----:B------:R0:W-:Y:S02]  /*5440*/  STG.E.128 desc[UR6][R112.64], R108 ;  /* 0x0000006c70007986 */ /* 0x0001e4000c101d06 */
.L_x_6767:
[----:B------:R-:W-:Y:S05]  /*5450*/  BSYNC.RECONVERGENT B0 ;  /* 0x0000000000007941 */ /* 0x000fea0003800200 */
.L_x_6766:
[----:B012-4-:R-:W0:Y:S02]  /*5460*/  LDC.64 R2, c[0x0][0x380] ;  /* 0x0000e000ff027b82 */ /* 0x017e240000000a00 */
[----:B0-----:R-:W-:-:S04]  /*5470*/  LEA R116, R2, R116, 0x2 ;  /* 0x0000007402747211 */ /* 0x001fc800078e10ff */
[----:B------:R-:W-:-:S13]  /*5480*/  ISETP.GE.AND P1, PT, R116, R3, PT ;  /* 0x000000037400720c */ /* 0x000fda0003f26270 */
[----:B------:R-:W-:Y:S05]  /*5490*/  @!P1 BRA `(.L_x_6768) ;  /* 0xffffffc0001c9947 */ /* 0x000fea000383ffff */
[----:B------:R-:W-:Y:S05]  /*54a0*/  EXIT ;  /* 0x000000000000794d */ /* 0x000fea0003800000 */
.L_x_6759:
[----:B------:R-:W-:Y:S01]  /*54b0*/  HFMA2 R112, -RZ, RZ, 0, 5.9604644775390625e-08 ;  /* 0x00000001ff707431 */ /* 0x000fe200000001ff */
[----:B------:R-:W-:Y:S01]  /*54c0*/  BSSY B0, `(.L_x_6769) ;  /* 0x0000007000007945 */ /* 0x000fe20003800000 */
[----:B------:R-:W-:Y:S01]  /*54d0*/  MOV R113, R3 ;  /* 0x0000000300717202 */ /* 0x000fe20000000f00 */
[----:B------:R-:W-:Y:S01]  /*54e0*/  IMAD.MOV.U32 R110, RZ, RZ, -0x1 ;  /* 0xffffffffff6e7424 */ /* 0x000fe200078e00ff */
[----:B------:R-:W-:-:S07]  /*54f0*/  MOV R191, 0x1f ;  /* 0x0000001f00bf7802 */ /* 0x000fce0000000f00 */
[----:B---3--:R-:W-:Y:S05]  /*5500*/  WARPSYNC.COLLECTIVE R110, `(.L_x_6770) ;  /* 0x000000006e087348 */ /* 0x008fea0003c00000 */
[----:B------:R0:W1:Y:S02]  /*5510*/  SHFL.BFLY P6, R111, R113, R112, R191 ;  /* 0x0c000070716f7389 */ /* 0x00006400000c00bf */
[----:B01-3--:R-:W-:Y:S05]  /*5520*/  ENDCOLLECTIVE ;  /* 0x000000000000791b */ /* 0x00bfea0003800000 */
.L_x_6770:
[----:B------:R-:W-:Y:S05]  /*5530*/  BSYNC B0 ;  /* 0x0000000000007941 */ /* 0x000fea0003800000 */
.L_x_6769:
[----:B------:R-:W-:Y:S01]  /*5540*/  MOV R0, R111 ;  /* 0x0000006f00007202 */ /* 0x000fe20000000f00 */
[----:B------:R-:W-:Y:S01]  /*5550*/  HFMA2 R112, -RZ, RZ, 0, 1.1920928955078125e-07 ;  /* 0x00000002ff707431 */ /* 0x000fe200000001ff */
[----:B------:R-:W-:Y:S01]  /*5560*/  MOV R191, 0x1f ;  /* 0x0000001f00bf7802 */ /* 0x000fe20000000f00 */
[----:B------:R-:W-:Y:S01]  /*5570*/  IMAD.MOV.U32 R110, RZ, RZ, -0x1 ;  /* 0xffffffffff6e7424 */ /* 0x000fe200078e00ff */
[----:B------:R-:W0:Y:S01]  /*5580*/  LDC R106, c[0x0][0x400] ;  /* 0x00010000ff6a7b82 */ /* 0x000e220000000800 */
[----:B------:R-:W-:-:S05]  /*5590*/  FADD.FTZ R2, R3, R0 ;  /* 0x0000000003027221 */ /* 0x000fca0000010000 */
[----:B------:R-:W-:-:S07]  /*55a0*/  MOV R113, R2 ;  /* 0x0000000200717202 */ /* 0x000fce0000000f00 */
[----:B0-----:R-:W-:Y:S05]  /*55b0*/  WARPSYNC.COLLECTIVE R110, `(.L_x_6771) ;  /* 0x000000006e087348 */ /* 0x001fea0003c00000 */
[----:B------:R1:W2:Y:S02]  /*55c0*/  SHFL.BFLY P6, R111, R113, R112, R191 ;  /* 0x0c000070716f7389 */ /* 0x0002a400000c00bf */
[----:B012---:R-:W-:Y:S05]  /*55d0*/  ENDCOLLECTIVE ;  /* 0x000000000000791b */ /* 0x007fea0003800000 */
.L_x_6771:
[----:B------:R-:W-:Y:S01]  /*55e0*/  HFMA2 R112, -RZ, RZ, 0, 2.384185791015625e-07 ;  /* 0x00000004ff707431 */ /* 0x000fe200000001ff */
[----:B------:R-:W-:-:S05]  /*55f0*/  MOV R105, R111 ;  /* 0x0000006f00697202 */ /* 0x000fca0000000f00 */
[----:B------:R-:W-:-:S05]  /*5600*/  FADD.FTZ R105, R2, R105 ;  /* 0x0000006902697221 */ /* 0x000fca0000010000 */
[----:B------:R-:W-:-:S07]  /*5610*/  MOV R113, R105 ;  /* 0x0000006900717202 */ /* 0x000fce0000000f00 */
[----:B------:R-:W-:Y:S05]  /*5620*/  WARPSYNC.COLLECTIVE R110, `(.L_x_6772) ;  /* 0x000000006e087348 */ /* 0x000fea0003c00000 */
[----:B------:R0:W1:Y:S02]  /*5630*/  SHFL.BFLY P6, R111, R113, R112, R191 ;  /* 0x0c000070716f7389 */ /* 0x00006400000c00bf */
[----:B01----:R-:W-:Y:S05]  /*5640*/  ENDCOLLECTIVE ;  /* 0x000000000000791b */ /* 0x003fea0003800000 */
.L_x_6772:
[----:B------:R-:W-:Y:S01]  /*5650*/  HFMA2 R112, -RZ, RZ, 0, 4.76837158203125e-07 ;  /* 0x00000008ff707431 */ /* 0x000fe200000001ff */
[----:B------:R-:W-:-:S05]  /*5660*/  MOV R0, R111 ;  /* 0x0000006f00007202 */ /* 0x000fca0000000f00 */
[----:B------:R-:W-:-:S04]  /*5670*/  FADD.FTZ R104, R105, R0 ;  /* 0x0000000069687221 */ /* 0x000fc80000010000 */
[----:B------:R-:W-:-:S07]  /*5680*/  IMAD.MOV.U32 R113, RZ, RZ, R104 ;  /* 0x000000ffff717224 */ /* 0x000fce00078e0068 */
[----:B------:R-:W-:Y:S05]  /*5690*/  WARPSYNC.COLLECTIVE R110, `(.L_x_6773) ;  /* 0x000000006e087348 */ /* 0x000fea0003c00000 */
[----:B------:R0:W1:Y:S02]  /*56a0*/  SHFL.BFLY P6, R111, R113, R112, R191 ;  /* 0x0c000070716f7389 */ /* 0x00006400000c00bf */
[----:B01----:R-:W-:Y:S05]  /*56b0*/  ENDCOLLECTIVE ;  /* 0x000000000000791b */ /* 0x003fea0003800000 */
.L_x_6773:
[----:B------:R-:W-:Y:S01]  /*56c0*/  HFMA2 R112, -RZ, RZ, 0, 9.5367431640625e-07 ;  /* 0x00000010ff707431 */ /* 0x000fe200000001ff */
[----:B------:R-:W-:-:S05]  /*56d0*/  MOV R107, R111 ;  /* 0x0000006f006b7202 */ /* 0x000fca0000000f00 */
[----:B------:R-:W-:-:S05]  /*56e0*/  FADD.FTZ R108, R104, R107 ;  /* 0x0000006b686c7221 */ /* 0x000fca0000010000 */
[----:B------:R-:W-:-:S07]  /*56f0*/  MOV R113, R108 ;  /* 0x0000006c00717202 */ /* 0x000fce0000000f00 */
[----:B------:R-:W-:Y:S05]  /*5700*/  WARPSYNC.COLLECTIVE R110, `(.L_x_6774) ;  /* 0x000000006e087348 */ /* 0x000fea0003c00000 */
[----:B------:R0:W1:Y:S02]  /*5710*/  SHFL.BFLY P6, R111, R113, R112, R191 ;  /* 0x0c000070716f7389 */ /* 0x00006400000c00bf */
[----:B01----:R-:W-:Y:S05]  /*5720*/  ENDCOLLECTIVE ;  /* 0x000000000000791b */ /* 0x003fea0003800000 */
.L_x_6774:
[----:B------:R-:W-:Y:S02]  /*5730*/  HFMA2 R112, -RZ, RZ, 0, 5.9604644775390625e-08 ;  /* 0x00000001ff707431 */ /* 0x000fe400000001ff */
        /* <DEDUP_REMOVED lines=72> */
.L_x_6775:
[----:B------:R-:W-:Y:S01]  /*5bc0*/  IMAD.MOV.U32 R112, RZ, RZ, 0x2 ;  /* 0x00000002ff707424 */ /* 0x000fe200078e00ff */
[----:B------:R-:W-:-:S05]  /*5bd0*/  MOV R3, R111 ;  /* 0x0000006f00037202 */ /* 0x000fca0000000f00 */
[----:B------:R-:W-:-:S05]  /*5be0*/  FADD.FTZ R3, R0, R3 ;  /* 0x0000000300037221 */ /* 0x000fca0000010000 */
[----:B------:R-:W-:-:S07]  /*5bf0*/  MOV R113, R3 ;  /* 0x0000000300717202 */ /* 0x000fce0000000f00 */
[----:B------:R-:W-:Y:S05]  /*5c00*/  WARPSYNC.COLLECTIVE R110, `(.L_x_6776) ;  /* 0x000000006e087348 */ /* 0x000fea0003c00000 */
[----:B------:R0:W1:Y:S02]  /*5c10*/  SHFL.BFLY P6, R111, R113, R112, R191 ;  /* 0x0c000070716f7389 */ /* 0x00006400000c00bf */
[----:B01----:R-:W-:Y:S05]  /*5c20*/  ENDCOLLECTIVE ;  /* 0x000000000000791b */ /* 0x003fea0003800000 */
.L_x_6776:
[----:B------:R-:W-:Y:S01]  /*5c30*/  HFMA2 R112, -RZ, RZ, 0, 2.384185791015625e-07 ;  /* 0x00000004ff707431 */ /* 0x000fe200000001ff */
[----:B------:R-:W-:-:S05]  /*5c40*/  MOV R2, R111 ;  /* 0x0000006f00027202 */ /* 0x000fca0000000f00 */
[----:B------:R-:W-:-:S05]  /*5c50*/  FADD.FTZ R2, R3, R2 ;  /* 0x0000000203027221 */ /* 0x000fca0000010000 */
[----:B------:R-:W-:-:S07]  /*5c60*/  MOV R113, R2 ;  /* 0x0000000200717202 */ /* 0x000fce0000000f00 */
[----:B------:R-:W-:Y:S05]  /*5c70*/  WARPSYNC.COLLECTIVE R110, `(.L_x_6777) ;  /* 0x000000006e087348 */ /* 0x000fea0003c00000 */
[----:B------:R0:W1:Y:S02]  /*5c80*/  SHFL.BFLY P6, R111, R113, R112, R191 ;  /* 0x0c000070716f7389 */ /* 0x00006400000c00bf */
[----:B01----:R-:W-:Y:S05]  /*5c90*/  ENDCOLLECTIVE ;  /* 0x000000000000791b */ /* 0x003fea0003800000 */
.L_x_6777:
[----:B------:R-:W-:Y:S01]  /*5ca0*/  HFMA2 R112, -RZ, RZ, 0, 4.76837158203125e-07 ;  /* 0x00000008ff707431 */ /* 0x000fe200000001ff */
[----:B------:R-:W-:-:S05]  /*5cb0*/  MOV R105, R111 ;  /* 0x0000006f00697202 */ /* 0x000fca0000000f00 */
[----:B------:R-:W-:-:S04]  /*5cc0*/  FADD.FTZ R105, R2, R105 ;  /* 0x0000006902697221 */ /* 0x000fc80000010000 */
[----:B------:R-:W-:-:S07]  /*5cd0*/  IMAD.MOV.U32 R113, RZ, RZ, R105 ;  /* 0x000000ffff717224 */ /* 0x000fce00078e0069 */
[----:B------:R-:W-:Y:S05]  /*5ce0*/  WARPSYNC.COLLECTIVE R110, `(.L_x_6778) ;  /* 0x000000006e087348 */ /* 0x000fea0003c00000 */
[----:B------:R0:W1:Y:S02]  /*5cf0*/  SHFL.BFLY P6, R111, R113, R112, R191 ;  /* 0x0c000070716f7389 */ /* 0x00006400000c00bf */
[----:B01----:R-:W-:Y:S05]  /*5d00*/  ENDCOLLECTIVE ;  /* 0x000000000000791b */ /* 0x003fea0003800000 */
.L_x_6778:
[----:B------:R-:W-:Y:S01]  /*5d10*/  HFMA2 R112, -RZ, RZ, 0, 9.5367431640625e-07 ;  /* 0x00000010ff707431 */ /* 0x000fe200000001ff */
[----:B------:R-:W-:-:S05]  /*5d20*/  MOV R104, R111 ;  /* 0x0000006f00687202 */ /* 0x000fca0000000f00 */
[----:B------:R-:W-:-:S05]  /*5d30*/  FADD.FTZ R108, R105, R104 ;  /* 0x00000068696c7221 */ /* 0x000fca0000010000 */
[----:B------:R-:W-:-:S07]  /*5d40*/  MOV R113, R108 ;  /* 0x0000006c00717202 */ /* 0x000fce0000000f00 */
[----:B------:R-:W-:Y:S05]  /*5d50*/  WARPSYNC.COLLECTIVE R110, `(.L_x_6779) ;  /* 0x000000006e087348 */ /* 0x000fea0003c00000 */
[----:B------:R0:W1:Y:S02]  /*5d60*/  SHFL.BFLY P6, R111, R113, R112, R191 ;  /* 0x0c000070716f7389 */ /* 0x00006400000c00bf */
[----:B01----:R-:W-:Y:S05]  /*5d70*/  ENDCOLLECTIVE ;  /* 0x000000000000791b */ /* 0x003fea0003800000 */
.L_x_6779:
[----:B------:R-:W-:Y:S05]  /*5d80*/  BRA `(.L_x_6780) ;  /* 0xffffffe000587947 */ /* 0x000fea000383ffff */
.L_x_6781:
        /* <DEDUP_REMOVED lines=15> */
.L_x_22694:


//--------------------- .text._ZN10layer_norm31ln_parallel_residual_fwd_kernelINS_13Kernel_traitsI13__nv_bfloat16S2_fS2_fjLj1024ELj1ELj4ELj1ELj16ENS_18Kernel_traits_baseILj1024ES2_S2_fS2_fjLj128EEEEELb0ELb0ELb1EEEvNS_9FwdParamsE --------------------------
	.section	.text._ZN10layer_norm31ln_parallel_residual_fwd_kernelINS_13Kernel_traitsI13__nv_bfloat16S2_fS2_fjLj1024ELj1ELj4ELj1ELj16ENS_18Kernel_traits_baseILj1024ES2_S2_fS2_fjLj128EEEEELb0ELb0ELb1EEEvNS_9FwdParamsE,"ax",@progbits
	.align	128
        .global         _ZN10layer_norm31ln_parallel_residual_fwd_kernelINS_13Kernel_traitsI13__nv_bfloat16S2_fS2_fjLj1024ELj1ELj4ELj1ELj16ENS_18Kernel_traits_baseILj1024ES2_S2_fS2_fjLj128EEEEELb0ELb0ELb1EEEvNS_9FwdParamsE
        .type           _ZN10layer_norm31ln_parallel_residual_fwd_kernelINS_13Kernel_traitsI13__nv_bfloat16S2_fS2_fjLj1024ELj1ELj4ELj1ELj16ENS_18Kernel_traits_baseILj1024ES2_S2_fS2_fjLj128EEEEELb0ELb0ELb1EEEvNS_9FwdParamsE,@function
        .size           _ZN10layer_norm31ln_parallel_residual_fwd_kernelINS_13Kernel_traitsI13__nv_bfloat16S2_fS2_fjLj1024ELj1ELj4ELj1ELj16ENS_18Kernel_traits_baseILj1024ES2_S2_fS2_fjLj128EEEEELb0ELb0ELb1EEEvNS_9FwdParamsE,(.L_x_22695 - _ZN10layer_norm31ln_parallel_residual_fwd_kernelINS_13Kernel_traitsI13__nv_bfloat16S2_fS2_fjLj1024ELj1ELj4ELj1ELj16ENS_18Kernel_traits_baseILj1024ES2_S2_fS2_fjLj128EEEEELb0ELb0ELb1EEEvNS_9FwdParamsE)
        .other          _ZN10layer_norm31ln_parallel_residual_fwd_kernelINS_13Kernel_traitsI13__nv_bfloat16S2_fS2_fjLj1024ELj1ELj4ELj1ELj16ENS_18Kernel_traits_baseILj1024ES2_S2_fS2_fjLj128EEEEELb0ELb0ELb1EEEvNS_9FwdParamsE,@"STO_CUDA_ENTRY STV_DEFAULT"
_ZN10layer_norm31ln_parallel_residual_fwd_kernelINS_13Kernel_traitsI13__nv_bfloat16S2_fS2_fjLj1024ELj1ELj4ELj1ELj16ENS_18Kernel_traits_baseILj1024ES2_S2_fS2_fjLj128EEEEELb0ELb0ELb1EEEvNS_9FwdParamsE:
.text._ZN10layer_norm31ln_parallel_residual_fwd_kernelINS_13Kernel_traitsI13__nv_bfloat16S2_fS2_fjLj1024ELj1ELj4ELj1ELj16ENS_18Kernel_traits_baseILj1024ES2_S2_fS2_fjLj128EEEEELb0ELb0ELb1EEEvNS_9FwdParamsE:
[----:B------:R-:W-:Y:S01]  /*0000*/  LDC R1, c[0x0][0x37c] ;  /* 0x0000df00ff017b82 */ /* 0x000fe20000000800 */
[----:B------:R-:W0:Y:S01]  /*0010*/  S2R R108, SR_TID.X ;  /* 0x00000000006c7919 */ /* 0x000e220000002100 */
[----:B------:R-:W1:Y:S06]  /*0020*/  LDCU.64 UR8, c[0x0][0x438] ;  /* 0x00008700ff0877ac */ /* 0x000e6c0008000a00 */
[----:B------:R-:W2:Y:S01]  /*0030*/  S2UR UR4, SR_CTAID.X ;  /* 0x00000000000479c3 */ /* 0x000ea20000002500 */
[----:B------:R-:W3:Y:S01]  /*0040*/  LDCU.64 UR6, c[0x0][0x358] ;  /* 0x00006b00ff0677ac */ /* 0x000ee20008000a00 */
[----:B-1----:R-:W-:-:S04]  /*0050*/  UISETP.NE.U32.AND UP0, UPT, UR8, URZ, UPT ;  /* 0x000000ff0800728c */ /* 0x002fc8000bf05070 */
[----:B------:R-:W-:Y:S02]  /*0060*/  UISETP.NE.AND.EX UP0, UPT, UR9, URZ, UPT, UP0 ;  /* 0x000000ff0900728c */ /* 0x000fe4000bf05300 */
[----:B--2---:R-:W-:Y:S01]  /*0070*/  USHF.L.U32 UR4, UR4, 0x2, URZ ;  /* 0x0000000204047899 */ /* 0x004fe200080006ff */
[----:B0-----:R-:W-:Y:S02]  /*0080*/  SHF.R.U32.HI R109, RZ, 0x5, R108 ;  /* 0x00000005ff6d7819 */ /* 0x001fe4000001166c */
[----:B------:R-:W-:-:S03]  /*0090*/  LOP3.LUT R108, R108, 0x1f, RZ, 0xc0, !PT ;  /* 0x0000001f6c6c7812 */ /* 0x000fc600078ec0ff */
[----:B------:R-:W-:Y:S01]  /*00a0*/  LOP3.LUT R109, R109, UR4, RZ, 0xfc, !PT ;  /* 0x000000046d6d7c12 */ /* 0x000fe2000f8efcff */
[----:B---3--:R-:W-:Y:S06]  /*00b0*/  BRA.U UP0, `(.L_x_6782) ;  /* 0x0000000100f07547 */ /* 0x008fec000b800000 */
        /* <DEDUP_REMOVED lines=33> */
.L_x_6783:
        /* <DEDUP_REMOVED lines=27> */
.L_x_6782:
        /* <DEDUP_REMOVED lines=29> */
.L_x_6785:
        /* <DEDUP_REMOVED lines=26> */
.L_x_6784:
[----:B------:R-:W1:Y:S02]  /*07f0*/  LDCU UR4, c[0x0][0x384] ;  /* 0x00007080ff0477ac */ /* 0x000e640008000800 */
[----:B-1----:R-:W-:-:S13]  /*0800*/  ISETP.GE.AND P0, PT, R109, UR4, PT ;  /* 0x000000046d007c0c */ /* 0x002fda000bf06270 */
[----:B------:R-:W-:Y:S05]  /*0810*/  @P0 EXIT ;  /* 0x000000000000094d */ /* 0x000fea0003800000 */
[----:B------:R-:W1:Y:S01]  /*0820*/  LDCU.64 UR4, c[0x0][0x398] ;  /* 0x00007300ff0477ac */ /* 0x000e620008000a00 */
[----:B-----5:R-:W-:Y:S02]  /*0830*/  PRMT R110, R51, 0x7632, R110 ;  /* 0x00007632336e7816 */ /* 0x020fe4000000006e */
[----:B------:R-:W-:Y:S01]  /*0840*/  PRMT R111, R31, 0x7632, R111 ;  /* 0x000076321f6f7816 */ /* 0x000fe2000000006f */
[----:B------:R-:W2:Y:S01]  /*0850*/  LDCU UR8, c[0x0][0x388] ;  /* 0x00007100ff0877ac */ /* 0x000ea20008000800 */
[----:B------:R-:W-:Y:S02]  /*0860*/  PRMT R116, R35, 0x7632, R116 ;  /* 0x0000763223747816 */ /* 0x000fe40000000074 */
[----:B------:R-:W-:Y:S01]  /*0870*/  PRMT R117, R15, 0x7632, R117 ;  /* 0x000076320f757816 */ /* 0x000fe20000000075 */
[----:B------:R-:W3:Y:S01]  /*0880*/  LDCU.U8 UR9, c[0x0][0x410] ;  /* 0x00008200ff0977ac */ /* 0x000ee20008000000 */
[----:B------:R-:W-:Y:S02]  /*0890*/  PRMT R118, R50, 0x7632, R118 ;  /* 0x0000763232767816 */ /* 0x000fe40000000076 */
[----:B------:R-:W-:Y:S01]  /*08a0*/  PRMT R119, R30, 0x7632, R119 ;  /* 0x000076321e777816 */ /* 0x000fe20000000077 */
[----:B------:R-:W4:Y:S01]  /*08b0*/  LDCU UR10, c[0x0][0x448] ;  /* 0x00008900ff0a77ac */ /* 0x000f220008000800 */
[----:B------:R-:W-:-:S02]  /*08c0*/  PRMT R120, R34, 0x7632, R120 ;  /* 0x0000763222787816 */ /* 0x000fc40000000078 */
[----:B------:R-:W-:Y:S01]  /*08d0*/  PRMT R121, R14, 0x7632, R121 ;  /* 0x000076320e797816 */ /* 0x000fe20000000079 */
[----:B------:R-:W0:Y:S01]  /*08e0*/  LDCU.64 UR12, c[0x0][0x398] ;  /* 0x00007300ff0c77ac */ /* 0x000e220008000a00 */
[----:B------:R-:W-:Y:S02]  /*08f0*/  PRMT R122, R49, 0x7632, R122 ;  /* 0x00007632317a7816 */ /* 0x000fe4000000007a */
[----:B------:R-:W-:Y:S01]  /*0900*/  PRMT R123, R29, 0x7632, R123 ;  /* 0x000076321d7b7816 */ /* 0x000fe2000000007b */
[----:B-1----:R-:W-:Y:S01]  /*0910*/  UISETP.NE.U32.AND UP0, UPT, UR4, URZ, UPT ;  /* 0x000000ff0400728c */ /* 0x002fe2000bf05070 */
[----:B------:R-:W-:Y:S02]  /*0920*/  PRMT R124, R33, 0x7632, R124 ;  /* 0x00007632217c7816 */ /* 0x000fe4000000007c */
[----:B------:R-:W-:Y:S01]  /*0930*/  PRMT R125, R13, 0x7632, R125 ;  /* 0x000076320d7d7816 */ /* 0x000fe2000000007d */
[----:B------:R-:W-:Y:S01]  /*0940*/  UISETP.NE.AND.EX UP0, UPT, UR5, URZ, UPT, UP0 ;  /* 0x000000ff0500728c */ /* 0x000fe2000bf05300 */
[----:B------:R-:W-:Y:S01]  /*0950*/  PRMT R126, R48, 0x7632, R126 ;  /* 0x00007632307e7816 */ /* 0x000fe2000000007e */
[----:B------:R-:W1:Y:S01]  /*0960*/  LDCU.64 UR4, c[0x0][0x3a0] ;  /* 0x00007400ff0477ac */ /* 0x000e620008000a00 */
        /* <DEDUP_REMOVED lines=45> */
[----:B------:R-:W-:Y:S02]  /*0c40*/  PLOP3.LUT P1, PT, PT, PT, UP0, 0x80, 0x8 ;  /* 0x000000000008781c */ /* 0x000fe40003f2f008 */
[----:B------:R-:W-:Y:S02]  /*0c50*/  PRMT R172, R45, 0x7632, R172 ;  /* 0x000076322dac7816 */ /* 0x000fe400000000ac */
[----:B------:R-:W-:Y:S02]  /*0c60*/  PRMT R173, R113, 0x7632, R173 ;  /* 0x0000763271ad7816 */ /* 0x000fe400000000ad */
[----:B------:R-:W-:-:S02]  /*0c70*/  PRMT R174, R60, 0x7632, R174 ;  /* 0x000076323cae7816 */ /* 0x000fc400000000ae */
[----:B------:R-:W-:Y:S02]  /*0c80*/  PRMT R175, R16, 0x7632, R175 ;  /* 0x0000763210af7816 */ /* 0x000fe400000000af */
[----:B------:R-:W-:Y:S02]  /*0c90*/  PRMT R176, R44, 0x7632, R176 ;  /* 0x000076322cb07816 */ /* 0x000fe400000000b0 */
[----:B01234-:R-:W-:-:S07]  /*0ca0*/  PRMT R177, R112, 0x7632, R177 ;  /* 0x0000763270b17816 */ /* 0x01ffce00000000b1 */
.L_x_6803:
        /* <DEDUP_REMOVED lines=35> */
.L_x_6787:
[----:B-----5:R-:W-:Y:S02]  /*0ee0*/  PRMT R0, R80, 0x7632, R0 ;  /* 0x0000763250007816 */ /* 0x020fe40000000000 */
[----:B------:R-:W-:Y:S02]  /*0ef0*/  PRMT R2, R81, 0x7632, R2 ;  /* 0x0000763251027816 */ /* 0x000fe40000000002 */
[C---:B------:R-:W-:Y:S02]  /*0f00*/  PRMT R76, R82.reuse, 0x7632, R76 ;  /* 0x00007632524c7816 */ /* 0x040fe4000000004c */
[C---:B------:R-:W-:Y:S01]  /*0f10*/  PRMT R78, R83.reuse, 0x7632, R78 ;  /* 0x00007632534e7816 */ /* 0x040fe2000000004e */
[----:B------:R-:W-:Y:S01]  /*0f20*/  IMAD.U32 R83, R83, 0x10000, RZ ;  /* 0x0001000053537824 */ /* 0x000fe200078e00ff */
        /* <DEDUP_REMOVED lines=16> */
.L_x_6786:
[----:B------:R-:W-:-:S04]  /*1030*/  UISETP.NE.U32.AND UP0, UPT, UR4, URZ, UPT ;  /* 0x000000ff0400728c */ /* 0x000fc8000bf05070 */
[----:B------:R-:W-:-:S09]  /*1040*/  UISETP.NE.AND.EX UP0, UPT, UR5, URZ, UPT, UP0 ;  /* 0x000000ff0500728c */ /* 0x000fd2000bf05300 */
[----:B------:R-:W-:Y:S05]  /*1050*/  BRA.U UP0, `(.L_x_6789) ;  /* 0x0000000100847547 */ /* 0x000fea000b800000 */
[C---:B-----5:R-:W-:Y:S02]  /*1060*/  PRMT R79, R80.reuse, 0x7632, R79 ;  /* 0x00007632504f7816 */ /* 0x060fe4000000004f */
[----:B------:R-:W-:Y:S02]  /*1070*/  SHF.L.U32 R3, R80, 0x10, RZ ;  /* 0x0000001050037819 */ /* 0x000fe400000006ff */
[----:B------:R-:W-:Y:S02]  /*1080*/  SHF.L.U32 R77, R82, 0x10, RZ ;  /* 0x00000010524d7819 */ /* 0x000fe400000006ff */
[----:B------:R-:W-:Y:S02]  /*1090*/  SHF.L.U32 R76, R64, 0x10, RZ ;  /* 0x00000010404c7819 */ /* 0x000fe400000006ff */
[----:B------:R-:W-:Y:S02]  /*10a0*/  SHF.L.U32 R80, R66, 0x10, RZ ;  /* 0x0000001042507819 */ /* 0x000fe400000006ff */
        /* <DEDUP_REMOVED lines=18> */
[----:B------:R-:W-:Y:S01]  /*11d0*/  SHF.L.U32 R2, R2, 0x10, RZ ;  /* 0x0000001002027819 */ /* 0x000fe200000006ff */
[----:B------:R-:W-:Y:S01]  /*11e0*/  FADD.FTZ R82, R87, R82 ;  /* 0x0000005257527221 */ /* 0x000fe20000010000 */
[----:B------:R-:W-:Y:S02]  /*11f0*/  SHF.L.U32 R84, R85, 0x10, RZ ;  /* 0x0000001055547819 */ /* 0x000fe400000006ff */
[----:B------:R-:W-:Y:S02]  /*1200*/  SHF.L.U32 R86, R86, 0x10, RZ ;  /* 0x0000001056567819 */ /* 0x000fe400000006ff */
[----:B------:R-:W-:Y:S01]  /*1210*/  SHF.L.U32 R83, R77, 0x10, RZ ;  /* 0x000000104d537819 */ /* 0x000fe200000006ff */
[----:B------:R-:W-:Y:S01]  /*1220*/  FADD.FTZ R77, R79, R0 ;  /* 0x000000004f4d7221 */ /* 0x000fe20000010000 */
[----:B------:R-:W-:Y:S01]  /*1230*/  FADD.FTZ R79, R81, R2 ;  /* 0x00000002514f7221 */ /* 0x000fe20000010000 */
[----:B------:R-:W-:Y:S02]  /*1240*/  FADD.FTZ R81, R84, R3 ;  /* 0x0000000354517221 */ /* 0x000fe40000010000 */
[----:B------:R-:W-:Y:S01]  /*1250*/  FADD.FTZ R83, R86, R83 ;  /* 0x0000005356537221 */ /* 0x000fe20000010000 */
[----:B------:R-:W-:Y:S06]  /*1260*/  BRA `(.L_x_6788) ;  /* 0x0000000000a07947 */ /* 0x000fec0003800000 */
.L_x_6789:
[----:B-----5:R-:W-:Y:S01]  /*1270*/  PRMT R77, R80, 0x7632, R77 ;  /* 0x00007632504d7816 */ /* 0x020fe2000000004d */
[----:B------:R-:W-:Y:S01]  /*1280*/  IMAD.U32 R3, R64, 0x10000, RZ ;  /* 0x0001000040037824 */ /* 0x000fe200078e00ff */
[C---:B------:R-:W-:Y:S02]  /*1290*/  PRMT R78, R81.reuse, 0x7632, R78 ;  /* 0x00007632514e7816 */ /* 0x040fe4000000004e */
[----:B------:R-:W-:Y:S02]  /*12a0*/  SHF.L.U32 R80, R80, 0x10, RZ ;  /* 0x0000001050507819 */ /* 0x000fe400000006ff */
[----:B------:R-:W-:Y:S02]  /*12b0*/  SHF.L.U32 R81, R81, 0x10, RZ ;  /* 0x0000001051517819 */ /* 0x000fe400000006ff */
[----:B------:R-:W-:Y:S01]  /*12c0*/  SHF.L.U32 R0, R65, 0x10, RZ ;  /* 0x0000001041007819 */ /* 0x000fe200000006ff */
[----:B------:R-:W-:Y:S01]  /*12d0*/  FADD.FTZ R79, R80, R3 ;  /* 0x00000003504f7221 */ /* 0x000fe20000010000 */
[----:B------:R-:W-:-:S02]  /*12e0*/  PRMT R84, R82, 0x7632, R84 ;  /* 0x0000763252547816 */ /* 0x000fc40000000054 */
[----:B------:R-:W-:Y:S01]  /*12f0*/  PRMT R86, R83, 0x7632, R86 ;  /* 0x0000763253567816 */ /* 0x000fe20000000056 */
[--C-:B------:R-:W-:Y:S01]  /*1300*/  FADD.FTZ R81, R81, R0.reuse ;  /* 0x0000000051517221 */ /* 0x100fe20000010000 */
[----:B------:R-:W-:Y:S02]  /*1310*/  PRMT R0, R64, 0x7632, R0 ;  /* 0x0000763240007816 */ /* 0x000fe40000000000 */
[----:B------:R-:W-:Y:S02]  /*1320*/  PRMT R2, R65, 0x7632, R2 ;  /* 0x0000763241027816 */ /* 0x000fe40000000002 */
[----:B------:R-:W-:Y:S01]  /*1330*/  PRMT R3, R66, 0x7632, R3 ;  /* 0x0000763242037816 */ /* 0x000fe20000000003 */
[----:B------:R-:W-:Y:S01]  /*1340*/  IMAD.U32 R0, R0, 0x10000, RZ ;  /* 0x0001000000007824 */ /* 0x000fe200078e00ff */
        /* <DEDUP_REMOVED lines=26> */
.L_x_6788:
[----:B------:R-:W-:Y:S01]  /*14f0*/  UISETP.NE.U32.AND UP0, UPT, UR12, URZ, UPT ;  /* 0x000000ff0c00728c */ /* 0x000fe2000bf05070 */
[----:B------:R-:W0:Y:S01]  /*1500*/  LDC.64 R2, c[0x0][0x3a8] ;  /* 0x0000ea00ff027b82 */ /* 0x000e220000000a00 */
[----:B------:R-:W-:Y:S02]  /*1510*/  IADD3 R181, PT, PT, R179, 0x20, RZ ;  /* 0x00000020b3b57810 */ /* 0x000fe40007ffe0ff */
[----:B------:R-:W-:-:S03]  /*1520*/  UISETP.NE.AND.EX UP0, UPT, UR13, URZ, UPT, UP0 ;  /* 0x000000ff0d00728c */ /* 0x000fc6000bf05300 */
[----:B------:R-:W-:Y:S02]  /*1530*/  IMAD.WIDE.U32 R88, R181, 0x10, R100 ;  /* 0x00000010b5587825 */ /* 0x000fe400078e0064 */
[----:B------:R-:W1:Y:S01]  /*1540*/  @P0 LDC.64 R92, c[0x0][0x3a0] ;  /* 0x0000e800ff5c0b82 */ /* 0x000e620000000a00 */
[----:B------:R-:W-:-:S13]  /*1550*/  PLOP3.LUT P1, PT, PT, PT, UP0, 0x80, 0x8 ;  /* 0x000000000008781c */ /* 0x000fda0003f2f008 */
[----:B------:R-:W2:Y:S01]  /*1560*/  @P1 LDC.64 R86, c[0x0][0x398] ;  /* 0x0000e600ff561b82 */ /* 0x000ea20000000a00 */
[----:B0-----:R-:W-:-:S05]  /*1570*/  IMAD.WIDE.U32 R84, R179, 0x20, R2 ;  /* 0x00000020b3547825 */ /* 0x001fca00078e0002 */
[----:B------:R0:W-:Y:S01]  /*1580*/  STG.E.128 desc[UR6][R84.64], R76 ;  /* 0x0000004c54007986 */ /* 0x0001e2000c101d06 */
[----:B-1----:R-:W-:-:S03]  /*1590*/  @P0 IMAD.WIDE.U32 R92, R181, 0x20, R92 ;  /* 0x00000020b55c0825 */ /* 0x002fc600078e005c */
[----:B------:R0:W-:Y:S04]  /*15a0*/  STG.E.128 desc[UR6][R84.64+0x10], R80 ;  /* 0x0000105054007986 */ /* 0x0001e8000c101d06 */
[----:B------:R0:W5:Y:S04]  /*15b0*/  @P0 LDG.E.128 R68, desc[UR6][R92.64] ;  /* 0x000000065c440981 */ /* 0x000168000c1e1d00 */
[----:B------:R0:W5:Y:S04]  /*15c0*/  @P0 LDG.E.128 R72, desc[UR6][R92.64+0x10] ;  /* 0x000010065c480981 */ /* 0x000168000c1e1d00 */
[----:B------:R-:W5:Y:S01]  /*15d0*/  LDG.E.128 R88, desc[UR6][R88.64] ;  /* 0x0000000658587981 */ /* 0x000f62000c1e1d00 */
[----:B--2---:R-:W-:-:S05]  /*15e0*/  @P1 IMAD.WIDE.U32 R86, R181, 0x10, R86 ;  /* 0x00000010b5561825 */ /* 0x004fca00078e0056 */
[----:B------:R0:W5:Y:S01]  /*15f0*/  @P1 LDG.E.128 R64, desc[UR6][R86.64] ;  /* 0x0000000656401981 */ /* 0x000162000c1e1d00 */
[----:B------:R-:W-:Y:S05]  /*1600*/  @!P1 BRA `(.L_x_6790) ;  /* 0x00000004002c9947 */ /* 0x000fea0003800000 */
[----:B------:R-:W-:Y:S05]  /*1610*/  @!P0 BRA `(.L_x_6791) ;  /* 0x0000000000a48947 */ /* 0x000fea0003800000 */
[C---:B-----5:R-:W-:Y:S01]  /*1620*/  PRMT R0, R88.reuse, 0x7632, R0 ;  /* 0x0000763258007816 */ /* 0x060fe20000000000 */
[----:B0-----:R-:W-:Y:S01]  /*1630*/  IMAD.U32 R84, R65, 0x10000, RZ ;  /* 0x0001000041547824 */ /* 0x001fe200078e00ff */
[C---:B------:R-:W-:Y:S02]  /*1640*/  PRMT R86, R89.reuse, 0x7632, R86 ;  /* 0x0000763259567816 */ /* 0x040fe40000000056 */
[----:B------:R-:W-:Y:S02]  /*1650*/  SHF.L.U32 R88, R88, 0x10, RZ ;  /* 0x0000001058587819 */ /* 0x000fe400000006ff */
[----:B------:R-:W-:Y:S01]  /*1660*/  SHF.L.U32 R89, R89, 0x10, RZ ;  /* 0x0000001059597819 */ /* 0x000fe200000006ff */
[----:B------:R-:W-:Y:S01]  /*1670*/  IMAD.U32 R86, R86, 0x10000, RZ ;  /* 0x0001000056567824 */ /* 0x000fe200078e00ff */
[----:B------:R-:W-:Y:S02]  /*1680*/  PRMT R92, R90, 0x7632, R92 ;  /* 0x000076325a5c7816 */ /* 0x000fe4000000005c */
        /* <DEDUP_REMOVED lines=8> */
[----:B------:R-:W-:Y:S02]  /*1710*/  PRMT R94, R91, 0x7632, R94 ;  /* 0x000076325b5e7816 */ /* 0x000fe4000000005e */
[----:B------:R-:W-:Y:S02]  /*1720*/  PRMT R90, R66, 0x7632, R90 ;  /* 0x00007632425a7816 */ /* 0x000fe4000000005a */
[----:B------:R-:W-:-:S02]  /*1730*/  PRMT R97, R67, 0x7632, R97 ;  /* 0x0000763243617816 */ /* 0x000fc40000000061 */
[----:B------:R-:W-:Y:S02]  /*1740*/  SHF.L.U32 R96, R91, 0x10, RZ ;  /* 0x000000105b607819 */ /* 0x000fe400000006ff */
        /* <DEDUP_REMOVED lines=22> */
.L_x_6791:
[C---:B0----5:R-:W-:Y:S01]  /*18b0*/  PRMT R92, R89.reuse, 0x7632, R92 ;  /* 0x00007632595c7816 */ /* 0x061fe2000000005c */
[----:B------:R-:W-:Y:S01]  /*18c0*/  IMAD.U32 R84, R88, 0x10000, RZ ;  /* 0x0001000058547824 */ /* 0x000fe200078e00ff */
        /* <DEDUP_REMOVED lines=15> */
[----:B------:R-:W-:Y:S02]  /*19c0*/  PRMT R89, R66, 0x7632, R89 ;  /* 0x0000763242597816 */ /* 0x000fe40000000059 */
        /* <DEDUP_REMOVED lines=12> */
[----:B------:R-:W-:-:S03]  /*1a90*/  FADD.FTZ R89, R94, R89 ;  /* 0x000000595e597221 */ /* 0x000fc60000010000 */
[----:B------:R-:W-:Y:S01]  /*1aa0*/  FADD.FTZ R91, R98, R91 ;  /* 0x0000005b625b7221 */ /* 0x000fe20000010000 */
[----:B------:R-:W-:Y:S06]  /*1ab0*/  BRA `(.L_x_6792) ;  /* 0x0000000000887947 */ /* 0x000fec0003800000 */
.L_x_6790:
[----:B------:R-:W-:Y:S05]  /*1ac0*/  @!P0 BRA `(.L_x_6793) ;  /* 0x0000000000548947 */ /* 0x000fea0003800000 */
[----:B-----5:R-:W-:Y:S01]  /*1ad0*/  PRMT R0, R88, 0x7632, R0 ;  /* 0x0000763258007816 */ /* 0x020fe20000000000 */
[----:B0-----:R-:W-:Y:S01]  /*1ae0*/  IMAD.U32 R87, R90, 0x10000, RZ ;  /* 0x000100005a577824 */ /* 0x001fe200078e00ff */
[----:B------:R-:W-:Y:S02]  /*1af0*/  SHF.L.U32 R85, R88, 0x10, RZ ;  /* 0x0000001058557819 */ /* 0x000fe400000006ff */
[----:B------:R-:W-:Y:S02]  /*1b00*/  PRMT R84, R89, 0x7632, R84 ;  /* 0x0000763259547816 */ /* 0x000fe40000000054 */
[----:B------:R-:W-:Y:S02]  /*1b10*/  PRMT R86, R90, 0x7632, R86 ;  /* 0x000076325a567816 */ /* 0x000fe40000000056 */
        /* <DEDUP_REMOVED lines=16> */
.L_x_6793:
[----:B-----5:R-:W-:Y:S01]  /*1c20*/  PRMT R0, R90, 0x7632, R0 ;  /* 0x000076325a007816 */ /* 0x020fe20000000000 */
[C---:B0-----:R-:W-:Y:S01]  /*1c30*/  IMAD.U32 R84, R88.reuse, 0x10000, RZ ;  /* 0x0001000058547824 */ /* 0x041fe200078e00ff */
        /* <DEDUP_REMOVED lines=8> */
[----:B------:R-:W-:Y:S02]  /*1cc0*/  SHF.L.U32 R87, R87, 0x10, RZ ;  /* 0x0000001057577819 */ /* 0x000fe400000006ff */
[----:B------:R-:W-:-:S07]  /*1cd0*/  SHF.L.U32 R91, R92, 0x10, RZ ;  /* 0x000000105c5b7819 */ /* 0x000fce00000006ff */
.L_x_6792:
[----:B------:R-:W0:Y:S01]  /*1ce0*/  @P1 LDC.64 R94, c[0x0][0x398] ;  /* 0x0000e600ff5e1b82 */ /* 0x000e220000000a00 */
[----:B------:R-:W-:Y:S01]  /*1cf0*/  IADD3 R183, PT, PT, R179, 0x40, RZ ;  /* 0x00000040b3b77810 */ /* 0x000fe20007ffe0ff */
[----:B------:R-:W-:-:S04]  /*1d00*/  IMAD.WIDE.U32 R92, R181, 0x20, R2 ;  /* 0x00000020b55c7825 */ /* 0x000fc800078e0002 */
[C---:B------:R-:W-:Y:S01]  /*1d10*/  IMAD.WIDE.U32 R96, R183.reuse, 0x10, R100 ;  /* 0x00000010b7607825 */ /* 0x040fe200078e0064 */
[----:B------:R1:W-:Y:S01]  /*1d20*/  STG.E.128 desc[UR6][R92.64], R84 ;  /* 0x000000545c007986 */ /* 0x0003e2000c101d06 */
[----:B------:R-:W2:Y:S03]  /*1d30*/  @P0 LDC.64 R102, c[0x0][0x3a0] ;  /* 0x0000e800ff660b82 */ /* 0x000ea60000000a00 */
[----:B------:R1:W-:Y:S04]  /*1d40*/  STG.E.128 desc[UR6][R92.64+0x10], R88 ;  /* 0x000010585c007986 */ /* 0x0003e8000c101d06 */
[----:B------:R-:W5:Y:S01]  /*1d50*/  LDG.E.128 R96, desc[UR6][R96.64] ;  /* 0x0000000660607981 */ /* 0x000f62000c1e1d00 */
[----:B0-----:R-:W-:-:S05]  /*1d60*/  @P1 IMAD.WIDE.U32 R94, R183, 0x10, R94 ;  /* 0x00000010b75e1825 */ /* 0x001fca00078e005e */
[----:B------:R1:W5:Y:S01]  /*1d70*/  @P1 LDG.E.128 R64, desc[UR6][R94.64] ;  /* 0x000000065e401981 */ /* 0x000362000c1e1d00 */
[----:B--2---:R-:W-:-:S05]  /*1d80*/  @P0 IMAD.WIDE.U32 R102, R183, 0x20, R102 ;  /* 0x00000020b7660825 */ /* 0x004fca00078e0066 */
[----:B------:R1:W5:Y:S04]  /*1d90*/  @P0 LDG.E.128 R68, desc[UR6][R102.64] ;  /* 0x0000000666440981 */ /* 0x000368000c1e1d00 */
[----:B------:R1:W5:Y:S01]  /*1da0*/  @P0 LDG.E.128 R72, desc[UR6][R102.64+0x10] ;  /* 0x0000100666480981 */ /* 0x000362000c1e1d00 */
[----:B------:R-:W-:Y:S05]  /*1db0*/  @!P1 BRA `(.L_x_6794) ;  /* 0x00000004002c9947 */ /* 0x000fea0003800000 */
[----:B------:R-:W-:Y:S05]  /*1dc0*/  @!P0 BRA `(.L_x_6795) ;  /* 0x0000000000a48947 */ /* 0x000fea0003800000 */
[C---:B-1---5:R-:W-:Y:S01]  /*1dd0*/  PRMT R94, R97.reuse, 0x7632, R94 ;  /* 0x00007632615e7816 */ /* 0x062fe2000000005e */
        /* <DEDUP_REMOVED lines=40> */
.L_x_6795:
[C---:B-1---5:R-:W-:Y:S01]  /*2060*/  PRMT R102, R97.reuse, 0x7632, R102 ;  /* 0x0000763261667816 */ /* 0x062fe20000000066 */
[----:B------:R-:W-:Y:S01]  /*2070*/  IMAD.U32 R103, R66, 0x10000, RZ ;  /* 0x0001000042677824 */ /* 0x000fe200078e00ff */
[----:B------:R-:W-:Y:S02]  /*2080*/  SHF.L.U32 R94, R97, 0x10, RZ ;  /* 0x00000010615e7819 */ /* 0x000fe400000006ff */
[----:B------:R-:W-:Y:S02]  /*2090*/  SHF.L.U32 R92, R96, 0x10, RZ ;  /* 0x00000010605c7819 */ /* 0x000fe400000006ff */
[----:B------:R-:W-:Y:S02]  /*20a0*/  SHF.L.U32 R93, R64, 0x10, RZ ;  /* 0x00000010405d7819 */ /* 0x000fe400000006ff */
[----:B------:R-:W-:Y:S02]  /*20b0*/  SHF.L.U32 R97, R65, 0x10, RZ ;  /* 0x0000001041617819 */ /* 0x000fe400000006ff */
[----:B------:R-:W-:Y:S01]  /*20c0*/  PRMT R95, R96, 0x7632, R95 ;  /* 0x00007632605f7816 */ /* 0x000fe2000000005f */
[----:B------:R-:W-:Y:S01]  /*20d0*/  FADD.FTZ R92, R93, R92 ;  /* 0x0000005c5d5c7221 */ /* 0x000fe20000010000 */
[C---:B------:R-:W-:Y:S01]  /*20e0*/  SHF.L.U32 R96, R98.reuse, 0x10, RZ ;  /* 0x0000001062607819 */ /* 0x040fe200000006ff */
[----:B------:R-:W-:Y:S01]  /*20f0*/  FADD.FTZ R94, R97, R94 ;  /* 0x0000005e615e7221 */ /* 0x000fe20000010000 */
[----:B------:R-:W-:-:S02]  /*2100*/  PRMT R104, R98, 0x7632, R104 ;  /* 0x0000763262687816 */ /* 0x000fc40000000068 */
[----:B------:R-:W-:Y:S01]  /*2110*/  PRMT R105, R99, 0x7632, R105 ;  /* 0x0000763263697816 */ /* 0x000fe20000000069 */
[----:B------:R-:W-:Y:S01]  /*2120*/  FADD.FTZ R96, R103, R96 ;  /* 0x0000006067607221 */ /* 0x000fe20000010000 */
[----:B------:R-:W-:Y:S02]  /*2130*/  PRMT R0, R64, 0x7632, R0 ;  /* 0x0000763240007816 */ /* 0x000fe40000000000 */
[----:B------:R-:W-:Y:S02]  /*2140*/  PRMT R93, R65, 0x7632, R93 ;  /* 0x00007632415d7816 */ /* 0x000fe4000000005d */
[----:B------:R-:W-:Y:S02]  /*2150*/  PRMT R97, R66, 0x7632, R97 ;  /* 0x0000763242617816 */ /* 0x000fe40000000061 */
[----:B------:R-:W-:Y:S02]  /*2160*/  PRMT R98, R67, 0x7632, R98 ;  /* 0x0000763243627816 */ /* 0x000fe40000000062 */
[----:B------:R-:W-:-:S02]  /*2170*/  SHF.L.U32 R106, R99, 0x10, RZ ;  /* 0x00000010636a7819 */ /* 0x000fc400000006ff */
        /* <DEDUP_REMOVED lines=12> */
[----:B------:R-:W-:-:S03]  /*2240*/  FADD.FTZ R97, R104, R97 ;  /* 0x0000006168617221 */ /* 0x000fc60000010000 */
[----:B------:R-:W-:Y:S01]  /*2250*/  FADD.FTZ R99, R178, R99 ;  /* 0x00000063b2637221 */ /* 0x000fe20000010000 */
[----:B------:R-:W-:Y:S06]  /*2260*/  BRA `(.L_x_6796) ;  /* 0x0000000000887947 */ /* 0x000fec0003800000 */
.L_x_6794:
[----:B------:R-:W-:Y:S05]  /*2270*/  @!P0 BRA `(.L_x_6797) ;  /* 0x0000000000548947 */ /* 0x000fea0003800000 */
[C---:B-----5:R-:W-:Y:S02]  /*2280*/  PRMT R0, R96.reuse, 0x7632, R0 ;  /* 0x0000763260007816 */ /* 0x060fe40000000000 */
[----:B-1----:R-:W-:Y:S02]  /*2290*/  SHF.L.U32 R93, R96, 0x10, RZ ;  /* 0x00000010605d7819 */ /* 0x002fe400000006ff */
[C---:B------:R-:W-:Y:S01]  /*22a0*/  PRMT R92, R97.reuse, 0x7632, R92 ;  /* 0x00007632615c7816 */ /* 0x040fe2000000005c */
[----:B------:R-:W-:Y:S01]  /*22b0*/  IMAD.U32 R97, R97, 0x10000, RZ ;  /* 0x0001000061617824 */ /* 0x000fe200078e00ff */
        /* <DEDUP_REMOVED lines=17> */
.L_x_6797:
[----:B-1---5:R-:W-:Y:S02]  /*23d0*/  PRMT R95, R97, 0x7632, R95 ;  /* 0x00007632615f7816 */ /* 0x022fe4000000005f */
        /* <DEDUP_REMOVED lines=11> */
.L_x_6796:
        /* <DEDUP_REMOVED lines=15> */
[C---:B-1---5:R-:W-:Y:S02]  /*2580*/  PRMT R102, R105.reuse, 0x7632, R102 ;  /* 0x0000763269667816 */ /* 0x062fe40000000066 */
[----:B------:R-:W-:Y:S02]  /*2590*/  PRMT R0, R104, 0x7632, R0 ;  /* 0x0000763268007816 */ /* 0x000fe40000000000 */
[----:B------:R-:W-:Y:S02]  /*25a0*/  SHF.L.U32 R105, R105, 0x10, RZ ;  /* 0x0000001069697819 */ /* 0x000fe400000006ff */
[----:B------:R-:W-:Y:S01]  /*25b0*/  SHF.L.U32 R100, R65, 0x10, RZ ;  /* 0x0000001041647819 */ /* 0x000fe200000006ff */
[----:B------:R-:W-:Y:S01]  /*25c0*/  IMAD.U32 R0, R0, 0x10000, RZ ;  /* 0x0001000000007824 */ /* 0x000fe200078e00ff */
[----:B------:R-:W-:Y:S02]  /*25d0*/  SHF.L.U32 R104, R104, 0x10, RZ ;  /* 0x0000001068687819 */ /* 0x000fe400000006ff */
[C---:B------:R-:W-:Y:S01]  /*25e0*/  PRMT R178, R106.reuse, 0x7632, R178 ;  /* 0x000076326ab27816 */ /* 0x040fe200000000b2 */
[----:B------:R-:W-:Y:S01]  /*25f0*/  IMAD.U32 R106, R106, 0x10000, RZ ;  /* 0x000100006a6a7824 */ /* 0x000fe200078e00ff */
        /* <DEDUP_REMOVED lines=33> */
.L_x_6799:
[----:B-----5:R-:W-:Y:S02]  /*2810*/  SHF.L.U32 R100, R104, 0x10, RZ ;  /* 0x0000001068647819 */ /* 0x020fe400000006ff */
[C---:B------:R-:W-:Y:S02]  /*2820*/  PRMT R178, R105.reuse, 0x7632, R178 ;  /* 0x0000763269b27816 */ /* 0x040fe400000000b2 */
[----:B-1----:R-:W-:Y:S01]  /*2830*/  SHF.L.U32 R102, R105, 0x10, RZ ;  /* 0x0000001069667819 */ /* 0x002fe200000006ff */
[----:B------:R-:W-:Y:S01]  /*2840*/  IMAD.U32 R105, R65, 0x10000, RZ ;  /* 0x0001000041697824 */ /* 0x000fe200078e00ff */
[----:B------:R-:W-:Y:S01]  /*2850*/  SHF.L.U32 R101, R64, 0x10, RZ ;  /* 0x0000001040657819 */ /* 0x000fe200000006ff */
        /* <DEDUP_REMOVED lines=28> */
.L_x_6798:
[----:B------:R-:W-:Y:S05]  /*2a20*/  @!P0 BRA `(.L_x_6801) ;  /* 0x0000000000548947 */ /* 0x000fea0003800000 */
[C---:B-----5:R-:W-:Y:S01]  /*2a30*/  PRMT R0, R104.reuse, 0x7632, R0 ;  /* 0x0000763268007816 */ /* 0x060fe20000000000 */
[----:B------:R-:W-:Y:S01]  /*2a40*/  IMAD.U32 R101, R104, 0x10000, RZ ;  /* 0x0001000068657824 */ /* 0x000fe200078e00ff */
[----:B------:R-:W-:Y:S02]  /*2a50*/  PRMT R100, R105, 0x7632, R100 ;  /* 0x0000763269647816 */ /* 0x000fe40000000064 */
[----:B-1----:R-:W-:Y:S02]  /*2a60*/  PRMT R102, R106, 0x7632, R102 ;  /* 0x000076326a667816 */ /* 0x002fe40000000066 */
        /* <DEDUP_REMOVED lines=17> */
.L_x_6801:
[----:B-----5:R-:W-:Y:S02]  /*2b80*/  PRMT R101, R104, 0x7632, R101 ;  /* 0x0000763268657816 */ /* 0x020fe40000000065 */
[----:B-1----:R-:W-:Y:S02]  /*2b90*/  PRMT R103, R105, 0x7632, R103 ;  /* 0x0000763269677816 */ /* 0x002fe40000000067 */
        /* <DEDUP_REMOVED lines=10> */
.L_x_6800:
[----:B------:R-:W-:Y:S01]  /*2c40*/  FADD.FTZ R0, RZ, R76 ;  /* 0x0000004cff007221 */ /* 0x000fe20000010000 */
[----:B------:R-:W0:Y:S01]  /*2c50*/  S2R R178, SR_TID.X ;  /* 0x0000000000b27919 */ /* 0x000e220000002100 */
[----:B------:R-:W-:Y:S01]  /*2c60*/  IMAD.WIDE.U32 R2, R185, 0x20, R2 ;  /* 0x00000020b9027825 */ /* 0x000fe200078e0002 */
[----:B------:R-:W-:-:S03]  /*2c70*/  UMOV UR11, 0xffffffff ;  /* 0xffffffff000b7882 */ /* 0x000fc60000000000 */
[----:B------:R-:W-:Y:S01]  /*2c80*/  FADD.FTZ R187, R0, R77 ;  /* 0x0000004d00bb7221 */ /* 0x000fe20000010000 */
[----:B------:R1:W-:Y:S03]  /*2c90*/  STG.E.128 desc[UR6][R2.64], R100 ;  /* 0x0000006402007986 */ /* 0x0003e6000c101d06 */
[----:B------:R-:W-:Y:S01]  /*2ca0*/  FADD.FTZ R0, R187, R78 ;  /* 0x0000004ebb007221 */ /* 0x000fe20000010000 */
[----:B------:R1:W-:Y:S03]  /*2cb0*/  STG.E.128 desc[UR6][R2.64+0x10], R104 ;  /* 0x0000106802007986 */ /* 0x0003e6000c101d06 */
        /* <DEDUP_REMOVED lines=30> */
[----:B-1----:R-:W-:Y:S06]  /*2ea0*/  BRA.DIV UR11, `(.L_x_6802) ;  /* 0x0000001a0b687947 */ /* 0x002fec000b800000 */
        /* <DEDUP_REMOVED lines=85> */
.L_x_6815:
        /* <DEDUP_REMOVED lines=15> */
[C---:B------:R-:W-:Y:S01]  /*34f0*/  FADD.FTZ R78, -R187.reuse, R78 ;  /* 0x0000004ebb4e7221 */ /* 0x040fe20000010100 */
[C---:B------:R-:W-:Y:S01]  /*3500*/  FADD.FTZ R216, -R187.reuse, R80 ;  /* 0x00000050bbd87221 */ /* 0x040fe20000010100 */
[----:B------:R-:W-:Y:S01]  /*3510*/  SHF.L.U32 R77, R44, 0x10, RZ ;  /* 0x000000102c4d7819 */ /* 0x000fe200000006ff */
[C---:B------:R-:W-:Y:S01]  /*3520*/  FADD.FTZ R214, -R187.reuse, R79 ;  /* 0x0000004fbbd67221 */ /* 0x040fe20000010100 */
[C---:B------:R-:W-:Y:S01]  /*3530*/  FADD.FTZ R220, -R187.reuse, R82 ;  /* 0x00000052bbdc7221 */ /* 0x040fe20000010100 */
[C---:B------:R-:W-:Y:S01]  /*3540*/  FADD.FTZ R80, -R187.reuse, R83 ;  /* 0x00000053bb507221 */ /* 0x040fe20000010100 */
[----:B------:R-:W-:Y:S01]  /*3550*/  FADD.FTZ R204, -R187, R85 ;  /* 0x00000055bbcc7221 */ /* 0x000fe20000010100 */
[----:B------:R-:W-:Y:S01]  /*3560*/  SHF.L.U32 R79, R175, 0x10, RZ ;  /* 0x00000010af4f7819 */ /* 0x000fe200000006ff */
[----:B------:R-:W-:Y:S01]  /*3570*/  IMAD.U32 R85, R113, 0x10000, RZ ;  /* 0x0001000071557824 */ /* 0x000fe200078e00ff */
[----:B------:R-:W-:Y:S01]  /*3580*/  SHF.L.U32 R82, R174, 0x10, RZ ;  /* 0x00000010ae527819 */ /* 0x000fe200000006ff */
[----:B------:R-:W-:Y:S01]  /*3590*/  FADD.FTZ R208, -R187, R84 ;  /* 0x00000054bbd07221 */ /* 0x000fe20000010100 */
[----:B------:R-:W-:Y:S01]  /*35a0*/  SHF.L.U32 R83, R45, 0x10, RZ ;  /* 0x000000102d537819 */ /* 0x000fe200000006ff */
[C---:B------:R-:W-:Y:S01]  /*35b0*/  FADD.FTZ R196, -R187.reuse, R89 ;  /* 0x00000059bbc47221 */ /* 0x040fe20000010100 */
[----:B------:R-:W-:Y:S01]  /*35c0*/  FADD.FTZ R218, -R187, R81 ;  /* 0x00000051bbda7221 */ /* 0x000fe20000010100 */
[----:B------:R-:W-:Y:S01]  /*35d0*/  SHF.L.U32 R89, R177, 0x10, RZ ;  /* 0x00000010b1597819 */ /* 0x000fe200000006ff */
[----:B------:R-:W-:-:S02]  /*35e0*/  IMAD.U32 R81, R16, 0x10000, RZ ;  /* 0x0001000010517824 */ /* 0x000fc400078e00ff */
[----:B------:R-:W-:Y:S01]  /*35f0*/  FADD.FTZ R190, -R187, R94 ;  /* 0x0000005ebbbe7221 */ /* 0x000fe20000010100 */
[C---:B-1----:R-:W-:Y:S01]  /*3600*/  FMUL.FTZ R210, R223.reuse, R210 ;  /* 0x000000d2dfd27220 */ /* 0x042fe20000410000 */
[C---:B------:R-:W-:Y:S01]  /*3610*/  FMUL.FTZ R212, R223.reuse, R212 ;  /* 0x000000d4dfd47220 */ /* 0x040fe20000410000 */
[----:B------:R-:W-:Y:S01]  /*3620*/  FMUL.FTZ R78, R223, R78 ;  /* 0x0000004edf4e7220 */ /* 0x000fe20000410000 */
[----:B------:R-:W-:Y:S01]  /*3630*/  FADD.FTZ R198, -R187, R87 ;  /* 0x00000057bbc67221 */ /* 0x000fe20000010100 */
[----:B------:R-:W-:Y:S01]  /*3640*/  FFMA.FTZ R84, R210, R3, R77 ;  /* 0x00000003d2547223 */ /* 0x000fe2000001004d */
[----:B------:R-:W-:Y:S01]  /*3650*/  SHF.L.U32 R3, R60, 0x10, RZ ;  /* 0x000000103c037819 */ /* 0x000fe200000006ff */
[----:B------:R-:W-:Y:S01]  /*3660*/  FFMA.FTZ R82, R212, R79, R82 ;  /* 0x0000004fd4527223 */ /* 0x000fe20000010052 */
[----:B------:R-:W-:Y:S01]  /*3670*/  SHF.L.U32 R77, R176, 0x10, RZ ;  /* 0x00000010b04d7819 */ /* 0x000fe200000006ff */
[----:B------:R-:W-:Y:S01]  /*3680*/  FFMA.FTZ R85, R78, R85, R83 ;  /* 0x000000554e557223 */ /* 0x000fe20000010053 */
[----:B------:R-:W-:Y:S01]  /*3690*/  SHF.L.U32 R79, R173, 0x10, RZ ;  /* 0x00000010ad4f7819 */ /* 0x000fe200000006ff */
[C---:B------:R-:W-:Y:S01]  /*36a0*/  FADD.FTZ R192, -R187.reuse, R91 ;  /* 0x0000005bbbc07221 */ /* 0x040fe20000010100 */
[----:B------:R-:W-:Y:S01]  /*36b0*/  SHF.L.U32 R83, R172, 0x10, RZ ;  /* 0x00000010ac537819 */ /* 0x000fe200000006ff */
[----:B------:R-:W-:Y:S01]  /*36c0*/  FADD.FTZ R188, -R187, R93 ;  /* 0x0000005dbbbc7221 */ /* 0x000fe20000010100 */
[----:B------:R-:W-:Y:S01]  /*36d0*/  SHF.L.U32 R94, R170, 0x10, RZ ;  /* 0x00000010aa5e7819 */ /* 0x000fe200000006ff */
[----:B------:R-:W-:Y:S01]  /*36e0*/  FMUL.FTZ R214, R223, R214 ;  /* 0x000000d6dfd67220 */ /* 0x000fe20000410000 */
[----:B------:R-:W-:Y:S01]  /*36f0*/  IMAD.U32 R87, R171, 0x10000, RZ ;  /* 0x00010000ab577824 */ /* 0x000fe200078e00ff */
[----:B------:R-:W-:Y:S01]  /*3700*/  SHF.L.U32 R91, R114, 0x10, RZ ;  /* 0x00000010725b7819 */ /* 0x000fe200000006ff */
[----:B------:R-:W-:Y:S01]  /*3710*/  FFMA.FTZ R81, R210, R81, R3 ;  /* 0x00000051d2517223 */ /* 0x000fe20000010003 */
[----:B------:R-:W-:Y:S01]  /*3720*/  SHF.L.U32 R93, R46, 0x10, RZ ;  /* 0x000000102e5d7819 */ /* 0x000fe200000006ff */
[----:B------:R-:W-:Y:S01]  /*3730*/  FFMA.FTZ R89, R212, R89, R77 ;  /* 0x00000059d4597223 */ /* 0x000fe2000001004d */
[----:B------:R-:W-:Y:S01]  /*3740*/  FMUL.FTZ R216, R223, R216 ;  /* 0x000000d8dfd87220 */ /* 0x000fe20000410000 */
[----:B------:R-:W-:Y:S01]  /*3750*/  SHF.L.U32 R3, R17, 0x10, RZ ;  /* 0x0000001011037819 */ /* 0x000fe200000006ff */
[C---:B------:R-:W-:Y:S01]  /*3760*/  FFMA.FTZ R212, R214.reuse, R79, R83 ;  /* 0x0000004fd6d47223 */ /* 0x040fe20000010053 */
[----:B------:R-:W-:Y:S01]  /*3770*/  SHF.L.U32 R77, R61, 0x10, RZ ;  /* 0x000000103d4d7819 */ /* 0x000fe200000006ff */
[----:B------:R-:W-:Y:S01]  /*3780*/  FFMA.FTZ R83, R214, R87, R94 ;  /* 0x00000057d6537223 */ /* 0x000fe2000001005e */
[C---:B0-----:R-:W-:Y:S01]  /*3790*/  FADD.FTZ R180, -R187.reuse, R97 ;  /* 0x00000061bbb47221 */ /* 0x041fe20000010100 */
[----:B------:R-:W-:Y:S01]  /*37a0*/  FFMA.FTZ R91, R216, R91, R93 ;  /* 0x0000005bd85b7223 */ /* 0x000fe2000001005d */
[----:B------:R-:W-:Y:S01]  /*37b0*/  SHF.L.U32 R87, R168, 0x10, RZ ;  /* 0x00000010a8577819 */ /* 0x000fe200000006ff */
[C---:B------:R-:W-:Y:S01]  /*37c0*/  FADD.FTZ R194, -R187.reuse, R92 ;  /* 0x0000005cbbc27221 */ /* 0x040fe20000010100 */
[----:B------:R-:W-:Y:S01]  /*37d0*/  FADD.FTZ R184, -R187, R95 ;  /* 0x0000005fbbb87221 */ /* 0x000fe20000010100 */
[----:B------:R-:W-:Y:S01]  /*37e0*/  IMAD.U32 R79, R169, 0x10000, RZ ;  /* 0x00010000a94f7824 */ /* 0x000fe200078e00ff */
[----:B------:R-:W-:Y:S01]  /*37f0*/  SHF.L.U32 R93, R115, 0x10, RZ ;  /* 0x00000010735d7819 */ /* 0x000fe200000006ff */
[----:B------:R-:W-:Y:S01]  /*3800*/  FMUL.FTZ R218, R223, R218 ;  /* 0x000000dadfda7220 */ /* 0x000fe20000410000 */
[----:B------:R-:W-:Y:S01]  /*3810*/  SHF.L.U32 R97, R47, 0x10, RZ ;  /* 0x000000102f617819 */ /* 0x000fe200000006ff */
[----:B------:R-:W-:Y:S01]  /*3820*/  FFMA.FTZ R92, R78, R3, R77 ;  /* 0x000000034e5c7223 */ /* 0x000fe2000001004d */
[----:B------:R-:W-:Y:S01]  /*3830*/  SHF.L.U32 R95, R167, 0x10, RZ ;  /* 0x00000010a75f7819 */ /* 0x000fe200000006ff */
[----:B------:R-:W-:Y:S01]  /*3840*/  FMUL.FTZ R220, R223, R220 ;  /* 0x000000dcdfdc7220 */ /* 0x000fe20000410000 */
[----:B------:R-:W-:Y:S01]  /*3850*/  SHF.L.U32 R94, R166, 0x10, RZ ;  /* 0x00000010a65e7819 */ /* 0x000fe200000006ff */
        /* <DEDUP_REMOVED lines=9> */
[----:B------:R-:W-:Y:S01]  /*38f0*/  FFMA.FTZ R78, R216, R3, R77 ;  /* 0x00000003d84e7223 */ /* 0x000fe2000001004d */
[----:B------:R-:W-:Y:S01]  /*3900*/  SHF.L.U32 R97, R163, 0x10, RZ ;  /* 0x00000010a3617819 */ /* 0x000fe200000006ff */
[----:B------:R-:W-:Y:S01]  /*3910*/  FMUL.FTZ R80, R223, R80 ;  /* 0x00000050df507220 */ /* 0x000fe20000410000 */
[----:B------:R-:W-:Y:S01]  /*3920*/  SHF.L.U32 R94, R162, 0x10, RZ ;  /* 0x00000010a25e7819 */ /* 0x000fe200000006ff */
[----:B------:R-:W-:Y:S01]  /*3930*/  FADD.FTZ R96, -R187, R99 ;  /* 0x00000063bb607221 */ /* 0x000fe20000010100 */
[----:B------:R-:W-:Y:S01]  /*3940*/  SHF.L.U32 R77, R63, 0x10, RZ ;  /* 0x000000103f4d7819 */ /* 0x000fe200000006ff */
[----:B------:R-:W-:Y:S01]  /*3950*/  IMAD.U32 R3, R19, 0x10000, RZ ;  /* 0x0001000013037824 */ /* 0x000fe200078e00ff */
[----:B------:R-:W-:Y:S01]  /*3960*/  SHF.L.U32 R101, R40, 0x10, RZ ;  /* 0x0000001028657819 */ /* 0x000fe200000006ff */
[----:B------:R-:W-:-:S02]  /*3970*/  IMAD.U32 R99, R4, 0x10000, RZ ;  /* 0x0001000004637824 */ /* 0x000fc400078e00ff */
[----:B------:R-:W-:Y:S01]  /*3980*/  FMUL.FTZ R208, R223, R208 ;  /* 0x000000d0dfd07220 */ /* 0x000fe20000410000 */
[C---:B------:R-:W-:Y:S01]  /*3990*/  FADD.FTZ R206, -R187.reuse, R86 ;  /* 0x00000056bbce7221 */ /* 0x040fe20000010100 */
[C---:B------:R-:W-:Y:S01]  /*39a0*/  FFMA.FTZ R216, R80.reuse, R79, R93 ;  /* 0x0000004f50d87223 */ /* 0x040fe2000001005d */
[C---:B------:R-:W-:Y:S01]  /*39b0*/  FADD.FTZ R182, -R187.reuse, R98 ;  /* 0x00000062bbb67221 */ /* 0x040fe20000010100 */
[----:B------:R-:W-:Y:S01]  /*39c0*/  FADD.FTZ R178, -R187, R100 ;  /* 0x00000064bbb27221 */ /* 0x000fe20000010100 */
[----:B------:R-:W-:Y:S01]  /*39d0*/  FFMA.FTZ R79, R80, R97, R94 ;  /* 0x00000061504f7223 */ /* 0x000fe2000001005e */
[----:B------:R-:W-:Y:S01]  /*39e0*/  FFMA.FTZ R100, R220, R3, R77 ;  /* 0x00000003dc647223 */ /* 0x000fe2000001004d */
[----:B------:R-:W-:Y:S01]  /*39f0*/  FFMA.FTZ R80, R208, R99, R101 ;  /* 0x00000063d0507223 */ /* 0x000fe20000010065 */
[----:B------:R-:W-:Y:S01]  /*3a00*/  SHF.L.U32 R94, R161, 0x10, RZ ;  /* 0x00000010a15e7819 */ /* 0x000fe200000006ff */
[----:B------:R-:W-:Y:S01]  /*3a10*/  FADD.FTZ R76, -R187, R104 ;  /* 0x00000068bb4c7221 */ /* 0x000fe20000010100 */
[----:B------:R-:W-:Y:S01]  /*3a20*/  SHF.L.U32 R98, R160, 0x10, RZ ;  /* 0x00000010a0627819 */ /* 0x000fe200000006ff */
[----:B------:R-:W-:Y:S01]  /*3a30*/  FMUL.FTZ R215, R223, R204 ;  /* 0x000000ccdfd77220 */ /* 0x000fe20000410000 */
[----:B------:R-:W-:Y:S01]  /*3a40*/  SHF.L.U32 R3, R20, 0x10, RZ ;  /* 0x0000001014037819 */ /* 0x000fe200000006ff */
[----:B------:R-:W-:Y:S01]  /*3a50*/  IMAD.U32 R104, R159, 0x10000, RZ ;  /* 0x000100009f687824 */ /* 0x000fe200078e00ff */
[----:B------:R-:W-:Y:S01]  /*3a60*/  SHF.L.U32 R77, R56, 0x10, RZ ;  /* 0x00000010384d7819 */ /* 0x000fe200000006ff */
[----:B------:R-:W-:Y:S01]  /*3a70*/  FMUL.FTZ R206, R223, R206 ;  /* 0x000000cedfce7220 */ /* 0x000fe20000410000 */
[----:B------:R-:W-:Y:S01]  /*3a80*/  SHF.L.U32 R97, R158, 0x10, RZ ;  /* 0x000000109e617819 */ /* 0x000fe200000006ff */
[----:B------:R-:W-:Y:S01]  /*3a90*/  FADD.FTZ R202, -R187, R88 ;  /* 0x00000058bbca7221 */ /* 0x000fe20000010100 */
[----:B------:R-:W-:Y:S01]  /*3aa0*/  SHF.L.U32 R99, R5, 0x10, RZ ;  /* 0x0000001005637819 */ /* 0x000fe200000006ff */
[----:B------:R-:W-:Y:S01]  /*3ab0*/  FFMA.FTZ R93, R215, R94, R98 ;  /* 0x0000005ed75d7223 */ /* 0x000fe20000010062 */
[----:B------:R-:W-:Y:S01]  /*3ac0*/  SHF.L.U32 R101, R41, 0x10, RZ ;  /* 0x0000001029657819 */ /* 0x000fe200000006ff */
[----:B------:R-:W-:Y:S01]  /*3ad0*/  FADD.FTZ R2, -R187, R103 ;  /* 0x00000067bb027221 */ /* 0x000fe20000010100 */
[----:B------:R-:W-:Y:S01]  /*3ae0*/  FFMA.FTZ R204, R208, R3, R77 ;  /* 0x00000003d0cc7223 */ /* 0x000fe2000001004d */
        /* <DEDUP_REMOVED lines=10> */
[C---:B------:R-:W-:Y:S01]  /*3b90*/  FADD.FTZ R200, -R187.reuse, R90 ;  /* 0x0000005abbc87221 */ /* 0x040fe20000010100 */
[----:B------:R-:W-:Y:S01]  /*3ba0*/  SHF.L.U32 R103, R42, 0x10, RZ ;  /* 0x000000102a677819 */ /* 0x000fe200000006ff */
[----:B------:R-:W-:Y:S01]  /*3bb0*/  FFMA.FTZ R217, R198, R217, R98 ;  /* 0x000000d9c6d97223 */ /* 0x000fe20000010062 */
[----:B------:R-:W-:Y:S01]  /*3bc0*/  FFMA.FTZ R206, R206, R3, R77 ;  /* 0x00000003cece7223 */ /* 0x000fe2000001004d */
[----:B------:R-:W-:Y:S01]  /*3bd0*/  FFMA.FTZ R99, R198, R99, R97 ;  /* 0x00000063c6637223 */ /* 0x000fe20000010061 */
[----:B------:R-:W-:Y:S01]  /*3be0*/  FADD.FTZ R86, -R187, R105 ;  /* 0x00000069bb567221 */ /* 0x000fe20000010100 */
[----:B------:R-:W-:Y:S01]  /*3bf0*/  FFMA.FTZ R98, R202, R101, R103 ;  /* 0x00000065ca627223 */ /* 0x000fe20000010067 */
[----:B------:R-:W-:Y:S01]  /*3c00*/  SHF.L.U32 R77, R58, 0x10, RZ ;  /* 0x000000103a4d7819 */ /* 0x000fe200000006ff */
[----:B------:R-:W-:Y:S01]  /*3c10*/  IMAD.U32 R3, R22, 0x10000, RZ ;  /* 0x0001000016037824 */ /* 0x000fe200078e00ff */
        /* <DEDUP_REMOVED lines=15> */
[----:B------:R-:W-:Y:S01]  /*3d10*/  FMUL.FTZ R194, R223, R194 ;  /* 0x000000c2dfc27220 */ /* 0x000fe20000410000 */
[----:B------:R-:W-:Y:S01]  /*3d20*/  SHF.L.U32 R97, R148, 0x10, RZ ;  /* 0x0000001094617819 */ /* 0x000fe200000006ff */
[C---:B------:R-:W-:Y:S01]  /*3d30*/  FADD.FTZ R90, -R187.reuse, R106 ;  /* 0x0000006abb5a7221 */ /* 0x040fe20000010100 */
[----:B------:R-:W-:Y:S01]  /*3d40*/  SHF.L.U32 R104, R146, 0x10, RZ ;  /* 0x0000001092687819 */ /* 0x000fe200000006ff */
[----:B------:R-:W-:Y:S01]  /*3d50*/  FFMA.FTZ R210, R200, R3, R77 ;  /* 0x00000003c8d27223 */ /* 0x000fe2000001004d */
[----:B------:R-:W-:Y:S01]  /*3d60*/  SHF.L.U32 R103, R8, 0x10, RZ ;  /* 0x0000001008677819 */ /* 0x000fe200000006ff */
[----:B------:R-:W-:Y:S01]  /*3d70*/  FFMA.FTZ R227, R192, R227, R97 ;  /* 0x000000e3c0e37223 */ /* 0x000fe20000010061 */
[----:B------:R-:W-:Y:S01]  /*3d80*/  SHF.L.U32 R105, R36, 0x10, RZ ;  /* 0x0000001024697819 */ /* 0x000fe200000006ff */
[----:B------:R-:W-:Y:S01]  /*3d90*/  FFMA.FTZ R221, R192, R221, R104 ;  /* 0x000000ddc0dd7223 */ /* 0x000fe20000010068 */
[----:B------:R-:W-:Y:S01]  /*3da0*/  FADD.FTZ R88, -R187, R107 ;  /* 0x0000006bbb587221 */ /* 0x000fe20000010100 */
[----:B------:R-:W-:Y:S01]  /*3db0*/  SHF.L.U32 R3, R24, 0x10, RZ ;  /* 0x0000001018037819 */ /* 0x000fe200000006ff */
[----:B------:R-:W-:Y:S01]  /*3dc0*/  FMUL.FTZ R188, R223, R188 ;  /* 0x000000bcdfbc7220 */ /* 0x000fe20000410000 */
[----:B------:R-:W-:Y:S01]  /*3dd0*/  FFMA.FTZ R104, R194, R103, R105 ;  /* 0x00000067c2687223 */ /* 0x000fe20000010069 */
[----:B------:R-:W-:Y:S01]  /*3de0*/  SHF.L.U32 R77, R52, 0x10, RZ ;  /* 0x00000010344d7819 */ /* 0x000fe200000006ff */
[----:B------:R-:W-:Y:S01]  /*3df0*/  IMAD.U32 R105, R145, 0x10000, RZ ;  /* 0x0001000091697824 */ /* 0x000fe200078e00ff */
[----:B------:R-:W-:Y:S01]  /*3e00*/  SHF.L.U32 R97, R144, 0x10, RZ ;  /* 0x0000001090617819 */ /* 0x000fe200000006ff */
[----:B------:R-:W-:Y:S01]  /*3e10*/  FMUL.FTZ R192, R223, R190 ;  /* 0x000000bedfc07220 */ /* 0x000fe20000410000 */
[----:B------:R-:W-:Y:S01]  /*3e20*/  SHF.L.U32 R199, R143, 0x10, RZ ;  /* 0x000000108fc77819 */ /* 0x000fe200000006ff */
[----:B------:R-:W-:Y:S01]  /*3e30*/  FFMA.FTZ R190, R194, R3, R77 ;  /* 0x00000003c2be7223 */ /* 0x000fe2000001004d */
[----:B------:R-:W-:Y:S01]  /*3e40*/  SHF.L.U32 R106, R142, 0x10, RZ ;  /* 0x000000108e6a7819 */ /* 0x000fe200000006ff */
[C---:B------:R-:W-:Y:S01]  /*3e50*/  FFMA.FTZ R105, R188.reuse, R105, R97 ;  /* 0x00000069bc697223 */ /* 0x040fe20000010061 */
[----:B------:R-:W-:Y:S01]  /*3e60*/  SHF.L.U32 R103, R9, 0x10, RZ ;  /* 0x0000001009677819 */ /* 0x000fe200000006ff */
[----:B------:R-:W-:Y:S01]  /*3e70*/  IMAD.U32 R3, R25, 0x10000, RZ ;  /* 0x0001000019037824 */ /* 0x000fe200078e00ff */
[----:B------:R-:W-:Y:S01]  /*3e80*/  SHF.L.U32 R107, R37, 0x10, RZ ;  /* 0x00000010256b7819 */ /* 0x000fe200000006ff */
[----:B------:R-:W-:Y:S01]  /*3e90*/  FFMA.FTZ R199, R188, R199, R106 ;  /* 0x000000c7bcc77223 */ /* 0x000fe2000001006a */
[----:B------:R-:W-:Y:S01]  /*3ea0*/  SHF.L.U32 R77, R53, 0x10, RZ ;  /* 0x00000010354d7819 */ /* 0x000fe200000006ff */
[----:B------:R-:W-:Y:S01]  /*3eb0*/  FMUL.FTZ R184, R223, R184 ;  /* 0x000000b8dfb87220 */ /* 0x000fe20000410000 */
[----:B------:R-:W-:Y:S01]  /*3ec0*/  SHF.L.U32 R209, R141, 0x10, RZ ;  /* 0x000000108dd17819 */ /* 0x000fe200000006ff */
        /* <DEDUP_REMOVED lines=21> */
[----:B------:R-:W-:Y:S01]  /*4020*/  SHF.L.U32 R107, R39, 0x10, RZ ;  /* 0x00000010276b7819 */ /* 0x000fe200000006ff */
[----:B------:R-:W-:Y:S01]  /*4030*/  FFMA.FTZ R205, R180, R205, R106 ;  /* 0x000000cdb4cd7223 */ /* 0x000fe2000001006a */
[----:B------:R-:W-:Y:S01]  /*4040*/  SHF.L.U32 R3, R27, 0x10, RZ ;  /* 0x000000101b037819 */ /* 0x000fe200000006ff */
[----:B------:R-:W-:Y:S01]  /*4050*/  IMAD.U32 R213, R133, 0x10000, RZ ;  /* 0x0001000085d57824 */ /* 0x000fe200078e00ff */
[----:B------:R-:W-:Y:S01]  /*4060*/  SHF.L.U32 R77, R55, 0x10, RZ ;  /* 0x00000010374d7819 */ /* 0x000fe200000006ff */
[----:B------:R-:W-:Y:S01]  /*4070*/  FFMA.FTZ R202, R182, R103, R107 ;  /* 0x00000067b6ca7223 */ /* 0x000fe2000001006b */
[----:B------:R-:W-:Y:S01]  /*4080*/  SHF.L.U32 R97, R132, 0x10, RZ ;  /* 0x0000001084617819 */ /* 0x000fe200000006ff */
[----:B------:R-:W-:Y:S01]  /*4090*/  FMUL.FTZ R96, R223, R96 ;  /* 0x00000060df607220 */ /* 0x000fe20000410000 */
[----:B------:R-:W-:Y:S01]  /*40a0*/  SHF.L.U32 R207, R131, 0x10, RZ ;  /* 0x0000001083cf7819 */ /* 0x000fe200000006ff */
[----:B------:R-:W-:Y:S01]  /*40b0*/  FMUL.FTZ R178, R223, R178 ;  /* 0x000000b2dfb27220 */ /* 0x000fe20000410000 */
[----:B------:R-:W-:Y:S01]  /*40c0*/  SHF.L.U32 R106, R130, 0x10, RZ ;  /* 0x00000010826a7819 */ /* 0x000fe200000006ff */
[----:B------:R-:W-:Y:S01]  /*40d0*/  FADD.FTZ R102, -R187, R102 ;  /* 0x00000066bb667221 */ /* 0x000fe20000010100 */
        /* <DEDUP_REMOVED lines=28> */
[C---:B------:R-:W-:Y:S01]  /*42a0*/  FMUL.FTZ R178, R223.reuse, R76 ;  /* 0x0000004cdfb27220 */ /* 0x040fe20000410000 */
        /* <DEDUP_REMOVED lines=10> */
[----:B------:R-:W-:Y:S01]  /*4350*/  FFMA.FTZ R186, R178, R103, R189 ;  /* 0x00000067b2ba7223 */ /* 0x000fe200000100bd */
[----:B------:R-:W-:Y:S01]  /*4360*/  SHF.L.U32 R103, R30, 0x10, RZ ;  /* 0x000000101e677819 */ /* 0x000fe200000006ff */
[----:B------:R-:W-:Y:S01]  /*4370*/  FMUL.FTZ R90, R223, R90 ;  /* 0x0000005adf5a7220 */ /* 0x000fe20000410000 */
[----:B------:R-:W-:-:S02]  /*4380*/  SHF.L.U32 R189, R50, 0x10, RZ ;  /* 0x0000001032bd7819 */ /* 0x000fc400000006ff */
[----:B------:R-:W-:Y:S02]  /*4390*/  SHF.L.U32 R102, R118, 0x10, RZ ;  /* 0x0000001076667819 */ /* 0x000fe400000006ff */
[----:B------:R-:W2:Y:S01]  /*43a0*/  LDC.64 R96, c[0x0][0x428] ;  /* 0x00010a00ff607b82 */ /* 0x000ea20000000a00 */
[----:B------:R-:W-:Y:S01]  /*43b0*/  FFMA.FTZ R178, R178, R103, R189 ;  /* 0x00000067b2b27223 */ /* 0x000fe200000100bd */
[----:B------:R-:W-:Y:S01]  /*43c0*/  SHF.L.U32 R197, R120, 0x10, RZ ;  /* 0x0000001078c57819 */ /* 0x000fe200000006ff */
[C---:B------:R-:W-:Y:S01]  /*43d0*/  FFMA.FTZ R189, R86.reuse, R225, R102 ;  /* 0x000000e156bd7223 */ /* 0x040fe20000010066 */
[----:B------:R-:W-:Y:S02]  /*43e0*/  F2FP.BF16.F32.PACK_AB R84, R89, R84 ;  /* 0x000000545954723e */ /* 0x000fe400000010ff */
[----:B------:R-:W-:Y:S01]  /*43f0*/  SHF.L.U32 R229, R15, 0x10, RZ ;  /* 0x000000100fe57819 */ /* 0x000fe200000006ff */
[----:B------:R-:W-:Y:S01]  /*4400*/  FFMA.FTZ R195, R86, R195, R197 ;  /* 0x000000c356c37223 */ /* 0x000fe200000100c5 */
[----:B------:R-:W3:Y:S01]  /*4410*/  LDC.64 R102, c[0x0][0x430] ;  /* 0x00010c00ff667b82 */ /* 0x000ee20000000a00 */
[----:B------:R-:W-:Y:S01]  /*4420*/  FMUL.FTZ R197, R223, R88 ;  /* 0x00000058dfc57220 */ /* 0x000fe20000410000 */
[----:B0-----:R-:W-:Y:S01]  /*4430*/  @!P0 IMAD.WIDE R88, R109, 0x4, R76 ;  /* 0x000000046d588825 */ /* 0x001fe200078e024c */
[----:B------:R-:W-:-:S02]  /*4440*/  SHF.L.U32 R231, R35, 0x10, RZ ;  /* 0x0000001023e77819 */ /* 0x000fc400000006ff */
[----:B------:R-:W-:Y:S02]  /*4450*/  SHF.L.U32 R180, R51, 0x10, RZ ;  /* 0x0000001033b47819 */ /* 0x000fe400000006ff */
[----:B------:R-:W-:Y:S01]  /*4460*/  F2FP.BF16.F32.PACK_AB R86, R214, R91 ;  /* 0x0000005bd656723e */ /* 0x000fe200000010ff */
[----:B-1----:R-:W-:Y:S01]  /*4470*/  @!P0 IMAD.WIDE R2, R109, 0x4, R2 ;  /* 0x000000046d028825 */ /* 0x002fe200078e0202 */
[----:B------:R-:W-:-:S03]  /*4480*/  F2FP.BF16.F32.PACK_AB R85, R212, R85 ;  /* 0x00000055d455723e */ /* 0x000fc600000010ff */
[C---:B------:R-:W-:Y:S01]  /*4490*/  FFMA.FTZ R188, R90.reuse, R229, R231 ;  /* 0x000000e55abc7223 */ /* 0x040fe200000100e7 */
[----:B------:R-:W-:Y:S01]  /*44a0*/  FFMA.FTZ R180, R90, R233, R180 ;  /* 0x000000e95ab47223 */ /* 0x000fe200000100b4 */
[----:B------:R-:W-:Y:S01]  /*44b0*/  F2FP.BF16.F32.PACK_AB R87, R216, R87 ;  /* 0x00000057d857723e */ /* 0x000fe200000010ff */
[----:B------:R-:W-:Y:S01]  /*44c0*/  @!P0 STG.E desc[UR6][R2.64], R201 ;  /* 0x000000c902008986 */ /* 0x000fe2000c101906 */
[----:B------:R-:W-:Y:S02]  /*44d0*/  SHF.L.U32 R212, R117, 0x10, RZ ;  /* 0x0000001075d47819 */ /* 0x000fe400000006ff */
[----:B------:R-:W-:Y:S01]  /*44e0*/  SHF.L.U32 R214, R116, 0x10, RZ ;  /* 0x0000001074d67819 */ /* 0x000fe200000006ff */
[----:B------:R0:W-:Y:S01]  /*44f0*/  @!P0 STG.E desc[UR6][R88.64], R223 ;  /* 0x000000df58008986 */ /* 0x0001e2000c101906 */
[----:B------:R-:W-:Y:S01]  /*4500*/  SHF.L.U32 R216, R111, 0x10, RZ ;  /* 0x000000106fd87819 */ /* 0x000fe200000006ff */
[----:B--2---:R-:W-:Y:S01]  /*4510*/  IMAD.WIDE.U32 R90, R179, 0x10, R96 ;  /* 0x00000010b35a7825 */ /* 0x004fe200078e0060 */
[----:B------:R-:W-:-:S03]  /*4520*/  SHF.L.U32 R229, R110, 0x10, RZ ;  /* 0x000000106ee57819 */ /* 0x000fc600000006ff */
[----:B------:R-:W-:Y:S01]  /*4530*/  FFMA.FTZ R225, R197, R212, R214 ;  /* 0x000000d4c5e17223 */ /* 0x000fe200000100d6 */
[----:B------:R-:W-:Y:S02]  /*4540*/  F2FP.BF16.F32.PACK_AB R76, R82, R81 ;  /* 0x00000051524c723e */ /* 0x000fe400000010ff */
[----:B------:R-:W-:Y:S01]  /*4550*/  F2FP.BF16.F32.PACK_AB R78, R95, R78 ;  /* 0x0000004e5f4e723e */ /* 0x000fe200000010ff */
[----:B------:R-:W-:Y:S01]  /*4560*/  FFMA.FTZ R197, R197, R216, R229 ;  /* 0x000000d8c5c57223 */ /* 0x000fe200000100e5 */
[----:B------:R-:W-:Y:S01]  /*4570*/  F2FP.BF16.F32.PACK_AB R81, R99, R94 ;  /* 0x0000005e6351723e */ /* 0x000fe200000010ff */
[----:B---3--:R-:W-:Y:S01]  /*4580*/  IMAD.WIDE.U32 R94, R179, 0x10, R102 ;  /* 0x00000010b35e7825 */ /* 0x008fe200078e0066 */
[----:B------:R-:W-:Y:S01]  /*4590*/  F2FP.BF16.F32.PACK_AB R79, R79, R100 ;  /* 0x000000644f4f723e */ /* 0x000fe200000010ff */
[----:B------:R1:W-:Y:S01]  /*45a0*/  STG.E.128 desc[UR6][R90.64], R84 ;  /* 0x000000545a007986 */ /* 0x0003e2000c101d06 */
[----:B0-----:R-:W-:Y:S01]  /*45b0*/  F2FP.BF16.F32.PACK_AB R88, R105, R104 ;  /* 0x000000686958723e */ /* 0x001fe200000010ff */
[----:B------:R-:W-:Y:S01]  /*45c0*/  IMAD.WIDE.U32 R2, R183, 0x10, R96 ;  /* 0x00000010b7027825 */ /* 0x000fe200078e0060 */
[----:B------:R-:W0:Y:S01]  /*45d0*/  LDC.64 R104, c[0x0][0x380] ;  /* 0x0000e000ff687b82 */ /* 0x000e220000000a00 */
[----:B------:R-:W-:-:S02]  /*45e0*/  F2FP.BF16.F32.PACK_AB R77, R83, R92 ;  /* 0x0000005c534d723e */ /* 0x000fc400000010ff */
[----:B------:R-:W-:Y:S01]  /*45f0*/  F2FP.BF16.F32.PACK_AB R80, R93, R80 ;  /* 0x000000505d50723e */ /* 0x000fe200000010ff */
[----:B------:R-:W-:Y:S01]  /*4600*/  IMAD.WIDE.U32 R92, R181, 0x10, R96 ;  /* 0x00000010b55c7825 */ /* 0x000fe200078e0060 */
[----:B------:R-:W-:Y:S01]  /*4610*/  F2FP.BF16.F32.PACK_AB R83, R227, R218 ;  /* 0x000000dae353723e */ /* 0x000fe200000010ff */
[----:B------:R2:W-:Y:S01]  /*4620*/  STG.E.128 desc[UR6][R94.64], R76 ;  /* 0x0000004c5e007986 */ /* 0x0005e2000c101d06 */
[----:B------:R-:W-:Y:S01]  /*4630*/  F2FP.BF16.F32.PACK_AB R82, R101, R98 ;  /* 0x000000626552723e */ /* 0x000fe200000010ff */
[----:B------:R-:W-:Y:S01]  /*4640*/  IMAD.WIDE.U32 R98, R181, 0x10, R102 ;  /* 0x00000010b5627825 */ /* 0x000fe200078e0066 */
[----:B------:R-:W-:-:S03]  /*4650*/  F2FP.BF16.F32.PACK_AB R89, R209, R198 ;  /* 0x000000c6d159723e */ /* 0x000fc600000010ff */
[----:B------:R-:W-:Y:S01]  /*4660*/  IMAD.WIDE.U32 R100, R183, 0x10, R102 ;  /* 0x00000010b7647825 */ /* 0x000fe200078e0066 */
[----:B------:R3:W-:Y:S01]  /*4670*/  STG.E.128 desc[UR6][R92.64], R80 ;  /* 0x000000505c007986 */ /* 0x0007e2000c101d06 */
[----:B-1----:R-:W-:Y:S02]  /*4680*/  F2FP.BF16.F32.PACK_AB R87, R221, R210 ;  /* 0x000000d2dd57723e */ /* 0x002fe400000010ff */
[----:B------:R-:W-:Y:S01]  /*4690*/  IMAD.WIDE.U32 R96, R185, 0x10, R96 ;  /* 0x00000010b9607825 */ /* 0x000fe200078e0060 */
[----:B------:R-:W-:Y:S02]  /*46a0*/  F2FP.BF16.F32.PACK_AB R86, R219, R208 ;  /* 0x000000d0db56723e */ /* 0x000fe400000010ff */
[----:B------:R-:W-:Y:S01]  /*46b0*/  F2FP.BF16.F32.PACK_AB R85, R217, R206 ;  /* 0x000000ced955723e */ /* 0x000fe200000010ff */
[----:B------:R-:W-:Y:S01]  /*46c0*/  IMAD.WIDE.U32 R102, R185, 0x10, R102 ;  /* 0x00000010b9667825 */ /* 0x000fe200078e0066 */
[----:B------:R-:W-:Y:S02]  /*46d0*/  F2FP.BF16.F32.PACK_AB R84, R215, R204 ;  /* 0x000000ccd754723e */ /* 0x000fe400000010ff */
[----:B------:R-:W-:Y:S01]  /*46e0*/  F2FP.BF16.F32.PACK_AB R91, R213, R202 ;  /* 0x000000cad55b723e */ /* 0x000fe200000010ff */
[----:B0-----:R-:W-:Y:S01]  /*46f0*/  IMAD R109, R104, 0x4, R109 ;  /* 0x00000004686d7824 */ /* 0x001fe200078e026d */
[----:B------:R-:W-:Y:S01]  /*4700*/  F2FP.BF16.F32.PACK_AB R90, R211, R200 ;  /* 0x000000c8d35a723e */ /* 0x000fe200000010ff */
[----:B------:R0:W-:Y:S01]  /*4710*/  STG.E.128 desc[UR6][R98.64], R84 ;  /* 0x0000005462007986 */ /* 0x0001e2000c101d06 */
[----:B--2---:R-:W-:-:S02]  /*4720*/  F2FP.BF16.F32.PACK_AB R79, R207, R196 ;  /* 0x000000c4cf4f723e */ /* 0x004fc400000010ff */
[----:B------:R-:W-:Y:S01]  /*4730*/  F2FP.BF16.F32.PACK_AB R78, R205, R194 ;  /* 0x000000c2cd4e723e */ /* 0x000fe200000010ff */
[----:B------:R0:W-:Y:S01]  /*4740*/  STG.E.128 desc[UR6][R2.64], R88 ;  /* 0x0000005802007986 */ /* 0x0001e2000c101d06 */
[----:B------:R-:W-:Y:S02]  /*4750*/  F2FP.BF16.F32.PACK_AB R77, R203, R192 ;  /* 0x000000c0cb4d723e */ /* 0x000fe400000010ff */
[----:B------:R-:W-:Y:S02]  /*4760*/  F2FP.BF16.F32.PACK_AB R76, R199, R190 ;  /* 0x000000bec74c723e */ /* 0x000fe400000010ff */
[----:B---3--:R-:W-:Y:S02]  /*4770*/  F2FP.BF16.F32.PACK_AB R83, R225, R188 ;  /* 0x000000bce153723e */ /* 0x008fe400000010ff */
[----:B------:R-:W-:Y:S01]  /*4780*/  F2FP.BF16.F32.PACK_AB R82, R195, R186 ;  /* 0x000000bac352723e */ /* 0x000fe200000010ff */
[----:B------:R0:W-:Y:S01]  /*4790*/  STG.E.128 desc[UR6][R100.64], R76 ;  /* 0x0000004c64007986 */ /* 0x0001e2000c101d06 */
[----:B------:R-:W-:-:S02]  /*47a0*/  F2FP.BF16.F32.PACK_AB R81, R193, R184 ;  /* 0x000000b8c151723e */ /* 0x000fc400000010ff */
[----:B------:R-:W-:Y:S02]  /*47b0*/  F2FP.BF16.F32.PACK_AB R80, R191, R182 ;  /* 0x000000b6bf50723e */ /* 0x000fe400000010ff */
[----:B------:R-:W-:Y:S02]  /*47c0*/  F2FP.BF16.F32.PACK_AB R95, R197, R180 ;  /* 0x000000b4c55f723e */ /* 0x000fe400000010ff */
[----:B------:R-:W-:Y:S01]  /*47d0*/  F2FP.BF16.F32.PACK_AB R94, R189, R178 ;  /* 0x000000b2bd5e723e */ /* 0x000fe200000010ff */
[----:B------:R0:W-:Y:S01]  /*47e0*/  STG.E.128 desc[UR6][R96.64], R80 ;  /* 0x0000005060007986 */ /* 0x0001e2000c101d06 */
[----:B------:R-:W-:Y:S02]  /*47f0*/  F2FP.BF16.F32.PACK_AB R93, R187, R106 ;  /* 0x0000006abb5d723e */ /* 0x000fe400000010ff */
[----:B------:R-:W-:Y:S02]  /*4800*/  F2FP.BF16.F32.PACK_AB R92, R107, R0 ;  /* 0x000000006b5c723e */ /* 0x000fe400000010ff */
[----:B------:R-:W-:-:S03]  /*4810*/  ISETP.GE.AND P0, PT, R109, R105, PT ;  /* 0x000000696d00720c */ /* 0x000fc60003f06270 */
[----:B------:R0:W-:Y:S10]  /*4820*/  STG.E.128 desc[UR6][R102.64], R92 ;  /* 0x0000005c66007986 */ /* 0x0001f4000c101d06 */
[----:B------:R-:W-:Y:S05]  /*4830*/  @!P0 BRA `(.L_x_6803) ;  /* 0xffffffc4001c8947 */ /* 0x000fea000383ffff */
[----:B------:R-:W-:Y:S05]  /*4840*/  EXIT ;  /* 0x000000000000794d */ /* 0x000fea0003800000 */
.L_x_6802:
[----:B------:R-:W-:Y:S01]  /*4850*/  HFMA2 R184, -RZ, RZ, 0, 5.9604644775390625e-08 ;  /* 0x00000001ffb87431 */ /* 0x000fe200000001ff */
[----:B------:R-:W-:Y:S01]  /*4860*/  BSSY B0, `(.L_x_6804) ;  /* 0x0000007000007945 */ /* 0x000fe20003800000 */
[----:B------:R-:W-:Y:S02]  /*4870*/  MOV R191, R0 ;  /* 0x0000000000bf7202 */ /* 0x000fe40000000f00 */
[----:B------:R-:W-:Y:S02]  /*4880*/  MOV R193, 0x1f ;  /* 0x0000001f00c17802 */ /* 0x000fe40000000f00 */
[----:B------:R-:W-:-:S07]  /*4890*/  MOV R182, 0xffffffff ;  /* 0xffffffff00b67802 */ /* 0x000fce0000000f00 */
[----:B------:R-:W-:Y:S05]  /*48a0*/  WARPSYNC.COLLECTIVE R182, `(.L_x_6805) ;  /* 0x00000000b6087348 */ /* 0x000fea0003c00000 */
[----:B------:R0:W1:Y:S02]  /*48b0*/  SHFL.BFLY P2, R189, R191, R184, R193 ;  /* 0x0c0000b8bfbd7389 */ /* 0x00006400000400c1 */
[----:B01----:R-:W-:Y:S05]  /*48c0*/  ENDCOLLECTIVE ;  /* 0x000000000000791b */ /* 0x003fea0003800000 */
.L_x_6805:
[----:B------:R-:W-:Y:S05]  /*48d0*/  BSYNC B0 ;  /* 0x0000000000007941 */ /* 0x000fea0003800000 */
.L_x_6804:
        /* <DEDUP_REMOVED lines=9> */
.L_x_6806:
[----:B------:R-:W-:Y:S01]  /*4970*/  IMAD.MOV.U32 R184, RZ, RZ, 0x4 ;  /* 0x00000004ffb87424 */ /* 0x000fe200078e00ff */
[----:B------:R-:W-:-:S05]  /*4980*/  MOV R2, R189 ;  /* 0x000000bd00027202 */ /* 0x000fca0000000f00 */
[----:B------:R-:W-:-:S05]  /*4990*/  FADD.FTZ R178, R3, R2 ;  /* 0x0000000203b27221 */ /* 0x000fca0000010000 */
[----:B------:R-:W-:-:S07]  /*49a0*/  MOV R191, R178 ;  /* 0x000000b200bf7202 */ /* 0x000fce0000000f00 */
[----:B------:R-:W-:Y:S05]  /*49b0*/  WARPSYNC.COLLECTIVE R182, `(.L_x_6807) ;  /* 0x00000000b6087348 */ /* 0x000fea0003c00000 */
[----:B------:R0:W1:Y:S02]  /*49c0*/  SHFL.BFLY P2, R189, R191, R184, R193 ;  /* 0x0c0000b8bfbd7389 */ /* 0x00006400000400c1 */
[----:B01----:R-:W-:Y:S05]  /*49d0*/  ENDCOLLECTIVE ;  /* 0x000000000000791b */ /* 0x003fea0003800000 */
.L_x_6807:
[----:B------:R-:W-:Y:S01]  /*49e0*/  HFMA2 R184, -RZ, RZ, 0, 4.76837158203125e-07 ;  /* 0x00000008ffb87431 */ /* 0x000fe200000001ff */
[----:B------:R-:W-:-:S05]  /*49f0*/  MOV R187, R189 ;  /* 0x000000bd00bb7202 */ /* 0x000fca0000000f00 */
[----:B------:R-:W-:-:S05]  /*4a00*/  FADD.FTZ R187, R178, R187 ;  /* 0x000000bbb2bb7221 */ /* 0x000fca0000010000 */
[----:B------:R-:W-:-:S07]  /*4a10*/  MOV R191, R187 ;  /* 0x000000bb00bf7202 */ /* 0x000fce0000000f00 */
[----:B------:R-:W-:Y:S05]  /*4a20*/  WARPSYNC.COLLECTIVE R182, `(.L_x_6808) ;  /* 0x00000000b6087348 */ /* 0x000fea0003c00000 */
[----:B------:R0:W1:Y:S02]  /*4a30*/  SHFL.BFLY P2, R189, R191, R184, R193 ;  /* 0x0c0000b8bfbd7389 */ /* 0x00006400000400c1 */
[----:B01----:R-:W-:Y:S05]  /*4a40*/  ENDCOLLECTIVE ;  /* 0x000000000000791b */ /* 0x003fea0003800000 */
.L_x_6808:
        /* <DEDUP_REMOVED lines=8> */
.L_x_6809:
        /* <DEDUP_REMOVED lines=71> */
.L_x_6810:
[----:B------:R-:W-:Y:S01]  /*4f40*/  HFMA2 R184, -RZ, RZ, 0, 1.1920928955078125e-07 ;  /* 0x00000002ffb87431 */ /* 0x000fe200000001ff */
[----:B------:R-:W-:-:S05]  /*4f50*/  MOV R3, R189 ;  /* 0x000000bd00037202 */ /* 0x000fca0000000f00 */
[----:B------:R-:W-:-:S05]  /*4f60*/  FADD.FTZ R3, R0, R3 ;  /* 0x0000000300037221 */ /* 0x000fca0000010000 */
[----:B------:R-:W-:-:S07]  /*4f70*/  MOV R191, R3 ;  /* 0x0000000300bf7202 */ /* 0x000fce0000000f00 */
[----:B------:R-:W-:Y:S05]  /*4f80*/  WARPSYNC.COLLECTIVE R182, `(.L_x_6811) ;  /* 0x00000000b6087348 */ /* 0x000fea0003c00000 */
[----:B------:R0:W1:Y:S02]  /*4f90*/  SHFL.BFLY P2, R189, R191, R184, R193 ;  /* 0x0c0000b8bfbd7389 */ /* 0x00006400000400c1 */
[----:B01----:R-:W-:Y:S05]  /*4fa0*/  ENDCOLLECTIVE ;  /* 0x000000000000791b */ /* 0x003fea0003800000 */
.L_x_6811:
[----:B------:R-:W-:Y:S01]  /*4fb0*/  IMAD.MOV.U32 R184, RZ, RZ, 0x4 ;  /* 0x00000004ffb87424 */ /* 0x000fe200078e00ff */
[----:B------:R-:W-:-:S05]  /*4fc0*/  MOV R178, R189 ;  /* 0x000000bd00b27202 */ /* 0x000fca0000000f00 */
[----:B------:R-:W-:-:S05]  /*4fd0*/  FADD.FTZ R178, R3, R178 ;  /* 0x000000b203b27221 */ /* 0x000fca0000010000 */
[----:B------:R-:W-:-:S07]  /*4fe0*/  MOV R191, R178 ;  /* 0x000000b200bf7202 */ /* 0x000fce0000000f00 */
[----:B------:R-:W-:Y:S05]  /*4ff0*/  WARPSYNC.COLLECTIVE R182, `(.L_x_6812) ;  /* 0x00000000b6087348 */ /* 0x000fea0003c00000 */
[----:B------:R0:W1:Y:S02]  /*5000*/  SHFL.BFLY P2, R189, R191, R184, R193 ;  /* 0x0c0000b8bfbd7389 */ /* 0x00006400000400c1 */
[----:B01----:R-:W-:Y:S05]  /*5010*/  ENDCOLLECTIVE ;  /* 0x000000000000791b */ /* 0x003fea0003800000 */
.L_x_6812:
[----:B------:R-:W-:Y:S01]  /*5020*/  HFMA2 R184, -RZ, RZ, 0, 4.76837158203125e-07 ;  /* 0x00000008ffb87431 */ /* 0x000fe200000001ff */
[----:B------:R-:W-:-:S05]  /*5030*/  MOV R187, R189 ;  /* 0x000000bd00bb7202 */ /* 0x000fca0000000f00 */
[----:B------:R-:W-:-:S05]  /*5040*/  FADD.FTZ R187, R178, R187 ;  /* 0x000000bbb2bb7221 */ /* 0x000fca0000010000 */
[----:B------:R-:W-:-:S07]  /*5050*/  MOV R191, R187 ;  /* 0x000000bb00bf7202 */ /* 0x000fce0000000f00 */
[----:B------:R-:W-:Y:S05]  /*5060*/  WARPSYNC.COLLECTIVE R182, `(.L_x_6813) ;  /* 0x00000000b6087348 */ /* 0x000fea0003c00000 */
[----:B------:R0:W1:Y:S02]  /*5070*/  SHFL.BFLY P2, R189, R191, R184, R193 ;  /* 0x0c0000b8bfbd7389 */ /* 0x00006400000400c1 */
[----:B01----:R-:W-:Y:S05]  /*5080*/  ENDCOLLECTIVE ;  /* 0x000000000000791b */ /* 0x003fea0003800000 */
.L_x_6813:
[----:B------:R-:W-:Y:S01]  /*5090*/  HFMA2 R184, -RZ, RZ, 0, 9.5367431640625e-07 ;  /* 0x00000010ffb87431 */ /* 0x000fe200000001ff */
[----:B------:R-:W-:-:S05]  /*50a0*/  MOV R180, R189 ;  /* 0x000000bd00b47202 */ /* 0x000fca0000000f00 */
[----:B------:R-:W-:-:S05]  /*50b0*/  FADD.FTZ R180, R187, R180 ;  /* 0x000000b4bbb47221 */ /* 0x000fca0000010000 */
[----:B------:R-:W-:-:S07]  /*50c0*/  MOV R191, R180 ;  /* 0x000000b400bf7202 */ /* 0x000fce0000000f00 */
[----:B------:R-:W-:Y:S05]  /*50d0*/  WARPSYNC.COLLECTIVE R182, `(.L_x_6814) ;  /* 0x00000000b6087348 */ /* 0x000fea0003c00000 */
[----:B------:R0:W1:Y:S02]  /*50e0*/  SHFL.BFLY P2, R189, R191, R184, R193 ;  /* 0x0c0000b8bfbd7389 */ /* 0x00006400000400c1 */
[----:B01----:R-:W-:Y:S05]  /*50f0*/  ENDCOLLECTIVE ;  /* 0x000000000000791b */ /* 0x003fea0003800000 */
.L_x_6814:
[----:B------:R-:W-:Y:S05]  /*5100*/  BRA `(.L_x_6815) ;  /* 0xffffffe000bc7947 */ /* 0x000fea000383ffff */
.L_x_6816:
        /* <DEDUP_REMOVED lines=15> */
.L_x_22695:


//--------------------- .text._ZN10layer_norm31ln_parallel_residual_fwd_kernelINS_13Kernel_traitsI13__nv_bfloat16S2_fS2_fjLj1024ELj1ELj4ELj1ELj16ENS_18Kernel_traits_baseILj1024ES2_S2_fS2_fjLj128EEEEELb0ELb1ELb0EEEvNS_9FwdParamsE --------------------------
	.section	.text._ZN10layer_norm31ln_parallel_residual_fwd_kernelINS_13Kernel_traitsI13__nv_bfloat16S2_fS2_fjLj1024ELj1ELj4ELj1ELj16ENS_18Kernel_traits_baseILj1024ES2_S2_fS2_fjLj128EEEEELb0ELb1ELb0EEEvNS_9FwdParamsE,"ax",@progbits
	.align	128
        .global         _ZN10layer_norm31ln_parallel_residual_fwd_kernelINS_13Kernel_traitsI13__nv_bfloat16S2_fS2_fjLj1024ELj1ELj4ELj1ELj16ENS_18Kernel_traits_baseILj1024ES2_S2_fS2_fjLj128EEEEELb0ELb1ELb0EEEvNS_9FwdParamsE
        .type           _ZN10layer_norm31ln_parallel_residual_fwd_kernelINS_13Kernel_traitsI13__nv_bfloat16S2_fS2_fjLj1024ELj1ELj4ELj1ELj16ENS_18Kernel_traits_baseILj1024ES2_S2_fS2_fjLj128EEEEELb0ELb1ELb0EEEvNS_9FwdParamsE,@function
        .size           _ZN10layer_norm31ln_parallel_residual_fwd_kernelINS_13Kernel_traitsI13__nv_bfloat16S2_fS2_fjLj1024ELj1ELj4ELj1ELj16ENS_18Kernel_traits_baseILj1024ES2_S2_fS2_fjLj128EEEEELb0ELb1ELb0EEEvNS_9FwdParamsE,(.L_x_22696 - _ZN10layer_norm31ln_parallel_residual_fwd_kernelINS_13Kernel_traitsI13__nv_bfloat16S2_fS2_fjLj1024ELj1ELj4ELj1ELj16ENS_18Kernel_traits_baseILj1024ES2_S2_fS2_fjLj128EEEEELb0ELb1ELb0EEEvNS_9FwdParamsE)
        .other          _ZN10layer_norm31ln_parallel_residual_fwd_kernelINS_13Kernel_traitsI13__nv_bfloat16S2_fS2_fjLj1024ELj1ELj4ELj1ELj16ENS_18Kernel_traits_baseILj1024ES2_S2_fS2_fjLj128EEEEELb0ELb1ELb0EEEvNS_9FwdParamsE,@"STO_CUDA_ENTRY STV_DEFAULT"
_ZN10layer_norm31ln_parallel_residual_fwd_kernelINS_13Kernel_traitsI13__nv_bfloat16S2_fS2_fjLj1024ELj1ELj4ELj1ELj16ENS_18Kernel_traits_baseILj1024ES2_S2_fS2_fjLj128EEEEELb0ELb1ELb0EEEvNS_9FwdParamsE:
.text._ZN10layer_norm31ln_parallel_residual_fwd_kernelINS_13Kernel_traitsI13__nv_bfloat16S2_fS2_fjLj1024ELj1ELj4ELj1ELj16ENS_18Kernel_traits_baseILj1024ES2_S2_fS2_fjLj128EEEEELb0ELb1ELb0EEEvNS_9FwdParamsE:
        /* <DEDUP_REMOVED lines=11> */
[----:B0-----:R-:W-:Y:S01]  /*00b0*/  LOP3.LUT R111, R112, 0x1f, RZ, 0xc, !PT ;  /* 0x0000001f706f7812 */ /* 0x001fe200078e0cff */
[----:B----4-:R-:W-:Y:S01]  /*00c0*/  USHF.L.U32 UR4, UR4, 0x2, URZ ;  /* 0x0000000204047899 */ /* 0x010fe200080006ff */
[----:B------:R-:W-:Y:S02]  /*00d0*/  SHF.R.U32.HI R110, RZ, 0x5, R112 ;  /* 0x00000005ff6e7819 */ /* 0x000fe40000011670 */
[----:B------:R-:W-:Y:S02]  /*00e0*/  LEA.HI.SX32 R111, R0, R111, 0x1d ;  /* 0x0000006f006f7211 */ /* 0x000fe400078feaff */
[----:B------:R-:W-:Y:S02]  /*00f0*/  LOP3.LUT R112, R112, 0x1f, RZ, 0xc0, !PT ;  /* 0x0000001f70707812 */ /* 0x000fe400078ec0ff */
[----:B------:R-:W-:Y:S01]  /*0100*/  LOP3.LUT R110, R110, UR4, RZ, 0xfc, !PT ;  /* 0x000000046e6e7c12 */ /* 0x000fe2000f8efcff */
[----:B---3--:R-:W-:Y:S06]  /*0110*/  BRA.U !UP0, `(.L_x_6818) ;  /* 0x0000000108887547 */ /* 0x008fec000b800000 */
        /* <DEDUP_REMOVED lines=13> */
[----:B------:R-:W-:-:S04]  /*01f0*/  @P1 IADD3 R39, PT, PT, R39, 0x20, RZ ;  /* 0x0000002027271810 */ /* 0x000fc80007ffe0ff */
        /* <DEDUP_REMOVED lines=15> */
[----:B0-----:R-:W-:-:S04]  /*02f0*/  IMAD.WIDE.U32 R36, R39, 0x10, R36 ;  /* 0x0000001027247825 */ /* 0x001fc800078e0024 */
[----:B-1----:R-:W-:Y:S02]  /*0300*/  IMAD.WIDE.U32 R40, R39, 0x10, R40 ;  /* 0x0000001027287825 */ /* 0x002fe400078e0028 */
[----:B------:R-:W5:Y:S04]  /*0310*/  LDG.E.128 R36, desc[UR6][R36.64] ;  /* 0x0000000624247981 */ /* 0x000f68000c1e1d00 */
[----:B------:R-:W5:Y:S01]  /*0320*/  LD.E.128 R40, desc[UR6][R40.64] ;  /* 0x0000000628287980 */ /* 0x000f62000c101d00 */
[----:B------:R-:W-:Y:S05]  /*0330*/  BRA `(.L_x_6819) ;  /* 0x00000000007c7947 */ /* 0x000fea0003800000 */
.L_x_6818:
        /* <DEDUP_REMOVED lines=10> */
[C---:B0-----:R-:W-:Y:S01]  /*03e0*/  @P1 IMAD.WIDE.U32 R2, R17.reuse, 0x10, R2 ;  /* 0x0000001011021825 */ /* 0x041fe200078e0002 */
[----:B------:R-:W-:-:S04]  /*03f0*/  @P1 IADD3 R17, PT, PT, R17, 0x20, RZ ;  /* 0x0000002011111810 */ /* 0x000fc80007ffe0ff */
[----:B------:R0:W5:Y:S01]  /*0400*/  @P1 LDG.E.128 R20, desc[UR6][R2.64] ;  /* 0x0000000602141981 */ /* 0x000162000c1e1d00 */
[C---:B-1----:R-:W-:Y:S01]  /*0410*/  @P2 IMAD.WIDE.U32 R8, R17.reuse, 0x10, R4 ;  /* 0x0000001011082825 */ /* 0x042fe200078e0004 */
[----:B------:R-:W-:-:S04]  /*0420*/  @P2 IADD3 R17, PT, PT, R17, 0x20, RZ ;  /* 0x0000002011112810 */ /* 0x000fc80007ffe0ff */
[----:B------:R0:W5:Y:S01]  /*0430*/  @P2 LDG.E.128 R28, desc[UR6][R8.64] ;  /* 0x00000006081c2981 */ /* 0x000162000c1e1d00 */
[----:B--2---:R-:W-:-:S05]  /*0440*/  @P3 IMAD.WIDE.U32 R4, R17, 0x10, R10 ;  /* 0x0000001011043825 */ /* 0x004fca00078e000a */
[----:B------:R0:W5:Y:S01]  /*0450*/  @P3 LDG.E.128 R36, desc[UR6][R4.64] ;  /* 0x0000000604243981 */ /* 0x000162000c1e1d00 */
[----:B---3--:R-:W-:-:S05]  /*0460*/  @P0 IMAD.WIDE.U32 R6, R112, 0x10, R6 ;  /* 0x0000001070060825 */ /* 0x008fca00078e0006 */
[----:B------:R0:W5:Y:S01]  /*0470*/  @P0 LDG.E.128 R12, desc[UR6][R6.64] ;  /* 0x00000006060c0981 */ /* 0x000162000c1e1d00 */
[----:B------:R-:W-:Y:S01]  /*0480*/  HFMA2 R34, -RZ, RZ, 0, 0 ;  /* 0x00000000ff227431 */ /* 0x000fe200000001ff */
[----:B------:R-:W-:Y:S01]  /*0490*/  CS2R R32, SRZ ;  /* 0x0000000000207805 */ /* 0x000fe2000001ff00 */
[----:B------:R-:W-:Y:S01]  /*04a0*/  IMAD.MOV.U32 R26, RZ, RZ, RZ ;  /* 0x000000ffff1a7224 */ /* 0x000fe200078e00ff */
[----:B------:R-:W-:Y:S02]  /*04b0*/  CS2R R24, SRZ ;  /* 0x0000000000187805 */ /* 0x000fe4000001ff00 */
[----:B------:R-:W-:Y:S02]  /*04c0*/  MOV R18, RZ ;  /* 0x000000ff00127202 */ /* 0x000fe40000000f00 */
[----:B------:R-:W-:Y:S02]  /*04d0*/  CS2R R16, SRZ ;  /* 0x0000000000107805 */ /* 0x000fe4000001ff00 */
[----:B------:R-:W-:-:S02]  /*04e0*/  @P0 MOV R19, RZ ;  /* 0x000000ff00130202 */ /* 0x000fc40000000f00 */
[----:B------:R-:W-:Y:S02]  /*04f0*/  @P3 CS2R R42, SRZ ;  /* 0x00000000002a3805 */ /* 0x000fe4000001ff00 */
[----:B------:R-:W-:Y:S02]  /*0500*/  @P3 CS2R R40, SRZ ;  /* 0x0000000000283805 */ /* 0x000fe4000001ff00 */
[----:B------:R-:W-:Y:S02]  /*0510*/  @P1 MOV R27, RZ ;  /* 0x000000ff001b1202 */ /* 0x000fe40000000f00 */
[----:B0-----:R-:W-:-:S07]  /*0520*/  @P2 MOV R35, RZ ;  /* 0x000000ff00232202 */ /* 0x001fce0000000f00 */
.L_x_6819:
[----:B------:R-:W-:Y:S05]  /*0530*/  BSYNC.RECONVERGENT B0 ;  /* 0x0000000000007941 */ /* 0x000fea0003800200 */
.L_x_6817:
        /* <DEDUP_REMOVED lines=36> */
[----:B01234-:R-:W-:-:S07]  /*0780*/  PRMT R97, R12, 0x7632, R97 ;  /* 0x000076320c617816 */ /* 0x01ffce0000000061 */
.L_x_6853:
        /* <DEDUP_REMOVED lines=37> */
[----:B------:R-:W-:Y:S02]  /*09e0*/  SHF.L.U32 R61, R88, 0x10, RZ ;  /* 0x00000010583d7819 */ /* 0x000fe400000006ff */
[----:B------:R-:W-:Y:S01]  /*09f0*/  SHF.L.U32 R63, R89, 0x10, RZ ;  /* 0x00000010593f7819 */ /* 0x000fe200000006ff */
[----:B------:R-:W-:Y:S06]  /*0a00*/  BRA `(.L_x_6824) ;  /* 0x0000000400847947 */ /* 0x000fec0003800000 */
.L_x_6823:
[----:B-----5:R-:W-:Y:S01]  /*0a10*/  PRMT R56, R60, 0x7632, R56 ;  /* 0x000076323c387816 */ /* 0x020fe20000000038 */
[----:B------:R-:W-:Y:S01]  /*0a20*/  IMAD.U32 R89, R62, 0x10000, RZ ;  /* 0x000100003e597824 */ /* 0x000fe200078e00ff */
[----:B------:R-:W-:Y:S02]  /*0a30*/  SHF.L.U32 R57, R60, 0x10, RZ ;  /* 0x000000103c397819 */ /* 0x000fe400000006ff */
[----:B------:R-:W-:Y:S02]  /*0a40*/  PRMT R58, R61, 0x7632, R58 ;  /* 0x000076323d3a7816 */ /* 0x000fe4000000003a */
[----:B------:R-:W-:Y:S02]  /*0a50*/  PRMT R59, R62, 0x7632, R59 ;  /* 0x000076323e3b7816 */ /* 0x000fe4000000003b */
[----:B------:R-:W-:Y:S02]  /*0a60*/  PRMT R60, R63, 0x7632, R60 ;  /* 0x000076323f3c7816 */ /* 0x000fe4000000003c */
        /* <DEDUP_REMOVED lines=15> */
.L_x_6822:
[----:B------:R-:W-:-:S04]  /*0b60*/  UISETP.NE.U32.AND UP0, UPT, UR8, URZ, UPT ;  /* 0x000000ff0800728c */ /* 0x000fc8000bf05070 */
[----:B------:R-:W-:-:S09]  /*0b70*/  UISETP.NE.AND.EX UP0, UPT, UR9, URZ, UPT, UP0 ;  /* 0x000000ff0900728c */ /* 0x000fd2000bf05300 */
[----:B------:R-:W-:Y:S05]  /*0b80*/  BRA.U UP0, `(.L_x_6825) ;  /* 0x0000000100847547 */ /* 0x000fea000b800000 */
        /* <DEDUP_REMOVED lines=8> */
[----:B------:R-:W-:-:S02]  /*0c10*/  PRMT R57, R62, 0x7632, R57 ;  /* 0x000076323e397816 */ /* 0x000fc40000000039 */
[----:B------:R-:W-:Y:S02]  /*0c20*/  SHF.L.U32 R56, R44, 0x10, RZ ;  /* 0x000000102c387819 */ /* 0x000fe400000006ff */
[----:B------:R-:W-:Y:S02]  /*0c30*/  SHF.L.U32 R60, R46, 0x10, RZ ;  /* 0x000000102e3c7819 */ /* 0x000fe400000006ff */
[----:B------:R-:W-:Y:S01]  /*0c40*/  PRMT R59, R63, 0x7632, R59 ;  /* 0x000076323f3b7816 */ /* 0x000fe2000000003b */
[----:B------:R-:W-:Y:S01]  /*0c50*/  FADD.FTZ R56, R91, R56 ;  /* 0x000000385b387221 */ /* 0x000fe20000010000 */
[----:B------:R-:W-:Y:S01]  /*0c60*/  SHF.L.U32 R62, R63, 0x10, RZ ;  /* 0x000000103f3e7819 */ /* 0x000fe200000006ff */
[----:B------:R-:W-:Y:S01]  /*0c70*/  FADD.FTZ R60, R115, R60 ;  /* 0x0000003c733c7221 */ /* 0x000fe20000010000 */
[----:B------:R-:W-:Y:S02]  /*0c80*/  PRMT R61, R44, 0x7632, R61 ;  /* 0x000076322c3d7816 */ /* 0x000fe4000000003d */
[----:B------:R-:W-:-:S02]  /*0c90*/  PRMT R63, R45, 0x7632, R63 ;  /* 0x000076322d3f7816 */ /* 0x000fc4000000003f */
[----:B------:R-:W-:Y:S02]  /*0ca0*/  SHF.L.U32 R90, R89, 0x10, RZ ;  /* 0x00000010595a7819 */ /* 0x000fe400000006ff */
[----:B------:R-:W-:Y:S02]  /*0cb0*/  PRMT R88, R46, 0x7632, R88 ;  /* 0x000076322e587816 */ /* 0x000fe40000000058 */
[----:B------:R-:W-:Y:S02]  /*0cc0*/  PRMT R89, R47, 0x7632, R89 ;  /* 0x000076322f597816 */ /* 0x000fe40000000059 */
        /* <DEDUP_REMOVED lines=10> */
[----:B------:R-:W-:-:S04]  /*0d70*/  FADD.FTZ R61, R115, R88 ;  /* 0x00000058733d7221 */ /* 0x000fc80000010000 */
[----:B------:R-:W-:Y:S01]  /*0d80*/  FADD.FTZ R63, R116, R89 ;  /* 0x00000059743f7221 */ /* 0x000fe20000010000 */
[----:B------:R-:W-:Y:S06]  /*0d90*/  BRA `(.L_x_6824) ;  /* 0x0000000000a07947 */ /* 0x000fec0003800000 */
.L_x_6825:
[C---:B-----5:R-:W-:Y:S02]  /*0da0*/  PRMT R90, R61.reuse, 0x7632, R90 ;  /* 0x000076323d5a7816 */ /* 0x060fe4000000005a */
[----:B------:R-:W-:Y:S01]  /*0db0*/  SHF.L.U32 R59, R61, 0x10, RZ ;  /* 0x000000103d3b7819 */ /* 0x000fe200000006ff */
[----:B------:R-:W-:Y:S01]  /*0dc0*/  IMAD.U32 R61, R62, 0x10000, RZ ;  /* 0x000100003e3d7824 */ /* 0x000fe200078e00ff */
[----:B------:R-:W-:Y:S01]  /*0dd0*/  PRMT R89, R60, 0x7632, R89 ;  /* 0x000076323c597816 */ /* 0x000fe20000000059 */
[----:B------:R-:W-:Y:S01]  /*0de0*/  IMAD.U32 R115, R90, 0x10000, RZ ;  /* 0x000100005a737824 */ /* 0x000fe200078e00ff */
[----:B------:R-:W-:Y:S02]  /*0df0*/  SHF.L.U32 R57, R60, 0x10, RZ ;  /* 0x000000103c397819 */ /* 0x000fe400000006ff */
[----:B------:R-:W-:Y:S02]  /*0e00*/  PRMT R58, R62, 0x7632, R58 ;  /* 0x000076323e3a7816 */ /* 0x000fe4000000003a */
[----:B------:R-:W-:-:S02]  /*0e10*/  SHF.L.U32 R60, R44, 0x10, RZ ;  /* 0x000000102c3c7819 */ /* 0x000fc400000006ff */
[----:B------:R-:W-:Y:S02]  /*0e20*/  SHF.L.U32 R62, R45, 0x10, RZ ;  /* 0x000000102d3e7819 */ /* 0x000fe400000006ff */
[----:B------:R-:W-:Y:S01]  /*0e30*/  SHF.L.U32 R88, R46, 0x10, RZ ;  /* 0x000000102e587819 */ /* 0x000fe200000006ff */
[----:B------:R-:W-:Y:S01]  /*0e40*/  FADD.FTZ R57, R57, R60 ;  /* 0x0000003c39397221 */ /* 0x000fe20000010000 */
[----:B------:R-:W-:Y:S01]  /*0e50*/  SHF.L.U32 R91, R89, 0x10, RZ ;  /* 0x00000010595b7819 */ /* 0x000fe200000006ff */
[----:B------:R-:W-:Y:S01]  /*0e60*/  FADD.FTZ R59, R59, R62 ;  /* 0x0000003e3b3b7221 */ /* 0x000fe20000010000 */
[----:B------:R-:W-:Y:S01]  /*0e70*/  PRMT R56, R63, 0x7632, R56 ;  /* 0x000076323f387816 */ /* 0x000fe20000000038 */
[----:B------:R-:W-:Y:S01]  /*0e80*/  FADD.FTZ R61, R61, R88 ;  /* 0x000000583d3d7221 */ /* 0x000fe20000010000 */
[----:B------:R-:W-:Y:S02]  /*0e90*/  PRMT R60, R44, 0x7632, R60 ;  /* 0x000076322c3c7816 */ /* 0x000fe4000000003c */
[----:B------:R-:W-:-:S02]  /*0ea0*/  PRMT R62, R45, 0x7632, R62 ;  /* 0x000076322d3e7816 */ /* 0x000fc4000000003e */
[----:B------:R-:W-:Y:S02]  /*0eb0*/  PRMT R88, R46, 0x7632, R88 ;  /* 0x000076322e587816 */ /* 0x000fe40000000058 */
        /* <DEDUP_REMOVED lines=22> */
.L_x_6824:
[----:B------:R-:W0:Y:S01]  /*1020*/  LDC.64 R88, c[0x0][0x3a8] ;  /* 0x0000ea00ff587b82 */ /* 0x000e220000000a00 */
[C---:B------:R-:W-:Y:S01]  /*1030*/  IADD3 R91, PT, PT, R113.reuse, 0x20, RZ ;  /* 0x00000020715b7810 */ /* 0x040fe20007ffe0ff */
[----:B0-----:R-:W-:-:S05]  /*1040*/  IMAD.WIDE.U32 R88, R113, 0x20, R88 ;  /* 0x0000002071587825 */ /* 0x001fca00078e0058 */
[----:B------:R0:W-:Y:S04]  /*1050*/  STG.E.128 desc[UR6][R88.64], R56 ;  /* 0x0000003858007986 */ /* 0x0001e8000c101d06 */
[----:B------:R0:W-:Y:S02]  /*1060*/  STG.E.128 desc[UR6][R88.64+0x10], R60 ;  /* 0x0000103c58007986 */ /* 0x0001e4000c101d06 */
.L_x_6821:
[----:B------:R-:W-:Y:S05]  /*1070*/  BSYNC.RECONVERGENT B0 ;  /* 0x0000000000007941 */ /* 0x000fea0003800200 */
.L_x_6820:
        /* <DEDUP_REMOVED lines=20> */
[----:B0----5:R-:W-:Y:S01]  /*11c0*/  SHF.L.U32 R65, R68, 0x10, RZ ;  /* 0x0000001044417819 */ /* 0x021fe200000006ff */
[----:B------:R-:W-:Y:S01]  /*11d0*/  IMAD.U32 R66, R44, 0x10000, RZ ;  /* 0x000100002c427824 */ /* 0x000fe200078e00ff */
[----:B------:R-:W-:Y:S02]  /*11e0*/  PRMT R68, R68, 0x7632, R68 ;  /* 0x0000763244447816 */ /* 0x000fe40000000044 */
[C---:B------:R-:W-:Y:S01]  /*11f0*/  PRMT R64, R69.reuse, 0x7632, R64 ;  /* 0x0000763245407816 */ /* 0x040fe20000000040 */
        /* <DEDUP_REMOVED lines=11> */
[----:B------:R-:W-:Y:S02]  /*12b0*/  PRMT R66, R45, 0x7632, R66 ;  /* 0x000076322d427816 */ /* 0x000fe40000000042 */
[----:B------:R-:W-:Y:S01]  /*12c0*/  PRMT R90, R70, 0x7632, R90 ;  /* 0x00007632465a7816 */ /* 0x000fe2000000005a */
[----:B------:R-:W-:Y:S01]  /*12d0*/  FADD.FTZ R88, R68, R89 ;  /* 0x0000005944587221 */ /* 0x000fe20000010000 */
[----:B------:R-:W-:-:S02]  /*12e0*/  PRMT R70, R71, 0x7632, R70 ;  /* 0x0000763247467816 */ /* 0x000fc40000000046 */
[----:B------:R-:W-:Y:S02]  /*12f0*/  PRMT R68, R46, 0x7632, R68 ;  /* 0x000076322e447816 */ /* 0x000fe40000000044 */
[----:B------:R-:W-:Y:S02]  /*1300*/  PRMT R114, R47, 0x7632, R114 ;  /* 0x000076322f727816 */ /* 0x000fe40000000072 */
        /* <DEDUP_REMOVED lines=20> */
.L_x_6829:
[----:B0----5:R-:W-:Y:S01]  /*1450*/  SHF.L.U32 R64, R68, 0x10, RZ ;  /* 0x0000001044407819 */ /* 0x021fe200000006ff */
[----:B------:R-:W-:Y:S01]  /*1460*/  IMAD.U32 R65, R44, 0x10000, RZ ;  /* 0x000100002c417824 */ /* 0x000fe200078e00ff */
[----:B------:R-:W-:Y:S02]  /*1470*/  PRMT R68, R68, 0x7632, R68 ;  /* 0x0000763244447816 */ /* 0x000fe40000000044 */
[----:B------:R-:W-:Y:S01]  /*1480*/  PRMT R67, R69, 0x7632, R67 ;  /* 0x0000763245437816 */ /* 0x000fe20000000043 */
[----:B------:R-:W-:Y:S01]  /*1490*/  FADD.FTZ R64, R65, R64 ;  /* 0x0000004041407221 */ /* 0x000fe20000010000 */
        /* <DEDUP_REMOVED lines=9> */
[----:B------:R-:W-:Y:S01]  /*1530*/  PRMT R89, R70, 0x7632, R89 ;  /* 0x0000763246597816 */ /* 0x000fe20000000059 */
[----:B------:R-:W-:Y:S01]  /*1540*/  IMAD.U32 R90, R67, 0x10000, RZ ;  /* 0x00010000435a7824 */ /* 0x000fe200078e00ff */
[C---:B------:R-:W-:Y:S01]  /*1550*/  PRMT R116, R71.reuse, 0x7632, R116 ;  /* 0x0000763247747816 */ /* 0x040fe20000000074 */
[----:B------:R-:W-:Y:S01]  /*1560*/  FADD.FTZ R65, R88, R65 ;  /* 0x0000004158417221 */ /* 0x000fe20000010000 */
[----:B------:R-:W-:-:S02]  /*1570*/  SHF.L.U32 R70, R71, 0x10, RZ ;  /* 0x0000001047467819 */ /* 0x000fc400000006ff */
[----:B------:R-:W-:Y:S02]  /*1580*/  PRMT R69, R45, 0x7632, R69 ;  /* 0x000076322d457816 */ /* 0x000fe40000000045 */
[----:B------:R-:W-:Y:S02]  /*1590*/  PRMT R71, R46, 0x7632, R71 ;  /* 0x000076322e477816 */ /* 0x000fe40000000047 */
[C---:B------:R-:W-:Y:S02]  /*15a0*/  PRMT R88, R47.reuse, 0x7632, R88 ;  /* 0x000076322f587816 */ /* 0x040fe40000000058 */
        /* <DEDUP_REMOVED lines=8> */
[----:B------:R-:W-:-:S04]  /*1630*/  FADD.FTZ R69, R114, R71 ;  /* 0x0000004772457221 */ /* 0x000fc80000010000 */
[----:B------:R-:W-:Y:S01]  /*1640*/  FADD.FTZ R71, R89, R88 ;  /* 0x0000005859477221 */ /* 0x000fe20000010000 */
[----:B------:R-:W-:Y:S06]  /*1650*/  BRA `(.L_x_6830) ;  /* 0x0000000000887947 */ /* 0x000fec0003800000 */
.L_x_6828:
[----:B------:R-:W-:Y:S05]  /*1660*/  @!P1 BRA `(.L_x_6831) ;  /* 0x0000000000549947 */ /* 0x000fea0003800000 */
[C---:B0----5:R-:W-:Y:S02]  /*1670*/  PRMT R64, R68.reuse, 0x7632, R64 ;  /* 0x0000763244407816 */ /* 0x061fe40000000040 */
[----:B------:R-:W-:Y:S02]  /*1680*/  SHF.L.U32 R65, R68, 0x10, RZ ;  /* 0x0000001044417819 */ /* 0x000fe400000006ff */
[C---:B------:R-:W-:Y:S01]  /*1690*/  PRMT R66, R69.reuse, 0x7632, R66 ;  /* 0x0000763245427816 */ /* 0x040fe20000000042 */
[----:B------:R-:W-:Y:S01]  /*16a0*/  IMAD.U32 R69, R69, 0x10000, RZ ;  /* 0x0001000045457824 */ /* 0x000fe200078e00ff */
[----:B------:R-:W-:Y:S02]  /*16b0*/  PRMT R67, R70, 0x7632, R67 ;  /* 0x0000763246437816 */ /* 0x000fe40000000043 */
[C---:B------:R-:W-:Y:S02]  /*16c0*/  PRMT R68, R71.reuse, 0x7632, R68 ;  /* 0x0000763247447816 */ /* 0x040fe40000000044 */
        /* <DEDUP_REMOVED lines=15> */
.L_x_6831:
        /* <DEDUP_REMOVED lines=12> */
.L_x_6830:
[----:B------:R-:W0:Y:S02]  /*1880*/  LDC.64 R88, c[0x0][0x3a8] ;  /* 0x0000ea00ff587b82 */ /* 0x000e240000000a00 */
[C---:B0-----:R-:W-:Y:S01]  /*1890*/  IMAD.WIDE.U32 R88, R91.reuse, 0x20, R88 ;  /* 0x000000205b587825 */ /* 0x041fe200078e0058 */
[----:B------:R-:W-:-:S04]  /*18a0*/  IADD3 R91, PT, PT, R91, 0x20, RZ ;  /* 0x000000205b5b7810 */ /* 0x000fc80007ffe0ff */
[----:B------:R0:W-:Y:S04]  /*18b0*/  STG.E.128 desc[UR6][R88.64], R64 ;  /* 0x0000004058007986 */ /* 0x0001e8000c101d06 */
[----:B------:R0:W-:Y:S02]  /*18c0*/  STG.E.128 desc[UR6][R88.64+0x10], R68 ;  /* 0x0000104458007986 */ /* 0x0001e4000c101d06 */
.L_x_6827:
[----:B------:R-:W-:Y:S05]  /*18d0*/  BSYNC.RECONVERGENT B0 ;  /* 0x0000000000007941 */ /* 0x000fea0003800200 */
.L_x_6826:
        /* <DEDUP_REMOVED lines=21> */
[C---:B------:R-:W-:Y:S01]  /*1a30*/  IMAD.U32 R73, R76.reuse, 0x10000, RZ ;  /* 0x000100004c497824 */ /* 0x040fe200078e00ff */
[----:B------:R-:W-:Y:S02]  /*1a40*/  PRMT R76, R76, 0x7632, R76 ;  /* 0x000076324c4c7816 */ /* 0x000fe4000000004c */
[C---:B------:R-:W-:Y:S01]  /*1a50*/  PRMT R72, R77.reuse, 0x7632, R72 ;  /* 0x000076324d487816 */ /* 0x040fe20000000048 */
        /* <DEDUP_REMOVED lines=13> */
[C---:B------:R-:W-:Y:S01]  /*1b30*/  PRMT R78, R79.reuse, 0x7632, R78 ;  /* 0x000076324f4e7816 */ /* 0x040fe2000000004e */
[----:B------:R-:W-:Y:S01]  /*1b40*/  IMAD.U32 R79, R79, 0x10000, RZ ;  /* 0x000100004f4f7824 */ /* 0x000fe200078e00ff */
[----:B------:R-:W-:-:S02]  /*1b50*/  PRMT R76, R46, 0x7632, R76 ;  /* 0x000076322e4c7816 */ /* 0x000fc4000000004c */
[C---:B------:R-:W-:Y:S02]  /*1b60*/  PRMT R114, R47.reuse, 0x7632, R114 ;  /* 0x000076322f727816 */ /* 0x040fe40000000072 */
        /* <DEDUP_REMOVED lines=20> */
.L_x_6835:
[----:B0----5:R-:W-:Y:S01]  /*1cb0*/  SHF.L.U32 R73, R44, 0x10, RZ ;  /* 0x000000102c497819 */ /* 0x021fe200000006ff */
[C---:B------:R-:W-:Y:S01]  /*1cc0*/  IMAD.U32 R72, R76.reuse, 0x10000, RZ ;  /* 0x000100004c487824 */ /* 0x040fe200078e00ff */
        /* <DEDUP_REMOVED lines=13> */
[C---:B------:R-:W-:Y:S01]  /*1da0*/  IMAD.U32 R78, R79.reuse, 0x10000, RZ ;  /* 0x000100004f4e7824 */ /* 0x040fe200078e00ff */
        /* <DEDUP_REMOVED lines=17> */
.L_x_6834:
[----:B------:R-:W-:Y:S05]  /*1ec0*/  @!P1 BRA `(.L_x_6837) ;  /* 0x0000000000549947 */ /* 0x000fea0003800000 */
[C---:B0----5:R-:W-:Y:S01]  /*1ed0*/  PRMT R72, R76.reuse, 0x7632, R72 ;  /* 0x000076324c487816 */ /* 0x061fe20000000048 */
[----:B------:R-:W-:Y:S01]  /*1ee0*/  IMAD.U32 R73, R76, 0x10000, RZ ;  /* 0x000100004c497824 */ /* 0x000fe200078e00ff */
        /* <DEDUP_REMOVED lines=19> */
.L_x_6837:
[C---:B0----5:R-:W-:Y:S01]  /*2020*/  PRMT R73, R76.reuse, 0x7632, R73 ;  /* 0x000076324c497816 */ /* 0x061fe20000000049 */
[----:B------:R-:W-:Y:S01]  /*2030*/  IMAD.U32 R72, R76, 0x10000, RZ ;  /* 0x000100004c487824 */ /* 0x000fe200078e00ff */
[----:B------:R-:W-:Y:S02]  /*2040*/  PRMT R75, R77, 0x7632, R75 ;  /* 0x000076324d4b7816 */ /* 0x000fe4000000004b */
[C---:B------:R-:W-:Y:S02]  /*2050*/  PRMT R88, R78.reuse, 0x7632, R88 ;  /* 0x000076324e587816 */ /* 0x040fe40000000058 */
        /* <DEDUP_REMOVED lines=8> */
.L_x_6836:
[----:B------:R-:W0:Y:S02]  /*20e0*/  LDC.64 R88, c[0x0][0x3a8] ;  /* 0x0000ea00ff587b82 */ /* 0x000e240000000a00 */
[----:B0-----:R-:W-:-:S04]  /*20f0*/  IMAD.WIDE.U32 R88, R91, 0x20, R88 ;  /* 0x000000205b587825 */ /* 0x001fc800078e0058 */
[----:B------:R-:W-:Y:S01]  /*2100*/  VIADD R91, R91, 0x20 ;  /* 0x000000205b5b7836 */ /* 0x000fe20000000000 */
[----:B------:R0:W-:Y:S04]  /*2110*/  STG.E.128 desc[UR6][R88.64], R72 ;  /* 0x0000004858007986 */ /* 0x0001e8000c101d06 */
[----:B------:R0:W-:Y:S02]  /*2120*/  STG.E.128 desc[UR6][R88.64+0x10], R76 ;  /* 0x0000104c58007986 */ /* 0x0001e4000c101d06 */
.L_x_6833:
[----:B------:R-:W-:Y:S05]  /*2130*/  BSYNC.RECONVERGENT B0 ;  /* 0x0000000000007941 */ /* 0x000fea0003800200 */
.L_x_6832:
[----:B------:R-:W-:Y:S01]  /*2140*/  ISETP.GE.U32.AND P1, PT, R111, 0x80, PT ;  /* 0x000000806f00780c */ /* 0x000fe20003f26070 */
[----:B------:R-:W-:-:S12]  /*2150*/  BSSY.RECONVERGENT B0, `(.L_x_6838) ;  /* 0x0000082000007945 */ /* 0x000fd80003800200 */
[----:B------:R-:W-:Y:S05]  /*2160*/  @!P1 BRA `(.L_x_6839) ;  /* 0x0000000800009947 */ /* 0x000fea0003800000 */
[----:B------:R-:W-:Y:S01]  /*2170*/  ISETP.NE.U32.AND P0, PT, RZ, UR4, PT ;  /* 0x00000004ff007c0c */ /* 0x000fe2000bf05070 */
[----:B------:R-:W1:Y:S01]  /*2180*/  LDC.64 R84, c[0x0][0x390] ;  /* 0x0000e400ff547b82 */ /* 0x000e620000000a00 */
[----:B------:R-:W-:Y:S02]  /*2190*/  ISETP.NE.U32.AND P2, PT, RZ, UR8, PT ;  /* 0x00000008ff007c0c */ /* 0x000fe4000bf45070 */
[----:B------:R-:W-:Y:S02]  /*21a0*/  ISETP.NE.AND.EX P0, PT, RZ, UR5, PT, P0 ;  /* 0x00000005ff007c0c */ /* 0x000fe4000bf05300 */
[----:B------:R-:W-:-:S11]  /*21b0*/  ISETP.NE.AND.EX P2, PT, RZ, UR9, PT, P2 ;  /* 0x00000009ff007c0c */ /* 0x000fd6000bf45320 */
[----:B------:R-:W2:Y:S08]  /*21c0*/  @P0 LDC.64 R82, c[0x0][0x398] ;  /* 0x0000e600ff520b82 */ /* 0x000eb00000000a00 */
[----:B------:R-:W3:Y:S01]  /*21d0*/  @P2 LDC.64 R80, c[0x0][0x3a0] ;  /* 0x0000e800ff502b82 */ /* 0x000ee20000000a00 */
[----:B-1----:R-:W-:-:S06]  /*21e0*/  IMAD.WIDE.U32 R84, R91, 0x10, R84 ;  /* 0x000000105b547825 */ /* 0x002fcc00078e0054 */
[----:B------:R-:W5:Y:S01]  /*21f0*/  LDG.E.128 R84, desc[UR6][R84.64] ;  /* 0x0000000654547981 */ /* 0x000f62000c1e1d00 */
[----:B--2---:R-:W-:-:S05]  /*2200*/  @P0 IMAD.WIDE.U32 R82, R91, 0x10, R82 ;  /* 0x000000105b520825 */ /* 0x004fca00078e0052 */
[----:B------:R1:W5:Y:S01]  /*2210*/  @P0 LDG.E.128 R44, desc[UR6][R82.64] ;  /* 0x00000006522c0981 */ /* 0x000362000c1e1d00 */
[----:B---3--:R-:W-:-:S05]  /*2220*/  @P2 IMAD.WIDE.U32 R80, R91, 0x20, R80 ;  /* 0x000000205b502825 */ /* 0x008fca00078e0050 */
[----:B------:R1:W5:Y:S04]  /*2230*/  @P2 LDG.E.128 R48, desc[UR6][R80.64] ;  /* 0x0000000650302981 */ /* 0x000368000c1e1d00 */
[----:B------:R1:W5:Y:S01]  /*2240*/  @P2 LDG.E.128 R52, desc[UR6][R80.64+0x10] ;  /* 0x0000100650342981 */ /* 0x000362000c1e1d00 */
[----:B------:R-:W-:Y:S05]  /*2250*/  @!P0 BRA `(.L_x_6840) ;  /* 0x00000004002c8947 */ /* 0x000fea0003800000 */
[----:B------:R-:W-:Y:S05]  /*2260*/  @!P2 BRA `(.L_x_6841) ;  /* 0x0000000000a4a947 */ /* 0x000fea0003800000 */
[----:B-1---5:R-:W-:Y:S02]  /*2270*/  SHF.L.U32 R81, R84, 0x10, RZ ;  /* 0x0000001054517819 */ /* 0x022fe400000006ff */
[----:B------:R-:W-:Y:S02]  /*2280*/  SHF.L.U32 R82, R44, 0x10, RZ ;  /* 0x000000102c527819 */ /* 0x000fe400000006ff */
[----:B------:R-:W-:Y:S02]  /*2290*/  PRMT R84, R84, 0x7632, R84 ;  /* 0x0000763254547816 */ /* 0x000fe40000000054 */
[C---:B------:R-:W-:Y:S01]  /*22a0*/  PRMT R80, R85.reuse, 0x7632, R80 ;  /* 0x0000763255507816 */ /* 0x040fe20000000050 */
[----:B------:R-:W-:Y:S01]  /*22b0*/  FADD.FTZ R81, R82, R81 ;  /* 0x0000005152517221 */ /* 0x000fe20000010000 */
[----:B------:R-:W-:Y:S02]  /*22c0*/  PRMT R82, R44, 0x7632, R82 ;  /* 0x000076322c527816 */ /* 0x000fe40000000052 */
[----:B------:R-:W-:-:S02]  /*22d0*/  SHF.L.U32 R83, R85, 0x10, RZ ;  /* 0x0000001055537819 */ /* 0x000fc400000006ff */
[C---:B0-----:R-:W-:Y:S01]  /*22e0*/  SHF.L.U32 R88, R45.reuse, 0x10, RZ ;  /* 0x000000102d587819 */ /* 0x041fe200000006ff */
[----:B------:R-:W-:Y:S01]  /*22f0*/  IMAD.U32 R89, R82, 0x10000, RZ ;  /* 0x0001000052597824 */ /* 0x000fe200078e00ff */
        /* <DEDUP_REMOVED lines=32> */
.L_x_6841:
[----:B-1---5:R-:W-:Y:S02]  /*2500*/  SHF.L.U32 R80, R84, 0x10, RZ ;  /* 0x0000001054507819 */ /* 0x022fe400000006ff */
[----:B------:R-:W-:Y:S02]  /*2510*/  SHF.L.U32 R81, R44, 0x10, RZ ;  /* 0x000000102c517819 */ /* 0x000fe400000006ff */
[----:B------:R-:W-:Y:S02]  /*2520*/  PRMT R84, R84, 0x7632, R84 ;  /* 0x0000763254547816 */ /* 0x000fe40000000054 */
[----:B------:R-:W-:Y:S01]  /*2530*/  PRMT R83, R85, 0x7632, R83 ;  /* 0x0000763255537816 */ /* 0x000fe20000000053 */
[----:B------:R-:W-:Y:S01]  /*2540*/  FADD.FTZ R80, R81, R80 ;  /* 0x0000005051507221 */ /* 0x000fe20000010000 */
[----:B------:R-:W-:Y:S02]  /*2550*/  PRMT R81, R44, 0x7632, R81 ;  /* 0x000076322c517816 */ /* 0x000fe40000000051 */
[----:B------:R-:W-:-:S02]  /*2560*/  SHF.L.U32 R82, R85, 0x10, RZ ;  /* 0x0000001055527819 */ /* 0x000fc400000006ff */
[----:B------:R-:W-:Y:S02]  /*2570*/  SHF.L.U32 R85, R45, 0x10, RZ ;  /* 0x000000102d557819 */ /* 0x000fe400000006ff */
[----:B------:R-:W-:Y:S02]  /*2580*/  SHF.L.U32 R90, R86, 0x10, RZ ;  /* 0x00000010565a7819 */ /* 0x000fe400000006ff */
[----:B------:R-:W-:Y:S01]  /*2590*/  SHF.L.U32 R115, R46, 0x10, RZ ;  /* 0x000000102e737819 */ /* 0x000fe200000006ff */
[----:B------:R-:W-:Y:S01]  /*25a0*/  FADD.FTZ R82, R85, R82 ;  /* 0x0000005255527221 */ /* 0x000fe20000010000 */
[----:B0-----:R-:W-:Y:S02]  /*25b0*/  SHF.L.U32 R88, R84, 0x10, RZ ;  /* 0x0000001054587819 */ /* 0x001fe400000006ff */
        /* <DEDUP_REMOVED lines=21> */
.L_x_6840:
[----:B------:R-:W-:Y:S05]  /*2710*/  @!P2 BRA `(.L_x_6843) ;  /* 0x000000000054a947 */ /* 0x000fea0003800000 */
[C---:B-1---5:R-:W-:Y:S02]  /*2720*/  PRMT R80, R84.reuse, 0x7632, R80 ;  /* 0x0000763254507816 */ /* 0x062fe40000000050 */
[----:B------:R-:W-:Y:S02]  /*2730*/  SHF.L.U32 R81, R84, 0x10, RZ ;  /* 0x0000001054517819 */ /* 0x000fe400000006ff */
[C---:B------:R-:W-:Y:S01]  /*2740*/  PRMT R82, R85.reuse, 0x7632, R82 ;  /* 0x0000763255527816 */ /* 0x040fe20000000052 */
[----:B------:R-:W-:Y:S01]  /*2750*/  IMAD.U32 R85, R85, 0x10000, RZ ;  /* 0x0001000055557824 */ /* 0x000fe200078e00ff */
[----:B------:R-:W-:Y:S02]  /*2760*/  PRMT R83, R86, 0x7632, R83 ;  /* 0x0000763256537816 */ /* 0x000fe40000000053 */
[C---:B------:R-:W-:Y:S02]  /*2770*/  PRMT R84, R87.reuse, 0x7632, R84 ;  /* 0x0000763257547816 */ /* 0x040fe40000000054 */
[----:B------:R-:W-:-:S02]  /*2780*/  SHF.L.U32 R87, R87, 0x10, RZ ;  /* 0x0000001057577819 */ /* 0x000fc400000006ff */
[----:B0-----:R-:W-:Y:S02]  /*2790*/  SHF.L.U32 R89, R86, 0x10, RZ ;  /* 0x0000001056597819 */ /* 0x001fe400000006ff */
        /* <DEDUP_REMOVED lines=13> */
.L_x_6843:
[----:B-1---5:R-:W-:Y:S02]  /*2870*/  PRMT R81, R84, 0x7632, R81 ;  /* 0x0000763254517816 */ /* 0x022fe40000000051 */
[----:B------:R-:W-:Y:S02]  /*2880*/  PRMT R83, R85, 0x7632, R83 ;  /* 0x0000763255537816 */ /* 0x000fe40000000053 */
[----:B0-----:R-:W-:Y:S02]  /*2890*/  PRMT R88, R86, 0x7632, R88 ;  /* 0x0000763256587816 */ /* 0x001fe40000000058 */
        /* <DEDUP_REMOVED lines=8> */
[----:B------:R-:W-:-:S07]  /*2920*/  SHF.L.U32 R87, R89, 0x10, RZ ;  /* 0x0000001059577819 */ /* 0x000fce00000006ff */
.L_x_6842:
[----:B------:R-:W0:Y:S02]  /*2930*/  LDC.64 R88, c[0x0][0x3a8] ;  /* 0x0000ea00ff587b82 */ /* 0x000e240000000a00 */
[----:B0-----:R-:W-:-:S05]  /*2940*/  IMAD.WIDE.U32 R88, R91, 0x20, R88 ;  /* 0x000000205b587825 */ /* 0x001fca00078e0058 */
[----:B------:R1:W-:Y:S04]  /*2950*/  STG.E.128 desc[UR6][R88.64], R80 ;  /* 0x0000005058007986 */ /* 0x0003e8000c101d06 */
[----:B------:R1:W-:Y:S02]  /*2960*/  STG.E.128 desc[UR6][R88.64+0x10], R84 ;  /* 0x0000105458007986 */ /* 0x0003e4000c101d06 */
.L_x_6839:
[----:B------:R-:W-:Y:S05]  /*2970*/  BSYNC.RECONVERGENT B0 ;  /* 0x0000000000007941 */ /* 0x000fea0003800200 */
.L_x_6838:
[----:B01----:R-:W-:Y:S01]  /*2980*/  FADD.FTZ R88, RZ, R56 ;  /* 0x00000038ff587221 */ /* 0x003fe20000010000 */
        /* <DEDUP_REMOVED lines=125> */
.L_x_6865:
[----:B-1----:R-:W-:Y:S01]  /*3160*/  FADD.FTZ R117, R116, R117 ;  /* 0x0000007574757221 */ /* 0x002fe20000010000 */
[----:B------:R-:W-:Y:S01]  /*3170*/  FMUL.FTZ R88, R115, R115 ;  /* 0x0000007373587220 */ /* 0x000fe20000410000 */
[----:B------:R-:W-:Y:S01]  /*3180*/  ISETP.NE.AND P2, PT, RZ, UR10, PT ;  /* 0x0000000aff007c0c */ /* 0x000fe2000bf45270 */
[----:B------:R-:W1:Y:S01]  /*3190*/  @!P5 LDC.64 R90, c[0x0][0x3c0] ;  /* 0x0000f000ff5adb82 */ /* 0x000e620000000a00 */
[----:B------:R-:W-:Y:S01]  /*31a0*/  FFMA.FTZ R114, R117, R114, UR11 ;  /* 0x0000000b75727e23 */ /* 0x000fe20008010072 */
[----:B------:R-:W-:Y:S01]  /*31b0*/  BSSY.RECONVERGENT B0, `(.L_x_6845) ;  /* 0x000003b000007945 */ /* 0x000fe20003800200 */
[----:B------:R-:W-:Y:S02]  /*31c0*/  FSEL R117, R88, RZ, P2 ;  /* 0x000000ff58757208 */ /* 0x000fe40001000000 */
[----:B0-----:R-:W-:-:S03]  /*31d0*/  FSEL R116, R115, RZ, !P2 ;  /* 0x000000ff73747208 */ /* 0x001fc60005000000 */
[----:B------:R-:W0:Y:S01]  /*31e0*/  @!P5 LDC.64 R88, c[0x0][0x3c8] ;  /* 0x0000f200ff58db82 */ /* 0x000e220000000a00 */
[----:B------:R-:W-:-:S06]  /*31f0*/  FADD.FTZ R117, R114, R117 ;  /* 0x0000007572757221 */ /* 0x000fcc0000010000 */
[----:B------:R-:W2:Y:S01]  /*3200*/  MUFU.RSQ R117, R117 ;  /* 0x0000007500757308 */ /* 0x000ea20000001400 */
[----:B-1----:R-:W-:-:S05]  /*3210*/  @!P5 IMAD.WIDE R90, R110, 0x4, R90 ;  /* 0x000000046e5ad825 */ /* 0x002fca00078e025a */
[----:B------:R1:W-:Y:S01]  /*3220*/  @!P5 STG.E desc[UR6][R90.64], R115 ;  /* 0x000000735a00d986 */ /* 0x0003e2000c101906 */
[----:B0-----:R-:W-:-:S05]  /*3230*/  @!P5 IMAD.WIDE R88, R110, 0x4, R88 ;  /* 0x000000046e58d825 */ /* 0x001fca00078e0258 */
[----:B--2---:R1:W-:Y:S01]  /*3240*/  @!P5 STG.E desc[UR6][R88.64], R117 ;  /* 0x000000755800d986 */ /* 0x0043e2000c101906 */
[----:B------:R-:W-:Y:S05]  /*3250*/  @!P0 BRA `(.L_x_6846) ;  /* 0x0000000000c08947 */ /* 0x000fea0003800000 */
[--C-:B-1----:R-:W-:Y:S01]  /*3260*/  FADD.FTZ R88, R56, -R116.reuse ;  /* 0x8000007438587221 */ /* 0x102fe20000010000 */
        /* <DEDUP_REMOVED lines=8> */
[----:B------:R-:W-:Y:S01]  /*32f0*/  IMAD.U32 R89, R96, 0x10000, RZ ;  /* 0x0001000060597824 */ /* 0x000fe200078e00ff */
[----:B------:R-:W-:-:S02]  /*3300*/  SHF.L.U32 R91, R95, 0x10, RZ ;  /* 0x000000105f5b7819 */ /* 0x000fc400000006ff */
[----:B------:R-:W-:Y:S01]  /*3310*/  SHF.L.U32 R115, R94, 0x10, RZ ;  /* 0x000000105e737819 */ /* 0x000fe200000006ff */
[----:B------:R-:W-:Y:S01]  /*3320*/  FFMA.FTZ R119, R90, R119, R89 ;  /* 0x000000775a777223 */ /* 0x000fe20000010059 */
[----:B------:R-:W-:Y:S01]  /*3330*/  FADD.FTZ R90, R58, -R116 ;  /* 0x800000743a5a7221 */ /* 0x000fe20000010000 */
[----:B------:R-:W-:Y:S02]  /*3340*/  SHF.L.U32 R121, R93, 0x10, RZ ;  /* 0x000000105d797819 */ /* 0x000fe400000006ff */
[----:B------:R-:W-:Y:S01]  /*3350*/  SHF.L.U32 R123, R10, 0x10, RZ ;  /* 0x000000100a7b7819 */ /* 0x000fe200000006ff */
        /* <DEDUP_REMOVED lines=15> */
[----:B------:R-:W-:Y:S02]  /*3450*/  SHF.L.U32 R91, R92, 0x10, RZ ;  /* 0x000000105c5b7819 */ /* 0x000fe400000006ff */
[----:B------:R-:W-:-:S03]  /*3460*/  SHF.L.U32 R115, R19, 0x10, RZ ;  /* 0x0000001013737819 */ /* 0x000fc600000006ff */
[----:B------:R-:W-:Y:S01]  /*3470*/  FFMA.FTZ R121, R114, R121, R91 ;  /* 0x0000007972797223 */ /* 0x000fe2000001005b */
[----:B------:R-:W-:Y:S01]  /*3480*/  FADD.FTZ R114, R62, -R116 ;  /* 0x800000743e727221 */ /* 0x000fe20000010000 */
[----:B------:R-:W-:-:S03]  /*3490*/  IMAD.U32 R91, R15, 0x10000, RZ ;  /* 0x000100000f5b7824 */ /* 0x000fc600078e00ff */
[----:B------:R-:W-:Y:S01]  /*34a0*/  FMUL.FTZ R114, R117, R114 ;  /* 0x0000007275727220 */ /* 0x000fe20000410000 */
[----:B------:R-:W-:-:S03]  /*34b0*/  F2FP.BF16.F32.PACK_AB R90, R121, R90 ;  /* 0x0000005a795a723e */ /* 0x000fc600000010ff */
[----:B------:R-:W-:Y:S01]  /*34c0*/  FFMA.FTZ R91, R114, R91, R115 ;  /* 0x0000005b725b7223 */ /* 0x000fe20000010073 */
[----:B------:R-:W-:Y:S01]  /*34d0*/  FADD.FTZ R114, R63, -R116 ;  /* 0x800000743f727221 */ /* 0x000fe20000010000 */
[----:B------:R-:W-:-:S03]  /*34e0*/  SHF.L.U32 R115, R11, 0x10, RZ ;  /* 0x000000100b737819 */ /* 0x000fc600000006ff */
[----:B------:R-:W-:-:S04]  /*34f0*/  FMUL.FTZ R114, R117, R114 ;  /* 0x0000007275727220 */ /* 0x000fc80000410000 */
[----:B------:R-:W-:Y:S02]  /*3500*/  FFMA.FTZ R120, R114, R115, R123 ;  /* 0x0000007372787223 */ /* 0x000fe4000001007b */
[----:B------:R-:W0:Y:S03]  /*3510*/  LDC.64 R114, c[0x0][0x428] ;  /* 0x00010a00ff727b82 */ /* 0x000e260000000a00 */
[----:B------:R-:W-:Y:S01]  /*3520*/  F2FP.BF16.F32.PACK_AB R91, R120, R91 ;  /* 0x0000005b785b723e */ /* 0x000fe200000010ff */
[C---:B0-----:R-:W-:Y:S01]  /*3530*/  IMAD.WIDE.U32 R114, R113.reuse, 0x10, R114 ;  /* 0x0000001071727825 */ /* 0x041fe200078e0072 */
[----:B------:R-:W-:-:S04]  /*3540*/  IADD3 R113, PT, PT, R113, 0x20, RZ ;  /* 0x0000002071717810 */ /* 0x000fc80007ffe0ff */
[----:B------:R0:W-:Y:S03]  /*3550*/  STG.E.128 desc[UR6][R114.64], R88 ;  /* 0x0000005872007986 */ /* 0x0001e6000c101d06 */
.L_x_6846:
[----:B------:R-:W-:Y:S05]  /*3560*/  BSYNC.RECONVERGENT B0 ;  /* 0x0000000000007941 */ /* 0x000fea0003800200 */
.L_x_6845:
[----:B------:R-:W-:Y:S01]  /*3570*/  ISETP.GE.U32.AND P2, PT, R111, 0x40, PT ;  /* 0x000000406f00780c */ /* 0x000fe20003f46070 */
[----:B------:R-:W-:-:S12]  /*3580*/  BSSY.RECONVERGENT B0, `(.L_x_6847) ;  /* 0x0000032000007945 */ /* 0x000fd80003800200 */
[----:B------:R-:W-:Y:S05]  /*3590*/  @!P2 BRA `(.L_x_6848) ;  /* 0x0000000000c0a947 */ /* 0x000fea0003800000 */
[--C-:B01----:R-:W-:Y:S01]  /*35a0*/  FADD.FTZ R88, R64, -R116.reuse ;  /* 0x8000007440587221 */ /* 0x103fe20000010000 */
        /* <DEDUP_REMOVED lines=8> */
[----:B------:R-:W-:Y:S02]  /*3630*/  SHF.L.U32 R89, R8, 0x10, RZ ;  /* 0x0000001008597819 */ /* 0x000fe400000006ff */
[----:B------:R-:W-:-:S02]  /*3640*/  SHF.L.U32 R91, R7, 0x10, RZ ;  /* 0x00000010075b7819 */ /* 0x000fc400000006ff */
[----:B------:R-:W-:Y:S01]  /*3650*/  SHF.L.U32 R115, R6, 0x10, RZ ;  /* 0x0000001006737819 */ /* 0x000fe200000006ff */
[----:B------:R-:W-:Y:S01]  /*3660*/  FFMA.FTZ R119, R90, R119, R89 ;  /* 0x000000775a777223 */ /* 0x000fe20000010059 */
[----:B------:R-:W-:Y:S01]  /*3670*/  FADD.FTZ R90, R66, -R116 ;  /* 0x80000074425a7221 */ /* 0x000fe20000010000 */
[----:B------:R-:W-:Y:S02]  /*3680*/  SHF.L.U32 R121, R5, 0x10, RZ ;  /* 0x0000001005797819 */ /* 0x000fe400000006ff */
[----:B------:R-:W-:Y:S01]  /*3690*/  SHF.L.U32 R123, R2, 0x10, RZ ;  /* 0x00000010027b7819 */ /* 0x000fe200000006ff */
        /* <DEDUP_REMOVED lines=15> */
[----:B------:R-:W-:Y:S01]  /*3790*/  SHF.L.U32 R91, R4, 0x10, RZ ;  /* 0x00000010045b7819 */ /* 0x000fe200000006ff */
[----:B------:R-:W-:-:S04]  /*37a0*/  IMAD.U32 R115, R27, 0x10000, RZ ;  /* 0x000100001b737824 */ /* 0x000fc800078e00ff */
[----:B------:R-:W-:Y:S01]  /*37b0*/  FFMA.FTZ R121, R114, R121, R91 ;  /* 0x0000007972797223 */ /* 0x000fe2000001005b */
[----:B------:R-:W-:Y:S01]  /*37c0*/  FADD.FTZ R114, R70, -R116 ;  /* 0x8000007446727221 */ /* 0x000fe20000010000 */
[----:B------:R-:W-:-:S03]  /*37d0*/  SHF.L.U32 R91, R23, 0x10, RZ ;  /* 0x00000010175b7819 */ /* 0x000fc600000006ff */
        /* <DEDUP_REMOVED lines=12> */
.L_x_6848:
[----:B------:R-:W-:Y:S05]  /*38a0*/  BSYNC.RECONVERGENT B0 ;  /* 0x0000000000007941 */ /* 0x000fea0003800200 */
.L_x_6847:
[----:B------:R-:W-:Y:S01]  /*38b0*/  ISETP.GE.U32.AND P2, PT, R111, 0x60, PT ;  /* 0x000000606f00780c */ /* 0x000fe20003f46070 */
[----:B------:R-:W-:-:S12]  /*38c0*/  BSSY.RECONVERGENT B0, `(.L_x_6849) ;  /* 0x0000032000007945 */ /* 0x000fd80003800200 */
[----:B------:R-:W-:Y:S05]  /*38d0*/  @!P2 BRA `(.L_x_6850) ;  /* 0x0000000000c0a947 */ /* 0x000fea0003800000 */
[--C-:B012---:R-:W-:Y:S01]  /*38e0*/  FADD.FTZ R88, R72, -R116.reuse ;  /* 0x8000007448587221 */ /* 0x107fe20000010000 */
[----:B------:R-:W-:Y:S01]  /*38f0*/  SHF.L.U32 R89, R28, 0x10, RZ ;  /* 0x000000101c597819 */ /* 0x000fe200000006ff */
[----:B------:R-:W-:Y:S01]  /*3900*/  FADD.FTZ R90, R73, -R116 ;  /* 0x80000074495a7221 */ /* 0x000fe20000010000 */
[----:B------:R-:W-:Y:S01]  /*3910*/  SHF.L.U32 R91, R32, 0x10, RZ ;  /* 0x00000010205b7819 */ /* 0x000fe200000006ff */
[C---:B------:R-:W-:Y:S01]  /*3920*/  FMUL.FTZ R88, R117.reuse, R88 ;  /* 0x0000005875587220 */ /* 0x040fe20000410000 */
[----:B------:R-:W-:Y:S01]  /*3930*/  SHF.L.U32 R119, R0, 0x10, RZ ;  /* 0x0000001000777819 */ /* 0x000fe200000006ff */
[----:B------:R-:W-:Y:S01]  /*3940*/  FMUL.FTZ R90, R117, R90 ;  /* 0x0000005a755a7220 */ /* 0x000fe20000410000 */
[----:B------:R-:W-:Y:S02]  /*3950*/  IMAD.U32 R114, R33, 0x10000, RZ ;  /* 0x0001000021727824 */ /* 0x000fe400078e00ff */
[----:B------:R-:W-:Y:S01]  /*3960*/  FFMA.FTZ R88, R88, R89, R91 ;  /* 0x0000005958587223 */ /* 0x000fe2000001005b */
[----:B------:R-:W-:-:S02]  /*3970*/  SHF.L.U32 R89, R98, 0x10, RZ ;  /* 0x0000001062597819 */ /* 0x000fc400000006ff */
[----:B------:R-:W-:Y:S02]  /*3980*/  SHF.L.U32 R91, R99, 0x10, RZ ;  /* 0x00000010635b7819 */ /* 0x000fe400000006ff */
        /* <DEDUP_REMOVED lines=24> */
[----:B------:R-:W-:-:S03]  /*3b10*/  SHF.L.U32 R91, R31, 0x10, RZ ;  /* 0x000000101f5b7819 */ /* 0x000fc600000006ff */
[----:B------:R-:W-:Y:S01]  /*3b20*/  FMUL.FTZ R114, R117, R114 ;  /* 0x0000007275727220 */ /* 0x000fe20000410000 */
[----:B------:R-:W-:-:S03]  /*3b30*/  F2FP.BF16.F32.PACK_AB R90, R121, R90 ;  /* 0x0000005a795a723e */ /* 0x000fc600000010ff */
[----:B------:R-:W-:Y:S01]  /*3b40*/  FFMA.FTZ R91, R114, R91, R115 ;  /* 0x0000005b725b7223 */ /* 0x000fe20000010073 */
[----:B------:R-:W-:Y:S01]  /*3b50*/  FADD.FTZ R114, R79, -R116 ;  /* 0x800000744f727221 */ /* 0x000fe20000010000 */
[----:B------:R-:W-:-:S03]  /*3b60*/  IMAD.U32 R115, R103, 0x10000, RZ ;  /* 0x0001000067737824 */ /* 0x000fc600078e00ff */
[----:B------:R-:W-:-:S04]  /*3b70*/  FMUL.FTZ R114, R117, R114 ;  /* 0x0000007275727220 */ /* 0x000fc80000410000 */
[----:B------:R-:W-:Y:S02]  /*3b80*/  FFMA.FTZ R120, R114, R115, R123 ;  /* 0x0000007372787223 */ /* 0x000fe4000001007b */
[----:B------:R-:W0:Y:S03]  /*3b90*/  LDC.64 R114, c[0x0][0x428] ;  /* 0x00010a00ff727b82 */ /* 0x000e260000000a00 */
[----:B------:R-:W-:Y:S01]  /*3ba0*/  F2FP.BF16.F32.PACK_AB R91, R120, R91 ;  /* 0x0000005b785b723e */ /* 0x000fe200000010ff */
[C---:B0-----:R-:W-:Y:S01]  /*3bb0*/  IMAD.WIDE.U32 R114, R113.reuse, 0x10, R114 ;  /* 0x0000001071727825 */ /* 0x041fe200078e0072 */
[----:B------:R-:W-:-:S04]  /*3bc0*/  IADD3 R113, PT, PT, R113, 0x20, RZ ;  /* 0x0000002071717810 */ /* 0x000fc80007ffe0ff */
[----:B------:R3:W-:Y:S03]  /*3bd0*/  STG.E.128 desc[UR6][R114.64], R88 ;  /* 0x0000005872007986 */ /* 0x0007e6000c101d06 */
.L_x_6850:
[----:B------:R-:W-:Y:S05]  /*3be0*/  BSYNC.RECONVERGENT B0 ;  /* 0x0000000000007941 */ /* 0x000fea0003800200 */
.L_x_6849:
[----:B------:R-:W-:Y:S04]  /*3bf0*/  BSSY.RECONVERGENT B0, `(.L_x_6851) ;  /* 0x0000034000007945 */ /* 0x000fe80003800200 */
[----:B------:R-:W-:Y:S05]  /*3c00*/  @!P1 BRA `(.L_x_6852) ;  /* 0x0000000000c89947 */ /* 0x000fea0003800000 */
[----:B0123--:R-:W-:Y:S01]  /*3c10*/  PRMT R91, R42, 0x7632, R91 ;  /* 0x000076322a5b7816 */ /* 0x00ffe2000000005b */
[--C-:B------:R-:W-:Y:S01]  /*3c20*/  FADD.FTZ R88, R85, -R116.reuse ;  /* 0x8000007455587221 */ /* 0x100fe20000010000 */
[----:B------:R-:W-:Y:S01]  /*3c30*/  SHF.L.U32 R89, R109, 0x10, RZ ;  /* 0x000000106d597819 */ /* 0x000fe200000006ff */
[--C-:B------:R-:W-:Y:S01]  /*3c40*/  FADD.FTZ R114, R81, -R116.reuse ;  /* 0x8000007451727221 */ /* 0x100fe20000010000 */
[----:B------:R-:W-:Y:S01]  /*3c50*/  SHF.L.U32 R91, R91, 0x10, RZ ;  /* 0x000000105b5b7819 */ /* 0x000fe200000006ff */
[----:B------:R-:W-:Y:S01]  /*3c60*/  FMUL.FTZ R88, R117, R88 ;  /* 0x0000005875587220 */ /* 0x000fe20000410000 */
[----:B------:R-:W-:Y:S01]  /*3c70*/  SHF.L.U32 R119, R105, 0x10, RZ ;  /* 0x0000001069777819 */ /* 0x000fe200000006ff */
[----:B------:R-:W-:Y:S01]  /*3c80*/  FMUL.FTZ R114, R117, R114 ;  /* 0x0000007275727220 */ /* 0x000fe20000410000 */
[----:B------:R-:W-:Y:S01]  /*3c90*/  SHF.L.U32 R118, R41, 0x10, RZ ;  /* 0x0000001029767819 */ /* 0x000fe200000006ff */
[----:B------:R-:W-:Y:S01]  /*3ca0*/  FFMA.FTZ R90, R88, R89, R91 ;  /* 0x00000059585a7223 */ /* 0x000fe2000001005b */
[----:B------:R-:W-:Y:S01]  /*3cb0*/  FADD.FTZ R88, R80, -R116 ;  /* 0x8000007450587221 */ /* 0x000fe20000010000 */
[----:B------:R-:W-:-:S02]  /*3cc0*/  SHF.L.U32 R89, R36, 0x10, RZ ;  /* 0x0000001024597819 */ /* 0x000fc400000006ff */
[----:B------:R-:W-:Y:S01]  /*3cd0*/  SHF.L.U32 R91, R40, 0x10, RZ ;  /* 0x00000010285b7819 */ /* 0x000fe200000006ff */
[----:B------:R-:W-:Y:S01]  /*3ce0*/  FMUL.FTZ R88, R117, R88 ;  /* 0x0000005875587220 */ /* 0x000fe20000410000 */
[----:B------:R-:W-:Y:S02]  /*3cf0*/  SHF.L.U32 R115, R108, 0x10, RZ ;  /* 0x000000106c737819 */ /* 0x000fe400000006ff */
[----:B------:R-:W-:Y:S01]  /*3d00*/  SHF.L.U32 R121, R38, 0x10, RZ ;  /* 0x0000001026797819 */ /* 0x000fe200000006ff */
[----:B------:R-:W-:Y:S01]  /*3d10*/  FFMA.FTZ R88, R88, R89, R91 ;  /* 0x0000005958587223 */ /* 0x000fe2000001005b */
[----:B------:R-:W-:Y:S02]  /*3d20*/  SHF.L.U32 R89, R106, 0x10, RZ ;  /* 0x000000106a597819 */ /* 0x000fe400000006ff */
[----:B------:R-:W-:-:S03]  /*3d30*/  SHF.L.U32 R91, R107, 0x10, RZ ;  /* 0x000000106b5b7819 */ /* 0x000fc600000006ff */
[----:B------:R-:W-:Y:S01]  /*3d40*/  FFMA.FTZ R119, R114, R119, R89 ;  /* 0x0000007772777223 */ /* 0x000fe20000010059 */
[----:B------:R-:W-:-:S04]  /*3d50*/  FADD.FTZ R114, R82, -R116 ;  /* 0x8000007452727221 */ /* 0x000fc80000010000 */
[----:B------:R-:W-:Y:S01]  /*3d60*/  FMUL.FTZ R89, R117, R114 ;  /* 0x0000007275597220 */ /* 0x000fe20000410000 */
[----:B------:R-:W-:Y:S01]  /*3d70*/  IMAD.U32 R114, R37, 0x10000, RZ ;  /* 0x0001000025727824 */ /* 0x000fe200078e00ff */
[----:B------:R-:W-:-:S03]  /*3d80*/  F2FP.BF16.F32.PACK_AB R88, R119, R88 ;  /* 0x000000587758723e */ /* 0x000fc600000010ff */
[----:B------:R-:W-:Y:S01]  /*3d90*/  FFMA.FTZ R89, R89, R114, R118 ;  /* 0x0000007259597223 */ /* 0x000fe20000010076 */
[----:B------:R-:W-:-:S04]  /*3da0*/  FADD.FTZ R114, R83, -R116 ;  /* 0x8000007453727221 */ /* 0x000fc80000010000 */
[----:B------:R-:W-:-:S04]  /*3db0*/  FMUL.FTZ R114, R117, R114 ;  /* 0x0000007275727220 */ /* 0x000fc80000410000 */
[--C-:B------:R-:W-:Y:S01]  /*3dc0*/  FFMA.FTZ R118, R114, R91, R115.reuse ;  /* 0x0000005b72767223 */ /* 0x100fe20000010073 */
[--C-:B------:R-:W-:Y:S01]  /*3dd0*/  FADD.FTZ R114, R84, -R116.reuse ;  /* 0x8000007454727221 */ /* 0x100fe20000010000 */
[----:B------:R-:W-:Y:S02]  /*3de0*/  SHF.L.U32 R91, R42, 0x10, RZ ;  /* 0x000000102a5b7819 */ /* 0x000fe400000006ff */
[----:B------:R-:W-:Y:S01]  /*3df0*/  PRMT R115, R43, 0x7632, R115 ;  /* 0x000076322b737816 */ /* 0x000fe20000000073 */
[----:B------:R-:W-:Y:S01]  /*3e00*/  FMUL.FTZ R114, R117, R114 ;  /* 0x0000007275727220 */ /* 0x000fe20000410000 */
[----:B------:R-:W-:Y:S02]  /*3e10*/  F2FP.BF16.F32.PACK_AB R89, R118, R89 ;  /* 0x000000597659723e */ /* 0x000fe400000010ff */
[----:B------:R-:W-:Y:S01]  /*3e20*/  SHF.L.U32 R115, R115, 0x10, RZ ;  /* 0x0000001073737819 */ /* 0x000fe200000006ff */
[--C-:B------:R-:W-:Y:S01]  /*3e30*/  FFMA.FTZ R121, R114, R121, R91.reuse ;  /* 0x0000007972797223 */ /* 0x100fe2000001005b */
[----:B------:R-:W-:Y:S01]  /*3e40*/  PRMT R91, R39, 0x7632, R91 ;  /* 0x00007632275b7816 */ /* 0x000fe2000000005b */
[--C-:B------:R-:W-:Y:S01]  /*3e50*/  FADD.FTZ R114, R87, -R116.reuse ;  /* 0x8000007457727221 */ /* 0x100fe20000010000 */
[----:B------:R-:W-:-:S02]  /*3e60*/  FADD.FTZ R116, R86, -R116 ;  /* 0x8000007456747221 */ /* 0x000fc40000010000 */
[----:B------:R-:W-:Y:S01]  /*3e70*/  SHF.L.U32 R91, R91, 0x10, RZ ;  /* 0x000000105b5b7819 */ /* 0x000fe200000006ff */
[C---:B------:R-:W-:Y:S01]  /*3e80*/  FMUL.FTZ R114, R117.reuse, R114 ;  /* 0x0000007275727220 */ /* 0x040fe20000410000 */
[----:B------:R-:W-:Y:S01]  /*3e90*/  FMUL.FTZ R116, R117, R116 ;  /* 0x0000007475747220 */ /* 0x000fe20000410000 */
[----:B------:R-:W-:Y:S01]  /*3ea0*/  IMAD.U32 R117, R43, 0x10000, RZ ;  /* 0x000100002b757824 */ /* 0x000fe200078e00ff */
[----:B------:R-:W-:Y:S01]  /*3eb0*/  F2FP.BF16.F32.PACK_AB R90, R90, R121 ;  /* 0x000000795a5a723e */ /* 0x000fe200000010ff */
[----:B------:R-:W-:Y:S01]  /*3ec0*/  FFMA.FTZ R120, R114, R91, R115 ;  /* 0x0000005b72787223 */ /* 0x000fe20000010073 */
[----:B------:R-:W-:Y:S01]  /*3ed0*/  SHF.L.U32 R91, R39, 0x10, RZ ;  /* 0x00000010275b7819 */ /* 0x000fe200000006ff */
[----:B------:R-:W0:Y:S04]  /*3ee0*/  LDC.64 R114, c[0x0][0x428] ;  /* 0x00010a00ff727b82 */ /* 0x000e280000000a00 */
[----:B------:R-:W-:-:S05]  /*3ef0*/  FFMA.FTZ R91, R116, R91, R117 ;  /* 0x0000005b745b7223 */ /* 0x000fca0000010075 */
[----:B------:R-:W-:Y:S01]  /*3f00*/  F2FP.BF16.F32.PACK_AB R91, R120, R91 ;  /* 0x0000005b785b723e */ /* 0x000fe200000010ff */
[----:B0-----:R-:W-:-:S05]  /*3f10*/  IMAD.WIDE.U32 R114, R113, 0x10, R114 ;  /* 0x0000001071727825 */ /* 0x001fca00078e0072 */
[----:B------:R4:W-:Y:S02]  /*3f20*/  STG.E.128 desc[UR6][R114.64], R88 ;  /* 0x0000005872007986 */ /* 0x0009e4000c101d06 */
.L_x_6852:
[----:B------:R-:W-:Y:S05]  /*3f30*/  BSYNC.RECONVERGENT B0 ;  /* 0x0000000000007941 */ /* 0x000fea0003800200 */
.L_x_6851:
[----:B01234-:R-:W0:Y:S02]  /*3f40*/  LDC.64 R88, c[0x0][0x380] ;  /* 0x0000e000ff587b82 */ /* 0x01fe240000000a00 */
[----:B0-----:R-:W-:-:S04]  /*3f50*/  LEA R110, R88, R110, 0x2 ;  /* 0x0000006e586e7211 */ /* 0x001fc800078e10ff */
[----:B------:R-:W-:-:S13]  /*3f60*/  ISETP.GE.AND P1, PT, R110, R89, PT ;  /* 0x000000596e00720c */ /* 0x000fda0003f26270 */
[----:B------:R-:W-:Y:S05]  /*3f70*/  @!P1 BRA `(.L_x_6853) ;  /* 0xffffffc800049947 */ /* 0x000fea000383ffff */
[----:B------:R-:W-:Y:S05]  /*3f80*/  EXIT ;  /* 0x000000000000794d */ /* 0x000fea0003800000 */
.L_x_6844:
        /* <DEDUP_REMOVED lines=8> */
.L_x_6855:
[----:B------:R-:W-:Y:S05]  /*4010*/  BSYNC B0 ;  /* 0x0000000000007941 */ /* 0x000fea0003800000 */
.L_x_6854:
[----:B------:R-:W-:Y:S01]  /*4020*/  MOV R88, R119 ;  /* 0x0000007700587202 */ /* 0x000fe20000000f00 */
[----:B------:R-:W-:Y:S02]  /*4030*/  HFMA2 R120, -RZ, RZ, 0, 1.1920928955078125e-07 ;  /* 0x00000002ff787431 */ /* 0x000fe400000001ff */
[----:B------:R-:W-:Y:S01]  /*4040*/  IMAD.MOV.U32 R123, RZ, RZ, 0x1f ;  /* 0x0000001fff7b7424 */ /* 0x000fe200078e00ff */
[----:B------:R-:W-:Y:S01]  /*4050*/  MOV R118, 0xffffffff ;  /* 0xffffffff00767802 */ /* 0x000fe20000000f00 */
[----:B------:R-:W0:Y:S01]  /*4060*/  LDC R114, c[0x0][0x400] ;  /* 0x00010000ff727b82 */ /* 0x000e220000000800 */
[----:B------:R-:W-:-:S05]  /*4070*/  FADD.FTZ R90, R89, R88 ;  /* 0x00000058595a7221 */ /* 0x000fca0000010000 */
[----:B------:R-:W-:-:S07]  /*4080*/  MOV R121, R90 ;  /* 0x0000005a00797202 */ /* 0x000fce0000000f00 */
[----:B0-----:R-:W-:Y:S05]  /*4090*/  WARPSYNC.COLLECTIVE R118, `(.L_x_6856) ;  /* 0x0000000076087348 */ /* 0x001fea0003c00000 */
[----:B------:R1:W2:Y:S02]  /*40a0*/  SHFL.BFLY P6, R119, R121, R120, R123 ;  /* 0x0c00007879777389 */ /* 0x0002a400000c007b */
[----:B012---:R-:W-:Y:S05]  /*40b0*/  ENDCOLLECTIVE ;  /* 0x000000000000791b */ /* 0x007fea0003800000 */
.L_x_6856:
[----:B------:R-:W-:Y:S01]  /*40c0*/  HFMA2 R120, -RZ, RZ, 0, 2.384185791015625e-07 ;  /* 0x00000004ff787431 */ /* 0x000fe200000001ff */
[----:B------:R-:W-:-:S05]  /*40d0*/  MOV R91, R119 ;  /* 0x00000077005b7202 */ /* 0x000fca0000000f00 */
[----:B------:R-:W-:-:S05]  /*40e0*/  FADD.FTZ R91, R90, R91 ;  /* 0x0000005b5a5b7221 */ /* 0x000fca0000010000 */
[----:B------:R-:W-:-:S07]  /*40f0*/  MOV R121, R91 ;  /* 0x0000005b00797202 */ /* 0x000fce0000000f00 */
[----:B------:R-:W-:Y:S05]  /*4100*/  WARPSYNC.COLLECTIVE R118, `(.L_x_6857) ;  /* 0x0000000076087348 */ /* 0x000fea0003c00000 */
[----:B------:R0:W1:Y:S02]  /*4110*/  SHFL.BFLY P6, R119, R121, R120, R123 ;  /* 0x0c00007879777389 */ /* 0x00006400000c007b */
[----:B01----:R-:W-:Y:S05]  /*4120*/  ENDCOLLECTIVE ;  /* 0x000000000000791b */ /* 0x003fea0003800000 */
.L_x_6857:
[----:B------:R-:W-:Y:S01]  /*4130*/  HFMA2 R120, -RZ, RZ, 0, 4.76837158203125e-07 ;  /* 0x00000008ff787431 */ /* 0x000fe200000001ff */
[----:B------:R-:W-:-:S05]  /*4140*/  MOV R88, R119 ;  /* 0x0000007700587202 */ /* 0x000fca0000000f00 */
[----:B------:R-:W-:-:S05]  /*4150*/  FADD.FTZ R116, R91, R88 ;  /* 0x000000585b747221 */ /* 0x000fca0000010000 */
[----:B------:R-:W-:-:S07]  /*4160*/  MOV R121, R116 ;  /* 0x0000007400797202 */ /* 0x000fce0000000f00 */
[----:B------:R-:W-:Y:S05]  /*4170*/  WARPSYNC.COLLECTIVE R118, `(.L_x_6858) ;  /* 0x0000000076087348 */ /* 0x000fea0003c00000 */
[----:B------:R0:W1:Y:S02]  /*4180*/  SHFL.BFLY P6, R119, R121, R120, R123 ;  /* 0x0c00007879777389 */ /* 0x00006400000c007b */
[----:B01----:R-:W-:Y:S05]  /*4190*/  ENDCOLLECTIVE ;  /* 0x000000000000791b */ /* 0x003fea0003800000 */
.L_x_6858:
[----:B------:R-:W-:Y:S01]  /*41a0*/  HFMA2 R120, -RZ, RZ, 0, 9.5367431640625e-07 ;  /* 0x00000010ff787431 */ /* 0x000fe200000001ff */
[----:B------:R-:W-:-:S05]  /*41b0*/  MOV R115, R119 ;  /* 0x0000007700737202 */ /* 0x000fca0000000f00 */
[----:B------:R-:W-:-:S04]  /*41c0*/  FADD.FTZ R117, R116, R115 ;  /* 0x0000007374757221 */ /* 0x000fc80000010000 */
[----:B------:R-:W-:-:S07]  /*41d0*/  IMAD.MOV.U32 R121, RZ, RZ, R117 ;  /* 0x000000ffff797224 */ /* 0x000fce00078e0075 */
[----:B------:R-:W-:Y:S05]  /*41e0*/  WARPSYNC.COLLECTIVE R118, `(.L_x_6859) ;  /* 0x0000000076087348 */ /* 0x000fea0003c00000 */
[----:B------:R0:W1:Y:S02]  /*41f0*/  SHFL.BFLY P6, R119, R121, R120, R123 ;  /* 0x0c00007879777389 */ /* 0x00006400000c007b */
[----:B01----:R-:W-:Y:S05]  /*4200*/  ENDCOLLECTIVE ;  /* 0x000000000000791b */ /* 0x003fea0003800000 */
.L_x_6859:
[----:B------:R-:W-:Y:S01]  /*4210*/  HFMA2 R120, -RZ, RZ, 0, 5.9604644775390625e-08 ;  /* 0x00000001ff787431 */ /* 0x000fe200000001ff */
[----:B------:R-:W-:-:S05]  /*4220*/  MOV R88, R119 ;  /* 0x0000007700587202 */ /* 0x000fca0000000f00 */
        /* <DEDUP_REMOVED lines=71> */
.L_x_6860:
[----:B------:R-:W-:Y:S01]  /*46a0*/  HFMA2 R120, -RZ, RZ, 0, 1.1920928955078125e-07 ;  /* 0x00000002ff787431 */ /* 0x000fe200000001ff */
[----:B------:R-:W-:-:S05]  /*46b0*/  MOV R89, R119 ;  /* 0x0000007700597202 */ /* 0x000fca0000000f00 */
[----:B------:R-:W-:-:S05]  /*46c0*/  FADD.FTZ R89, R88, R89 ;  /* 0x0000005958597221 */ /* 0x000fca0000010000 */
[----:B------:R-:W-:-:S07]  /*46d0*/  MOV R121, R89 ;  /* 0x0000005900797202 */ /* 0x000fce0000000f00 */
[----:B------:R-:W-:Y:S05]  /*46e0*/  WARPSYNC.COLLECTIVE R118, `(.L_x_6861) ;  /* 0x0000000076087348 */ /* 0x000fea0003c00000 */
[----:B------:R0:W1:Y:S02]  /*46f0*/  SHFL.BFLY P6, R119, R121, R120, R123 ;  /* 0x0c00007879777389 */ /* 0x00006400000c007b */
[----:B01----:R-:W-:Y:S05]  /*4700*/  ENDCOLLECTIVE ;  /* 0x000000000000791b */ /* 0x003fea0003800000 */
.L_x_6861:
[----:B------:R-:W-:Y:S01]  /*4710*/  HFMA2 R120, -RZ, RZ, 0, 2.384185791015625e-07 ;  /* 0x00000004ff787431 */ /* 0x000fe200000001ff */
[----:B------:R-:W-:-:S05]  /*4720*/  MOV R90, R119 ;  /* 0x00000077005a7202 */ /* 0x000fca0000000f00 */
[----:B------:R-:W-:-:S04]  /*4730*/  FADD.FTZ R90, R89, R90 ;  /* 0x0000005a595a7221 */ /* 0x000fc80000010000 */
[----:B------:R-:W-:-:S07]  /*4740*/  IMAD.MOV.U32 R121, RZ, RZ, R90 ;  /* 0x000000ffff797224 */ /* 0x000fce00078e005a */
[----:B------:R-:W-:Y:S05]  /*4750*/  WARPSYNC.COLLECTIVE R118, `(.L_x_6862) ;  /* 0x0000000076087348 */ /* 0x000fea0003c00000 */
[----:B------:R0:W1:Y:S02]  /*4760*/  SHFL.BFLY P6, R119, R121, R120, R123 ;  /* 0x0c00007879777389 */ /* 0x00006400000c007b */
[----:B01----:R-:W-:Y:S05]  /*4770*/  ENDCOLLECTIVE ;  /* 0x000000000000791b */ /* 0x003fea0003800000 */
.L_x_6862:
[----:B------:R-:W-:Y:S01]  /*4780*/  HFMA2 R120, -RZ, RZ, 0, 4.76837158203125e-07 ;  /* 0x00000008ff787431 */ /* 0x000fe200000001ff */
[----:B------:R-:W-:-:S05]  /*4790*/  MOV R91, R119 ;  /* 0x00000077005b7202 */ /* 0x000fca0000000f00 */
[----:B------:R-:W-:-:S05]  /*47a0*/  FADD.FTZ R91, R90, R91 ;  /* 0x0000005b5a5b7221 */ /* 0x000fca0000010000 */
[----:B------:R-:W-:-:S07]  /*47b0*/  MOV R121, R91 ;  /* 0x0000005b00797202 */ /* 0x000fce0000000f00 */
[----:B------:R-:W-:Y:S05]  /*47c0*/  WARPSYNC.COLLECTIVE R118, `(.L_x_6863) ;  /* 0x0000000076087348 */ /* 0x000fea0003c00000 */
[----:B------:R0:W1:Y:S02]  /*47d0*/  SHFL.BFLY P6, R119, R121, R120, R123 ;  /* 0x0c00007879777389 */ /* 0x00006400000c007b */
[----:B01----:R-:W-:Y:S05]  /*47e0*/  ENDCOLLECTIVE ;  /* 0x000000000000791b */ /* 0x003fea0003800000 */
.L_x_6863:
[----:B------:R-:W-:Y:S01]  /*47f0*/  HFMA2 R120, -RZ, RZ, 0, 9.5367431640625e-07 ;  /* 0x00000010ff787431 */ /* 0x000fe200000001ff */
[----:B------:R-:W-:-:S05]  /*4800*/  MOV R116, R119 ;  /* 0x0000007700747202 */ /* 0x000fca0000000f00 */
[----:B------:R-:W-:-:S05]  /*4810*/  FADD.FTZ R116, R91, R116 ;  /* 0x000000745b747221 */ /* 0x000fca0000010000 */
[----:B------:R-:W-:-:S07]  /*4820*/  MOV R121, R116 ;  /* 0x0000007400797202 */ /* 0x000fce0000000f00 */
[----:B------:R-:W-:Y:S05]  /*4830*/  WARPSYNC.COLLECTIVE R118, `(.L_x_6864) ;  /* 0x0000000076087348 */ /* 0x000fea0003c00000 */
[----:B------:R0:W1:Y:S02]  /*4840*/  SHFL.BFLY P6, R119, R121, R120, R123 ;  /* 0x0c00007879777389 */ /* 0x00006400000c007b */
[----:B01----:R-:W-:Y:S05]  /*4850*/  ENDCOLLECTIVE ;  /* 0x000000000000791b */ /* 0x003fea0003800000 */
.L_x_6864:
[----:B------:R-:W-:Y:S01]  /*4860*/  MOV R117, R119 ;  /* 0x0000007700757202 */ /* 0x000fe20000000f00 */
[----:B------:R-:W-:Y:S06]  /*4870*/  BRA `(.L_x_6865) ;  /* 0xffffffe800387947 */ /* 0x000fec000383ffff */
.L_x_6866:
        /* <DEDUP_REMOVED lines=16> */
.L_x_22696:


//--------------------- .text._ZN10layer_norm31ln_parallel_residual_fwd_kernelINS_13Kernel_traitsI13__nv_bfloat16S2_fS2_fjLj1024ELj1ELj4ELj1ELj16ENS_18Kernel_traits_baseILj1024ES2_S2_fS2_fjLj128EEEEELb0ELb1ELb1EEEvNS_9FwdParamsE --------------------------
	.section	.text._ZN10layer_norm31ln_parallel_residual_fwd_kernelINS_13Kernel_traitsI13__nv_bfloat16S2_fS2_fjLj1024ELj1ELj4ELj1ELj16ENS_18Kernel_traits_baseILj1024ES2_S2_fS2_fjLj128EEEEELb0ELb1ELb1EEEvNS_9FwdParamsE,"ax",@progbits
	.align	128
        .global         _ZN10layer_norm31ln_parallel_residual_fwd_kernelINS_13Kernel_traitsI13__nv_bfloat16S2_fS2_fjLj1024ELj1ELj4ELj1ELj16ENS_18Kernel_traits_baseILj1024ES2_S2_fS2_fjLj128EEEEELb0ELb1ELb1EEEvNS_9FwdParamsE
        .type           _ZN10layer_norm31ln_parallel_residual_fwd_kernelINS_13Kernel_traitsI13__nv_bfloat16S2_fS2_fjLj1024ELj1ELj4ELj1ELj16ENS_18Kernel_traits_baseILj1024ES2_S2_fS2_fjLj128EEEEELb0ELb1ELb1EEEvNS_9FwdParamsE,@function
        .size           _ZN10layer_norm31ln_parallel_residual_fwd_kernelINS_13Kernel_traitsI13__nv_bfloat16S2_fS2_fjLj1024ELj1ELj4ELj1ELj16ENS_18Kernel_traits_baseILj1024ES2_S2_fS2_fjLj128EEEEELb0ELb1ELb1EEEvNS_9FwdParamsE,(.L_x_22697 - _ZN10layer_norm31ln_parallel_residual_fwd_kernelINS_13Kernel_traitsI13__nv_bfloat16S2_fS2_fjLj1024ELj1ELj4ELj1ELj16ENS_18Kernel_traits_baseILj1024ES2_S2_fS2_fjLj128EEEEELb0ELb1ELb1EEEvNS_9FwdParamsE)
        .other          _ZN10layer_norm31ln_parallel_residual_fwd_kernelINS_13Kernel_traitsI13__nv_bfloat16S2_fS2_fjLj1024ELj1ELj4ELj1ELj16ENS_18Kernel_traits_baseILj1024ES2_S2_fS2_fjLj128EEEEELb0ELb1ELb1EEEvNS_9FwdParamsE,@"STO_CUDA_ENTRY STV_DEFAULT"
_ZN10layer_norm31ln_parallel_residual_fwd_kernelINS_13Kernel_traitsI13__nv_bfloat16S2_fS2_fjLj1024ELj1ELj4ELj1ELj16ENS_18Kernel_traits_baseILj1024ES2_S2_fS2_fjLj128EEEEELb0ELb1ELb1EEEvNS_9FwdParamsE:
.text._ZN10layer_norm31ln_parallel_residual_fwd_kernelINS_13Kernel_traitsI13__nv_bfloat16S2_fS2_fjLj1024ELj1ELj4ELj1ELj16ENS_18Kernel_traits_baseILj1024ES2_S2_fS2_fjLj128EEEEELb0ELb1ELb1EEEvNS_9FwdParamsE:
[----:B------:R-:W-:Y:S01]  /*0000*/  LDC R1, c[0x0][0x37c] ;  /* 0x0000df00ff017b82 */ /* 0x000fe20000000800 */
[----:B------:R-:W0:Y:S01]  /*0010*/  LDCU.64 UR4, c[0x0][0x438] ;  /* 0x00008700ff0477ac */ /* 0x000e220008000a00 */
[----:B------:R-:W1:Y:S06]  /*0020*/  S2R R113, SR_TID.X ;  /* 0x0000000000717919 */ /* 0x000e6c0000002100 */
[----:B------:R-:W2:Y:S01]  /*0030*/  LDC.64 R2, c[0x0][0x3d0] ;  /* 0x0000f400ff027b82 */ /* 0x000ea20000000a00 */
[----:B------:R-:W3:Y:S01]  /*0040*/  LDCU.64 UR6, c[0x0][0x358] ;  /* 0x00006b00ff0677ac */ /* 0x000ee20008000a00 */
[----:B0-----:R-:W-:-:S04]  /*0050*/  ISETP.NE.U32.AND P1, PT, RZ, UR4, PT ;  /* 0x00000004ff007c0c */ /* 0x001fc8000bf25070 */
[----:B------:R-:W-:Y:S02]  /*0060*/  ISETP.NE.AND.EX P1, PT, RZ, UR5, PT, P1 ;  /* 0x00000005ff007c0c */ /* 0x000fe4000bf25310 */
[----:B-1----:R-:W-:Y:S01]  /*0070*/  LOP3.LUT R114, R113, 0x1f, RZ, 0xc0, !PT ;  /* 0x0000001f71727812 */ /* 0x002fe200078ec0ff */
[----:B------:R-:W0:Y:S01]  /*0080*/  S2UR UR4, SR_CTAID.X ;  /* 0x00000000000479c3 */ /* 0x000e220000002500 */
[----:B------:R-:W1:Y:S03]  /*0090*/  LDCU UR5, c[0x0][0x384] ;  /* 0x00007080ff0577ac */ /* 0x000e660008000800 */
[----:B--2---:R-:W-:-:S06]  /*00a0*/  IMAD.WIDE.U32 R2, R114, 0x10, R2 ;  /* 0x0000001072027825 */ /* 0x004fcc00078e0002 */
[----:B------:R-:W2:Y:S01]  /*00b0*/  @P1 LDC.64 R4, c[0x0][0x438] ;  /* 0x00010e00ff041b82 */ /* 0x000ea20000000a00 */
[----:B---3--:R-:W3:Y:S04]  /*00c0*/  LDG.E.128 R8, desc[UR6][R2.64] ;  /* 0x0000000602087981 */ /* 0x008ee8000c1e1d00 */
[----:B------:R-:W4:Y:S04]  /*00d0*/  LDG.E.128 R12, desc[UR6][R2.64+0x200] ;  /* 0x00020006020c7981 */ /* 0x000f28000c1e1d00 */
[----:B------:R0:W5:Y:S04]  /*00e0*/  LDG.E.128 R32, desc[UR6][R2.64+0x400] ;  /* 0x0004000602207981 */ /* 0x000168000c1e1d00 */
[----:B------:R0:W5:Y:S01]  /*00f0*/  LDG.E.128 R36, desc[UR6][R2.64+0x600] ;  /* 0x0006000602247981 */ /* 0x000162000c1e1d00 */
[----:B--2---:R-:W-:-:S05]  /*0100*/  @P1 IMAD.WIDE.U32 R4, R114, 0x10, R4 ;  /* 0x0000001072041825 */ /* 0x004fca00078e0004 */
[----:B------:R2:W5:Y:S04]  /*0110*/  @P1 LDG.E.128 R16, desc[UR6][R4.64] ;  /* 0x0000000604101981 */ /* 0x000568000c1e1d00 */
[----:B------:R2:W5:Y:S04]  /*0120*/  @P1 LDG.E.128 R20, desc[UR6][R4.64+0x200] ;  /* 0x0002000604141981 */ /* 0x000568000c1e1d00 */
[----:B------:R2:W5:Y:S04]  /*0130*/  @P1 LDG.E.128 R24, desc[UR6][R4.64+0x400] ;  /* 0x0004000604181981 */ /* 0x000568000c1e1d00 */
[----:B------:R2:W5:Y:S01]  /*0140*/  @P1 LDG.E.128 R28, desc[UR6][R4.64+0x600] ;  /* 0x00060006041c1981 */ /* 0x000562000c1e1d00 */
[----:B0-----:R-:W-:Y:S01]  /*0150*/  USHF.L.U32 UR4, UR4, 0x2, URZ ;  /* 0x0000000204047899 */ /* 0x001fe200080006ff */
[----:B------:R-:W-:-:S05]  /*0160*/  SHF.R.U32.HI R113, RZ, 0x5, R113 ;  /* 0x00000005ff717819 */ /* 0x000fca0000011671 */
[----:B------:R-:W-:-:S04]  /*0170*/  LOP3.LUT R113, R113, UR4, RZ, 0xfc, !PT ;  /* 0x0000000471717c12 */ /* 0x000fc8000f8efcff */
[----:B-1----:R-:W-:Y:S02]  /*0180*/  ISETP.GE.AND P0, PT, R113, UR5, PT ;  /* 0x0000000571007c0c */ /* 0x002fe4000bf06270 */
[----:B---3--:R-:W-:Y:S02]  /*0190*/  @P1 MOV R112, R8 ;  /* 0x0000000800701202 */ /* 0x008fe40000000f00 */
[----:B------:R-:W-:Y:S02]  /*01a0*/  @P1 MOV R111, R9 ;  /* 0x00000009006f1202 */ /* 0x000fe40000000f00 */
[----:B------:R-:W-:Y:S02]  /*01b0*/  @P1 MOV R110, R10 ;  /* 0x0000000a006e1202 */ /* 0x000fe40000000f00 */
[----:B------:R-:W-:Y:S02]  /*01c0*/  @P1 MOV R109, R11 ;  /* 0x0000000b006d1202 */ /* 0x000fe40000000f00 */
[----:B----4-:R-:W-:-:S02]  /*01d0*/  @P1 MOV R108, R12 ;  /* 0x0000000c006c1202 */ /* 0x010fc40000000f00 */
[----:B------:R-:W-:Y:S02]  /*01e0*/  @!P1 MOV R112, R8 ;  /* 0x0000000800709202 */ /* 0x000fe40000000f00 */
[----:B------:R-:W-:Y:S02]  /*01f0*/  @!P1 MOV R111, R9 ;  /* 0x00000009006f9202 */ /* 0x000fe40000000f00 */
[----:B------:R-:W-:Y:S02]  /*0200*/  @!P1 MOV R110, R10 ;  /* 0x0000000a006e9202 */ /* 0x000fe40000000f00 */
[----:B------:R-:W-:Y:S02]  /*0210*/  @!P1 MOV R109, R11 ;  /* 0x0000000b006d9202 */ /* 0x000fe40000000f00 */
[----:B------:R-:W-:Y:S02]  /*0220*/  @!P1 MOV R108, R12 ;  /* 0x0000000c006c9202 */ /* 0x000fe40000000f00 */
[----:B------:R-:W-:-:S02]  /*0230*/  @P1 MOV R107, R13 ;  /* 0x0000000d006b1202 */ /* 0x000fc40000000f00 */
[----:B------:R-:W-:Y:S01]  /*0240*/  @P1 MOV R106, R14 ;  /* 0x0000000e006a1202 */ /* 0x000fe20000000f00 */
[----:B--2---:R-:W-:Y:S06]  /*0250*/  @P0 EXIT ;  /* 0x000000000000094d */ /* 0x004fec0003800000 */
[----:B------:R-:W0:Y:S01]  /*0260*/  LDCU.64 UR4, c[0x0][0x398] ;  /* 0x00007300ff0477ac */ /* 0x000e220008000a00 */
[----:B-----5:R-:W-:Y:S02]  /*0270*/  @P1 MOV R101, R35 ;  /* 0x0000002300651202 */ /* 0x020fe40000000f00 */
[----:B------:R-:W-:Y:S02]  /*0280*/  @!P1 CS2R R18, SRZ ;  /* 0x0000000000129805 */ /* 0x000fe4000001ff00 */
[----:B------:R-:W-:Y:S02]  /*0290*/  @!P1 CS2R R16, SRZ ;  /* 0x0000000000109805 */ /* 0x000fe4000001ff00 */
[----:B------:R-:W-:Y:S02]  /*02a0*/  @!P1 CS2R R22, SRZ ;  /* 0x0000000000169805 */ /* 0x000fe4000001ff00 */
[----:B------:R-:W-:Y:S02]  /*02b0*/  @!P1 CS2R R20, SRZ ;  /* 0x0000000000149805 */ /* 0x000fe4000001ff00 */
[----:B------:R-:W-:-:S02]  /*02c0*/  @!P1 CS2R R26, SRZ ;  /* 0x00000000001a9805 */ /* 0x000fc4000001ff00 */
[----:B------:R-:W-:Y:S02]  /*02d0*/  @!P1 CS2R R24, SRZ ;  /* 0x0000000000189805 */ /* 0x000fe4000001ff00 */
[----:B------:R-:W-:Y:S02]  /*02e0*/  @!P1 CS2R R30, SRZ ;  /* 0x00000000001e9805 */ /* 0x000fe4000001ff00 */
[----:B------:R-:W-:Y:S01]  /*02f0*/  @!P1 CS2R R28, SRZ ;  /* 0x00000000001c9805 */ /* 0x000fe2000001ff00 */
[----:B------:R-:W-:Y:S01]  /*0300*/  @P1 IMAD.MOV.U32 R105, RZ, RZ, R15 ;  /* 0x000000ffff691224 */ /* 0x000fe200078e000f */
[----:B------:R-:W-:Y:S01]  /*0310*/  @P1 MOV R104, R32 ;  /* 0x0000002000681202 */ /* 0x000fe20000000f00 */
[----:B------:R-:W-:Y:S01]  /*0320*/  @!P1 IMAD.MOV.U32 R101, RZ, RZ, R35 ;  /* 0x000000ffff659224 */ /* 0x000fe200078e0023 */
[----:B------:R-:W-:Y:S01]  /*0330*/  @P1 MOV R103, R33 ;  /* 0x0000002100671202 */ /* 0x000fe20000000f00 */
[----:B------:R-:W1:Y:S01]  /*0340*/  LDCU UR10, c[0x0][0x448] ;  /* 0x00008900ff0a77ac */ /* 0x000e620008000800 */
[----:B------:R-:W-:-:S02]  /*0350*/  @P1 MOV R102, R34 ;  /* 0x0000002200661202 */ /* 0x000fc40000000f00 */
[----:B------:R-:W-:Y:S01]  /*0360*/  @P1 MOV R100, R36 ;  /* 0x0000002400641202 */ /* 0x000fe20000000f00 */
[----:B------:R-:W2:Y:S01]  /*0370*/  LDCU.64 UR12, c[0x0][0x398] ;  /* 0x00007300ff0c77ac */ /* 0x000ea20008000a00 */
[----:B------:R-:W-:Y:S02]  /*0380*/  @P1 MOV R99, R37 ;  /* 0x0000002500631202 */ /* 0x000fe40000000f00 */
[----:B------:R-:W-:Y:S01]  /*0390*/  @P1 MOV R98, R38 ;  /* 0x0000002600621202 */ /* 0x000fe20000000f00 */
[----:B------:R-:W3:Y:S01]  /*03a0*/  LDCU.64 UR8, c[0x0][0x3a0] ;  /* 0x00007400ff0877ac */ /* 0x000ee20008000a00 */
        /* <DEDUP_REMOVED lines=11> */
[----:B0-----:R-:W-:Y:S01]  /*0460*/  ISETP.NE.U32.AND P0, PT, RZ, UR4, PT ;  /* 0x00000004ff007c0c */ /* 0x001fe2000bf05070 */
[----:B------:R-:W0:Y:S01]  /*0470*/  LDCU UR4, c[0x0][0x388] ;  /* 0x00007100ff0477ac */ /* 0x000e220008000800 */
        /* <DEDUP_REMOVED lines=32> */
[----:B------:R-:W-:Y:S01]  /*0680*/  ISETP.NE.AND.EX P0, PT, RZ, UR5, PT, P0 ;  /* 0x00000005ff007c0c */ /* 0x000fe2000bf05300 */
[----:B0123--:R-:W4:-:S12]  /*0690*/  LDCU.U8 UR5, c[0x0][0x410] ;  /* 0x00008200ff0577ac */ /* 0x00ff180008000000 */
.L_x_6884:
        /* <DEDUP_REMOVED lines=10> */
[----:B------:R-:W3:Y:S01]  /*0740*/  @P0 LDG.E.128 R32, desc[UR6][R46.64] ;  /* 0x000000062e200981 */ /* 0x000ee2000c1e1d00 */
[----:B-1----:R-:W-:-:S06]  /*0750*/  IMAD.WIDE.U32 R48, R115, 0x10, R68 ;  /* 0x0000001073307825 */ /* 0x002fcc00078e0044 */
[----:B------:R-:W5:Y:S01]  /*0760*/  LDG.E.128 R48, desc[UR6][R48.64] ;  /* 0x0000000630307981 */ /* 0x000f62000c1e1d00 */
[----:B--2---:R-:W-:-:S05]  /*0770*/  @P1 IMAD.WIDE.U32 R44, R115, 0x20, R44 ;  /* 0x00000020732c1825 */ /* 0x004fca00078e002c */
[----:B------:R0:W5:Y:S04]  /*0780*/  @P1 LDG.E.128 R36, desc[UR6][R44.64] ;  /* 0x000000062c241981 */ /* 0x000168000c1e1d00 */
        /* <DEDUP_REMOVED lines=24> */
.L_x_6868:
[C---:B-----5:R-:W-:Y:S02]  /*0910*/  PRMT R44, R48.reuse, 0x7632, R44 ;  /* 0x00007632302c7816 */ /* 0x060fe4000000002c */
        /* <DEDUP_REMOVED lines=20> */
.L_x_6867:
[----:B------:R-:W-:-:S04]  /*0a60*/  UISETP.NE.U32.AND UP0, UPT, UR8, URZ, UPT ;  /* 0x000000ff0800728c */ /* 0x000fc8000bf05070 */
[----:B------:R-:W-:-:S09]  /*0a70*/  UISETP.NE.AND.EX UP0, UPT, UR9, URZ, UPT, UP0 ;  /* 0x000000ff0900728c */ /* 0x000fd2000bf05300 */
[----:B------:R-:W-:Y:S05]  /*0a80*/  BRA.U UP0, `(.L_x_6870) ;  /* 0x0000000100747547 */ /* 0x000fea000b800000 */
[----:B------:R-:W-:Y:S01]  /*0a90*/  SHF.L.U32 R44, R32, 0x10, RZ ;  /* 0x00000010202c7819 */ /* 0x000fe200000006ff */
[C---:B-----5:R-:W-:Y:S01]  /*0aa0*/  IMAD.U32 R45, R48.reuse, 0x10000, RZ ;  /* 0x00010000302d7824 */ /* 0x060fe200078e00ff */
[C---:B------:R-:W-:Y:S02]  /*0ab0*/  PRMT R56, R49.reuse, 0x7632, R56 ;  /* 0x0000763231387816 */ /* 0x040fe40000000038 */
[----:B------:R-:W-:Y:S01]  /*0ac0*/  SHF.L.U32 R49, R49, 0x10, RZ ;  /* 0x0000001031317819 */ /* 0x000fe200000006ff */
[----:B------:R-:W-:Y:S01]  /*0ad0*/  FADD.FTZ R44, R45, R44 ;  /* 0x0000002c2d2c7221 */ /* 0x000fe20000010000 */
        /* <DEDUP_REMOVED lines=9> */
[----:B------:R-:W-:Y:S02]  /*0b70*/  SHF.L.U32 R48, R34, 0x10, RZ ;  /* 0x0000001022307819 */ /* 0x000fe400000006ff */
        /* <DEDUP_REMOVED lines=13> */
[----:B------:R-:W-:Y:S06]  /*0c50*/  BRA `(.L_x_6869) ;  /* 0x0000000000907947 */ /* 0x000fec0003800000 */
.L_x_6870:
[C---:B-----5:R-:W-:Y:S02]  /*0c60*/  PRMT R44, R48.reuse, 0x7632, R44 ;  /* 0x00007632302c7816 */ /* 0x060fe4000000002c */
[----:B------:R-:W-:Y:S02]  /*0c70*/  SHF.L.U32 R48, R48, 0x10, RZ ;  /* 0x0000001030307819 */ /* 0x000fe400000006ff */
[----:B------:R-:W-:Y:S02]  /*0c80*/  PRMT R46, R49, 0x7632, R46 ;  /* 0x00007632312e7816 */ /* 0x000fe4000000002e */
[C---:B------:R-:W-:Y:S02]  /*0c90*/  PRMT R55, R50.reuse, 0x7632, R55 ;  /* 0x0000763232377816 */ /* 0x040fe40000000037 */
[----:B------:R-:W-:Y:S02]  /*0ca0*/  SHF.L.U32 R56, R50, 0x10, RZ ;  /* 0x0000001032387819 */ /* 0x000fe400000006ff */
[----:B------:R-:W-:-:S02]  /*0cb0*/  SHF.L.U32 R45, R32, 0x10, RZ ;  /* 0x00000010202d7819 */ /* 0x000fc400000006ff */
[----:B------:R-:W-:Y:S02]  /*0cc0*/  SHF.L.U32 R49, R49, 0x10, RZ ;  /* 0x0000001031317819 */ /* 0x000fe400000006ff */
[----:B------:R-:W-:Y:S01]  /*0cd0*/  SHF.L.U32 R50, R33, 0x10, RZ ;  /* 0x0000001021327819 */ /* 0x000fe200000006ff */
        /* <DEDUP_REMOVED lines=28> */
.L_x_6869:
[----:B------:R-:W0:Y:S01]  /*0ea0*/  LDC.64 R120, c[0x0][0x3a8] ;  /* 0x0000ea00ff787b82 */ /* 0x000e220000000a00 */
[----:B------:R-:W-:-:S05]  /*0eb0*/  IADD3 R116, PT, PT, R115, 0x20, RZ ;  /* 0x0000002073747810 */ /* 0x000fca0007ffe0ff */
[----:B------:R-:W-:Y:S02]  /*0ec0*/  IMAD.WIDE.U32 R56, R116, 0x10, R68 ;  /* 0x0000001074387825 */ /* 0x000fe400078e0044 */
[----:B------:R-:W1:Y:S08]  /*0ed0*/  @P0 LDC.64 R54, c[0x0][0x398] ;  /* 0x0000e600ff360b82 */ /* 0x000e700000000a00 */
[----:B------:R-:W2:Y:S01]  /*0ee0*/  @P1 LDC.64 R52, c[0x0][0x3a0] ;  /* 0x0000e800ff341b82 */ /* 0x000ea20000000a00 */
[----:B0-----:R-:W-:-:S05]  /*0ef0*/  IMAD.WIDE.U32 R58, R115, 0x20, R120 ;  /* 0x00000020733a7825 */ /* 0x001fca00078e0078 */
[----:B------:R-:W-:Y:S01]  /*0f00*/  STG.E.128 desc[UR6][R58.64], R44 ;  /* 0x0000002c3a007986 */ /* 0x000fe2000c101d06 */
[----:B-1----:R-:W-:-:S03]  /*0f10*/  @P0 IMAD.WIDE.U32 R54, R116, 0x10, R54 ;  /* 0x0000001074360825 */ /* 0x002fc600078e0036 */
[----:B------:R0:W-:Y:S04]  /*0f20*/  STG.E.128 desc[UR6][R58.64+0x10], R48 ;  /* 0x000010303a007986 */ /* 0x0001e8000c101d06 */
[----:B------:R1:W5:Y:S01]  /*0f30*/  @P0 LDG.E.128 R32, desc[UR6][R54.64] ;  /* 0x0000000636200981 */ /* 0x000362000c1e1d00 */
[----:B--2---:R-:W-:-:S05]  /*0f40*/  @P1 IMAD.WIDE.U32 R52, R116, 0x20, R52 ;  /* 0x0000002074341825 */ /* 0x004fca00078e0034 */
[----:B------:R1:W5:Y:S04]  /*0f50*/  @P1 LDG.E.128 R36, desc[UR6][R52.64] ;  /* 0x0000000634241981 */ /* 0x000368000c1e1d00 */
[----:B------:R1:W5:Y:S04]  /*0f60*/  @P1 LDG.E.128 R40, desc[UR6][R52.64+0x10] ;  /* 0x0000100634281981 */ /* 0x000368000c1e1d00 */
[----:B0-----:R-:W5:Y:S01]  /*0f70*/  LDG.E.128 R56, desc[UR6][R56.64] ;  /* 0x0000000638387981 */ /* 0x001f62000c1e1d00 */
[----:B------:R-:W-:Y:S05]  /*0f80*/  @!P0 BRA `(.L_x_6871) ;  /* 0x00000004002c8947 */ /* 0x000fea0003800000 */
[----:B------:R-:W-:Y:S05]  /*0f90*/  @!P1 BRA `(.L_x_6872) ;  /* 0x0000000000a49947 */ /* 0x000fea0003800000 */
[----:B-1---5:R-:W-:Y:S01]  /*0fa0*/  PRMT R52, R56, 0x7632, R52 ;  /* 0x0000763238347816 */ /* 0x022fe20000000034 */
[----:B------:R-:W-:Y:S01]  /*0fb0*/  IMAD.U32 R55, R32, 0x10000, RZ ;  /* 0x0001000020377824 */ /* 0x000fe200078e00ff */
[----:B------:R-:W-:Y:S02]  /*0fc0*/  PRMT R60, R58, 0x7632, R60 ;  /* 0x000076323a3c7816 */ /* 0x000fe4000000003c */
[----:B------:R-:W-:Y:S02]  /*0fd0*/  SHF.L.U32 R56, R56, 0x10, RZ ;  /* 0x0000001038387819 */ /* 0x000fe400000006ff */
[----:B------:R-:W-:Y:S02]  /*0fe0*/  SHF.L.U32 R58, R58, 0x10, RZ ;  /* 0x000000103a3a7819 */ /* 0x000fe400000006ff */
[----:B------:R-:W-:Y:S01]  /*0ff0*/  SHF.L.U32 R61, R34, 0x10, RZ ;  /* 0x00000010223d7819 */ /* 0x000fe200000006ff */
[--C-:B------:R-:W-:Y:S01]  /*1000*/  FADD.FTZ R55, R55, R56.reuse ;  /* 0x0000003837377221 */ /* 0x100fe20000010000 */
[----:B------:R-:W-:-:S02]  /*1010*/  PRMT R56, R33, 0x7632, R56 ;  /* 0x0000763221387816 */ /* 0x000fc40000000038 */
[----:B------:R-:W-:Y:S01]  /*1020*/  PRMT R54, R57, 0x7632, R54 ;  /* 0x0000763239367816 */ /* 0x000fe20000000036 */
[--C-:B------:R-:W-:Y:S01]  /*1030*/  FADD.FTZ R61, R61, R58.reuse ;  /* 0x0000003a3d3d7221 */ /* 0x100fe20000010000 */
[----:B------:R-:W-:Y:S02]  /*1040*/  PRMT R58, R34, 0x7632, R58 ;  /* 0x00007632223a7816 */ /* 0x000fe4000000003a */
[----:B------:R-:W-:Y:S02]  /*1050*/  PRMT R62, R59, 0x7632, R62 ;  /* 0x000076323b3e7816 */ /* 0x000fe4000000003e */
        /* <DEDUP_REMOVED lines=29> */
.L_x_6872:
[C---:B-----5:R-:W-:Y:S02]  /*1230*/  PRMT R60, R56.reuse, 0x7632, R60 ;  /* 0x00007632383c7816 */ /* 0x060fe4000000003c */
[----:B-1----:R-:W-:Y:S02]  /*1240*/  SHF.L.U32 R52, R56, 0x10, RZ ;  /* 0x0000001038347819 */ /* 0x002fe400000006ff */
[C---:B------:R-:W-:Y:S02]  /*1250*/  PRMT R61, R57.reuse, 0x7632, R61 ;  /* 0x00007632393d7816 */ /* 0x040fe4000000003d */
[----:B------:R-:W-:Y:S02]  /*1260*/  SHF.L.U32 R54, R57, 0x10, RZ ;  /* 0x0000001039367819 */ /* 0x000fe400000006ff */
[----:B------:R-:W-:Y:S02]  /*1270*/  SHF.L.U32 R56, R58, 0x10, RZ ;  /* 0x000000103a387819 */ /* 0x000fe400000006ff */
[----:B------:R-:W-:-:S02]  /*1280*/  SHF.L.U32 R53, R32, 0x10, RZ ;  /* 0x0000001020357819 */ /* 0x000fc400000006ff */
[----:B------:R-:W-:Y:S02]  /*1290*/  SHF.L.U32 R55, R33, 0x10, RZ ;  /* 0x0000001021377819 */ /* 0x000fe400000006ff */
        /* <DEDUP_REMOVED lines=8> */
[----:B------:R-:W-:Y:S02]  /*1320*/  PRMT R57, R34, 0x7632, R57 ;  /* 0x0000763222397816 */ /* 0x000fe40000000039 */
[----:B------:R-:W-:Y:S01]  /*1330*/  PRMT R58, R35, 0x7632, R58 ;  /* 0x00007632233a7816 */ /* 0x000fe2000000003a */
[----:B------:R-:W-:Y:S01]  /*1340*/  IMAD.U32 R55, R55, 0x10000, RZ ;  /* 0x0001000037377824 */ /* 0x000fe200078e00ff */
        /* <DEDUP_REMOVED lines=12> */
[----:B------:R-:W-:-:S03]  /*1410*/  FADD.FTZ R57, R64, R57 ;  /* 0x0000003940397221 */ /* 0x000fc60000010000 */
[----:B------:R-:W-:Y:S01]  /*1420*/  FADD.FTZ R59, R70, R59 ;  /* 0x0000003b463b7221 */ /* 0x000fe20000010000 */
[----:B------:R-:W-:Y:S06]  /*1430*/  BRA `(.L_x_6873) ;  /* 0x0000000000887947 */ /* 0x000fec0003800000 */
.L_x_6871:
[----:B------:R-:W-:Y:S05]  /*1440*/  @!P1 BRA `(.L_x_6874) ;  /* 0x0000000000549947 */ /* 0x000fea0003800000 */
[C---:B-1---5:R-:W-:Y:S02]  /*1450*/  PRMT R52, R56.reuse, 0x7632, R52 ;  /* 0x0000763238347816 */ /* 0x062fe40000000034 */
[----:B------:R-:W-:Y:S02]  /*1460*/  SHF.L.U32 R53, R56, 0x10, RZ ;  /* 0x0000001038357819 */ /* 0x000fe400000006ff */
[----:B------:R-:W-:Y:S02]  /*1470*/  PRMT R54, R57, 0x7632, R54 ;  /* 0x0000763239367816 */ /* 0x000fe40000000036 */
        /* <DEDUP_REMOVED lines=18> */
.L_x_6874:
[----:B-1---5:R-:W-:Y:S02]  /*15a0*/  PRMT R53, R56, 0x7632, R53 ;  /* 0x0000763238357816 */ /* 0x022fe40000000035 */
        /* <DEDUP_REMOVED lines=9> */
[----:B------:R-:W-:Y:S02]  /*1640*/  SHF.L.U32 R57, R60, 0x10, RZ ;  /* 0x000000103c397819 */ /* 0x000fe400000006ff */
[----:B------:R-:W-:-:S07]  /*1650*/  SHF.L.U32 R59, R61, 0x10, RZ ;  /* 0x000000103d3b7819 */ /* 0x000fce00000006ff */
.L_x_6873:
[----:B------:R-:W0:Y:S01]  /*1660*/  @P0 LDC.64 R62, c[0x0][0x398] ;  /* 0x0000e600ff3e0b82 */ /* 0x000e220000000a00 */
[----:B------:R-:W-:Y:S01]  /*1670*/  IADD3 R117, PT, PT, R115, 0x40, RZ ;  /* 0x0000004073757810 */ /* 0x000fe20007ffe0ff */
[----:B------:R-:W-:-:S04]  /*1680*/  IMAD.WIDE.U32 R66, R116, 0x20, R120 ;  /* 0x0000002074427825 */ /* 0x000fc800078e0078 */
[C---:B------:R-:W-:Y:S01]  /*1690*/  IMAD.WIDE.U32 R64, R117.reuse, 0x10, R68 ;  /* 0x0000001075407825 */ /* 0x040fe200078e0044 */
[----:B------:R-:W-:Y:S01]  /*16a0*/  STG.E.128 desc[UR6][R66.64], R52 ;  /* 0x0000003442007986 */ /* 0x000fe2000c101d06 */
[----:B------:R-:W1:Y:S03]  /*16b0*/  @P1 LDC.64 R60, c[0x0][0x3a0] ;  /* 0x0000e800ff3c1b82 */ /* 0x000e660000000a00 */
[----:B------:R2:W-:Y:S01]  /*16c0*/  STG.E.128 desc[UR6][R66.64+0x10], R56 ;  /* 0x0000103842007986 */ /* 0x0005e2000c101d06 */
[----:B0-----:R-:W-:-:S05]  /*16d0*/  @P0 IMAD.WIDE.U32 R62, R117, 0x10, R62 ;  /* 0x00000010753e0825 */ /* 0x001fca00078e003e */
[----:B------:R0:W5:Y:S01]  /*16e0*/  @P0 LDG.E.128 R32, desc[UR6][R62.64] ;  /* 0x000000063e200981 */ /* 0x000162000c1e1d00 */
[----:B-1----:R-:W-:-:S03]  /*16f0*/  @P1 IMAD.WIDE.U32 R60, R117, 0x20, R60 ;  /* 0x00000020753c1825 */ /* 0x002fc600078e003c */
[----:B--2---:R-:W5:Y:S04]  /*1700*/  LDG.E.128 R64, desc[UR6][R64.64] ;  /* 0x0000000640407981 */ /* 0x004f68000c1e1d00 */
[----:B------:R0:W5:Y:S04]  /*1710*/  @P1 LDG.E.128 R36, desc[UR6][R60.64] ;  /* 0x000000063c241981 */ /* 0x000168000c1e1d00 */
[----:B------:R0:W5:Y:S01]  /*1720*/  @P1 LDG.E.128 R40, desc[UR6][R60.64+0x10] ;  /* 0x000010063c281981 */ /* 0x000162000c1e1d00 */
[----:B------:R-:W-:Y:S05]  /*1730*/  @!P0 BRA `(.L_x_6875) ;  /* 0x00000004002c8947 */ /* 0x000fea0003800000 */
[----:B------:R-:W-:Y:S05]  /*1740*/  @!P1 BRA `(.L_x_6876) ;  /* 0x0000000000a49947 */ /* 0x000fea0003800000 */
[C---:B-----5:R-:W-:Y:S02]  /*1750*/  PRMT R70, R64.reuse, 0x7632, R70 ;  /* 0x0000763240467816 */ /* 0x060fe40000000046 */
[----:B------:R-:W-:Y:S02]  /*1760*/  SHF.L.U32 R64, R64, 0x10, RZ ;  /* 0x0000001040407819 */ /* 0x000fe400000006ff */
[C---:B------:R-:W-:Y:S02]  /*1770*/  PRMT R72, R65.reuse, 0x7632, R72 ;  /* 0x0000763241487816 */ /* 0x040fe40000000048 */
[----:B0-----:R-:W-:Y:S01]  /*1780*/  SHF.L.U32 R61, R65, 0x10, RZ ;  /* 0x00000010413d7819 */ /* 0x001fe200000006ff */
[----:B------:R-:W-:Y:S01]  /*1790*/  IMAD.U32 R65, R32, 0x10000, RZ ;  /* 0x0001000020417824 */ /* 0x000fe200078e00ff */
[C---:B------:R-:W-:Y:S02]  /*17a0*/  PRMT R62, R66.reuse, 0x7632, R62 ;  /* 0x00007632423e7816 */ /* 0x040fe4000000003e */
[----:B------:R-:W-:Y:S01]  /*17b0*/  SHF.L.U32 R63, R66, 0x10, RZ ;  /* 0x00000010423f7819 */ /* 0x000fe200000006ff */
[----:B------:R-:W-:Y:S01]  /*17c0*/  FADD.FTZ R65, R65, R64 ;  /* 0x0000004041417221 */ /* 0x000fe20000010000 */
[----:B------:R-:W-:-:S02]  /*17d0*/  SHF.L.U32 R66, R33, 0x10, RZ ;  /* 0x0000001021427819 */ /* 0x000fc400000006ff */
[----:B------:R-:W-:Y:S02]  /*17e0*/  SHF.L.U32 R74, R34, 0x10, RZ ;  /* 0x00000010224a7819 */ /* 0x000fe400000006ff */
[----:B------:R-:W-:Y:S01]  /*17f0*/  PRMT R64, R32, 0x7632, R64 ;  /* 0x0000763220407816 */ /* 0x000fe20000000040 */
[----:B------:R-:W-:Y:S01]  /*1800*/  FADD.FTZ R61, R66, R61 ;  /* 0x0000003d423d7221 */ /* 0x000fe20000010000 */
[----:B------:R-:W-:Y:S01]  /*1810*/  PRMT R60, R67, 0x7632, R60 ;  /* 0x00007632433c7816 */ /* 0x000fe2000000003c */
[----:B------:R-:W-:Y:S01]  /*1820*/  FADD.FTZ R63, R74, R63 ;  /* 0x0000003f4a3f7221 */ /* 0x000fe20000010000 */
[----:B------:R-:W-:Y:S02]  /*1830*/  SHF.L.U32 R71, R64, 0x10, RZ ;  /* 0x0000001040477819 */ /* 0x000fe400000006ff */
        /* <DEDUP_REMOVED lines=26> */
.L_x_6876:
[C---:B-----5:R-:W-:Y:S01]  /*19e0*/  PRMT R73, R65.reuse, 0x7632, R73 ;  /* 0x0000763241497816 */ /* 0x060fe20000000049 */
[----:B0-----:R-:W-:Y:S01]  /*19f0*/  IMAD.U32 R60, R64, 0x10000, RZ ;  /* 0x00010000403c7824 */ /* 0x001fe200078e00ff */
[----:B------:R-:W-:Y:S02]  /*1a00*/  SHF.L.U32 R62, R65, 0x10, RZ ;  /* 0x00000010413e7819 */ /* 0x000fe400000006ff */
[----:B------:R-:W-:Y:S02]  /*1a10*/  SHF.L.U32 R65, R32, 0x10, RZ ;  /* 0x0000001020417819 */ /* 0x000fe400000006ff */
[----:B------:R-:W-:Y:S02]  /*1a20*/  PRMT R71, R64, 0x7632, R71 ;  /* 0x0000763240477816 */ /* 0x000fe40000000047 */
[C---:B------:R-:W-:Y:S01]  /*1a30*/  PRMT R63, R66.reuse, 0x7632, R63 ;  /* 0x00007632423f7816 */ /* 0x040fe2000000003f */
[----:B------:R-:W-:Y:S01]  /*1a40*/  FADD.FTZ R60, R65, R60 ;  /* 0x0000003c413c7221 */ /* 0x000fe20000010000 */
[----:B------:R-:W-:-:S02]  /*1a50*/  SHF.L.U32 R64, R66, 0x10, RZ ;  /* 0x0000001042407819 */ /* 0x000fc400000006ff */
[----:B------:R-:W-:Y:S02]  /*1a60*/  SHF.L.U32 R75, R33, 0x10, RZ ;  /* 0x00000010214b7819 */ /* 0x000fe400000006ff */
[C---:B------:R-:W-:Y:S02]  /*1a70*/  PRMT R61, R67.reuse, 0x7632, R61 ;  /* 0x00007632433d7816 */ /* 0x040fe4000000003d */
[----:B------:R-:W-:Y:S01]  /*1a80*/  SHF.L.U32 R66, R67, 0x10, RZ ;  /* 0x0000001043427819 */ /* 0x000fe200000006ff */
[----:B------:R-:W-:Y:S01]  /*1a90*/  FADD.FTZ R62, R75, R62 ;  /* 0x0000003e4b3e7221 */ /* 0x000fe20000010000 */
[----:B------:R-:W-:Y:S02]  /*1aa0*/  PRMT R65, R32, 0x7632, R65 ;  /* 0x0000763220417816 */ /* 0x000fe40000000041 */
[----:B------:R-:W-:Y:S02]  /*1ab0*/  PRMT R67, R33, 0x7632, R67 ;  /* 0x0000763221437816 */ /* 0x000fe40000000043 */
[----:B------:R-:W-:-:S02]  /*1ac0*/  SHF.L.U32 R72, R71, 0x10, RZ ;  /* 0x0000001047487819 */ /* 0x000fc400000006ff */
        /* <DEDUP_REMOVED lines=18> */
.L_x_6875:
[----:B------:R-:W-:Y:S05]  /*1bf0*/  @!P1 BRA `(.L_x_6878) ;  /* 0x0000000000549947 */ /* 0x000fea0003800000 */
[C---:B0----5:R-:W-:Y:S02]  /*1c00*/  PRMT R60, R64.reuse, 0x7632, R60 ;  /* 0x00007632403c7816 */ /* 0x061fe4000000003c */
        /* <DEDUP_REMOVED lines=20> */
.L_x_6878:
[----:B0----5:R-:W-:Y:S02]  /*1d50*/  PRMT R61, R64, 0x7632, R61 ;  /* 0x00007632403d7816 */ /* 0x021fe4000000003d */
        /* <DEDUP_REMOVED lines=11> */
.L_x_6877:
[----:B------:R-:W0:Y:S01]  /*1e10*/  @P1 LDC.64 R70, c[0x0][0x3a0] ;  /* 0x0000e800ff461b82 */ /* 0x000e220000000a00 */
[----:B------:R-:W-:Y:S01]  /*1e20*/  IADD3 R118, PT, PT, R115, 0x60, RZ ;  /* 0x0000006073767810 */ /* 0x000fe20007ffe0ff */
[----:B------:R-:W-:-:S04]  /*1e30*/  IMAD.WIDE.U32 R74, R117, 0x20, R120 ;  /* 0x00000020754a7825 */ /* 0x000fc800078e0078 */
[C---:B------:R-:W-:Y:S01]  /*1e40*/  IMAD.WIDE.U32 R68, R118.reuse, 0x10, R68 ;  /* 0x0000001076447825 */ /* 0x040fe200078e0044 */
[----:B------:R1:W-:Y:S01]  /*1e50*/  STG.E.128 desc[UR6][R74.64], R60 ;  /* 0x0000003c4a007986 */ /* 0x0003e2000c101d06 */
[----:B------:R-:W2:Y:S03]  /*1e60*/  @P0 LDC.64 R72, c[0x0][0x398] ;  /* 0x0000e600ff480b82 */ /* 0x000ea60000000a00 */
[----:B------:R1:W-:Y:S01]  /*1e70*/  STG.E.128 desc[UR6][R74.64+0x10], R64 ;  /* 0x000010404a007986 */ /* 0x0003e2000c101d06 */
[----:B0-----:R-:W-:-:S05]  /*1e80*/  @P1 IMAD.WIDE.U32 R70, R118, 0x20, R70 ;  /* 0x0000002076461825 */ /* 0x001fca00078e0046 */
[----:B------:R1:W5:Y:S01]  /*1e90*/  @P1 LDG.E.128 R36, desc[UR6][R70.64] ;  /* 0x0000000646241981 */ /* 0x000362000c1e1d00 */
[----:B--2---:R-:W-:-:S03]  /*1ea0*/  @P0 IMAD.WIDE.U32 R72, R118, 0x10, R72 ;  /* 0x0000001076480825 */ /* 0x004fc600078e0048 */
[----:B------:R1:W5:Y:S04]  /*1eb0*/  @P1 LDG.E.128 R40, desc[UR6][R70.64+0x10] ;  /* 0x0000100646281981 */ /* 0x000368000c1e1d00 */
[----:B------:R1:W5:Y:S04]  /*1ec0*/  @P0 LDG.E.128 R32, desc[UR6][R72.64] ;  /* 0x0000000648200981 */ /* 0x000368000c1e1d00 */
[----:B------:R-:W5:Y:S01]  /*1ed0*/  LDG.E.128 R68, desc[UR6][R68.64] ;  /* 0x0000000644447981 */ /* 0x000f62000c1e1d00 */
[----:B------:R-:W-:Y:S05]  /*1ee0*/  @!P0 BRA `(.L_x_6879) ;  /* 0x00000004002c8947 */ /* 0x000fea0003800000 */
[----:B------:R-:W-:Y:S05]  /*1ef0*/  @!P1 BRA `(.L_x_6880) ;  /* 0x0000000000a49947 */ /* 0x000fea0003800000 */
[----:B-1---5:R-:W-:Y:S02]  /*1f00*/  PRMT R72, R68, 0x7632, R72 ;  /* 0x0000763244487816 */ /* 0x022fe40000000048 */
[----:B------:R-:W-:Y:S02]  /*1f10*/  PRMT R73, R32, 0x7632, R73 ;  /* 0x0000763220497816 */ /* 0x000fe40000000049 */
[----:B------:R-:W-:Y:S02]  /*1f20*/  SHF.L.U32 R72, R72, 0x10, RZ ;  /* 0x0000001048487819 */ /* 0x000fe400000006ff */
[----:B------:R-:W-:Y:S02]  /*1f30*/  SHF.L.U32 R73, R73, 0x10, RZ ;  /* 0x0000001049497819 */ /* 0x000fe400000006ff */
[----:B------:R-:W-:Y:S02]  /*1f40*/  PRMT R75, R71, 0x7632, R75 ;  /* 0x00007632474b7816 */ /* 0x000fe4000000004b */
[----:B------:R-:W-:Y:S01]  /*1f50*/  PRMT R76, R35, 0x7632, R76 ;  /* 0x00007632234c7816 */ /* 0x000fe2000000004c */
[--C-:B------:R-:W-:Y:S01]  /*1f60*/  FADD.FTZ R124, R72, R73.reuse ;  /* 0x00000049487c7221 */ /* 0x100fe20000010000 */
[----:B------:R-:W-:Y:S01]  /*1f70*/  PRMT R72, R69, 0x7632, R72 ;  /* 0x0000763245487816 */ /* 0x000fe20000000048 */
[----:B------:R-:W-:Y:S01]  /*1f80*/  IMAD.U32 R122, R75, 0x10000, RZ ;  /* 0x000100004b7a7824 */ /* 0x000fe200078e00ff */
[----:B------:R-:W-:-:S02]  /*1f90*/  PRMT R73, R33, 0x7632, R73 ;  /* 0x0000763221497816 */ /* 0x000fc40000000049 */
[----:B------:R-:W-:Y:S02]  /*1fa0*/  SHF.L.U32 R72, R72, 0x10, RZ ;  /* 0x0000001048487819 */ /* 0x000fe400000006ff */
        /* <DEDUP_REMOVED lines=27> */
[----:B------:R-:W-:-:S02]  /*2160*/  FADD.FTZ R79, R43, R122 ;  /* 0x0000007a2b4f7221 */ /* 0x000fc40000010000 */
[----:B------:R-:W-:Y:S01]  /*2170*/  FADD.FTZ R76, R40, R71 ;  /* 0x00000047284c7221 */ /* 0x000fe20000010000 */
[----:B------:R-:W-:Y:S06]  /*2180*/  BRA `(.L_x_6881) ;  /* 0x00000004000c7947 */ /* 0x000fec0003800000 */
.L_x_6880:
[----:B-1---5:R-:W-:Y:S02]  /*2190*/  PRMT R73, R68, 0x7632, R73 ;  /* 0x0000763244497816 */ /* 0x022fe40000000049 */
[----:B------:R-:W-:Y:S02]  /*21a0*/  PRMT R72, R32, 0x7632, R72 ;  /* 0x0000763220487816 */ /* 0x000fe40000000048 */
[----:B------:R-:W-:Y:S02]  /*21b0*/  SHF.L.U32 R73, R73, 0x10, RZ ;  /* 0x0000001049497819 */ /* 0x000fe400000006ff */
[----:B------:R-:W-:Y:S02]  /*21c0*/  SHF.L.U32 R72, R72, 0x10, RZ ;  /* 0x0000001048487819 */ /* 0x000fe400000006ff */
[----:B------:R-:W-:Y:S02]  /*21d0*/  PRMT R74, R69, 0x7632, R74 ;  /* 0x00007632454a7816 */ /* 0x000fe4000000004a */
[----:B------:R-:W-:Y:S01]  /*21e0*/  PRMT R75, R70, 0x7632, R75 ;  /* 0x00007632464b7816 */ /* 0x000fe2000000004b */
[--C-:B------:R-:W-:Y:S01]  /*21f0*/  FADD.FTZ R73, R73, R72.reuse ;  /* 0x0000004849497221 */ /* 0x100fe20000010000 */
[----:B------:R-:W-:-:S02]  /*2200*/  PRMT R72, R33, 0x7632, R72 ;  /* 0x0000763221487816 */ /* 0x000fc40000000048 */
[----:B------:R-:W-:Y:S02]  /*2210*/  SHF.L.U32 R77, R74, 0x10, RZ ;  /* 0x000000104a4d7819 */ /* 0x000fe400000006ff */
[----:B------:R-:W-:Y:S01]  /*2220*/  PRMT R74, R34, 0x7632, R74 ;  /* 0x00007632224a7816 */ /* 0x000fe2000000004a */
[----:B------:R-:W-:Y:S01]  /*2230*/  IMAD.U32 R72, R72, 0x10000, RZ ;  /* 0x0001000048487824 */ /* 0x000fe200078e00ff */
[----:B------:R-:W-:Y:S02]  /*2240*/  SHF.L.U32 R119, R75, 0x10, RZ ;  /* 0x000000104b777819 */ /* 0x000fe400000006ff */
[----:B------:R-:W-:Y:S02]  /*2250*/  PRMT R75, R35, 0x7632, R75 ;  /* 0x00007632234b7816 */ /* 0x000fe4000000004b */
[----:B------:R-:W-:Y:S02]  /*2260*/  SHF.L.U32 R74, R74, 0x10, RZ ;  /* 0x000000104a4a7819 */ /* 0x000fe400000006ff */
[----:B------:R-:W-:Y:S01]  /*2270*/  SHF.L.U32 R79, R75, 0x10, RZ ;  /* 0x000000104b4f7819 */ /* 0x000fe200000006ff */
[----:B------:R-:W-:Y:S01]  /*2280*/  FADD.FTZ R75, R77, R72 ;  /* 0x000000484d4b7221 */ /* 0x000fe20000010000 */
[----:B------:R-:W-:Y:S01]  /*2290*/  SHF.L.U32 R68, R68, 0x10, RZ ;  /* 0x0000001044447819 */ /* 0x000fe200000006ff */
[----:B------:R-:W-:Y:S01]  /*22a0*/  FADD.FTZ R77, R119, R74 ;  /* 0x0000004a774d7221 */ /* 0x000fe20000010000 */
        /* <DEDUP_REMOVED lines=11> */
[----:B------:R-:W-:-:S03]  /*2360*/  SHF.L.U32 R78, R35, 0x10, RZ ;  /* 0x00000010234e7819 */ /* 0x000fc600000006ff */
[----:B------:R-:W-:Y:S02]  /*2370*/  FADD.FTZ R76, R69, R70 ;  /* 0x00000046454c7221 */ /* 0x000fe40000010000 */
[----:B------:R-:W-:Y:S01]  /*2380*/  FADD.FTZ R78, R78, R71 ;  /* 0x000000474e4e7221 */ /* 0x000fe20000010000 */
[----:B------:R-:W-:Y:S06]  /*2390*/  BRA `(.L_x_6881) ;  /* 0x0000000000887947 */ /* 0x000fec0003800000 */
.L_x_6879:
[----:B------:R-:W-:Y:S05]  /*23a0*/  @!P1 BRA `(.L_x_6882) ;  /* 0x0000000000549947 */ /* 0x000fea0003800000 */
[C---:B-1---5:R-:W-:Y:S01]  /*23b0*/  PRMT R72, R68.reuse, 0x7632, R72 ;  /* 0x0000763244487816 */ /* 0x062fe20000000048 */
        /* <DEDUP_REMOVED lines=20> */
.L_x_6882:
        /* <DEDUP_REMOVED lines=12> */
.L_x_6881:
        /* <DEDUP_REMOVED lines=124> */
.L_x_6896:
[----:B01----:R-:W-:Y:S01]  /*2d80*/  FADD.FTZ R125, R125, R68 ;  /* 0x000000447d7d7221 */ /* 0x003fe20000010000 */
[----:B------:R-:W-:Y:S01]  /*2d90*/  FMUL.FTZ R119, R69, R69 ;  /* 0x0000004545777220 */ /* 0x000fe20000410000 */
[----:B----4-:R-:W-:Y:S02]  /*2da0*/  ISETP.NE.AND P2, PT, RZ, UR5, PT ;  /* 0x00000005ff007c0c */ /* 0x010fe4000bf45270 */
[----:B------:R-:W-:Y:S01]  /*2db0*/  FFMA.FTZ R68, R125, R70, UR10 ;  /* 0x0000000a7d447e23 */ /* 0x000fe20008010046 */
[----:B------:R-:W-:Y:S01]  /*2dc0*/  SHF.L.U32 R120, R97, 0x10, RZ ;  /* 0x0000001061787819 */ /* 0x000fe200000006ff */
[----:B------:R-:W0:Y:S01]  /*2dd0*/  @!P1 LDC.64 R70, c[0x0][0x3c0] ;  /* 0x0000f000ff469b82 */ /* 0x000e220000000a00 */
[----:B------:R-:W-:Y:S02]  /*2de0*/  FSEL R119, R119, RZ, P2 ;  /* 0x000000ff77777208 */ /* 0x000fe40001000000 */
[----:B------:R-:W-:Y:S02]  /*2df0*/  SHF.L.U32 R122, R96, 0x10, RZ ;  /* 0x00000010607a7819 */ /* 0x000fe400000006ff */
[----:B------:R-:W-:Y:S01]  /*2e00*/  SHF.L.U32 R121, R16, 0x10, RZ ;  /* 0x0000001010797819 */ /* 0x000fe200000006ff */
[----:B------:R-:W-:-:S02]  /*2e10*/  FADD.FTZ R68, R68, R119 ;  /* 0x0000007744447221 */ /* 0x000fc40000010000 */
[----:B------:R-:W1:Y:S04]  /*2e20*/  LDC.64 R124, c[0x0][0x428] ;  /* 0x00010a00ff7c7b82 */ /* 0x000e680000000a00 */
[----:B------:R-:W2:Y:S01]  /*2e30*/  MUFU.RSQ R68, R68 ;  /* 0x0000004400447308 */ /* 0x000ea20000001400 */
[----:B0-----:R-:W-:-:S05]  /*2e40*/  @!P1 IMAD.WIDE R70, R113, 0x4, R70 ;  /* 0x0000000471469825 */ /* 0x001fca00078e0246 */
[----:B------:R0:W-:Y:S02]  /*2e50*/  @!P1 STG.E desc[UR6][R70.64], R69 ;  /* 0x0000004546009986 */ /* 0x0001e4000c101906 */
[----:B0-----:R-:W-:-:S05]  /*2e60*/  FSEL R70, R69, RZ, !P2 ;  /* 0x000000ff45467208 */ /* 0x001fca0005000000 */
[C---:B------:R-:W-:Y:S01]  /*2e70*/  FADD.FTZ R45, -R70.reuse, R45 ;  /* 0x0000002d462d7221 */ /* 0x040fe20000010100 */
[C---:B------:R-:W-:Y:S01]  /*2e80*/  FADD.FTZ R47, -R70.reuse, R47 ;  /* 0x0000002f462f7221 */ /* 0x040fe20000010100 */
[C---:B------:R-:W-:Y:S01]  /*2e90*/  FADD.FTZ R119, -R70.reuse, R44 ;  /* 0x0000002c46777221 */ /* 0x040fe20000010100 */
[----:B------:R-:W-:Y:S01]  /*2ea0*/  FADD.FTZ R49, -R70, R49 ;  /* 0x0000003146317221 */ /* 0x000fe20000010100 */
[C---:B--2---:R-:W-:Y:S01]  /*2eb0*/  FMUL.FTZ R45, R68.reuse, R45 ;  /* 0x0000002d442d7220 */ /* 0x044fe20000410000 */
[C---:B------:R-:W-:Y:S01]  /*2ec0*/  FMUL.FTZ R47, R68.reuse, R47 ;  /* 0x0000002f442f7220 */ /* 0x040fe20000410000 */
[----:B------:R-:W-:Y:S01]  /*2ed0*/  FMUL.FTZ R44, R68, R119 ;  /* 0x00000077442c7220 */ /* 0x000fe20000410000 */
[----:B------:R-:W-:Y:S01]  /*2ee0*/  SHF.L.U32 R119, R112, 0x10, RZ ;  /* 0x0000001070777819 */ /* 0x000fe200000006ff */
[----:B------:R-:W-:Y:S01]  /*2ef0*/  FFMA.FTZ R69, R45, R120, R122 ;  /* 0x000000782d457223 */ /* 0x000fe2000001007a */
[----:B------:R-:W-:Y:S01]  /*2f00*/  FADD.FTZ R45, -R70, R46 ;  /* 0x0000002e462d7221 */ /* 0x000fe20000010100 */
[----:B------:R-:W-:Y:S01]  /*2f10*/  SHF.L.U32 R46, R111, 0x10, RZ ;  /* 0x000000106f2e7819 */ /* 0x000fe200000006ff */
[C---:B------:R-:W-:Y:S01]  /*2f20*/  FMUL.FTZ R49, R68.reuse, R49 ;  /* 0x0000003144317220 */ /* 0x040fe20000410000 */
[----:B------:R-:W-:Y:S01]  /*2f30*/  SHF.L.U32 R120, R17, 0x10, RZ ;  /* 0x0000001011787819 */ /* 0x000fe200000006ff */
[----:B------:R-:W-:Y:S01]  /*2f40*/  FMUL.FTZ R45, R68, R45 ;  /* 0x0000002d442d7220 */ /* 0x000fe20000410000 */
[----:B------:R-:W-:Y:S01]  /*2f50*/  FFMA.FTZ R44, R44, R119, R121 ;  /* 0x000000772c2c7223 */ /* 0x000fe20000010079 */
[----:B------:R-:W-:Y:S01]  /*2f60*/  SHF.L.U32 R119, R18, 0x10, RZ ;  /* 0x0000001012777819 */ /* 0x000fe200000006ff */
[C---:B------:R-:W-:Y:S01]  /*2f70*/  FADD.FTZ R51, -R70.reuse, R51 ;  /* 0x0000003346337221 */ /* 0x040fe20000010100 */
[----:B------:R-:W-:Y:S01]  /*2f80*/  FFMA.FTZ R45, R45, R46, R120 ;  /* 0x0000002e2d2d7223 */ /* 0x000fe20000010078 */
[----:B------:R-:W-:Y:S01]  /*2f90*/  SHF.L.U32 R46, R95, 0x10, RZ ;  /* 0x000000105f2e7819 */ /* 0x000fe200000006ff */
[----:B------:R-:W-:Y:S01]  /*2fa0*/  FADD.FTZ R53, -R70, R53 ;  /* 0x0000003546357221 */ /* 0x000fe20000010100 */
[----:B------:R-:W-:Y:S01]  /*2fb0*/  SHF.L.U32 R120, R94, 0x10, RZ ;  /* 0x000000105e787819 */ /* 0x000fe200000006ff */
[----:B------:R-:W-:Y:S01]  /*2fc0*/  FMUL.FTZ R51, R68, R51 ;  /* 0x0000003344337220 */ /* 0x000fe20000410000 */
[----:B------:R-:W-:Y:S01]  /*2fd0*/  SHF.L.U32 R121, R20, 0x10, RZ ;  /* 0x0000001014797819 */ /* 0x000fe200000006ff */
[C---:B------:R-:W-:Y:S01]  /*2fe0*/  FADD.FTZ R55, -R70.reuse, R55 ;  /* 0x0000003746377221 */ /* 0x040fe20000010100 */
[C---:B------:R-:W-:Y:S01]  /*2ff0*/  FADD.FTZ R57, -R70.reuse, R57 ;  /* 0x0000003946397221 */ /* 0x040fe20000010100 */
[----:B------:R-:W-:Y:S01]  /*3000*/  FFMA.FTZ R71, R47, R46, R120 ;  /* 0x0000002e2f477223 */ /* 0x000fe20000010078 */
[----:B------:R-:W-:Y:S01]  /*3010*/  FADD.FTZ R47, -R70, R48 ;  /* 0x00000030462f7221 */ /* 0x000fe20000010100 */
[----:B------:R-:W-:Y:S01]  /*3020*/  SHF.L.U32 R120, R92, 0x10, RZ ;  /* 0x000000105c787819 */ /* 0x000fe200000006ff */
[----:B------:R-:W-:-:S02]  /*3030*/  IMAD.U32 R48, R93, 0x10000, RZ ;  /* 0x000100005d307824 */ /* 0x000fc400078e00ff */
[----:B------:R-:W-:Y:S01]  /*3040*/  FADD.FTZ R59, -R70, R59 ;  /* 0x0000003b463b7221 */ /* 0x000fe20000010100 */
[----:B------:R-:W-:Y:S01]  /*3050*/  FMUL.FTZ R46, R68, R47 ;  /* 0x0000002f442e7220 */ /* 0x000fe20000410000 */
[----:B------:R-:W-:Y:S01]  /*3060*/  SHF.L.U32 R47, R110, 0x10, RZ ;  /* 0x000000106e2f7819 */ /* 0x000fe200000006ff */
[----:B------:R-:W-:Y:S01]  /*3070*/  FFMA.FTZ R49, R49, R48, R120 ;  /* 0x0000003031317223 */ /* 0x000fe20000010078 */
[----:B------:R-:W-:Y:S01]  /*3080*/  SHF.L.U32 R48, R109, 0x10, RZ ;  /* 0x000000106d307819 */ /* 0x000fe200000006ff */
[----:B------:R-:W-:Y:S01]  /*3090*/  FMUL.FTZ R59, R68, R59 ;  /* 0x0000003b443b7220 */ /* 0x000fe20000410000 */
[----:B------:R-:W-:Y:S01]  /*30a0*/  SHF.L.U32 R120, R84, 0x10, RZ ;  /* 0x0000001054787819 */ /* 0x000fe200000006ff */
[----:B------:R-:W-:Y:S01]  /*30b0*/  FFMA.FTZ R46, R46, R47, R119 ;  /* 0x0000002f2e2e7223 */ /* 0x000fe20000010077 */
[C---:B------:R-:W-:Y:S01]  /*30c0*/  FADD.FTZ R47, -R70.reuse, R50 ;  /* 0x00000032462f7221 */ /* 0x040fe20000010100 */
[----:B------:R-:W-:Y:S01]  /*30d0*/  SHF.L.U32 R50, R19, 0x10, RZ ;  /* 0x0000001013327819 */ /* 0x000fe200000006ff */
[----:B------:R-:W-:Y:S01]  /*30e0*/  FADD.FTZ R119, -R70, R52 ;  /* 0x0000003446777221 */ /* 0x000fe20000010100 */
[C---:B------:R-:W-:Y:S01]  /*30f0*/  FMUL.FTZ R52, R68.reuse, R53 ;  /* 0x0000003544347220 */ /* 0x040fe20000410000 */
[----:B------:R-:W-:Y:S01]  /*3100*/  FMUL.FTZ R47, R68, R47 ;  /* 0x0000002f442f7220 */ /* 0x000fe20000410000 */
[----:B------:R-:W-:Y:S01]  /*3110*/  SHF.L.U32 R53, R89, 0x10, RZ ;  /* 0x0000001059357819 */ /* 0x000fe200000006ff */
[C---:B------:R-:W-:Y:S01]  /*3120*/  FADD.FTZ R61, -R70.reuse, R61 ;  /* 0x0000003d463d7221 */ /* 0x040fe20000010100 */
[C---:B------:R-:W-:Y:S01]  /*3130*/  FADD.FTZ R63, -R70.reuse, R63 ;  /* 0x0000003f463f7221 */ /* 0x040fe20000010100 */
[----:B------:R-:W-:Y:S01]  /*3140*/  FFMA.FTZ R47, R47, R48, R50 ;  /* 0x000000302f2f7223 */ /* 0x000fe20000010032 */
[----:B------:R-:W-:Y:S01]  /*3150*/  SHF.L.U32 R48, R91, 0x10, RZ ;  /* 0x000000105b307819 */ /* 0x000fe200000006ff */
[----:B------:R-:W-:Y:S01]  /*3160*/  FADD.FTZ R65, -R70, R65 ;  /* 0x0000004146417221 */ /* 0x000fe20000010100 */
[----:B------:R-:W-:Y:S01]  /*3170*/  SHF.L.U32 R50, R90, 0x10, RZ ;  /* 0x000000105a327819 */ /* 0x000fe200000006ff */
[----:B------:R-:W-:Y:S01]  /*3180*/  FADD.FTZ R67, -R70, R67 ;  /* 0x0000004346437221 */ /* 0x000fe20000010100 */
[----:B------:R-:W-:Y:S01]  /*3190*/  SHF.L.U32 R122, R101, 0x10, RZ ;  /* 0x00000010657a7819 */ /* 0x000fe200000006ff */
[----:B------:R-:W-:Y:S01]  /*31a0*/  FMUL.FTZ R65, R68, R65 ;  /* 0x0000004144417220 */ /* 0x000fe20000410000 */
[----:B------:R-:W-:Y:S01]  /*31b0*/  FADD.FTZ R73, -R70, R73 ;  /* 0x0000004946497221 */ /* 0x000fe20000010100 */
[----:B------:R-:W-:Y:S01]  /*31c0*/  FFMA.FTZ R51, R51, R48, R50 ;  /* 0x0000003033337223 */ /* 0x000fe20000010032 */
[----:B------:R-:W-:Y:S01]  /*31d0*/  FMUL.FTZ R48, R68, R119 ;  /* 0x0000007744307220 */ /* 0x000fe20000410000 */
[----:B------:R-:W-:Y:S01]  /*31e0*/  SHF.L.U32 R119, R108, 0x10, RZ ;  /* 0x000000106c777819 */ /* 0x000fe200000006ff */
[----:B------:R-:W-:Y:S01]  /*31f0*/  FMUL.FTZ R67, R68, R67 ;  /* 0x0000004344437220 */ /* 0x000fe20000410000 */
[----:B------:R-:W-:Y:S01]  /*3200*/  SHF.L.U32 R50, R107, 0x10, RZ ;  /* 0x000000106b327819 */ /* 0x000fe200000006ff */
[C---:B------:R-:W-:Y:S01]  /*3210*/  FADD.FTZ R75, -R70.reuse, R75 ;  /* 0x0000004b464b7221 */ /* 0x040fe20000010100 */
[----:B------:R-:W-:Y:S01]  /*3220*/  FADD.FTZ R77, -R70, R77 ;  /* 0x0000004d464d7221 */ /* 0x000fe20000010100 */
[----:B------:R-:W-:Y:S01]  /*3230*/  FFMA.FTZ R48, R48, R119, R121 ;  /* 0x0000007730307223 */ /* 0x000fe20000010079 */
[----:B------:R-:W-:Y:S01]  /*3240*/  SHF.L.U32 R119, R88, 0x10, RZ ;  /* 0x0000001058777819 */ /* 0x000fe200000006ff */
[----:B------:R-:W-:Y:S01]  /*3250*/  FADD.FTZ R79, -R70, R79 ;  /* 0x0000004f464f7221 */ /* 0x000fe20000010100 */
[----:B------:R-:W-:-:S02]  /*3260*/  F2FP.BF16.F32.PACK_AB R47, R51, R47 ;  /* 0x0000002f332f723e */ /* 0x000fc400000010ff */
[----:B------:R-:W-:Y:S01]  /*3270*/  F2FP.BF16.F32.PACK_AB R46, R49, R46 ;  /* 0x0000002e312e723e */ /* 0x000fe200000010ff */
[----:B------:R-:W-:Y:S01]  /*3280*/  FFMA.FTZ R52, R52, R53, R119 ;  /* 0x0000003534347223 */ /* 0x000fe20000010077 */
[----:B------:R-:W-:Y:S01]  /*3290*/  FADD.FTZ R53, -R70, R54 ;  /* 0x0000003646357221 */ /* 0x000fe20000010100 */
[----:B------:R-:W-:Y:S01]  /*32a0*/  SHF.L.U32 R54, R21, 0x10, RZ ;  /* 0x0000001015367819 */ /* 0x000fe200000006ff */
[----:B------:R-:W-:Y:S01]  /*32b0*/  IMAD.U32 R119, R86, 0x10000, RZ ;  /* 0x0001000056777824 */ /* 0x000fe200078e00ff */
[----:B------:R-:W-:Y:S01]  /*32c0*/  F2FP.BF16.F32.PACK_AB R45, R71, R45 ;  /* 0x0000002d472d723e */ /* 0x000fe200000010ff */
[----:B------:R-:W-:Y:S01]  /*32d0*/  FMUL.FTZ R53, R68, R53 ;  /* 0x0000003544357220 */ /* 0x000fe20000410000 */
[----:B------:R-:W-:Y:S02]  /*32e0*/  F2FP.BF16.F32.PACK_AB R44, R69, R44 ;  /* 0x0000002c452c723e */ /* 0x000fe400000010ff */
[----:B------:R-:W-:Y:S01]  /*32f0*/  F2FP.BF16.F32.PACK_AB R48, R52, R48 ;  /* 0x000000303430723e */ /* 0x000fe200000010ff */
[----:B------:R-:W-:Y:S01]  /*3300*/  FFMA.FTZ R53, R53, R50, R54 ;  /* 0x0000003235357223 */ /* 0x000fe20000010036 */
[----:B------:R-:W-:Y:S01]  /*3310*/  FMUL.FTZ R54, R68, R55 ;  /* 0x0000003744367220 */ /* 0x000fe20000410000 */
[----:B------:R-:W-:-:S05]  /*3320*/  SHF.L.U32 R55, R87, 0x10, RZ ;  /* 0x0000001057377819 */ /* 0x000fca00000006ff */
[----:B------:R-:W-:Y:S01]  /*3330*/  FFMA.FTZ R54, R54, R55, R119 ;  /* 0x0000003736367223 */ /* 0x000fe20000010077 */
[----:B------:R-:W-:Y:S01]  /*3340*/  FADD.FTZ R55, -R70, R56 ;  /* 0x0000003846377221 */ /* 0x000fe20000010100 */
[----:B------:R-:W-:Y:S02]  /*3350*/  SHF.L.U32 R119, R22, 0x10, RZ ;  /* 0x0000001016777819 */ /* 0x000fe400000006ff */
[----:B------:R-:W-:Y:S01]  /*3360*/  SHF.L.U32 R56, R85, 0x10, RZ ;  /* 0x0000001055387819 */ /* 0x000fe200000006ff */
[----:B------:R-:W-:Y:S01]  /*3370*/  FMUL.FTZ R50, R68, R55 ;  /* 0x0000003744327220 */ /* 0x000fe20000410000 */
[----:B------:R-:W-:Y:S02]  /*3380*/  SHF.L.U32 R55, R106, 0x10, RZ ;  /* 0x000000106a377819 */ /* 0x000fe400000006ff */
[----:B------:R-:W-:-:S03]  /*3390*/  F2FP.BF16.F32.PACK_AB R49, R54, R53 ;  /* 0x000000353631723e */ /* 0x000fc600000010ff */
[----:B------:R-:W-:Y:S01]  /*33a0*/  FFMA.FTZ R50, R50, R55, R119 ;  /* 0x0000003732327223 */ /* 0x000fe20000010077 */
[----:B------:R-:W-:Y:S01]  /*33b0*/  FMUL.FTZ R55, R68, R57 ;  /* 0x0000003944377220 */ /* 0x000fe20000410000 */
[----:B------:R-:W-:Y:S01]  /*33c0*/  FADD.FTZ R57, -R70, R58 ;  /* 0x0000003a46397221 */ /* 0x000fe20000010100 */
[----:B------:R-:W-:Y:S02]  /*33d0*/  SHF.L.U32 R58, R82, 0x10, RZ ;  /* 0x00000010523a7819 */ /* 0x000fe400000006ff */
[----:B------:R-:W-:Y:S01]  /*33e0*/  FFMA.FTZ R55, R55, R56, R120 ;  /* 0x0000003837377223 */ /* 0x000fe20000010078 */
[----:B------:R-:W-:Y:S01]  /*33f0*/  SHF.L.U32 R120, R105, 0x10, RZ ;  /* 0x0000001069787819 */ /* 0x000fe200000006ff */
[----:B------:R-:W-:Y:S01]  /*3400*/  FMUL.FTZ R57, R68, R57 ;  /* 0x0000003944397220 */ /* 0x000fe20000410000 */
[----:B------:R-:W-:Y:S02]  /*3410*/  SHF.L.U32 R56, R23, 0x10, RZ ;  /* 0x0000001017387819 */ /* 0x000fe400000006ff */
[----:B------:R-:W-:-:S03]  /*3420*/  F2FP.BF16.F32.PACK_AB R50, R55, R50 ;  /* 0x000000323732723e */ /* 0x000fc600000010ff */
[----:B------:R-:W-:Y:S01]  /*3430*/  FFMA.FTZ R120, R57, R120, R56 ;  /* 0x0000007839787223 */ /* 0x000fe20000010038 */
[----:B------:R-:W-:Y:S01]  /*3440*/  SHF.L.U32 R56, R83, 0x10, RZ ;  /* 0x0000001053387819 */ /* 0x000fe200000006ff */
[----:B------:R-:W-:Y:S01]  /*3450*/  FADD.FTZ R57, -R70, R60 ;  /* 0x0000003c46397221 */ /* 0x000fe20000010100 */
[----:B------:R-:W-:-:S03]  /*3460*/  SHF.L.U32 R60, R80, 0x10, RZ ;  /* 0x00000010503c7819 */ /* 0x000fc600000006ff */
[----:B------:R-:W-:Y:S01]  /*3470*/  FFMA.FTZ R121, R59, R56, R58 ;  /* 0x000000383b797223 */ /* 0x000fe2000001003a */
[----:B------:R-:W-:Y:S01]  /*3480*/  FMUL.FTZ R56, R68, R57 ;  /* 0x0000003944387220 */ /* 0x000fe20000410000 */
[----:B------:R-:W-:Y:S02]  /*3490*/  SHF.L.U32 R57, R104, 0x10, RZ ;  /* 0x0000001068397819 */ /* 0x000fe400000006ff */
[----:B------:R-:W-:Y:S02]  /*34a0*/  SHF.L.U32 R59, R24, 0x10, RZ ;  /* 0x00000010183b7819 */ /* 0x000fe400000006ff */
[----:B------:R-:W-:Y:S02]  /*34b0*/  SHF.L.U32 R58, R81, 0x10, RZ ;  /* 0x00000010513a7819 */ /* 0x000fe400000006ff */
[----:B------:R-:W-:Y:S01]  /*34c0*/  F2FP.BF16.F32.PACK_AB R51, R121, R120 ;  /* 0x000000787933723e */ /* 0x000fe200000010ff */
[----:B------:R-:W-:Y:S01]  /*34d0*/  FFMA.FTZ R56, R56, R57, R59 ;  /* 0x0000003938387223 */ /* 0x000fe2000001003b */
[----:B------:R-:W-:Y:S01]  /*34e0*/  FMUL.FTZ R57, R68, R61 ;  /* 0x0000003d44397220 */ /* 0x000fe20000410000 */
[----:B------:R-:W-:Y:S01]  /*34f0*/  FADD.FTZ R59, -R70, R62 ;  /* 0x0000003e463b7221 */ /* 0x000fe20000010100 */
[----:B------:R-:W-:-:S02]  /*3500*/  SHF.L.U32 R61, R25, 0x10, RZ ;  /* 0x00000010193d7819 */ /* 0x000fc400000006ff */
[----:B------:R-:W-:Y:S01]  /*3510*/  FFMA.FTZ R57, R57, R58, R60 ;  /* 0x0000003a39397223 */ /* 0x000fe2000001003c */
[----:B------:R-:W-:Y:S01]  /*3520*/  FMUL.FTZ R58, R68, R59 ;  /* 0x0000003b443a7220 */ /* 0x000fe20000410000 */
[----:B------:R-:W-:Y:S01]  /*3530*/  IMAD.U32 R59, R103, 0x10000, RZ ;  /* 0x00010000673b7824 */ /* 0x000fe200078e00ff */
[----:B------:R-:W-:Y:S02]  /*3540*/  SHF.L.U32 R60, R15, 0x10, RZ ;  /* 0x000000100f3c7819 */ /* 0x000fe400000006ff */
[----:B------:R-:W-:Y:S01]  /*3550*/  SHF.L.U32 R62, R14, 0x10, RZ ;  /* 0x000000100e3e7819 */ /* 0x000fe200000006ff */
[----:B------:R-:W-:Y:S01]  /*3560*/  FFMA.FTZ R58, R58, R59, R61 ;  /* 0x0000003b3a3a7223 */ /* 0x000fe2000001003d */
[----:B------:R-:W-:Y:S01]  /*3570*/  FMUL.FTZ R59, R68, R63 ;  /* 0x0000003f443b7220 */ /* 0x000fe20000410000 */
[----:B------:R-:W-:Y:S01]  /*3580*/  FADD.FTZ R61, -R70, R64 ;  /* 0x00000040463d7221 */ /* 0x000fe20000010100 */
[----:B------:R-:W-:Y:S01]  /*3590*/  SHF.L.U32 R64, R102, 0x10, RZ ;  /* 0x0000001066407819 */ /* 0x000fe200000006ff */
[----:B------:R-:W-:Y:S01]  /*35a0*/  FMUL.FTZ R63, R68, R73 ;  /* 0x00000049443f7220 */ /* 0x000fe20000410000 */
[----:B------:R-:W-:Y:S01]  /*35b0*/  FFMA.FTZ R59, R59, R60, R62 ;  /* 0x0000003c3b3b7223 */ /* 0x000fe2000001003e */
[----:B------:R-:W-:Y:S01]  /*35c0*/  SHF.L.U32 R60, R26, 0x10, RZ ;  /* 0x000000101a3c7819 */ /* 0x000fe200000006ff */
[----:B------:R-:W-:Y:S01]  /*35d0*/  FMUL.FTZ R61, R68, R61 ;  /* 0x0000003d443d7220 */ /* 0x000fe20000410000 */
[----:B------:R-:W-:-:S02]  /*35e0*/  SHF.L.U32 R62, R12, 0x10, RZ ;  /* 0x000000100c3e7819 */ /* 0x000fc400000006ff */
[----:B------:R-:W-:Y:S01]  /*35f0*/  SHF.L.U32 R73, R4, 0x10, RZ ;  /* 0x0000001004497819 */ /* 0x000fe200000006ff */
[----:B------:R-:W-:Y:S01]  /*3600*/  FFMA.FTZ R64, R61, R64, R60 ;  /* 0x000000403d407223 */ /* 0x000fe2000001003c */
[----:B------:R-:W-:Y:S01]  /*3610*/  SHF.L.U32 R60, R13, 0x10, RZ ;  /* 0x000000100d3c7819 */ /* 0x000fe200000006ff */
[----:B------:R-:W-:Y:S01]  /*3620*/  FADD.FTZ R61, -R70, R66 ;  /* 0x00000042463d7221 */ /* 0x000fe20000010100 */
[----:B------:R-:W-:Y:S02]  /*3630*/  SHF.L.U32 R66, R8, 0x10, RZ ;  /* 0x0000001008427819 */ /* 0x000fe400000006ff */
[----:B------:R-:W-:Y:S01]  /*3640*/  F2FP.BF16.F32.PACK_AB R53, R59, R58 ;  /* 0x0000003a3b35723e */ /* 0x000fe200000010ff */
[----:B------:R-:W-:Y:S01]  /*3650*/  FFMA.FTZ R119, R65, R60, R62 ;  /* 0x0000003c41777223 */ /* 0x000fe2000001003e */
[----:B------:R-:W-:Y:S01]  /*3660*/  SHF.L.U32 R60, R27, 0x10, RZ ;  /* 0x000000101b3c7819 */ /* 0x000fe200000006ff */
[----:B------:R-:W-:Y:S01]  /*3670*/  FMUL.FTZ R61, R68, R61 ;  /* 0x0000003d443d7220 */ /* 0x000fe20000410000 */
[----:B------:R-:W-:-:S02]  /*3680*/  SHF.L.U32 R62, R10, 0x10, RZ ;  /* 0x000000100a3e7819 */ /* 0x000fc400000006ff */
[----:B------:R-:W-:Y:S01]  /*3690*/  F2FP.BF16.F32.PACK_AB R54, R119, R64 ;  /* 0x000000407736723e */ /* 0x000fe200000010ff */
        /* <DEDUP_REMOVED lines=8> */
[----:B------:R-:W-:Y:S01]  /*3720*/  IMAD.U32 R60, R28, 0x10000, RZ ;  /* 0x000100001c3c7824 */ /* 0x000fe200078e00ff */
[----:B------:R-:W-:-:S02]  /*3730*/  SHF.L.U32 R67, R6, 0x10, RZ ;  /* 0x0000001006437819 */ /* 0x000fc400000006ff */
[----:B------:R-:W-:Y:S01]  /*3740*/  F2FP.BF16.F32.PACK_AB R55, R123, R122 ;  /* 0x0000007a7b37723e */ /* 0x000fe200000010ff */
[----:B------:R-:W-:Y:S01]  /*3750*/  FFMA.FTZ R62, R61, R62, R60 ;  /* 0x0000003e3d3e7223 */ /* 0x000fe2000001003c */
[----:B------:R-:W-:Y:S01]  /*3760*/  SHF.L.U32 R60, R9, 0x10, RZ ;  /* 0x00000010093c7819 */ /* 0x000fe200000006ff */
[----:B------:R-:W-:-:S04]  /*3770*/  FADD.FTZ R61, -R70, R74 ;  /* 0x0000004a463d7221 */ /* 0x000fc80000010100 */
[----:B------:R-:W-:Y:S01]  /*3780*/  FFMA.FTZ R63, R63, R60, R66 ;  /* 0x0000003c3f3f7223 */ /* 0x000fe20000010042 */
[----:B------:R-:W-:Y:S01]  /*3790*/  SHF.L.U32 R60, R99, 0x10, RZ ;  /* 0x00000010633c7819 */ /* 0x000fe200000006ff */
[----:B------:R-:W-:Y:S01]  /*37a0*/  FMUL.FTZ R61, R68, R61 ;  /* 0x0000003d443d7220 */ /* 0x000fe20000410000 */
[----:B------:R-:W-:Y:S02]  /*37b0*/  SHF.L.U32 R66, R29, 0x10, RZ ;  /* 0x000000101d427819 */ /* 0x000fe400000006ff */
[----:B------:R-:W-:-:S03]  /*37c0*/  F2FP.BF16.F32.PACK_AB R56, R63, R62 ;  /* 0x0000003e3f38723e */ /* 0x000fc600000010ff */
[----:B------:R-:W-:Y:S01]  /*37d0*/  FFMA.FTZ R65, R61, R60, R66 ;  /* 0x0000003c3d417223 */ /* 0x000fe20000010042 */
[----:B------:R-:W-:Y:S01]  /*37e0*/  SHF.L.U32 R61, R7, 0x10, RZ ;  /* 0x00000010073d7819 */ /* 0x000fe200000006ff */
[----:B------:R-:W-:Y:S01]  /*37f0*/  FMUL.FTZ R66, R68, R75 ;  /* 0x0000004b44427220 */ /* 0x000fe20000410000 */
[----:B------:R-:W-:Y:S02]  /*3800*/  SHF.L.U32 R60, R98, 0x10, RZ ;  /* 0x00000010623c7819 */ /* 0x000fe400000006ff */
[----:B------:R-:W-:Y:S01]  /*3810*/  SHF.L.U32 R75, R2, 0x10, RZ ;  /* 0x00000010024b7819 */ /* 0x000fe200000006ff */
[----:B------:R-:W-:Y:S01]  /*3820*/  FFMA.FTZ R66, R66, R61, R67 ;  /* 0x0000003d42427223 */ /* 0x000fe20000010043 */
[----:B------:R-:W-:-:S04]  /*3830*/  FADD.FTZ R61, -R70, R76 ;  /* 0x0000004c463d7221 */ /* 0x000fc80000010100 */
[----:B------:R-:W-:Y:S01]  /*3840*/  FMUL.FTZ R61, R68, R61 ;  /* 0x0000003d443d7220 */ /* 0x000fe20000410000 */
[----:B------:R-:W-:-:S03]  /*3850*/  F2FP.BF16.F32.PACK_AB R57, R66, R65 ;  /* 0x000000414239723e */ /* 0x000fc600000010ff */
[----:B------:R-:W-:Y:S01]  /*3860*/  FFMA.FTZ R67, R61, R60, R72 ;  /* 0x0000003c3d437223 */ /* 0x000fe20000010048 */
[----:B------:R-:W-:Y:S01]  /*3870*/  SHF.L.U32 R61, R5, 0x10, RZ ;  /* 0x00000010053d7819 */ /* 0x000fe200000006ff */
[----:B------:R-:W-:Y:S01]  /*3880*/  FMUL.FTZ R72, R68, R77 ;  /* 0x0000004d44487220 */ /* 0x000fe20000410000 */
[----:B------:R-:W-:Y:S01]  /*3890*/  SHF.L.U32 R60, R0, 0x10, RZ ;  /* 0x00000010003c7819 */ /* 0x000fe200000006ff */
[----:B------:R-:W0:Y:S02]  /*38a0*/  @!P1 LDC.64 R76, c[0x0][0x3c8] ;  /* 0x0000f200ff4c9b82 */ /* 0x000e240000000a00 */
[----:B------:R-:W-:Y:S01]  /*38b0*/  FFMA.FTZ R72, R72, R61, R73 ;  /* 0x0000003d48487223 */ /* 0x000fe20000010049 */
[----:B------:R-:W-:Y:S01]  /*38c0*/  FADD.FTZ R61, -R70, R78 ;  /* 0x0000004e463d7221 */ /* 0x000fe20000010100 */
[----:B------:R-:W-:-:S03]  /*38d0*/  SHF.L.U32 R70, R31, 0x10, RZ ;  /* 0x000000101f467819 */ /* 0x000fc600000006ff */
[----:B------:R-:W-:Y:S01]  /*38e0*/  FMUL.FTZ R61, R68, R61 ;  /* 0x0000003d443d7220 */ /* 0x000fe20000410000 */
[----:B------:R-:W-:-:S03]  /*38f0*/  F2FP.BF16.F32.PACK_AB R58, R72, R67 ;  /* 0x00000043483a723e */ /* 0x000fc600000010ff */
[----:B------:R-:W-:Y:S01]  /*3900*/  FFMA.FTZ R73, R61, R60, R70 ;  /* 0x0000003c3d497223 */ /* 0x000fe20000010046 */
[----:B------:R-:W-:Y:S02]  /*3910*/  IMAD.U32 R61, R3, 0x10000, RZ ;  /* 0x00010000033d7824 */ /* 0x000fe400078e00ff */
[----:B------:R-:W-:Y:S01]  /*3920*/  FMUL.FTZ R70, R68, R79 ;  /* 0x0000004f44467220 */ /* 0x000fe20000410000 */
[----:B-1----:R-:W-:-:S04]  /*3930*/  IMAD.WIDE.U32 R78, R116, 0x10, R124 ;  /* 0x00000010744e7825 */ /* 0x002fc800078e007c */
[----:B------:R-:W-:Y:S01]  /*3940*/  FFMA.FTZ R70, R70, R61, R75 ;  /* 0x0000003d46467223 */ /* 0x000fe2000001004b */
[--C-:B------:R-:W-:Y:S01]  /*3950*/  IMAD.WIDE.U32 R74, R115, 0x10, R124.reuse ;  /* 0x00000010734a7825 */ /* 0x100fe200078e007c */
[----:B------:R-:W1:Y:S03]  /*3960*/  LDC.64 R60, c[0x0][0x380] ;  /* 0x0000e000ff3c7b82 */ /* 0x000e660000000a00 */
[----:B------:R-:W-:Y:S01]  /*3970*/  IMAD.WIDE.U32 R116, R117, 0x10, R124 ;  /* 0x0000001075747825 */ /* 0x000fe200078e007c */
[----:B------:R-:W-:-:S03]  /*3980*/  F2FP.BF16.F32.PACK_AB R59, R70, R73 ;  /* 0x00000049463b723e */ /* 0x000fc600000010ff */
[----:B0-----:R-:W-:-:S04]  /*3990*/  @!P1 IMAD.WIDE R76, R113, 0x4, R76 ;  /* 0x00000004714c9825 */ /* 0x001fc800078e024c */
[----:B------:R-:W-:Y:S01]  /*39a0*/  IMAD.WIDE.U32 R124, R118, 0x10, R124 ;  /* 0x00000010767c7825 */ /* 0x000fe200078e007c */
[----:B------:R0:W-:Y:S04]  /*39b0*/  @!P1 STG.E desc[UR6][R76.64], R68 ;  /* 0x000000444c009986 */ /* 0x0001e8000c101906 */
[----:B------:R0:W-:Y:S04]  /*39c0*/  STG.E.128 desc[UR6][R74.64], R44 ;  /* 0x0000002c4a007986 */ /* 0x0001e8000c101d06 */
[----:B------:R0:W-:Y:S04]  /*39d0*/  STG.E.128 desc[UR6][R78.64], R48 ;  /* 0x000000304e007986 */ /* 0x0001e8000c101d06 */
[----:B------:R0:W-:Y:S01]  /*39e0*/  STG.E.128 desc[UR6][R116.64], R52 ;  /* 0x0000003474007986 */ /* 0x0001e2000c101d06 */
[----:B-1----:R-:W-:-:S03]  /*39f0*/  LEA R113, R60, R113, 0x2 ;  /* 0x000000713c717211 */ /* 0x002fc600078e10ff */
[----:B------:R0:W-:Y:S01]  /*3a00*/  STG.E.128 desc[UR6][R124.64], R56 ;  /* 0x000000387c007986 */ /* 0x0001e2000c101d06 */
[----:B------:R-:W-:-:S13]  /*3a10*/  ISETP.GE.AND P1, PT, R113, R61, PT ;  /* 0x0000003d7100720c */ /* 0x000fda0003f26270 */
[----:B------:R-:W-:Y:S05]  /*3a20*/  @!P1 BRA `(.L_x_6884) ;  /* 0xffffffcc001c9947 */ /* 0x000fea000383ffff */
[----:B------:R-:W-:Y:S05]  /*3a30*/  EXIT ;  /* 0x000000000000794d */ /* 0x000fea0003800000 */
.L_x_6883:
[----:B------:R-:W-:Y:S01]  /*3a40*/  HFMA2 R119, -RZ, RZ, 0, 5.9604644775390625e-08 ;  /* 0x00000001ff777431 */ /* 0x000fe200000001ff */
[----:B------:R-:W-:Y:S01]  /*3a50*/  BSSY B0, `(.L_x_6885) ;  /* 0x0000007000007945 */ /* 0x000fe20003800000 */
[----:B------:R-:W-:Y:S02]  /*3a60*/  MOV R122, R69 ;  /* 0x00000045007a7202 */ /* 0x000fe40000000f00 */
[----:B------:R-:W-:Y:S02]  /*3a70*/  MOV R120, 0x1f ;  /* 0x0000001f00787802 */ /* 0x000fe40000000f00 */
[----:B------:R-:W-:-:S07]  /*3a80*/  MOV R71, 0xffffffff ;  /* 0xffffffff00477802 */ /* 0x000fce0000000f00 */
[----:B----4-:R-:W-:Y:S05]  /*3a90*/  WARPSYNC.COLLECTIVE R71, `(.L_x_6886) ;  /* 0x0000000047087348 */ /* 0x010fea0003c00000 */
[----:B------:R0:W1:Y:S02]  /*3aa0*/  SHFL.BFLY P2, R68, R122, R119, R120 ;  /* 0x0c0000777a447389 */ /* 0x0000640000040078 */
[----:B01--4-:R-:W-:Y:S05]  /*3ab0*/  ENDCOLLECTIVE ;  /* 0x000000000000791b */ /* 0x013fea0003800000 */
.L_x_6886:
[----:B------:R-:W-:Y:S05]  /*3ac0*/  BSYNC B0 ;  /* 0x0000000000007941 */ /* 0x000fea0003800000 */
.L_x_6885:
        /* <DEDUP_REMOVED lines=9> */
.L_x_6887:
[----:B------:R-:W-:Y:S02]  /*3b60*/  HFMA2 R119, -RZ, RZ, 0, 2.384185791015625e-07 ;  /* 0x00000004ff777431 */ /* 0x000fe400000001ff */
[----:B------:R-:W-:-:S07]  /*3b70*/  FADD.FTZ R122, R121, R68 ;  /* 0x00000044797a7221 */ /* 0x000fce0000010000 */
[----:B------:R-:W-:Y:S05]  /*3b80*/  WARPSYNC.COLLECTIVE R71, `(.L_x_6888) ;  /* 0x0000000047087348 */ /* 0x000fea0003c00000 */
[----:B------:R0:W1:Y:S02]  /*3b90*/  SHFL.BFLY P2, R68, R122, R119, R120 ;  /* 0x0c0000777a447389 */ /* 0x0000640000040078 */
[----:B01----:R-:W-:Y:S05]  /*3ba0*/  ENDCOLLECTIVE ;  /* 0x000000000000791b */ /* 0x003fea0003800000 */
.L_x_6888:
[----:B------:R-:W-:Y:S02]  /*3bb0*/  IMAD.MOV.U32 R119, RZ, RZ, 0x8 ;  /* 0x00000008ff777424 */ /* 0x000fe400078e00ff */
[----:B------:R-:W-:-:S05]  /*3bc0*/  FADD.FTZ R123, R122, R68 ;  /* 0x000000447a7b7221 */ /* 0x000fca0000010000 */
[----:B------:R-:W-:-:S07]  /*3bd0*/  MOV R122, R123 ;  /* 0x0000007b007a7202 */ /* 0x000fce0000000f00 */
[----:B------:R-:W-:Y:S05]  /*3be0*/  WARPSYNC.COLLECTIVE R71, `(.L_x_6889) ;  /* 0x0000000047087348 */ /* 0x000fea0003c00000 */
[----:B------:R0:W1:Y:S02]  /*3bf0*/  SHFL.BFLY P2, R68, R122, R119, R120 ;  /* 0x0c0000777a447389 */ /* 0x0000640000040078 */
[----:B01----:R-:W-:Y:S05]  /*3c00*/  ENDCOLLECTIVE ;  /* 0x000000000000791b */ /* 0x003fea0003800000 */
.L_x_6889:
[----:B------:R-:W-:Y:S02]  /*3c10*/  HFMA2 R119, -RZ, RZ, 0, 9.5367431640625e-07 ;  /* 0x00000010ff777431 */ /* 0x000fe400000001ff */
[----:B------:R-:W-:-:S05]  /*3c20*/  FADD.FTZ R124, R123, R68 ;  /* 0x000000447b7c7221 */ /* 0x000fca0000010000 */
[----:B------:R-:W-:-:S07]  /*3c30*/  MOV R122, R124 ;  /* 0x0000007c007a7202 */ /* 0x000fce0000000f00 */
[----:B------:R-:W-:Y:S05]  /*3c40*/  WARPSYNC.COLLECTIVE R71, `(.L_x_6890) ;  /* 0x0000000047087348 */ /* 0x000fea0003c00000 */
[----:B------:R0:W1:Y:S02]  /*3c50*/  SHFL.BFLY P2, R68, R122, R119, R120 ;  /* 0x0c0000777a447389 */ /* 0x0000640000040078 */
[----:B01----:R-:W-:Y:S05]  /*3c60*/  ENDCOLLECTIVE ;  /* 0x000000000000791b */ /* 0x003fea0003800000 */
.L_x_6890:
        /* <DEDUP_REMOVED lines=72> */
.L_x_6891:
[----:B------:R-:W-:Y:S02]  /*40f0*/  HFMA2 R119, -RZ, RZ, 0, 1.1920928955078125e-07 ;  /* 0x00000002ff777431 */ /* 0x000fe400000001ff */
[----:B------:R-:W-:-:S07]  /*4100*/  FADD.FTZ R122, R121, R68 ;  /* 0x00000044797a7221 */ /* 0x000fce0000010000 */
[----:B------:R-:W-:Y:S05]  /*4110*/  WARPSYNC.COLLECTIVE R71, `(.L_x_6892) ;  /* 0x0000000047087348 */ /* 0x000fea0003c00000 */
[----:B------:R0:W1:Y:S02]  /*4120*/  SHFL.BFLY P2, R68, R122, R119, R120 ;  /* 0x0c0000777a447389 */ /* 0x0000640000040078 */
[----:B01----:R-:W-:Y:S05]  /*4130*/  ENDCOLLECTIVE ;  /* 0x000000000000791b */ /* 0x003fea0003800000 */
.L_x_6892:
[----:B------:R-:W-:Y:S02]  /*4140*/  HFMA2 R119, -RZ, RZ, 0, 2.384185791015625e-07 ;  /* 0x00000004ff777431 */ /* 0x000fe400000001ff */
[----:B------:R-:W-:-:S05]  /*4150*/  FADD.FTZ R123, R122, R68 ;  /* 0x000000447a7b7221 */ /* 0x000fca0000010000 */
[----:B------:R-:W-:-:S07]  /*4160*/  MOV R122, R123 ;  /* 0x0000007b007a7202 */ /* 0x000fce0000000f00 */
[----:B------:R-:W-:Y:S05]  /*4170*/  WARPSYNC.COLLECTIVE R71, `(.L_x_6893) ;  /* 0x0000000047087348 */ /* 0x000fea0003c00000 */
[----:B------:R0:W1:Y:S02]  /*4180*/  SHFL.BFLY P2, R68, R122, R119, R120 ;  /* 0x0c0000777a447389 */ /* 0x0000640000040078 */
[----:B01----:R-:W-:Y:S05]  /*4190*/  ENDCOLLECTIVE ;  /* 0x000000000000791b */ /* 0x003fea0003800000 */
.L_x_6893:
[----:B------:R-:W-:Y:S02]  /*41a0*/  HFMA2 R119, -RZ, RZ, 0, 4.76837158203125e-07 ;  /* 0x00000008ff777431 */ /* 0x000fe400000001ff */
[----:B------:R-:W-:-:S05]  /*41b0*/  FADD.FTZ R124, R123, R68 ;  /* 0x000000447b7c7221 */ /* 0x000fca0000010000 */
[----:B------:R-:W-:-:S07]  /*41c0*/  MOV R122, R124 ;  /* 0x0000007c007a7202 */ /* 0x000fce0000000f00 */
[----:B------:R-:W-:Y:S05]  /*41d0*/  WARPSYNC.COLLECTIVE R71, `(.L_x_6894) ;  /* 0x0000000047087348 */ /* 0x000fea0003c00000 */
[----:B------:R0:W1:Y:S02]  /*41e0*/  SHFL.BFLY P2, R68, R122, R119, R120 ;  /* 0x0c0000777a447389 */ /* 0x0000640000040078 */
[----:B01----:R-:W-:Y:S05]  /*41f0*/  ENDCOLLECTIVE ;  /* 0x000000000000791b */ /* 0x003fea0003800000 */
.L_x_6894:
[----:B------:R-:W-:Y:S02]  /*4200*/  HFMA2 R119, -RZ, RZ, 0, 9.5367431640625e-07 ;  /* 0x00000010ff777431 */ /* 0x000fe400000001ff */
[----:B------:R-:W-:-:S05]  /*4210*/  FADD.FTZ R125, R124, R68 ;  /* 0x000000447c7d7221 */ /* 0x000fca0000010000 */
[----:B------:R-:W-:-:S07]  /*4220*/  MOV R122, R125 ;  /* 0x0000007d007a7202 */ /* 0x000fce0000000f00 */
[----:B------:R-:W-:Y:S05]  /*4230*/  WARPSYNC.COLLECTIVE R71, `(.L_x_6895) ;  /* 0x0000000047087348 */ /* 0x000fea0003c00000 */
[----:B------:R0:W1:Y:S02]  /*4240*/  SHFL.BFLY P2, R68, R122, R119, R120 ;  /* 0x0c0000777a447389 */ /* 0x0000640000040078 */
[----:B01----:R-:W-:Y:S05]  /*4250*/  ENDCOLLECTIVE ;  /* 0x000000000000791b */ /* 0x003fea0003800000 */
.L_x_6895:
[----:B------:R-:W-:Y:S05]  /*4260*/  BRA `(.L_x_6896) ;  /* 0xffffffe800c47947 */ /* 0x000fea000383ffff */
.L_x_6897:
        /* <DEDUP_REMOVED lines=9> */
.L_x_22697:


//--------------------- .text._ZN10layer_norm31ln_parallel_residual_fwd_kernelINS_13Kernel_traitsI13__nv_bfloat16S2_fS2_fjLj1024ELj1ELj4ELj1ELj16ENS_18Kernel_traits_baseILj1024ES2_S2_fS2_fjLj128EEEEELb1ELb0ELb0EEEvNS_9FwdParamsE --------------------------
	.section	.text._ZN10layer_norm31ln_parallel_residual_fwd_kernelINS_13Kernel_traitsI13__nv_bfloat16S2_fS2_fjLj1024ELj1ELj4ELj1ELj16ENS_18Kernel_traits_baseILj1024ES2_S2_fS2_fjLj128EEEEELb1ELb0ELb0EEEvNS_9FwdParamsE,"ax",@progbits
	.align	128
        .global         _ZN10layer_norm31ln_parallel_residual_fwd_kernelINS_13Kernel_traitsI13__nv_bfloat16S2_fS2_fjLj1024ELj1ELj4ELj1ELj16ENS_18Kernel_traits_baseILj1024ES2_S2_fS2_fjLj128EEEEELb1ELb0ELb0EEEvNS_9FwdParamsE
        .type           _ZN10layer_norm31ln_parallel_residual_fwd_kernelINS_13Kernel_traitsI13__nv_bfloat16S2_fS2_fjLj1024ELj1ELj4ELj1ELj16ENS_18Kernel_traits_baseILj1024ES2_S2_fS2_fjLj128EEEEELb1ELb0ELb0EEEvNS_9FwdParamsE,@function
        .size           _ZN10layer_norm31ln_parallel_residual_fwd_kernelINS_13Kernel_traitsI13__nv_bfloat16S2_fS2_fjLj1024ELj1ELj4ELj1ELj16ENS_18Kernel_traits_baseILj1024ES2_S2_fS2_fjLj128EEEEELb1ELb0ELb0EEEvNS_9FwdParamsE,(.L_x_22698 - _ZN10layer_norm31ln_parallel_residual_fwd_kernelINS_13Kernel_traitsI13__nv_bfloat16S2_fS2_fjLj1024ELj1ELj4ELj1ELj16ENS_18Kernel_traits_baseILj1024ES2_S2_fS2_fjLj128EEEEELb1ELb0ELb0EEEvNS_9FwdParamsE)
        .other          _ZN10layer_norm31ln_parallel_residual_fwd_kernelINS_13Kernel_traitsI13__nv_bfloat16S2_fS2_fjLj1024ELj1ELj4ELj1ELj16ENS_18Kernel_traits_baseILj1024ES2_S2_fS2_fjLj128EEEEELb1ELb0ELb0EEEvNS_9FwdParamsE,@"STO_CUDA_ENTRY STV_DEFAULT"
_ZN10layer_norm31ln_parallel_residual_fwd_kernelINS_13Kernel_traitsI13__nv_bfloat16S2_fS2_fjLj1024ELj1ELj4ELj1ELj16ENS_18Kernel_traits_baseILj1024ES2_S2_fS2_fjLj128EEEEELb1ELb0ELb0EEEvNS_9FwdParamsE:
.text._ZN10layer_norm31ln_parallel_residual_fwd_kernelINS_13Kernel_traitsI13__nv_bfloat16S2_fS2_fjLj1024ELj1ELj4ELj1ELj16ENS_18Kernel_traits_baseILj1024ES2_S2_fS2_fjLj128EEEEELb1ELb0ELb0EEEvNS_9FwdParamsE:
        /* <DEDUP_REMOVED lines=22> */
[----:B-1----:R-:W-:Y:S01]  /*0160*/  USHF.L.U32 UR4, UR5, 0x2, URZ ;  /* 0x0000000205047899 */ /* 0x002fe200080006ff */
[----:B--2---:R-:W-:Y:S01]  /*0170*/  @P0 R2UR UR6, R2 ;  /* 0x00000000020602ca */ /* 0x004fe200000e0000 */
[----:B---3--:R-:W-:Y:S01]  /*0180*/  IMAD R2, R7, UR5, R6 ;  /* 0x0000000507027c24 */ /* 0x008fe2000f8e0206 */
[----:B------:R-:W-:Y:S02]  /*0190*/  @P0 R2UR UR7, R3 ;  /* 0x00000000030702ca */ /* 0x000fe400000e0000 */
[----:B0-----:R-:W-:Y:S02]  /*01a0*/  @P0 IADD3 R10, P1, PT, R4, R9, RZ ;  /* 0x00000009040a0210 */ /* 0x001fe40007f3e0ff */
[----:B------:R-:W-:-:S02]  /*01b0*/  LOP3.LUT R3, R6, 0x1f, RZ, 0xc, !PT ;  /* 0x0000001f06037812 */ /* 0x000fc400078e0cff */
[----:B------:R-:W-:Y:S01]  /*01c0*/  SHF.R.U32.HI R4, RZ, 0x5, R6 ;  /* 0x00000005ff047819 */ /* 0x000fe20000011606 */
[----:B------:R-:W-:Y:S01]  /*01d0*/  @P0 IMAD.X R11, RZ, RZ, R5, P1 ;  /* 0x000000ffff0b0224 */ /* 0x000fe200008e0605 */
[----:B------:R-:W-:Y:S02]  /*01e0*/  LEA.HI.SX32 R0, R0, R3, 0x1d ;  /* 0x0000000300007211 */ /* 0x000fe400078feaff */
[----:B------:R-:W-:Y:S01]  /*01f0*/  LOP3.LUT R3, R6, 0x1f, RZ, 0xc0, !PT ;  /* 0x0000001f06037812 */ /* 0x000fe200078ec0ff */
[----:B------:R-:W-:Y:S01]  /*0200*/  UIADD3 UR15, UPT, UPT, UR6, -0x61c88647, URZ ;  /* 0x9e3779b9060f7890 */ /* 0x000fe2000fffe0ff */
[----:B------:R-:W-:Y:S01]  /*0210*/  LOP3.LUT R4, R4, UR4, RZ, 0xfc, !PT ;  /* 0x0000000404047c12 */ /* 0x000fe2000f8efcff */
[----:B------:R-:W-:Y:S01]  /*0220*/  UIADD3 UR16, UPT, UPT, UR7, -0x4498517b, URZ ;  /* 0xbb67ae8507107890 */ /* 0x000fe2000fffe0ff */
[--C-:B------:R-:W-:Y:S01]  /*0230*/  SHF.R.U64 R5, R10, 0x2, R11.reuse ;  /* 0x000000020a057819 */ /* 0x100fe2000000120b */
        /* <DEDUP_REMOVED lines=49> */
[----:B------:R-:W-:Y:S02]  /*0550*/  CS2R R60, SRZ ;  /* 0x00000000003c7805 */ /* 0x000fe4000001ff00 */
        /* <DEDUP_REMOVED lines=11> */
[----:B------:R-:W-:-:S02]  /*0610*/  @P2 IMAD.MOV.U32 R63, RZ, RZ, RZ ;  /* 0x000000ffff3f2224 */ /* 0x000fc400078e00ff */
[----:B------:R-:W-:Y:S01]  /*0620*/  @P2 VIADD R7, R7, 0x20 ;  /* 0x0000002007072836 */ /* 0x000fe20000000000 */
        /* <DEDUP_REMOVED lines=10> */
[----:B------:R-:W-:Y:S01]  /*06d0*/  CS2R R60, SRZ ;  /* 0x00000000003c7805 */ /* 0x000fe2000001ff00 */
[----:B------:R-:W-:Y:S01]  /*06e0*/  IMAD.MOV.U32 R66, RZ, RZ, RZ ;  /* 0x000000ffff427224 */ /* 0x000fe200078e00ff */
        /* <DEDUP_REMOVED lines=12> */
.L_x_6900:
        /* <DEDUP_REMOVED lines=39> */
[----:B------:R-:W-:Y:S01]  /*0a20*/  CS2R R68, SRZ ;  /* 0x0000000000447805 */ /* 0x000fe2000001ff00 */
[----:B------:R-:W-:Y:S01]  /*0a30*/  @P0 IMAD.MOV.U32 R71, RZ, RZ, RZ ;  /* 0x000000ffff470224 */ /* 0x000fe200078e00ff */
[----:B------:R-:W-:Y:S01]  /*0a40*/  @P1 MOV R67, RZ ;  /* 0x000000ff00431202 */ /* 0x000fe20000000f00 */
[----:B------:R-:W-:-:S02]  /*0a50*/  @P2 IMAD.MOV.U32 R63, RZ, RZ, RZ ;  /* 0x000000ffff3f2224 */ /* 0x000fc400078e00ff */
        /* <DEDUP_REMOVED lines=16> */
[----:B------:R-:W-:Y:S01]  /*0b60*/  CS2R R64, SRZ ;  /* 0x0000000000407805 */ /* 0x000fe2000001ff00 */
[----:B------:R-:W-:Y:S01]  /*0b70*/  IMAD.MOV.U32 R70, RZ, RZ, RZ ;  /* 0x000000ffff467224 */ /* 0x000fe200078e00ff */
[----:B------:R-:W-:Y:S01]  /*0b80*/  CS2R R68, SRZ ;  /* 0x0000000000447805 */ /* 0x000fe2000001ff00 */
[----:B------:R-:W-:Y:S06]  /*0b90*/  BRA `(.L_x_6901) ;  /* 0x0000000400d47947 */ /* 0x000fec0003800000 */
.L_x_6899:
        /* <DEDUP_REMOVED lines=62> */
.L_x_6902:
[C---:B------:R-:W-:Y:S01]  /*0f80*/  ISETP.GE.U32.AND P1, PT, R0.reuse, 0x40, PT ;  /* 0x000000400000780c */ /* 0x040fe20003f26070 */
[----:B------:R-:W0:Y:S01]  /*0f90*/  LDC.64 R8, c[0x0][0x3d0] ;  /* 0x0000f400ff087b82 */ /* 0x000e220000000a00 */
[C---:B------:R-:W-:Y:S02]  /*0fa0*/  ISETP.GE.U32.AND P2, PT, R0.reuse, 0x60, PT ;  /* 0x000000600000780c */ /* 0x040fe40003f46070 */
[C---:B------:R-:W-:Y:S02]  /*0fb0*/  ISETP.GE.U32.AND P3, PT, R0.reuse, 0x80, PT ;  /* 0x000000800000780c */ /* 0x040fe40003f66070 */
[----:B------:R-:W-:Y:S02]  /*0fc0*/  ISETP.GE.U32.AND P0, PT, R0, 0x20, PT ;  /* 0x000000200000780c */ /* 0x000fe40003f06070 */
[----:B------:R-:W-:Y:S01]  /*0fd0*/  MOV R7, R3 ;  /* 0x0000000300077202 */ /* 0x000fe20000000f00 */
        /* <DEDUP_REMOVED lines=49> */
.L_x_6901:
[----:B------:R-:W-:Y:S05]  /*12f0*/  BSYNC.RECONVERGENT B0 ;  /* 0x0000000000007941 */ /* 0x000fea0003800200 */
.L_x_6898:
[----:B------:R-:W0:Y:S02]  /*1300*/  LDCU UR4, c[0x0][0x384] ;  /* 0x00007080ff0477ac */ /* 0x000e240008000800 */
[----:B0-----:R-:W-:-:S13]  /*1310*/  ISETP.GE.AND P1, PT, R4, UR4, PT ;  /* 0x0000000404007c0c */ /* 0x001fda000bf26270 */
[----:B------:R-:W-:Y:S05]  /*1320*/  @P1 EXIT ;  /* 0x000000000000194d */ /* 0x000fea0003800000 */
[----:B------:R-:W-:Y:S01]  /*1330*/  IMAD.HI.U32 R7, R2, -0x326172a9, RZ ;  /* 0xcd9e8d5702077827 */ /* 0x000fe200078e00ff */
[----:B------:R-:W0:Y:S03]  /*1340*/  LDCU.U8 UR4, c[0x0][0x410] ;  /* 0x00008200ff0477ac */ /* 0x000e260008000000 */
[----:B------:R-:W-:Y:S01]  /*1350*/  HFMA2 R194, -RZ, RZ, 0, 0 ;  /* 0x00000000ffc27431 */ /* 0x000fe200000001ff */
[----:B------:R-:W-:Y:S01]  /*1360*/  BSSY B0, `(.L_x_6903) ;  /* 0x0002197000007945 */ /* 0x000fe20003800000 */
[C---:B------:R-:W-:Y:S01]  /*1370*/  IMAD.HI.U32 R8, R5.reuse, -0x2daee0ad, RZ ;  /* 0xd2511f5305087827 */ /* 0x040fe200078e00ff */
[----:B------:R-:W-:Y:S01]  /*1380*/  LOP3.LUT R7, R6, UR6, R7, 0x96, !PT ;  /* 0x0000000606077c12 */ /* 0x000fe2000f8e9607 */
[----:B------:R-:W1:Y:S01]  /*1390*/  LDCU UR5, c[0x0][0x408] ;  /* 0x00008100ff0577ac */ /* 0x000e620008000800 */
[----:B-----5:R-:W-:Y:S01]  /*13a0*/  PRMT R15, R90, 0x7632, R15 ;  /* 0x000076325a0f7816 */ /* 0x020fe2000000000f */
[----:B------:R-:W-:Y:S01]  /*13b0*/  IMAD R14, R5, -0x2daee0ad, RZ ;  /* 0xd2511f53050e7824 */ /* 0x000fe200078e02ff */
[----:B------:R-:W-:Y:S01]  /*13c0*/  LOP3.LUT R8, R8, UR7, RZ, 0x3c, !PT ;  /* 0x0000000708087c12 */ /* 0x000fe2000f8e3cff */
[----:B------:R-:W-:Y:S01]  /*13d0*/  IMAD.HI.U32 R11, R7, -0x2daee0ad, RZ ;  /* 0xd2511f53070b7827 */ /* 0x000fe200078e00ff */
[----:B------:R-:W-:Y:S01]  /*13e0*/  PRMT R17, R86, 0x7632, R17 ;  /* 0x0000763256117816 */ /* 0x000fe20000000011 */
[----:B------:R-:W2:Y:S01]  /*13f0*/  LDCU UR33, c[0x0][0x388] ;  /* 0x00007100ff2177ac */ /* 0x000ea20008000800 */
[----:B------:R-:W-:Y:S01]  /*1400*/  PRMT R18, R97, 0x7632, R18 ;  /* 0x0000763261127816 */ /* 0x000fe20000000012 */
[----:B------:R-:W-:Y:S01]  /*1410*/  IMAD R12, R2, -0x326172a9, RZ ;  /* 0xcd9e8d57020c7824 */ /* 0x000fe200078e02ff */
[----:B------:R-:W-:Y:S01]  /*1420*/  LOP3.LUT R11, R14, UR16, R11, 0x96, !PT ;  /* 0x000000100e0b7c12 */ /* 0x000fe2000f8e960b */
[----:B------:R-:W-:Y:S01]  /*1430*/  IMAD.HI.U32 R9, R8, -0x326172a9, RZ ;  /* 0xcd9e8d5708097827 */ /* 0x000fe200078e00ff */
[----:B------:R-:W-:Y:S01]  /*1440*/  PRMT R19, R89, 0x7632, R19 ;  /* 0x0000763259137816 */ /* 0x000fe20000000013 */
[----:B------:R-:W3:Y:S01]  /*1450*/  LDCU UR14, c[0x0][0x448] ;  /* 0x00008900ff0e77ac */ /* 0x000ee20008000800 */
        /* <DEDUP_REMOVED lines=9> */
[C---:B------:R-:W-:Y:S01]  /*14f0*/  IMAD.HI.U32 R12, R9.reuse, -0x2daee0ad, RZ ;  /* 0xd2511f53090c7827 */ /* 0x040fe200078e00ff */
[----:B------:R-:W-:Y:S01]  /*1500*/  LOP3.LUT R7, R8, UR17, R7, 0x96, !PT ;  /* 0x0000001108077c12 */ /* 0x000fe2000f8e9607 */
[----:B------:R-:W1:Y:S01]  /*1510*/  LDCU.64 UR12, c[0x0][0x3a0] ;  /* 0x00007400ff0c77ac */ /* 0x000e620008000a00 */
[----:B------:R-:W-:Y:S01]  /*1520*/  PRMT R24, R92, 0x7632, R24 ;  /* 0x000076325c187816 */ /* 0x000fe20000000018 */
[----:B------:R-:W-:Y:S01]  /*1530*/  IMAD R14, R9, -0x2daee0ad, RZ ;  /* 0xd2511f53090e7824 */ /* 0x000fe200078e02ff */
[----:B------:R-:W-:Y:S01]  /*1540*/  LOP3.LUT R12, R13, UR18, R12, 0x96, !PT ;  /* 0x000000120d0c7c12 */ /* 0x000fe2000f8e960c */
[----:B------:R-:W-:Y:S01]  /*1550*/  IMAD.HI.U32 R9, R7, -0x2daee0ad, RZ ;  /* 0xd2511f5307097827 */ /* 0x000fe200078e00ff */
[----:B------:R-:W-:Y:S01]  /*1560*/  PRMT R25, R84, 0x7632, R25 ;  /* 0x0000763254197816 */ /* 0x000fe20000000019 */
[----:B0-----:R-:W-:Y:S01]  /*1570*/  UISETP.NE.AND UP1, UPT, UR4, URZ, UPT ;  /* 0x000000ff0400728c */ /* 0x001fe2000bf25270 */
        /* <DEDUP_REMOVED lines=69> */
[----:B------:R-:W-:Y:S02]  /*19d0*/  LOP3.LUT R9, R10, 0x3, RZ, 0xc0, !PT ;  /* 0x000000030a097812 */ /* 0x000fe400078ec0ff */
        /* <DEDUP_REMOVED lines=26> */
[----:B-1234-:R-:W-:-:S07]  /*1b80*/  PRMT R193, R36, 0x7632, R193 ;  /* 0x0000763224c17816 */ /* 0x01efce00000000c1 */
.L_x_7412:
        /* <DEDUP_REMOVED lines=44> */
.L_x_6909:
        /* <DEDUP_REMOVED lines=13> */
.L_x_6911:
[----:B------:R-:W-:Y:S05]  /*1f20*/  BSYNC.RECONVERGENT B3 ;  /* 0x0000000000037941 */ /* 0x000fea0003800200 */
.L_x_6910:
        /* <DEDUP_REMOVED lines=42> */
.L_x_6908:
[----:B------:R-:W-:Y:S05]  /*21d0*/  BSYNC.RECONVERGENT B2 ;  /* 0x0000000000027941 */ /* 0x000fea0003800200 */
.L_x_6907:
[----:B------:R-:W0:Y:S01]  /*21e0*/  LDC R145, c[0x0][0x404] ;  /* 0x00010100ff917b82 */ /* 0x000e220000000800 */
[----:B------:R-:W-:Y:S01]  /*21f0*/  I2FP.F32.U32 R112, R112 ;  /* 0x0000007000707245 */ /* 0x000fe20000201000 */
[----:B------:R-:W-:Y:S01]  /*2200*/  HFMA2 R147, -RZ, RZ, 0.1171875, 0 ;  /* 0x2f800000ff937431 */ /* 0x000fe200000001ff */
[----:B------:R-:W-:Y:S01]  /*2210*/  ISETP.NE.AND P2, PT, R113, 0x1, PT ;  /* 0x000000017100780c */ /* 0x000fe20003f45270 */
[----:B------:R-:W-:Y:S01]  /*2220*/  BSSY.RECONVERGENT B2, `(.L_x_6912) ;  /* 0x000004b000027945 */ /* 0x000fe20003800200 */
[----:B------:R-:W-:Y:S01]  /*2230*/  LOP3.LUT R197, R197, 0xffffffef, RZ, 0xc0, !PT ;  /* 0xffffffefc5c57812 */ /* 0x000fe200078ec0ff */
[----:B-----5:R-:W-:Y:S02]  /*2240*/  IMAD.U32 R146, R116, 0x10000, RZ ;  /* 0x0001000074927824 */ /* 0x020fe400078e00ff */
[----:B------:R-:W-:Y:S01]  /*2250*/  FFMA.FTZ R112, R112, R147, 1.1641532182693481445e-10 ;  /* 0x2f00000070707423 */ /* 0x000fe20000010093 */
[----:B------:R-:W-:Y:S01]  /*2260*/  PRMT R116, R116, 0x7632, R116 ;  /* 0x0000763274747816 */ /* 0x000fe20000000074 */
[----:B------:R-:W-:Y:S01]  /*2270*/  IMAD.MOV.U32 R114, RZ, RZ, 0x2 ;  /* 0x00000002ff727424 */ /* 0x000fe200078e00ff */
[----:B------:R-:W-:-:S02]  /*2280*/  MOV R9, R196 ;  /* 0x000000c400097202 */ /* 0x000fc40000000f00 */
[----:B0-----:R-:W-:-:S13]  /*2290*/  FSETP.LE.FTZ.AND P3, PT, R112, R145, PT ;  /* 0x000000917000720b */ /* 0x001fda0003f73000 */
        /* <DEDUP_REMOVED lines=10> */
.L_x_6914:
        /* <DEDUP_REMOVED lines=13> */
.L_x_6916:
[----:B------:R-:W-:Y:S05]  /*2410*/  BSYNC.RECONVERGENT B3 ;  /* 0x0000000000037941 */ /* 0x000fea0003800200 */
.L_x_6915:
        /* <DEDUP_REMOVED lines=43> */
.L_x_6913:
[----:B------:R-:W-:Y:S05]  /*26d0*/  BSYNC.RECONVERGENT B2 ;  /* 0x0000000000027941 */ /* 0x000fea0003800200 */
.L_x_6912:
[----:B------:R-:W-:Y:S01]  /*26e0*/  I2FP.F32.U32 R112, R9 ;  /* 0x0000000900707245 */ /* 0x000fe20000201000 */
[----:B------:R-:W-:Y:S01]  /*26f0*/  BSSY.RECONVERGENT B2, `(.L_x_6917) ;  /* 0x000004b000027945 */ /* 0x000fe20003800200 */
[----:B------:R-:W-:Y:S01]  /*2700*/  ISETP.NE.AND P2, PT, R114, 0x1, PT ;  /* 0x000000017200780c */ /* 0x000fe20003f45270 */
[----:B------:R-:W-:Y:S01]  /*2710*/  IMAD.U32 R149, R116, 0x10000, RZ ;  /* 0x0001000074957824 */ /* 0x000fe200078e00ff */
[----:B------:R-:W-:Y:S01]  /*2720*/  LOP3.LUT R197, R197, 0xfffffff7, RZ, 0xc0, !PT ;  /* 0xfffffff7c5c57812 */ /* 0x000fe200078ec0ff */
[----:B------:R-:W-:Y:S01]  /*2730*/  FFMA.FTZ R112, R112, R147, 1.1641532182693481445e-10 ;  /* 0x2f00000070707423 */ /* 0x000fe20000010093 */
[----:B------:R-:W-:Y:S01]  /*2740*/  IMAD.MOV.U32 R113, RZ, RZ, 0x2 ;  /* 0x00000002ff717424 */ /* 0x000fe200078e00ff */
[----:B------:R-:W-:-:S03]  /*2750*/  MOV R9, R196 ;  /* 0x000000c400097202 */ /* 0x000fc60000000f00 */
[----:B------:R-:W-:-:S13]  /*2760*/  FSETP.LE.FTZ.AND P3, PT, R112, R145, PT ;  /* 0x000000917000720b */ /* 0x000fda0003f73000 */
        /* <DEDUP_REMOVED lines=10> */
.L_x_6919:
        /* <DEDUP_REMOVED lines=13> */
.L_x_6921:
[----:B------:R-:W-:Y:S05]  /*28e0*/  BSYNC.RECONVERGENT B3 ;  /* 0x0000000000037941 */ /* 0x000fea0003800200 */
.L_x_6920:
        /* <DEDUP_REMOVED lines=43> */
.L_x_6918:
[----:B------:R-:W-:Y:S05]  /*2ba0*/  BSYNC.RECONVERGENT B2 ;  /* 0x0000000000027941 */ /* 0x000fea0003800200 */
.L_x_6917:
[----:B------:R-:W-:Y:S01]  /*2bb0*/  I2FP.F32.U32 R112, R9 ;  /* 0x0000000900707245 */ /* 0x000fe20000201000 */
[----:B------:R-:W-:Y:S01]  /*2bc0*/  BSSY.RECONVERGENT B2, `(.L_x_6922) ;  /* 0x000004c000027945 */ /* 0x000fe20003800200 */
[----:B------:R-:W-:Y:S01]  /*2bd0*/  ISETP.NE.AND P2, PT, R113, 0x1, PT ;  /* 0x000000017100780c */ /* 0x000fe20003f45270 */
[----:B------:R-:W-:Y:S01]  /*2be0*/  IMAD.U32 R148, R117, 0x10000, RZ ;  /* 0x0001000075947824 */ /* 0x000fe200078e00ff */
[----:B------:R-:W-:Y:S01]  /*2bf0*/  LOP3.LUT R197, R197, 0xfffffffb, RZ, 0xc0, !PT ;  /* 0xfffffffbc5c57812 */ /* 0x000fe200078ec0ff */
[----:B------:R-:W-:Y:S01]  /*2c00*/  FFMA.FTZ R112, R112, R147, 1.1641532182693481445e-10 ;  /* 0x2f00000070707423 */ /* 0x000fe20000010093 */
[----:B------:R-:W-:Y:S01]  /*2c10*/  PRMT R150, R117, 0x7632, R150 ;  /* 0x0000763275967816 */ /* 0x000fe20000000096 */
[----:B------:R-:W-:Y:S01]  /*2c20*/  IMAD.MOV.U32 R114, RZ, RZ, 0x2 ;  /* 0x00000002ff727424 */ /* 0x000fe200078e00ff */
[----:B------:R-:W-:Y:S02]  /*2c30*/  MOV R9, R196 ;  /* 0x000000c400097202 */ /* 0x000fe40000000f00 */
        /* <DEDUP_REMOVED lines=11> */
.L_x_6924:
        /* <DEDUP_REMOVED lines=13> */
.L_x_6926:
[----:B------:R-:W-:Y:S05]  /*2dc0*/  BSYNC.RECONVERGENT B3 ;  /* 0x0000000000037941 */ /* 0x000fea0003800200 */
.L_x_6925:
        /* <DEDUP_REMOVED lines=43> */
.L_x_6923:
[----:B------:R-:W-:Y:S05]  /*3080*/  BSYNC.RECONVERGENT B2 ;  /* 0x0000000000027941 */ /* 0x000fea0003800200 */
.L_x_6922:
        /* <DEDUP_REMOVED lines=19> */
.L_x_6929:
        /* <DEDUP_REMOVED lines=13> */
.L_x_6931:
[----:B------:R-:W-:Y:S05]  /*3290*/  BSYNC.RECONVERGENT B3 ;  /* 0x0000000000037941 */ /* 0x000fea0003800200 */
.L_x_6930:
        /* <DEDUP_REMOVED lines=43> */
.L_x_6928:
[----:B------:R-:W-:Y:S05]  /*3550*/  BSYNC.RECONVERGENT B2 ;  /* 0x0000000000027941 */ /* 0x000fea0003800200 */
.L_x_6927:
[----:B------:R-:W-:Y:S01]  /*3560*/  ISETP.NE.AND P3, PT, R113, 0x1, PT ;  /* 0x000000017100780c */ /* 0x000fe20003f65270 */
[----:B------:R-:W-:Y:S01]  /*3570*/  BSSY.RECONVERGENT B2, `(.L_x_6932) ;  /* 0x000004a000027945 */ /* 0x000fe20003800200 */
[----:B------:R-:W-:Y:S01]  /*3580*/  I2FP.F32.U32 R112, R9 ;  /* 0x0000000900707245 */ /* 0x000fe20000201000 */
[C---:B------:R-:W-:Y:S01]  /*3590*/  IMAD.U32 R151, R118.reuse, 0x10000, RZ ;  /* 0x0001000076977824 */ /* 0x040fe200078e00ff */
[----:B------:R-:W-:Y:S01]  /*35a0*/  PRMT R118, R118, 0x7632, R118 ;  /* 0x0000763276767816 */ /* 0x000fe20000000076 */
[----:B------:R-:W-:Y:S01]  /*35b0*/  IMAD.MOV.U32 R114, RZ, RZ, 0x2 ;  /* 0x00000002ff727424 */ /* 0x000fe200078e00ff */
[----:B------:R-:W-:Y:S01]  /*35c0*/  MOV R9, R196 ;  /* 0x000000c400097202 */ /* 0x000fe20000000f00 */
[----:B------:R-:W-:-:S05]  /*35d0*/  FFMA.FTZ R112, R112, R147, 1.1641532182693481445e-10 ;  /* 0x2f00000070707423 */ /* 0x000fca0000010093 */
[----:B------:R-:W-:Y:S01]  /*35e0*/  FSETP.LE.FTZ.AND P2, PT, R112, R145, PT ;  /* 0x000000917000720b */ /* 0x000fe20003f53000 */
        /* <DEDUP_REMOVED lines=9> */
.L_x_6934:
        /* <DEDUP_REMOVED lines=13> */
.L_x_6936:
[----:B------:R-:W-:Y:S05]  /*3750*/  BSYNC.RECONVERGENT B3 ;  /* 0x0000000000037941 */ /* 0x000fea0003800200 */
.L_x_6935:
        /* <DEDUP_REMOVED lines=43> */
.L_x_6933:
[----:B------:R-:W-:Y:S05]  /*3a10*/  BSYNC.RECONVERGENT B2 ;  /* 0x0000000000027941 */ /* 0x000fea0003800200 */
.L_x_6932:
[----:B------:R-:W-:Y:S01]  /*3a20*/  ISETP.NE.AND P4, PT, R114, 0x1, PT ;  /* 0x000000017200780c */ /* 0x000fe20003f85270 */
[----:B------:R-:W-:Y:S01]  /*3a30*/  BSSY.RECONVERGENT B2, `(.L_x_6937) ;  /* 0x0000049000027945 */ /* 0x000fe20003800200 */
[----:B------:R-:W-:Y:S01]  /*3a40*/  I2FP.F32.U32 R112, R9 ;  /* 0x0000000900707245 */ /* 0x000fe20000201000 */
[----:B------:R-:W-:Y:S01]  /*3a50*/  IMAD.U32 R118, R118, 0x10000, RZ ;  /* 0x0001000076767824 */ /* 0x000fe200078e00ff */
[----:B------:R-:W-:Y:S01]  /*3a60*/  MOV R9, R196 ;  /* 0x000000c400097202 */ /* 0x000fe20000000f00 */
[----:B------:R-:W-:Y:S02]  /*3a70*/  IMAD.MOV.U32 R115, RZ, RZ, 0x2 ;  /* 0x00000002ff737424 */ /* 0x000fe400078e00ff */
        /* <DEDUP_REMOVED lines=11> */
.L_x_6939:
        /* <DEDUP_REMOVED lines=13> */
.L_x_6941:
[----:B------:R-:W-:Y:S05]  /*3c00*/  BSYNC.RECONVERGENT B3 ;  /* 0x0000000000037941 */ /* 0x000fea0003800200 */
.L_x_6940:
        /* <DEDUP_REMOVED lines=43> */
.L_x_6938:
[----:B------:R-:W-:Y:S05]  /*3ec0*/  BSYNC.RECONVERGENT B2 ;  /* 0x0000000000027941 */ /* 0x000fea0003800200 */
.L_x_6937:
        /* <DEDUP_REMOVED lines=18> */
.L_x_6944:
        /* <DEDUP_REMOVED lines=13> */
.L_x_6946:
[----:B------:R-:W-:Y:S05]  /*40c0*/  BSYNC.RECONVERGENT B3 ;  /* 0x0000000000037941 */ /* 0x000fea0003800200 */
.L_x_6945:
        /* <DEDUP_REMOVED lines=43> */
.L_x_6943:
[----:B------:R-:W-:Y:S05]  /*4380*/  BSYNC.RECONVERGENT B2 ;  /* 0x0000000000027941 */ /* 0x000fea0003800200 */
.L_x_6942:
[----:B------:R-:W-:Y:S01]  /*4390*/  I2FP.F32.U32 R112, R113 ;  /* 0x0000007100707245 */ /* 0x000fe20000201000 */
[----:B------:R-:W-:Y:S01]  /*43a0*/  FMUL.FTZ R146, R146, UR5 ;  /* 0x0000000592927c20 */ /* 0x000fe20008410000 */
[----:B------:R-:W-:Y:S01]  /*43b0*/  P2R R114, PR, RZ, 0x2 ;  /* 0x00000002ff727803 */ /* 0x000fe20000000000 */
[----:B------:R-:W-:Y:S01]  /*43c0*/  FMUL.FTZ R149, R149, UR5 ;  /* 0x0000000595957c20 */ /* 0x000fe20008410000 */
[C---:B------:R-:W-:Y:S01]  /*43d0*/  LOP3.LUT P1, RZ, R197.reuse, 0x10, RZ, 0xc0, !PT ;  /* 0x00000010c5ff7812 */ /* 0x040fe2000782c0ff */
[----:B------:R-:W-:Y:S01]  /*43e0*/  FFMA.FTZ R184, R112, R147, 1.1641532182693481445e-10 ;  /* 0x2f00000070b87423 */ /* 0x000fe20000010093 */
[----:B------:R-:W-:Y:S01]  /*43f0*/  P2R R115, PR, RZ, 0x1 ;  /* 0x00000001ff737803 */ /* 0x000fe20000000000 */
[----:B------:R-:W-:Y:S01]  /*4400*/  FMUL.FTZ R150, R150, UR5 ;  /* 0x0000000596967c20 */ /* 0x000fe20008410000 */
[----:B------:R-:W-:Y:S01]  /*4410*/  LOP3.LUT P0, RZ, R197, 0x8, RZ, 0xc0, !PT ;  /* 0x00000008c5ff7812 */ /* 0x000fe2000780c0ff */
[----:B------:R-:W-:Y:S01]  /*4420*/  IMAD.U32 R119, R119, 0x10000, RZ ;  /* 0x0001000077777824 */ /* 0x000fe200078e00ff */
[----:B------:R-:W-:Y:S01]  /*4430*/  LOP3.LUT P5, RZ, R197, 0x2, RZ, 0xc0, !PT ;  /* 0x00000002c5ff7812 */ /* 0x000fe200078ac0ff */
[----:B------:R-:W-:Y:S01]  /*4440*/  FMUL.FTZ R182, R182, UR5 ;  /* 0x00000005b6b67c20 */ /* 0x000fe20008410000 */
[----:B------:R-:W-:Y:S01]  /*4450*/  FSEL R112, R146, RZ, P1 ;  /* 0x000000ff92707208 */ /* 0x000fe20000800000 */
[----:B------:R-:W-:Y:S01]  /*4460*/  FMUL.FTZ R117, R118, UR5 ;  /* 0x0000000576757c20 */ /* 0x000fe20008410000 */
[----:B------:R-:W-:Y:S01]  /*4470*/  ISETP.NE.AND P1, PT, R114, RZ, PT ;  /* 0x000000ff7200720c */ /* 0x000fe20003f25270 */
[----:B------:R-:W-:Y:S01]  /*4480*/  FMUL.FTZ R151, R151, UR5 ;  /* 0x0000000597977c20 */ /* 0x000fe20008410000 */
[----:B------:R-:W-:Y:S01]  /*4490*/  FSEL R113, R149, RZ, P0 ;  /* 0x000000ff95717208 */ /* 0x000fe20000000000 */
[----:B------:R-:W-:Y:S01]  /*44a0*/  FMUL.FTZ R148, R148, UR5 ;  /* 0x0000000594947c20 */ /* 0x000fe20008410000 */
[----:B------:R-:W-:Y:S01]  /*44b0*/  ISETP.NE.AND P0, PT, R115, RZ, PT ;  /* 0x000000ff7300720c */ /* 0x000fe20003f05270 */
[----:B------:R-:W-:Y:S01]  /*44c0*/  FMUL.FTZ R119, R119, UR5 ;  /* 0x0000000577777c20 */ /* 0x000fe20008410000 */
[----:B------:R-:W-:-:S02]  /*44d0*/  FSEL R115, R150, RZ, P5 ;  /* 0x000000ff96737208 */ /* 0x000fc40002800000 */
[----:B------:R-:W-:Y:S02]  /*44e0*/  LOP3.LUT P6, RZ, R197, 0x4, RZ, 0xc0, !PT ;  /* 0x00000004c5ff7812 */ /* 0x000fe400078cc0ff */
[----:B------:R-:W-:Y:S02]  /*44f0*/  FSETP.GTU.FTZ.AND P5, PT, R184, R145, PT ;  /* 0x00000091b800720b */ /* 0x000fe40003fbc000 */
[----:B------:R-:W-:Y:S01]  /*4500*/  FSEL R118, R182, RZ, P4 ;  /* 0x000000ffb6767208 */ /* 0x000fe20002000000 */
[----:B------:R-:W-:Y:S01]  /*4510*/  @P1 FADD.FTZ R112, R104, R112 ;  /* 0x0000007068701221 */ /* 0x000fe20000010000 */
[----:B------:R-:W-:Y:S01]  /*4520*/  FSEL R117, R117, RZ, P3 ;  /* 0x000000ff75757208 */ /* 0x000fe20001800000 */
[----:B------:R-:W-:Y:S01]  /*4530*/  @P1 FADD.FTZ R113, R105, R113 ;  /* 0x0000007169711221 */ /* 0x000fe20000010000 */
[----:B------:R-:W-:Y:S01]  /*4540*/  FSEL R114, R148, RZ, P6 ;  /* 0x000000ff94727208 */ /* 0x000fe20003000000 */
[----:B------:R-:W-:Y:S01]  /*4550*/  @P1 FADD.FTZ R115, R107, R115 ;  /* 0x000000736b731221 */ /* 0x000fe20000010000 */
[----:B------:R-:W-:Y:S01]  /*4560*/  FSEL R116, R151, RZ, P2 ;  /* 0x000000ff97747208 */ /* 0x000fe20001000000 */
[----:B------:R-:W-:Y:S01]  /*4570*/  @P1 FADD.FTZ R117, R109, R117 ;  /* 0x000000756d751221 */ /* 0x000fe20000010000 */
[----:B------:R-:W-:Y:S01]  /*4580*/  FSEL R119, R119, RZ, !P5 ;  /* 0x000000ff77777208 */ /* 0x000fe20006800000 */
[----:B------:R-:W-:Y:S01]  /*4590*/  @P1 FADD.FTZ R114, R106, R114 ;  /* 0x000000726a721221 */ /* 0x000fe20000010000 */
[----:B------:R-:W-:Y:S01]  /*45a0*/  @P1 FADD.FTZ R118, R110, R118 ;  /* 0x000000766e761221 */ /* 0x000fe20000010000 */
[----:B------:R-:W-:Y:S01]  /*45b0*/  @P1 FADD.FTZ R116, R108, R116 ;  /* 0x000000746c741221 */ /* 0x000fe20000010000 */
[----:B------:R-:W-:Y:S01]  /*45c0*/  PLOP3.LUT P5, PT, P5, PT, PT, 0x8, 0x80 ;  /* 0x000000000080781c */ /* 0x000fe20002fae170 */
[----:B------:R-:W-:Y:S01]  /*45d0*/  @P1 FADD.FTZ R119, R111, R119 ;  /* 0x000000776f771221 */ /* 0x000fe20000010000 */
[----:B------:R-:W-:Y:S11]  /*45e0*/  BRA `(.L_x_6947) ;  /* 0x0000004c00f07947 */ /* 0x000ff60003800000 */
.L_x_6906:
        /* <DEDUP_REMOVED lines=16> */
.L_x_6950:
        /* <DEDUP_REMOVED lines=13> */
.L_x_6952:
[----:B------:R-:W-:Y:S05]  /*47c0*/  BSYNC.RECONVERGENT B3 ;  /* 0x0000000000037941 */ /* 0x000fea0003800200 */
.L_x_6951:
        /* <DEDUP_REMOVED lines=43> */
.L_x_6949:
[----:B------:R-:W-:Y:S05]  /*4a80*/  BSYNC.RECONVERGENT B2 ;  /* 0x0000000000027941 */ /* 0x000fea0003800200 */
.L_x_6948:
        /* <DEDUP_REMOVED lines=9> */
[----:B------:R-:W-:Y:S02]  /*4b20*/  PRMT R116, R116, 0x7632, R116 ;  /* 0x0000763274747816 */ /* 0x000fe40000000074 */
[----:B------:R-:W-:-:S02]  /*4b30*/  MOV R146, 0x2 ;  /* 0x0000000200927802 */ /* 0x000fc40000000f00 */
[----:B0-----:R-:W-:Y:S01]  /*4b40*/  FSETP.LE.FTZ.AND P4, PT, R9, R182, PT ;  /* 0x000000b60900720b */ /* 0x001fe20003f93000 */
[----:B------:R-:W-:Y:S02]  /*4b50*/  IMAD.MOV.U32 R9, RZ, RZ, R196 ;  /* 0x000000ffff097224 */ /* 0x000fe400078e00c4 */
[----:B-1----:R-:W-:-:S10]  /*4b60*/  FMUL.FTZ R112, R183, R112 ;  /* 0x00000070b7707220 */ /* 0x002fd40000410000 */
        /* <DEDUP_REMOVED lines=10> */
.L_x_6955:
        /* <DEDUP_REMOVED lines=13> */
.L_x_6957:
[----:B------:R-:W-:Y:S05]  /*4ce0*/  BSYNC.RECONVERGENT B3 ;  /* 0x0000000000037941 */ /* 0x000fea0003800200 */
.L_x_6956:
        /* <DEDUP_REMOVED lines=41> */
[----:B------:R-:W-:Y:S01]  /*4f80*/  LOP3.LUT R7, R148, UR32, R147, 0x96, !PT ;  /* 0x0000002094077c12 */ /* 0x000fe2000f8e9693 */
[----:B------:R-:W-:-:S07]  /*4f90*/  IMAD.MOV.U32 R146, RZ, RZ, RZ ;  /* 0x000000ffff927224 */ /* 0x000fce00078e00ff */
.L_x_6954:
[----:B------:R-:W-:Y:S05]  /*4fa0*/  BSYNC.RECONVERGENT B2 ;  /* 0x0000000000027941 */ /* 0x000fea0003800200 */
.L_x_6953:
[----:B------:R-:W-:Y:S01]  /*4fb0*/  I2FP.F32.U32 R9, R9 ;  /* 0x0000000900097245 */ /* 0x000fe20000201000 */
[----:B------:R-:W-:Y:S01]  /*4fc0*/  IMAD.U32 R114, R100, 0x10000, RZ ;  /* 0x0001000064727824 */ /* 0x000fe200078e00ff */
[----:B------:R-:W-:Y:S01]  /*4fd0*/  ISETP.NE.AND P3, PT, R146, 0x1, PT ;  /* 0x000000019200780c */ /* 0x000fe20003f65270 */
[----:B------:R-:W-:Y:S01]  /*4fe0*/  BSSY.RECONVERGENT B2, `(.L_x_6958) ;  /* 0x000004d000027945 */ /* 0x000fe20003800200 */
[----:B------:R-:W-:Y:S02]  /*4ff0*/  HFMA2 R147, -RZ, RZ, 0, 1.1920928955078125e-07 ;  /* 0x00000002ff937431 */ /* 0x000fe400000001ff */
[----:B------:R-:W-:Y:S01]  /*5000*/  FFMA.FTZ R9, R9, R184, 1.1641532182693481445e-10 ;  /* 0x2f00000009097423 */ /* 0x000fe200000100b8 */
[----:B------:R-:W-:-:S04]  /*5010*/  FMUL.FTZ R114, R114, R183 ;  /* 0x000000b772727220 */ /* 0x000fc80000410000 */
[----:B------:R-:W-:Y:S02]  /*5020*/  FSETP.GTU.FTZ.AND P2, PT, R9, R182, PT ;  /* 0x000000b60900720b */ /* 0x000fe40003f5c000 */
[----:B------:R-:W-:Y:S02]  /*5030*/  FSEL R9, R112, RZ, P4 ;  /* 0x000000ff70097208 */ /* 0x000fe40002000000 */
[----:B------:R-:W-:Y:S02]  /*5040*/  FSEL R114, R114, RZ, !P2 ;  /* 0x000000ff72727208 */ /* 0x000fe40005000000 */
[----:B------:R-:W-:-:S03]  /*5050*/  SEL R198, RZ, 0x1, P2 ;  /* 0x00000001ffc67807 */ /* 0x000fc60001000000 */
[----:B------:R-:W-:Y:S01]  /*5060*/  FADD.FTZ R112, R114, R9 ;  /* 0x0000000972707221 */ /* 0x000fe20000010000 */
[----:B------:R-:W-:-:S03]  /*5070*/  IMAD.MOV.U32 R9, RZ, RZ, R196 ;  /* 0x000000ffff097224 */ /* 0x000fc600078e00c4 */
[----:B------:R-:W-:Y:S01]  /*5080*/  @P1 FADD.FTZ R112, R104, R112 ;  /* 0x0000007068701221 */ /* 0x000fe20000010000 */
        /* <DEDUP_REMOVED lines=9> */
.L_x_6960:
        /* <DEDUP_REMOVED lines=13> */
.L_x_6962:
[----:B------:R-:W-:Y:S05]  /*51f0*/  BSYNC.RECONVERGENT B3 ;  /* 0x0000000000037941 */ /* 0x000fea0003800200 */
.L_x_6961:
        /* <DEDUP_REMOVED lines=43> */
.L_x_6959:
[----:B------:R-:W-:Y:S05]  /*54b0*/  BSYNC.RECONVERGENT B2 ;  /* 0x0000000000027941 */ /* 0x000fea0003800200 */
.L_x_6958:
[----:B------:R-:W-:Y:S01]  /*54c0*/  I2FP.F32.U32 R9, R9 ;  /* 0x0000000900097245 */ /* 0x000fe20000201000 */
[----:B------:R-:W-:Y:S01]  /*54d0*/  IMAD.U32 R114, R116, 0x10000, RZ ;  /* 0x0001000074727824 */ /* 0x000fe200078e00ff */
[----:B------:R-:W-:Y:S01]  /*54e0*/  ISETP.NE.AND P2, PT, R147, 0x1, PT ;  /* 0x000000019300780c */ /* 0x000fe20003f45270 */
[----:B------:R-:W-:Y:S01]  /*54f0*/  BSSY.RECONVERGENT B2, `(.L_x_6963) ;  /* 0x000004a000027945 */ /* 0x000fe20003800200 */
[----:B------:R-:W-:Y:S01]  /*5500*/  LOP3.LUT R197, R197, 0xfffffff7, RZ, 0xc0, !PT ;  /* 0xfffffff7c5c57812 */ /* 0x000fe200078ec0ff */
[----:B------:R-:W-:Y:S01]  /*5510*/  FFMA.FTZ R9, R9, R184, 1.1641532182693481445e-10 ;  /* 0x2f00000009097423 */ /* 0x000fe200000100b8 */
[----:B------:R-:W-:Y:S02]  /*5520*/  HFMA2 R146, -RZ, RZ, 0, 1.1920928955078125e-07 ;  /* 0x00000002ff927431 */ /* 0x000fe400000001ff */
[----:B------:R-:W-:Y:S02]  /*5530*/  FMUL.FTZ R114, R114, R183 ;  /* 0x000000b772727220 */ /* 0x000fe40000410000 */
[----:B------:R-:W-:Y:S01]  /*5540*/  FSETP.LE.FTZ.AND P4, PT, R9, R182, PT ;  /* 0x000000b60900720b */ /* 0x000fe20003f93000 */
[----:B------:R-:W-:-:S12]  /*5550*/  IMAD.MOV.U32 R9, RZ, RZ, R196 ;  /* 0x000000ffff097224 */ /* 0x000fd800078e00c4 */
        /* <DEDUP_REMOVED lines=10> */
.L_x_6965:
        /* <DEDUP_REMOVED lines=13> */
.L_x_6967:
[----:B------:R-:W-:Y:S05]  /*56d0*/  BSYNC.RECONVERGENT B3 ;  /* 0x0000000000037941 */ /* 0x000fea0003800200 */
.L_x_6966:
        /* <DEDUP_REMOVED lines=43> */
.L_x_6964:
[----:B------:R-:W-:Y:S05]  /*5990*/  BSYNC.RECONVERGENT B2 ;  /* 0x0000000000027941 */ /* 0x000fea0003800200 */
.L_x_6963:
[----:B------:R-:W-:Y:S01]  /*59a0*/  I2FP.F32.U32 R9, R9 ;  /* 0x0000000900097245 */ /* 0x000fe20000201000 */
[----:B------:R-:W-:Y:S01]  /*59b0*/  IMAD.U32 R116, R113, 0x10000, RZ ;  /* 0x0001000071747824 */ /* 0x000fe200078e00ff */
[----:B------:R-:W-:Y:S01]  /*59c0*/  ISETP.NE.AND P3, PT, R146, 0x1, PT ;  /* 0x000000019200780c */ /* 0x000fe20003f65270 */
[----:B------:R-:W-:Y:S01]  /*59d0*/  BSSY.RECONVERGENT B2, `(.L_x_6968) ;  /* 0x000004d000027945 */ /* 0x000fe20003800200 */
[----:B------:R-:W-:Y:S01]  /*59e0*/  FSEL R113, R114, RZ, P4 ;  /* 0x000000ff72717208 */ /* 0x000fe20002000000 */
[----:B------:R-:W-:Y:S01]  /*59f0*/  FFMA.FTZ R9, R9, R184, 1.1641532182693481445e-10 ;  /* 0x2f00000009097423 */ /* 0x000fe200000100b8 */
[----:B------:R-:W-:-:S04]  /*5a00*/  FMUL.FTZ R116, R116, R183 ;  /* 0x000000b774747220 */ /* 0x000fc80000410000 */
[----:B------:R-:W-:Y:S01]  /*5a10*/  FSETP.GTU.FTZ.AND P2, PT, R9, R182, PT ;  /* 0x000000b60900720b */ /* 0x000fe20003f5c000 */
[----:B------:R-:W-:-:S03]  /*5a20*/  IMAD.MOV.U32 R9, RZ, RZ, R196 ;  /* 0x000000ffff097224 */ /* 0x000fc600078e00c4 */
[----:B------:R-:W-:Y:S02]  /*5a30*/  FSEL R116, R116, RZ, !P2 ;  /* 0x000000ff74747208 */ /* 0x000fe40005000000 */
[----:B------:R-:W-:-:S03]  /*5a40*/  SEL R199, RZ, 0x1, P2 ;  /* 0x00000001ffc77807 */ /* 0x000fc60001000000 */
[----:B------:R-:W-:Y:S01]  /*5a50*/  FADD.FTZ R113, R116, R113 ;  /* 0x0000007174717221 */ /* 0x000fe20000010000 */
[----:B------:R-:W-:-:S03]  /*5a60*/  HFMA2 R116, -RZ, RZ, 0, 1.1920928955078125e-07 ;  /* 0x00000002ff747431 */ /* 0x000fc600000001ff */
        /* <DEDUP_REMOVED lines=10> */
.L_x_6970:
        /* <DEDUP_REMOVED lines=13> */
.L_x_6972:
[----:B------:R-:W-:Y:S05]  /*5be0*/  BSYNC.RECONVERGENT B3 ;  /* 0x0000000000037941 */ /* 0x000fea0003800200 */
.L_x_6971:
        /* <DEDUP_REMOVED lines=43> */
.L_x_6969:
[----:B------:R-:W-:Y:S05]  /*5ea0*/  BSYNC.RECONVERGENT B2 ;  /* 0x0000000000027941 */ /* 0x000fea0003800200 */
.L_x_6968:
[----:B------:R-:W-:Y:S01]  /*5eb0*/  I2FP.F32.U32 R9, R9 ;  /* 0x0000000900097245 */ /* 0x000fe20000201000 */
[----:B------:R-:W-:Y:S01]  /*5ec0*/  IMAD.U32 R114, R117, 0x10000, RZ ;  /* 0x0001000075727824 */ /* 0x000fe200078e00ff */
[----:B------:R-:W-:Y:S01]  /*5ed0*/  ISETP.NE.AND P2, PT, R116, 0x1, PT ;  /* 0x000000017400780c */ /* 0x000fe20003f45270 */
[----:B------:R-:W-:Y:S01]  /*5ee0*/  BSSY.RECONVERGENT B2, `(.L_x_6973) ;  /* 0x000004b000027945 */ /* 0x000fe20003800200 */
[----:B------:R-:W-:Y:S01]  /*5ef0*/  LOP3.LUT R197, R197, 0xfffffffb, RZ, 0xc0, !PT ;  /* 0xfffffffbc5c57812 */ /* 0x000fe200078ec0ff */
[----:B------:R-:W-:Y:S01]  /*5f00*/  FFMA.FTZ R9, R9, R184, 1.1641532182693481445e-10 ;  /* 0x2f00000009097423 */ /* 0x000fe200000100b8 */
[----:B------:R-:W-:Y:S01]  /*5f10*/  PRMT R150, R117, 0x7632, R150 ;  /* 0x0000763275967816 */ /* 0x000fe20000000096 */
[----:B------:R-:W-:Y:S02]  /*5f20*/  HFMA2 R117, -RZ, RZ, 0, 1.1920928955078125e-07 ;  /* 0x00000002ff757431 */ /* 0x000fe400000001ff */
[----:B------:R-:W-:Y:S01]  /*5f30*/  FMUL.FTZ R114, R183, R114 ;  /* 0x00000072b7727220 */ /* 0x000fe20000410000 */
        /* <DEDUP_REMOVED lines=12> */
.L_x_6975:
        /* <DEDUP_REMOVED lines=13> */
.L_x_6977:
[----:B------:R-:W-:Y:S05]  /*60d0*/  BSYNC.RECONVERGENT B3 ;  /* 0x0000000000037941 */ /* 0x000fea0003800200 */
.L_x_6976:
        /* <DEDUP_REMOVED lines=43> */
.L_x_6974:
[----:B------:R-:W-:Y:S05]  /*6390*/  BSYNC.RECONVERGENT B2 ;  /* 0x0000000000027941 */ /* 0x000fea0003800200 */
.L_x_6973:
[----:B------:R-:W-:Y:S01]  /*63a0*/  I2FP.F32.U32 R9, R9 ;  /* 0x0000000900097245 */ /* 0x000fe20000201000 */
[----:B------:R-:W-:Y:S01]  /*63b0*/  IMAD.U32 R116, R101, 0x10000, RZ ;  /* 0x0001000065747824 */ /* 0x000fe200078e00ff */
[----:B------:R-:W-:Y:S01]  /*63c0*/  ISETP.NE.AND P3, PT, R117, 0x1, PT ;  /* 0x000000017500780c */ /* 0x000fe20003f65270 */
[----:B------:R-:W-:Y:S02]  /*63d0*/  BSSY.RECONVERGENT B2, `(.L_x_6978) ;  /* 0x000004d000027945 */ /* 0x000fe40003800200 */
[----:B------:R-:W-:Y:S01]  /*63e0*/  FFMA.FTZ R9, R9, R184, 1.1641532182693481445e-10 ;  /* 0x2f00000009097423 */ /* 0x000fe200000100b8 */
[----:B------:R-:W-:-:S04]  /*63f0*/  FMUL.FTZ R116, R116, R183 ;  /* 0x000000b774747220 */ /* 0x000fc80000410000 */
[----:B------:R-:W-:Y:S02]  /*6400*/  FSETP.GTU.FTZ.AND P2, PT, R9, R182, PT ;  /* 0x000000b60900720b */ /* 0x000fe40003f5c000 */
[----:B------:R-:W-:Y:S02]  /*6410*/  FSEL R9, R114, RZ, P4 ;  /* 0x000000ff72097208 */ /* 0x000fe40002000000 */
[----:B------:R-:W-:Y:S02]  /*6420*/  FSEL R116, R116, RZ, !P2 ;  /* 0x000000ff74747208 */ /* 0x000fe40005000000 */
[----:B------:R-:W-:-:S03]  /*6430*/  SEL R200, RZ, 0x1, P2 ;  /* 0x00000001ffc87807 */ /* 0x000fc60001000000 */
[----:B------:R-:W-:Y:S01]  /*6440*/  FADD.FTZ R114, R116, R9 ;  /* 0x0000000974727221 */ /* 0x000fe20000010000 */
[----:B------:R-:W-:Y:S02]  /*6450*/  HFMA2 R116, -RZ, RZ, 0, 1.1920928955078125e-07 ;  /* 0x00000002ff747431 */ /* 0x000fe400000001ff */
[----:B------:R-:W-:Y:S02]  /*6460*/  IMAD.MOV.U32 R9, RZ, RZ, R196 ;  /* 0x000000ffff097224 */ /* 0x000fe400078e00c4 */
        /* <DEDUP_REMOVED lines=10> */
.L_x_6980:
        /* <DEDUP_REMOVED lines=13> */
.L_x_6982:
[----:B------:R-:W-:Y:S05]  /*65e0*/  BSYNC.RECONVERGENT B3 ;  /* 0x0000000000037941 */ /* 0x000fea0003800200 */
.L_x_6981:
        /* <DEDUP_REMOVED lines=43> */
.L_x_6979:
[----:B------:R-:W-:Y:S05]  /*68a0*/  BSYNC.RECONVERGENT B2 ;  /* 0x0000000000027941 */ /* 0x000fea0003800200 */
.L_x_6978:
        /* <DEDUP_REMOVED lines=20> */
.L_x_6985:
        /* <DEDUP_REMOVED lines=13> */
.L_x_6987:
[----:B------:R-:W-:Y:S05]  /*6ac0*/  BSYNC.RECONVERGENT B3 ;  /* 0x0000000000037941 */ /* 0x000fea0003800200 */
.L_x_6986:
        /* <DEDUP_REMOVED lines=43> */
.L_x_6984:
[----:B------:R-:W-:Y:S05]  /*6d80*/  BSYNC.RECONVERGENT B2 ;  /* 0x0000000000027941 */ /* 0x000fea0003800200 */
.L_x_6983:
[----:B------:R-:W-:Y:S01]  /*6d90*/  I2FP.F32.U32 R9, R9 ;  /* 0x0000000900097245 */ /* 0x000fe20000201000 */
[----:B------:R-:W-:Y:S01]  /*6da0*/  IMAD.U32 R116, R115, 0x10000, RZ ;  /* 0x0001000073747824 */ /* 0x000fe200078e00ff */
[----:B------:R-:W-:Y:S01]  /*6db0*/  FSEL R115, R150, RZ, P4 ;  /* 0x000000ff96737208 */ /* 0x000fe20002000000 */
[----:B------:R-:W-:Y:S02]  /*6dc0*/  BSSY.RECONVERGENT B2, `(.L_x_6988) ;  /* 0x000004d000027945 */ /* 0x000fe40003800200 */
        /* <DEDUP_REMOVED lines=8> */
[----:B------:R-:W-:-:S03]  /*6e50*/  HFMA2 R116, -RZ, RZ, 0, 1.1920928955078125e-07 ;  /* 0x00000002ff747431 */ /* 0x000fc600000001ff */
[----:B------:R-:W-:-:S08]  /*6e60*/  @P1 FADD.FTZ R115, R107, R115 ;  /* 0x000000736b731221 */ /* 0x000fd00000010000 */
        /* <DEDUP_REMOVED lines=9> */
.L_x_6990:
        /* <DEDUP_REMOVED lines=13> */
.L_x_6992:
[----:B------:R-:W-:Y:S05]  /*6fd0*/  BSYNC.RECONVERGENT B3 ;  /* 0x0000000000037941 */ /* 0x000fea0003800200 */
.L_x_6991:
        /* <DEDUP_REMOVED lines=43> */
.L_x_6989:
[----:B------:R-:W-:Y:S05]  /*7290*/  BSYNC.RECONVERGENT B2 ;  /* 0x0000000000027941 */ /* 0x000fea0003800200 */
.L_x_6988:
[----:B------:R-:W-:Y:S01]  /*72a0*/  ISETP.NE.AND P3, PT, R116, 0x1, PT ;  /* 0x000000017400780c */ /* 0x000fe20003f65270 */
[C---:B------:R-:W-:Y:S01]  /*72b0*/  IMAD.U32 R150, R118.reuse, 0x10000, RZ ;  /* 0x0001000076967824 */ /* 0x040fe200078e00ff */
[----:B------:R-:W-:Y:S01]  /*72c0*/  I2FP.F32.U32 R9, R9 ;  /* 0x0000000900097245 */ /* 0x000fe20000201000 */
[----:B------:R-:W-:Y:S01]  /*72d0*/  BSSY.RECONVERGENT B2, `(.L_x_6993) ;  /* 0x0000049000027945 */ /* 0x000fe20003800200 */
[----:B------:R-:W-:Y:S01]  /*72e0*/  HFMA2 R117, -RZ, RZ, 0, 1.1920928955078125e-07 ;  /* 0x00000002ff757431 */ /* 0x000fe200000001ff */
[----:B------:R-:W-:Y:S01]  /*72f0*/  PRMT R118, R118, 0x7632, R118 ;  /* 0x0000763276767816 */ /* 0x000fe20000000076 */
[----:B------:R-:W-:Y:S01]  /*7300*/  FMUL.FTZ R150, R183, R150 ;  /* 0x00000096b7967220 */ /* 0x000fe20000410000 */
[----:B------:R-:W-:-:S05]  /*7310*/  FFMA.FTZ R9, R9, R184, 1.1641532182693481445e-10 ;  /* 0x2f00000009097423 */ /* 0x000fca00000100b8 */
[----:B------:R-:W-:Y:S01]  /*7320*/  FSETP.LE.FTZ.AND P2, PT, R9, R182, PT ;  /* 0x000000b60900720b */ /* 0x000fe20003f53000 */
[----:B------:R-:W-:Y:S01]  /*7330*/  IMAD.MOV.U32 R9, RZ, RZ, R196 ;  /* 0x000000ffff097224 */ /* 0x000fe200078e00c4 */
[----:B------:R-:W-:Y:S11]  /*7340*/  @!P3 BRA `(.L_x_6994) ;  /* 0x000000040004b947 */ /* 0x000ff60003800000 */
        /* <DEDUP_REMOVED lines=8> */
.L_x_6995:
        /* <DEDUP_REMOVED lines=13> */
.L_x_6997:
[----:B------:R-:W-:Y:S05]  /*74a0*/  BSYNC.RECONVERGENT B3 ;  /* 0x0000000000037941 */ /* 0x000fea0003800200 */
.L_x_6996:
        /* <DEDUP_REMOVED lines=43> */
.L_x_6994:
[----:B------:R-:W-:Y:S05]  /*7760*/  BSYNC.RECONVERGENT B2 ;  /* 0x0000000000027941 */ /* 0x000fea0003800200 */
.L_x_6993:
[----:B------:R-:W-:Y:S01]  /*7770*/  I2FP.F32.U32 R9, R9 ;  /* 0x0000000900097245 */ /* 0x000fe20000201000 */
[----:B------:R-:W-:Y:S01]  /*7780*/  IMAD.U32 R116, R102, 0x10000, RZ ;  /* 0x0001000066747824 */ /* 0x000fe200078e00ff */
[----:B------:R-:W-:Y:S01]  /*7790*/  BSSY.RECONVERGENT B2, `(.L_x_6998) ;  /* 0x000004e000027945 */ /* 0x000fe20003800200 */
[----:B------:R-:W-:Y:S02]  /*77a0*/  HFMA2 R146, -RZ, RZ, 0, 1.1920928955078125e-07 ;  /* 0x00000002ff927431 */ /* 0x000fe400000001ff */
[----:B------:R-:W-:Y:S01]  /*77b0*/  FFMA.FTZ R9, R9, R184, 1.1641532182693481445e-10 ;  /* 0x2f00000009097423 */ /* 0x000fe200000100b8 */
[----:B------:R-:W-:-:S04]  /*77c0*/  FMUL.FTZ R116, R116, R183 ;  /* 0x000000b774747220 */ /* 0x000fc80000410000 */
[----:B------:R-:W-:Y:S02]  /*77d0*/  FSETP.GTU.FTZ.AND P3, PT, R9, R182, PT ;  /* 0x000000b60900720b */ /* 0x000fe40003f7c000 */
[----:B------:R-:W-:Y:S02]  /*77e0*/  FSEL R9, R150, RZ, P2 ;  /* 0x000000ff96097208 */ /* 0x000fe40001000000 */
[----:B------:R-:W-:Y:S02]  /*77f0*/  FSEL R116, R116, RZ, !P3 ;  /* 0x000000ff74747208 */ /* 0x000fe40005800000 */
[----:B------:R-:W-:Y:S02]  /*7800*/  SEL R202, RZ, 0x1, P3 ;  /* 0x00000001ffca7807 */ /* 0x000fe40001800000 */
[----:B------:R-:W-:Y:S01]  /*7810*/  ISETP.NE.AND P3, PT, R117, 0x1, PT ;  /* 0x000000017500780c */ /* 0x000fe20003f65270 */
[----:B------:R-:W-:Y:S01]  /*7820*/  FADD.FTZ R116, R116, R9 ;  /* 0x0000000974747221 */ /* 0x000fe20000010000 */
[----:B------:R-:W-:-:S03]  /*7830*/  IMAD.MOV.U32 R9, RZ, RZ, R196 ;  /* 0x000000ffff097224 */ /* 0x000fc600078e00c4 */
        /* <DEDUP_REMOVED lines=10> */
.L_x_7000:
        /* <DEDUP_REMOVED lines=13> */
.L_x_7002:
[----:B------:R-:W-:Y:S05]  /*79b0*/  BSYNC.RECONVERGENT B3 ;  /* 0x0000000000037941 */ /* 0x000fea0003800200 */
.L_x_7001:
        /* <DEDUP_REMOVED lines=43> */
.L_x_6999:
[----:B------:R-:W-:Y:S05]  /*7c70*/  BSYNC.RECONVERGENT B2 ;  /* 0x0000000000027941 */ /* 0x000fea0003800200 */
.L_x_6998:
[----:B------:R-:W-:Y:S01]  /*7c80*/  ISETP.NE.AND P4, PT, R146, 0x1, PT ;  /* 0x000000019200780c */ /* 0x000fe20003f85270 */
[----:B------:R-:W-:Y:S01]  /*7c90*/  IMAD.U32 R118, R118, 0x10000, RZ ;  /* 0x0001000076767824 */ /* 0x000fe200078e00ff */
[----:B------:R-:W-:Y:S01]  /*7ca0*/  I2FP.F32.U32 R9, R9 ;  /* 0x0000000900097245 */ /* 0x000fe20000201000 */
[----:B------:R-:W-:Y:S01]  /*7cb0*/  BSSY.RECONVERGENT B2, `(.L_x_7003) ;  /* 0x0000048000027945 */ /* 0x000fe20003800200 */
[----:B------:R-:W-:Y:S02]  /*7cc0*/  HFMA2 R148, -RZ, RZ, 0, 1.1920928955078125e-07 ;  /* 0x00000002ff947431 */ /* 0x000fe400000001ff */
[----:B------:R-:W-:Y:S02]  /*7cd0*/  IMAD.MOV.U32 R147, RZ, RZ, R196 ;  /* 0x000000ffff937224 */ /* 0x000fe400078e00c4 */
[----:B------:R-:W-:Y:S01]  /*7ce0*/  FMUL.FTZ R117, R118, R183 ;  /* 0x000000b776757220 */ /* 0x000fe20000410000 */
[----:B------:R-:W-:-:S05]  /*7cf0*/  FFMA.FTZ R9, R9, R184, 1.1641532182693481445e-10 ;  /* 0x2f00000009097423 */ /* 0x000fca00000100b8 */
[----:B------:R-:W-:Y:S01]  /*7d00*/  FSETP.LE.FTZ.AND P3, PT, R9, R182, PT ;  /* 0x000000b60900720b */ /* 0x000fe20003f73000 */
        /* <DEDUP_REMOVED lines=9> */
.L_x_7005:
        /* <DEDUP_REMOVED lines=13> */
.L_x_7007:
[----:B------:R-:W-:Y:S05]  /*7e70*/  BSYNC.RECONVERGENT B3 ;  /* 0x0000000000037941 */ /* 0x000fea0003800200 */
.L_x_7006:
        /* <DEDUP_REMOVED lines=43> */
.L_x_7004:
[----:B------:R-:W-:Y:S05]  /*8130*/  BSYNC.RECONVERGENT B2 ;  /* 0x0000000000027941 */ /* 0x000fea0003800200 */
.L_x_7003:
        /* <DEDUP_REMOVED lines=23> */
.L_x_7010:
        /* <DEDUP_REMOVED lines=13> */
.L_x_7012:
[----:B------:R-:W-:Y:S05]  /*8380*/  BSYNC.RECONVERGENT B3 ;  /* 0x0000000000037941 */ /* 0x000fea0003800200 */
.L_x_7011:
        /* <DEDUP_REMOVED lines=43> */
.L_x_7009:
[----:B------:R-:W-:Y:S05]  /*8640*/  BSYNC.RECONVERGENT B2 ;  /* 0x0000000000027941 */ /* 0x000fea0003800200 */
.L_x_7008:
[----:B------:R-:W-:Y:S01]  /*8650*/  ISETP.NE.AND P5, PT, R118, 0x1, PT ;  /* 0x000000017600780c */ /* 0x000fe20003fa5270 */
[C---:B------:R-:W-:Y:S01]  /*8660*/  IMAD.U32 R150, R119.reuse, 0x10000, RZ ;  /* 0x0001000077967824 */ /* 0x040fe200078e00ff */
[----:B------:R-:W-:Y:S01]  /*8670*/  I2FP.F32.U32 R9, R9 ;  /* 0x0000000900097245 */ /* 0x000fe20000201000 */
[----:B------:R-:W-:Y:S01]  /*8680*/  BSSY.RECONVERGENT B2, `(.L_x_7013) ;  /* 0x0000049000027945 */ /* 0x000fe20003800200 */
[----:B------:R-:W-:Y:S01]  /*8690*/  HFMA2 R146, -RZ, RZ, 0, 1.1920928955078125e-07 ;  /* 0x00000002ff927431 */ /* 0x000fe200000001ff */
[----:B------:R-:W-:Y:S01]  /*86a0*/  PRMT R185, R119, 0x7632, R185 ;  /* 0x0000763277b97816 */ /* 0x000fe200000000b9 */
[----:B------:R-:W-:Y:S02]  /*86b0*/  IMAD.MOV.U32 R119, RZ, RZ, R196 ;  /* 0x000000ffff777224 */ /* 0x000fe400078e00c4 */
[----:B------:R-:W-:Y:S01]  /*86c0*/  FFMA.FTZ R9, R9, R184, 1.1641532182693481445e-10 ;  /* 0x2f00000009097423 */ /* 0x000fe200000100b8 */
[----:B------:R-:W-:-:S04]  /*86d0*/  FMUL.FTZ R150, R183, R150 ;  /* 0x00000096b7967220 */ /* 0x000fc80000410000 */
        /* <DEDUP_REMOVED lines=10> */
.L_x_7015:
        /* <DEDUP_REMOVED lines=13> */
.L_x_7017:
[----:B------:R-:W-:Y:S05]  /*8850*/  BSYNC.RECONVERGENT B3 ;  /* 0x0000000000037941 */ /* 0x000fea0003800200 */
.L_x_7016:
        /* <DEDUP_REMOVED lines=43> */
.L_x_7014:
[----:B------:R-:W-:Y:S05]  /*8b10*/  BSYNC.RECONVERGENT B2 ;  /* 0x0000000000027941 */ /* 0x000fea0003800200 */
.L_x_7013:
        /* <DEDUP_REMOVED lines=23> */
.L_x_7020:
        /* <DEDUP_REMOVED lines=13> */
.L_x_7022:
[----:B------:R-:W-:Y:S05]  /*8d60*/  BSYNC.RECONVERGENT B3 ;  /* 0x0000000000037941 */ /* 0x000fea0003800200 */
.L_x_7021:
        /* <DEDUP_REMOVED lines=43> */
.L_x_7019:
[----:B------:R-:W-:Y:S05]  /*9020*/  BSYNC.RECONVERGENT B2 ;  /* 0x0000000000027941 */ /* 0x000fea0003800200 */
.L_x_7018:
[----:B------:R-:W-:Y:S01]  /*9030*/  ISETP.NE.AND P6, PT, R149, 0x1, PT ;  /* 0x000000019500780c */ /* 0x000fe20003fc5270 */
[----:B------:R-:W-:Y:S01]  /*9040*/  IMAD.U32 R146, R185, 0x10000, RZ ;  /* 0x00010000b9927824 */ /* 0x000fe200078e00ff */
[----:B------:R-:W-:Y:S01]  /*9050*/  I2FP.F32.U32 R9, R9 ;  /* 0x0000000900097245 */ /* 0x000fe20000201000 */
[----:B------:R-:W-:Y:S01]  /*9060*/  BSSY.RECONVERGENT B2, `(.L_x_7023) ;  /* 0x000004a000027945 */ /* 0x000fe20003800200 */
[----:B------:R-:W-:Y:S02]  /*9070*/  IMAD.MOV.U32 R148, RZ, RZ, R196 ;  /* 0x000000ffff947224 */ /* 0x000fe400078e00c4 */
[----:B------:R-:W-:Y:S01]  /*9080*/  FMUL.FTZ R119, R146, R183 ;  /* 0x000000b792777220 */ /* 0x000fe20000410000 */
[----:B------:R-:W-:Y:S01]  /*9090*/  FFMA.FTZ R147, R9, R184, 1.1641532182693481445e-10 ;  /* 0x2f00000009937423 */ /* 0x000fe200000100b8 */
[----:B------:R-:W-:-:S04]  /*90a0*/  HFMA2 R9, -RZ, RZ, 0, 1.1920928955078125e-07 ;  /* 0x00000002ff097431 */ /* 0x000fc800000001ff */
        /* <DEDUP_REMOVED lines=10> */
.L_x_7025:
        /* <DEDUP_REMOVED lines=15> */
.L_x_7027:
[----:B------:R-:W-:Y:S05]  /*9240*/  BSYNC.RECONVERGENT B3 ;  /* 0x0000000000037941 */ /* 0x000fea0003800200 */
.L_x_7026:
        /* <DEDUP_REMOVED lines=43> */
.L_x_7024:
[----:B------:R-:W-:Y:S05]  /*9500*/  BSYNC.RECONVERGENT B2 ;  /* 0x0000000000027941 */ /* 0x000fea0003800200 */
.L_x_7023:
[----:B------:R-:W-:Y:S01]  /*9510*/  I2FP.F32.U32 R147, R148 ;  /* 0x0000009400937245 */ /* 0x000fe20000201000 */
[----:B------:R-:W-:Y:S01]  /*9520*/  IMAD.U32 R146, R145, 0x10000, RZ ;  /* 0x0001000091927824 */ /* 0x000fe200078e00ff */
[----:B------:R-:W-:-:S03]  /*9530*/  FSEL R119, R119, RZ, P5 ;  /* 0x000000ff77777208 */ /* 0x000fc60002800000 */
[----:B------:R-:W-:Y:S01]  /*9540*/  FFMA.FTZ R147, R147, R184, 1.1641532182693481445e-10 ;  /* 0x2f00000093937423 */ /* 0x000fe200000100b8 */
[----:B------:R-:W-:-:S04]  /*9550*/  FMUL.FTZ R146, R146, R183 ;  /* 0x000000b792927220 */ /* 0x000fc80000410000 */
[----:B------:R-:W-:-:S04]  /*9560*/  FSETP.GTU.FTZ.AND P6, PT, R147, R182, PT ;  /* 0x000000b69300720b */ /* 0x000fc80003fdc000 */
[----:B------:R-:W-:Y:S02]  /*9570*/  FSEL R146, R146, RZ, !P6 ;  /* 0x000000ff92927208 */ /* 0x000fe40007000000 */
[----:B------:R-:W-:-:S03]  /*9580*/  SEL R205, RZ, 0x1, P6 ;  /* 0x00000001ffcd7807 */ /* 0x000fc60003000000 */
[----:B------:R-:W-:-:S04]  /*9590*/  FADD.FTZ R119, R146, R119 ;  /* 0x0000007792777221 */ /* 0x000fc80000010000 */
[----:B------:R-:W-:-:S07]  /*95a0*/  @P1 FADD.FTZ R119, R111, R119 ;  /* 0x000000776f771221 */ /* 0x000fce0000010000 */
.L_x_6947:
        /* <DEDUP_REMOVED lines=10> */
[----:B------:R-:W-:Y:S02]  /*9650*/  LOP3.LUT P1, RZ, R197, 0x10, RZ, 0xc0, !PT ;  /* 0x00000010c5ff7812 */ /* 0x000fe4000782c0ff */
[----:B------:R-:W-:Y:S02]  /*9660*/  SEL R182, RZ, 0x100, !P3 ;  /* 0x00000100ffb67807 */ /* 0x000fe40005800000 */
        /* <DEDUP_REMOVED lines=8> */
[----:B-1----:R-:W-:Y:S02]  /*96f0*/  IMAD.WIDE.U32 R146, R207, 0x8, R146 ;  /* 0x00000008cf927825 */ /* 0x002fe400078e0092 */
        /* <DEDUP_REMOVED lines=23> */
.L_x_7028:
[----:B------:R-:W-:Y:S02]  /*9870*/  IMAD.MOV.U32 R195, RZ, RZ, R144 ;  /* 0x000000ffffc37224 */ /* 0x000fe400078e0090 */
[----:B------:R-:W-:-:S07]  /*9880*/  VIADD R183, R207, 0x20 ;  /* 0x00000020cfb77836 */ /* 0x000fce0000000000 */
.L_x_6905:
[----:B------:R-:W-:Y:S05]  /*9890*/  BSYNC.RECONVERGENT B1 ;  /* 0x0000000000017941 */ /* 0x000fea0003800200 */
.L_x_6904:
[----:B------:R-:W-:Y:S01]  /*98a0*/  ISETP.GE.U32.AND P0, PT, R0, 0x40, PT ;  /* 0x000000400000780c */ /* 0x000fe20003f06070 */
[----:B------:R-:W-:Y:S01]  /*98b0*/  BSSY.RECONVERGENT B1, `(.L_x_7029) ;  /* 0x00007cc000017945 */ /* 0x000fe20003800200 */
[----:B------:R-:W-:-:S11]  /*98c0*/  LOP3.LUT R197, R197, 0xffffff7f, RZ, 0xc0, !PT ;  /* 0xffffff7fc5c57812 */ /* 0x000fd600078ec0ff */
[----:B------:R-:W-:Y:S01]  /*98d0*/  @P0 LOP3.LUT R197, R197, 0x80, RZ, 0xfc, !PT ;  /* 0x00000080c5c50812 */ /* 0x000fe200078efcff */
[----:B------:R-:W-:Y:S06]  /*98e0*/  @!P0 BRA `(.L_x_7030) ;  /* 0x0000007c00208947 */ /* 0x000fec0003800000 */
[----:B------:R-:W-:Y:S01]  /*98f0*/  ISETP.NE.U32.AND P0, PT, RZ, UR10, PT ;  /* 0x0000000aff007c0c */ /* 0x000fe2000bf05070 */
[----:B------:R-:W2:Y:S01]  /*9900*/  LDC.64 R124, c[0x0][0x390] ;  /* 0x0000e400ff7c7b82 */ /* 0x000ea20000000a00 */
[----:B------:R-:W-:Y:S02]  /*9910*/  ISETP.NE.U32.AND P1, PT, RZ, UR12, PT ;  /* 0x0000000cff007c0c */ /* 0x000fe4000bf25070 */
[----:B------:R-:W-:Y:S02]  /*9920*/  ISETP.NE.AND.EX P0, PT, RZ, UR11, PT, P0 ;  /* 0x0000000bff007c0c */ /* 0x000fe4000bf05300 */
[----:B------:R-:W-:-:S11]  /*9930*/  ISETP.NE.AND.EX P1, PT, RZ, UR13, PT, P1 ;  /* 0x0000000dff007c0c */ /* 0x000fd6000bf25310 */
[----:B------:R-:W3:Y:S08]  /*9940*/  @P0 LDC.64 R122, c[0x0][0x398] ;  /* 0x0000e600ff7a0b82 */ /* 0x000ef00000000a00 */
[----:B------:R-:W4:Y:S01]  /*9950*/  @P1 LDC.64 R120, c[0x0][0x3a0] ;  /* 0x0000e800ff781b82 */ /* 0x000f220000000a00 */
[----:B--2---:R-:W-:-:S06]  /*9960*/  IMAD.WIDE.U32 R124, R183, 0x10, R124 ;  /* 0x00000010b77c7825 */ /* 0x004fcc00078e007c */
[----:B------:R-:W5:Y:S01]  /*9970*/  LDG.E.128 R124, desc[UR8][R124.64] ;  /* 0x000000087c7c7981 */ /* 0x000f62000c1e1d00 */
[----:B---3--:R-:W-:-:S05]  /*9980*/  @P0 IMAD.WIDE.U32 R122, R183, 0x10, R122 ;  /* 0x00000010b77a0825 */ /* 0x008fca00078e007a */
[----:B------:R2:W5:Y:S01]  /*9990*/  @P0 LDG.E.128 R100, desc[UR8][R122.64] ;  /* 0x000000087a640981 */ /* 0x000562000c1e1d00 */
[----:B----4-:R-:W-:-:S05]  /*99a0*/  @P1 IMAD.WIDE.U32 R120, R183, 0x20, R120 ;  /* 0x00000020b7781825 */ /* 0x010fca00078e0078 */
[----:B------:R2:W5:Y:S04]  /*99b0*/  @P1 LDG.E.128 R104, desc[UR8][R120.64] ;  /* 0x0000000878681981 */ /* 0x000568000c1e1d00 */
[----:B------:R2:W5:Y:S01]  /*99c0*/  @P1 LDG.E.128 R108, desc[UR8][R120.64+0x10] ;  /* 0x00001008786c1981 */ /* 0x000562000c1e1d00 */
[----:B------:R-:W-:Y:S05]  /*99d0*/  @!P0 BRA `(.L_x_7031) ;  /* 0x0000005000048947 */ /* 0x000fea0003800000 */
[----:B------:R-:W-:Y:S01]  /*99e0*/  ISETP.NE.AND P2, PT, R9, 0x1, PT ;  /* 0x000000010900780c */ /* 0x000fe20003f45270 */
[----:B------:R-:W-:Y:S01]  /*99f0*/  BSSY.RECONVERGENT B2, `(.L_x_7032) ;  /* 0x000004c000027945 */ /* 0x000fe20003800200 */
[----:B------:R-:W-:Y:S01]  /*9a00*/  HFMA2 R144, -RZ, RZ, 0, 1.1920928955078125e-07 ;  /* 0x00000002ff907431 */ /* 0x000fe200000001ff */
[----:B0----5:R-:W-:Y:S01]  /*9a10*/  PRMT R150, R103, 0x7632, R150 ;  /* 0x0000763267967816 */ /* 0x021fe20000000096 */
[----:B--2---:R-:W-:Y:S01]  /*9a20*/  IMAD.MOV.U32 R120, RZ, RZ, R196 ;  /* 0x000000ffff787224 */ /* 0x004fe200078e00c4 */
        /* <DEDUP_REMOVED lines=15> */
.L_x_7034:
[----:B------:R-:W-:Y:S01]  /*9b20*/  IADD3 R5, PT, PT, R5, 0x1, RZ ;  /* 0x0000000105057810 */ /* 0x000fe20007ffe0ff */
[----:B------:R-:W-:Y:S03]  /*9b30*/  BSSY.RECONVERGENT B3, `(.L_x_7035) ;  /* 0x000000c000037945 */ /* 0x000fe60003800200 */
[C---:B------:R-:W-:Y:S01]  /*9b40*/  ISETP.NE.AND P2, PT, R5.reuse, RZ, PT ;  /* 0x000000ff0500720c */ /* 0x040fe20003f45270 */
[----:B-1----:R-:W-:-:S12]  /*9b50*/  IMAD.WIDE.U32 R146, R5, -0x2daee0ad, RZ ;  /* 0xd2511f5305927825 */ /* 0x002fd800078e00ff */
        /* <DEDUP_REMOVED lines=9> */
.L_x_7036:
[----:B------:R-:W-:Y:S05]  /*9bf0*/  BSYNC.RECONVERGENT B3 ;  /* 0x0000000000037941 */ /* 0x000fea0003800200 */
.L_x_7035:
        /* <DEDUP_REMOVED lines=43> */
.L_x_7033:
[----:B------:R-:W-:Y:S05]  /*9eb0*/  BSYNC.RECONVERGENT B2 ;  /* 0x0000000000027941 */ /* 0x000fea0003800200 */
.L_x_7032:
[----:B------:R-:W0:Y:S01]  /*9ec0*/  LDC R151, c[0x0][0x404] ;  /* 0x00010100ff977b82 */ /* 0x000e220000000800 */
[----:B------:R-:W-:Y:S01]  /*9ed0*/  I2FP.F32.U32 R120, R120 ;  /* 0x0000007800787245 */ /* 0x000fe20000201000 */
[----:B------:R-:W-:Y:S01]  /*9ee0*/  IMAD.MOV.U32 R185, RZ, RZ, 0x2f800000 ;  /* 0x2f800000ffb97424 */ /* 0x000fe200078e00ff */
[----:B------:R-:W-:Y:S01]  /*9ef0*/  ISETP.NE.AND P2, PT, R144, 0x1, PT ;  /* 0x000000019000780c */ /* 0x000fe20003f45270 */
[----:B------:R-:W-:Y:S01]  /*9f00*/  BSSY.RECONVERGENT B2, `(.L_x_7037) ;  /* 0x000004d000027945 */ /* 0x000fe20003800200 */
[----:B------:R-:W-:Y:S01]  /*9f10*/  SHF.L.U32 R9, R124, 0x10, RZ ;  /* 0x000000107c097819 */ /* 0x000fe200000006ff */
[----:B------:R-:W-:Y:S01]  /*9f20*/  FFMA.FTZ R120, R120, R185, 1.1641532182693481445e-10 ;  /* 0x2f00000078787423 */ /* 0x000fe200000100b9 */
[----:B------:R-:W-:Y:S01]  /*9f30*/  LOP3.LUT R197, R197, 0xffffffef, RZ, 0xc0, !PT ;  /* 0xffffffefc5c57812 */ /* 0x000fe200078ec0ff */
[----:B------:R-:W2:Y:S01]  /*9f40*/  LDC R184, c[0x0][0x408] ;  /* 0x00010200ffb87b82 */ /* 0x000ea20000000800 */
[----:B------:R-:W-:Y:S01]  /*9f50*/  PRMT R124, R124, 0x7632, R124 ;  /* 0x000076327c7c7816 */ /* 0x000fe2000000007c */
[----:B------:R-:W-:-:S02]  /*9f60*/  IMAD.MOV.U32 R145, RZ, RZ, 0x2 ;  /* 0x00000002ff917424 */ /* 0x000fc400078e00ff */
[----:B------:R-:W-:Y:S01]  /*9f70*/  IMAD.MOV.U32 R122, RZ, RZ, R196 ;  /* 0x000000ffff7a7224 */ /* 0x000fe200078e00c4 */
[----:B0-----:R-:W-:Y:S01]  /*9f80*/  FSETP.LE.FTZ.AND P4, PT, R120, R151, PT ;  /* 0x000000977800720b */ /* 0x001fe20003f93000 */
[----:B--2---:R-:W-:-:S12]  /*9f90*/  FMUL.FTZ R120, R9, R184 ;  /* 0x000000b809787220 */ /* 0x004fd80000410000 */
        /* <DEDUP_REMOVED lines=10> */
.L_x_7039:
[----:B------:R-:W-:Y:S01]  /*a040*/  VIADD R5, R5, 0x1 ;  /* 0x0000000105057836 */ /* 0x000fe20000000000 */
[----:B------:R-:W-:Y:S03]  /*a050*/  BSSY.RECONVERGENT B3, `(.L_x_7040) ;  /* 0x000000c000037945 */ /* 0x000fe60003800200 */
[C---:B-1----:R-:W-:Y:S01]  /*a060*/  IMAD.WIDE.U32 R146, R5.reuse, -0x2daee0ad, RZ ;  /* 0xd2511f5305927825 */ /* 0x042fe200078e00ff */
        /* <DEDUP_REMOVED lines=10> */
.L_x_7041:
[----:B------:R-:W-:Y:S05]  /*a110*/  BSYNC.RECONVERGENT B3 ;  /* 0x0000000000037941 */ /* 0x000fea0003800200 */
.L_x_7040:
        /* <DEDUP_REMOVED lines=43> */
.L_x_7038:
[----:B------:R-:W-:Y:S05]  /*a3d0*/  BSYNC.RECONVERGENT B2 ;  /* 0x0000000000027941 */ /* 0x000fea0003800200 */
.L_x_7037:
[----:B------:R-:W-:Y:S01]  /*a3e0*/  I2FP.F32.U32 R122, R122 ;  /* 0x0000007a007a7245 */ /* 0x000fe20000201000 */
[----:B------:R-:W-:Y:S01]  /*a3f0*/  BSSY.RECONVERGENT B2, `(.L_x_7042) ;  /* 0x000004f000027945 */ /* 0x000fe20003800200 */
[----:B------:R-:W-:Y:S02]  /*a400*/  SHF.L.U32 R9, R100, 0x10, RZ ;  /* 0x0000001064097819 */ /* 0x000fe400000006ff */
[----:B------:R-:W-:Y:S01]  /*a410*/  ISETP.NE.AND P3, PT, R145, 0x1, PT ;  /* 0x000000019100780c */ /* 0x000fe20003f65270 */
[----:B------:R-:W-:Y:S02]  /*a420*/  FFMA.FTZ R122, R122, R185, 1.1641532182693481445e-10 ;  /* 0x2f0000007a7a7423 */ /* 0x000fe400000100b9 */
[----:B------:R-:W-:Y:S01]  /*a430*/  FMUL.FTZ R144, R9, R184 ;  /* 0x000000b809907220 */ /* 0x000fe20000410000 */
[----:B------:R-:W-:Y:S02]  /*a440*/  FSEL R9, R120, RZ, P4 ;  /* 0x000000ff78097208 */ /* 0x000fe40002000000 */
[----:B------:R-:W-:-:S04]  /*a450*/  FSETP.GTU.FTZ.AND P2, PT, R122, R151, PT ;  /* 0x000000977a00720b */ /* 0x000fc80003f5c000 */
[----:B------:R-:W-:Y:S01]  /*a460*/  FSEL R120, R144, RZ, !P2 ;  /* 0x000000ff90787208 */ /* 0x000fe20005000000 */
[----:B------:R-:W-:Y:S01]  /*a470*/  IMAD.MOV.U32 R144, RZ, RZ, 0x2 ;  /* 0x00000002ff907424 */ /* 0x000fe200078e00ff */
        /* <DEDUP_REMOVED lines=13> */
.L_x_7044:
        /* <DEDUP_REMOVED lines=13> */
.L_x_7046:
[----:B------:R-:W-:Y:S05]  /*a620*/  BSYNC.RECONVERGENT B3 ;  /* 0x0000000000037941 */ /* 0x000fea0003800200 */
.L_x_7045:
        /* <DEDUP_REMOVED lines=43> */
.L_x_7043:
[----:B------:R-:W-:Y:S05]  /*a8e0*/  BSYNC.RECONVERGENT B2 ;  /* 0x0000000000027941 */ /* 0x000fea0003800200 */
.L_x_7042:
[----:B------:R-:W-:Y:S01]  /*a8f0*/  I2FP.F32.U32 R122, R9 ;  /* 0x00000009007a7245 */ /* 0x000fe20000201000 */
[----:B------:R-:W-:Y:S01]  /*a900*/  BSSY.RECONVERGENT B2, `(.L_x_7047) ;  /* 0x000004c000027945 */ /* 0x000fe20003800200 */
[----:B------:R-:W-:Y:S01]  /*a910*/  ISETP.NE.AND P2, PT, R144, 0x1, PT ;  /* 0x000000019000780c */ /* 0x000fe20003f45270 */
[----:B------:R-:W-:Y:S01]  /*a920*/  IMAD.MOV.U32 R145, RZ, RZ, 0x2 ;  /* 0x00000002ff917424 */ /* 0x000fe200078e00ff */
[----:B------:R-:W-:Y:S01]  /*a930*/  SHF.L.U32 R9, R124, 0x10, RZ ;  /* 0x000000107c097819 */ /* 0x000fe200000006ff */
[----:B------:R-:W-:Y:S01]  /*a940*/  FFMA.FTZ R122, R122, R185, 1.1641532182693481445e-10 ;  /* 0x2f0000007a7a7423 */ /* 0x000fe200000100b9 */
[----:B------:R-:W-:Y:S01]  /*a950*/  LOP3.LUT R197, R197, 0xfffffff7, RZ, 0xc0, !PT ;  /* 0xfffffff7c5c57812 */ /* 0x000fe200078ec0ff */
[----:B------:R-:W-:-:S03]  /*a960*/  IMAD.MOV.U32 R124, RZ, RZ, R196 ;  /* 0x000000ffff7c7224 */ /* 0x000fc600078e00c4 */
[----:B------:R-:W-:Y:S01]  /*a970*/  FSETP.LE.FTZ.AND P4, PT, R122, R151, PT ;  /* 0x000000977a00720b */ /* 0x000fe20003f93000 */
[----:B------:R-:W-:-:S12]  /*a980*/  FMUL.FTZ R122, R9, R184 ;  /* 0x000000b8097a7220 */ /* 0x000fd80000410000 */
        /* <DEDUP_REMOVED lines=10> */
.L_x_7049:
        /* <DEDUP_REMOVED lines=13> */
.L_x_7051:
[----:B------:R-:W-:Y:S05]  /*ab00*/  BSYNC.RECONVERGENT B3 ;  /* 0x0000000000037941 */ /* 0x000fea0003800200 */
.L_x_7050:
        /* <DEDUP_REMOVED lines=43> */
.L_x_7048:
[----:B------:R-:W-:Y:S05]  /*adc0*/  BSYNC.RECONVERGENT B2 ;  /* 0x0000000000027941 */ /* 0x000fea0003800200 */
.L_x_7047:
[----:B------:R-:W-:Y:S01]  /*add0*/  I2FP.F32.U32 R124, R124 ;  /* 0x0000007c007c7245 */ /* 0x000fe20000201000 */
[----:B------:R-:W-:Y:S01]  /*ade0*/  BSSY.RECONVERGENT B2, `(.L_x_7052) ;  /* 0x000004f000027945 */ /* 0x000fe20003800200 */
[----:B------:R-:W-:Y:S01]  /*adf0*/  SHF.L.U32 R121, R121, 0x10, RZ ;  /* 0x0000001079797819 */ /* 0x000fe200000006ff */
[----:B------:R-:W-:Y:S01]  /*ae00*/  IMAD.MOV.U32 R9, RZ, RZ, R196 ;  /* 0x000000ffff097224 */ /* 0x000fe200078e00c4 */
[----:B------:R-:W-:Y:S01]  /*ae10*/  ISETP.NE.AND P3, PT, R145, 0x1, PT ;  /* 0x000000019100780c */ /* 0x000fe20003f65270 */
[----:B------:R-:W-:Y:S01]  /*ae20*/  FFMA.FTZ R124, R124, R185, 1.1641532182693481445e-10 ;  /* 0x2f0000007c7c7423 */ /* 0x000fe200000100b9 */
[----:B------:R-:W-:Y:S01]  /*ae30*/  FSEL R122, R122, RZ, P4 ;  /* 0x000000ff7a7a7208 */ /* 0x000fe20002000000 */
[----:B------:R-:W-:-:S03]  /*ae40*/  FMUL.FTZ R121, R121, R184 ;  /* 0x000000b879797220 */ /* 0x000fc60000410000 */
[----:B------:R-:W-:Y:S01]  /*ae50*/  FSETP.GTU.FTZ.AND P2, PT, R124, R151, PT ;  /* 0x000000977c00720b */ /* 0x000fe20003f5c000 */
[----:B------:R-:W-:-:S03]  /*ae60*/  IMAD.MOV.U32 R124, RZ, RZ, 0x2 ;  /* 0x00000002ff7c7424 */ /* 0x000fc600078e00ff */
[----:B------:R-:W-:Y:S02]  /*ae70*/  FSEL R121, R121, RZ, !P2 ;  /* 0x000000ff79797208 */ /* 0x000fe40005000000 */
[----:B------:R-:W-:-:S03]  /*ae80*/  SEL R199, RZ, 0x1, P2 ;  /* 0x00000001ffc77807 */ /* 0x000fc60001000000 */
[----:B------:R-:W-:-:S04]  /*ae90*/  FADD.FTZ R121, R121, R122 ;  /* 0x0000007a79797221 */ /* 0x000fc80000010000 */
        /* <DEDUP_REMOVED lines=10> */
.L_x_7054:
        /* <DEDUP_REMOVED lines=13> */
.L_x_7056:
[----:B------:R-:W-:Y:S05]  /*b010*/  BSYNC.RECONVERGENT B3 ;  /* 0x0000000000037941 */ /* 0x000fea0003800200 */
.L_x_7055:
        /* <DEDUP_REMOVED lines=43> */
.L_x_7053:
[----:B------:R-:W-:Y:S05]  /*b2d0*/  BSYNC.RECONVERGENT B2 ;  /* 0x0000000000027941 */ /* 0x000fea0003800200 */
.L_x_7052:
[----:B------:R-:W-:Y:S01]  /*b2e0*/  I2FP.F32.U32 R122, R9 ;  /* 0x00000009007a7245 */ /* 0x000fe20000201000 */
[----:B------:R-:W-:Y:S01]  /*b2f0*/  BSSY.RECONVERGENT B2, `(.L_x_7057) ;  /* 0x000004d000027945 */ /* 0x000fe20003800200 */
[----:B------:R-:W-:Y:S01]  /*b300*/  ISETP.NE.AND P2, PT, R124, 0x1, PT ;  /* 0x000000017c00780c */ /* 0x000fe20003f45270 */
[----:B------:R-:W-:Y:S01]  /*b310*/  IMAD.MOV.U32 R144, RZ, RZ, 0x2 ;  /* 0x00000002ff907424 */ /* 0x000fe200078e00ff */
[----:B------:R-:W-:Y:S01]  /*b320*/  SHF.L.U32 R9, R125, 0x10, RZ ;  /* 0x000000107d097819 */ /* 0x000fe200000006ff */
[----:B------:R-:W-:Y:S01]  /*b330*/  FFMA.FTZ R122, R122, R185, 1.1641532182693481445e-10 ;  /* 0x2f0000007a7a7423 */ /* 0x000fe200000100b9 */
[----:B------:R-:W-:Y:S02]  /*b340*/  LOP3.LUT R197, R197, 0xfffffffb, RZ, 0xc0, !PT ;  /* 0xfffffffbc5c57812 */ /* 0x000fe400078ec0ff */
[----:B-1----:R-:W-:Y:S01]  /*b350*/  PRMT R148, R125, 0x7632, R148 ;  /* 0x000076327d947816 */ /* 0x002fe20000000094 */
[----:B------:R-:W-:Y:S01]  /*b360*/  IMAD.MOV.U32 R125, RZ, RZ, R196 ;  /* 0x000000ffff7d7224 */ /* 0x000fe200078e00c4 */
        /* <DEDUP_REMOVED lines=12> */
.L_x_7059:
        /* <DEDUP_REMOVED lines=13> */
.L_x_7061:
[----:B------:R-:W-:Y:S05]  /*b500*/  BSYNC.RECONVERGENT B3 ;  /* 0x0000000000037941 */ /* 0x000fea0003800200 */
.L_x_7060:
        /* <DEDUP_REMOVED lines=43> */
.L_x_7058:
[----:B------:R-:W-:Y:S05]  /*b7c0*/  BSYNC.RECONVERGENT B2 ;  /* 0x0000000000027941 */ /* 0x000fea0003800200 */
.L_x_7057:
[----:B------:R-:W-:Y:S01]  /*b7d0*/  I2FP.F32.U32 R124, R125 ;  /* 0x0000007d007c7245 */ /* 0x000fe20000201000 */
[----:B------:R-:W-:Y:S01]  /*b7e0*/  BSSY.RECONVERGENT B2, `(.L_x_7062) ;  /* 0x000004f000027945 */ /* 0x000fe20003800200 */
[----:B------:R-:W-:Y:S01]  /*b7f0*/  SHF.L.U32 R9, R101, 0x10, RZ ;  /* 0x0000001065097819 */ /* 0x000fe200000006ff */
[----:B------:R-:W-:Y:S02]  /*b800*/  IMAD.MOV.U32 R145, RZ, RZ, 0x2 ;  /* 0x00000002ff917424 */ /* 0x000fe400078e00ff */
[----:B------:R-:W-:Y:S02]  /*b810*/  FFMA.FTZ R124, R124, R185, 1.1641532182693481445e-10 ;  /* 0x2f0000007c7c7423 */ /* 0x000fe400000100b9 */
[----:B------:R-:W-:Y:S01]  /*b820*/  FMUL.FTZ R125, R9, R184 ;  /* 0x000000b8097d7220 */ /* 0x000fe20000410000 */
[----:B------:R-:W-:Y:S02]  /*b830*/  FSEL R9, R122, RZ, P4 ;  /* 0x000000ff7a097208 */ /* 0x000fe40002000000 */
[----:B------:R-:W-:-:S04]  /*b840*/  FSETP.GTU.FTZ.AND P2, PT, R124, R151, PT ;  /* 0x000000977c00720b */ /* 0x000fc80003f5c000 */
        /* <DEDUP_REMOVED lines=15> */
.L_x_7064:
        /* <DEDUP_REMOVED lines=13> */
.L_x_7066:
[----:B------:R-:W-:Y:S05]  /*ba10*/  BSYNC.RECONVERGENT B3 ;  /* 0x0000000000037941 */ /* 0x000fea0003800200 */
.L_x_7065:
        /* <DEDUP_REMOVED lines=43> */
.L_x_7063:
[----:B------:R-:W-:Y:S05]  /*bcd0*/  BSYNC.RECONVERGENT B2 ;  /* 0x0000000000027941 */ /* 0x000fea0003800200 */
.L_x_7062:
        /* <DEDUP_REMOVED lines=9> */
[----:B------:R-:W-:-:S13]  /*bd70*/  FSETP.LE.FTZ.AND P4, PT, R124, R151, PT ;  /* 0x000000977c00720b */ /* 0x000fda0003f93000 */
        /* <DEDUP_REMOVED lines=10> */
.L_x_7069:
        /* <DEDUP_REMOVED lines=13> */
.L_x_7071:
[----:B------:R-:W-:Y:S05]  /*bef0*/  BSYNC.RECONVERGENT B3 ;  /* 0x0000000000037941 */ /* 0x000fea0003800200 */
.L_x_7070:
        /* <DEDUP_REMOVED lines=43> */
.L_x_7068:
[----:B------:R-:W-:Y:S05]  /*c1b0*/  BSYNC.RECONVERGENT B2 ;  /* 0x0000000000027941 */ /* 0x000fea0003800200 */
.L_x_7067:
[----:B------:R-:W-:Y:S01]  /*c1c0*/  I2FP.F32.U32 R124, R125 ;  /* 0x0000007d007c7245 */ /* 0x000fe20000201000 */
[----:B------:R-:W-:Y:S01]  /*c1d0*/  BSSY.RECONVERGENT B2, `(.L_x_7072) ;  /* 0x000004f000027945 */ /* 0x000fe20003800200 */
[----:B------:R-:W-:Y:S01]  /*c1e0*/  SHF.L.U32 R123, R123, 0x10, RZ ;  /* 0x000000107b7b7819 */ /* 0x000fe200000006ff */
[----:B------:R-:W-:Y:S01]  /*c1f0*/  IMAD.MOV.U32 R145, RZ, RZ, 0x2 ;  /* 0x00000002ff917424 */ /* 0x000fe200078e00ff */
[----:B------:R-:W-:Y:S01]  /*c200*/  FSEL R148, R148, RZ, P4 ;  /* 0x000000ff94947208 */ /* 0x000fe20002000000 */
[----:B------:R-:W-:Y:S01]  /*c210*/  FFMA.FTZ R124, R124, R185, 1.1641532182693481445e-10 ;  /* 0x2f0000007c7c7423 */ /* 0x000fe200000100b9 */
[----:B------:R-:W-:Y:S02]  /*c220*/  IMAD.MOV.U32 R9, RZ, RZ, R196 ;  /* 0x000000ffff097224 */ /* 0x000fe400078e00c4 */
[----:B------:R-:W-:Y:S02]  /*c230*/  FMUL.FTZ R123, R123, R184 ;  /* 0x000000b87b7b7220 */ /* 0x000fe40000410000 */
[----:B------:R-:W-:-:S04]  /*c240*/  FSETP.GTU.FTZ.AND P2, PT, R124, R151, PT ;  /* 0x000000977c00720b */ /* 0x000fc80003f5c000 */
[----:B------:R-:W-:Y:S02]  /*c250*/  FSEL R123, R123, RZ, !P2 ;  /* 0x000000ff7b7b7208 */ /* 0x000fe40005000000 */
[----:B------:R-:W-:Y:S02]  /*c260*/  SEL R201, RZ, 0x1, P2 ;  /* 0x00000001ffc97807 */ /* 0x000fe40001000000 */
[----:B------:R-:W-:Y:S01]  /*c270*/  ISETP.NE.AND P2, PT, R144, 0x1, PT ;  /* 0x000000019000780c */ /* 0x000fe20003f45270 */
[----:B------:R-:W-:-:S04]  /*c280*/  FADD.FTZ R123, R123, R148 ;  /* 0x000000947b7b7221 */ /* 0x000fc80000010000 */
        /* <DEDUP_REMOVED lines=10> */
.L_x_7074:
        /* <DEDUP_REMOVED lines=13> */
.L_x_7076:
[----:B------:R-:W-:Y:S05]  /*c400*/  BSYNC.RECONVERGENT B3 ;  /* 0x0000000000037941 */ /* 0x000fea0003800200 */
.L_x_7075:
        /* <DEDUP_REMOVED lines=43> */
.L_x_7073:
[----:B------:R-:W-:Y:S05]  /*c6c0*/  BSYNC.RECONVERGENT B2 ;  /* 0x0000000000027941 */ /* 0x000fea0003800200 */
.L_x_7072:
[----:B------:R-:W-:Y:S01]  /*c6d0*/  ISETP.NE.AND P3, PT, R145, 0x1, PT ;  /* 0x000000019100780c */ /* 0x000fe20003f65270 */
[----:B------:R-:W-:Y:S01]  /*c6e0*/  BSSY.RECONVERGENT B2, `(.L_x_7077) ;  /* 0x000004b000027945 */ /* 0x000fe20003800200 */
[----:B------:R-:W-:Y:S01]  /*c6f0*/  I2FP.F32.U32 R124, R9 ;  /* 0x00000009007c7245 */ /* 0x000fe20000201000 */
[----:B------:R-:W-:Y:S01]  /*c700*/  IMAD.MOV.U32 R144, RZ, RZ, 0x2 ;  /* 0x00000002ff907424 */ /* 0x000fe200078e00ff */
[C---:B------:R-:W-:Y:S01]  /*c710*/  SHF.L.U32 R9, R126.reuse, 0x10, RZ ;  /* 0x000000107e097819 */ /* 0x040fe200000006ff */
[----:B------:R-:W-:Y:S01]  /*c720*/  IMAD.MOV.U32 R125, RZ, RZ, R196 ;  /* 0x000000ffff7d7224 */ /* 0x000fe200078e00c4 */
[----:B------:R-:W-:Y:S01]  /*c730*/  PRMT R126, R126, 0x7632, R126 ;  /* 0x000076327e7e7816 */ /* 0x000fe2000000007e */
[----:B------:R-:W-:Y:S02]  /*c740*/  FFMA.FTZ R124, R124, R185, 1.1641532182693481445e-10 ;  /* 0x2f0000007c7c7423 */ /* 0x000fe400000100b9 */
[----:B------:R-:W-:-:S03]  /*c750*/  FMUL.FTZ R148, R9, R184 ;  /* 0x000000b809947220 */ /* 0x000fc60000410000 */
[----:B------:R-:W-:Y:S01]  /*c760*/  FSETP.LE.FTZ.AND P2, PT, R124, R151, PT ;  /* 0x000000977c00720b */ /* 0x000fe20003f53000 */
        /* <DEDUP_REMOVED lines=9> */
.L_x_7079:
        /* <DEDUP_REMOVED lines=13> */
.L_x_7081:
[----:B------:R-:W-:Y:S05]  /*c8d0*/  BSYNC.RECONVERGENT B3 ;  /* 0x0000000000037941 */ /* 0x000fea0003800200 */
.L_x_7080:
        /* <DEDUP_REMOVED lines=43> */
.L_x_7078:
[----:B------:R-:W-:Y:S05]  /*cb90*/  BSYNC.RECONVERGENT B2 ;  /* 0x0000000000027941 */ /* 0x000fea0003800200 */
.L_x_7077:
[----:B------:R-:W-:Y:S01]  /*cba0*/  I2FP.F32.U32 R124, R125 ;  /* 0x0000007d007c7245 */ /* 0x000fe20000201000 */
[----:B------:R-:W-:Y:S01]  /*cbb0*/  BSSY.RECONVERGENT B2, `(.L_x_7082) ;  /* 0x000004f000027945 */ /* 0x000fe20003800200 */
[----:B------:R-:W-:Y:S01]  /*cbc0*/  SHF.L.U32 R9, R102, 0x10, RZ ;  /* 0x0000001066097819 */ /* 0x000fe200000006ff */
[----:B------:R-:W-:Y:S02]  /*cbd0*/  IMAD.MOV.U32 R145, RZ, RZ, 0x2 ;  /* 0x00000002ff917424 */ /* 0x000fe400078e00ff */
[----:B------:R-:W-:Y:S02]  /*cbe0*/  FFMA.FTZ R124, R124, R185, 1.1641532182693481445e-10 ;  /* 0x2f0000007c7c7423 */ /* 0x000fe400000100b9 */
[----:B------:R-:W-:-:S03]  /*cbf0*/  FMUL.FTZ R9, R9, R184 ;  /* 0x000000b809097220 */ /* 0x000fc60000410000 */
[----:B------:R-:W-:-:S04]  /*cc00*/  FSETP.GTU.FTZ.AND P3, PT, R124, R151, PT ;  /* 0x000000977c00720b */ /* 0x000fc80003f7c000 */
[----:B------:R-:W-:Y:S02]  /*cc10*/  FSEL R124, R9, RZ, !P3 ;  /* 0x000000ff097c7208 */ /* 0x000fe40005800000 */
[----:B------:R-:W-:Y:S02]  /*cc20*/  SEL R202, RZ, 0x1, P3 ;  /* 0x00000001ffca7807 */ /* 0x000fe40001800000 */
[----:B------:R-:W-:Y:S02]  /*cc30*/  ISETP.NE.AND P3, PT, R144, 0x1, PT ;  /* 0x000000019000780c */ /* 0x000fe40003f65270 */
[----:B------:R-:W-:-:S05]  /*cc40*/  FSEL R9, R148, RZ, P2 ;  /* 0x000000ff94097208 */ /* 0x000fca0001000000 */
[----:B------:R-:W-:Y:S01]  /*cc50*/  FADD.FTZ R124, R124, R9 ;  /* 0x000000097c7c7221 */ /* 0x000fe20000010000 */
[----:B------:R-:W-:-:S03]  /*cc60*/  IMAD.MOV.U32 R9, RZ, RZ, R196 ;  /* 0x000000ffff097224 */ /* 0x000fc600078e00c4 */
[----:B------:R-:W-:Y:S02]  /*cc70*/  @P1 FADD.FTZ R124, R108, R124 ;  /* 0x0000007c6c7c1221 */ /* 0x000fe40000010000 */
        /* <DEDUP_REMOVED lines=9> */
.L_x_7084:
        /* <DEDUP_REMOVED lines=13> */
.L_x_7086:
[----:B------:R-:W-:Y:S05]  /*cde0*/  BSYNC.RECONVERGENT B3 ;  /* 0x0000000000037941 */ /* 0x000fea0003800200 */
.L_x_7085:
        /* <DEDUP_REMOVED lines=43> */
.L_x_7083:
[----:B------:R-:W-:Y:S05]  /*d0a0*/  BSYNC.RECONVERGENT B2 ;  /* 0x0000000000027941 */ /* 0x000fea0003800200 */
.L_x_7082:
[----:B------:R-:W-:Y:S01]  /*d0b0*/  ISETP.NE.AND P4, PT, R145, 0x1, PT ;  /* 0x000000019100780c */ /* 0x000fe20003f85270 */
[----:B------:R-:W-:Y:S01]  /*d0c0*/  BSSY.RECONVERGENT B2, `(.L_x_7087) ;  /* 0x000004a000027945 */ /* 0x000fe20003800200 */
[----:B------:R-:W-:Y:S01]  /*d0d0*/  I2FP.F32.U32 R144, R9 ;  /* 0x0000000900907245 */ /* 0x000fe20000201000 */
[----:B------:R-:W-:Y:S01]  /*d0e0*/  IMAD.MOV.U32 R146, RZ, RZ, 0x2 ;  /* 0x00000002ff927424 */ /* 0x000fe200078e00ff */
[----:B------:R-:W-:Y:S01]  /*d0f0*/  SHF.L.U32 R125, R126, 0x10, RZ ;  /* 0x000000107e7d7819 */ /* 0x000fe200000006ff */
[----:B------:R-:W-:Y:S02]  /*d100*/  IMAD.MOV.U32 R9, RZ, RZ, R196 ;  /* 0x000000ffff097224 */ /* 0x000fe400078e00c4 */
        /* <DEDUP_REMOVED lines=12> */
.L_x_7089:
        /* <DEDUP_REMOVED lines=13> */
.L_x_7091:
[----:B------:R-:W-:Y:S05]  /*d2a0*/  BSYNC.RECONVERGENT B3 ;  /* 0x0000000000037941 */ /* 0x000fea0003800200 */
.L_x_7090:
        /* <DEDUP_REMOVED lines=43> */
.L_x_7088:
[----:B------:R-:W-:Y:S05]  /*d560*/  BSYNC.RECONVERGENT B2 ;  /* 0x0000000000027941 */ /* 0x000fea0003800200 */
.L_x_7087:
[----:B------:R-:W-:Y:S01]  /*d570*/  I2FP.F32.U32 R126, R9 ;  /* 0x00000009007e7245 */ /* 0x000fe20000201000 */
[----:B------:R-:W-:Y:S01]  /*d580*/  BSSY.RECONVERGENT B2, `(.L_x_7092) ;  /* 0x000004f000027945 */ /* 0x000fe20003800200 */
[----:B------:R-:W-:Y:S01]  /*d590*/  SHF.L.U32 R203, R203, 0x10, RZ ;  /* 0x00000010cbcb7819 */ /* 0x000fe200000006ff */
[----:B------:R-:W-:Y:S02]  /*d5a0*/  IMAD.MOV.U32 R144, RZ, RZ, 0x2 ;  /* 0x00000002ff907424 */ /* 0x000fe400078e00ff */
[----:B------:R-:W-:Y:S02]  /*d5b0*/  FFMA.FTZ R126, R126, R185, 1.1641532182693481445e-10 ;  /* 0x2f0000007e7e7423 */ /* 0x000fe400000100b9 */
[----:B------:R-:W-:-:S03]  /*d5c0*/  FMUL.FTZ R203, R203, R184 ;  /* 0x000000b8cbcb7220 */ /* 0x000fc60000410000 */
        /* <DEDUP_REMOVED lines=17> */
.L_x_7094:
        /* <DEDUP_REMOVED lines=13> */
.L_x_7096:
[----:B------:R-:W-:Y:S05]  /*d7b0*/  BSYNC.RECONVERGENT B3 ;  /* 0x0000000000037941 */ /* 0x000fea0003800200 */
.L_x_7095:
        /* <DEDUP_REMOVED lines=43> */
.L_x_7093:
[----:B------:R-:W-:Y:S05]  /*da70*/  BSYNC.RECONVERGENT B2 ;  /* 0x0000000000027941 */ /* 0x000fea0003800200 */
.L_x_7092:
[----:B------:R-:W-:Y:S01]  /*da80*/  ISETP.NE.AND P5, PT, R144, 0x1, PT ;  /* 0x000000019000780c */ /* 0x000fe20003fa5270 */
[----:B------:R-:W-:Y:S01]  /*da90*/  BSSY.RECONVERGENT B2, `(.L_x_7097) ;  /* 0x000004b000027945 */ /* 0x000fe20003800200 */
[----:B------:R-:W-:Y:S01]  /*daa0*/  I2FP.F32.U32 R126, R9 ;  /* 0x00000009007e7245 */ /* 0x000fe20000201000 */
[----:B------:R-:W-:Y:S01]  /*dab0*/  IMAD.MOV.U32 R145, RZ, RZ, 0x2 ;  /* 0x00000002ff917424 */ /* 0x000fe200078e00ff */
[C---:B------:R-:W-:Y:S02]  /*dac0*/  SHF.L.U32 R9, R127.reuse, 0x10, RZ ;  /* 0x000000107f097819 */ /* 0x040fe400000006ff */
[----:B------:R-:W-:Y:S01]  /*dad0*/  PRMT R195, R127, 0x7632, R195 ;  /* 0x000076327fc37816 */ /* 0x000fe200000000c3 */
[----:B------:R-:W-:Y:S01]  /*dae0*/  FFMA.FTZ R126, R126, R185, 1.1641532182693481445e-10 ;  /* 0x2f0000007e7e7423 */ /* 0x000fe200000100b9 */
[----:B------:R-:W-:Y:S02]  /*daf0*/  IMAD.MOV.U32 R127, RZ, RZ, R196 ;  /* 0x000000ffff7f7224 */ /* 0x000fe400078e00c4 */
[----:B------:R-:W-:-:S02]  /*db00*/  FMUL.FTZ R148, R9, R184 ;  /* 0x000000b809947220 */ /* 0x000fc40000410000 */
        /* <DEDUP_REMOVED lines=10> */
.L_x_7099:
        /* <DEDUP_REMOVED lines=13> */
.L_x_7101:
[----:B------:R-:W-:Y:S05]  /*dc80*/  BSYNC.RECONVERGENT B3 ;  /* 0x0000000000037941 */ /* 0x000fea0003800200 */
.L_x_7100:
        /* <DEDUP_REMOVED lines=43> */
.L_x_7098:
[----:B------:R-:W-:Y:S05]  /*df40*/  BSYNC.RECONVERGENT B2 ;  /* 0x0000000000027941 */ /* 0x000fea0003800200 */
.L_x_7097:
        /* <DEDUP_REMOVED lines=23> */
.L_x_7104:
        /* <DEDUP_REMOVED lines=13> */
.L_x_7106:
[----:B------:R-:W-:Y:S05]  /*e190*/  BSYNC.RECONVERGENT B3 ;  /* 0x0000000000037941 */ /* 0x000fea0003800200 */
.L_x_7105:
        /* <DEDUP_REMOVED lines=43> */
.L_x_7103:
[----:B------:R-:W-:Y:S05]  /*e450*/  BSYNC.RECONVERGENT B2 ;  /* 0x0000000000027941 */ /* 0x000fea0003800200 */
.L_x_7102:
        /* <DEDUP_REMOVED lines=18> */
.L_x_7109:
        /* <DEDUP_REMOVED lines=15> */
.L_x_7111:
[----:B------:R-:W-:Y:S05]  /*e670*/  BSYNC.RECONVERGENT B3 ;  /* 0x0000000000037941 */ /* 0x000fea0003800200 */
.L_x_7110:
        /* <DEDUP_REMOVED lines=43> */
.L_x_7108:
[----:B------:R-:W-:Y:S05]  /*e930*/  BSYNC.RECONVERGENT B2 ;  /* 0x0000000000027941 */ /* 0x000fea0003800200 */
.L_x_7107:
[----:B------:R-:W-:Y:S02]  /*e940*/  I2FP.F32.U32 R144, R145 ;  /* 0x0000009100907245 */ /* 0x000fe40000201000 */
[----:B------:R-:W-:-:S03]  /*e950*/  SHF.L.U32 R145, R150, 0x10, RZ ;  /* 0x0000001096917819 */ /* 0x000fc600000006ff */
[----:B------:R-:W-:Y:S02]  /*e960*/  FFMA.FTZ R144, R144, R185, 1.1641532182693481445e-10 ;  /* 0x2f00000090907423 */ /* 0x000fe400000100b9 */
[----:B------:R-:W-:-:S03]  /*e970*/  FMUL.FTZ R145, R145, R184 ;  /* 0x000000b891917220 */ /* 0x000fc60000410000 */
[----:B------:R-:W-:Y:S02]  /*e980*/  FSETP.GTU.FTZ.AND P6, PT, R144, R151, PT ;  /* 0x000000979000720b */ /* 0x000fe40003fdc000 */
[----:B------:R-:W-:Y:S02]  /*e990*/  FSEL R144, R127, RZ, P5 ;  /* 0x000000ff7f907208 */ /* 0x000fe40002800000 */
[----:B------:R-:W-:Y:S02]  /*e9a0*/  FSEL R145, R145, RZ, !P6 ;  /* 0x000000ff91917208 */ /* 0x000fe40007000000 */
[----:B------:R-:W-:-:S03]  /*e9b0*/  SEL R205, RZ, 0x1, P6 ;  /* 0x00000001ffcd7807 */ /* 0x000fc60003000000 */
[----:B------:R-:W-:-:S04]  /*e9c0*/  FADD.FTZ R127, R145, R144 ;  /* 0x00000090917f7221 */ /* 0x000fc80000010000 */
[----:B------:R-:W-:Y:S01]  /*e9d0*/  @P1 FADD.FTZ R127, R111, R127 ;  /* 0x0000007f6f7f1221 */ /* 0x000fe20000010000 */
[----:B------:R-:W-:Y:S06]  /*e9e0*/  BRA `(.L_x_7112) ;  /* 0x0000002800287947 */ /* 0x000fec0003800000 */
.L_x_7031:
        /* <DEDUP_REMOVED lines=16> */
.L_x_7115:
        /* <DEDUP_REMOVED lines=13> */
.L_x_7117:
[----:B------:R-:W-:Y:S05]  /*ebc0*/  BSYNC.RECONVERGENT B3 ;  /* 0x0000000000037941 */ /* 0x000fea0003800200 */
.L_x_7116:
        /* <DEDUP_REMOVED lines=43> */
.L_x_7114:
[----:B------:R-:W-:Y:S05]  /*ee80*/  BSYNC.RECONVERGENT B2 ;  /* 0x0000000000027941 */ /* 0x000fea0003800200 */
.L_x_7113:
[----:B------:R-:W2:Y:S01]  /*ee90*/  LDC R144, c[0x0][0x404] ;  /* 0x00010100ff907b82 */ /* 0x000ea20000000800 */
[----:B------:R-:W-:Y:S01]  /*eea0*/  I2FP.F32.U32 R9, R120 ;  /* 0x0000007800097245 */ /* 0x000fe20000201000 */
[----:B01----:R-:W-:Y:S01]  /*eeb0*/  HFMA2 R146, -RZ, RZ, 0.1171875, 0 ;  /* 0x2f800000ff927431 */ /* 0x003fe200000001ff */
[----:B------:R-:W-:Y:S01]  /*eec0*/  ISETP.NE.AND P2, PT, R121, 0x1, PT ;  /* 0x000000017900780c */ /* 0x000fe20003f45270 */
[----:B------:R-:W-:Y:S01]  /*eed0*/  BSSY.RECONVERGENT B2, `(.L_x_7118) ;  /* 0x000004b000027945 */ /* 0x000fe20003800200 */
[----:B------:R-:W-:Y:S01]  /*eee0*/  LOP3.LUT R197, R197, 0xffffffef, RZ, 0xc0, !PT ;  /* 0xffffffefc5c57812 */ /* 0x000fe200078ec0ff */
[C---:B-----5:R-:W-:Y:S02]  /*eef0*/  IMAD.U32 R145, R124.reuse, 0x10000, RZ ;  /* 0x000100007c917824 */ /* 0x060fe400078e00ff */
[----:B------:R-:W-:Y:S01]  /*ef00*/  FFMA.FTZ R9, R9, R146, 1.1641532182693481445e-10 ;  /* 0x2f00000009097423 */ /* 0x000fe20000010092 */
[----:B------:R-:W-:Y:S01]  /*ef10*/  PRMT R124, R124, 0x7632, R124 ;  /* 0x000076327c7c7816 */ /* 0x000fe2000000007c */
[----:B------:R-:W-:-:S03]  /*ef20*/  IMAD.MOV.U32 R120, RZ, RZ, 0x2 ;  /* 0x00000002ff787424 */ /* 0x000fc600078e00ff */
[----:B--2---:R-:W-:Y:S02]  /*ef30*/  FSETP.LE.FTZ.AND P3, PT, R9, R144, PT ;  /* 0x000000900900720b */ /* 0x004fe40003f73000 */
        /* <DEDUP_REMOVED lines=11> */
.L_x_7120:
        /* <DEDUP_REMOVED lines=13> */
.L_x_7122:
[----:B------:R-:W-:Y:S05]  /*f0c0*/  BSYNC.RECONVERGENT B3 ;  /* 0x0000000000037941 */ /* 0x000fea0003800200 */
.L_x_7121:
        /* <DEDUP_REMOVED lines=42> */
[----:B------:R-:W-:-:S07]  /*f370*/  HFMA2 R120, -RZ, RZ, 0, 0 ;  /* 0x00000000ff787431 */ /* 0x000fce00000001ff */
.L_x_7119:
[----:B------:R-:W-:Y:S05]  /*f380*/  BSYNC.RECONVERGENT B2 ;  /* 0x0000000000027941 */ /* 0x000fea0003800200 */
.L_x_7118:
[----:B------:R-:W-:Y:S01]  /*f390*/  I2FP.F32.U32 R9, R9 ;  /* 0x0000000900097245 */ /* 0x000fe20000201000 */
[----:B------:R-:W-:Y:S01]  /*f3a0*/  BSSY.RECONVERGENT B2, `(.L_x_7123) ;  /* 0x000004b000027945 */ /* 0x000fe20003800200 */
[----:B------:R-:W-:Y:S01]  /*f3b0*/  ISETP.NE.AND P2, PT, R120, 0x1, PT ;  /* 0x000000017800780c */ /* 0x000fe20003f45270 */
[----:B------:R-:W-:Y:S01]  /*f3c0*/  IMAD.U32 R148, R124, 0x10000, RZ ;  /* 0x000100007c947824 */ /* 0x000fe200078e00ff */
[----:B------:R-:W-:Y:S01]  /*f3d0*/  LOP3.LUT R197, R197, 0xfffffff7, RZ, 0xc0, !PT ;  /* 0xfffffff7c5c57812 */ /* 0x000fe200078ec0ff */
[----:B------:R-:W-:Y:S01]  /*f3e0*/  FFMA.FTZ R9, R9, R146, 1.1641532182693481445e-10 ;  /* 0x2f00000009097423 */ /* 0x000fe20000010092 */
[----:B------:R-:W-:-:S04]  /*f3f0*/  IMAD.MOV.U32 R121, RZ, RZ, 0x2 ;  /* 0x00000002ff797424 */ /* 0x000fc800078e00ff */
[----:B------:R-:W-:Y:S02]  /*f400*/  FSETP.LE.FTZ.AND P3, PT, R9, R144, PT ;  /* 0x000000900900720b */ /* 0x000fe40003f73000 */
        /* <DEDUP_REMOVED lines=11> */
.L_x_7125:
        /* <DEDUP_REMOVED lines=13> */
.L_x_7127:
[----:B------:R-:W-:Y:S05]  /*f590*/  BSYNC.RECONVERGENT B3 ;  /* 0x0000000000037941 */ /* 0x000fea0003800200 */
.L_x_7126:
        /* <DEDUP_REMOVED lines=43> */
.L_x_7124:
[----:B------:R-:W-:Y:S05]  /*f850*/  BSYNC.RECONVERGENT B2 ;  /* 0x0000000000027941 */ /* 0x000fea0003800200 */
.L_x_7123:
[----:B------:R-:W-:Y:S01]  /*f860*/  I2FP.F32.U32 R9, R9 ;  /* 0x0000000900097245 */ /* 0x000fe20000201000 */
[----:B------:R-:W-:Y:S01]  /*f870*/  BSSY.RECONVERGENT B2, `(.L_x_7128) ;  /* 0x000004c000027945 */ /* 0x000fe20003800200 */
[----:B------:R-:W-:Y:S01]  /*f880*/  ISETP.NE.AND P2, PT, R121, 0x1, PT ;  /* 0x000000017900780c */ /* 0x000fe20003f45270 */
[----:B------:R-:W-:Y:S01]  /*f890*/  IMAD.U32 R147, R125, 0x10000, RZ ;  /* 0x000100007d937824 */ /* 0x000fe200078e00ff */
[----:B------:R-:W-:Y:S01]  /*f8a0*/  LOP3.LUT R197, R197, 0xfffffffb, RZ, 0xc0, !PT ;  /* 0xfffffffbc5c57812 */ /* 0x000fe200078ec0ff */
[----:B------:R-:W-:Y:S01]  /*f8b0*/  FFMA.FTZ R9, R9, R146, 1.1641532182693481445e-10 ;  /* 0x2f00000009097423 */ /* 0x000fe20000010092 */
[----:B------:R-:W-:Y:S01]  /*f8c0*/  PRMT R150, R125, 0x7632, R150 ;  /* 0x000076327d967816 */ /* 0x000fe20000000096 */
[----:B------:R-:W-:-:S03]  /*f8d0*/  IMAD.MOV.U32 R120, RZ, RZ, 0x2 ;  /* 0x00000002ff787424 */ /* 0x000fc600078e00ff */
        /* <DEDUP_REMOVED lines=12> */
.L_x_7130:
        /* <DEDUP_REMOVED lines=13> */
.L_x_7132:
[----:B------:R-:W-:Y:S05]  /*fa70*/  BSYNC.RECONVERGENT B3 ;  /* 0x0000000000037941 */ /* 0x000fea0003800200 */
.L_x_7131:
        /* <DEDUP_REMOVED lines=43> */
.L_x_7129:
[----:B------:R-:W-:Y:S05]  /*fd30*/  BSYNC.RECONVERGENT B2 ;  /* 0x0000000000027941 */ /* 0x000fea0003800200 */
.L_x_7128:
        /* <DEDUP_REMOVED lines=19> */
.L_x_7135:
        /* <DEDUP_REMOVED lines=13> */
.L_x_7137:
[----:B------:R-:W-:Y:S05]  /*ff40*/  BSYNC.RECONVERGENT B3 ;  /* 0x0000000000037941 */ /* 0x000fea0003800200 */
.L_x_7136:
        /* <DEDUP_REMOVED lines=43> */
.L_x_7134:
[----:B------:R-:W-:Y:S05]  /*10200*/  BSYNC.RECONVERGENT B2 ;  /* 0x0000000000027941 */ /* 0x000fea0003800200 */
.L_x_7133:
        /* <DEDUP_REMOVED lines=18> */
.L_x_7140:
        /* <DEDUP_REMOVED lines=13> */
.L_x_7142:
[----:B------:R-:W-:Y:S05]  /*10400*/  BSYNC.RECONVERGENT B3 ;  /* 0x0000000000037941 */ /* 0x000fea0003800200 */
.L_x_7141:
        /* <DEDUP_REMOVED lines=43> */
.L_x_7139:
[----:B------:R-:W-:Y:S05]  /*106c0*/  BSYNC.RECONVERGENT B2 ;  /* 0x0000000000027941 */ /* 0x000fea0003800200 */
.L_x_7138:
        /* <DEDUP_REMOVED lines=17> */
.L_x_7145:
        /* <DEDUP_REMOVED lines=13> */
.L_x_7147:
[----:B------:R-:W-:Y:S05]  /*108b0*/  BSYNC.RECONVERGENT B3 ;  /* 0x0000000000037941 */ /* 0x000fea0003800200 */
.L_x_7146:
        /* <DEDUP_REMOVED lines=43> */
.L_x_7144:
[----:B------:R-:W-:Y:S05]  /*10b70*/  BSYNC.RECONVERGENT B2 ;  /* 0x0000000000027941 */ /* 0x000fea0003800200 */
.L_x_7143:
[----:B------:R-:W-:Y:S01]  /*10b80*/  ISETP.NE.AND P5, PT, R123, 0x1, PT ;  /* 0x000000017b00780c */ /* 0x000fe20003fa5270 */
[----:B------:R-:W-:Y:S01]  /*10b90*/  BSSY.RECONVERGENT B2, `(.L_x_7148) ;  /* 0x000004a000027945 */ /* 0x000fe20003800200 */
[----:B------:R-:W-:Y:S01]  /*10ba0*/  I2FP.F32.U32 R9, R121 ;  /* 0x0000007900097245 */ /* 0x000fe20000201000 */
[C---:B------:R-:W-:Y:S01]  /*10bb0*/  IMAD.U32 R151, R127.reuse, 0x10000, RZ ;  /* 0x000100007f977824 */ /* 0x040fe200078e00ff */
[----:B------:R-:W-:Y:S02]  /*10bc0*/  PRMT R127, R127, 0x7632, R127 ;  /* 0x000076327f7f7816 */ /* 0x000fe4000000007f */
[----:B------:R-:W-:Y:S01]  /*10bd0*/  MOV R122, R196 ;  /* 0x000000c4007a7202 */ /* 0x000fe20000000f00 */
[----:B------:R-:W-:Y:S01]  /*10be0*/  FFMA.FTZ R121, R9, R146, 1.1641532182693481445e-10 ;  /* 0x2f00000009797423 */ /* 0x000fe20000010092 */
[----:B------:R-:W-:-:S04]  /*10bf0*/  IMAD.MOV.U32 R9, RZ, RZ, 0x2 ;  /* 0x00000002ff097424 */ /* 0x000fc800078e00ff */
        /* <DEDUP_REMOVED lines=10> */
.L_x_7150:
        /* <DEDUP_REMOVED lines=13> */
.L_x_7152:
[----:B------:R-:W-:Y:S05]  /*10d70*/  BSYNC.RECONVERGENT B3 ;  /* 0x0000000000037941 */ /* 0x000fea0003800200 */
.L_x_7151:
        /* <DEDUP_REMOVED lines=43> */
.L_x_7149:
[----:B------:R-:W-:Y:S05]  /*11030*/  BSYNC.RECONVERGENT B2 ;  /* 0x0000000000027941 */ /* 0x000fea0003800200 */
.L_x_7148:
[----:B------:R-:W-:Y:S01]  /*11040*/  P2R R123, PR, RZ, 0x2 ;  /* 0x00000002ff7b7803 */ /* 0x000fe20000000000 */
[----:B------:R-:W-:Y:S01]  /*11050*/  FMUL.FTZ R145, R145, UR5 ;  /* 0x0000000591917c20 */ /* 0x000fe20008410000 */
[----:B------:R-:W-:Y:S01]  /*11060*/  I2FP.F32.U32 R121, R122 ;  /* 0x0000007a00797245 */ /* 0x000fe20000201000 */
[----:B------:R-:W-:Y:S01]  /*11070*/  FMUL.FTZ R150, R150, UR5 ;  /* 0x0000000596967c20 */ /* 0x000fe20008410000 */
[----:B------:R-:W-:Y:S01]  /*11080*/  LOP3.LUT P1, RZ, R197, 0x10, RZ, 0xc0, !PT ;  /* 0x00000010c5ff7812 */ /* 0x000fe2000782c0ff */
[----:B------:R-:W-:Y:S01]  /*11090*/  IMAD.U32 R127, R127, 0x10000, RZ ;  /* 0x000100007f7f7824 */ /* 0x000fe200078e00ff */
[----:B------:R-:W-:Y:S01]  /*110a0*/  LOP3.LUT P5, RZ, R197, 0x2, RZ, 0xc0, !PT ;  /* 0x00000002c5ff7812 */ /* 0x000fe200078ac0ff */
[----:B------:R-:W-:Y:S01]  /*110b0*/  FFMA.FTZ R185, R121, R146, 1.1641532182693481445e-10 ;  /* 0x2f00000079b97423 */ /* 0x000fe20000010092 */
[----:B------:R-:W-:Y:S01]  /*110c0*/  FSEL R120, R145, RZ, P1 ;  /* 0x000000ff91787208 */ /* 0x000fe20000800000 */
[----:B------:R-:W-:Y:S01]  /*110d0*/  FMUL.FTZ R148, R148, UR5 ;  /* 0x0000000594947c20 */ /* 0x000fe20008410000 */
[----:B------:R-:W-:Y:S01]  /*110e0*/  ISETP.NE.AND P1, PT, R123, RZ, PT ;  /* 0x000000ff7b00720c */ /* 0x000fe20003f25270 */
[----:B------:R-:W-:Y:S01]  /*110f0*/  FMUL.FTZ R151, R151, UR5 ;  /* 0x0000000597977c20 */ /* 0x000fe20008410000 */
[----:B------:R-:W-:Y:S01]  /*11100*/  P2R R124, PR, RZ, 0x1 ;  /* 0x00000001ff7c7803 */ /* 0x000fe20000000000 */
[----:B------:R-:W-:Y:S01]  /*11110*/  FMUL.FTZ R125, R126, UR5 ;  /* 0x000000057e7d7c20 */ /* 0x000fe20008410000 */
[----:B------:R-:W-:Y:S01]  /*11120*/  LOP3.LUT P0, RZ, R197, 0x8, RZ, 0xc0, !PT ;  /* 0x00000008c5ff7812 */ /* 0x000fe2000780c0ff */
[----:B------:R-:W-:Y:S01]  /*11130*/  FMUL.FTZ R149, R149, UR5 ;  /* 0x0000000595957c20 */ /* 0x000fe20008410000 */
[----:B------:R-:W-:Y:S01]  /*11140*/  FMUL.FTZ R147, R147, UR5 ;  /* 0x0000000593937c20 */ /* 0x000fe20008410000 */
[----:B------:R-:W-:Y:S01]  /*11150*/  FMUL.FTZ R127, R127, UR5 ;  /* 0x000000057f7f7c20 */ /* 0x000fe20008410000 */
[----:B------:R-:W-:-:S02]  /*11160*/  FSEL R123, R150, RZ, P5 ;  /* 0x000000ff967b7208 */ /* 0x000fc40002800000 */
[----:B------:R-:W-:Y:S02]  /*11170*/  LOP3.LUT P6, RZ, R197, 0x4, RZ, 0xc0, !PT ;  /* 0x00000004c5ff7812 */ /* 0x000fe400078cc0ff */
[----:B------:R-:W-:Y:S01]  /*11180*/  FSETP.GTU.FTZ.AND P5, PT, R185, R144, PT ;  /* 0x00000090b900720b */ /* 0x000fe20003fbc000 */
[----:B------:R-:W-:Y:S01]  /*11190*/  @P1 FADD.FTZ R120, R104, R120 ;  /* 0x0000007868781221 */ /* 0x000fe20000010000 */
[----:B------:R-:W-:Y:S01]  /*111a0*/  FSEL R121, R148, RZ, P0 ;  /* 0x000000ff94797208 */ /* 0x000fe20000000000 */
[----:B------:R-:W-:Y:S01]  /*111b0*/  @P1 FADD.FTZ R123, R107, R123 ;  /* 0x0000007b6b7b1221 */ /* 0x000fe20000010000 */
[----:B------:R-:W-:Y:S02]  /*111c0*/  ISETP.NE.AND P0, PT, R124, RZ, PT ;  /* 0x000000ff7c00720c */ /* 0x000fe40003f05270 */
[----:B------:R-:W-:Y:S01]  /*111d0*/  FSEL R126, R151, RZ, P4 ;  /* 0x000000ff977e7208 */ /* 0x000fe20002000000 */
[----:B------:R-:W-:Y:S01]  /*111e0*/  @P1 FADD.FTZ R121, R105, R121 ;  /* 0x0000007969791221 */ /* 0x000fe20000010000 */
[----:B------:R-:W-:-:S02]  /*111f0*/  FSEL R125, R125, RZ, P3 ;  /* 0x000000ff7d7d7208 */ /* 0x000fc40001800000 */
[----:B------:R-:W-:Y:S01]  /*11200*/  FSEL R122, R147, RZ, P6 ;  /* 0x000000ff937a7208 */ /* 0x000fe20003000000 */
[----:B------:R-:W-:Y:S01]  /*11210*/  @P1 FADD.FTZ R126, R110, R126 ;  /* 0x0000007e6e7e1221 */ /* 0x000fe20000010000 */
[----:B------:R-:W-:Y:S01]  /*11220*/  FSEL R124, R149, RZ, P2 ;  /* 0x000000ff957c7208 */ /* 0x000fe20001000000 */
[----:B------:R-:W-:Y:S01]  /*11230*/  @P1 FADD.FTZ R125, R109, R125 ;  /* 0x0000007d6d7d1221 */ /* 0x000fe20000010000 */
[----:B------:R-:W-:Y:S01]  /*11240*/  FSEL R127, R127, RZ, !P5 ;  /* 0x000000ff7f7f7208 */ /* 0x000fe20006800000 */
[----:B------:R-:W-:Y:S01]  /*11250*/  @P1 FADD.FTZ R122, R106, R122 ;  /* 0x0000007a6a7a1221 */ /* 0x000fe20000010000 */
[----:B------:R-:W-:Y:S01]  /*11260*/  PLOP3.LUT P5, PT, P5, PT, PT, 0x8, 0x80 ;  /* 0x000000000080781c */ /* 0x000fe20002fae170 */
[----:B------:R-:W-:Y:S02]  /*11270*/  @P1 FADD.FTZ R124, R108, R124 ;  /* 0x0000007c6c7c1221 */ /* 0x000fe40000010000 */
[----:B------:R-:W-:-:S10]  /*11280*/  @P1 FADD.FTZ R127, R111, R127 ;  /* 0x0000007f6f7f1221 */ /* 0x000fd40000010000 */
.L_x_7112:
        /* <DEDUP_REMOVED lines=44> */
.L_x_7153:
[----:B------:R-:W-:Y:S01]  /*11550*/  MOV R195, R182 ;  /* 0x000000b600c37202 */ /* 0x000fe20000000f00 */
[----:B------:R-:W-:-:S07]  /*11560*/  VIADD R183, R183, 0x20 ;  /* 0x00000020b7b77836 */ /* 0x000fce0000000000 */
.L_x_7030:
[----:B------:R-:W-:Y:S05]  /*11570*/  BSYNC.RECONVERGENT B1 ;  /* 0x0000000000017941 */ /* 0x000fea0003800200 */
.L_x_7029:
        /* <DEDUP_REMOVED lines=22> */
[----:B0----5:R-:W-:Y:S01]  /*116e0*/  PRMT R150, R103, 0x7632, R150 ;  /* 0x0000763267967816 */ /* 0x021fe20000000096 */
[----:B-1----:R-:W-:Y:S01]  /*116f0*/  IMAD.MOV.U32 R144, RZ, RZ, 0x2 ;  /* 0x00000002ff907424 */ /* 0x002fe200078e00ff */
[----:B------:R-:W-:Y:S01]  /*11700*/  PRMT R203, R102, 0x7632, R203 ;  /* 0x0000763266cb7816 */ /* 0x000fe200000000cb */
[----:B------:R-:W-:Y:S01]  /*11710*/  IMAD.MOV.U32 R182, RZ, RZ, R195 ;  /* 0x000000ffffb67224 */ /* 0x000fe200078e00c3 */
[----:B--2---:R-:W-:Y:S02]  /*11720*/  PRMT R131, R101, 0x7632, R131 ;  /* 0x0000763265837816 */ /* 0x004fe40000000083 */
        /* <DEDUP_REMOVED lines=13> */
.L_x_7159:
        /* <DEDUP_REMOVED lines=13> */
.L_x_7161:
[----:B------:R-:W-:Y:S05]  /*118d0*/  BSYNC.RECONVERGENT B3 ;  /* 0x0000000000037941 */ /* 0x000fea0003800200 */
.L_x_7160:
        /* <DEDUP_REMOVED lines=43> */
.L_x_7158:
[----:B------:R-:W-:Y:S05]  /*11b90*/  BSYNC.RECONVERGENT B2 ;  /* 0x0000000000027941 */ /* 0x000fea0003800200 */
.L_x_7157:
[----:B------:R-:W0:Y:S01]  /*11ba0*/  LDC R151, c[0x0][0x404] ;  /* 0x00010100ff977b82 */ /* 0x000e220000000800 */
[----:B------:R-:W-:Y:S01]  /*11bb0*/  I2FP.F32.U32 R128, R128 ;  /* 0x0000008000807245 */ /* 0x000fe20000201000 */
[----:B------:R-:W-:Y:S01]  /*11bc0*/  IMAD.MOV.U32 R185, RZ, RZ, 0x2f800000 ;  /* 0x2f800000ffb97424 */ /* 0x000fe200078e00ff */
[----:B------:R-:W-:Y:S01]  /*11bd0*/  ISETP.NE.AND P2, PT, R144, 0x1, PT ;  /* 0x000000019000780c */ /* 0x000fe20003f45270 */
[----:B------:R-:W-:Y:S01]  /*11be0*/  IMAD.U32 R9, R132, 0x10000, RZ ;  /* 0x0001000084097824 */ /* 0x000fe200078e00ff */
[----:B------:R-:W-:Y:S01]  /*11bf0*/  LOP3.LUT R197, R197, 0xffffffef, RZ, 0xc0, !PT ;  /* 0xffffffefc5c57812 */ /* 0x000fe200078ec0ff */
[----:B------:R-:W-:Y:S01]  /*11c00*/  FFMA.FTZ R128, R128, R185, 1.1641532182693481445e-10 ;  /* 0x2f00000080807423 */ /* 0x000fe200000100b9 */
[----:B------:R-:W-:Y:S01]  /*11c10*/  BSSY.RECONVERGENT B2, `(.L_x_7162) ;  /* 0x000004a000027945 */ /* 0x000fe20003800200 */
[----:B------:R-:W1:Y:S01]  /*11c20*/  LDC R184, c[0x0][0x408] ;  /* 0x00010200ffb87b82 */ /* 0x000e620000000800 */
[----:B------:R-:W-:Y:S01]  /*11c30*/  PRMT R132, R132, 0x7632, R132 ;  /* 0x0000763284847816 */ /* 0x000fe20000000084 */
[----:B------:R-:W-:Y:S01]  /*11c40*/  IMAD.MOV.U32 R130, RZ, RZ, R196 ;  /* 0x000000ffff827224 */ /* 0x000fe200078e00c4 */
[----:B------:R-:W-:-:S02]  /*11c50*/  MOV R145, 0x2 ;  /* 0x0000000200917802 */ /* 0x000fc40000000f00 */
[----:B0-----:R-:W-:Y:S01]  /*11c60*/  FSETP.LE.FTZ.AND P4, PT, R128, R151, PT ;  /* 0x000000978000720b */ /* 0x001fe20003f93000 */
[----:B-1----:R-:W-:-:S12]  /*11c70*/  FMUL.FTZ R128, R9, R184 ;  /* 0x000000b809807220 */ /* 0x002fd80000410000 */
        /* <DEDUP_REMOVED lines=10> */
.L_x_7164:
        /* <DEDUP_REMOVED lines=13> */
.L_x_7166:
[----:B------:R-:W-:Y:S05]  /*11df0*/  BSYNC.RECONVERGENT B3 ;  /* 0x0000000000037941 */ /* 0x000fea0003800200 */
.L_x_7165:
        /* <DEDUP_REMOVED lines=43> */
.L_x_7163:
[----:B------:R-:W-:Y:S05]  /*120b0*/  BSYNC.RECONVERGENT B2 ;  /* 0x0000000000027941 */ /* 0x000fea0003800200 */
.L_x_7162:
[----:B------:R-:W-:Y:S01]  /*120c0*/  I2FP.F32.U32 R130, R130 ;  /* 0x0000008200827245 */ /* 0x000fe20000201000 */
[----:B------:R-:W-:Y:S01]  /*120d0*/  IMAD.U32 R9, R100, 0x10000, RZ ;  /* 0x0001000064097824 */ /* 0x000fe200078e00ff */
[----:B------:R-:W-:Y:S01]  /*120e0*/  ISETP.NE.AND P3, PT, R145, 0x1, PT ;  /* 0x000000019100780c */ /* 0x000fe20003f65270 */
[----:B------:R-:W-:Y:S02]  /*120f0*/  BSSY.RECONVERGENT B2, `(.L_x_7167) ;  /* 0x000004d000027945 */ /* 0x000fe40003800200 */
[----:B------:R-:W-:Y:S01]  /*12100*/  FFMA.FTZ R130, R130, R185, 1.1641532182693481445e-10 ;  /* 0x2f00000082827423 */ /* 0x000fe200000100b9 */
[----:B------:R-:W-:Y:S01]  /*12110*/  FMUL.FTZ R144, R9, R184 ;  /* 0x000000b809907220 */ /* 0x000fe20000410000 */
[----:B------:R-:W-:-:S03]  /*12120*/  FSEL R9, R128, RZ, P4 ;  /* 0x000000ff80097208 */ /* 0x000fc60002000000 */
[----:B------:R-:W-:-:S04]  /*12130*/  FSETP.GTU.FTZ.AND P2, PT, R130, R151, PT ;  /* 0x000000978200720b */ /* 0x000fc80003f5c000 */
[----:B------:R-:W-:Y:S01]  /*12140*/  FSEL R128, R144, RZ, !P2 ;  /* 0x000000ff90807208 */ /* 0x000fe20005000000 */
[----:B------:R-:W-:Y:S01]  /*12150*/  HFMA2 R144, -RZ, RZ, 0, 1.1920928955078125e-07 ;  /* 0x00000002ff907431 */ /* 0x000fe200000001ff */
        /* <DEDUP_REMOVED lines=13> */
.L_x_7169:
        /* <DEDUP_REMOVED lines=13> */
.L_x_7171:
[----:B------:R-:W-:Y:S05]  /*12300*/  BSYNC.RECONVERGENT B3 ;  /* 0x0000000000037941 */ /* 0x000fea0003800200 */
.L_x_7170:
        /* <DEDUP_REMOVED lines=43> */
.L_x_7168:
[----:B------:R-:W-:Y:S05]  /*125c0*/  BSYNC.RECONVERGENT B2 ;  /* 0x0000000000027941 */ /* 0x000fea0003800200 */
.L_x_7167:
[----:B------:R-:W-:Y:S01]  /*125d0*/  I2FP.F32.U32 R130, R9 ;  /* 0x0000000900827245 */ /* 0x000fe20000201000 */
[----:B------:R-:W-:Y:S01]  /*125e0*/  IMAD.U32 R9, R132, 0x10000, RZ ;  /* 0x0001000084097824 */ /* 0x000fe200078e00ff */
[----:B------:R-:W-:Y:S01]  /*125f0*/  ISETP.NE.AND P2, PT, R144, 0x1, PT ;  /* 0x000000019000780c */ /* 0x000fe20003f45270 */
[----:B------:R-:W-:Y:S01]  /*12600*/  BSSY.RECONVERGENT B2, `(.L_x_7172) ;  /* 0x000004a000027945 */ /* 0x000fe20003800200 */
[----:B------:R-:W-:Y:S01]  /*12610*/  LOP3.LUT R197, R197, 0xfffffff7, RZ, 0xc0, !PT ;  /* 0xfffffff7c5c57812 */ /* 0x000fe200078ec0ff */
[----:B------:R-:W-:Y:S01]  /*12620*/  FFMA.FTZ R130, R130, R185, 1.1641532182693481445e-10 ;  /* 0x2f00000082827423 */ /* 0x000fe200000100b9 */
[----:B------:R-:W-:Y:S02]  /*12630*/  HFMA2 R145, -RZ, RZ, 0, 1.1920928955078125e-07 ;  /* 0x00000002ff917431 */ /* 0x000fe400000001ff */
[----:B------:R-:W-:Y:S02]  /*12640*/  IMAD.MOV.U32 R132, RZ, RZ, R196 ;  /* 0x000000ffff847224 */ /* 0x000fe400078e00c4 */
[----:B------:R-:W-:Y:S01]  /*12650*/  FSETP.LE.FTZ.AND P4, PT, R130, R151, PT ;  /* 0x000000978200720b */ /* 0x000fe20003f93000 */
[----:B------:R-:W-:-:S12]  /*12660*/  FMUL.FTZ R130, R9, R184 ;  /* 0x000000b809827220 */ /* 0x000fd80000410000 */
        /* <DEDUP_REMOVED lines=10> */
.L_x_7174:
        /* <DEDUP_REMOVED lines=13> */
.L_x_7176:
[----:B------:R-:W-:Y:S05]  /*127e0*/  BSYNC.RECONVERGENT B3 ;  /* 0x0000000000037941 */ /* 0x000fea0003800200 */
.L_x_7175:
        /* <DEDUP_REMOVED lines=43> */
.L_x_7173:
[----:B------:R-:W-:Y:S05]  /*12aa0*/  BSYNC.RECONVERGENT B2 ;  /* 0x0000000000027941 */ /* 0x000fea0003800200 */
.L_x_7172:
[----:B------:R-:W-:Y:S01]  /*12ab0*/  I2FP.F32.U32 R132, R132 ;  /* 0x0000008400847245 */ /* 0x000fe20000201000 */
[----:B------:R-:W-:Y:S01]  /*12ac0*/  IMAD.U32 R129, R129, 0x10000, RZ ;  /* 0x0001000081817824 */ /* 0x000fe200078e00ff */
[----:B------:R-:W-:Y:S01]  /*12ad0*/  FSEL R130, R130, RZ, P4 ;  /* 0x000000ff82827208 */ /* 0x000fe20002000000 */
[----:B------:R-:W-:Y:S01]  /*12ae0*/  BSSY.RECONVERGENT B2, `(.L_x_7177) ;  /* 0x000004d000027945 */ /* 0x000fe20003800200 */
[----:B------:R-:W-:Y:S02]  /*12af0*/  IMAD.MOV.U32 R9, RZ, RZ, R196 ;  /* 0x000000ffff097224 */ /* 0x000fe400078e00c4 */
[----:B------:R-:W-:Y:S01]  /*12b00*/  FFMA.FTZ R132, R132, R185, 1.1641532182693481445e-10 ;  /* 0x2f00000084847423 */ /* 0x000fe200000100b9 */
[----:B------:R-:W-:-:S04]  /*12b10*/  FMUL.FTZ R129, R129, R184 ;  /* 0x000000b881817220 */ /* 0x000fc80000410000 */
[----:B------:R-:W-:Y:S01]  /*12b20*/  FSETP.GTU.FTZ.AND P2, PT, R132, R151, PT ;  /* 0x000000978400720b */ /* 0x000fe20003f5c000 */
[----:B------:R-:W-:-:S03]  /*12b30*/  HFMA2 R132, -RZ, RZ, 0, 1.1920928955078125e-07 ;  /* 0x00000002ff847431 */ /* 0x000fc600000001ff */
        /* <DEDUP_REMOVED lines=14> */
.L_x_7179:
        /* <DEDUP_REMOVED lines=13> */
.L_x_7181:
[----:B------:R-:W-:Y:S05]  /*12cf0*/  BSYNC.RECONVERGENT B3 ;  /* 0x0000000000037941 */ /* 0x000fea0003800200 */
.L_x_7180:
        /* <DEDUP_REMOVED lines=43> */
.L_x_7178:
[----:B------:R-:W-:Y:S05]  /*12fb0*/  BSYNC.RECONVERGENT B2 ;  /* 0x0000000000027941 */ /* 0x000fea0003800200 */
.L_x_7177:
        /* <DEDUP_REMOVED lines=21> */
.L_x_7184:
        /* <DEDUP_REMOVED lines=13> */
.L_x_7186:
[----:B------:R-:W-:Y:S05]  /*131e0*/  BSYNC.RECONVERGENT B3 ;  /* 0x0000000000037941 */ /* 0x000fea0003800200 */
.L_x_7185:
        /* <DEDUP_REMOVED lines=43> */
.L_x_7183:
[----:B------:R-:W-:Y:S05]  /*134a0*/  BSYNC.RECONVERGENT B2 ;  /* 0x0000000000027941 */ /* 0x000fea0003800200 */
.L_x_7182:
[----:B------:R-:W-:Y:S01]  /*134b0*/  I2FP.F32.U32 R132, R133 ;  /* 0x0000008500847245 */ /* 0x000fe20000201000 */
[----:B------:R-:W-:Y:S01]  /*134c0*/  IMAD.U32 R9, R101, 0x10000, RZ ;  /* 0x0001000065097824 */ /* 0x000fe200078e00ff */
[----:B------:R-:W-:Y:S01]  /*134d0*/  FSEL R130, R130, RZ, P4 ;  /* 0x000000ff82827208 */ /* 0x000fe20002000000 */
        /* <DEDUP_REMOVED lines=20> */
.L_x_7189:
        /* <DEDUP_REMOVED lines=13> */
.L_x_7191:
[----:B------:R-:W-:Y:S05]  /*136f0*/  BSYNC.RECONVERGENT B3 ;  /* 0x0000000000037941 */ /* 0x000fea0003800200 */
.L_x_7190:
        /* <DEDUP_REMOVED lines=43> */
.L_x_7188:
[----:B------:R-:W-:Y:S05]  /*139b0*/  BSYNC.RECONVERGENT B2 ;  /* 0x0000000000027941 */ /* 0x000fea0003800200 */
.L_x_7187:
        /* <DEDUP_REMOVED lines=20> */
.L_x_7194:
        /* <DEDUP_REMOVED lines=13> */
.L_x_7196:
[----:B------:R-:W-:Y:S05]  /*13bd0*/  BSYNC.RECONVERGENT B3 ;  /* 0x0000000000037941 */ /* 0x000fea0003800200 */
.L_x_7195:
        /* <DEDUP_REMOVED lines=43> */
.L_x_7193:
[----:B------:R-:W-:Y:S05]  /*13e90*/  BSYNC.RECONVERGENT B2 ;  /* 0x0000000000027941 */ /* 0x000fea0003800200 */
.L_x_7192:
[----:B------:R-:W-:Y:S01]  /*13ea0*/  I2FP.F32.U32 R132, R133 ;  /* 0x0000008500847245 */ /* 0x000fe20000201000 */
[----:B------:R-:W-:Y:S01]  /*13eb0*/  IMAD.U32 R131, R131, 0x10000, RZ ;  /* 0x0001000083837824 */ /* 0x000fe200078e00ff */
[----:B------:R-:W-:Y:S01]  /*13ec0*/  FSEL R148, R148, RZ, P4 ;  /* 0x000000ff94947208 */ /* 0x000fe20002000000 */
[----:B------:R-:W-:Y:S01]  /*13ed0*/  BSSY.RECONVERGENT B2, `(.L_x_7197) ;  /* 0x000004d000027945 */ /* 0x000fe20003800200 */
        /* <DEDUP_REMOVED lines=19> */
.L_x_7199:
        /* <DEDUP_REMOVED lines=13> */
.L_x_7201:
[----:B------:R-:W-:Y:S05]  /*140e0*/  BSYNC.RECONVERGENT B3 ;  /* 0x0000000000037941 */ /* 0x000fea0003800200 */
.L_x_7200:
        /* <DEDUP_REMOVED lines=43> */
.L_x_7198:
[----:B------:R-:W-:Y:S05]  /*143a0*/  BSYNC.RECONVERGENT B2 ;  /* 0x0000000000027941 */ /* 0x000fea0003800200 */
.L_x_7197:
[----:B------:R-:W-:Y:S01]  /*143b0*/  ISETP.NE.AND P3, PT, R145, 0x1, PT ;  /* 0x000000019100780c */ /* 0x000fe20003f65270 */
[----:B------:R-:W-:Y:S01]  /*143c0*/  BSSY.RECONVERGENT B2, `(.L_x_7202) ;  /* 0x000004b000027945 */ /* 0x000fe20003800200 */
[----:B------:R-:W-:Y:S01]  /*143d0*/  I2FP.F32.U32 R132, R9 ;  /* 0x0000000900847245 */ /* 0x000fe20000201000 */
[C---:B------:R-:W-:Y:S02]  /*143e0*/  IMAD.U32 R9, R134.reuse, 0x10000, RZ ;  /* 0x0001000086097824 */ /* 0x040fe400078e00ff */
        /* <DEDUP_REMOVED lines=15> */
.L_x_7204:
        /* <DEDUP_REMOVED lines=13> */
.L_x_7206:
[----:B------:R-:W-:Y:S05]  /*145b0*/  BSYNC.RECONVERGENT B3 ;  /* 0x0000000000037941 */ /* 0x000fea0003800200 */
.L_x_7205:
        /* <DEDUP_REMOVED lines=43> */
.L_x_7203:
[----:B------:R-:W-:Y:S05]  /*14870*/  BSYNC.RECONVERGENT B2 ;  /* 0x0000000000027941 */ /* 0x000fea0003800200 */
.L_x_7202:
[----:B------:R-:W-:Y:S01]  /*14880*/  I2FP.F32.U32 R132, R133 ;  /* 0x0000008500847245 */ /* 0x000fe20000201000 */
[----:B------:R-:W-:Y:S01]  /*14890*/  IMAD.U32 R9, R102, 0x10000, RZ ;  /* 0x0001000066097824 */ /* 0x000fe200078e00ff */
[----:B------:R-:W-:Y:S01]  /*148a0*/  BSSY.RECONVERGENT B2, `(.L_x_7207) ;  /* 0x000004e000027945 */ /* 0x000fe20003800200 */
[----:B------:R-:W-:Y:S02]  /*148b0*/  HFMA2 R145, -RZ, RZ, 0, 1.1920928955078125e-07 ;  /* 0x00000002ff917431 */ /* 0x000fe400000001ff */
[----:B------:R-:W-:Y:S01]  /*148c0*/  FFMA.FTZ R132, R132, R185, 1.1641532182693481445e-10 ;  /* 0x2f00000084847423 */ /* 0x000fe200000100b9 */
[----:B------:R-:W-:-:S04]  /*148d0*/  FMUL.FTZ R9, R9, R184 ;  /* 0x000000b809097220 */ /* 0x000fc80000410000 */
        /* <DEDUP_REMOVED lines=17> */
.L_x_7209:
        /* <DEDUP_REMOVED lines=13> */
.L_x_7211:
[----:B------:R-:W-:Y:S05]  /*14ac0*/  BSYNC.RECONVERGENT B3 ;  /* 0x0000000000037941 */ /* 0x000fea0003800200 */
.L_x_7210:
        /* <DEDUP_REMOVED lines=43> */
.L_x_7208:
[----:B------:R-:W-:Y:S05]  /*14d80*/  BSYNC.RECONVERGENT B2 ;  /* 0x0000000000027941 */ /* 0x000fea0003800200 */
.L_x_7207:
        /* <DEDUP_REMOVED lines=18> */
.L_x_7214:
        /* <DEDUP_REMOVED lines=13> */
.L_x_7216:
[----:B------:R-:W-:Y:S05]  /*14f80*/  BSYNC.RECONVERGENT B3 ;  /* 0x0000000000037941 */ /* 0x000fea0003800200 */
.L_x_7215:
        /* <DEDUP_REMOVED lines=43> */
.L_x_7213:
[----:B------:R-:W-:Y:S05]  /*15240*/  BSYNC.RECONVERGENT B2 ;  /* 0x0000000000027941 */ /* 0x000fea0003800200 */
.L_x_7212:
        /* <DEDUP_REMOVED lines=23> */
.L_x_7219:
        /* <DEDUP_REMOVED lines=13> */
.L_x_7221:
[----:B------:R-:W-:Y:S05]  /*15490*/  BSYNC.RECONVERGENT B3 ;  /* 0x0000000000037941 */ /* 0x000fea0003800200 */
.L_x_7220:
        /* <DEDUP_REMOVED lines=43> */
.L_x_7218:
[----:B------:R-:W-:Y:S05]  /*15750*/  BSYNC.RECONVERGENT B2 ;  /* 0x0000000000027941 */ /* 0x000fea0003800200 */
.L_x_7217:
        /* <DEDUP_REMOVED lines=19> */
.L_x_7224:
        /* <DEDUP_REMOVED lines=13> */
.L_x_7226:
[----:B------:R-:W-:Y:S05]  /*15960*/  BSYNC.RECONVERGENT B3 ;  /* 0x0000000000037941 */ /* 0x000fea0003800200 */
.L_x_7225:
        /* <DEDUP_REMOVED lines=43> */
.L_x_7223:
[----:B------:R-:W-:Y:S05]  /*15c20*/  BSYNC.RECONVERGENT B2 ;  /* 0x0000000000027941 */ /* 0x000fea0003800200 */
.L_x_7222:
        /* <DEDUP_REMOVED lines=23> */
.L_x_7229:
        /* <DEDUP_REMOVED lines=13> */
.L_x_7231:
[----:B------:R-:W-:Y:S05]  /*15e70*/  BSYNC.RECONVERGENT B3 ;  /* 0x0000000000037941 */ /* 0x000fea0003800200 */
.L_x_7230:
        /* <DEDUP_REMOVED lines=43> */
.L_x_7228:
[----:B------:R-:W-:Y:S05]  /*16130*/  BSYNC.RECONVERGENT B2 ;  /* 0x0000000000027941 */ /* 0x000fea0003800200 */
.L_x_7227:
        /* <DEDUP_REMOVED lines=18> */
.L_x_7234:
        /* <DEDUP_REMOVED lines=15> */
.L_x_7236:
[----:B------:R-:W-:Y:S05]  /*16350*/  BSYNC.RECONVERGENT B3 ;  /* 0x0000000000037941 */ /* 0x000fea0003800200 */
.L_x_7235:
        /* <DEDUP_REMOVED lines=43> */
.L_x_7233:
[----:B------:R-:W-:Y:S05]  /*16610*/  BSYNC.RECONVERGENT B2 ;  /* 0x0000000000027941 */ /* 0x000fea0003800200 */
.L_x_7232:
[----:B------:R-:W-:Y:S01]  /*16620*/  I2FP.F32.U32 R144, R145 ;  /* 0x0000009100907245 */ /* 0x000fe20000201000 */
[----:B------:R-:W-:-:S04]  /*16630*/  IMAD.U32 R145, R150, 0x10000, RZ ;  /* 0x0001000096917824 */ /* 0x000fc800078e00ff */
[----:B------:R-:W-:Y:S01]  /*16640*/  FFMA.FTZ R144, R144, R185, 1.1641532182693481445e-10 ;  /* 0x2f00000090907423 */ /* 0x000fe200000100b9 */
[----:B------:R-:W-:-:S04]  /*16650*/  FMUL.FTZ R145, R145, R184 ;  /* 0x000000b891917220 */ /* 0x000fc80000410000 */
[----:B------:R-:W-:Y:S02]  /*16660*/  FSETP.GTU.FTZ.AND P6, PT, R144, R151, PT ;  /* 0x000000979000720b */ /* 0x000fe40003fdc000 */
[----:B------:R-:W-:Y:S02]  /*16670*/  FSEL R144, R135, RZ, P5 ;  /* 0x000000ff87907208 */ /* 0x000fe40002800000 */
[----:B------:R-:W-:Y:S02]  /*16680*/  FSEL R145, R145, RZ, !P6 ;  /* 0x000000ff91917208 */ /* 0x000fe40007000000 */
[----:B------:R-:W-:-:S03]  /*16690*/  SEL R205, RZ, 0x1, P6 ;  /* 0x00000001ffcd7807 */ /* 0x000fc60003000000 */
[----:B------:R-:W-:-:S04]  /*166a0*/  FADD.FTZ R135, R145, R144 ;  /* 0x0000009091877221 */ /* 0x000fc80000010000 */
[----:B------:R-:W-:Y:S01]  /*166b0*/  @P1 FADD.FTZ R135, R111, R135 ;  /* 0x000000876f871221 */ /* 0x000fe20000010000 */
[----:B------:R-:W-:Y:S06]  /*166c0*/  BRA `(.L_x_7237) ;  /* 0x0000002800287947 */ /* 0x000fec0003800000 */
.L_x_7156:
        /* <DEDUP_REMOVED lines=16> */
.L_x_7240:
        /* <DEDUP_REMOVED lines=13> */
.L_x_7242:
[----:B------:R-:W-:Y:S05]  /*168a0*/  BSYNC.RECONVERGENT B3 ;  /* 0x0000000000037941 */ /* 0x000fea0003800200 */
.L_x_7241:
[----:B------:R-:W-:Y:S01]  /*168b0*/  IMAD.WIDE.U32 R8, R2, -0x326172a9, RZ ;  /* 0xcd9e8d5702087825 */ /* 0x000fe200078e00ff */
[----:B------:R-:W-:-:S04]  /*168c0*/  LOP3.LUT R128, R194, UR7, R131, 0x96, !PT ;  /* 0x00000007c2807c12 */ /* 0x000fc8000f8e9683 */
[----:B01----:R-:W-:Y:S01]  /*168d0*/  LOP3.LUT R144, R6, UR6, R9, 0x96, !PT ;  /* 0x0000000606907c12 */ /* 0x003fe2000f8e9609 */
        /* <DEDUP_REMOVED lines=40> */
.L_x_7239:
[----:B------:R-:W-:Y:S05]  /*16b60*/  BSYNC.RECONVERGENT B2 ;  /* 0x0000000000027941 */ /* 0x000fea0003800200 */
.L_x_7238:
[----:B01----:R-:W0:Y:S01]  /*16b70*/  LDC R144, c[0x0][0x404] ;  /* 0x00010100ff907b82 */ /* 0x003e220000000800 */
[----:B------:R-:W-:Y:S01]  /*16b80*/  I2FP.F32.U32 R9, R128 ;  /* 0x0000008000097245 */ /* 0x000fe20000201000 */
[----:B------:R-:W-:Y:S01]  /*16b90*/  IMAD.MOV.U32 R146, RZ, RZ, 0x2f800000 ;  /* 0x2f800000ff927424 */ /* 0x000fe200078e00ff */
[----:B------:R-:W-:Y:S01]  /*16ba0*/  ISETP.NE.AND P2, PT, R129, 0x1, PT ;  /* 0x000000018100780c */ /* 0x000fe20003f45270 */
[----:B------:R-:W-:Y:S01]  /*16bb0*/  BSSY.RECONVERGENT B2, `(.L_x_7243) ;  /* 0x000004b000027945 */ /* 0x000fe20003800200 */
[----:B------:R-:W-:Y:S01]  /*16bc0*/  LOP3.LUT R197, R197, 0xffffffef, RZ, 0xc0, !PT ;  /* 0xffffffefc5c57812 */ /* 0x000fe200078ec0ff */
[----:B------:R-:W-:Y:S01]  /*16bd0*/  FFMA.FTZ R9, R9, R146, 1.1641532182693481445e-10 ;  /* 0x2f00000009097423 */ /* 0x000fe20000010092 */
[C---:B-----5:R-:W-:Y:S01]  /*16be0*/  SHF.L.U32 R145, R132.reuse, 0x10, RZ ;  /* 0x0000001084917819 */ /* 0x060fe200000006ff */
[----:B------:R-:W-:Y:S01]  /*16bf0*/  IMAD.MOV.U32 R128, RZ, RZ, 0x2 ;  /* 0x00000002ff807424 */ /* 0x000fe200078e00ff */
[----:B------:R-:W-:Y:S02]  /*16c00*/  PRMT R132, R132, 0x7632, R132 ;  /* 0x0000763284847816 */ /* 0x000fe40000000084 */
[----:B0-----:R-:W-:Y:S01]  /*16c10*/  FSETP.LE.FTZ.AND P3, PT, R9, R144, PT ;  /* 0x000000900900720b */ /* 0x001fe20003f73000 */
[----:B------:R-:W-:-:S12]  /*16c20*/  IMAD.MOV.U32 R9, RZ, RZ, R196 ;  /* 0x000000ffff097224 */ /* 0x000fd800078e00c4 */
        /* <DEDUP_REMOVED lines=10> */
.L_x_7245:
        /* <DEDUP_REMOVED lines=13> */
.L_x_7247:
[----:B------:R-:W-:Y:S05]  /*16da0*/  BSYNC.RECONVERGENT B3 ;  /* 0x0000000000037941 */ /* 0x000fea0003800200 */
.L_x_7246:
        /* <DEDUP_REMOVED lines=43> */
.L_x_7244:
[----:B------:R-:W-:Y:S05]  /*17060*/  BSYNC.RECONVERGENT B2 ;  /* 0x0000000000027941 */ /* 0x000fea0003800200 */
.L_x_7243:
[----:B------:R-:W-:Y:S01]  /*17070*/  I2FP.F32.U32 R9, R9 ;  /* 0x0000000900097245 */ /* 0x000fe20000201000 */
[----:B------:R-:W-:Y:S01]  /*17080*/  BSSY.RECONVERGENT B2, `(.L_x_7248) ;  /* 0x000004b000027945 */ /* 0x000fe20003800200 */
[----:B------:R-:W-:Y:S01]  /*17090*/  ISETP.NE.AND P2, PT, R128, 0x1, PT ;  /* 0x000000018000780c */ /* 0x000fe20003f45270 */
[----:B------:R-:W-:Y:S01]  /*170a0*/  IMAD.MOV.U32 R129, RZ, RZ, 0x2 ;  /* 0x00000002ff817424 */ /* 0x000fe200078e00ff */
[----:B------:R-:W-:Y:S01]  /*170b0*/  LOP3.LUT R197, R197, 0xfffffff7, RZ, 0xc0, !PT ;  /* 0xfffffff7c5c57812 */ /* 0x000fe200078ec0ff */
[----:B------:R-:W-:Y:S01]  /*170c0*/  FFMA.FTZ R9, R9, R146, 1.1641532182693481445e-10 ;  /* 0x2f00000009097423 */ /* 0x000fe20000010092 */
[----:B------:R-:W-:-:S04]  /*170d0*/  SHF.L.U32 R148, R132, 0x10, RZ ;  /* 0x0000001084947819 */ /* 0x000fc800000006ff */
[----:B------:R-:W-:Y:S01]  /*170e0*/  FSETP.LE.FTZ.AND P3, PT, R9, R144, PT ;  /* 0x000000900900720b */ /* 0x000fe20003f73000 */
        /* <DEDUP_REMOVED lines=11> */
.L_x_7250:
        /* <DEDUP_REMOVED lines=13> */
.L_x_7252:
[----:B------:R-:W-:Y:S05]  /*17270*/  BSYNC.RECONVERGENT B3 ;  /* 0x0000000000037941 */ /* 0x000fea0003800200 */
.L_x_7251:
        /* <DEDUP_REMOVED lines=43> */
.L_x_7249:
[----:B------:R-:W-:Y:S05]  /*17530*/  BSYNC.RECONVERGENT B2 ;  /* 0x0000000000027941 */ /* 0x000fea0003800200 */
.L_x_7248:
[----:B------:R-:W-:Y:S01]  /*17540*/  I2FP.F32.U32 R9, R9 ;  /* 0x0000000900097245 */ /* 0x000fe20000201000 */
[----:B------:R-:W-:Y:S01]  /*17550*/  BSSY.RECONVERGENT B2, `(.L_x_7253) ;  /* 0x000004c000027945 */ /* 0x000fe20003800200 */
[----:B------:R-:W-:Y:S01]  /*17560*/  LOP3.LUT R197, R197, 0xfffffffb, RZ, 0xc0, !PT ;  /* 0xfffffffbc5c57812 */ /* 0x000fe200078ec0ff */
[----:B------:R-:W-:Y:S01]  /*17570*/  IMAD.MOV.U32 R128, RZ, RZ, 0x2 ;  /* 0x00000002ff807424 */ /* 0x000fe200078e00ff */
[----:B------:R-:W-:Y:S01]  /*17580*/  SHF.L.U32 R147, R133, 0x10, RZ ;  /* 0x0000001085937819 */ /* 0x000fe200000006ff */
[----:B------:R-:W-:Y:S01]  /*17590*/  FFMA.FTZ R9, R9, R146, 1.1641532182693481445e-10 ;  /* 0x2f00000009097423 */ /* 0x000fe20000010092 */
[----:B------:R-:W-:-:S04]  /*175a0*/  PRMT R150, R133, 0x7632, R150 ;  /* 0x0000763285967816 */ /* 0x000fc80000000096 */
[----:B------:R-:W-:Y:S01]  /*175b0*/  FSETP.LE.FTZ.AND P2, PT, R9, R144, PT ;  /* 0x000000900900720b */ /* 0x000fe20003f53000 */
[----:B------:R-:W-:-:S12]  /*175c0*/  IMAD.MOV.U32 R9, RZ, RZ, R196 ;  /* 0x000000ffff097224 */ /* 0x000fd800078e00c4 */
[----:B------:R-:W-:Y:S02]  /*175d0*/  @P2 LOP3.LUT R197, R197, 0x4, RZ, 0xfc, !PT ;  /* 0x00000004c5c52812 */ /* 0x000fe400078efcff */
[----:B------:R-:W-:-:S13]  /*175e0*/  ISETP.NE.AND P2, PT, R129, 0x1, PT ;  /* 0x000000018100780c */ /* 0x000fda0003f45270 */
        /* <DEDUP_REMOVED lines=9> */
.L_x_7255:
        /* <DEDUP_REMOVED lines=13> */
.L_x_7257:
[----:B------:R-:W-:Y:S05]  /*17750*/  BSYNC.RECONVERGENT B3 ;  /* 0x0000000000037941 */ /* 0x000fea0003800200 */
.L_x_7256:
        /* <DEDUP_REMOVED lines=43> */
.L_x_7254:
[----:B------:R-:W-:Y:S05]  /*17a10*/  BSYNC.RECONVERGENT B2 ;  /* 0x0000000000027941 */ /* 0x000fea0003800200 */
.L_x_7253:
[----:B------:R-:W-:Y:S01]  /*17a20*/  I2FP.F32.U32 R9, R9 ;  /* 0x0000000900097245 */ /* 0x000fe20000201000 */
[----:B------:R-:W-:Y:S01]  /*17a30*/  BSSY.RECONVERGENT B2, `(.L_x_7258) ;  /* 0x000004b000027945 */ /* 0x000fe20003800200 */
[----:B------:R-:W-:Y:S01]  /*17a40*/  ISETP.NE.AND P2, PT, R128, 0x1, PT ;  /* 0x000000018000780c */ /* 0x000fe20003f45270 */
[----:B------:R-:W-:Y:S01]  /*17a50*/  IMAD.MOV.U32 R130, RZ, RZ, 0x2 ;  /* 0x00000002ff827424 */ /* 0x000fe200078e00ff */
[----:B------:R-:W-:Y:S01]  /*17a60*/  LOP3.LUT R197, R197, 0xfffffffd, RZ, 0xc0, !PT ;  /* 0xfffffffdc5c57812 */ /* 0x000fe200078ec0ff */
[----:B------:R-:W-:Y:S01]  /*17a70*/  FFMA.FTZ R9, R9, R146, 1.1641532182693481445e-10 ;  /* 0x2f00000009097423 */ /* 0x000fe20000010092 */
[----:B------:R-:W-:Y:S01]  /*17a80*/  SHF.L.U32 R150, R150, 0x10, RZ ;  /* 0x0000001096967819 */ /* 0x000fe200000006ff */
[----:B------:R-:W-:-:S03]  /*17a90*/  IMAD.MOV.U32 R129, RZ, RZ, R196 ;  /* 0x000000ffff817224 */ /* 0x000fc600078e00c4 */
        /* <DEDUP_REMOVED lines=11> */
.L_x_7260:
        /* <DEDUP_REMOVED lines=13> */
.L_x_7262:
[----:B------:R-:W-:Y:S05]  /*17c20*/  BSYNC.RECONVERGENT B3 ;  /* 0x0000000000037941 */ /* 0x000fea0003800200 */
.L_x_7261:
        /* <DEDUP_REMOVED lines=43> */
.L_x_7259:
[----:B------:R-:W-:Y:S05]  /*17ee0*/  BSYNC.RECONVERGENT B2 ;  /* 0x0000000000027941 */ /* 0x000fea0003800200 */
.L_x_7258:
[----:B------:R-:W-:Y:S01]  /*17ef0*/  ISETP.NE.AND P3, PT, R130, 0x1, PT ;  /* 0x000000018200780c */ /* 0x000fe20003f65270 */
[----:B------:R-:W-:Y:S01]  /*17f00*/  BSSY.RECONVERGENT B2, `(.L_x_7263) ;  /* 0x000004a000027945 */ /* 0x000fe20003800200 */
[----:B------:R-:W-:Y:S01]  /*17f10*/  I2FP.F32.U32 R9, R129 ;  /* 0x0000008100097245 */ /* 0x000fe20000201000 */
[----:B------:R-:W-:Y:S01]  /*17f20*/  IMAD.MOV.U32 R128, RZ, RZ, 0x2 ;  /* 0x00000002ff807424 */ /* 0x000fe200078e00ff */
[C---:B------:R-:W-:Y:S01]  /*17f30*/  SHF.L.U32 R149, R134.reuse, 0x10, RZ ;  /* 0x0000001086957819 */ /* 0x040fe200000006ff */
[----:B------:R-:W-:Y:S01]  /*17f40*/  IMAD.MOV.U32 R129, RZ, RZ, R196 ;  /* 0x000000ffff817224 */ /* 0x000fe200078e00c4 */
[----:B------:R-:W-:Y:S01]  /*17f50*/  PRMT R134, R134, 0x7632, R134 ;  /* 0x0000763286867816 */ /* 0x000fe20000000086 */
[----:B------:R-:W-:-:S05]  /*17f60*/  FFMA.FTZ R9, R9, R146, 1.1641532182693481445e-10 ;  /* 0x2f00000009097423 */ /* 0x000fca0000010092 */
        /* <DEDUP_REMOVED lines=10> */
.L_x_7265:
        /* <DEDUP_REMOVED lines=13> */
.L_x_7267:
[----:B------:R-:W-:Y:S05]  /*180e0*/  BSYNC.RECONVERGENT B3 ;  /* 0x0000000000037941 */ /* 0x000fea0003800200 */
.L_x_7266:
        /* <DEDUP_REMOVED lines=43> */
.L_x_7264:
[----:B------:R-:W-:Y:S05]  /*183a0*/  BSYNC.RECONVERGENT B2 ;  /* 0x0000000000027941 */ /* 0x000fea0003800200 */
.L_x_7263:
[----:B------:R-:W-:Y:S01]  /*183b0*/  ISETP.NE.AND P4, PT, R128, 0x1, PT ;  /* 0x000000018000780c */ /* 0x000fe20003f85270 */
[----:B------:R-:W-:Y:S01]  /*183c0*/  BSSY.RECONVERGENT B2, `(.L_x_7268) ;  /* 0x0000049000027945 */ /* 0x000fe20003800200 */
[----:B------:R-:W-:Y:S01]  /*183d0*/  I2FP.F32.U32 R9, R129 ;  /* 0x0000008100097245 */ /* 0x000fe20000201000 */
[----:B------:R-:W-:Y:S01]  /*183e0*/  IMAD.MOV.U32 R131, RZ, RZ, 0x2 ;  /* 0x00000002ff837424 */ /* 0x000fe200078e00ff */
[----:B------:R-:W-:Y:S01]  /*183f0*/  SHF.L.U32 R134, R134, 0x10, RZ ;  /* 0x0000001086867819 */ /* 0x000fe200000006ff */
[----:B------:R-:W-:Y:S02]  /*18400*/  IMAD.MOV.U32 R129, RZ, RZ, R196 ;  /* 0x000000ffff817224 */ /* 0x000fe400078e00c4 */
        /* <DEDUP_REMOVED lines=11> */
.L_x_7270:
        /* <DEDUP_REMOVED lines=13> */
.L_x_7272:
[----:B------:R-:W-:Y:S05]  /*18590*/  BSYNC.RECONVERGENT B3 ;  /* 0x0000000000037941 */ /* 0x000fea0003800200 */
.L_x_7271:
        /* <DEDUP_REMOVED lines=43> */
.L_x_7269:
[----:B------:R-:W-:Y:S05]  /*18850*/  BSYNC.RECONVERGENT B2 ;  /* 0x0000000000027941 */ /* 0x000fea0003800200 */
.L_x_7268:
[----:B------:R-:W-:Y:S01]  /*18860*/  ISETP.NE.AND P5, PT, R131, 0x1, PT ;  /* 0x000000018300780c */ /* 0x000fe20003fa5270 */
[----:B------:R-:W-:Y:S01]  /*18870*/  BSSY.RECONVERGENT B2, `(.L_x_7273) ;  /* 0x000004a000027945 */ /* 0x000fe20003800200 */
[----:B------:R-:W-:Y:S01]  /*18880*/  I2FP.F32.U32 R9, R129 ;  /* 0x0000008100097245 */ /* 0x000fe20000201000 */
[----:B------:R-:W-:Y:S01]  /*18890*/  IMAD.MOV.U32 R130, RZ, RZ, R196 ;  /* 0x000000ffff827224 */ /* 0x000fe200078e00c4 */
[C---:B------:R-:W-:Y:S02]  /*188a0*/  SHF.L.U32 R151, R135.reuse, 0x10, RZ ;  /* 0x0000001087977819 */ /* 0x040fe400000006ff */
[----:B------:R-:W-:Y:S01]  /*188b0*/  PRMT R135, R135, 0x7632, R135 ;  /* 0x0000763287877816 */ /* 0x000fe20000000087 */
[----:B------:R-:W-:Y:S01]  /*188c0*/  FFMA.FTZ R129, R9, R146, 1.1641532182693481445e-10 ;  /* 0x2f00000009817423 */ /* 0x000fe20000010092 */
[----:B------:R-:W-:-:S04]  /*188d0*/  IMAD.MOV.U32 R9, RZ, RZ, 0x2 ;  /* 0x00000002ff097424 */ /* 0x000fc800078e00ff */
        /* <DEDUP_REMOVED lines=10> */
.L_x_7275:
        /* <DEDUP_REMOVED lines=13> */
.L_x_7277:
[----:B------:R-:W-:Y:S05]  /*18a50*/  BSYNC.RECONVERGENT B3 ;  /* 0x0000000000037941 */ /* 0x000fea0003800200 */
.L_x_7276:
        /* <DEDUP_REMOVED lines=43> */
.L_x_7274:
[----:B------:R-:W-:Y:S05]  /*18d10*/  BSYNC.RECONVERGENT B2 ;  /* 0x0000000000027941 */ /* 0x000fea0003800200 */
.L_x_7273:
[----:B------:R-:W-:Y:S01]  /*18d20*/  P2R R131, PR, RZ, 0x2 ;  /* 0x00000002ff837803 */ /* 0x000fe20000000000 */
[----:B------:R-:W-:Y:S01]  /*18d30*/  FMUL.FTZ R145, R145, UR5 ;  /* 0x0000000591917c20 */ /* 0x000fe20008410000 */
[----:B------:R-:W-:Y:S01]  /*18d40*/  I2FP.F32.U32 R129, R130 ;  /* 0x0000008200817245 */ /* 0x000fe20000201000 */
[----:B------:R-:W-:Y:S01]  /*18d50*/  FMUL.FTZ R150, R150, UR5 ;  /* 0x0000000596967c20 */ /* 0x000fe20008410000 */
[----:B------:R-:W-:Y:S01]  /*18d60*/  LOP3.LUT P1, RZ, R197, 0x10, RZ, 0xc0, !PT ;  /* 0x00000010c5ff7812 */ /* 0x000fe2000782c0ff */
[----:B------:R-:W-:Y:S01]  /*18d70*/  FMUL.FTZ R148, R148, UR5 ;  /* 0x0000000594947c20 */ /* 0x000fe20008410000 */
[----:B------:R-:W-:Y:S01]  /*18d80*/  SHF.L.U32 R135, R135, 0x10, RZ ;  /* 0x0000001087877819 */ /* 0x000fe200000006ff */
[----:B------:R-:W-:Y:S01]  /*18d90*/  FFMA.FTZ R185, R129, R146, 1.1641532182693481445e-10 ;  /* 0x2f00000081b97423 */ /* 0x000fe20000010092 */
[----:B------:R-:W-:Y:S01]  /*18da0*/  LOP3.LUT P5, RZ, R197, 0x2, RZ, 0xc0, !PT ;  /* 0x00000002c5ff7812 */ /* 0x000fe200078ac0ff */
[----:B------:R-:W-:Y:S01]  /*18db0*/  FMUL.FTZ R151, R151, UR5 ;  /* 0x0000000597977c20 */ /* 0x000fe20008410000 */
        /* <DEDUP_REMOVED lines=8> */
[----:B------:R-:W-:-:S02]  /*18e40*/  FSEL R131, R150, RZ, P5 ;  /* 0x000000ff96837208 */ /* 0x000fc40002800000 */
[----:B------:R-:W-:Y:S02]  /*18e50*/  LOP3.LUT P6, RZ, R197, 0x4, RZ, 0xc0, !PT ;  /* 0x00000004c5ff7812 */ /* 0x000fe400078cc0ff */
[----:B------:R-:W-:Y:S02]  /*18e60*/  FSETP.GTU.FTZ.AND P5, PT, R185, R144, PT ;  /* 0x00000090b900720b */ /* 0x000fe40003fbc000 */
[----:B------:R-:W-:Y:S01]  /*18e70*/  FSEL R129, R148, RZ, P0 ;  /* 0x000000ff94817208 */ /* 0x000fe20000000000 */
[----:B------:R-:W-:Y:S01]  /*18e80*/  @P1 FADD.FTZ R128, R104, R128 ;  /* 0x0000008068801221 */ /* 0x000fe20000010000 */
[----:B------:R-:W-:Y:S01]  /*18e90*/  ISETP.NE.AND P0, PT, R132, RZ, PT ;  /* 0x000000ff8400720c */ /* 0x000fe20003f05270 */
[----:B------:R-:W-:Y:S01]  /*18ea0*/  @P1 FADD.FTZ R131, R107, R131 ;  /* 0x000000836b831221 */ /* 0x000fe20000010000 */
        /* <DEDUP_REMOVED lines=12> */
.L_x_7237:
        /* <DEDUP_REMOVED lines=44> */
.L_x_7278:
[----:B------:R-:W-:Y:S01]  /*19230*/  IMAD.MOV.U32 R195, RZ, RZ, R182 ;  /* 0x000000ffffc37224 */ /* 0x000fe200078e00b6 */
[----:B------:R-:W-:-:S07]  /*19240*/  IADD3 R183, PT, PT, R183, 0x20, RZ ;  /* 0x00000020b7b77810 */ /* 0x000fce0007ffe0ff */
.L_x_7155:
[----:B------:R-:W-:Y:S05]  /*19250*/  BSYNC.RECONVERGENT B1 ;  /* 0x0000000000017941 */ /* 0x000fea0003800200 */
.L_x_7154:
        /* <DEDUP_REMOVED lines=22> */
[----:B01---5:R-:W-:Y:S01]  /*193c0*/  PRMT R145, R103, 0x7632, R145 ;  /* 0x0000763267917816 */ /* 0x023fe20000000091 */
[----:B------:R-:W-:Y:S01]  /*193d0*/  IMAD.MOV.U32 R146, RZ, RZ, 0x2 ;  /* 0x00000002ff927424 */ /* 0x000fe200078e00ff */
[----:B------:R-:W-:Y:S01]  /*193e0*/  PRMT R203, R102, 0x7632, R203 ;  /* 0x0000763266cb7816 */ /* 0x000fe200000000cb */
[----:B--2---:R-:W-:Y:S01]  /*193f0*/  IMAD.MOV.U32 R136, RZ, RZ, R196 ;  /* 0x000000ffff887224 */ /* 0x004fe200078e00c4 */
        /* <DEDUP_REMOVED lines=14> */
.L_x_7284:
        /* <DEDUP_REMOVED lines=13> */
.L_x_7286:
[----:B------:R-:W-:Y:S05]  /*195b0*/  BSYNC.RECONVERGENT B3 ;  /* 0x0000000000037941 */ /* 0x000fea0003800200 */
.L_x_7285:
        /* <DEDUP_REMOVED lines=43> */
.L_x_7283:
[----:B------:R-:W-:Y:S05]  /*19870*/  BSYNC.RECONVERGENT B2 ;  /* 0x0000000000027941 */ /* 0x000fea0003800200 */
.L_x_7282:
        /* <DEDUP_REMOVED lines=9> */
[----:B------:R-:W-:-:S03]  /*19910*/  MOV R138, R196 ;  /* 0x000000c4008a7202 */ /* 0x000fc60000000f00 */
[----:B0-----:R-:W-:Y:S01]  /*19920*/  FSETP.LE.FTZ.AND P4, PT, R9, R182, PT ;  /* 0x000000b60900720b */ /* 0x001fe20003f93000 */
[C---:B------:R-:W-:Y:S01]  /*19930*/  IMAD.U32 R9, R140.reuse, 0x10000, RZ ;  /* 0x000100008c097824 */ /* 0x040fe200078e00ff */
[----:B------:R-:W-:-:S03]  /*19940*/  PRMT R140, R140, 0x7632, R140 ;  /* 0x000076328c8c7816 */ /* 0x000fc6000000008c */
[----:B-1----:R-:W-:-:S08]  /*19950*/  FMUL.FTZ R136, R9, R184 ;  /* 0x000000b809887220 */ /* 0x002fd00000410000 */
        /* <DEDUP_REMOVED lines=10> */
.L_x_7289:
        /* <DEDUP_REMOVED lines=13> */
.L_x_7291:
[----:B------:R-:W-:Y:S05]  /*19ad0*/  BSYNC.RECONVERGENT B3 ;  /* 0x0000000000037941 */ /* 0x000fea0003800200 */
.L_x_7290:
        /* <DEDUP_REMOVED lines=43> */
.L_x_7288:
[----:B------:R-:W-:Y:S05]  /*19d90*/  BSYNC.RECONVERGENT B2 ;  /* 0x0000000000027941 */ /* 0x000fea0003800200 */
.L_x_7287:
[----:B------:R-:W-:Y:S01]  /*19da0*/  I2FP.F32.U32 R138, R138 ;  /* 0x0000008a008a7245 */ /* 0x000fe20000201000 */
[----:B------:R-:W-:Y:S01]  /*19db0*/  IMAD.U32 R147, R100, 0x10000, RZ ;  /* 0x0001000064937824 */ /* 0x000fe200078e00ff */
[----:B------:R-:W-:Y:S01]  /*19dc0*/  BSSY.RECONVERGENT B2, `(.L_x_7292) ;  /* 0x000004e000027945 */ /* 0x000fe20003800200 */
[----:B------:R-:W-:Y:S02]  /*19dd0*/  IMAD.MOV.U32 R146, RZ, RZ, 0x2 ;  /* 0x00000002ff927424 */ /* 0x000fe400078e00ff */
        /* <DEDUP_REMOVED lines=8> */
[----:B------:R-:W-:-:S03]  /*19e60*/  MOV R9, R196 ;  /* 0x000000c400097202 */ /* 0x000fc60000000f00 */
[----:B------:R-:W-:-:S08]  /*19e70*/  @P1 FADD.FTZ R136, R104, R136 ;  /* 0x0000008868881221 */ /* 0x000fd00000010000 */
        /* <DEDUP_REMOVED lines=9> */
.L_x_7294:
        /* <DEDUP_REMOVED lines=13> */
.L_x_7296:
[----:B------:R-:W-:Y:S05]  /*19fe0*/  BSYNC.RECONVERGENT B3 ;  /* 0x0000000000037941 */ /* 0x000fea0003800200 */
.L_x_7295:
        /* <DEDUP_REMOVED lines=43> */
.L_x_7293:
[----:B------:R-:W-:Y:S05]  /*1a2a0*/  BSYNC.RECONVERGENT B2 ;  /* 0x0000000000027941 */ /* 0x000fea0003800200 */
.L_x_7292:
[----:B------:R-:W-:Y:S01]  /*1a2b0*/  I2FP.F32.U32 R138, R9 ;  /* 0x00000009008a7245 */ /* 0x000fe20000201000 */
[----:B------:R-:W-:Y:S01]  /*1a2c0*/  IMAD.U32 R147, R140, 0x10000, RZ ;  /* 0x000100008c937824 */ /* 0x000fe200078e00ff */
[----:B------:R-:W-:Y:S01]  /*1a2d0*/  ISETP.NE.AND P2, PT, R146, 0x1, PT ;  /* 0x000000019200780c */ /* 0x000fe20003f45270 */
[----:B------:R-:W-:Y:S01]  /*1a2e0*/  BSSY.RECONVERGENT B2, `(.L_x_7297) ;  /* 0x000004a000027945 */ /* 0x000fe20003800200 */
[----:B------:R-:W-:Y:S01]  /*1a2f0*/  LOP3.LUT R197, R197, 0xfffffff7, RZ, 0xc0, !PT ;  /* 0xfffffff7c5c57812 */ /* 0x000fe200078ec0ff */
[----:B------:R-:W-:Y:S01]  /*1a300*/  FFMA.FTZ R9, R138, R185, 1.1641532182693481445e-10 ;  /* 0x2f0000008a097423 */ /* 0x000fe200000100b9 */
[----:B------:R-:W-:Y:S02]  /*1a310*/  IMAD.MOV.U32 R148, RZ, RZ, 0x2 ;  /* 0x00000002ff947424 */ /* 0x000fe400078e00ff */
[----:B------:R-:W-:Y:S02]  /*1a320*/  FMUL.FTZ R138, R147, R184 ;  /* 0x000000b8938a7220 */ /* 0x000fe40000410000 */
[----:B------:R-:W-:-:S02]  /*1a330*/  FSETP.LE.FTZ.AND P4, PT, R9, R182, PT ;  /* 0x000000b60900720b */ /* 0x000fc40003f93000 */
        /* <DEDUP_REMOVED lines=11> */
.L_x_7299:
        /* <DEDUP_REMOVED lines=13> */
.L_x_7301:
[----:B------:R-:W-:Y:S05]  /*1a4c0*/  BSYNC.RECONVERGENT B3 ;  /* 0x0000000000037941 */ /* 0x000fea0003800200 */
.L_x_7300:
        /* <DEDUP_REMOVED lines=43> */
.L_x_7298:
[----:B------:R-:W-:Y:S05]  /*1a780*/  BSYNC.RECONVERGENT B2 ;  /* 0x0000000000027941 */ /* 0x000fea0003800200 */
.L_x_7297:
[----:B------:R-:W-:Y:S01]  /*1a790*/  I2FP.F32.U32 R140, R9 ;  /* 0x00000009008c7245 */ /* 0x000fe20000201000 */
[----:B------:R-:W-:Y:S01]  /*1a7a0*/  IMAD.U32 R137, R137, 0x10000, RZ ;  /* 0x0001000089897824 */ /* 0x000fe200078e00ff */
[----:B------:R-:W-:Y:S01]  /*1a7b0*/  FSEL R138, R138, RZ, P4 ;  /* 0x000000ff8a8a7208 */ /* 0x000fe20002000000 */
        /* <DEDUP_REMOVED lines=20> */
.L_x_7304:
        /* <DEDUP_REMOVED lines=13> */
.L_x_7306:
[----:B------:R-:W-:Y:S05]  /*1a9d0*/  BSYNC.RECONVERGENT B3 ;  /* 0x0000000000037941 */ /* 0x000fea0003800200 */
.L_x_7305:
        /* <DEDUP_REMOVED lines=43> */
.L_x_7303:
[----:B------:R-:W-:Y:S05]  /*1ac90*/  BSYNC.RECONVERGENT B2 ;  /* 0x0000000000027941 */ /* 0x000fea0003800200 */
.L_x_7302:
        /* <DEDUP_REMOVED lines=8> */
[----:B------:R-:W-:Y:S01]  /*1ad20*/  MOV R141, R196 ;  /* 0x000000c4008d7202 */ /* 0x000fe20000000f00 */
        /* <DEDUP_REMOVED lines=12> */
.L_x_7309:
        /* <DEDUP_REMOVED lines=13> */
.L_x_7311:
[----:B------:R-:W-:Y:S05]  /*1aec0*/  BSYNC.RECONVERGENT B3 ;  /* 0x0000000000037941 */ /* 0x000fea0003800200 */
.L_x_7310:
        /* <DEDUP_REMOVED lines=43> */
.L_x_7308:
[----:B------:R-:W-:Y:S05]  /*1b180*/  BSYNC.RECONVERGENT B2 ;  /* 0x0000000000027941 */ /* 0x000fea0003800200 */
.L_x_7307:
[----:B------:R-:W-:Y:S01]  /*1b190*/  I2FP.F32.U32 R140, R141 ;  /* 0x0000008d008c7245 */ /* 0x000fe20000201000 */
[----:B------:R-:W-:Y:S01]  /*1b1a0*/  IMAD.U32 R141, R101, 0x10000, RZ ;  /* 0x00010000658d7824 */ /* 0x000fe200078e00ff */
[----:B------:R-:W-:Y:S01]  /*1b1b0*/  FSEL R138, R138, RZ, P4 ;  /* 0x000000ff8a8a7208 */ /* 0x000fe20002000000 */
        /* <DEDUP_REMOVED lines=20> */
.L_x_7314:
        /* <DEDUP_REMOVED lines=13> */
.L_x_7316:
[----:B------:R-:W-:Y:S05]  /*1b3d0*/  BSYNC.RECONVERGENT B3 ;  /* 0x0000000000037941 */ /* 0x000fea0003800200 */
.L_x_7315:
        /* <DEDUP_REMOVED lines=43> */
.L_x_7313:
[----:B------:R-:W-:Y:S05]  /*1b690*/  BSYNC.RECONVERGENT B2 ;  /* 0x0000000000027941 */ /* 0x000fea0003800200 */
.L_x_7312:
[----:B------:R-:W-:Y:S01]  /*1b6a0*/  I2FP.F32.U32 R140, R9 ;  /* 0x00000009008c7245 */ /* 0x000fe20000201000 */
[----:B------:R-:W-:Y:S01]  /*1b6b0*/  IMAD.U32 R141, R150, 0x10000, RZ ;  /* 0x00010000968d7824 */ /* 0x000fe200078e00ff */
[----:B------:R-:W-:Y:S01]  /*1b6c0*/  ISETP.NE.AND P2, PT, R147, 0x1, PT ;  /* 0x000000019300780c */ /* 0x000fe20003f45270 */
[----:B------:R-:W-:Y:S01]  /*1b6d0*/  BSSY.RECONVERGENT B2, `(.L_x_7317) ;  /* 0x000004a000027945 */ /* 0x000fe20003800200 */
[----:B------:R-:W-:Y:S01]  /*1b6e0*/  LOP3.LUT R197, R197, 0xfffffffd, RZ, 0xc0, !PT ;  /* 0xfffffffdc5c57812 */ /* 0x000fe200078ec0ff */
[----:B------:R-:W-:Y:S01]  /*1b6f0*/  FFMA.FTZ R9, R140, R185, 1.1641532182693481445e-10 ;  /* 0x2f0000008c097423 */ /* 0x000fe200000100b9 */
[----:B------:R-:W-:Y:S01]  /*1b700*/  IMAD.MOV.U32 R148, RZ, RZ, 0x2 ;  /* 0x00000002ff947424 */ /* 0x000fe200078e00ff */
[----:B------:R-:W-:Y:S01]  /*1b710*/  MOV R146, R196 ;  /* 0x000000c400927202 */ /* 0x000fe20000000f00 */
[----:B------:R-:W-:Y:S02]  /*1b720*/  FMUL.FTZ R150, R141, R184 ;  /* 0x000000b88d967220 */ /* 0x000fe40000410000 */
        /* <DEDUP_REMOVED lines=11> */
.L_x_7319:
        /* <DEDUP_REMOVED lines=13> */
.L_x_7321:
[----:B------:R-:W-:Y:S05]  /*1b8b0*/  BSYNC.RECONVERGENT B3 ;  /* 0x0000000000037941 */ /* 0x000fea0003800200 */
.L_x_7320:
        /* <DEDUP_REMOVED lines=43> */
.L_x_7318:
[----:B------:R-:W-:Y:S05]  /*1bb70*/  BSYNC.RECONVERGENT B2 ;  /* 0x0000000000027941 */ /* 0x000fea0003800200 */
.L_x_7317:
[----:B------:R-:W-:Y:S01]  /*1bb80*/  I2FP.F32.U32 R140, R146 ;  /* 0x00000092008c7245 */ /* 0x000fe20000201000 */
[----:B------:R-:W-:Y:S01]  /*1bb90*/  IMAD.U32 R139, R139, 0x10000, RZ ;  /* 0x000100008b8b7824 */ /* 0x000fe200078e00ff */
[----:B------:R-:W-:Y:S01]  /*1bba0*/  FSEL R150, R150, RZ, P4 ;  /* 0x000000ff96967208 */ /* 0x000fe20002000000 */
        /* <DEDUP_REMOVED lines=20> */
.L_x_7324:
        /* <DEDUP_REMOVED lines=13> */
.L_x_7326:
[----:B------:R-:W-:Y:S05]  /*1bdc0*/  BSYNC.RECONVERGENT B3 ;  /* 0x0000000000037941 */ /* 0x000fea0003800200 */
.L_x_7325:
        /* <DEDUP_REMOVED lines=43> */
.L_x_7323:
[----:B------:R-:W-:Y:S05]  /*1c080*/  BSYNC.RECONVERGENT B2 ;  /* 0x0000000000027941 */ /* 0x000fea0003800200 */
.L_x_7322:
[----:B------:R-:W-:Y:S01]  /*1c090*/  ISETP.NE.AND P3, PT, R147, 0x1, PT ;  /* 0x000000019300780c */ /* 0x000fe20003f65270 */
[C---:B------:R-:W-:Y:S01]  /*1c0a0*/  IMAD.U32 R141, R142.reuse, 0x10000, RZ ;  /* 0x000100008e8d7824 */ /* 0x040fe200078e00ff */
[----:B------:R-:W-:Y:S01]  /*1c0b0*/  I2FP.F32.U32 R140, R9 ;  /* 0x00000009008c7245 */ /* 0x000fe20000201000 */
[----:B------:R-:W-:Y:S01]  /*1c0c0*/  BSSY.RECONVERGENT B2, `(.L_x_7327) ;  /* 0x0000049000027945 */ /* 0x000fe20003800200 */
[----:B------:R-:W-:Y:S01]  /*1c0d0*/  PRMT R142, R142, 0x7632, R142 ;  /* 0x000076328e8e7816 */ /* 0x000fe2000000008e */
[----:B------:R-:W-:Y:S01]  /*1c0e0*/  IMAD.MOV.U32 R148, RZ, RZ, 0x2 ;  /* 0x00000002ff947424 */ /* 0x000fe200078e00ff */
[----:B------:R-:W-:Y:S01]  /*1c0f0*/  MOV R146, R196 ;  /* 0x000000c400927202 */ /* 0x000fe20000000f00 */
        /* <DEDUP_REMOVED lines=12> */
.L_x_7329:
        /* <DEDUP_REMOVED lines=13> */
.L_x_7331:
[----:B------:R-:W-:Y:S05]  /*1c290*/  BSYNC.RECONVERGENT B3 ;  /* 0x0000000000037941 */ /* 0x000fea0003800200 */
.L_x_7330:
        /* <DEDUP_REMOVED lines=43> */
.L_x_7328:
[----:B------:R-:W-:Y:S05]  /*1c550*/  BSYNC.RECONVERGENT B2 ;  /* 0x0000000000027941 */ /* 0x000fea0003800200 */
.L_x_7327:
        /* <DEDUP_REMOVED lines=23> */
.L_x_7334:
        /* <DEDUP_REMOVED lines=13> */
.L_x_7336:
[----:B------:R-:W-:Y:S05]  /*1c7a0*/  BSYNC.RECONVERGENT B3 ;  /* 0x0000000000037941 */ /* 0x000fea0003800200 */
.L_x_7335:
        /* <DEDUP_REMOVED lines=43> */
.L_x_7333:
[----:B------:R-:W-:Y:S05]  /*1ca60*/  BSYNC.RECONVERGENT B2 ;  /* 0x0000000000027941 */ /* 0x000fea0003800200 */
.L_x_7332:
[----:B------:R-:W-:Y:S01]  /*1ca70*/  ISETP.NE.AND P4, PT, R147, 0x1, PT ;  /* 0x000000019300780c */ /* 0x000fe20003f85270 */
[----:B------:R-:W-:Y:S01]  /*1ca80*/  IMAD.U32 R141, R142, 0x10000, RZ ;  /* 0x000100008e8d7824 */ /* 0x000fe200078e00ff */
[----:B------:R-:W-:Y:S01]  /*1ca90*/  I2FP.F32.U32 R146, R9 ;  /* 0x0000000900927245 */ /* 0x000fe20000201000 */
[----:B------:R-:W-:Y:S01]  /*1caa0*/  BSSY.RECONVERGENT B2, `(.L_x_7337) ;  /* 0x0000048000027945 */ /* 0x000fe20003800200 */
[----:B------:R-:W-:Y:S01]  /*1cab0*/  MOV R142, R196 ;  /* 0x000000c4008e7202 */ /* 0x000fe20000000f00 */
[----:B------:R-:W-:Y:S02]  /*1cac0*/  FMUL.FTZ R141, R141, R184 ;  /* 0x000000b88d8d7220 */ /* 0x000fe40000410000 */
        /* <DEDUP_REMOVED lines=12> */
.L_x_7339:
        /* <DEDUP_REMOVED lines=13> */
.L_x_7341:
[----:B------:R-:W-:Y:S05]  /*1cc60*/  BSYNC.RECONVERGENT B3 ;  /* 0x0000000000037941 */ /* 0x000fea0003800200 */
.L_x_7340:
        /* <DEDUP_REMOVED lines=43> */
.L_x_7338:
[----:B------:R-:W-:Y:S05]  /*1cf20*/  BSYNC.RECONVERGENT B2 ;  /* 0x0000000000027941 */ /* 0x000fea0003800200 */
.L_x_7337:
[----:B------:R-:W-:Y:S01]  /*1cf30*/  I2FP.F32.U32 R142, R142 ;  /* 0x0000008e008e7245 */ /* 0x000fe20000201000 */
[----:B------:R-:W-:Y:S01]  /*1cf40*/  IMAD.U32 R203, R203, 0x10000, RZ ;  /* 0x00010000cbcb7824 */ /* 0x000fe200078e00ff */
[----:B------:R-:W-:Y:S01]  /*1cf50*/  BSSY.RECONVERGENT B2, `(.L_x_7342) ;  /* 0x000004e000027945 */ /* 0x000fe20003800200 */
[----:B------:R-:W-:Y:S02]  /*1cf60*/  IMAD.MOV.U32 R148, RZ, RZ, 0x2 ;  /* 0x00000002ff947424 */ /* 0x000fe400078e00ff */
[----:B------:R-:W-:Y:S01]  /*1cf70*/  FFMA.FTZ R9, R142, R185, 1.1641532182693481445e-10 ;  /* 0x2f0000008e097423 */ /* 0x000fe200000100b9 */
[----:B------:R-:W-:Y:S01]  /*1cf80*/  FMUL.FTZ R203, R203, R184 ;  /* 0x000000b8cbcb7220 */ /* 0x000fe20000410000 */
[----:B------:R-:W-:-:S03]  /*1cf90*/  FSEL R142, R141, RZ, P3 ;  /* 0x000000ff8d8e7208 */ /* 0x000fc60001800000 */
        /* <DEDUP_REMOVED lines=16> */
.L_x_7344:
        /* <DEDUP_REMOVED lines=13> */
.L_x_7346:
[----:B------:R-:W-:Y:S05]  /*1d170*/  BSYNC.RECONVERGENT B3 ;  /* 0x0000000000037941 */ /* 0x000fea0003800200 */
.L_x_7345:
        /* <DEDUP_REMOVED lines=43> */
.L_x_7343:
[----:B------:R-:W-:Y:S05]  /*1d430*/  BSYNC.RECONVERGENT B2 ;  /* 0x0000000000027941 */ /* 0x000fea0003800200 */
.L_x_7342:
        /* <DEDUP_REMOVED lines=19> */
.L_x_7349:
        /* <DEDUP_REMOVED lines=13> */
.L_x_7351:
[----:B------:R-:W-:Y:S05]  /*1d640*/  BSYNC.RECONVERGENT B3 ;  /* 0x0000000000037941 */ /* 0x000fea0003800200 */
.L_x_7350:
        /* <DEDUP_REMOVED lines=43> */
.L_x_7348:
[----:B------:R-:W-:Y:S05]  /*1d900*/  BSYNC.RECONVERGENT B2 ;  /* 0x0000000000027941 */ /* 0x000fea0003800200 */
.L_x_7347:
        /* <DEDUP_REMOVED lines=23> */
.L_x_7354:
        /* <DEDUP_REMOVED lines=13> */
.L_x_7356:
[----:B------:R-:W-:Y:S05]  /*1db50*/  BSYNC.RECONVERGENT B3 ;  /* 0x0000000000037941 */ /* 0x000fea0003800200 */
.L_x_7355:
        /* <DEDUP_REMOVED lines=43> */
.L_x_7353:
[----:B------:R-:W-:Y:S05]  /*1de10*/  BSYNC.RECONVERGENT B2 ;  /* 0x0000000000027941 */ /* 0x000fea0003800200 */
.L_x_7352:
[----:B------:R-:W-:Y:S01]  /*1de20*/  ISETP.NE.AND P6, PT, R149, 0x1, PT ;  /* 0x000000019500780c */ /* 0x000fe20003fc5270 */
[----:B------:R-:W-:Y:S01]  /*1de30*/  IMAD.U32 R143, R195, 0x10000, RZ ;  /* 0x00010000c38f7824 */ /* 0x000fe200078e00ff */
[----:B------:R-:W-:Y:S01]  /*1de40*/  I2FP.F32.U32 R146, R9 ;  /* 0x0000000900927245 */ /* 0x000fe20000201000 */
[----:B------:R-:W-:Y:S01]  /*1de50*/  BSSY.RECONVERGENT B2, `(.L_x_7357) ;  /* 0x000004a000027945 */ /* 0x000fe20003800200 */
[----:B------:R-:W-:Y:S01]  /*1de60*/  IMAD.MOV.U32 R9, RZ, RZ, 0x2 ;  /* 0x00000002ff097424 */ /* 0x000fe200078e00ff */
[----:B------:R-:W-:Y:S01]  /*1de70*/  MOV R148, R196 ;  /* 0x000000c400947202 */ /* 0x000fe20000000f00 */
        /* <DEDUP_REMOVED lines=12> */
.L_x_7359:
        /* <DEDUP_REMOVED lines=15> */
.L_x_7361:
[----:B------:R-:W-:Y:S05]  /*1e030*/  BSYNC.RECONVERGENT B3 ;  /* 0x0000000000037941 */ /* 0x000fea0003800200 */
.L_x_7360:
        /* <DEDUP_REMOVED lines=43> */
.L_x_7358:
[----:B------:R-:W-:Y:S05]  /*1e2f0*/  BSYNC.RECONVERGENT B2 ;  /* 0x0000000000027941 */ /* 0x000fea0003800200 */
.L_x_7357:
[----:B------:R-:W-:Y:S01]  /*1e300*/  I2FP.F32.U32 R146, R148 ;  /* 0x0000009400927245 */ /* 0x000fe20000201000 */
[----:B------:R-:W-:-:S04]  /*1e310*/  IMAD.U32 R145, R145, 0x10000, RZ ;  /* 0x0001000091917824 */ /* 0x000fc800078e00ff */
[----:B------:R-:W-:Y:S01]  /*1e320*/  FFMA.FTZ R185, R146, R185, 1.1641532182693481445e-10 ;  /* 0x2f00000092b97423 */ /* 0x000fe200000100b9 */
[----:B------:R-:W-:Y:S01]  /*1e330*/  FMUL.FTZ R145, R145, R184 ;  /* 0x000000b891917220 */ /* 0x000fe20000410000 */
[----:B------:R-:W-:-:S03]  /*1e340*/  FSEL R146, R143, RZ, P5 ;  /* 0x000000ff8f927208 */ /* 0x000fc60002800000 */
[----:B------:R-:W-:-:S04]  /*1e350*/  FSETP.GTU.FTZ.AND P6, PT, R185, R182, PT ;  /* 0x000000b6b900720b */ /* 0x000fc80003fdc000 */
[----:B------:R-:W-:Y:S02]  /*1e360*/  FSEL R145, R145, RZ, !P6 ;  /* 0x000000ff91917208 */ /* 0x000fe40007000000 */
[----:B------:R-:W-:-:S03]  /*1e370*/  SEL R205, RZ, 0x1, P6 ;  /* 0x00000001ffcd7807 */ /* 0x000fc60003000000 */
[----:B------:R-:W-:-:S04]  /*1e380*/  FADD.FTZ R143, R145, R146 ;  /* 0x00000092918f7221 */ /* 0x000fc80000010000 */
[----:B------:R-:W-:Y:S01]  /*1e390*/  @P1 FADD.FTZ R143, R111, R143 ;  /* 0x0000008f6f8f1221 */ /* 0x000fe20000010000 */
[----:B------:R-:W-:Y:S06]  /*1e3a0*/  BRA `(.L_x_7362) ;  /* 0x0000002800247947 */ /* 0x000fec0003800000 */
.L_x_7281:
[----:B------:R-:W-:Y:S01]  /*1e3b0*/  ISETP.NE.AND P2, PT, R9, 0x1, PT ;  /* 0x000000010900780c */ /* 0x000fe20003f45270 */
[----:B------:R-:W-:Y:S01]  /*1e3c0*/  BSSY.RECONVERGENT B2, `(.L_x_7363) ;  /* 0x0000047000027945 */ /* 0x000fe20003800200 */
[----:B--2---:R-:W-:Y:S01]  /*1e3d0*/  IMAD.MOV.U32 R137, RZ, RZ, 0x2 ;  /* 0x00000002ff897424 */ /* 0x004fe200078e00ff */
[----:B------:R-:W-:Y:S01]  /*1e3e0*/  MOV R136, R196 ;  /* 0x000000c400887202 */ /* 0x000fe20000000f00 */
[----:B01----:R-:W-:-:S09]  /*1e3f0*/  IMAD.MOV.U32 R144, RZ, RZ, R195 ;  /* 0x000000ffff907224 */ /* 0x003fd200078e00c3 */
        /* <DEDUP_REMOVED lines=11> */
.L_x_7365:
        /* <DEDUP_REMOVED lines=13> */
.L_x_7367:
[----:B------:R-:W-:Y:S05]  /*1e580*/  BSYNC.RECONVERGENT B3 ;  /* 0x0000000000037941 */ /* 0x000fea0003800200 */
.L_x_7366:
        /* <DEDUP_REMOVED lines=42> */
.L_x_7364:
[----:B------:R-:W-:Y:S05]  /*1e830*/  BSYNC.RECONVERGENT B2 ;  /* 0x0000000000027941 */ /* 0x000fea0003800200 */
.L_x_7363:
        /* <DEDUP_REMOVED lines=22> */
.L_x_7370:
        /* <DEDUP_REMOVED lines=13> */
.L_x_7372:
[----:B------:R-:W-:Y:S05]  /*1ea70*/  BSYNC.RECONVERGENT B3 ;  /* 0x0000000000037941 */ /* 0x000fea0003800200 */
.L_x_7371:
        /* <DEDUP_REMOVED lines=43> */
.L_x_7369:
[----:B------:R-:W-:Y:S05]  /*1ed30*/  BSYNC.RECONVERGENT B2 ;  /* 0x0000000000027941 */ /* 0x000fea0003800200 */
.L_x_7368:
        /* <DEDUP_REMOVED lines=19> */
.L_x_7375:
        /* <DEDUP_REMOVED lines=13> */
.L_x_7377:
[----:B------:R-:W-:Y:S05]  /*1ef40*/  BSYNC.RECONVERGENT B3 ;  /* 0x0000000000037941 */ /* 0x000fea0003800200 */
.L_x_7376:
        /* <DEDUP_REMOVED lines=43> */
.L_x_7374:
[----:B------:R-:W-:Y:S05]  /*1f200*/  BSYNC.RECONVERGENT B2 ;  /* 0x0000000000027941 */ /* 0x000fea0003800200 */
.L_x_7373:
        /* <DEDUP_REMOVED lines=20> */
.L_x_7380:
        /* <DEDUP_REMOVED lines=13> */
.L_x_7382:
[----:B------:R-:W-:Y:S05]  /*1f420*/  BSYNC.RECONVERGENT B3 ;  /* 0x0000000000037941 */ /* 0x000fea0003800200 */
.L_x_7381:
        /* <DEDUP_REMOVED lines=43> */
.L_x_7379:
[----:B------:R-:W-:Y:S05]  /*1f6e0*/  BSYNC.RECONVERGENT B2 ;  /* 0x0000000000027941 */ /* 0x000fea0003800200 */
.L_x_7378:
        /* <DEDUP_REMOVED lines=19> */
.L_x_7385:
        /* <DEDUP_REMOVED lines=13> */
.L_x_7387:
[----:B------:R-:W-:Y:S05]  /*1f8f0*/  BSYNC.RECONVERGENT B3 ;  /* 0x0000000000037941 */ /* 0x000fea0003800200 */
.L_x_7386:
        /* <DEDUP_REMOVED lines=43> */
.L_x_7384:
[----:B------:R-:W-:Y:S05]  /*1fbb0*/  BSYNC.RECONVERGENT B2 ;  /* 0x0000000000027941 */ /* 0x000fea0003800200 */
.L_x_7383:
        /* <DEDUP_REMOVED lines=18> */
.L_x_7390:
        /* <DEDUP_REMOVED lines=13> */
.L_x_7392:
[----:B------:R-:W-:Y:S05]  /*1fdb0*/  BSYNC.RECONVERGENT B3 ;  /* 0x0000000000037941 */ /* 0x000fea0003800200 */
.L_x_7391:
        /* <DEDUP_REMOVED lines=43> */
.L_x_7389:
[----:B------:R-:W-:Y:S05]  /*20070*/  BSYNC.RECONVERGENT B2 ;  /* 0x0000000000027941 */ /* 0x000fea0003800200 */
.L_x_7388:
        /* <DEDUP_REMOVED lines=17> */
.L_x_7395:
        /* <DEDUP_REMOVED lines=13> */
.L_x_7397:
[----:B------:R-:W-:Y:S05]  /*20260*/  BSYNC.RECONVERGENT B3 ;  /* 0x0000000000037941 */ /* 0x000fea0003800200 */
.L_x_7396:
        /* <DEDUP_REMOVED lines=43> */
.L_x_7394:
[----:B------:R-:W-:Y:S05]  /*20520*/  BSYNC.RECONVERGENT B2 ;  /* 0x0000000000027941 */ /* 0x000fea0003800200 */
.L_x_7393:
        /* <DEDUP_REMOVED lines=18> */
.L_x_7400:
        /* <DEDUP_REMOVED lines=13> */
.L_x_7402:
[----:B------:R-:W-:Y:S05]  /*20720*/  BSYNC.RECONVERGENT B3 ;  /* 0x0000000000037941 */ /* 0x000fea0003800200 */
.L_x_7401:
        /* <DEDUP_REMOVED lines=43> */
.L_x_7399:
[----:B------:R-:W-:Y:S05]  /*209e0*/  BSYNC.RECONVERGENT B2 ;  /* 0x0000000000027941 */ /* 0x000fea0003800200 */
.L_x_7398:
[----:B------:R-:W-:Y:S01]  /*209f0*/  I2FP.F32.U32 R136, R137 ;  /* 0x0000008900887245 */ /* 0x000fe20000201000 */
[----:B------:R-:W-:Y:S01]  /*20a00*/  FMUL.FTZ R146, R146, UR5 ;  /* 0x0000000592927c20 */ /* 0x000fe20008410000 */
[----:B------:R-:W-:Y:S01]  /*20a10*/  P2R R138, PR, RZ, 0x2 ;  /* 0x00000002ff8a7803 */ /* 0x000fe20000000000 */
[----:B------:R-:W-:Y:S01]  /*20a20*/  FMUL.FTZ R149, R149, UR5 ;  /* 0x0000000595957c20 */ /* 0x000fe20008410000 */
[----:B------:R-:W-:Y:S01]  /*20a30*/  LOP3.LUT P1, RZ, R197, 0x10, RZ, 0xc0, !PT ;  /* 0x00000010c5ff7812 */ /* 0x000fe2000782c0ff */
        /* <DEDUP_REMOVED lines=31> */
[----:B------:R-:W-:-:S12]  /*20c30*/  @P1 FADD.FTZ R143, R111, R143 ;  /* 0x0000008f6f8f1221 */ /* 0x000fd80000010000 */
.L_x_7362:
[----:B------:R-:W0:Y:S01]  /*20c40*/  LDC.64 R150, c[0x0][0x3a8] ;  /* 0x0000ea00ff967b82 */ /* 0x000e220000000a00 */
[----:B------:R-:W-:Y:S01]  /*20c50*/  SEL R184, RZ, 0x1000000, !P5 ;  /* 0x01000000ffb87807 */ /* 0x000fe20006800000 */
[----:B------:R-:W-:Y:S01]  /*20c60*/  IMAD.MOV.U32 R195, RZ, RZ, R144 ;  /* 0x000000ffffc37224 */ /* 0x000fe200078e0090 */
        /* <DEDUP_REMOVED lines=42> */
.L_x_7280:
[----:B------:R-:W-:Y:S05]  /*20f10*/  BSYNC.RECONVERGENT B1 ;  /* 0x0000000000017941 */ /* 0x000fea0003800200 */
.L_x_7279:
[----:B01-3--:R-:W-:Y:S01]  /*20f20*/  FADD.FTZ R144, RZ, R112 ;  /* 0x00000070ff907221 */ /* 0x00bfe20000010000 */
        /* <DEDUP_REMOVED lines=15> */
[----:B--2---:R-:W-:-:S04]  /*21020*/  FADD.FTZ R147, R121, R144 ;  /* 0x0000009079937221 */ /* 0x004fc80000010000 */
        /* <DEDUP_REMOVED lines=109> */
.L_x_7424:
        /* <DEDUP_REMOVED lines=18> */
[----:B------:R-:W-:Y:S01]  /*21820*/  SHF.L.U32 R151, R43, 0x10, RZ ;  /* 0x000000102b977819 */ /* 0x000fe200000006ff */
[----:B------:R-:W-:Y:S02]  /*21830*/  IMAD.U32 R146, R83, 0x10000, RZ ;  /* 0x0001000053927824 */ /* 0x000fe400078e00ff */
[----:B------:R-:W-:Y:S01]  /*21840*/  FADD.FTZ R148, R119, -R206 ;  /* 0x800000ce77947221 */ /* 0x000fe20000010000 */
[----:B------:R-:W-:Y:S01]  /*21850*/  FMUL.FTZ R144, R209, R144 ;  /* 0x00000090d1907220 */ /* 0x000fe20000410000 */
[----:B------:R-:W-:Y:S01]  /*21860*/  IMAD.U32 R147, R39, 0x10000, RZ ;  /* 0x0001000027937824 */ /* 0x000fe200078e00ff */
[----:B------:R-:W-:Y:S01]  /*21870*/  SHF.L.U32 R183, R176, 0x10, RZ ;  /* 0x00000010b0b77819 */ /* 0x000fe200000006ff */
[----:B------:R-:W-:Y:S02]  /*21880*/  IMAD.U32 R145, R71, 0x10000, RZ ;  /* 0x0001000047917824 */ /* 0x000fe400078e00ff */
[----:B------:R-:W-:Y:S01]  /*21890*/  FMUL.FTZ R182, R209, R148 ;  /* 0x00000094d1b67220 */ /* 0x000fe20000410000 */
[----:B------:R-:W-:-:S02]  /*218a0*/  IMAD.U32 R149, R177, 0x10000, RZ ;  /* 0x00010000b1957824 */ /* 0x000fc400078e00ff */
[----:B------:R-:W-:Y:S01]  /*218b0*/  FFMA.FTZ R151, R144, R151, R146 ;  /* 0x0000009790977223 */ /* 0x000fe20000010092 */
[--C-:B------:R-:W-:Y:S01]  /*218c0*/  FADD.FTZ R146, R116, -R206.reuse ;  /* 0x800000ce74927221 */ /* 0x100fe20000010000 */
[----:B------:R-:W-:Y:S01]  /*218d0*/  FFMA.FTZ R147, R144, R147, R145 ;  /* 0x0000009390937223 */ /* 0x000fe20000010091 */
[----:B------:R-:W-:Y:S01]  /*218e0*/  FADD.FTZ R148, R117, -R206 ;  /* 0x800000ce75947221 */ /* 0x000fe20000010000 */
[----:B------:R-:W-:Y:S01]  /*218f0*/  FFMA.FTZ R144, R182, R149, R183 ;  /* 0x00000095b6907223 */ /* 0x000fe200000100b7 */
[----:B------:R-:W-:Y:S01]  /*21900*/  IMAD.U32 R213, R175, 0x10000, RZ ;  /* 0x00010000afd57824 */ /* 0x000fe200078e00ff */
[----:B------:R-:W-:Y:S01]  /*21910*/  SHF.L.U32 R145, R38, 0x10, RZ ;  /* 0x0000001026917819 */ /* 0x000fe200000006ff */
[----:B------:R-:W-:Y:S01]  /*21920*/  IMAD.U32 R215, R174, 0x10000, RZ ;  /* 0x00010000aed77824 */ /* 0x000fe200078e00ff */
[----:B0-----:R-:W-:Y:S01]  /*21930*/  SHF.L.U32 R150, R82, 0x10, RZ ;  /* 0x0000001052967819 */ /* 0x001fe200000006ff */
[----:B------:R-:W-:Y:S02]  /*21940*/  IMAD.U32 R149, R70, 0x10000, RZ ;  /* 0x0001000046957824 */ /* 0x000fe400078e00ff */
[----:B------:R-:W-:Y:S01]  /*21950*/  FMUL.FTZ R146, R209, R146 ;  /* 0x00000092d1927220 */ /* 0x000fe20000410000 */
[----:B------:R-:W-:-:S02]  /*21960*/  IMAD.U32 R183, R42, 0x10000, RZ ;  /* 0x000100002ab77824 */ /* 0x000fc400078e00ff */
[----:B------:R-:W-:Y:S01]  /*21970*/  FMUL.FTZ R184, R209, R148 ;  /* 0x00000094d1b87220 */ /* 0x000fe20000410000 */
[----:B------:R-:W-:Y:S02]  /*21980*/  IMAD.U32 R185, R181, 0x10000, RZ ;  /* 0x00010000b5b97824 */ /* 0x000fe400078e00ff */
[----:B------:R-:W-:Y:S01]  /*21990*/  FFMA.FTZ R148, R182, R213, R215 ;  /* 0x000000d5b6947223 */ /* 0x000fe200000100d7 */
[----:B------:R-:W-:Y:S02]  /*219a0*/  IMAD.U32 R211, R180, 0x10000, RZ ;  /* 0x00010000b4d37824 */ /* 0x000fe400078e00ff */
[C---:B------:R-:W-:Y:S01]  /*219b0*/  FFMA.FTZ R218, R146.reuse, R145, R149 ;  /* 0x0000009192da7223 */ /* 0x040fe20000010095 */
[----:B------:R-:W-:Y:S01]  /*219c0*/  FFMA.FTZ R220, R146, R183, R150 ;  /* 0x000000b792dc7223 */ /* 0x000fe20000010096 */
[--C-:B------:R-:W-:Y:S01]  /*219d0*/  FADD.FTZ R182, R115, -R206.reuse ;  /* 0x800000ce73b67221 */ /* 0x100fe20000010000 */
[----:B------:R-:W-:Y:S01]  /*219e0*/  FADD.FTZ R146, R114, -R206 ;  /* 0x800000ce72927221 */ /* 0x000fe20000010000 */
[----:B------:R-:W-:Y:S01]  /*219f0*/  FFMA.FTZ R225, R184, R185, R211 ;  /* 0x000000b9b8e17223 */ /* 0x000fe200000100d3 */
        /* <DEDUP_REMOVED lines=8> */
[----:B------:R-:W-:Y:S01]  /*21a80*/  FFMA.FTZ R227, R184, R213, R215 ;  /* 0x000000d5b8e37223 */ /* 0x000fe200000100d7 */
[----:B------:R-:W-:Y:S01]  /*21a90*/  FFMA.FTZ R219, R216, R185, R211 ;  /* 0x000000b9d8db7223 */ /* 0x000fe200000100d3 */
[----:B------:R-:W-:Y:S01]  /*21aa0*/  SHF.L.U32 R149, R69, 0x10, RZ ;  /* 0x0000001045957819 */ /* 0x000fe200000006ff */
[----:B------:R-:W-:Y:S01]  /*21ab0*/  FFMA.FTZ R214, R146, R183, R150 ;  /* 0x000000b792d67223 */ /* 0x000fe20000010096 */
[----:B------:R-:W0:Y:S01]  /*21ac0*/  LDC.64 R184, c[0x0][0x428] ;  /* 0x00010a00ffb87b82 */ /* 0x000e220000000a00 */
[----:B------:R-:W-:-:S02]  /*21ad0*/  IMAD.U32 R145, R37, 0x10000, RZ ;  /* 0x0001000025917824 */ /* 0x000fc400078e00ff */
[--C-:B------:R-:W-:Y:S01]  /*21ae0*/  FADD.FTZ R208, R113, -R206.reuse ;  /* 0x800000ce71d07221 */ /* 0x100fe20000010000 */
[----:B------:R-:W-:Y:S01]  /*21af0*/  SHF.L.U32 R211, R40, 0x10, RZ ;  /* 0x0000001028d37819 */ /* 0x000fe200000006ff */
[----:B------:R-:W-:Y:S02]  /*21b00*/  IMAD.U32 R150, R80, 0x10000, RZ ;  /* 0x0001000050967824 */ /* 0x000fe400078e00ff */
[----:B------:R-:W-:Y:S01]  /*21b10*/  FFMA.FTZ R212, R146, R145, R149 ;  /* 0x0000009192d47223 */ /* 0x000fe20000010095 */
[----:B------:R-:W-:Y:S01]  /*21b20*/  FADD.FTZ R146, R112, -R206 ;  /* 0x800000ce70927221 */ /* 0x000fe20000010000 */
[----:B------:R-:W-:Y:S01]  /*21b30*/  SHF.L.U32 R215, R192, 0x10, RZ ;  /* 0x00000010c0d77819 */ /* 0x000fe200000006ff */
[----:B------:R-:W1:Y:S01]  /*21b40*/  LDC.64 R182, c[0x0][0x430] ;  /* 0x00010c00ffb67b82 */ /* 0x000e620000000a00 */
[----:B------:R-:W-:Y:S01]  /*21b50*/  SHF.L.U32 R223, R186, 0x10, RZ ;  /* 0x00000010badf7819 */ /* 0x000fe200000006ff */
[----:B------:R-:W-:Y:S01]  /*21b60*/  FMUL.FTZ R146, R209, R146 ;  /* 0x00000092d1927220 */ /* 0x000fe20000410000 */
[----:B------:R-:W-:-:S02]  /*21b70*/  IMAD.U32 R145, R36, 0x10000, RZ ;  /* 0x0001000024917824 */ /* 0x000fc400078e00ff */
[----:B------:R-:W-:Y:S01]  /*21b80*/  FMUL.FTZ R208, R209, R208 ;  /* 0x000000d0d1d07220 */ /* 0x000fe20000410000 */
[----:B------:R-:W-:Y:S02]  /*21b90*/  IMAD.U32 R149, R68, 0x10000, RZ ;  /* 0x0001000044957824 */ /* 0x000fe400078e00ff */
[----:B------:R-:W-:Y:S01]  /*21ba0*/  FFMA.FTZ R211, R146, R211, R150 ;  /* 0x000000d392d37223 */ /* 0x000fe20000010096 */
[----:B------:R-:W-:Y:S01]  /*21bb0*/  IMAD.U32 R213, R193, 0x10000, RZ ;  /* 0x00010000c1d57824 */ /* 0x000fe200078e00ff */
[----:B------:R-:W-:Y:S01]  /*21bc0*/  F2FP.BF16.F32.PACK_AB R147, R144, R147 ;  /* 0x000000939093723e */ /* 0x000fe200000010ff */
[----:B------:R-:W-:Y:S02]  /*21bd0*/  IMAD.U32 R221, R187, 0x10000, RZ ;  /* 0x00010000bbdd7824 */ /* 0x000fe400078e00ff */
[----:B------:R-:W-:Y:S01]  /*21be0*/  FFMA.FTZ R149, R146, R145, R149 ;  /* 0x0000009192957223 */ /* 0x000fe20000010095 */
[----:B------:R-:W-:Y:S02]  /*21bf0*/  IMAD.U32 R217, R191, 0x10000, RZ ;  /* 0x00010000bfd97824 */ /* 0x000fe400078e00ff */
[----:B------:R-:W-:Y:S01]  /*21c00*/  FFMA.FTZ R150, R208, R213, R215 ;  /* 0x000000d5d0967223 */ /* 0x000fe200000100d7 */
[----:B------:R-:W-:-:S02]  /*21c10*/  IMAD.U32 R210, R190, 0x10000, RZ ;  /* 0x00010000bed27824 */ /* 0x000fc400078e00ff */
[----:B------:R-:W-:Y:S01]  /*21c20*/  FFMA.FTZ R221, R216, R221, R223 ;  /* 0x000000ddd8dd7223 */ /* 0x000fe200000100df */
[----:B------:R-:W-:Y:S01]  /*21c30*/  F2FP.BF16.F32.PACK_AB R146, R225, R218 ;  /* 0x000000dae192723e */ /* 0x000fe200000010ff */
[----:B0-----:R-:W-:-:S04]  /*21c40*/  IMAD.WIDE.U32 R184, R207, 0x10, R184 ;  /* 0x00000010cfb87825 */ /* 0x001fc800078e00b8 */
[----:B------:R-:W-:Y:S01]  /*21c50*/  FFMA.FTZ R210, R208, R217, R210 ;  /* 0x000000d9d0d27223 */ /* 0x000fe200000100d2 */
[----:B------:R-:W-:Y:S02]  /*21c60*/  F2FP.BF16.F32.PACK_AB R145, R219, R212 ;  /* 0x000000d4db91723e */ /* 0x000fe400000010ff */
[----:B------:R-:W-:Y:S02]  /*21c70*/  F2FP.BF16.F32.PACK_AB R144, R150, R149 ;  /* 0x000000959690723e */ /* 0x000fe400000010ff */
[----:B------:R-:W-:Y:S02]  /*21c80*/  F2FP.BF16.F32.PACK_AB R151, R148, R151 ;  /* 0x000000979497723e */ /* 0x000fe400000010ff */
[----:B------:R-:W-:Y:S01]  /*21c90*/  F2FP.BF16.F32.PACK_AB R150, R227, R220 ;  /* 0x000000dce396723e */ /* 0x000fe200000010ff */
[----:B-1----:R-:W-:Y:S01]  /*21ca0*/  IMAD.WIDE.U32 R182, R207, 0x10, R182 ;  /* 0x00000010cfb67825 */ /* 0x002fe200078e00b6 */
[----:B------:R-:W-:Y:S01]  /*21cb0*/  F2FP.BF16.F32.PACK_AB R149, R221, R214 ;  /* 0x000000d6dd95723e */ /* 0x000fe200000010ff */
[----:B------:R1:W-:Y:S01]  /*21cc0*/  STG.E.128 desc[UR8][R184.64], R144 ;  /* 0x00000090b8007986 */ /* 0x0003e2000c101d08 */
[----:B------:R-:W-:-:S02]  /*21cd0*/  F2FP.BF16.F32.PACK_AB R148, R210, R211 ;  /* 0x000000d3d294723e */ /* 0x000fc400000010ff */
[----:B------:R-:W-:-:S03]  /*21ce0*/  IADD3 R207, PT, PT, R207, 0x20, RZ ;  /* 0x00000020cfcf7810 */ /* 0x000fc60007ffe0ff */
[----:B------:R1:W-:Y:S04]  /*21cf0*/  STG.E.128 desc[UR8][R182.64], R148 ;  /* 0x00000094b6007986 */ /* 0x0003e8000c101d08 */
.L_x_7405:
[----:B------:R-:W-:Y:S05]  /*21d00*/  BSYNC.RECONVERGENT B1 ;  /* 0x0000000000017941 */ /* 0x000fea0003800200 */
.L_x_7404:
[----:B------:R-:W-:Y:S01]  /*21d10*/  ISETP.GE.U32.AND P1, PT, R0, 0x40, PT ;  /* 0x000000400000780c */ /* 0x000fe20003f26070 */
[----:B------:R-:W-:-:S12]  /*21d20*/  BSSY.RECONVERGENT B1, `(.L_x_7406) ;  /* 0x0000051000017945 */ /* 0x000fd80003800200 */
[----:B------:R-:W-:Y:S05]  /*21d30*/  @!P1 BRA `(.L_x_7407) ;  /* 0x00000004003c9947 */ /* 0x000fea0003800000 */
[--C-:B-12---:R-:W-:Y:S01]  /*21d40*/  FADD.FTZ R144, R126, -R206.reuse ;  /* 0x800000ce7e907221 */ /* 0x106fe20000010000 */
        /* <DEDUP_REMOVED lines=78> */
.L_x_7407:
[----:B------:R-:W-:Y:S05]  /*22230*/  BSYNC.RECONVERGENT B1 ;  /* 0x0000000000017941 */ /* 0x000fea0003800200 */
.L_x_7406:
[----:B------:R-:W-:Y:S01]  /*22240*/  ISETP.GE.U32.AND P1, PT, R0, 0x60, PT ;  /* 0x000000600000780c */ /* 0x000fe20003f26070 */
[----:B------:R-:W-:-:S12]  /*22250*/  BSSY.RECONVERGENT B1, `(.L_x_7408) ;  /* 0x0000051000017945 */ /* 0x000fd80003800200 */
[----:B------:R-:W-:Y:S05]  /*22260*/  @!P1 BRA `(.L_x_7409) ;  /* 0x00000004003c9947 */ /* 0x000fea0003800000 */
[--C-:B-123--:R-:W-:Y:S01]  /*22270*/  FADD.FTZ R144, R134, -R206.reuse ;  /* 0x800000ce86907221 */ /* 0x10efe20000010000 */
        /* <DEDUP_REMOVED lines=78> */
.L_x_7409:
[----:B------:R-:W-:Y:S05]  /*22760*/  BSYNC.RECONVERGENT B1 ;  /* 0x0000000000017941 */ /* 0x000fea0003800200 */
.L_x_7408:
[----:B------:R-:W-:Y:S01]  /*22770*/  ISETP.GE.U32.AND P1, PT, R0, 0x80, PT ;  /* 0x000000800000780c */ /* 0x000fe20003f26070 */
[----:B------:R-:W-:-:S12]  /*22780*/  BSSY.RECONVERGENT B1, `(.L_x_7410) ;  /* 0x0000050000017945 */ /* 0x000fd80003800200 */
[----:B------:R-:W-:Y:S05]  /*22790*/  @!P1 BRA `(.L_x_7411) ;  /* 0x0000000400389947 */ /* 0x000fea0003800000 */
[--C-:B-1234-:R-:W-:Y:S01]  /*227a0*/  FADD.FTZ R144, R136, -R206.reuse ;  /* 0x800000ce88907221 */ /* 0x11efe20000010000 */
[----:B------:R-:W-:Y:S02]  /*227b0*/  IMAD.U32 R147, R84, 0x10000, RZ ;  /* 0x0001000054937824 */ /* 0x000fe400078e00ff */
[--C-:B------:R-:W-:Y:S01]  /*227c0*/  FADD.FTZ R146, R137, -R206.reuse ;  /* 0x800000ce89927221 */ /* 0x100fe20000010000 */
        /* <DEDUP_REMOVED lines=8> */
[----:B------:R-:W-:Y:S01]  /*22850*/  FFMA.FTZ R144, R148, R147, R149 ;  /* 0x0000009394907223 */ /* 0x000fe20000010095 */
[C---:B0-----:R-:W-:Y:S01]  /*22860*/  FMUL.FTZ R150, R209.reuse, R146 ;  /* 0x00000092d1967220 */ /* 0x041fe20000410000 */
[C---:B------:R-:W-:Y:S01]  /*22870*/  FMUL.FTZ R184, R209.reuse, R182 ;  /* 0x000000b6d1b87220 */ /* 0x040fe20000410000 */
[----:B------:R-:W-:Y:S01]  /*22880*/  SHF.L.U32 R147, R88, 0x10, RZ ;  /* 0x0000001058937819 */ /* 0x000fe200000006ff */
[C---:B------:R-:W-:Y:S01]  /*22890*/  FMUL.FTZ R208, R209.reuse, R208 ;  /* 0x000000d0d1d07220 */ /* 0x040fe20000410000 */
[C---:B------:R-:W-:Y:S01]  /*228a0*/  FMUL.FTZ R210, R209.reuse, R210 ;  /* 0x000000d2d1d27220 */ /* 0x040fe20000410000 */
[C---:B------:R-:W-:Y:S01]  /*228b0*/  FMUL.FTZ R214, R209.reuse, R212 ;  /* 0x000000d4d1d67220 */ /* 0x040fe20000410000 */
[C---:B------:R-:W-:Y:S01]  /*228c0*/  FMUL.FTZ R146, R209.reuse, R216 ;  /* 0x000000d8d1927220 */ /* 0x040fe20000410000 */
[----:B------:R-:W-:Y:S01]  /*228d0*/  FMUL.FTZ R145, R209, R206 ;  /* 0x000000ced1917220 */ /* 0x000fe20000410000 */
[----:B------:R-:W-:Y:S01]  /*228e0*/  IMAD.U32 R149, R96, 0x10000, RZ ;  /* 0x0001000060957824 */ /* 0x000fe200078e00ff */
[----:B------:R-:W-:Y:S01]  /*228f0*/  SHF.L.U32 R183, R24, 0x10, RZ ;  /* 0x0000001018b77819 */ /* 0x000fe200000006ff */
[----:B------:R-:W-:Y:S01]  /*22900*/  IMAD.U32 R182, R22, 0x10000, RZ ;  /* 0x0001000016b67824 */ /* 0x000fe200078e00ff */
[----:B------:R-:W-:Y:S01]  /*22910*/  SHF.L.U32 R185, R85, 0x10, RZ ;  /* 0x0000001055b97819 */ /* 0x000fe200000006ff */
[----:B------:R-:W-:Y:S01]  /*22920*/  IMAD.U32 R151, R25, 0x10000, RZ ;  /* 0x0001000019977824 */ /* 0x000fe200078e00ff */
[----:B------:R-:W-:Y:S01]  /*22930*/  SHF.L.U32 R206, R97, 0x10, RZ ;  /* 0x0000001061ce7819 */ /* 0x000fe200000006ff */
[----:B------:R-:W-:-:S02]  /*22940*/  IMAD.U32 R209, R23, 0x10000, RZ ;  /* 0x0001000017d17824 */ /* 0x000fc400078e00ff */
[----:B------:R-:W-:Y:S01]  /*22950*/  FFMA.FTZ R148, R148, R147, R149 ;  /* 0x0000009394947223 */ /* 0x000fe20000010095 */
[----:B------:R-:W-:Y:S02]  /*22960*/  IMAD.U32 R211, R93, 0x10000, RZ ;  /* 0x000100005dd37824 */ /* 0x000fe400078e00ff */
[C---:B------:R-:W-:Y:S01]  /*22970*/  FFMA.FTZ R147, R150.reuse, R151, R183 ;  /* 0x0000009796937223 */ /* 0x040fe200000100b7 */
[----:B------:R-:W-:Y:S02]  /*22980*/  IMAD.U32 R213, R89, 0x10000, RZ ;  /* 0x0001000059d57824 */ /* 0x000fe400078e00ff */
[----:B------:R-:W-:Y:S01]  /*22990*/  FFMA.FTZ R209, R150, R209, R182 ;  /* 0x000000d196d17223 */ /* 0x000fe200000100b6 */
[C---:B------:R-:W-:Y:S01]  /*229a0*/  FFMA.FTZ R211, R184.reuse, R185, R211 ;  /* 0x000000b9b8d37223 */ /* 0x040fe200000100d3 */
[----:B------:R-:W0:Y:S01]  /*229b0*/  LDC.64 R182, c[0x0][0x428] ;  /* 0x00010a00ffb67b82 */ /* 0x000e220000000a00 */
[----:B------:R-:W-:Y:S01]  /*229c0*/  FFMA.FTZ R149, R184, R213, R206 ;  /* 0x000000d5b8957223 */ /* 0x000fe200000100ce */
[----:B------:R-:W-:Y:S01]  /*229d0*/  IMAD.U32 R151, R21, 0x10000, RZ ;  /* 0x0001000015977824 */ /* 0x000fe200078e00ff */
[----:B------:R-:W-:Y:S01]  /*229e0*/  SHF.L.U32 R215, R19, 0x10, RZ ;  /* 0x0000001013d77819 */ /* 0x000fe200000006ff */
[----:B------:R-:W-:Y:S01]  /*229f0*/  IMAD.U32 R213, R20, 0x10000, RZ ;  /* 0x0001000014d57824 */ /* 0x000fe200078e00ff */
[----:B------:R-:W-:Y:S01]  /*22a00*/  SHF.L.U32 R219, R94, 0x10, RZ ;  /* 0x000000105edb7819 */ /* 0x000fe200000006ff */
[----:B------:R-:W-:Y:S01]  /*22a10*/  IMAD.U32 R206, R18, 0x10000, RZ ;  /* 0x0001000012ce7824 */ /* 0x000fe200078e00ff */
[----:B------:R-:W-:Y:S01]  /*22a20*/  SHF.L.U32 R223, R17, 0x10, RZ ;  /* 0x0000001011df7819 */ /* 0x000fe200000006ff */
[----:B------:R-:W1:Y:S01]  /*22a30*/  LDC.64 R184, c[0x0][0x430] ;  /* 0x00010c00ffb87b82 */ /* 0x000e620000000a00 */
[----:B------:R-:W-:-:S02]  /*22a40*/  IMAD.U32 R217, R86, 0x10000, RZ ;  /* 0x0001000056d97824 */ /* 0x000fc400078e00ff */
[----:B------:R-:W-:Y:S01]  /*22a50*/  FFMA.FTZ R150, R208, R151, R213 ;  /* 0x00000097d0967223 */ /* 0x000fe200000100d5 */
[----:B------:R-:W-:Y:S02]  /*22a60*/  IMAD.U32 R221, R90, 0x10000, RZ ;  /* 0x000100005add7824 */ /* 0x000fe400078e00ff */
[----:B------:R-:W-:Y:S01]  /*22a70*/  FFMA.FTZ R206, R208, R215, R206 ;  /* 0x000000d7d0ce7223 */ /* 0x000fe200000100ce */
[----:B------:R-:W-:Y:S02]  /*22a80*/  IMAD.U32 R212, R98, 0x10000, RZ ;  /* 0x0001000062d47824 */ /* 0x000fe400078e00ff */
[----:B------:R-:W-:Y:S01]  /*22a90*/  FFMA.FTZ R217, R210, R217, R219 ;  /* 0x000000d9d2d97223 */ /* 0x000fe200000100db */
[----:B------:R-:W-:Y:S01]  /*22aa0*/  IMAD.U32 R225, R16, 0x10000, RZ ;  /* 0x0001000010e17824 */ /* 0x000fe200078e00ff */
[----:B------:R-:W-:Y:S01]  /*22ab0*/  SHF.L.U32 R213, R14, 0x10, RZ ;  /* 0x000000100ed57819 */ /* 0x000fe200000006ff */
[----:B------:R-:W-:Y:S01]  /*22ac0*/  FFMA.FTZ R212, R210, R221, R212 ;  /* 0x000000ddd2d47223 */ /* 0x000fe200000100d4 */
[----:B------:R-:W-:Y:S01]  /*22ad0*/  SHF.L.U32 R218, R12, 0x10, RZ ;  /* 0x000000100cda7819 */ /* 0x000fe200000006ff */
[----:B------:R-:W-:Y:S01]  /*22ae0*/  FFMA.FTZ R208, R214, R223, R225 ;  /* 0x000000dfd6d07223 */ /* 0x000fe200000100e1 */
[----:B------:R-:W-:Y:S01]  /*22af0*/  IMAD.U32 R151, R15, 0x10000, RZ ;  /* 0x000100000f977824 */ /* 0x000fe200078e00ff */
[----:B------:R-:W-:Y:S01]  /*22b00*/  SHF.L.U32 R221, R91, 0x10, RZ ;  /* 0x000000105bdd7819 */ /* 0x000fe200000006ff */
[----:B------:R-:W-:Y:S01]  /*22b10*/  IMAD.U32 R215, R87, 0x10000, RZ ;  /* 0x0001000057d77824 */ /* 0x000fe200078e00ff */
[----:B------:R-:W-:Y:S01]  /*22b20*/  F2FP.BF16.F32.PACK_AB R144, R147, R144 ;  /* 0x000000909390723e */ /* 0x000fe200000010ff */
[----:B------:R-:W-:-:S02]  /*22b30*/  IMAD.U32 R219, R95, 0x10000, RZ ;  /* 0x000100005fdb7824 */ /* 0x000fc400078e00ff */
[----:B------:R-:W-:Y:S01]  /*22b40*/  FFMA.FTZ R213, R214, R151, R213 ;  /* 0x00000097d6d57223 */ /* 0x000fe200000100d5 */
[----:B------:R-:W-:Y:S01]  /*22b50*/  IMAD.U32 R216, R13, 0x10000, RZ ;  /* 0x000100000dd87824 */ /* 0x000fe200078e00ff */
[----:B------:R-:W-:Y:S01]  /*22b60*/  F2FP.BF16.F32.PACK_AB R149, R206, R149 ;  /* 0x00000095ce95723e */ /* 0x000fe200000010ff */
[----:B------:R-:W-:Y:S02]  /*22b70*/  IMAD.U32 R210, R99, 0x10000, RZ ;  /* 0x0001000063d27824 */ /* 0x000fe400078e00ff */
[----:B------:R-:W-:Y:S01]  /*22b80*/  FFMA.FTZ R215, R146, R215, R219 ;  /* 0x000000d792d77223 */ /* 0x000fe200000100db */
[----:B------:R-:W-:Y:S02]  /*22b90*/  IMAD.U32 R220, R11, 0x10000, RZ ;  /* 0x000100000bdc7824 */ /* 0x000fe400078e00ff */
[----:B------:R-:W-:Y:S01]  /*22ba0*/  FFMA.FTZ R216, R145, R216, R218 ;  /* 0x000000d891d87223 */ /* 0x000fe200000100da */
[----:B------:R-:W-:Y:S02]  /*22bb0*/  IMAD.U32 R223, R10, 0x10000, RZ ;  /* 0x000100000adf7824 */ /* 0x000fe400078e00ff */
[----:B------:R-:W-:Y:S01]  /*22bc0*/  FFMA.FTZ R151, R146, R221, R210 ;  /* 0x000000dd92977223 */ /* 0x000fe200000100d2 */
[----:B0-----:R-:W-:Y:S01]  /*22bd0*/  IMAD.WIDE.U32 R182, R207, 0x10, R182 ;  /* 0x00000010cfb67825 */ /* 0x001fe200078e00b6 */
[----:B------:R-:W-:-:S03]  /*22be0*/  F2FP.BF16.F32.PACK_AB R146, R208, R217 ;  /* 0x000000d9d092723e */ /* 0x000fc600000010ff */
[----:B------:R-:W-:Y:S01]  /*22bf0*/  FFMA.FTZ R220, R145, R220, R223 ;  /* 0x000000dc91dc7223 */ /* 0x000fe200000100df */
[----:B------:R-:W-:Y:S01]  /*22c00*/  F2FP.BF16.F32.PACK_AB R145, R150, R211 ;  /* 0x000000d39691723e */ /* 0x000fe200000010ff */
[----:B-1----:R-:W-:Y:S01]  /*22c10*/  IMAD.WIDE.U32 R184, R207, 0x10, R184 ;  /* 0x00000010cfb87825 */ /* 0x002fe200078e00b8 */
[----:B------:R-:W-:Y:S02]  /*22c20*/  F2FP.BF16.F32.PACK_AB R147, R216, R215 ;  /* 0x000000d7d893723e */ /* 0x000fe400000010ff */
[----:B------:R-:W-:Y:S02]  /*22c30*/  F2FP.BF16.F32.PACK_AB R151, R220, R151 ;  /* 0x00000097dc97723e */ /* 0x000fe400000010ff */
[----:B------:R-:W-:Y:S01]  /*22c40*/  F2FP.BF16.F32.PACK_AB R150, R213, R212 ;  /* 0x000000d4d596723e */ /* 0x000fe200000010ff */
[----:B------:R0:W-:Y:S01]  /*22c50*/  STG.E.128 desc[UR8][R182.64], R144 ;  /* 0x00000090b6007986 */ /* 0x0001e2000c101d08 */
[----:B------:R-:W-:-:S05]  /*22c60*/  F2FP.BF16.F32.PACK_AB R148, R209, R148 ;  /* 0x00000094d194723e */ /* 0x000fca00000010ff */
[----:B------:R0:W-:Y:S02]  /*22c70*/  STG.E.128 desc[UR8][R184.64], R148 ;  /* 0x00000094b8007986 */ /* 0x0001e4000c101d08 */
.L_x_7411:
[----:B------:R-:W-:Y:S05]  /*22c80*/  BSYNC.RECONVERGENT B1 ;  /* 0x0000000000017941 */ /* 0x000fea0003800200 */
.L_x_7410:
[----:B01234-:R-:W0:Y:S02]  /*22c90*/  LDC.64 R144, c[0x0][0x380] ;  /* 0x0000e000ff907b82 */ /* 0x01fe240000000a00 */
[----:B0-----:R-:W-:-:S04]  /*22ca0*/  LEA R4, R144, R4, 0x2 ;  /* 0x0000000490047211 */ /* 0x001fc800078e10ff */
[----:B------:R-:W-:-:S13]  /*22cb0*/  ISETP.GE.AND P1, PT, R4, R145, PT ;  /* 0x000000910400720c */ /* 0x000fda0003f26270 */
[----:B------:R-:W-:Y:S05]  /*22cc0*/  @!P1 BRA `(.L_x_7412) ;  /* 0xfffffdec00b09947 */ /* 0x000fea000383ffff */
[----:B------:R-:W-:Y:S05]  /*22cd0*/  BSYNC B0 ;  /* 0x0000000000007941 */ /* 0x000fea0003800000 */
.L_x_6903:
[----:B------:R-:W-:Y:S05]  /*22ce0*/  EXIT ;  /* 0x000000000000794d */ /* 0x000fea0003800000 */
.L_x_7403:
        /* <DEDUP_REMOVED lines=8> */
.L_x_7414:
[----:B------:R-:W-:Y:S05]  /*22d70*/  BSYNC B1 ;  /* 0x0000000000017941 */ /* 0x000fea0003800000 */
.L_x_7413:
        /* <DEDUP_REMOVED lines=10> */
.L_x_7415:
[----:B------:R-:W-:Y:S02]  /*22e20*/  HFMA2 R184, -RZ, RZ, 0, 2.384185791015625e-07 ;  /* 0x00000004ffb87431 */ /* 0x000fe400000001ff */
[----:B------:R-:W-:-:S04]  /*22e30*/  IMAD.MOV.U32 R147, RZ, RZ, R183 ;  /* 0x000000ffff937224 */ /* 0x000fc800078e00b7 */
[----:B------:R-:W-:-:S04]  /*22e40*/  FADD.FTZ R147, R146, R147 ;  /* 0x0000009392937221 */ /* 0x000fc80000010000 */
[----:B------:R-:W-:-:S07]  /*22e50*/  IMAD.MOV.U32 R185, RZ, RZ, R147 ;  /* 0x000000ffffb97224 */ /* 0x000fce00078e0093 */
[----:B------:R-:W-:Y:S05]  /*22e60*/  WARPSYNC.COLLECTIVE R182, `(.L_x_7416) ;  /* 0x00000000b6087348 */ /* 0x000fea0003c00000 */
[----:B------:R0:W1:Y:S02]  /*22e70*/  SHFL.BFLY P5, R183, R185, R184, R209 ;  /* 0x0c0000b8b9b77389 */ /* 0x00006400000a00d1 */
[----:B01----:R-:W-:Y:S05]  /*22e80*/  ENDCOLLECTIVE ;  /* 0x000000000000791b */ /* 0x003fea0003800000 */
.L_x_7416:
[----:B------:R-:W-:Y:S01]  /*22e90*/  MOV R184, 0x8 ;  /* 0x0000000800b87802 */ /* 0x000fe20000000f00 */
[----:B------:R-:W-:-:S04]  /*22ea0*/  IMAD.MOV.U32 R144, RZ, RZ, R183 ;  /* 0x000000ffff907224 */ /* 0x000fc800078e00b7 */
[----:B------:R-:W-:-:S04]  /*22eb0*/  FADD.FTZ R150, R147, R144 ;  /* 0x0000009093967221 */ /* 0x000fc80000010000 */
[----:B------:R-:W-:-:S07]  /*22ec0*/  IMAD.MOV.U32 R185, RZ, RZ, R150 ;  /* 0x000000ffffb97224 */ /* 0x000fce00078e0096 */
[----:B------:R-:W-:Y:S05]  /*22ed0*/  WARPSYNC.COLLECTIVE R182, `(.L_x_7417) ;  /* 0x00000000b6087348 */ /* 0x000fea0003c00000 */
[----:B------:R0:W1:Y:S02]  /*22ee0*/  SHFL.BFLY P5, R183, R185, R184, R209 ;  /* 0x0c0000b8b9b77389 */ /* 0x00006400000a00d1 */
[----:B01----:R-:W-:Y:S05]  /*22ef0*/  ENDCOLLECTIVE ;  /* 0x000000000000791b */ /* 0x003fea0003800000 */
.L_x_7417:
[----:B------:R-:W-:Y:S02]  /*22f00*/  HFMA2 R184, -RZ, RZ, 0, 9.5367431640625e-07 ;  /* 0x00000010ffb87431 */ /* 0x000fe400000001ff */
[----:B------:R-:W-:-:S04]  /*22f10*/  IMAD.MOV.U32 R149, RZ, RZ, R183 ;  /* 0x000000ffff957224 */ /* 0x000fc800078e00b7 */
[----:B------:R-:W-:-:S04]  /*22f20*/  FADD.FTZ R151, R150, R149 ;  /* 0x0000009596977221 */ /* 0x000fc80000010000 */
[----:B------:R-:W-:-:S07]  /*22f30*/  IMAD.MOV.U32 R185, RZ, RZ, R151 ;  /* 0x000000ffffb97224 */ /* 0x000fce00078e0097 */
[----:B------:R-:W-:Y:S05]  /*22f40*/  WARPSYNC.COLLECTIVE R182, `(.L_x_7418) ;  /* 0x00000000b6087348 */ /* 0x000fea0003c00000 */
[----:B------:R0:W1:Y:S02]  /*22f50*/  SHFL.BFLY P5, R183, R185, R184, R209 ;  /* 0x0c0000b8b9b77389 */ /* 0x00006400000a00d1 */
[----:B01----:R-:W-:Y:S05]  /*22f60*/  ENDCOLLECTIVE ;  /* 0x000000000000791b */ /* 0x003fea0003800000 */
.L_x_7418:
[----:B------:R-:W-:Y:S01]  /*22f70*/  MOV R184, 0x1 ;  /* 0x0000000100b87802 */ /* 0x000fe20000000f00 */
[----:B------:R-:W-:-:S04]  /*22f80*/  IMAD.MOV.U32 R144, RZ, RZ, R183 ;  /* 0x000000ffff907224 */ /* 0x000fc800078e00b7 */
[----:B------:R-:W-:-:S04]  /*22f90*/  FADD.FTZ R149, R151, R144 ;  /* 0x0000009097957221 */ /* 0x000fc80000010000 */
[----:B------:R-:W-:-:S04]  /*22fa0*/  FMUL.FTZ R149, R149, R148 ;  /* 0x0000009495957220 */ /* 0x000fc80000410000 */
        /* <DEDUP_REMOVED lines=69> */
.L_x_7419:
[----:B------:R-:W-:Y:S02]  /*23400*/  HFMA2 R184, -RZ, RZ, 0, 1.1920928955078125e-07 ;  /* 0x00000002ffb87431 */ /* 0x000fe400000001ff */
[----:B------:R-:W-:-:S04]  /*23410*/  IMAD.MOV.U32 R145, RZ, RZ, R183 ;  /* 0x000000ffff917224 */ /* 0x000fc800078e00b7 */
[----:B------:R-:W-:-:S04]  /*23420*/  FADD.FTZ R145, R144, R145 ;  /* 0x0000009190917221 */ /* 0x000fc80000010000 */
[----:B------:R-:W-:-:S07]  /*23430*/  IMAD.MOV.U32 R185, RZ, RZ, R145 ;  /* 0x000000ffffb97224 */ /* 0x000fce00078e0091 */
[----:B------:R-:W-:Y:S05]  /*23440*/  WARPSYNC.COLLECTIVE R182, `(.L_x_7420) ;  /* 0x00000000b6087348 */ /* 0x000fea0003c00000 */
[----:B------:R0:W1:Y:S02]  /*23450*/  SHFL.BFLY P5, R183, R185, R184, R209 ;  /* 0x0c0000b8b9b77389 */ /* 0x00006400000a00d1 */
[----:B01----:R-:W-:Y:S05]  /*23460*/  ENDCOLLECTIVE ;  /* 0x000000000000791b */ /* 0x003fea0003800000 */
.L_x_7420:
[----:B------:R-:W-:Y:S01]  /*23470*/  MOV R184, 0x4 ;  /* 0x0000000400b87802 */ /* 0x000fe20000000f00 */
[----:B------:R-:W-:-:S04]  /*23480*/  IMAD.MOV.U32 R146, RZ, RZ, R183 ;  /* 0x000000ffff927224 */ /* 0x000fc800078e00b7 */
[----:B------:R-:W-:-:S04]  /*23490*/  FADD.FTZ R146, R145, R146 ;  /* 0x0000009291927221 */ /* 0x000fc80000010000 */
[----:B------:R-:W-:-:S07]  /*234a0*/  IMAD.MOV.U32 R185, RZ, RZ, R146 ;  /* 0x000000ffffb97224 */ /* 0x000fce00078e0092 */
[----:B------:R-:W-:Y:S05]  /*234b0*/  WARPSYNC.COLLECTIVE R182, `(.L_x_7421) ;  /* 0x00000000b6087348 */ /* 0x000fea0003c00000 */
[----:B------:R0:W1:Y:S02]  /*234c0*/  SHFL.BFLY P5, R183, R185, R184, R209 ;  /* 0x0c0000b8b9b77389 */ /* 0x00006400000a00d1 */
[----:B01----:R-:W-:Y:S05]  /*234d0*/  ENDCOLLECTIVE ;  /* 0x000000000000791b */ /* 0x003fea0003800000 */
.L_x_7421:
[----:B------:R-:W-:Y:S02]  /*234e0*/  HFMA2 R184, -RZ, RZ, 0, 4.76837158203125e-07 ;  /* 0x00000008ffb87431 */ /* 0x000fe400000001ff */
[----:B------:R-:W-:-:S04]  /*234f0*/  IMAD.MOV.U32 R147, RZ, RZ, R183 ;  /* 0x000000ffff937224 */ /* 0x000fc800078e00b7 */
[----:B------:R-:W-:-:S04]  /*23500*/  FADD.FTZ R147, R146, R147 ;  /* 0x0000009392937221 */ /* 0x000fc80000010000 */
[----:B------:R-:W-:-:S07]  /*23510*/  IMAD.MOV.U32 R185, RZ, RZ, R147 ;  /* 0x000000ffffb97224 */ /* 0x000fce00078e0093 */
[----:B------:R-:W-:Y:S05]  /*23520*/  WARPSYNC.COLLECTIVE R182, `(.L_x_7422) ;  /* 0x00000000b6087348 */ /* 0x000fea0003c00000 */
[----:B------:R0:W1:Y:S02]  /*23530*/  SHFL.BFLY P5, R183, R185, R184, R209 ;  /* 0x0c0000b8b9b77389 */ /* 0x00006400000a00d1 */
[----:B01----:R-:W-:Y:S05]  /*23540*/  ENDCOLLECTIVE ;  /* 0x000000000000791b */ /* 0x003fea0003800000 */
.L_x_7422:
[----:B------:R-:W-:Y:S01]  /*23550*/  MOV R184, 0x10 ;  /* 0x0000001000b87802 */ /* 0x000fe20000000f00 */
[----:B------:R-:W-:-:S04]  /*23560*/  IMAD.MOV.U32 R150, RZ, RZ, R183 ;  /* 0x000000ffff967224 */ /* 0x000fc800078e00b7 */
[----:B------:R-:W-:-:S04]  /*23570*/  FADD.FTZ R150, R147, R150 ;  /* 0x0000009693967221 */ /* 0x000fc80000010000 */
[----:B------:R-:W-:-:S07]  /*23580*/  IMAD.MOV.U32 R185, RZ, RZ, R150 ;  /* 0x000000ffffb97224 */ /* 0x000fce00078e0096 */
[----:B------:R-:W-:Y:S05]  /*23590*/  WARPSYNC.COLLECTIVE R182, `(.L_x_7423) ;  /* 0x00000000b6087348 */ /* 0x000fea0003c00000 */
[----:B------:R0:W1:Y:S02]  /*235a0*/  SHFL.BFLY P5, R183, R185, R184, R209 ;  /* 0x0c0000b8b9b77389 */ /* 0x00006400000a00d1 */
[----:B01----:R-:W-:Y:S05]  /*235b0*/  ENDCOLLECTIVE ;  /* 0x000000000000791b */ /* 0x003fea0003800000 */
.L_x_7423:
[----:B------:R-:W-:Y:S01]  /*235c0*/  IMAD.MOV.U32 R151, RZ, RZ, R183 ;  /* 0x000000ffff977224 */ /* 0x000fe200078e00b7 */
[----:B------:R-:W-:Y:S06]  /*235d0*/  BRA `(.L_x_7424) ;  /* 0xffffffe000487947 */ /* 0x000fec000383ffff */
.L_x_7425:
        /* <DEDUP_REMOVED lines=10> */
.L_x_22698:


//--------------------- .text._ZN10layer_norm31ln_parallel_residual_fwd_kernelINS_13Kernel_traitsI13__nv_bfloat16S2_fS2_fjLj1024ELj1ELj4ELj1ELj16ENS_18Kernel_traits_baseILj1024ES2_S2_fS2_fjLj128EEEEELb1ELb0ELb1EEEvNS_9FwdParamsE --------------------------
	.section	.text._ZN10layer_norm31ln_parallel_residual_fwd_kernelINS_13Kernel_traitsI13__nv_bfloat16S2_fS2_fjLj1024ELj1ELj4ELj1ELj16ENS_18Kernel_traits_baseILj1024ES2_S2_fS2_fjLj128EEEEELb1ELb0ELb1EEEvNS_9FwdParamsE,"ax",@progbits
	.align	128
        .global         _ZN10layer_norm31ln_parallel_residual_fwd_kernelINS_13Kernel_traitsI13__nv_bfloat16S2_fS2_fjLj1024ELj1ELj4ELj1ELj16ENS_18Kernel_traits_baseILj1024ES2_S2_fS2_fjLj128EEEEELb1ELb0ELb1EEEvNS_9FwdParamsE
        .type           _ZN10layer_norm31ln_parallel_residual_fwd_kernelINS_13Kernel_traitsI13__nv_bfloat16S2_fS2_fjLj1024ELj1ELj4ELj1ELj16ENS_18Kernel_traits_baseILj1024ES2_S2_fS2_fjLj128EEEEELb1ELb0ELb1EEEvNS_9FwdParamsE,@function
        .size           _ZN10layer_norm31ln_parallel_residual_fwd_kernelINS_13Kernel_traitsI13__nv_bfloat16S2_fS2_fjLj1024ELj1ELj4ELj1ELj16ENS_18Kernel_traits_baseILj1024ES2_S2_fS2_fjLj128EEEEELb1ELb0ELb1EEEvNS_9FwdParamsE,(.L_x_22699 - _ZN10layer_norm31ln_parallel_residual_fwd_kernelINS_13Kernel_traitsI13__nv_bfloat16S2_fS2_fjLj1024ELj1ELj4ELj1ELj16ENS_18Kernel_traits_baseILj1024ES2_S2_fS2_fjLj128EEEEELb1ELb0ELb1EEEvNS_9FwdParamsE)
        .other          _ZN10layer_norm31ln_parallel_residual_fwd_kernelINS_13Kernel_traitsI13__nv_bfloat16S2_fS2_fjLj1024ELj1ELj4ELj1ELj16ENS_18Kernel_traits_baseILj1024ES2_S2_fS2_fjLj128EEEEELb1ELb0ELb1EEEvNS_9FwdParamsE,@"STO_CUDA_ENTRY STV_DEFAULT"
_ZN10layer_norm31ln_parallel_residual_fwd_kernelINS_13Kernel_traitsI13__nv_bfloat16S2_fS2_fjLj1024ELj1ELj4ELj1ELj16ENS_18Kernel_traits_baseILj1024ES2_S2_fS2_fjLj128EEEEELb1ELb0ELb1EEEvNS_9FwdParamsE:
.text._ZN10layer_norm31ln_parallel_residual_fwd_kernelINS_13Kernel_traitsI13__nv_bfloat16S2_fS2_fjLj1024ELj1ELj4ELj1ELj16ENS_18Kernel_traits_baseILj1024ES2_S2_fS2_fjLj128EEEEELb1ELb0ELb1EEEvNS_9FwdParamsE:
[----:B------:R-:W-:Y:S01]  /*0000*/  LDC R1, c[0x0][0x37c] ;  /* 0x0000df00ff017b82 */ /* 0x000fe20000000800 */
[----:B------:R-:W0:Y:S07]  /*0010*/  LDCU.U8 UR4, c[0x0][0x464] ;  /* 0x00008c80ff0477ac */ /* 0x000e2e0008000000 */
[----:B------:R-:W1:Y:S01]  /*0020*/  LDC R197, c[0x0][0x458] ;  /* 0x00011600ffc57b82 */ /* 0x000e620000000800 */
[----:B------:R-:W2:Y:S07]  /*0030*/  LDCU.64 UR6, c[0x0][0x358] ;  /* 0x00006b00ff0677ac */ /* 0x000eae0008000a00 */
[----:B------:R-:W3:Y:S01]  /*0040*/  LDC R0, c[0x0][0x45c] ;  /* 0x00011700ff007b82 */ /* 0x000ee20000000800 */
[----:B0-----:R-:W-:Y:S01]  /*0050*/  ISETP.NE.AND P0, PT, RZ, UR4, PT ;  /* 0x00000004ff007c0c */ /* 0x001fe2000bf05270 */
[----:B------:R-:W0:-:S12]  /*0060*/  LDCU.64 UR4, c[0x0][0x450] ;  /* 0x00008a00ff0477ac */ /* 0x000e180008000a00 */
[----:B-1----:R-:W-:Y:S01]  /*0070*/  @P0 IMAD.MOV.U32 R4, RZ, RZ, R197 ;  /* 0x000000ffff040224 */ /* 0x002fe200078e00c5 */
[----:B------:R-:W1:Y:S01]  /*0080*/  @P0 LDC R7, c[0x0][0x460] ;  /* 0x00011800ff070b82 */ /* 0x000e620000000800 */
[----:B---3--:R-:W-:-:S05]  /*0090*/  @P0 IMAD.MOV.U32 R5, RZ, RZ, R0 ;  /* 0x000000ffff050224 */ /* 0x008fca00078e0000 */
[----:B--2---:R-:W1:Y:S01]  /*00a0*/  @P0 LDG.E.64 R2, desc[UR6][R4.64] ;  /* 0x0000000604020981 */ /* 0x004e62000c1e1b00 */
[----:B0-----:R-:W-:Y:S01]  /*00b0*/  MOV R156, UR4 ;  /* 0x00000004009c7c02 */ /* 0x001fe20008000f00 */
[----:B------:R-:W-:Y:S01]  /*00c0*/  IMAD.U32 R157, RZ, RZ, UR5 ;  /* 0x00000005ff9d7e24 */ /* 0x000fe2000f8e00ff */
[----:B------:R-:W0:Y:S05]  /*00d0*/  LDCU.64 UR4, c[0x0][0x438] ;  /* 0x00008700ff0477ac */ /* 0x000e2a0008000a00 */
[----:B------:R-:W5:Y:S01]  /*00e0*/  @P0 LDG.E.64 R156, desc[UR6][R156.64] ;  /* 0x000000069c9c0981 */ /* 0x000f62000c1e1b00 */
[----:B------:R-:W2:Y:S01]  /*00f0*/  S2R R14, SR_TID.X ;  /* 0x00000000000e7919 */ /* 0x000ea20000002100 */
[----:B0-----:R-:W-:-:S04]  /*0100*/  UISETP.NE.U32.AND UP0, UPT, UR4, URZ, UPT ;  /* 0x000000ff0400728c */ /* 0x001fc8000bf05070 */
[----:B------:R-:W-:Y:S01]  /*0110*/  UISETP.NE.AND.EX UP0, UPT, UR5, URZ, UPT, UP0 ;  /* 0x000000ff0500728c */ /* 0x000fe2000bf05300 */
[----:B-1----:R-:W-:-:S05]  /*0120*/  @P0 IADD3 R197, P1, PT, R2, R7, RZ ;  /* 0x0000000702c50210 */ /* 0x002fca0007f3e0ff */
[----:B------:R-:W-:Y:S01]  /*0130*/  @P0 IMAD.X R0, RZ, RZ, R3, P1 ;  /* 0x000000ffff000224 */ /* 0x000fe200008e0603 */
[----:B--2---:R-:W-:-:S04]  /*0140*/  LOP3.LUT R3, R14, 0x1f, RZ, 0xc0, !PT ;  /* 0x0000001f0e037812 */ /* 0x004fc800078ec0ff */
[--C-:B------:R-:W-:Y:S02]  /*0150*/  SHF.R.U64 R4, R197, 0x2, R0.reuse ;  /* 0x00000002c5047819 */ /* 0x100fe40000001200 */
[----:B------:R-:W-:Y:S01]  /*0160*/  SHF.R.U32.HI R5, RZ, 0x2, R0 ;  /* 0x00000002ff057819 */ /* 0x000fe20000011600 */
[----:B------:R-:W-:Y:S06]  /*0170*/  BRA.U UP0, `(.L_x_7426) ;  /* 0x0000000100f07547 */ /* 0x000fec000b800000 */
        /* <DEDUP_REMOVED lines=33> */
.L_x_7427:
        /* <DEDUP_REMOVED lines=27> */
.L_x_7426:
        /* <DEDUP_REMOVED lines=29> */
.L_x_7429:
        /* <DEDUP_REMOVED lines=26> */
.L_x_7428:
[----:B------:R-:W1:Y:S01]  /*08b0*/  S2UR UR5, SR_CTAID.X ;  /* 0x00000000000579c3 */ /* 0x000e620000002500 */
[----:B------:R-:W2:Y:S01]  /*08c0*/  LDCU UR8, c[0x0][0x384] ;  /* 0x00007080ff0877ac */ /* 0x000ea20008000800 */
[----:B------:R-:W-:Y:S01]  /*08d0*/  SHF.R.U32.HI R0, RZ, 0x5, R14 ;  /* 0x00000005ff007819 */ /* 0x000fe2000001160e */
[----:B-1----:R-:W-:-:S06]  /*08e0*/  USHF.L.U32 UR4, UR5, 0x2, URZ ;  /* 0x0000000205047899 */ /* 0x002fcc00080006ff */
[----:B0-----:R-:W-:-:S04]  /*08f0*/  LOP3.LUT R7, R0, UR4, RZ, 0xfc, !PT ;  /* 0x0000000400077c12 */ /* 0x001fc8000f8efcff */
[----:B--2---:R-:W-:-:S13]  /*0900*/  ISETP.GE.AND P0, PT, R7, UR8, PT ;  /* 0x0000000807007c0c */ /* 0x004fda000bf06270 */
[----:B------:R-:W-:Y:S05]  /*0910*/  @P0 EXIT ;  /* 0x000000000000094d */ /* 0x000fea0003800000 */
[----:B------:R-:W0:Y:S01]  /*0920*/  LDC R9, c[0x0][0x360] ;  /* 0x0000d800ff097b82 */ /* 0x000e220000000800 */
[----:B------:R-:W-:Y:S01]  /*0930*/  IMAD R13, R4, -0x2daee0ad, RZ ;  /* 0xd2511f53040d7824 */ /* 0x000fe200078e02ff */
[----:B-----5:R-:W-:Y:S01]  /*0940*/  IADD3 R8, PT, PT, R156, -0x61c88647, RZ ;  /* 0x9e3779b99c087810 */ /* 0x020fe20007ffe0ff */
[----:B------:R-:W-:Y:S02]  /*0950*/  VIADD R12, R157, 0xbb67ae85 ;  /* 0xbb67ae859d0c7836 */ /* 0x000fe40000000000 */
[----:B------:R-:W-:Y:S01]  /*0960*/  HFMA2 R187, -RZ, RZ, 0, 0 ;  /* 0x00000000ffbb7431 */ /* 0x000fe200000001ff */
[----:B------:R-:W-:Y:S01]  /*0970*/  LOP3.LUT R197, R197, 0x3, RZ, 0xc0, !PT ;  /* 0x00000003c5c57812 */ /* 0x000fe200078ec0ff */
[----:B------:R-:W1:Y:S01]  /*0980*/  LDCU UR11, c[0x0][0x404] ;  /* 0x00008080ff0b77ac */ /* 0x000e620008000800 */
[----:B------:R-:W-:Y:S02]  /*0990*/  PRMT R15, R126, 0x7632, R15 ;  /* 0x000076327e0f7816 */ /* 0x000fe4000000000f */
[----:B------:R-:W-:Y:S01]  /*09a0*/  PRMT R16, R89, 0x7632, R16 ;  /* 0x0000763259107816 */ /* 0x000fe20000000010 */
[----:B------:R-:W2:Y:S01]  /*09b0*/  LDCU UR12, c[0x0][0x408] ;  /* 0x00008100ff0c77ac */ /* 0x000ea20008000800 */
[----:B------:R-:W-:-:S02]  /*09c0*/  PRMT R17, R109, 0x7632, R17 ;  /* 0x000076326d117816 */ /* 0x000fc40000000011 */
[----:B------:R-:W-:Y:S01]  /*09d0*/  PRMT R18, R105, 0x7632, R18 ;  /* 0x0000763269127816 */ /* 0x000fe20000000012 */
[----:B------:R-:W3:Y:S01]  /*09e0*/  LDCU UR10, c[0x0][0x448] ;  /* 0x00008900ff0a77ac */ /* 0x000ee20008000800 */
[----:B------:R-:W-:Y:S02]  /*09f0*/  PRMT R19, R125, 0x7632, R19 ;  /* 0x000076327d137816 */ /* 0x000fe40000000013 */
[----:B------:R-:W-:Y:S01]  /*0a00*/  PRMT R20, R88, 0x7632, R20 ;  /* 0x0000763258147816 */ /* 0x000fe20000000014 */
[----:B------:R-:W4:Y:S01]  /*0a10*/  LDCU.64 UR8, c[0x0][0x3a0] ;  /* 0x00007400ff0877ac */ /* 0x000f220008000a00 */
[----:B------:R-:W-:Y:S02]  /*0a20*/  PRMT R21, R108, 0x7632, R21 ;  /* 0x000076326c157816 */ /* 0x000fe40000000015 */
[----:B------:R-:W-:Y:S02]  /*0a30*/  PRMT R22, R104, 0x7632, R22 ;  /* 0x0000763268167816 */ /* 0x000fe40000000016 */
[----:B------:R-:W-:Y:S01]  /*0a40*/  PRMT R23, R124, 0x7632, R23 ;  /* 0x000076327c177816 */ /* 0x000fe20000000017 */
[--C-:B0-----:R-:W-:Y:S01]  /*0a50*/  IMAD R6, R9, UR5, R14.reuse ;  /* 0x0000000509067c24 */ /* 0x101fe2000f8e020e */
[----:B------:R-:W0:Y:S01]  /*0a60*/  LDCU.64 UR4, c[0x0][0x398] ;  /* 0x00007300ff0477ac */ /* 0x000e220008000a00 */
[----:B------:R-:W-:Y:S01]  /*0a70*/  IMAD.HI.U32 R9, R4, -0x2daee0ad, RZ ;  /* 0xd2511f5304097827 */ /* 0x000fe200078e00ff */
[----:B------:R-:W-:-:S02]  /*0a80*/  PRMT R14, R106, 0x7632, R14 ;  /* 0x000076326a0e7816 */ /* 0x000fc4000000000e */
[----:B------:R-:W-:Y:S01]  /*0a90*/  PRMT R24, R87, 0x7632, R24 ;  /* 0x0000763257187816 */ /* 0x000fe20000000018 */
[C---:B------:R-:W-:Y:S01]  /*0aa0*/  IMAD.HI.U32 R0, R6.reuse, -0x326172a9, RZ ;  /* 0xcd9e8d5706007827 */ /* 0x040fe200078e00ff */
[----:B------:R-:W-:Y:S02]  /*0ab0*/  LOP3.LUT R9, R9, R157, RZ, 0x3c, !PT ;  /* 0x0000009d09097212 */ /* 0x000fe400078e3cff */
[----:B------:R-:W-:Y:S01]  /*0ac0*/  PRMT R25, R115, 0x7632, R25 ;  /* 0x0000763273197816 */ /* 0x000fe20000000019 */
[----:B------:R-:W-:Y:S01]  /*0ad0*/  IMAD R11, R6, -0x326172a9, RZ ;  /* 0xcd9e8d57060b7824 */ /* 0x000fe200078e02ff */
[----:B------:R-:W-:Y:S01]  /*0ae0*/  LOP3.LUT R0, R5, R0, R156, 0x96, !PT ;  /* 0x0000000005007212 */ /* 0x000fe200078e969c */
[----:B------:R-:W-:Y:S01]  /*0af0*/  IMAD.HI.U32 R2, R9, -0x326172a9, RZ ;  /* 0xcd9e8d5709027827 */ /* 0x000fe200078e00ff */
[----:B------:R-:W-:Y:S02]  /*0b00*/  PRMT R26, R103, 0x7632, R26 ;  /* 0x00007632671a7816 */ /* 0x000fe4000000001a */
[----:B------:R-:W-:Y:S01]  /*0b10*/  PRMT R27, R131, 0x7632, R27 ;  /* 0x00007632831b7816 */ /* 0x000fe2000000001b */
[----:B------:R-:W-:Y:S01]  /*0b20*/  IMAD.HI.U32 R10, R0, -0x2daee0ad, RZ ;  /* 0xd2511f53000a7827 */ /* 0x000fe200078e00ff */
[----:B------:R-:W-:-:S02]  /*0b30*/  LOP3.LUT R2, R8, R11, R2, 0x96, !PT ;  /* 0x0000000b08027212 */ /* 0x000fc400078e9602 */
[----:B------:R-:W-:Y:S01]  /*0b40*/  IADD3 R8, PT, PT, R156, 0x3c6ef372, RZ ;  /* 0x3c6ef3729c087810 */ /* 0x000fe20007ffe0ff */
[----:B------:R-:W-:Y:S01]  /*0b50*/  IMAD R9, R9, -0x326172a9, RZ ;  /* 0xcd9e8d5709097824 */ /* 0x000fe200078e02ff */
[----:B------:R-:W-:Y:S01]  /*0b60*/  LOP3.LUT R10, R12, R13, R10, 0x96, !PT ;  /* 0x0000000d0c0a7212 */ /* 0x000fe200078e960a */
[----:B------:R-:W-:Y:S01]  /*0b70*/  IMAD R12, R0, -0x2daee0ad, RZ ;  /* 0xd2511f53000c7824 */ /* 0x000fe200078e02ff */
[----:B0-----:R-:W-:Y:S01]  /*0b80*/  UISETP.NE.U32.AND UP0, UPT, UR4, URZ, UPT ;  /* 0x000000ff0400728c */ /* 0x001fe2000bf05070 */
[----:B------:R-:W-:Y:S01]  /*0b90*/  VIADD R13, R157, 0x76cf5d0a ;  /* 0x76cf5d0a9d0d7836 */ /* 0x000fe20000000000 */
[----:B------:R-:W-:Y:S01]  /*0ba0*/  PRMT R28, R86, 0x7632, R28 ;  /* 0x00007632561c7816 */ /* 0x000fe2000000001c */
[----:B------:R-:W-:Y:S01]  /*0bb0*/  IMAD.HI.U32 R11, R2, -0x2daee0ad, RZ ;  /* 0xd2511f53020b7827 */ /* 0x000fe200078e00ff */
[----:B------:R-:W-:Y:S01]  /*0bc0*/  UISETP.NE.AND.EX UP0, UPT, UR5, URZ, UPT, UP0 ;  /* 0x000000ff0500728c */ /* 0x000fe2000bf05300 */
[----:B------:R-:W-:Y:S01]  /*0bd0*/  PRMT R29, R114, 0x7632, R29 ;  /* 0x00007632721d7816 */ /* 0x000fe2000000001d */
[----:B------:R-:W0:Y:S01]  /*0be0*/  LDCU UR4, c[0x0][0x388] ;  /* 0x00007100ff0477ac */ /* 0x000e220008000800 */
[----:B------:R-:W-:Y:S01]  /*0bf0*/  IMAD.HI.U32 R0, R10, -0x326172a9, RZ ;  /* 0xcd9e8d570a007827 */ /* 0x000fe200078e00ff */
[----:B------:R-:W-:-:S02]  /*0c00*/  LOP3.LUT R11, R13, R12, R11, 0x96, !PT ;  /* 0x0000000c0d0b7212 */ /* 0x000fc400078e960b */
[----:B------:R-:W-:Y:S01]  /*0c10*/  PRMT R30, R102, 0x7632, R30 ;  /* 0x00007632661e7816 */ /* 0x000fe2000000001e */
[----:B------:R-:W-:Y:S01]  /*0c20*/  IMAD R13, R2, -0x2daee0ad, RZ ;  /* 0xd2511f53020d7824 */ /* 0x000fe200078e02ff */
[----:B------:R-:W-:Y:S01]  /*0c30*/  LOP3.LUT R0, R8, R9, R0, 0x96, !PT ;  /* 0x0000000908007212 */ /* 0x000fe200078e9600 */
[----:B------:R-:W-:Y:S01]  /*0c40*/  IMAD R9, R10, -0x326172a9, RZ ;  /* 0xcd9e8d570a097824 */ /* 0x000fe200078e02ff */
[----:B------:R-:W-:Y:S01]  /*0c50*/  PRMT R31, R130, 0x7632, R31 ;  /* 0x00007632821f7816 */ /* 0x000fe2000000001f */
[----:B------:R-:W-:Y:S01]  /*0c60*/  VIADD R12, R156, 0xdaa66d2b ;  /* 0xdaa66d2b9c0c7836 */ /* 0x000fe20000000000 */
[----:B------:R-:W-:Y:S01]  /*0c70*/  PRMT R32, R85, 0x7632, R32 ;  /* 0x0000763255207816 */ /* 0x000fe20000000020 */
[----:B------:R-:W-:Y:S01]  /*0c80*/  IMAD.HI.U32 R8, R11, -0x326172a9, RZ ;  /* 0xcd9e8d570b087827 */ /* 0x000fe200078e00ff */
[----:B------:R-:W-:Y:S01]  /*0c90*/  PRMT R33, R113, 0x7632, R33 ;  /* 0x0000763271217816 */ /* 0x000fe20000000021 */
[----:B------:R-:W0:Y:S01]  /*0ca0*/  LDCU.U8 UR5, c[0x0][0x410] ;  /* 0x00008200ff0577ac */ /* 0x000e220008000000 */
[----:B------:R-:W-:Y:S01]  /*0cb0*/  PRMT R34, R101, 0x7632, R34 ;  /* 0x0000763265227816 */ /* 0x000fe20000000022 */
[----:B------:R-:W-:Y:S01]  /*0cc0*/  IMAD.HI.U32 R2, R0, -0x2daee0ad, RZ ;  /* 0xd2511f5300027827 */ /* 0x000fe200078e00ff */
[----:B------:R-:W-:-:S02]  /*0cd0*/  LOP3.LUT R8, R12, R9, R8, 0x96, !PT ;  /* 0x000000090c087212 */ /* 0x000fc400078e9608 */
[C---:B------:R-:W-:Y:S01]  /*0ce0*/  IADD3 R12, PT, PT, R157.reuse, -0x126145ec, RZ ;  /* 0xed9eba149d0c7810 */ /* 0x040fe20007ffe0ff */
[----:B------:R-:W-:Y:S01]  /*0cf0*/  VIADD R10, R157, 0x32370b8f ;  /* 0x32370b8f9d0a7836 */ /* 0x000fe20000000000 */
[----:B------:R-:W-:Y:S01]  /*0d00*/  PRMT R35, R129, 0x7632, R35 ;  /* 0x0000763281237816 */ /* 0x000fe20000000023 */
[----:B------:R-:W-:Y:S01]  /*0d10*/  IMAD R11, R11, -0x326172a9, RZ ;  /* 0xcd9e8d570b0b7824 */ /* 0x000fe200078e02ff */
[----:B------:R-:W-:Y:S01]  /*0d20*/  PRMT R144, R84, 0x7632, R144 ;  /* 0x0000763254907816 */ /* 0x000fe20000000090 */
[----:B------:R-:W-:Y:S01]  /*0d30*/  VIADD R9, R156, 0x78dde6e4 ;  /* 0x78dde6e49c097836 */ /* 0x000fe20000000000 */
[----:B------:R-:W-:Y:S01]  /*0d40*/  LOP3.LUT R2, R10, R13, R2, 0x96, !PT ;  /* 0x0000000d0a027212 */ /* 0x000fe200078e9602 */
[----:B------:R-:W-:Y:S01]  /*0d50*/  IMAD R13, R0, -0x2daee0ad, RZ ;  /* 0xd2511f53000d7824 */ /* 0x000fe200078e02ff */
[----:B------:R-:W-:Y:S01]  /*0d60*/  PRMT R145, R112, 0x7632, R145 ;  /* 0x0000763270917816 */ /* 0x000fe20000000091 */
[----:B------:R-:W-:Y:S01]  /*0d70*/  IMAD.HI.U32 R10, R8, -0x2daee0ad, RZ ;  /* 0xd2511f53080a7827 */ /* 0x000fe200078e00ff */
[----:B------:R-:W-:-:S02]  /*0d80*/  PRMT R146, R100, 0x7632, R146 ;  /* 0x0000763264927816 */ /* 0x000fc40000000092 */
[----:B------:R-:W-:Y:S01]  /*0d90*/  PRMT R147, R128, 0x7632, R147 ;  /* 0x0000763280937816 */ /* 0x000fe20000000093 */
[----:B------:R-:W-:Y:S01]  /*0da0*/  IMAD.HI.U32 R0, R2, -0x326172a9, RZ ;  /* 0xcd9e8d5702007827 */ /* 0x000fe200078e00ff */
[----:B------:R-:W-:Y:S02]  /*0db0*/  LOP3.LUT R10, R12, R13, R10, 0x96, !PT ;  /* 0x0000000d0c0a7212 */ /* 0x000fe400078e960a */
[----:B------:R-:W-:Y:S01]  /*0dc0*/  IADD3 R13, PT, PT, R157, -0x56f99767, RZ ;  /* 0xa90668999d0d7810 */ /* 0x000fe20007ffe0ff */
[----:B------:R-:W-:Y:S01]  /*0dd0*/  VIADD R12, R156, 0x1715609d ;  /* 0x1715609d9c0c7836 */ /* 0x000fe20000000000 */
[----:B------:R-:W-:Y:S01]  /*0de0*/  LOP3.LUT R0, R9, R11, R0, 0x96, !PT ;  /* 0x0000000b09007212 */ /* 0x000fe200078e9600 */
[----:B------:R-:W-:Y:S01]  /*0df0*/  IMAD R11, R8, -0x2daee0ad, RZ ;  /* 0xd2511f53080b7824 */ /* 0x000fe200078e02ff */
[----:B------:R-:W-:Y:S01]  /*0e00*/  PRMT R148, R83, 0x7632, R148 ;  /* 0x0000763253947816 */ /* 0x000fe20000000094 */
[----:B------:R-:W-:Y:S01]  /*0e10*/  IMAD R9, R2, -0x326172a9, RZ ;  /* 0xcd9e8d5702097824 */ /* 0x000fe200078e02ff */
[----:B------:R-:W-:Y:S01]  /*0e20*/  PRMT R149, R119, 0x7632, R149 ;  /* 0x0000763277957816 */ /* 0x000fe20000000095 */
[----:B------:R-:W-:Y:S01]  /*0e30*/  IMAD.HI.U32 R2, R10, -0x326172a9, RZ ;  /* 0xcd9e8d570a027827 */ /* 0x000fe200078e00ff */
[----:B------:R-:W-:-:S02]  /*0e40*/  PRMT R150, R99, 0x7632, R150 ;  /* 0x0000763263967816 */ /* 0x000fc40000000096 */
[----:B------:R-:W-:Y:S01]  /*0e50*/  PRMT R151, R135, 0x7632, R151 ;  /* 0x0000763287977816 */ /* 0x000fe20000000097 */
[----:B------:R-:W-:Y:S01]  /*0e60*/  IMAD.HI.U32 R8, R0, -0x2daee0ad, RZ ;  /* 0xd2511f5300087827 */ /* 0x000fe200078e00ff */
[----:B------:R-:W-:Y:S02]  /*0e70*/  LOP3.LUT R2, R12, R9, R2, 0x96, !PT ;  /* 0x000000090c027212 */ /* 0x000fe400078e9602 */
        /* <DEDUP_REMOVED lines=8> */
[----:B------:R-:W-:-:S02]  /*0f00*/  PRMT R155, R134, 0x7632, R155 ;  /* 0x00007632869b7816 */ /* 0x000fc4000000009b */
[----:B------:R-:W-:Y:S01]  /*0f10*/  PRMT R158, R81, 0x7632, R158 ;  /* 0x00007632519e7816 */ /* 0x000fe2000000009e */
[----:B------:R-:W-:Y:S01]  /*0f20*/  IMAD.HI.U32 R0, R8, -0x326172a9, RZ ;  /* 0xcd9e8d5708007827 */ /* 0x000fe200078e00ff */
[----:B------:R-:W-:Y:S02]  /*0f30*/  LOP3.LUT R11, R13, R12, R11, 0x96, !PT ;  /* 0x0000000c0d0b7212 */ /* 0x000fe400078e960b */
[----:B------:R-:W-:Y:S01]  /*0f40*/  PRMT R159, R117, 0x7632, R159 ;  /* 0x00007632759f7816 */ /* 0x000fe2000000009f */
[----:B------:R-:W-:Y:S01]  /*0f50*/  VIADD R10, R156, 0xb54cda56 ;  /* 0xb54cda569c0a7836 */ /* 0x000fe20000000000 */
[----:B------:R-:W-:Y:S01]  /*0f60*/  PRMT R160, R97, 0x7632, R160 ;  /* 0x0000763261a07816 */ /* 0x000fe200000000a0 */
[----:B------:R-:W-:Y:S01]  /*0f70*/  IMAD R13, R2, -0x2daee0ad, RZ ;  /* 0xd2511f53020d7824 */ /* 0x000fe200078e02ff */
[----:B------:R-:W-:Y:S01]  /*0f80*/  PRMT R161, R133, 0x7632, R161 ;  /* 0x0000763285a17816 */ /* 0x000fe200000000a1 */
[----:B------:R-:W-:Y:S01]  /*0f90*/  IMAD.HI.U32 R2, R11, -0x326172a9, RZ ;  /* 0xcd9e8d570b027827 */ /* 0x000fe200078e00ff */
[----:B------:R-:W-:-:S02]  /*0fa0*/  LOP3.LUT R0, R10, R9, R0, 0x96, !PT ;  /* 0x000000090a007212 */ /* 0x000fc400078e9600 */
[----:B------:R-:W-:Y:S01]  /*0fb0*/  IADD3 R10, PT, PT, R156, 0x5384540f, RZ ;  /* 0x5384540f9c0a7810 */ /* 0x000fe20007ffe0ff */
[----:B------:R-:W-:Y:S01]  /*0fc0*/  IMAD R9, R8, -0x326172a9, RZ ;  /* 0xcd9e8d5708097824 */ /* 0x000fe200078e02ff */
[----:B------:R-:W-:Y:S01]  /*0fd0*/  PRMT R162, R80, 0x7632, R162 ;  /* 0x0000763250a27816 */ /* 0x000fe200000000a2 */
[----:B------:R-:W-:Y:S01]  /*0fe0*/  IMAD.HI.U32 R8, R0, -0x2daee0ad, RZ ;  /* 0xd2511f5300087827 */ /* 0x000fe200078e00ff */
[----:B------:R-:W-:Y:S02]  /*0ff0*/  PRMT R163, R116, 0x7632, R163 ;  /* 0x0000763274a37816 */ /* 0x000fe400000000a3 */
[----:B------:R-:W-:Y:S01]  /*1000*/  LOP3.LUT R2, R10, R9, R2, 0x96, !PT ;  /* 0x000000090a027212 */ /* 0x000fe200078e9602 */
[----:B------:R-:W-:Y:S01]  /*1010*/  VIADD R12, R157, 0x1fd5c5a3 ;  /* 0x1fd5c5a39d0c7836 */ /* 0x000fe20000000000 */
[----:B------:R-:W-:Y:S01]  /*1020*/  IADD3 R9, PT, PT, R156, -0xe443238, RZ ;  /* 0xf1bbcdc89c097810 */ /* 0x000fe20007ffe0ff */
[----:B------:R-:W-:Y:S01]  /*1030*/  IMAD R11, R11, -0x326172a9, RZ ;  /* 0xcd9e8d570b0b7824 */ /* 0x000fe200078e02ff */
[----:B------:R-:W-:Y:S01]  /*1040*/  PRMT R164, R96, 0x7632, R164 ;  /* 0x0000763260a47816 */ /* 0x000fe200000000a4 */
[----:B------:R-:W-:Y:S01]  /*1050*/  IMAD.HI.U32 R10, R2, -0x2daee0ad, RZ ;  /* 0xd2511f53020a7827 */ /* 0x000fe200078e00ff */
[----:B------:R-:W-:-:S02]  /*1060*/  LOP3.LUT R8, R12, R13, R8, 0x96, !PT ;  /* 0x0000000d0c087212 */ /* 0x000fc400078e9608 */
[----:B------:R-:W-:Y:S01]  /*1070*/  PRMT R165, R132, 0x7632, R165 ;  /* 0x0000763284a57816 */ /* 0x000fe200000000a5 */
[----:B------:R-:W-:Y:S01]  /*1080*/  IMAD R13, R0, -0x2daee0ad, RZ ;  /* 0xd2511f53000d7824 */ /* 0x000fe200078e02ff */
[----:B------:R-:W-:Y:S01]  /*1090*/  PRMT R166, R79, 0x7632, R166 ;  /* 0x000076324fa67816 */ /* 0x000fe200000000a6 */
[----:B------:R-:W-:Y:S01]  /*10a0*/  VIADD R12, R157, 0xdb3d7428 ;  /* 0xdb3d74289d0c7836 */ /* 0x000fe20000000000 */
[----:B------:R-:W-:Y:S01]  /*10b0*/  PRMT R167, R123, 0x7632, R167 ;  /* 0x000076327ba77816 */ /* 0x000fe200000000a7 */
[----:B------:R-:W-:Y:S01]  /*10c0*/  IMAD.HI.U32 R0, R8, -0x326172a9, RZ ;  /* 0xcd9e8d5708007827 */ /* 0x000fe200078e00ff */
[----:B------:R-:W-:Y:S02]  /*10d0*/  PRMT R168, R95, 0x7632, R168 ;  /* 0x000076325fa87816 */ /* 0x000fe400000000a8 */
[----:B------:R-:W-:Y:S01]  /*10e0*/  LOP3.LUT R36, R12, R13, R10, 0x96, !PT ;  /* 0x0000000d0c247212 */ /* 0x000fe200078e960a */
[----:B------:R-:W-:Y:S01]  /*10f0*/  VIADD R10, R156, 0x8ff34781 ;  /* 0x8ff347819c0a7836 */ /* 0x000fe20000000000 */
[----:B------:R-:W-:Y:S01]  /*1100*/  LOP3.LUT R198, R9, R11, R0, 0x96, !PT ;  /* 0x0000000b09c67212 */ /* 0x000fe200078e9600 */
[----:B------:R-:W-:Y:S01]  /*1110*/  IMAD R11, R8, -0x326172a9, RZ ;  /* 0xcd9e8d57080b7824 */ /* 0x000fe200078e02ff */
[----:B------:R-:W-:Y:S01]  /*1120*/  PRMT R12, R90, 0x7632, R12 ;  /* 0x000076325a0c7816 */ /* 0x000fe2000000000c */
[----:B------:R-:W-:Y:S01]  /*1130*/  IMAD.HI.U32 R8, R36, -0x326172a9, RZ ;  /* 0xcd9e8d5724087827 */ /* 0x000fe200078e00ff */
[----:B------:R-:W-:-:S02]  /*1140*/  PRMT R13, R110, 0x7632, R13 ;  /* 0x000076326e0d7816 */ /* 0x000fc4000000000d */
[----:B------:R-:W-:Y:S01]  /*1150*/  PRMT R169, R139, 0x7632, R169 ;  /* 0x000076328ba97816 */ /* 0x000fe200000000a9 */
[----:B------:R-:W-:Y:S01]  /*1160*/  IMAD R9, R2, -0x2daee0ad, RZ ;  /* 0xd2511f5302097824 */ /* 0x000fe200078e02ff */
[--C-:B------:R-:W-:Y:S01]  /*1170*/  LOP3.LUT R2, R10, R11, R8.reuse, 0x96, !PT ;  /* 0x0000000b0a027212 */ /* 0x100fe200078e9608 */
[C---:B------:R-:W-:Y:S01]  /*1180*/  IMAD.HI.U32 R196, R198.reuse, -0x2daee0ad, RZ ;  /* 0xd2511f53c6c47827 */ /* 0x040fe200078e00ff */
[----:B------:R-:W-:Y:S02]  /*1190*/  PRMT R8, R91, 0x7632, R8 ;  /* 0x000076325b087816 */ /* 0x000fe40000000008 */
[----:B------:R-:W-:Y:S01]  /*11a0*/  PRMT R10, R107, 0x7632, R10 ;  /* 0x000076326b0a7816 */ /* 0x000fe2000000000a */
[----:B------:R-:W-:Y:S01]  /*11b0*/  VIADD R0, R157, 0x96a522ad ;  /* 0x96a522ad9d007836 */ /* 0x000fe20000000000 */
[----:B------:R-:W-:Y:S01]  /*11c0*/  PRMT R11, R127, 0x7632, R11 ;  /* 0x000076327f0b7816 */ /* 0x000fe2000000000b */
[----:B------:R-:W-:Y:S01]  /*11d0*/  IMAD R198, R198, -0x2daee0ad, RZ ;  /* 0xd2511f53c6c67824 */ /* 0x000fe200078e02ff */
[----:B------:R-:W-:-:S02]  /*11e0*/  PRMT R170, R78, 0x7632, R170 ;  /* 0x000076324eaa7816 */ /* 0x000fc400000000aa */
[----:B------:R-:W-:Y:S01]  /*11f0*/  LOP3.LUT R196, R0, R9, R196, 0x96, !PT ;  /* 0x0000000900c47212 */ /* 0x000fe200078e96c4 */
[----:B------:R-:W-:Y:S01]  /*1200*/  IMAD R0, R36, -0x326172a9, RZ ;  /* 0xcd9e8d5724007824 */ /* 0x000fe200078e02ff */
        /* <DEDUP_REMOVED lines=9> */
[----:B------:R-:W-:Y:S02]  /*12a0*/  PLOP3.LUT P0, PT, PT, PT, UP0, 0x80, 0x8 ;  /* 0x000000000008781c */ /* 0x000fe40003f0f008 */
[----:B------:R-:W-:-:S02]  /*12b0*/  PRMT R183, R120, 0x7632, R183 ;  /* 0x0000763278b77816 */ /* 0x000fc400000000b7 */
[----:B------:R-:W-:Y:S02]  /*12c0*/  PRMT R184, R92, 0x7632, R184 ;  /* 0x000076325cb87816 */ /* 0x000fe400000000b8 */
[----:B01234-:R-:W-:-:S07]  /*12d0*/  PRMT R185, R136, 0x7632, R185 ;  /* 0x0000763288b97816 */ /* 0x01ffce00000000b9 */
.L_x_7923:
        /* <DEDUP_REMOVED lines=15> */
[----:B------:R1:W5:Y:S04]  /*13d0*/  @P1 LDG.E.128 R68, desc[UR6][R42.64] ;  /* 0x000000062a441981 */ /* 0x000368000c1e1d00 */
        /* <DEDUP_REMOVED lines=21> */
.L_x_7433:
        /* <DEDUP_REMOVED lines=13> */
.L_x_7435:
[----:B------:R-:W-:Y:S05]  /*1600*/  BSYNC.RECONVERGENT B1 ;  /* 0x0000000000017941 */ /* 0x000fea0003800200 */
.L_x_7434:
[----:B------:R-:W-:Y:S01]  /*1610*/  IMAD.WIDE.U32 R44, R6, -0x326172a9, RZ ;  /* 0xcd9e8d57062c7825 */ /* 0x000fe200078e00ff */
[----:B------:R-:W-:Y:S02]  /*1620*/  LOP3.LUT R42, R187, R49, R157, 0x96, !PT ;  /* 0x00000031bb2a7212 */ /* 0x000fe400078e969d */
[----:B------:R-:W-:Y:S02]  /*1630*/  IADD3 R49, PT, PT, R156, -0x61c88647, RZ ;  /* 0x9e3779b99c317810 */ /* 0x000fe40007ffe0ff */
[----:B------:R-:W-:Y:S01]  /*1640*/  LOP3.LUT R46, R5, R45, R156, 0x96, !PT ;  /* 0x0000002d052e7212 */ /* 0x000fe200078e969c */
[----:B------:R-:W-:-:S04]  /*1650*/  IMAD.WIDE.U32 R42, R42, -0x326172a9, RZ ;  /* 0xcd9e8d572a2a7825 */ /* 0x000fc800078e00ff */
[----:B------:R-:W-:Y:S01]  /*1660*/  IMAD.WIDE.U32 R46, R46, -0x2daee0ad, RZ ;  /* 0xd2511f532e2e7825 */ /* 0x000fe200078e00ff */
[----:B------:R-:W-:-:S03]  /*1670*/  LOP3.LUT R49, R49, R44, R43, 0x96, !PT ;  /* 0x0000002c31317212 */ /* 0x000fc600078e962b */
[C---:B------:R-:W-:Y:S02]  /*1680*/  VIADD R45, R157.reuse, 0xbb67ae85 ;  /* 0xbb67ae859d2d7836 */ /* 0x040fe40000000000 */
[----:B------:R-:W-:-:S03]  /*1690*/  VIADD R43, R157, 0x76cf5d0a ;  /* 0x76cf5d0a9d2b7836 */ /* 0x000fc60000000000 */
[----:B------:R-:W-:Y:S01]  /*16a0*/  LOP3.LUT R44, R45, R48, R47, 0x96, !PT ;  /* 0x000000302d2c7212 */ /* 0x000fe200078e962f */
[----:B------:R-:W-:Y:S01]  /*16b0*/  IMAD.WIDE.U32 R48, R49, -0x2daee0ad, RZ ;  /* 0xd2511f5331307825 */ /* 0x000fe200078e00ff */
[----:B------:R-:W-:-:S03]  /*16c0*/  IADD3 R47, PT, PT, R156, 0x3c6ef372, RZ ;  /* 0x3c6ef3729c2f7810 */ /* 0x000fc60007ffe0ff */
[----:B------:R-:W-:Y:S01]  /*16d0*/  IMAD.WIDE.U32 R44, R44, -0x326172a9, RZ ;  /* 0xcd9e8d572c2c7825 */ /* 0x000fe200078e00ff */
[----:B------:R-:W-:-:S03]  /*16e0*/  LOP3.LUT R43, R43, R46, R49, 0x96, !PT ;  /* 0x0000002e2b2b7212 */ /* 0x000fc600078e9631 */
[----:B------:R-:W-:Y:S01]  /*16f0*/  VIADD R49, R156, 0xdaa66d2b ;  /* 0xdaa66d2b9c317836 */ /* 0x000fe20000000000 */
[----:B------:R-:W-:Y:S01]  /*1700*/  LOP3.LUT R46, R47, R42, R45, 0x96, !PT ;  /* 0x0000002a2f2e7212 */ /* 0x000fe200078e962d */
[----:B------:R-:W-:-:S04]  /*1710*/  IMAD.WIDE.U32 R42, R43, -0x326172a9, RZ ;  /* 0xcd9e8d572b2a7825 */ /* 0x000fc800078e00ff */
[----:B------:R-:W-:Y:S01]  /*1720*/  IMAD.WIDE.U32 R46, R46, -0x2daee0ad, RZ ;  /* 0xd2511f532e2e7825 */ /* 0x000fe200078e00ff */
[----:B------:R-:W-:Y:S02]  /*1730*/  LOP3.LUT R49, R49, R44, R43, 0x96, !PT ;  /* 0x0000002c31317212 */ /* 0x000fe400078e962b */
[C---:B------:R-:W-:Y:S01]  /*1740*/  IADD3 R43, PT, PT, R157.reuse, -0x126145ec, RZ ;  /* 0xed9eba149d2b7810 */ /* 0x040fe20007ffe0ff */
[----:B------:R-:W-:-:S05]  /*1750*/  VIADD R45, R157, 0x32370b8f ;  /* 0x32370b8f9d2d7836 */ /* 0x000fca0000000000 */
        /* <DEDUP_REMOVED lines=8> */
[----:B------:R-:W-:-:S03]  /*17e0*/  IADD3 R45, PT, PT, R157, -0x56f99767, RZ ;  /* 0xa90668999d2d7810 */ /* 0x000fc60007ffe0ff */
[----:B------:R-:W-:Y:S01]  /*17f0*/  IMAD.WIDE.U32 R46, R46, -0x2daee0ad, RZ ;  /* 0xd2511f532e2e7825 */ /* 0x000fe200078e00ff */
[----:B------:R-:W-:-:S03]  /*1800*/  LOP3.LUT R49, R49, R44, R43, 0x96, !PT ;  /* 0x0000002c31317212 */ /* 0x000fc600078e962b */
[----:B------:R-:W-:Y:S01]  /*1810*/  VIADD R43, R157, 0x646e171e ;  /* 0x646e171e9d2b7836 */ /* 0x000fe20000000000 */
[----:B------:R-:W-:Y:S01]  /*1820*/  LOP3.LUT R44, R45, R48, R47, 0x96, !PT ;  /* 0x000000302d2c7212 */ /* 0x000fe200078e962f */
[----:B------:R-:W-:-:S04]  /*1830*/  IMAD.WIDE.U32 R48, R49, -0x2daee0ad, RZ ;  /* 0xd2511f5331307825 */ /* 0x000fc800078e00ff */
[----:B------:R-:W-:Y:S01]  /*1840*/  IMAD.WIDE.U32 R44, R44, -0x326172a9, RZ ;  /* 0xcd9e8d572c2c7825 */ /* 0x000fe200078e00ff */
[----:B------:R-:W-:-:S03]  /*1850*/  LOP3.LUT R43, R43, R46, R49, 0x96, !PT ;  /* 0x0000002e2b2b7212 */ /* 0x000fc600078e9631 */
[----:B------:R-:W-:Y:S02]  /*1860*/  VIADD R47, R156, 0xb54cda56 ;  /* 0xb54cda569c2f7836 */ /* 0x000fe40000000000 */
        /* <DEDUP_REMOVED lines=8> */
[----:B------:R-:W-:Y:S01]  /*18f0*/  IMAD.WIDE.U32 R196, R196, -0x2daee0ad, RZ ;  /* 0xd2511f53c4c47825 */ /* 0x000fe200078e00ff */
[----:B------:R-:W-:-:S03]  /*1900*/  IADD3 R47, PT, PT, R156, -0xe443238, RZ ;  /* 0xf1bbcdc89c2f7810 */ /* 0x000fc60007ffe0ff */
[----:B------:R-:W-:Y:S01]  /*1910*/  IMAD.WIDE.U32 R44, R44, -0x326172a9, RZ ;  /* 0xcd9e8d572c2c7825 */ /* 0x000fe200078e00ff */
[----:B------:R-:W-:-:S04]  /*1920*/  LOP3.LUT R43, R43, R46, R197, 0x96, !PT ;  /* 0x0000002e2b2b7212 */ /* 0x000fc800078e96c5 */
[----:B------:R-:W-:Y:S01]  /*1930*/  LOP3.LUT R50, R47, R42, R45, 0x96, !PT ;  /* 0x0000002a2f327212 */ /* 0x000fe200078e962d */
[----:B------:R-:W-:-:S04]  /*1940*/  IMAD.WIDE.U32 R42, R43, -0x326172a9, RZ ;  /* 0xcd9e8d572b2a7825 */ /* 0x000fc800078e00ff */
[----:B------:R-:W-:Y:S01]  /*1950*/  VIADD R45, R156, 0x8ff34781 ;  /* 0x8ff347819c2d7836 */ /* 0x000fe20000000000 */
[----:B------:R-:W-:Y:S01]  /*1960*/  MOV R0, R42 ;  /* 0x0000002a00007202 */ /* 0x000fe20000000f00 */
[----:B------:R-:W-:-:S03]  /*1970*/  IMAD.WIDE.U32 R50, R50, -0x2daee0ad, RZ ;  /* 0xd2511f5332327825 */ /* 0x000fc600078e00ff */
[----:B------:R-:W-:Y:S01]  /*1980*/  LOP3.LUT R2, R45, R44, R43, 0x96, !PT ;  /* 0x0000002c2d027212 */ /* 0x000fe200078e962b */
[----:B------:R-:W-:Y:S02]  /*1990*/  VIADD R47, R157, 0x96a522ad ;  /* 0x96a522ad9d2f7836 */ /* 0x000fe40000000000 */
[----:B------:R-:W-:Y:S02]  /*19a0*/  IMAD.MOV.U32 R42, RZ, RZ, R198 ;  /* 0x000000ffff2a7224 */ /* 0x000fe400078e00c6 */
[----:B------:R-:W-:Y:S01]  /*19b0*/  IMAD.MOV.U32 R44, RZ, RZ, RZ ;  /* 0x000000ffff2c7224 */ /* 0x000fe200078e00ff */
[----:B------:R-:W-:-:S07]  /*19c0*/  LOP3.LUT R196, R47, R196, R51, 0x96, !PT ;  /* 0x000000c42fc47212 */ /* 0x000fce00078e9633 */
.L_x_7432:
[----:B------:R-:W-:Y:S05]  /*19d0*/  BSYNC.RECONVERGENT B0 ;  /* 0x0000000000007941 */ /* 0x000fea0003800200 */
.L_x_7431:
[----:B------:R-:W-:Y:S01]  /*19e0*/  ISETP.NE.AND P0, PT, R44, 0x1, PT ;  /* 0x000000012c00780c */ /* 0x000fe20003f05270 */
[----:B------:R-:W-:Y:S01]  /*19f0*/  BSSY.RECONVERGENT B0, `(.L_x_7436) ;  /* 0x000005e000007945 */ /* 0x000fe20003800200 */
[----:B------:R-:W-:Y:S01]  /*1a00*/  I2FP.F32.U32 R43, R42 ;  /* 0x0000002a002b7245 */ /* 0x000fe20000201000 */
[C---:B-----5:R-:W-:Y:S01]  /*1a10*/  IMAD.U32 R53, R36.reuse, 0x10000, RZ ;  /* 0x0001000024357824 */ /* 0x060fe200078e00ff */
[----:B------:R-:W-:Y:S01]  /*1a20*/  MOV R202, UR11 ;  /* 0x0000000b00ca7c02 */ /* 0x000fe20008000f00 */
[----:B------:R-:W-:Y:S01]  /*1a30*/  IMAD.MOV.U32 R42, RZ, RZ, 0x2 ;  /* 0x00000002ff2a7424 */ /* 0x000fe200078e00ff */
[----:B------:R-:W-:Y:S01]  /*1a40*/  PRMT R57, R36, 0x7632, R57 ;  /* 0x0000763224397816 */ /* 0x000fe20000000039 */
[----:B------:R-:W-:Y:S01]  /*1a50*/  FFMA.FTZ R43, R43, R204, 1.1641532182693481445e-10 ;  /* 0x2f0000002b2b7423 */ /* 0x000fe200000100cc */
[----:B------:R-:W-:-:S04]  /*1a60*/  MOV R36, R0 ;  /* 0x0000000000247202 */ /* 0x000fc80000000f00 */
[----:B------:R-:W-:-:S04]  /*1a70*/  FSETP.LE.FTZ.AND P2, PT, R43, R202, PT ;  /* 0x000000ca2b00720b */ /* 0x000fc80003f53000 */
        /* <DEDUP_REMOVED lines=10> */
.L_x_7438:
        /* <DEDUP_REMOVED lines=13> */
.L_x_7440:
[----:B------:R-:W-:Y:S05]  /*1bf0*/  BSYNC.RECONVERGENT B1 ;  /* 0x0000000000017941 */ /* 0x000fea0003800200 */
.L_x_7439:
[----:B------:R-:W-:Y:S01]  /*1c00*/  IMAD.WIDE.U32 R46, R6, -0x326172a9, RZ ;  /* 0xcd9e8d57062e7825 */ /* 0x000fe200078e00ff */
[----:B------:R-:W-:-:S03]  /*1c10*/  LOP3.LUT R42, R187, R55, R157, 0x96, !PT ;  /* 0x00000037bb2a7212 */ /* 0x000fc600078e969d */
[----:B------:R-:W-:Y:S01]  /*1c20*/  VIADD R51, R157, 0xbb67ae85 ;  /* 0xbb67ae859d337836 */ /* 0x000fe20000000000 */
[----:B------:R-:W-:Y:S01]  /*1c30*/  LOP3.LUT R44, R5, R47, R156, 0x96, !PT ;  /* 0x0000002f052c7212 */ /* 0x000fe200078e969c */
[----:B------:R-:W-:Y:S01]  /*1c40*/  IMAD.WIDE.U32 R42, R42, -0x326172a9, RZ ;  /* 0xcd9e8d572a2a7825 */ /* 0x000fe200078e00ff */
[----:B------:R-:W-:-:S03]  /*1c50*/  IADD3 R47, PT, PT, R156, -0x61c88647, RZ ;  /* 0x9e3779b99c2f7810 */ /* 0x000fc60007ffe0ff */
[----:B------:R-:W-:Y:S01]  /*1c60*/  IMAD.WIDE.U32 R44, R44, -0x2daee0ad, RZ ;  /* 0xd2511f532c2c7825 */ /* 0x000fe200078e00ff */
[----:B------:R-:W-:Y:S02]  /*1c70*/  LOP3.LUT R47, R47, R46, R43, 0x96, !PT ;  /* 0x0000002e2f2f7212 */ /* 0x000fe400078e962b */
[----:B------:R-:W-:Y:S01]  /*1c80*/  IADD3 R43, PT, PT, R156, 0x3c6ef372, RZ ;  /* 0x3c6ef3729c2b7810 */ /* 0x000fe20007ffe0ff */
[----:B------:R-:W-:Y:S01]  /*1c90*/  IMAD.MOV.U32 R36, RZ, RZ, R50 ;  /* 0x000000ffff247224 */ /* 0x000fe200078e0032 */
[----:B------:R-:W-:Y:S01]  /*1ca0*/  LOP3.LUT R46, R51, R54, R45, 0x96, !PT ;  /* 0x00000036332e7212 */ /* 0x000fe200078e962d */
[----:B------:R-:W-:-:S04]  /*1cb0*/  IMAD.WIDE.U32 R54, R47, -0x2daee0ad, RZ ;  /* 0xd2511f532f367825 */ /* 0x000fc800078e00ff */
[----:B------:R-:W-:Y:S02]  /*1cc0*/  VIADD R45, R157, 0x76cf5d0a ;  /* 0x76cf5d0a9d2d7836 */ /* 0x000fe40000000000 */
[----:B------:R-:W-:-:S03]  /*1cd0*/  IMAD.WIDE.U32 R46, R46, -0x326172a9, RZ ;  /* 0xcd9e8d572e2e7825 */ /* 0x000fc600078e00ff */
[----:B------:R-:W-:Y:S01]  /*1ce0*/  LOP3.LUT R45, R45, R44, R55, 0x96, !PT ;  /* 0x0000002c2d2d7212 */ /* 0x000fe200078e9637 */
[----:B------:R-:W-:Y:S01]  /*1cf0*/  VIADD R51, R157, 0x32370b8f ;  /* 0x32370b8f9d337836 */ /* 0x000fe20000000000 */
[----:B------:R-:W-:Y:S01]  /*1d00*/  LOP3.LUT R44, R43, R42, R47, 0x96, !PT ;  /* 0x0000002a2b2c7212 */ /* 0x000fe200078e962f */
[----:B------:R-:W-:Y:S02]  /*1d10*/  VIADD R47, R156, 0xdaa66d2b ;  /* 0xdaa66d2b9c2f7836 */ /* 0x000fe40000000000 */
[----:B------:R-:W-:-:S04]  /*1d20*/  IMAD.WIDE.U32 R42, R45, -0x326172a9, RZ ;  /* 0xcd9e8d572d2a7825 */ /* 0x000fc800078e00ff */
[----:B------:R-:W-:Y:S01]  /*1d30*/  IMAD.WIDE.U32 R44, R44, -0x2daee0ad, RZ ;  /* 0xd2511f532c2c7825 */ /* 0x000fe200078e00ff */
[----:B------:R-:W-:-:S03]  /*1d40*/  LOP3.LUT R47, R47, R46, R43, 0x96, !PT ;  /* 0x0000002e2f2f7212 */ /* 0x000fc600078e962b */
[----:B------:R-:W-:Y:S01]  /*1d50*/  VIADD R43, R156, 0x78dde6e4 ;  /* 0x78dde6e49c2b7836 */ /* 0x000fe20000000000 */
[----:B------:R-:W-:Y:S01]  /*1d60*/  LOP3.LUT R46, R51, R54, R45, 0x96, !PT ;  /* 0x00000036332e7212 */ /* 0x000fe200078e962d */
[----:B------:R-:W-:Y:S01]  /*1d70*/  IMAD.WIDE.U32 R54, R47, -0x2daee0ad, RZ ;  /* 0xd2511f532f367825 */ /* 0x000fe200078e00ff */
[C---:B------:R-:W-:Y:S02]  /*1d80*/  IADD3 R45, PT, PT, R157.reuse, -0x126145ec, RZ ;  /* 0xed9eba149d2d7810 */ /* 0x040fe40007ffe0ff */
[----:B------:R-:W-:Y:S01]  /*1d90*/  IADD3 R51, PT, PT, R157, -0x56f99767, RZ ;  /* 0xa90668999d337810 */ /* 0x000fe20007ffe0ff */
[----:B------:R-:W-:Y:S01]  /*1da0*/  IMAD.WIDE.U32 R46, R46, -0x326172a9, RZ ;  /* 0xcd9e8d572e2e7825 */ /* 0x000fe200078e00ff */
[----:B------:R-:W-:-:S04]  /*1db0*/  LOP3.LUT R45, R45, R44, R55, 0x96, !PT ;  /* 0x0000002c2d2d7212 */ /* 0x000fc800078e9637 */
        /* <DEDUP_REMOVED lines=14> */
[----:B------:R-:W-:-:S03]  /*1ea0*/  IADD3 R47, PT, PT, R156, 0x5384540f, RZ ;  /* 0x5384540f9c2f7810 */ /* 0x000fc60007ffe0ff */
[----:B------:R-:W-:Y:S01]  /*1eb0*/  IMAD.WIDE.U32 R44, R44, -0x2daee0ad, RZ ;  /* 0xd2511f532c2c7825 */ /* 0x000fe200078e00ff */
[----:B------:R-:W-:Y:S02]  /*1ec0*/  LOP3.LUT R47, R47, R46, R43, 0x96, !PT ;  /* 0x0000002e2f2f7212 */ /* 0x000fe400078e962b */
[----:B------:R-:W-:Y:S02]  /*1ed0*/  IADD3 R43, PT, PT, R156, -0xe443238, RZ ;  /* 0xf1bbcdc89c2b7810 */ /* 0x000fe40007ffe0ff */
[----:B------:R-:W-:Y:S01]  /*1ee0*/  LOP3.LUT R46, R51, R54, R45, 0x96, !PT ;  /* 0x00000036332e7212 */ /* 0x000fe200078e962d */
[----:B------:R-:W-:-:S04]  /*1ef0*/  IMAD.WIDE.U32 R196, R47, -0x2daee0ad, RZ ;  /* 0xd2511f532fc47825 */ /* 0x000fc800078e00ff */
[----:B------:R-:W-:-:S04]  /*1f00*/  IMAD.WIDE.U32 R46, R46, -0x326172a9, RZ ;  /* 0xcd9e8d572e2e7825 */ /* 0x000fc800078e00ff */
[----:B------:R-:W-:Y:S01]  /*1f10*/  VIADD R45, R157, 0xdb3d7428 ;  /* 0xdb3d74289d2d7836 */ /* 0x000fe20000000000 */
[----:B------:R-:W-:Y:S01]  /*1f20*/  LOP3.LUT R43, R43, R42, R47, 0x96, !PT ;  /* 0x0000002a2b2b7212 */ /* 0x000fe200078e962f */
[----:B------:R-:W-:Y:S02]  /*1f30*/  VIADD R47, R156, 0x8ff34781 ;  /* 0x8ff347819c2f7836 */ /* 0x000fe40000000000 */
[----:B------:R-:W-:Y:S01]  /*1f40*/  VIADD R51, R157, 0x96a522ad ;  /* 0x96a522ad9d337836 */ /* 0x000fe20000000000 */
[----:B------:R-:W-:Y:S01]  /*1f50*/  LOP3.LUT R45, R45, R44, R197, 0x96, !PT ;  /* 0x0000002c2d2d7212 */ /* 0x000fe200078e96c5 */
[----:B------:R-:W-:-:S04]  /*1f60*/  IMAD.WIDE.U32 R42, R43, -0x2daee0ad, RZ ;  /* 0xd2511f532b2a7825 */ /* 0x000fc800078e00ff */
[----:B------:R-:W-:Y:S01]  /*1f70*/  IMAD.WIDE.U32 R44, R45, -0x326172a9, RZ ;  /* 0xcd9e8d572d2c7825 */ /* 0x000fe200078e00ff */
[----:B------:R-:W-:-:S03]  /*1f80*/  LOP3.LUT R196, R51, R196, R43, 0x96, !PT ;  /* 0x000000c433c47212 */ /* 0x000fc600078e962b */
[----:B------:R-:W-:Y:S02]  /*1f90*/  IMAD.MOV.U32 R50, RZ, RZ, R42 ;  /* 0x000000ffff327224 */ /* 0x000fe400078e002a */
[----:B------:R-:W-:Y:S01]  /*1fa0*/  HFMA2 R42, -RZ, RZ, 0, 0 ;  /* 0x00000000ff2a7431 */ /* 0x000fe200000001ff */
[----:B------:R-:W-:Y:S02]  /*1fb0*/  LOP3.LUT R2, R47, R46, R45, 0x96, !PT ;  /* 0x0000002e2f027212 */ /* 0x000fe400078e962d */
[----:B------:R-:W-:-:S07]  /*1fc0*/  MOV R0, R44 ;  /* 0x0000002c00007202 */ /* 0x000fce0000000f00 */
.L_x_7437:
[----:B------:R-:W-:Y:S05]  /*1fd0*/  BSYNC.RECONVERGENT B0 ;  /* 0x0000000000007941 */ /* 0x000fea0003800200 */
.L_x_7436:
[----:B------:R-:W-:Y:S01]  /*1fe0*/  ISETP.NE.AND P0, PT, R42, 0x1, PT ;  /* 0x000000012a00780c */ /* 0x000fe20003f05270 */
[----:B------:R-:W-:Y:S01]  /*1ff0*/  BSSY.RECONVERGENT B0, `(.L_x_7441) ;  /* 0x000005c000007945 */ /* 0x000fe20003800200 */
[----:B------:R-:W-:Y:S01]  /*2000*/  I2FP.F32.U32 R43, R36 ;  /* 0x00000024002b7245 */ /* 0x000fe20000201000 */
[----:B------:R-:W-:Y:S01]  /*2010*/  IMAD.U32 R57, R57, 0x10000, RZ ;  /* 0x0001000039397824 */ /* 0x000fe200078e00ff */
[----:B------:R-:W-:Y:S01]  /*2020*/  MOV R36, R0 ;  /* 0x0000000000247202 */ /* 0x000fe20000000f00 */
[----:B------:R-:W-:Y:S02]  /*2030*/  IMAD.MOV.U32 R44, RZ, RZ, 0x2 ;  /* 0x00000002ff2c7424 */ /* 0x000fe400078e00ff */
[----:B------:R-:W-:-:S05]  /*2040*/  FFMA.FTZ R43, R43, R204, 1.1641532182693481445e-10 ;  /* 0x2f0000002b2b7423 */ /* 0x000fca00000100cc */
        /* <DEDUP_REMOVED lines=11> */
.L_x_7443:
        /* <DEDUP_REMOVED lines=13> */
.L_x_7445:
[----:B------:R-:W-:Y:S05]  /*21d0*/  BSYNC.RECONVERGENT B1 ;  /* 0x0000000000017941 */ /* 0x000fea0003800200 */
.L_x_7444:
        /* <DEDUP_REMOVED lines=56> */
[----:B------:R-:W-:-:S03]  /*2560*/  MOV R0, R44 ;  /* 0x0000002c00007202 */ /* 0x000fc60000000f00 */
[----:B------:R-:W-:Y:S01]  /*2570*/  HFMA2 R44, -RZ, RZ, 0, 0 ;  /* 0x00000000ff2c7431 */ /* 0x000fe200000001ff */
[----:B------:R-:W-:Y:S01]  /*2580*/  LOP3.LUT R2, R47, R46, R45, 0x96, !PT ;  /* 0x0000002e2f027212 */ /* 0x000fe200078e962d */
[----:B------:R-:W-:Y:S01]  /*2590*/  IMAD.MOV.U32 R50, RZ, RZ, R42 ;  /* 0x000000ffff327224 */ /* 0x000fe200078e002a */
[----:B------:R-:W-:-:S07]  /*25a0*/  LOP3.LUT R196, R51, R196, R43, 0x96, !PT ;  /* 0x000000c433c47212 */ /* 0x000fce00078e962b */
.L_x_7442:
[----:B------:R-:W-:Y:S05]  /*25b0*/  BSYNC.RECONVERGENT B0 ;  /* 0x0000000000007941 */ /* 0x000fea0003800200 */
.L_x_7441:
        /* <DEDUP_REMOVED lines=19> */
.L_x_7448:
        /* <DEDUP_REMOVED lines=13> */
.L_x_7450:
[----:B------:R-:W-:Y:S05]  /*27c0*/  BSYNC.RECONVERGENT B1 ;  /* 0x0000000000017941 */ /* 0x000fea0003800200 */
.L_x_7449:
        /* <DEDUP_REMOVED lines=8> */
[----:B------:R-:W-:Y:S02]  /*2850*/  IADD3 R37, PT, PT, R156, 0x3c6ef372, RZ ;  /* 0x3c6ef3729c257810 */ /* 0x000fe40007ffe0ff */
        /* <DEDUP_REMOVED lines=47> */
[----:B------:R-:W-:Y:S01]  /*2b50*/  IMAD.MOV.U32 R37, RZ, RZ, R50 ;  /* 0x000000ffff257224 */ /* 0x000fe200078e0032 */
[----:B------:R-:W-:Y:S01]  /*2b60*/  LOP3.LUT R2, R45, R44, R43, 0x96, !PT ;  /* 0x0000002c2d027212 */ /* 0x000fe200078e962b */
[----:B------:R-:W-:Y:S02]  /*2b70*/  IMAD.MOV.U32 R50, RZ, RZ, R36 ;  /* 0x000000ffff327224 */ /* 0x000fe400078e0024 */
[----:B------:R-:W-:Y:S01]  /*2b80*/  HFMA2 R36, -RZ, RZ, 0, 0 ;  /* 0x00000000ff247431 */ /* 0x000fe200000001ff */
[----:B------:R-:W-:-:S07]  /*2b90*/  MOV R0, R42 ;  /* 0x0000002a00007202 */ /* 0x000fce0000000f00 */
.L_x_7447:
[----:B------:R-:W-:Y:S05]  /*2ba0*/  BSYNC.RECONVERGENT B0 ;  /* 0x0000000000007941 */ /* 0x000fea0003800200 */
.L_x_7446:
[----:B------:R-:W-:Y:S01]  /*2bb0*/  ISETP.NE.AND P0, PT, R36, 0x1, PT ;  /* 0x000000012400780c */ /* 0x000fe20003f05270 */
[----:B------:R-:W-:Y:S01]  /*2bc0*/  BSSY.RECONVERGENT B0, `(.L_x_7451) ;  /* 0x000005b000007945 */ /* 0x000fe20003800200 */
[----:B------:R-:W-:Y:S01]  /*2bd0*/  I2FP.F32.U32 R37, R37 ;  /* 0x0000002500257245 */ /* 0x000fe20000201000 */
[----:B------:R-:W-:Y:S02]  /*2be0*/  IMAD.U32 R59, R59, 0x10000, RZ ;  /* 0x000100003b3b7824 */ /* 0x000fe400078e00ff */
[----:B------:R-:W-:Y:S02]  /*2bf0*/  IMAD.MOV.U32 R42, RZ, RZ, 0x2 ;  /* 0x00000002ff2a7424 */ /* 0x000fe400078e00ff */
[----:B------:R-:W-:-:S05]  /*2c00*/  FFMA.FTZ R37, R37, R204, 1.1641532182693481445e-10 ;  /* 0x2f00000025257423 */ /* 0x000fca00000100cc */
[----:B------:R-:W-:Y:S02]  /*2c10*/  FSETP.LE.FTZ.AND P2, PT, R37, R202, PT ;  /* 0x000000ca2500720b */ /* 0x000fe40003f53000 */
[----:B------:R-:W-:Y:S01]  /*2c20*/  MOV R37, R0 ;  /* 0x0000000000257202 */ /* 0x000fe20000000f00 */
        /* <DEDUP_REMOVED lines=9> */
.L_x_7453:
        /* <DEDUP_REMOVED lines=13> */
.L_x_7455:
[----:B------:R-:W-:Y:S05]  /*2d90*/  BSYNC.RECONVERGENT B1 ;  /* 0x0000000000017941 */ /* 0x000fea0003800200 */
.L_x_7454:
        /* <DEDUP_REMOVED lines=57> */
[----:B------:R-:W-:Y:S02]  /*3130*/  LOP3.LUT R2, R45, R44, R43, 0x96, !PT ;  /* 0x0000002c2d027212 */ /* 0x000fe400078e962b */
[----:B------:R-:W-:Y:S01]  /*3140*/  LOP3.LUT R196, R47, R196, R37, 0x96, !PT ;  /* 0x000000c42fc47212 */ /* 0x000fe200078e9625 */
[----:B------:R-:W-:Y:S02]  /*3150*/  IMAD.MOV.U32 R37, RZ, RZ, R50 ;  /* 0x000000ffff257224 */ /* 0x000fe400078e0032 */
[----:B------:R-:W-:-:S07]  /*3160*/  IMAD.MOV.U32 R50, RZ, RZ, R36 ;  /* 0x000000ffff327224 */ /* 0x000fce00078e0024 */
.L_x_7452:
[----:B------:R-:W-:Y:S05]  /*3170*/  BSYNC.RECONVERGENT B0 ;  /* 0x0000000000007941 */ /* 0x000fea0003800200 */
.L_x_7451:
[----:B------:R-:W-:Y:S01]  /*3180*/  ISETP.NE.AND P0, PT, R42, 0x1, PT ;  /* 0x000000012a00780c */ /* 0x000fe20003f05270 */
[----:B------:R-:W-:Y:S01]  /*3190*/  BSSY.RECONVERGENT B0, `(.L_x_7456) ;  /* 0x000005c000007945 */ /* 0x000fe20003800200 */
[----:B------:R-:W-:Y:S01]  /*31a0*/  I2FP.F32.U32 R37, R37 ;  /* 0x0000002500257245 */ /* 0x000fe20000201000 */
[C---:B------:R-:W-:Y:S01]  /*31b0*/  IMAD.U32 R61, R38.reuse, 0x10000, RZ ;  /* 0x00010000263d7824 */ /* 0x040fe200078e00ff */
[----:B------:R-:W-:Y:S01]  /*31c0*/  PRMT R63, R38, 0x7632, R63 ;  /* 0x00007632263f7816 */ /* 0x000fe2000000003f */
        /* <DEDUP_REMOVED lines=13> */
.L_x_7458:
        /* <DEDUP_REMOVED lines=13> */
.L_x_7460:
[----:B------:R-:W-:Y:S05]  /*3370*/  BSYNC.RECONVERGENT B1 ;  /* 0x0000000000017941 */ /* 0x000fea0003800200 */
.L_x_7459:
        /* <DEDUP_REMOVED lines=61> */
.L_x_7457:
[----:B------:R-:W-:Y:S05]  /*3750*/  BSYNC.RECONVERGENT B0 ;  /* 0x0000000000007941 */ /* 0x000fea0003800200 */
.L_x_7456:
        /* <DEDUP_REMOVED lines=17> */
.L_x_7463:
        /* <DEDUP_REMOVED lines=13> */
.L_x_7465:
[----:B------:R-:W-:Y:S05]  /*3940*/  BSYNC.RECONVERGENT B1 ;  /* 0x0000000000017941 */ /* 0x000fea0003800200 */
.L_x_7464:
        /* <DEDUP_REMOVED lines=61> */
.L_x_7462:
[----:B------:R-:W-:Y:S05]  /*3d20*/  BSYNC.RECONVERGENT B0 ;  /* 0x0000000000007941 */ /* 0x000fea0003800200 */
.L_x_7461:
        /* <DEDUP_REMOVED lines=18> */
.L_x_7468:
        /* <DEDUP_REMOVED lines=13> */
.L_x_7470:
[----:B------:R-:W-:Y:S05]  /*3f20*/  BSYNC.RECONVERGENT B1 ;  /* 0x0000000000017941 */ /* 0x000fea0003800200 */
.L_x_7469:
[----:B------:R-:W-:Y:S01]  /*3f30*/  IMAD.WIDE.U32 R42, R6, -0x326172a9, RZ ;  /* 0xcd9e8d57062a7825 */ /* 0x000fe200078e00ff */
[----:B------:R-:W-:-:S03]  /*3f40*/  LOP3.LUT R36, R187, R45, R157, 0x96, !PT ;  /* 0x0000002dbb247212 */ /* 0x000fc600078e969d */
[----:B------:R-:W-:Y:S02]  /*3f50*/  HFMA2 R52, -RZ, RZ, 0, 0 ;  /* 0x00000000ff347431 */ /* 0x000fe400000001ff */
        /* <DEDUP_REMOVED lines=53> */
[----:B------:R-:W-:Y:S02]  /*42b0*/  MOV R0, R38 ;  /* 0x0000002600007202 */ /* 0x000fe40000000f00 */
[----:B------:R-:W-:Y:S01]  /*42c0*/  LOP3.LUT R2, R43, R42, R39, 0x96, !PT ;  /* 0x0000002a2b027212 */ /* 0x000fe200078e9627 */
[----:B------:R-:W-:Y:S01]  /*42d0*/  IMAD.MOV.U32 R38, RZ, RZ, R50 ;  /* 0x000000ffff267224 */ /* 0x000fe200078e0032 */
[----:B------:R-:W-:Y:S01]  /*42e0*/  LOP3.LUT R196, R45, R196, R37, 0x96, !PT ;  /* 0x000000c42dc47212 */ /* 0x000fe200078e9625 */
[----:B------:R-:W-:-:S07]  /*42f0*/  IMAD.MOV.U32 R50, RZ, RZ, R36 ;  /* 0x000000ffff327224 */ /* 0x000fce00078e0024 */
.L_x_7467:
[----:B------:R-:W-:Y:S05]  /*4300*/  BSYNC.RECONVERGENT B0 ;  /* 0x0000000000007941 */ /* 0x000fea0003800200 */
.L_x_7466:
[----:B------:R-:W-:Y:S01]  /*4310*/  IMAD.U32 R200, RZ, RZ, UR12 ;  /* 0x0000000cffc87e24 */ /* 0x000fe2000f8e00ff */
[----:B------:R-:W-:Y:S01]  /*4320*/  P2R R36, PR, RZ, 0x2 ;  /* 0x00000002ff247803 */ /* 0x000fe20000000000 */
[----:B------:R-:W-:Y:S01]  /*4330*/  IMAD.U32 R39, R46, 0x10000, RZ ;  /* 0x000100002e277824 */ /* 0x000fe200078e00ff */
[----:B------:R-:W-:Y:S01]  /*4340*/  I2FP.F32.U32 R37, R38 ;  /* 0x0000002600257245 */ /* 0x000fe20000201000 */
[-C--:B------:R-:W-:Y:S01]  /*4350*/  FMUL.FTZ R55, R55, R200.reuse ;  /* 0x000000c837377220 */ /* 0x080fe20000410000 */
[----:B------:R-:W-:Y:S01]  /*4360*/  ISETP.NE.AND P1, PT, R51, RZ, PT ;  /* 0x000000ff3300720c */ /* 0x000fe20003f25270 */
[----:B------:R-:W-:Y:S01]  /*4370*/  FMUL.FTZ R53, R53, R200 ;  /* 0x000000c835357220 */ /* 0x000fe20000410000 */
[----:B------:R-:W-:Y:S01]  /*4380*/  ISETP.NE.AND P5, PT, R49, RZ, PT ;  /* 0x000000ff3100720c */ /* 0x000fe20003fa5270 */
[----:B------:R-:W-:Y:S01]  /*4390*/  FFMA.FTZ R37, R37, R204, 1.1641532182693481445e-10 ;  /* 0x2f00000025257423 */ /* 0x000fe200000100cc */
[----:B------:R-:W-:Y:S01]  /*43a0*/  FSEL R58, R55, RZ, P1 ;  /* 0x000000ff373a7208 */ /* 0x000fe20000800000 */
[-C--:B------:R-:W-:Y:S01]  /*43b0*/  FMUL.FTZ R63, R63, R200.reuse ;  /* 0x000000c83f3f7220 */ /* 0x080fe20000410000 */
[----:B------:R-:W-:Y:S01]  /*43c0*/  ISETP.NE.AND P1, PT, R36, RZ, PT ;  /* 0x000000ff2400720c */ /* 0x000fe20003f25270 */
[-C--:B------:R-:W-:Y:S01]  /*43d0*/  FMUL.FTZ R47, R47, R200.reuse ;  /* 0x000000c82f2f7220 */ /* 0x080fe20000410000 */
[-C--:B------:R-:W-:Y:S01]  /*43e0*/  FMUL.FTZ R60, R61, R200.reuse ;  /* 0x000000c83d3c7220 */ /* 0x080fe20000410000 */
[-C--:B------:R-:W-:Y:S01]  /*43f0*/  FMUL.FTZ R59, R59, R200.reuse ;  /* 0x000000c83b3b7220 */ /* 0x080fe20000410000 */
[-C--:B------:R-:W-:Y:S01]  /*4400*/  FMUL.FTZ R57, R57, R200.reuse ;  /* 0x000000c839397220 */ /* 0x080fe20000410000 */
[----:B------:R-:W-:Y:S01]  /*4410*/  FMUL.FTZ R39, R39, R200 ;  /* 0x000000c827277220 */ /* 0x000fe20000410000 */
[----:B------:R-:W-:-:S02]  /*4420*/  FSEL R56, R53, RZ, P5 ;  /* 0x000000ff35387208 */ /* 0x000fc40002800000 */
[----:B------:R-:W-:Y:S02]  /*4430*/  ISETP.NE.AND P6, PT, R48, RZ, PT ;  /* 0x000000ff3000720c */ /* 0x000fe40003fc5270 */
        /* <DEDUP_REMOVED lines=13> */
[----:B------:R-:W-:Y:S01]  /*4510*/  PLOP3.LUT P5, PT, P5, PT, PT, 0x8, 0x80 ;  /* 0x000000000080781c */ /* 0x000fe20002fae170 */
[----:B------:R-:W-:-:S02]  /*4520*/  @P1 FADD.FTZ R57, R69, R57 ;  /* 0x0000003945391221 */ /* 0x000fc40000010000 */
[----:B------:R-:W-:Y:S01]  /*4530*/  @P1 FADD.FTZ R63, R67, R63 ;  /* 0x0000003f433f1221 */ /* 0x000fe20000010000 */
[----:B------:R-:W-:Y:S09]  /*4540*/  BRA `(.L_x_7471) ;  /* 0x0000006000647947 */ /* 0x000ff20003800000 */
.L_x_7430:
        /* <DEDUP_REMOVED lines=16> */
.L_x_7474:
        /* <DEDUP_REMOVED lines=13> */
.L_x_7476:
[----:B------:R-:W-:Y:S05]  /*4720*/  BSYNC.RECONVERGENT B1 ;  /* 0x0000000000017941 */ /* 0x000fea0003800200 */
.L_x_7475:
        /* <DEDUP_REMOVED lines=23> */
[----:B------:R-:W-:Y:S02]  /*48a0*/  VIADD R47, R157, 0xed9eba14 ;  /* 0xed9eba149d2f7836 */ /* 0x000fe40000000000 */
[----:B------:R-:W-:-:S03]  /*48b0*/  IMAD.WIDE.U32 R48, R49, -0x326172a9, RZ ;  /* 0xcd9e8d5731307825 */ /* 0x000fc600078e00ff */
[----:B------:R-:W-:Y:S02]  /*48c0*/  LOP3.LUT R47, R47, R46, R45, 0x96, !PT ;  /* 0x0000002e2f2f7212 */ /* 0x000fe400078e962d */
[----:B------:R-:W-:Y:S01]  /*48d0*/  LOP3.LUT R46, R43, R42, R49, 0x96, !PT ;  /* 0x0000002a2b2e7212 */ /* 0x000fe200078e9631 */
[----:B------:R-:W-:Y:S01]  /*48e0*/  VIADD R49, R157, 0xa9066899 ;  /* 0xa90668999d317836 */ /* 0x000fe20000000000 */
[----:B------:R-:W-:Y:S01]  /*48f0*/  IADD3 R45, PT, PT, R156, 0x1715609d, RZ ;  /* 0x1715609d9c2d7810 */ /* 0x000fe20007ffe0ff */
[----:B------:R-:W-:-:S04]  /*4900*/  IMAD.WIDE.U32 R42, R47, -0x326172a9, RZ ;  /* 0xcd9e8d572f2a7825 */ /* 0x000fc800078e00ff */
        /* <DEDUP_REMOVED lines=21> */
[----:B------:R-:W-:Y:S01]  /*4a60*/  IMAD.WIDE.U32 R42, R47, -0x326172a9, RZ ;  /* 0xcd9e8d572f2a7825 */ /* 0x000fe200078e00ff */
[----:B------:R-:W-:-:S03]  /*4a70*/  IADD3 R47, PT, PT, R157, -0x695add53, RZ ;  /* 0x96a522ad9d2f7810 */ /* 0x000fc60007ffe0ff */
[----:B------:R-:W-:Y:S02]  /*4a80*/  VIADD R45, R156, 0x8ff34781 ;  /* 0x8ff347819c2d7836 */ /* 0x000fe40000000000 */
[----:B------:R-:W-:-:S03]  /*4a90*/  IMAD.WIDE.U32 R50, R50, -0x2daee0ad, RZ ;  /* 0xd2511f5332327825 */ /* 0x000fc600078e00ff */
[----:B------:R-:W-:Y:S01]  /*4aa0*/  LOP3.LUT R2, R45, R44, R43, 0x96, !PT ;  /* 0x0000002c2d027212 */ /* 0x000fe200078e962b */
[----:B------:R-:W-:Y:S02]  /*4ab0*/  HFMA2 R44, -RZ, RZ, 0, 0 ;  /* 0x00000000ff2c7431 */ /* 0x000fe400000001ff */
[----:B------:R-:W-:Y:S01]  /*4ac0*/  IMAD.MOV.U32 R0, RZ, RZ, R42 ;  /* 0x000000ffff007224 */ /* 0x000fe200078e002a */
[----:B------:R-:W-:Y:S01]  /*4ad0*/  LOP3.LUT R196, R47, R196, R51, 0x96, !PT ;  /* 0x000000c42fc47212 */ /* 0x000fe200078e9633 */
[----:B------:R-:W-:-:S07]  /*4ae0*/  IMAD.MOV.U32 R42, RZ, RZ, R198 ;  /* 0x000000ffff2a7224 */ /* 0x000fce00078e00c6 */
.L_x_7473:
[----:B------:R-:W-:Y:S05]  /*4af0*/  BSYNC.RECONVERGENT B0 ;  /* 0x0000000000007941 */ /* 0x000fea0003800200 */
.L_x_7472:
[----:B------:R-:W-:Y:S01]  /*4b00*/  ISETP.NE.AND P0, PT, R44, 0x1, PT ;  /* 0x000000012c00780c */ /* 0x000fe20003f05270 */
[----:B------:R-:W-:Y:S01]  /*4b10*/  IMAD.U32 R202, RZ, RZ, UR11 ;  /* 0x0000000bffca7e24 */ /* 0x000fe2000f8e00ff */
[----:B------:R-:W-:Y:S01]  /*4b20*/  I2FP.F32.U32 R43, R42 ;  /* 0x0000002a002b7245 */ /* 0x000fe20000201000 */
[C---:B-----5:R-:W-:Y:S01]  /*4b30*/  IMAD.U32 R45, R36.reuse, 0x10000, RZ ;  /* 0x00010000242d7824 */ /* 0x060fe200078e00ff */
[----:B------:R-:W-:Y:S01]  /*4b40*/  MOV R200, UR12 ;  /* 0x0000000c00c87c02 */ /* 0x000fe20008000f00 */
[----:B------:R-:W-:Y:S01]  /*4b50*/  BSSY.RECONVERGENT B0, `(.L_x_7477) ;  /* 0x000005c000007945 */ /* 0x000fe20003800200 */
[----:B------:R-:W-:Y:S01]  /*4b60*/  PRMT R36, R36, 0x7632, R36 ;  /* 0x0000763224247816 */ /* 0x000fe20000000024 */
[----:B------:R-:W-:Y:S01]  /*4b70*/  FFMA.FTZ R43, R43, R204, 1.1641532182693481445e-10 ;  /* 0x2f0000002b2b7423 */ /* 0x000fe200000100cc */
[----:B------:R-:W-:Y:S02]  /*4b80*/  IMAD.MOV.U32 R42, RZ, RZ, 0x2 ;  /* 0x00000002ff2a7424 */ /* 0x000fe400078e00ff */
[----:B------:R-:W-:-:S02]  /*4b90*/  FMUL.FTZ R56, R200, R45 ;  /* 0x0000002dc8387220 */ /* 0x000fc40000410000 */
[----:B------:R-:W-:Y:S01]  /*4ba0*/  FSETP.LE.FTZ.AND P3, PT, R43, R202, PT ;  /* 0x000000ca2b00720b */ /* 0x000fe20003f73000 */
[----:B------:R-:W-:-:S03]  /*4bb0*/  IMAD.MOV.U32 R43, RZ, RZ, R0 ;  /* 0x000000ffff2b7224 */ /* 0x000fc600078e0000 */
        /* <DEDUP_REMOVED lines=10> */
.L_x_7479:
        /* <DEDUP_REMOVED lines=13> */
.L_x_7481:
[----:B------:R-:W-:Y:S05]  /*4d30*/  BSYNC.RECONVERGENT B1 ;  /* 0x0000000000017941 */ /* 0x000fea0003800200 */
.L_x_7480:
[----:B------:R-:W-:Y:S01]  /*4d40*/  IMAD.WIDE.U32 R52, R6, -0x326172a9, RZ ;  /* 0xcd9e8d5706347825 */ /* 0x000fe200078e00ff */
[----:B------:R-:W-:Y:S02]  /*4d50*/  LOP3.LUT R42, R187, R47, R157, 0x96, !PT ;  /* 0x0000002fbb2a7212 */ /* 0x000fe400078e969d */
[----:B------:R-:W-:Y:S01]  /*4d60*/  IADD3 R51, PT, PT, R157, -0x4498517b, RZ ;  /* 0xbb67ae859d337810 */ /* 0x000fe20007ffe0ff */
[----:B------:R-:W-:Y:S01]  /*4d70*/  VIADD R47, R156, 0x9e3779b9 ;  /* 0x9e3779b99c2f7836 */ /* 0x000fe20000000000 */
[----:B------:R-:W-:Y:S01]  /*4d80*/  LOP3.LUT R44, R5, R53, R156, 0x96, !PT ;  /* 0x00000035052c7212 */ /* 0x000fe200078e969c */
[----:B------:R-:W-:-:S04]  /*4d90*/  IMAD.WIDE.U32 R42, R42, -0x326172a9, RZ ;  /* 0xcd9e8d572a2a7825 */ /* 0x000fc800078e00ff */
[----:B------:R-:W-:Y:S01]  /*4da0*/  IMAD.WIDE.U32 R44, R44, -0x2daee0ad, RZ ;  /* 0xd2511f532c2c7825 */ /* 0x000fe200078e00ff */
[----:B------:R-:W-:-:S03]  /*4db0*/  LOP3.LUT R47, R47, R52, R43, 0x96, !PT ;  /* 0x000000342f2f7212 */ /* 0x000fc600078e962b */
[----:B------:R-:W-:Y:S01]  /*4dc0*/  VIADD R43, R156, 0x3c6ef372 ;  /* 0x3c6ef3729c2b7836 */ /* 0x000fe20000000000 */
[----:B------:R-:W-:Y:S01]  /*4dd0*/  LOP3.LUT R51, R51, R46, R45, 0x96, !PT ;  /* 0x0000002e33337212 */ /* 0x000fe200078e962d */
[----:B------:R-:W-:-:S04]  /*4de0*/  IMAD.WIDE.U32 R46, R47, -0x2daee0ad, RZ ;  /* 0xd2511f532f2e7825 */ /* 0x000fc800078e00ff */
[----:B------:R-:W-:Y:S02]  /*4df0*/  VIADD R45, R157, 0x76cf5d0a ;  /* 0x76cf5d0a9d2d7836 */ /* 0x000fe40000000000 */
[----:B------:R-:W-:-:S03]  /*4e00*/  IMAD.WIDE.U32 R52, R51, -0x326172a9, RZ ;  /* 0xcd9e8d5733347825 */ /* 0x000fc600078e00ff */
[----:B------:R-:W-:Y:S01]  /*4e10*/  LOP3.LUT R45, R45, R44, R47, 0x96, !PT ;  /* 0x0000002c2d2d7212 */ /* 0x000fe200078e962f */
[----:B------:R-:W-:Y:S01]  /*4e20*/  VIADD R51, R157, 0x32370b8f ;  /* 0x32370b8f9d337836 */ /* 0x000fe20000000000 */
[----:B------:R-:W-:Y:S02]  /*4e30*/  LOP3.LUT R44, R43, R42, R53, 0x96, !PT ;  /* 0x0000002a2b2c7212 */ /* 0x000fe400078e9635 */
[----:B------:R-:W-:Y:S01]  /*4e40*/  IADD3 R47, PT, PT, R156, -0x255992d5, RZ ;  /* 0xdaa66d2b9c2f7810 */ /* 0x000fe20007ffe0ff */
[----:B------:R-:W-:-:S04]  /*4e50*/  IMAD.WIDE.U32 R42, R45, -0x326172a9, RZ ;  /* 0xcd9e8d572d2a7825 */ /* 0x000fc800078e00ff */
        /* <DEDUP_REMOVED lines=20> */
[----:B------:R-:W-:Y:S01]  /*4fa0*/  IADD3 R51, PT, PT, R157, 0x1fd5c5a3, RZ ;  /* 0x1fd5c5a39d337810 */ /* 0x000fe20007ffe0ff */
        /* <DEDUP_REMOVED lines=8> */
[----:B------:R-:W-:-:S04]  /*5030*/  IMAD.WIDE.U32 R46, R46, -0x326172a9, RZ ;  /* 0xcd9e8d572e2e7825 */ /* 0x000fc800078e00ff */
[----:B------:R-:W-:Y:S01]  /*5040*/  VIADD R45, R157, 0xdb3d7428 ;  /* 0xdb3d74289d2d7836 */ /* 0x000fe20000000000 */
[----:B------:R-:W-:Y:S01]  /*5050*/  LOP3.LUT R43, R43, R42, R47, 0x96, !PT ;  /* 0x0000002a2b2b7212 */ /* 0x000fe200078e962f */
[----:B------:R-:W-:Y:S01]  /*5060*/  VIADD R51, R157, 0x96a522ad ;  /* 0x96a522ad9d337836 */ /* 0x000fe20000000000 */
[----:B------:R-:W-:Y:S02]  /*5070*/  IADD3 R47, PT, PT, R156, -0x700cb87f, RZ ;  /* 0x8ff347819c2f7810 */ /* 0x000fe40007ffe0ff */
[----:B------:R-:W-:Y:S01]  /*5080*/  LOP3.LUT R45, R45, R44, R197, 0x96, !PT ;  /* 0x0000002c2d2d7212 */ /* 0x000fe200078e96c5 */
[----:B------:R-:W-:-:S04]  /*5090*/  IMAD.WIDE.U32 R42, R43, -0x2daee0ad, RZ ;  /* 0xd2511f532b2a7825 */ /* 0x000fc800078e00ff */
[----:B------:R-:W-:Y:S01]  /*50a0*/  IMAD.WIDE.U32 R44, R45, -0x326172a9, RZ ;  /* 0xcd9e8d572d2c7825 */ /* 0x000fe200078e00ff */
[----:B------:R-:W-:Y:S02]  /*50b0*/  LOP3.LUT R196, R51, R196, R43, 0x96, !PT ;  /* 0x000000c433c47212 */ /* 0x000fe400078e962b */
[----:B------:R-:W-:Y:S01]  /*50c0*/  MOV R43, R50 ;  /* 0x00000032002b7202 */ /* 0x000fe20000000f00 */
[----:B------:R-:W-:Y:S01]  /*50d0*/  IMAD.MOV.U32 R50, RZ, RZ, R42 ;  /* 0x000000ffff327224 */ /* 0x000fe200078e002a */
[----:B------:R-:W-:Y:S01]  /*50e0*/  LOP3.LUT R2, R47, R46, R45, 0x96, !PT ;  /* 0x0000002e2f027212 */ /* 0x000fe200078e962d */
[----:B------:R-:W-:Y:S02]  /*50f0*/  IMAD.MOV.U32 R0, RZ, RZ, R44 ;  /* 0x000000ffff007224 */ /* 0x000fe400078e002c */
[----:B------:R-:W-:-:S07]  /*5100*/  IMAD.MOV.U32 R42, RZ, RZ, RZ ;  /* 0x000000ffff2a7224 */ /* 0x000fce00078e00ff */
.L_x_7478:
[----:B------:R-:W-:Y:S05]  /*5110*/  BSYNC.RECONVERGENT B0 ;  /* 0x0000000000007941 */ /* 0x000fea0003800200 */
.L_x_7477:
[----:B------:R-:W-:Y:S01]  /*5120*/  I2FP.F32.U32 R43, R43 ;  /* 0x0000002b002b7245 */ /* 0x000fe20000201000 */
[----:B------:R-:W-:Y:S01]  /*5130*/  BSSY.RECONVERGENT B0, `(.L_x_7482) ;  /* 0x0000061000007945 */ /* 0x000fe20003800200 */
[----:B------:R-:W-:Y:S02]  /*5140*/  SHF.L.U32 R45, R72, 0x10, RZ ;  /* 0x00000010482d7819 */ /* 0x000fe400000006ff */
[----:B------:R-:W-:Y:S01]  /*5150*/  ISETP.NE.AND P2, PT, R42, 0x1, PT ;  /* 0x000000012a00780c */ /* 0x000fe20003f45270 */
[----:B------:R-:W-:Y:S01]  /*5160*/  FFMA.FTZ R43, R43, R204, 1.1641532182693481445e-10 ;  /* 0x2f0000002b2b7423 */ /* 0x000fe200000100cc */
[----:B------:R-:W-:Y:S01]  /*5170*/  FSEL R56, R56, RZ, P3 ;  /* 0x000000ff38387208 */ /* 0x000fe20001800000 */
[----:B------:R-:W-:-:S03]  /*5180*/  FMUL.FTZ R45, R45, R200 ;  /* 0x000000c82d2d7220 */ /* 0x000fc60000410000 */
[----:B------:R-:W-:Y:S01]  /*5190*/  FSETP.GTU.FTZ.AND P0, PT, R43, R202, PT ;  /* 0x000000ca2b00720b */ /* 0x000fe20003f1c000 */
[----:B------:R-:W-:-:S03]  /*51a0*/  IMAD.MOV.U32 R43, RZ, RZ, R0 ;  /* 0x000000ffff2b7224 */ /* 0x000fc600078e0000 */
[----:B------:R-:W-:Y:S02]  /*51b0*/  FSEL R45, R45, RZ, !P0 ;  /* 0x000000ff2d2d7208 */ /* 0x000fe40004000000 */
[----:B------:R-:W-:-:S03]  /*51c0*/  SEL R186, RZ, 0x1, P0 ;  /* 0x00000001ffba7807 */ /* 0x000fc60000000000 */
[----:B------:R-:W-:Y:S01]  /*51d0*/  FADD.FTZ R56, R45, R56 ;  /* 0x000000382d387221 */ /* 0x000fe20000010000 */
[----:B------:R-:W-:-:S03]  /*51e0*/  IMAD.MOV.U32 R45, RZ, RZ, 0x2 ;  /* 0x00000002ff2d7424 */ /* 0x000fc600078e00ff */
        /* <DEDUP_REMOVED lines=10> */
.L_x_7484:
        /* <DEDUP_REMOVED lines=13> */
.L_x_7486:
[----:B------:R-:W-:Y:S05]  /*5360*/  BSYNC.RECONVERGENT B1 ;  /* 0x0000000000017941 */ /* 0x000fea0003800200 */
.L_x_7485:
        /* <DEDUP_REMOVED lines=35> */
[C---:B------:R-:W-:Y:S02]  /*55a0*/  IADD3 R45, PT, PT, R157.reuse, 0x646e171e, RZ ;  /* 0x646e171e9d2d7810 */ /* 0x040fe40007ffe0ff */
[----:B------:R-:W-:Y:S01]  /*55b0*/  IADD3 R51, PT, PT, R157, 0x1fd5c5a3, RZ ;  /* 0x1fd5c5a39d337810 */ /* 0x000fe20007ffe0ff */
        /* <DEDUP_REMOVED lines=18> */
[----:B------:R-:W-:-:S03]  /*56e0*/  LOP3.LUT R2, R47, R46, R45, 0x96, !PT ;  /* 0x0000002e2f027212 */ /* 0x000fc600078e962d */
[----:B------:R-:W-:Y:S01]  /*56f0*/  IMAD.MOV.U32 R0, RZ, RZ, R44 ;  /* 0x000000ffff007224 */ /* 0x000fe200078e002c */
[----:B------:R-:W-:Y:S01]  /*5700*/  LOP3.LUT R196, R51, R196, R43, 0x96, !PT ;  /* 0x000000c433c47212 */ /* 0x000fe200078e962b */
[----:B------:R-:W-:Y:S01]  /*5710*/  IMAD.MOV.U32 R45, RZ, RZ, RZ ;  /* 0x000000ffff2d7224 */ /* 0x000fe200078e00ff */
[----:B------:R-:W-:Y:S01]  /*5720*/  MOV R43, R50 ;  /* 0x00000032002b7202 */ /* 0x000fe20000000f00 */
[----:B------:R-:W-:-:S07]  /*5730*/  IMAD.MOV.U32 R50, RZ, RZ, R42 ;  /* 0x000000ffff327224 */ /* 0x000fce00078e002a */
.L_x_7483:
[----:B------:R-:W-:Y:S05]  /*5740*/  BSYNC.RECONVERGENT B0 ;  /* 0x0000000000007941 */ /* 0x000fea0003800200 */
.L_x_7482:
[----:B------:R-:W-:Y:S01]  /*5750*/  I2FP.F32.U32 R43, R43 ;  /* 0x0000002b002b7245 */ /* 0x000fe20000201000 */
[----:B------:R-:W-:Y:S01]  /*5760*/  BSSY.RECONVERGENT B0, `(.L_x_7487) ;  /* 0x000005d000007945 */ /* 0x000fe20003800200 */
[----:B------:R-:W-:Y:S01]  /*5770*/  ISETP.NE.AND P0, PT, R45, 0x1, PT ;  /* 0x000000012d00780c */ /* 0x000fe20003f05270 */
[----:B------:R-:W-:Y:S02]  /*5780*/  IMAD.MOV.U32 R46, RZ, RZ, 0x2 ;  /* 0x00000002ff2e7424 */ /* 0x000fe400078e00ff */
[----:B------:R-:W-:Y:S01]  /*5790*/  FFMA.FTZ R43, R43, R204, 1.1641532182693481445e-10 ;  /* 0x2f0000002b2b7423 */ /* 0x000fe200000100cc */
[----:B------:R-:W-:-:S04]  /*57a0*/  IMAD.MOV.U32 R44, RZ, RZ, R0 ;  /* 0x000000ffff2c7224 */ /* 0x000fc800078e0000 */
[----:B------:R-:W-:Y:S02]  /*57b0*/  FSETP.LE.FTZ.AND P3, PT, R43, R202, PT ;  /* 0x000000ca2b00720b */ /* 0x000fe40003f73000 */
[----:B------:R-:W-:Y:S02]  /*57c0*/  SHF.L.U32 R43, R36, 0x10, RZ ;  /* 0x00000010242b7819 */ /* 0x000fe400000006ff */
[----:B------:R-:W-:-:S03]  /*57d0*/  P2R R48, PR, RZ, 0x8 ;  /* 0x00000008ff307803 */ /* 0x000fc60000000000 */
[----:B------:R-:W-:Y:S01]  /*57e0*/  FMUL.FTZ R36, R43, R200 ;  /* 0x000000c82b247220 */ /* 0x000fe20000410000 */
        /* <DEDUP_REMOVED lines=9> */
.L_x_7489:
        /* <DEDUP_REMOVED lines=13> */
.L_x_7491:
[----:B------:R-:W-:Y:S05]  /*5950*/  BSYNC.RECONVERGENT B1 ;  /* 0x0000000000017941 */ /* 0x000fea0003800200 */
.L_x_7490:
        /* <DEDUP_REMOVED lines=57> */
[----:B------:R-:W-:Y:S01]  /*5cf0*/  MOV R44, R50 ;  /* 0x00000032002c7202 */ /* 0x000fe20000000f00 */
[----:B------:R-:W-:Y:S01]  /*5d00*/  IMAD.MOV.U32 R50, RZ, RZ, R42 ;  /* 0x000000ffff327224 */ /* 0x000fe200078e002a */
[----:B------:R-:W-:Y:S01]  /*5d10*/  LOP3.LUT R196, R51, R196, R43, 0x96, !PT ;  /* 0x000000c433c47212 */ /* 0x000fe200078e962b */
[----:B------:R-:W-:-:S07]  /*5d20*/  IMAD.MOV.U32 R46, RZ, RZ, RZ ;  /* 0x000000ffff2e7224 */ /* 0x000fce00078e00ff */
.L_x_7488:
[----:B------:R-:W-:Y:S05]  /*5d30*/  BSYNC.RECONVERGENT B0 ;  /* 0x0000000000007941 */ /* 0x000fea0003800200 */
.L_x_7487:
[----:B------:R-:W-:Y:S01]  /*5d40*/  I2FP.F32.U32 R43, R44 ;  /* 0x0000002c002b7245 */ /* 0x000fe20000201000 */
[----:B------:R-:W-:Y:S01]  /*5d50*/  BSSY.RECONVERGENT B0, `(.L_x_7492) ;  /* 0x0000062000007945 */ /* 0x000fe20003800200 */
[----:B------:R-:W-:Y:S02]  /*5d60*/  PRMT R42, R72, 0x7632, R42 ;  /* 0x00007632482a7816 */ /* 0x000fe4000000002a */
[----:B------:R-:W-:Y:S01]  /*5d70*/  ISETP.NE.AND P2, PT, R46, 0x1, PT ;  /* 0x000000012e00780c */ /* 0x000fe20003f45270 */
[----:B------:R-:W-:Y:S01]  /*5d80*/  FFMA.FTZ R43, R43, R204, 1.1641532182693481445e-10 ;  /* 0x2f0000002b2b7423 */ /* 0x000fe200000100cc */
[----:B------:R-:W-:Y:S01]  /*5d90*/  SHF.L.U32 R45, R42, 0x10, RZ ;  /* 0x000000102a2d7819 */ /* 0x000fe200000006ff */
[----:B------:R-:W-:Y:S01]  /*5da0*/  IMAD.MOV.U32 R42, RZ, RZ, 0x2 ;  /* 0x00000002ff2a7424 */ /* 0x000fe200078e00ff */
[----:B------:R-:W-:Y:S02]  /*5db0*/  FSEL R36, R36, RZ, P3 ;  /* 0x000000ff24247208 */ /* 0x000fe40001800000 */
[----:B------:R-:W-:Y:S01]  /*5dc0*/  FSETP.GTU.FTZ.AND P0, PT, R43, R202, PT ;  /* 0x000000ca2b00720b */ /* 0x000fe20003f1c000 */
[----:B------:R-:W-:-:S03]  /*5dd0*/  FMUL.FTZ R45, R45, R200 ;  /* 0x000000c82d2d7220 */ /* 0x000fc60000410000 */
[----:B------:R-:W-:Y:S02]  /*5de0*/  SEL R188, RZ, 0x1, P0 ;  /* 0x00000001ffbc7807 */ /* 0x000fe40000000000 */
[----:B------:R-:W-:-:S05]  /*5df0*/  FSEL R45, R45, RZ, !P0 ;  /* 0x000000ff2d2d7208 */ /* 0x000fca0004000000 */
        /* <DEDUP_REMOVED lines=12> */
.L_x_7494:
        /* <DEDUP_REMOVED lines=13> */
.L_x_7496:
[----:B------:R-:W-:Y:S05]  /*5f90*/  BSYNC.RECONVERGENT B1 ;  /* 0x0000000000017941 */ /* 0x000fea0003800200 */
.L_x_7495:
[----:B------:R-:W-:Y:S01]  /*5fa0*/  IMAD.WIDE.U32 R46, R6, -0x326172a9, RZ ;  /* 0xcd9e8d57062e7825 */ /* 0x000fe200078e00ff */
[----:B------:R-:W-:Y:S02]  /*5fb0*/  LOP3.LUT R42, R187, R53, R157, 0x96, !PT ;  /* 0x00000035bb2a7212 */ /* 0x000fe400078e969d */
[----:B------:R-:W-:Y:S02]  /*5fc0*/  IADD3 R51, PT, PT, R157, -0x4498517b, RZ ;  /* 0xbb67ae859d337810 */ /* 0x000fe40007ffe0ff */
[----:B------:R-:W-:Y:S01]  /*5fd0*/  LOP3.LUT R44, R5, R47, R156, 0x96, !PT ;  /* 0x0000002f052c7212 */ /* 0x000fe200078e969c */
[----:B------:R-:W-:Y:S01]  /*5fe0*/  IMAD.WIDE.U32 R42, R42, -0x326172a9, RZ ;  /* 0xcd9e8d572a2a7825 */ /* 0x000fe200078e00ff */
[----:B------:R-:W-:-:S03]  /*5ff0*/  MOV R36, R50 ;  /* 0x0000003200247202 */ /* 0x000fc60000000f00 */
        /* <DEDUP_REMOVED lines=53> */
[----:B------:R-:W-:Y:S02]  /*6350*/  IMAD.MOV.U32 R0, RZ, RZ, R44 ;  /* 0x000000ffff007224 */ /* 0x000fe400078e002c */
[----:B------:R-:W-:-:S07]  /*6360*/  IMAD.MOV.U32 R42, RZ, RZ, RZ ;  /* 0x000000ffff2a7224 */ /* 0x000fce00078e00ff */
.L_x_7493:
[----:B------:R-:W-:Y:S05]  /*6370*/  BSYNC.RECONVERGENT B0 ;  /* 0x0000000000007941 */ /* 0x000fea0003800200 */
.L_x_7492:
        /* <DEDUP_REMOVED lines=9> */
[----:B------:R-:W-:-:S04]  /*6410*/  FSETP.LE.FTZ.AND P3, PT, R43, R202, PT ;  /* 0x000000ca2b00720b */ /* 0x000fc80003f73000 */
        /* <DEDUP_REMOVED lines=10> */
.L_x_7499:
        /* <DEDUP_REMOVED lines=13> */
.L_x_7501:
[----:B------:R-:W-:Y:S05]  /*6590*/  BSYNC.RECONVERGENT B1 ;  /* 0x0000000000017941 */ /* 0x000fea0003800200 */
.L_x_7500:
        /* <DEDUP_REMOVED lines=57> */
[----:B------:R-:W-:Y:S02]  /*6930*/  LOP3.LUT R196, R47, R196, R37, 0x96, !PT ;  /* 0x000000c42fc47212 */ /* 0x000fe400078e9625 */
[----:B------:R-:W-:Y:S01]  /*6940*/  MOV R37, R50 ;  /* 0x0000003200257202 */ /* 0x000fe20000000f00 */
[----:B------:R-:W-:Y:S02]  /*6950*/  IMAD.MOV.U32 R50, RZ, RZ, R36 ;  /* 0x000000ffff327224 */ /* 0x000fe400078e0024 */
[----:B------:R-:W-:-:S07]  /*6960*/  IMAD.MOV.U32 R36, RZ, RZ, RZ ;  /* 0x000000ffff247224 */ /* 0x000fce00078e00ff */
.L_x_7498:
[----:B------:R-:W-:Y:S05]  /*6970*/  BSYNC.RECONVERGENT B0 ;  /* 0x0000000000007941 */ /* 0x000fea0003800200 */
.L_x_7497:
        /* <DEDUP_REMOVED lines=23> */
.L_x_7504:
        /* <DEDUP_REMOVED lines=13> */
.L_x_7506:
[----:B------:R-:W-:Y:S05]  /*6bc0*/  BSYNC.RECONVERGENT B1 ;  /* 0x0000000000017941 */ /* 0x000fea0003800200 */
.L_x_7505:
        /* <DEDUP_REMOVED lines=61> */
.L_x_7503:
[----:B------:R-:W-:Y:S05]  /*6fa0*/  BSYNC.RECONVERGENT B0 ;  /* 0x0000000000007941 */ /* 0x000fea0003800200 */
.L_x_7502:
[----:B------:R-:W-:Y:S01]  /*6fb0*/  I2FP.F32.U32 R37, R37 ;  /* 0x0000002500257245 */ /* 0x000fe20000201000 */
[----:B------:R-:W-:Y:S01]  /*6fc0*/  BSSY.RECONVERGENT B0, `(.L_x_7507) ;  /* 0x000005c000007945 */ /* 0x000fe20003800200 */
[----:B------:R-:W-:Y:S01]  /*6fd0*/  ISETP.NE.AND P0, PT, R43, 0x1, PT ;  /* 0x000000012b00780c */ /* 0x000fe20003f05270 */
[----:B------:R-:W-:Y:S02]  /*6fe0*/  IMAD.MOV.U32 R44, RZ, RZ, 0x2 ;  /* 0x00000002ff2c7424 */ /* 0x000fe400078e00ff */
[----:B------:R-:W-:Y:S01]  /*6ff0*/  FFMA.FTZ R37, R37, R204, 1.1641532182693481445e-10 ;  /* 0x2f00000025257423 */ /* 0x000fe200000100cc */
[----:B------:R-:W-:-:S04]  /*7000*/  IMAD.MOV.U32 R42, RZ, RZ, R0 ;  /* 0x000000ffff2a7224 */ /* 0x000fc800078e0000 */
[----:B------:R-:W-:Y:S02]  /*7010*/  FSETP.LE.FTZ.AND P2, PT, R37, R202, PT ;  /* 0x000000ca2500720b */ /* 0x000fe40003f53000 */
[----:B------:R-:W-:-:S05]  /*7020*/  SHF.L.U32 R37, R52, 0x10, RZ ;  /* 0x0000001034257819 */ /* 0x000fca00000006ff */
        /* <DEDUP_REMOVED lines=10> */
.L_x_7509:
        /* <DEDUP_REMOVED lines=13> */
.L_x_7511:
[----:B------:R-:W-:Y:S05]  /*71a0*/  BSYNC.RECONVERGENT B1 ;  /* 0x0000000000017941 */ /* 0x000fea0003800200 */
.L_x_7510:
        /* <DEDUP_REMOVED lines=61> */
.L_x_7508:
[----:B------:R-:W-:Y:S05]  /*7580*/  BSYNC.RECONVERGENT B0 ;  /* 0x0000000000007941 */ /* 0x000fea0003800200 */
.L_x_7507:
        /* <DEDUP_REMOVED lines=9> */
[----:B------:R-:W-:Y:S01]  /*7620*/  FMUL.FTZ R43, R43, R200 ;  /* 0x000000c82b2b7220 */ /* 0x000fe20000410000 */
[----:B------:R-:W-:-:S02]  /*7630*/  IMAD.MOV.U32 R37, RZ, RZ, R0 ;  /* 0x000000ffff257224 */ /* 0x000fc400078e0000 */
[----:B------:R-:W-:Y:S02]  /*7640*/  SEL R190, RZ, 0x1, P0 ;  /* 0x00000001ffbe7807 */ /* 0x000fe40000000000 */
[----:B------:R-:W-:-:S05]  /*7650*/  FSEL R43, R43, RZ, !P0 ;  /* 0x000000ff2b2b7208 */ /* 0x000fca0004000000 */
        /* <DEDUP_REMOVED lines=11> */
.L_x_7514:
        /* <DEDUP_REMOVED lines=13> */
.L_x_7516:
[----:B------:R-:W-:Y:S05]  /*77e0*/  BSYNC.RECONVERGENT B1 ;  /* 0x0000000000017941 */ /* 0x000fea0003800200 */
.L_x_7515:
        /* <DEDUP_REMOVED lines=61> */
.L_x_7513:
[----:B------:R-:W-:Y:S05]  /*7bc0*/  BSYNC.RECONVERGENT B0 ;  /* 0x0000000000007941 */ /* 0x000fea0003800200 */
.L_x_7512:
[----:B------:R-:W-:Y:S01]  /*7bd0*/  ISETP.NE.AND P0, PT, R36, 0x1, PT ;  /* 0x000000012400780c */ /* 0x000fe20003f05270 */
[----:B------:R-:W-:Y:S01]  /*7be0*/  BSSY.RECONVERGENT B0, `(.L_x_7517) ;  /* 0x000005d000007945 */ /* 0x000fe20003800200 */
[----:B------:R-:W-:Y:S01]  /*7bf0*/  I2FP.F32.U32 R37, R37 ;  /* 0x0000002500257245 */ /* 0x000fe20000201000 */
[----:B------:R-:W-:Y:S01]  /*7c00*/  IMAD.MOV.U32 R42, RZ, RZ, 0x2 ;  /* 0x00000002ff2a7424 */ /* 0x000fe200078e00ff */
[C---:B------:R-:W-:Y:S02]  /*7c10*/  SHF.L.U32 R43, R38.reuse, 0x10, RZ ;  /* 0x00000010262b7819 */ /* 0x040fe400000006ff */
[----:B------:R-:W-:Y:S01]  /*7c20*/  PRMT R38, R38, 0x7632, R38 ;  /* 0x0000763226267816 */ /* 0x000fe20000000026 */
[----:B------:R-:W-:Y:S02]  /*7c30*/  FFMA.FTZ R37, R37, R204, 1.1641532182693481445e-10 ;  /* 0x2f00000025257423 */ /* 0x000fe400000100cc */
[----:B------:R-:W-:-:S03]  /*7c40*/  FMUL.FTZ R52, R200, R43 ;  /* 0x0000002bc8347220 */ /* 0x000fc60000410000 */
[----:B------:R-:W-:Y:S01]  /*7c50*/  FSETP.LE.FTZ.AND P3, PT, R37, R202, PT ;  /* 0x000000ca2500720b */ /* 0x000fe20003f73000 */
[----:B------:R-:W-:Y:S01]  /*7c60*/  IMAD.MOV.U32 R37, RZ, RZ, R0 ;  /* 0x000000ffff257224 */ /* 0x000fe200078e0000 */
[----:B------:R-:W-:Y:S11]  /*7c70*/  @!P0 BRA `(.L_x_7518) ;  /* 0x00000004004c8947 */ /* 0x000ff60003800000 */
        /* <DEDUP_REMOVED lines=8> */
.L_x_7519:
        /* <DEDUP_REMOVED lines=13> */
.L_x_7521:
[----:B------:R-:W-:Y:S05]  /*7dd0*/  BSYNC.RECONVERGENT B1 ;  /* 0x0000000000017941 */ /* 0x000fea0003800200 */
.L_x_7520:
        /* <DEDUP_REMOVED lines=61> */
.L_x_7518:
[----:B------:R-:W-:Y:S05]  /*81b0*/  BSYNC.RECONVERGENT B0 ;  /* 0x0000000000007941 */ /* 0x000fea0003800200 */
.L_x_7517:
[----:B------:R-:W-:Y:S01]  /*81c0*/  I2FP.F32.U32 R37, R37 ;  /* 0x0000002500257245 */ /* 0x000fe20000201000 */
[----:B------:R-:W-:Y:S01]  /*81d0*/  BSSY.RECONVERGENT B0, `(.L_x_7522) ;  /* 0x0000061000007945 */ /* 0x000fe20003800200 */
[----:B------:R-:W-:Y:S01]  /*81e0*/  SHF.L.U32 R43, R74, 0x10, RZ ;  /* 0x000000104a2b7819 */ /* 0x000fe200000006ff */
[----:B------:R-:W-:Y:S01]  /*81f0*/  IMAD.MOV.U32 R36, RZ, RZ, 0x2 ;  /* 0x00000002ff247424 */ /* 0x000fe200078e00ff */
[----:B------:R-:W-:Y:S01]  /*8200*/  FSEL R52, R52, RZ, P3 ;  /* 0x000000ff34347208 */ /* 0x000fe20001800000 */
        /* <DEDUP_REMOVED lines=18> */
.L_x_7524:
        /* <DEDUP_REMOVED lines=13> */
.L_x_7526:
[----:B------:R-:W-:Y:S05]  /*8400*/  BSYNC.RECONVERGENT B1 ;  /* 0x0000000000017941 */ /* 0x000fea0003800200 */
.L_x_7525:
        /* <DEDUP_REMOVED lines=61> */
.L_x_7523:
[----:B------:R-:W-:Y:S05]  /*87e0*/  BSYNC.RECONVERGENT B0 ;  /* 0x0000000000007941 */ /* 0x000fea0003800200 */
.L_x_7522:
[----:B------:R-:W-:Y:S01]  /*87f0*/  ISETP.NE.AND P4, PT, R36, 0x1, PT ;  /* 0x000000012400780c */ /* 0x000fe20003f85270 */
[----:B------:R-:W-:Y:S01]  /*8800*/  BSSY.RECONVERGENT B0, `(.L_x_7527) ;  /* 0x000005c000007945 */ /* 0x000fe20003800200 */
[----:B------:R-:W-:Y:S01]  /*8810*/  I2FP.F32.U32 R37, R37 ;  /* 0x0000002500257245 */ /* 0x000fe20000201000 */
[----:B------:R-:W-:Y:S01]  /*8820*/  IMAD.MOV.U32 R42, RZ, RZ, 0x2 ;  /* 0x00000002ff2a7424 */ /* 0x000fe200078e00ff */
[----:B------:R-:W-:-:S03]  /*8830*/  SHF.L.U32 R43, R38, 0x10, RZ ;  /* 0x00000010262b7819 */ /* 0x000fc600000006ff */
        /* <DEDUP_REMOVED lines=13> */
.L_x_7529:
        /* <DEDUP_REMOVED lines=13> */
.L_x_7531:
[----:B------:R-:W-:Y:S05]  /*89e0*/  BSYNC.RECONVERGENT B1 ;  /* 0x0000000000017941 */ /* 0x000fea0003800200 */
.L_x_7530:
        /* <DEDUP_REMOVED lines=61> */
.L_x_7528:
[----:B------:R-:W-:Y:S05]  /*8dc0*/  BSYNC.RECONVERGENT B0 ;  /* 0x0000000000007941 */ /* 0x000fea0003800200 */
.L_x_7527:
[----:B------:R-:W-:Y:S01]  /*8dd0*/  I2FP.F32.U32 R37, R37 ;  /* 0x0000002500257245 */ /* 0x000fe20000201000 */
[----:B------:R-:W-:Y:S01]  /*8de0*/  BSSY.RECONVERGENT B0, `(.L_x_7532) ;  /* 0x0000062000007945 */ /* 0x000fe20003800200 */
[----:B------:R-:W-:Y:S02]  /*8df0*/  PRMT R36, R74, 0x7632, R36 ;  /* 0x000076324a247816 */ /* 0x000fe40000000024 */
[----:B------:R-:W-:Y:S01]  /*8e00*/  FSEL R38, R38, RZ, P0 ;  /* 0x000000ff26267208 */ /* 0x000fe20000000000 */
[----:B------:R-:W-:Y:S01]  /*8e10*/  FFMA.FTZ R37, R37, R204, 1.1641532182693481445e-10 ;  /* 0x2f00000025257423 */ /* 0x000fe200000100cc */
[----:B------:R-:W-:Y:S01]  /*8e20*/  SHF.L.U32 R43, R36, 0x10, RZ ;  /* 0x00000010242b7819 */ /* 0x000fe200000006ff */
[----:B------:R-:W-:-:S03]  /*8e30*/  IMAD.MOV.U32 R36, RZ, RZ, 0x2 ;  /* 0x00000002ff247424 */ /* 0x000fc600078e00ff */
[----:B------:R-:W-:Y:S01]  /*8e40*/  FSETP.GTU.FTZ.AND P4, PT, R37, R202, PT ;  /* 0x000000ca2500720b */ /* 0x000fe20003f9c000 */
[----:B------:R-:W-:Y:S01]  /*8e50*/  FMUL.FTZ R43, R43, R200 ;  /* 0x000000c82b2b7220 */ /* 0x000fe20000410000 */
[----:B------:R-:W-:Y:S02]  /*8e60*/  IMAD.MOV.U32 R37, RZ, RZ, R0 ;  /* 0x000000ffff257224 */ /* 0x000fe400078e0000 */
[----:B------:R-:W-:Y:S02]  /*8e70*/  SEL R192, RZ, 0x1, P4 ;  /* 0x00000001ffc07807 */ /* 0x000fe40002000000 */
[----:B------:R-:W-:Y:S02]  /*8e80*/  FSEL R43, R43, RZ, !P4 ;  /* 0x000000ff2b2b7208 */ /* 0x000fe40006000000 */
[----:B------:R-:W-:-:S03]  /*8e90*/  ISETP.NE.AND P4, PT, R42, 0x1, PT ;  /* 0x000000012a00780c */ /* 0x000fc60003f85270 */
[----:B------:R-:W-:-:S04]  /*8ea0*/  FADD.FTZ R61, R43, R38 ;  /* 0x000000262b3d7221 */ /* 0x000fc80000010000 */
[----:B------:R-:W-:-:S06]  /*8eb0*/  @P1 FADD.FTZ R61, R65, R61 ;  /* 0x0000003d413d1221 */ /* 0x000fcc0000010000 */
        /* <DEDUP_REMOVED lines=9> */
.L_x_7534:
        /* <DEDUP_REMOVED lines=13> */
.L_x_7536:
[----:B------:R-:W-:Y:S05]  /*9020*/  BSYNC.RECONVERGENT B1 ;  /* 0x0000000000017941 */ /* 0x000fea0003800200 */
.L_x_7535:
        /* <DEDUP_REMOVED lines=61> */
.L_x_7533:
[----:B------:R-:W-:Y:S05]  /*9400*/  BSYNC.RECONVERGENT B0 ;  /* 0x0000000000007941 */ /* 0x000fea0003800200 */
.L_x_7532:
        /* <DEDUP_REMOVED lines=19> */
.L_x_7539:
        /* <DEDUP_REMOVED lines=13> */
.L_x_7541:
[----:B------:R-:W-:Y:S05]  /*9610*/  BSYNC.RECONVERGENT B1 ;  /* 0x0000000000017941 */ /* 0x000fea0003800200 */
.L_x_7540:
        /* <DEDUP_REMOVED lines=61> */
.L_x_7538:
[----:B------:R-:W-:Y:S05]  /*99f0*/  BSYNC.RECONVERGENT B0 ;  /* 0x0000000000007941 */ /* 0x000fea0003800200 */
.L_x_7537:
        /* <DEDUP_REMOVED lines=23> */
.L_x_7544:
        /* <DEDUP_REMOVED lines=13> */
.L_x_7546:
[----:B------:R-:W-:Y:S05]  /*9c40*/  BSYNC.RECONVERGENT B1 ;  /* 0x0000000000017941 */ /* 0x000fea0003800200 */
.L_x_7545:
        /* <DEDUP_REMOVED lines=61> */
.L_x_7543:
[----:B------:R-:W-:Y:S05]  /*a020*/  BSYNC.RECONVERGENT B0 ;  /* 0x0000000000007941 */ /* 0x000fea0003800200 */
.L_x_7542:
        /* <DEDUP_REMOVED lines=18> */
.L_x_7549:
        /* <DEDUP_REMOVED lines=15> */
.L_x_7551:
[----:B------:R-:W-:Y:S05]  /*a240*/  BSYNC.RECONVERGENT B1 ;  /* 0x0000000000017941 */ /* 0x000fea0003800200 */
.L_x_7550:
[----:B------:R-:W-:Y:S01]  /*a250*/  IMAD.WIDE.U32 R42, R6, -0x326172a9, RZ ;  /* 0xcd9e8d57062a7825 */ /* 0x000fe200078e00ff */
[----:B------:R-:W-:Y:S02]  /*a260*/  LOP3.LUT R36, R187, R45, R157, 0x96, !PT ;  /* 0x0000002dbb247212 */ /* 0x000fe400078e969d */
[----:B------:R-:W-:Y:S01]  /*a270*/  IADD3 R45, PT, PT, R157, -0x4498517b, RZ ;  /* 0xbb67ae859d2d7810 */ /* 0x000fe20007ffe0ff */
[----:B------:R-:W-:Y:S01]  /*a280*/  IMAD.MOV.U32 R52, RZ, RZ, RZ ;  /* 0x000000ffff347224 */ /* 0x000fe200078e00ff */
        /* <DEDUP_REMOVED lines=56> */
[----:B------:R-:W-:-:S07]  /*a610*/  LOP3.LUT R196, R45, R196, R37, 0x96, !PT ;  /* 0x000000c42dc47212 */ /* 0x000fce00078e9625 */
.L_x_7548:
[----:B------:R-:W-:Y:S05]  /*a620*/  BSYNC.RECONVERGENT B0 ;  /* 0x0000000000007941 */ /* 0x000fea0003800200 */
.L_x_7547:
[----:B------:R-:W-:Y:S02]  /*a630*/  I2FP.F32.U32 R37, R38 ;  /* 0x0000002600257245 */ /* 0x000fe40000201000 */
[----:B------:R-:W-:Y:S02]  /*a640*/  PRMT R36, R75, 0x7632, R36 ;  /* 0x000076324b247816 */ /* 0x000fe40000000024 */
[----:B------:R-:W-:Y:S01]  /*a650*/  FSEL R46, R46, RZ, P5 ;  /* 0x000000ff2e2e7208 */ /* 0x000fe20002800000 */
[----:B------:R-:W-:Y:S01]  /*a660*/  FFMA.FTZ R37, R37, R204, 1.1641532182693481445e-10 ;  /* 0x2f00000025257423 */ /* 0x000fe200000100cc */
[----:B------:R-:W-:-:S04]  /*a670*/  SHF.L.U32 R39, R36, 0x10, RZ ;  /* 0x0000001024277819 */ /* 0x000fc800000006ff */
[----:B------:R-:W-:Y:S01]  /*a680*/  FSETP.GTU.FTZ.AND P6, PT, R37, R202, PT ;  /* 0x000000ca2500720b */ /* 0x000fe20003fdc000 */
[----:B------:R-:W-:-:S03]  /*a690*/  FMUL.FTZ R39, R39, R200 ;  /* 0x000000c827277220 */ /* 0x000fc60000410000 */
[----:B------:R-:W-:Y:S02]  /*a6a0*/  SEL R194, RZ, 0x1, P6 ;  /* 0x00000001ffc27807 */ /* 0x000fe40003000000 */
[----:B------:R-:W-:-:S05]  /*a6b0*/  FSEL R39, R39, RZ, !P6 ;  /* 0x000000ff27277208 */ /* 0x000fca0007000000 */
[----:B------:R-:W-:-:S04]  /*a6c0*/  FADD.FTZ R63, R39, R46 ;  /* 0x0000002e273f7221 */ /* 0x000fc80000010000 */
[----:B------:R-:W-:-:S07]  /*a6d0*/  @P1 FADD.FTZ R63, R67, R63 ;  /* 0x0000003f433f1221 */ /* 0x000fce0000010000 */
.L_x_7471:
[----:B------:R-:W0:Y:S01]  /*a6e0*/  LDC.64 R174, c[0x0][0x3a8] ;  /* 0x0000ea00ffae7b82 */ /* 0x000e220000000a00 */
[----:B------:R-:W-:Y:S01]  /*a6f0*/  SEL R44, RZ, 0x100, !P0 ;  /* 0x00000100ff2c7807 */ /* 0x000fe20004000000 */
[----:B------:R-:W-:Y:S01]  /*a700*/  VIADD R201, R199, 0x20 ;  /* 0x00000020c7c97836 */ /* 0x000fe20000000000 */
[----:B------:R-:W-:Y:S02]  /*a710*/  ISETP.NE.U32.AND P0, PT, R40, RZ, PT ;  /* 0x000000ff2800720c */ /* 0x000fe40003f05070 */
[----:B------:R-:W-:Y:S02]  /*a720*/  SEL R45, RZ, 0x1000000, !P5 ;  /* 0x01000000ff2d7807 */ /* 0x000fe40006800000 */
[----:B------:R-:W-:Y:S01]  /*a730*/  SEL R39, RZ, 0x10000, !P4 ;  /* 0x00010000ff277807 */ /* 0x000fe20006000000 */
[----:B------:R-:W1:Y:S01]  /*a740*/  LDC.64 R176, c[0x0][0x3b0] ;  /* 0x0000ec00ffb07b82 */ /* 0x000e620000000a00 */
[----:B------:R-:W-:Y:S02]  /*a750*/  ISETP.NE.AND P5, PT, R48, RZ, PT ;  /* 0x000000ff3000720c */ /* 0x000fe40003fa5270 */
[----:B------:R-:W-:-:S02]  /*a760*/  ISETP.NE.AND P4, PT, R51, RZ, PT ;  /* 0x000000ff3300720c */ /* 0x000fc40003f85270 */
[----:B------:R-:W-:Y:S02]  /*a770*/  ISETP.NE.AND.EX P0, PT, R41, RZ, PT, P0 ;  /* 0x000000ff2900720c */ /* 0x000fe40003f05300 */
[----:B------:R-:W-:Y:S01]  /*a780*/  SEL R38, RZ, 0x1000000, !P2 ;  /* 0x01000000ff267807 */ /* 0x000fe20005000000 */
[----:B------:R-:W2:Y:S01]  /*a790*/  @P1 LDC.64 R40, c[0x0][0x3a0] ;  /* 0x0000e800ff281b82 */ /* 0x000ea20000000a00 */
[----:B------:R-:W-:Y:S02]  /*a7a0*/  SEL R37, RZ, 0x10000, !P4 ;  /* 0x00010000ff257807 */ /* 0x000fe40006000000 */
[----:B------:R-:W-:Y:S02]  /*a7b0*/  SEL R36, RZ, 0x100, !P5 ;  /* 0x00000100ff247807 */ /* 0x000fe40006800000 */
[----:B------:R-:W-:Y:S02]  /*a7c0*/  ISETP.NE.AND P6, PT, R49, RZ, PT ;  /* 0x000000ff3100720c */ /* 0x000fe40003fc5270 */
[----:B------:R-:W-:Y:S01]  /*a7d0*/  LOP3.LUT R36, R36, R38, R37, 0xfe, !PT ;  /* 0x0000002624247212 */ /* 0x000fe200078efe25 */
[----:B0-----:R-:W-:Y:S01]  /*a7e0*/  IMAD.WIDE.U32 R46, R199, 0x20, R174 ;  /* 0x00000020c72e7825 */ /* 0x001fe200078e00ae */
[----:B------:R-:W-:Y:S01]  /*a7f0*/  LOP3.LUT R44, R44, R45, R39, 0xfe, !PT ;  /* 0x0000002d2c2c7212 */ /* 0x000fe200078efe27 */
[----:B------:R-:W0:Y:S01]  /*a800*/  @P0 LDC.64 R42, c[0x0][0x398] ;  /* 0x0000e600ff2a0b82 */ /* 0x000e220000000a00 */
[----:B------:R-:W-:-:S02]  /*a810*/  SEL R37, RZ, 0x1, !P3 ;  /* 0x00000001ff257807 */ /* 0x000fc40005800000 */
[----:B------:R-:W-:Y:S01]  /*a820*/  SEL R39, RZ, 0x1, !P6 ;  /* 0x00000001ff277807 */ /* 0x000fe20007000000 */
[----:B------:R3:W-:Y:S01]  /*a830*/  STG.E.128 desc[UR6][R46.64], R56 ;  /* 0x000000382e007986 */ /* 0x0007e2000c101d06 */
[----:B------:R-:W-:Y:S01]  /*a840*/  LOP3.LUT R37, R44, R37, RZ, 0xfc, !PT ;  /* 0x000000252c257212 */ /* 0x000fe200078efcff */
[----:B-1----:R-:W-:Y:S01]  /*a850*/  IMAD.WIDE.U32 R44, R199, 0x8, R176 ;  /* 0x00000008c72c7825 */ /* 0x002fe200078e00b0 */
[----:B------:R-:W-:Y:S01]  /*a860*/  LOP3.LUT R36, R36, R39, RZ, 0xfc, !PT ;  /* 0x0000002724247212 */ /* 0x000fe200078efcff */
[----:B------:R3:W-:Y:S02]  /*a870*/  STG.E.128 desc[UR6][R46.64+0x10], R60 ;  /* 0x0000103c2e007986 */ /* 0x0007e4000c101d06 */
[C---:B------:R-:W-:Y:S02]  /*a880*/  IMAD.WIDE.U32 R38, R201.reuse, 0x10, R140 ;  /* 0x00000010c9267825 */ /* 0x040fe400078e008c */
[----:B------:R3:W-:Y:S02]  /*a890*/  STG.E.64 desc[UR6][R44.64], R36 ;  /* 0x000000242c007986 */ /* 0x0007e4000c101b06 */
[----:B--2---:R-:W-:-:S04]  /*a8a0*/  @P1 IMAD.WIDE.U32 R40, R201, 0x20, R40 ;  /* 0x00000020c9281825 */ /* 0x004fc800078e0028 */
[----:B0-----:R-:W-:Y:S01]  /*a8b0*/  @P0 IMAD.WIDE.U32 R42, R201, 0x10, R42 ;  /* 0x00000010c92a0825 */ /* 0x001fe200078e002a */
[----:B---3--:R-:W-:Y:S06]  /*a8c0*/  @!P0 BRA `(.L_x_7552) ;  /* 0x0000000000508947 */ /* 0x008fec0003800000 */
[----:B------:R-:W-:Y:S01]  /*a8d0*/  IMAD.U32 R45, R193, 0x10000, RZ ;  /* 0x00010000c12d7824 */ /* 0x000fe200078e00ff */
        /* <DEDUP_REMOVED lines=19> */
.L_x_7552:
[----:B------:R1:W5:Y:S04]  /*aa10*/  @P0 LDG.E.128 R72, desc[UR6][R42.64] ;  /* 0x000000062a480981 */ /* 0x000368000c1e1d00 */
[----:B------:R1:W5:Y:S04]  /*aa20*/  @P1 LDG.E.128 R68, desc[UR6][R40.64] ;  /* 0x0000000628441981 */ /* 0x000368000c1e1d00 */
[----:B------:R1:W5:Y:S04]  /*aa30*/  @P1 LDG.E.128 R64, desc[UR6][R40.64+0x10] ;  /* 0x0000100628401981 */ /* 0x000368000c1e1d00 */
[----:B0-----:R-:W5:Y:S01]  /*aa40*/  LDG.E.128 R36, desc[UR6][R38.64] ;  /* 0x0000000626247981 */ /* 0x001f62000c1e1d00 */
[----:B------:R-:W-:Y:S05]  /*aa50*/  @!P0 BRA `(.L_x_7553) ;  /* 0x0000006000688947 */ /* 0x000fea0003800000 */
[----:B------:R-:W-:Y:S01]  /*aa60*/  ISETP.NE.AND P2, PT, R52, 0x1, PT ;  /* 0x000000013400780c */ /* 0x000fe20003f45270 */
[----:B------:R-:W-:Y:S01]  /*aa70*/  BSSY.RECONVERGENT B0, `(.L_x_7554) ;  /* 0x000005a000007945 */ /* 0x000fe20003800200 */
[----:B-1----:R-:W-:Y:S02]  /*aa80*/  HFMA2 R43, -RZ, RZ, 0, 1.1920928955078125e-07 ;  /* 0x00000002ff2b7431 */ /* 0x002fe400000001ff */
        /* <DEDUP_REMOVED lines=13> */
.L_x_7556:
        /* <DEDUP_REMOVED lines=13> */
.L_x_7558:
[----:B------:R-:W-:Y:S05]  /*ac30*/  BSYNC.RECONVERGENT B1 ;  /* 0x0000000000017941 */ /* 0x000fea0003800200 */
.L_x_7557:
        /* <DEDUP_REMOVED lines=10> */
[----:B------:R-:W-:Y:S01]  /*ace0*/  IADD3 R43, PT, PT, R157, 0x76cf5d0a, RZ ;  /* 0x76cf5d0a9d2b7810 */ /* 0x000fe20007ffe0ff */
        /* <DEDUP_REMOVED lines=45> */
[----:B------:R-:W-:Y:S01]  /*afc0*/  IMAD.MOV.U32 R198, RZ, RZ, R40 ;  /* 0x000000ffffc67224 */ /* 0x000fe200078e0028 */
[----:B------:R-:W-:Y:S01]  /*afd0*/  LOP3.LUT R196, R47, R196, R41, 0x96, !PT ;  /* 0x000000c42fc47212 */ /* 0x000fe200078e9629 */
[----:B------:R-:W-:Y:S01]  /*afe0*/  IMAD.MOV.U32 R0, RZ, RZ, R42 ;  /* 0x000000ffff007224 */ /* 0x000fe200078e002a */
[----:B------:R-:W-:Y:S01]  /*aff0*/  MOV R40, R50 ;  /* 0x0000003200287202 */ /* 0x000fe20000000f00 */
[----:B------:R-:W-:-:S07]  /*b000*/  IMAD.MOV.U32 R43, RZ, RZ, RZ ;  /* 0x000000ffff2b7224 */ /* 0x000fce00078e00ff */
.L_x_7555:
[----:B------:R-:W-:Y:S05]  /*b010*/  BSYNC.RECONVERGENT B0 ;  /* 0x0000000000007941 */ /* 0x000fea0003800200 */
.L_x_7554:
[----:B------:R-:W-:Y:S01]  /*b020*/  I2FP.F32.U32 R41, R40 ;  /* 0x0000002800297245 */ /* 0x000fe20000201000 */
[----:B------:R-:W-:Y:S01]  /*b030*/  BSSY.RECONVERGENT B0, `(.L_x_7559) ;  /* 0x000005e000007945 */ /* 0x000fe20003800200 */
[----:B------:R-:W-:Y:S01]  /*b040*/  ISETP.NE.AND P2, PT, R43, 0x1, PT ;  /* 0x000000012b00780c */ /* 0x000fe20003f45270 */
[----:B------:R-:W-:Y:S02]  /*b050*/  HFMA2 R40, -RZ, RZ, 0, 1.1920928955078125e-07 ;  /* 0x00000002ff287431 */ /* 0x000fe400000001ff */
[----:B------:R-:W-:Y:S02]  /*b060*/  IMAD.MOV.U32 R42, RZ, RZ, R0 ;  /* 0x000000ffff2a7224 */ /* 0x000fe400078e0000 */
[----:B------:R-:W-:-:S05]  /*b070*/  FFMA.FTZ R41, R41, R204, 1.1641532182693481445e-10 ;  /* 0x2f00000029297423 */ /* 0x000fca00000100cc */
[----:B------:R-:W-:Y:S01]  /*b080*/  FSETP.LE.FTZ.AND P4, PT, R41, R202, PT ;  /* 0x000000ca2900720b */ /* 0x000fe20003f93000 */
[C---:B-----5:R-:W-:Y:S01]  /*b090*/  IMAD.U32 R41, R36.reuse, 0x10000, RZ ;  /* 0x0001000024297824 */ /* 0x060fe200078e00ff */
[----:B------:R-:W-:Y:S02]  /*b0a0*/  PRMT R36, R36, 0x7632, R36 ;  /* 0x0000763224247816 */ /* 0x000fe40000000024 */
[----:B------:R-:W-:Y:S01]  /*b0b0*/  P2R R47, PR, RZ, 0x10 ;  /* 0x00000010ff2f7803 */ /* 0x000fe20000000000 */
[----:B------:R-:W-:Y:S01]  /*b0c0*/  FMUL.FTZ R46, R41, R200 ;  /* 0x000000c8292e7220 */ /* 0x000fe20000410000 */
[----:B------:R-:W-:Y:S07]  /*b0d0*/  @!P2 BRA `(.L_x_7560) ;  /* 0x00000004004ca947 */ /* 0x000fee0003800000 */
        /* <DEDUP_REMOVED lines=8> */
.L_x_7561:
        /* <DEDUP_REMOVED lines=13> */
.L_x_7563:
[----:B------:R-:W-:Y:S05]  /*b230*/  BSYNC.RECONVERGENT B1 ;  /* 0x0000000000017941 */ /* 0x000fea0003800200 */
.L_x_7562:
        /* <DEDUP_REMOVED lines=56> */
[----:B------:R-:W-:Y:S02]  /*b5c0*/  IMAD.MOV.U32 R0, RZ, RZ, R42 ;  /* 0x000000ffff007224 */ /* 0x000fe400078e002a */
[----:B------:R-:W-:Y:S01]  /*b5d0*/  IMAD.MOV.U32 R42, RZ, RZ, R198 ;  /* 0x000000ffff2a7224 */ /* 0x000fe200078e00c6 */
[----:B------:R-:W-:Y:S01]  /*b5e0*/  MOV R198, R40 ;  /* 0x0000002800c67202 */ /* 0x000fe20000000f00 */
[----:B------:R-:W-:Y:S01]  /*b5f0*/  IMAD.MOV.U32 R40, RZ, RZ, RZ ;  /* 0x000000ffff287224 */ /* 0x000fe200078e00ff */
[----:B------:R-:W-:-:S07]  /*b600*/  LOP3.LUT R2, R45, R44, R43, 0x96, !PT ;  /* 0x0000002c2d027212 */ /* 0x000fce00078e962b */
.L_x_7560:
[----:B------:R-:W-:Y:S05]  /*b610*/  BSYNC.RECONVERGENT B0 ;  /* 0x0000000000007941 */ /* 0x000fea0003800200 */
.L_x_7559:
        /* <DEDUP_REMOVED lines=23> */
.L_x_7566:
        /* <DEDUP_REMOVED lines=13> */
.L_x_7568:
[----:B------:R-:W-:Y:S05]  /*b860*/  BSYNC.RECONVERGENT B1 ;  /* 0x0000000000017941 */ /* 0x000fea0003800200 */
.L_x_7567:
        /* <DEDUP_REMOVED lines=56> */
[----:B------:R-:W-:Y:S01]  /*bbf0*/  IMAD.MOV.U32 R41, RZ, RZ, R198 ;  /* 0x000000ffff297224 */ /* 0x000fe200078e00c6 */
[----:B------:R-:W-:Y:S01]  /*bc00*/  MOV R198, R40 ;  /* 0x0000002800c67202 */ /* 0x000fe20000000f00 */
[----:B------:R-:W-:Y:S01]  /*bc10*/  IMAD.MOV.U32 R0, RZ, RZ, R42 ;  /* 0x000000ffff007224 */ /* 0x000fe200078e002a */
[----:B------:R-:W-:Y:S01]  /*bc20*/  LOP3.LUT R2, R45, R44, R43, 0x96, !PT ;  /* 0x0000002c2d027212 */ /* 0x000fe200078e962b */
[----:B------:R-:W-:-:S07]  /*bc30*/  IMAD.MOV.U32 R43, RZ, RZ, RZ ;  /* 0x000000ffff2b7224 */ /* 0x000fce00078e00ff */
.L_x_7565:
[----:B------:R-:W-:Y:S05]  /*bc40*/  BSYNC.RECONVERGENT B0 ;  /* 0x0000000000007941 */ /* 0x000fea0003800200 */
.L_x_7564:
[----:B------:R-:W-:Y:S01]  /*bc50*/  I2FP.F32.U32 R41, R41 ;  /* 0x0000002900297245 */ /* 0x000fe20000201000 */
[----:B------:R-:W-:Y:S01]  /*bc60*/  BSSY.RECONVERGENT B0, `(.L_x_7569) ;  /* 0x000005d000007945 */ /* 0x000fe20003800200 */
[----:B------:R-:W-:Y:S01]  /*bc70*/  ISETP.NE.AND P2, PT, R43, 0x1, PT ;  /* 0x000000012b00780c */ /* 0x000fe20003f45270 */
[----:B------:R-:W-:Y:S02]  /*bc80*/  HFMA2 R44, -RZ, RZ, 0, 1.1920928955078125e-07 ;  /* 0x00000002ff2c7431 */ /* 0x000fe400000001ff */
[----:B------:R-:W-:Y:S02]  /*bc90*/  IMAD.MOV.U32 R42, RZ, RZ, R0 ;  /* 0x000000ffff2a7224 */ /* 0x000fe400078e0000 */
[----:B------:R-:W-:-:S05]  /*bca0*/  FFMA.FTZ R41, R41, R204, 1.1641532182693481445e-10 ;  /* 0x2f00000029297423 */ /* 0x000fca00000100cc */
[----:B------:R-:W-:Y:S01]  /*bcb0*/  FSETP.LE.FTZ.AND P4, PT, R41, R202, PT ;  /* 0x000000ca2900720b */ /* 0x000fe20003f93000 */
[----:B------:R-:W-:-:S03]  /*bcc0*/  IMAD.U32 R41, R36, 0x10000, RZ ;  /* 0x0001000024297824 */ /* 0x000fc600078e00ff */
        /* <DEDUP_REMOVED lines=11> */
.L_x_7571:
        /* <DEDUP_REMOVED lines=13> */
.L_x_7573:
[----:B------:R-:W-:Y:S05]  /*be50*/  BSYNC.RECONVERGENT B1 ;  /* 0x0000000000017941 */ /* 0x000fea0003800200 */
.L_x_7572:
        /* <DEDUP_REMOVED lines=61> */
.L_x_7570:
[----:B------:R-:W-:Y:S05]  /*c230*/  BSYNC.RECONVERGENT B0 ;  /* 0x0000000000007941 */ /* 0x000fea0003800200 */
.L_x_7569:
[----:B------:R-:W-:Y:S01]  /*c240*/  I2FP.F32.U32 R41, R42 ;  /* 0x0000002a00297245 */ /* 0x000fe20000201000 */
[----:B------:R-:W-:Y:S01]  /*c250*/  BSSY.RECONVERGENT B0, `(.L_x_7574) ;  /* 0x0000062000007945 */ /* 0x000fe20003800200 */
[----:B------:R-:W-:Y:S02]  /*c260*/  PRMT R40, R72, 0x7632, R40 ;  /* 0x0000763248287816 */ /* 0x000fe40000000028 */
[----:B------:R-:W-:Y:S01]  /*c270*/  ISETP.NE.AND P3, PT, R44, 0x1, PT ;  /* 0x000000012c00780c */ /* 0x000fe20003f65270 */
[----:B------:R-:W-:Y:S01]  /*c280*/  FFMA.FTZ R41, R41, R204, 1.1641532182693481445e-10 ;  /* 0x2f00000029297423 */ /* 0x000fe200000100cc */
[----:B------:R-:W-:Y:S01]  /*c290*/  FSEL R36, R36, RZ, P4 ;  /* 0x000000ff24247208 */ /* 0x000fe20002000000 */
[----:B------:R-:W-:Y:S02]  /*c2a0*/  IMAD.U32 R43, R40, 0x10000, RZ ;  /* 0x00010000282b7824 */ /* 0x000fe400078e00ff */
[----:B------:R-:W-:Y:S01]  /*c2b0*/  HFMA2 R40, -RZ, RZ, 0, 1.1920928955078125e-07 ;  /* 0x00000002ff287431 */ /* 0x000fe200000001ff */
        /* <DEDUP_REMOVED lines=16> */
.L_x_7576:
        /* <DEDUP_REMOVED lines=13> */
.L_x_7578:
[----:B------:R-:W-:Y:S05]  /*c490*/  BSYNC.RECONVERGENT B1 ;  /* 0x0000000000017941 */ /* 0x000fea0003800200 */
.L_x_7577:
        /* <DEDUP_REMOVED lines=9> */
[----:B------:R-:W-:Y:S01]  /*c530*/  LOP3.LUT R44, R49, R48, R43, 0x96, !PT ;  /* 0x00000030312c7212 */ /* 0x000fe200078e962b */
[----:B------:R-:W-:Y:S01]  /*c540*/  IMAD.MOV.U32 R36, RZ, RZ, R198 ;  /* 0x000000ffff247224 */ /* 0x000fe200078e00c6 */
        /* <DEDUP_REMOVED lines=45> */
[----:B------:R-:W-:Y:S01]  /*c820*/  MOV R198, R40 ;  /* 0x0000002800c67202 */ /* 0x000fe20000000f00 */
[----:B------:R-:W-:Y:S01]  /*c830*/  IMAD.MOV.U32 R0, RZ, RZ, R42 ;  /* 0x000000ffff007224 */ /* 0x000fe200078e002a */
[----:B------:R-:W-:Y:S01]  /*c840*/  LOP3.LUT R196, R49, R196, R41, 0x96, !PT ;  /* 0x000000c431c47212 */ /* 0x000fe200078e9629 */
[----:B------:R-:W-:Y:S01]  /*c850*/  IMAD.MOV.U32 R40, RZ, RZ, RZ ;  /* 0x000000ffff287224 */ /* 0x000fe200078e00ff */
[----:B------:R-:W-:-:S07]  /*c860*/  LOP3.LUT R2, R45, R44, R43, 0x96, !PT ;  /* 0x0000002c2d027212 */ /* 0x000fce00078e962b */
.L_x_7575:
[----:B------:R-:W-:Y:S05]  /*c870*/  BSYNC.RECONVERGENT B0 ;  /* 0x0000000000007941 */ /* 0x000fea0003800200 */
.L_x_7574:
        /* <DEDUP_REMOVED lines=9> */
[----:B------:R-:W-:-:S04]  /*c910*/  FSETP.LE.FTZ.AND P4, PT, R41, R202, PT ;  /* 0x000000ca2900720b */ /* 0x000fc80003f93000 */
        /* <DEDUP_REMOVED lines=10> */
.L_x_7581:
        /* <DEDUP_REMOVED lines=13> */
.L_x_7583:
[----:B------:R-:W-:Y:S05]  /*ca90*/  BSYNC.RECONVERGENT B1 ;  /* 0x0000000000017941 */ /* 0x000fea0003800200 */
.L_x_7582:
        /* <DEDUP_REMOVED lines=61> */
.L_x_7580:
[----:B------:R-:W-:Y:S05]  /*ce70*/  BSYNC.RECONVERGENT B0 ;  /* 0x0000000000007941 */ /* 0x000fea0003800200 */
.L_x_7579:
        /* <DEDUP_REMOVED lines=9> */
[----:B------:R-:W-:Y:S01]  /*cf10*/  FSEL R54, R41, RZ, !P2 ;  /* 0x000000ff29367208 */ /* 0x000fe20005000000 */
[----:B------:R-:W-:Y:S01]  /*cf20*/  HFMA2 R41, -RZ, RZ, 0, 1.1920928955078125e-07 ;  /* 0x00000002ff297431 */ /* 0x000fe200000001ff */
[----:B------:R-:W-:-:S03]  /*cf30*/  SEL R189, RZ, 0x1, P2 ;  /* 0x00000001ffbd7807 */ /* 0x000fc60001000000 */
[----:B------:R-:W-:-:S04]  /*cf40*/  FADD.FTZ R54, R54, R49 ;  /* 0x0000003136367221 */ /* 0x000fc80000010000 */
        /* <DEDUP_REMOVED lines=10> */
.L_x_7586:
        /* <DEDUP_REMOVED lines=13> */
.L_x_7588:
[----:B------:R-:W-:Y:S05]  /*d0c0*/  BSYNC.RECONVERGENT B1 ;  /* 0x0000000000017941 */ /* 0x000fea0003800200 */
.L_x_7587:
        /* <DEDUP_REMOVED lines=61> */
.L_x_7585:
[----:B------:R-:W-:Y:S05]  /*d4a0*/  BSYNC.RECONVERGENT B0 ;  /* 0x0000000000007941 */ /* 0x000fea0003800200 */
.L_x_7584:
        /* <DEDUP_REMOVED lines=19> */
.L_x_7591:
        /* <DEDUP_REMOVED lines=13> */
.L_x_7593:
[----:B------:R-:W-:Y:S05]  /*d6b0*/  BSYNC.RECONVERGENT B1 ;  /* 0x0000000000017941 */ /* 0x000fea0003800200 */
.L_x_7592:
        /* <DEDUP_REMOVED lines=61> */
.L_x_7590:
[----:B------:R-:W-:Y:S05]  /*da90*/  BSYNC.RECONVERGENT B0 ;  /* 0x0000000000007941 */ /* 0x000fea0003800200 */
.L_x_7589:
[----:B------:R-:W-:Y:S01]  /*daa0*/  I2FP.F32.U32 R37, R40 ;  /* 0x0000002800257245 */ /* 0x000fe20000201000 */
[----:B------:R-:W-:Y:S01]  /*dab0*/  BSSY.RECONVERGENT B0, `(.L_x_7594) ;  /* 0x0000062000007945 */ /* 0x000fe20003800200 */
[----:B------:R-:W-:Y:S02]  /*dac0*/  PRMT R36, R73, 0x7632, R36 ;  /* 0x0000763249247816 */ /* 0x000fe40000000024 */
[----:B------:R-:W-:Y:S01]  /*dad0*/  FSEL R48, R48, RZ, P4 ;  /* 0x000000ff30307208 */ /* 0x000fe20002000000 */
[----:B------:R-:W-:Y:S02]  /*dae0*/  FFMA.FTZ R37, R37, R204, 1.1641532182693481445e-10 ;  /* 0x2f00000025257423 */ /* 0x000fe400000100cc */
[----:B------:R-:W-:Y:S02]  /*daf0*/  IMAD.U32 R41, R36, 0x10000, RZ ;  /* 0x0001000024297824 */ /* 0x000fe400078e00ff */
[----:B------:R-:W-:Y:S01]  /*db00*/  HFMA2 R36, -RZ, RZ, 0, 1.1920928955078125e-07 ;  /* 0x00000002ff247431 */ /* 0x000fe200000001ff */
[----:B------:R-:W-:Y:S01]  /*db10*/  FSETP.GTU.FTZ.AND P2, PT, R37, R202, PT ;  /* 0x000000ca2500720b */ /* 0x000fe20003f5c000 */
[----:B------:R-:W-:Y:S01]  /*db20*/  FMUL.FTZ R41, R41, R200 ;  /* 0x000000c829297220 */ /* 0x000fe20000410000 */
[----:B------:R-:W-:-:S02]  /*db30*/  IMAD.MOV.U32 R37, RZ, RZ, R0 ;  /* 0x000000ffff257224 */ /* 0x000fc400078e0000 */
        /* <DEDUP_REMOVED lines=14> */
.L_x_7596:
        /* <DEDUP_REMOVED lines=13> */
.L_x_7598:
[----:B------:R-:W-:Y:S05]  /*dcf0*/  BSYNC.RECONVERGENT B1 ;  /* 0x0000000000017941 */ /* 0x000fea0003800200 */
.L_x_7597:
        /* <DEDUP_REMOVED lines=61> */
.L_x_7595:
[----:B------:R-:W-:Y:S05]  /*e0d0*/  BSYNC.RECONVERGENT B0 ;  /* 0x0000000000007941 */ /* 0x000fea0003800200 */
.L_x_7594:
        /* <DEDUP_REMOVED lines=19> */
.L_x_7601:
        /* <DEDUP_REMOVED lines=13> */
.L_x_7603:
[----:B------:R-:W-:Y:S05]  /*e2e0*/  BSYNC.RECONVERGENT B1 ;  /* 0x0000000000017941 */ /* 0x000fea0003800200 */
.L_x_7602:
        /* <DEDUP_REMOVED lines=58> */
[----:B------:R-:W-:Y:S01]  /*e690*/  LOP3.LUT R2, R43, R42, R41, 0x96, !PT ;  /* 0x0000002a2b027212 */ /* 0x000fe200078e9629 */
[----:B------:R-:W-:Y:S01]  /*e6a0*/  IMAD.MOV.U32 R40, RZ, RZ, RZ ;  /* 0x000000ffff287224 */ /* 0x000fe200078e00ff */
[----:B------:R-:W-:-:S07]  /*e6b0*/  MOV R198, R36 ;  /* 0x0000002400c67202 */ /* 0x000fce0000000f00 */
.L_x_7600:
[----:B------:R-:W-:Y:S05]  /*e6c0*/  BSYNC.RECONVERGENT B0 ;  /* 0x0000000000007941 */ /* 0x000fea0003800200 */
.L_x_7599:
[----:B------:R-:W-:Y:S01]  /*e6d0*/  I2FP.F32.U32 R37, R37 ;  /* 0x0000002500257245 */ /* 0x000fe20000201000 */
[----:B------:R-:W-:Y:S01]  /*e6e0*/  IMAD.U32 R41, R74, 0x10000, RZ ;  /* 0x000100004a297824 */ /* 0x000fe200078e00ff */
[----:B------:R-:W-:Y:S03]  /*e6f0*/  BSSY.RECONVERGENT B0, `(.L_x_7604) ;  /* 0x0000060000007945 */ /* 0x000fe60003800200 */
        /* <DEDUP_REMOVED lines=8> */
[----:B------:R-:W-:-:S02]  /*e780*/  HFMA2 R36, -RZ, RZ, 0, 1.1920928955078125e-07 ;  /* 0x00000002ff247431 */ /* 0x000fc400000001ff */
[----:B------:R-:W-:Y:S02]  /*e790*/  IMAD.MOV.U32 R37, RZ, RZ, R0 ;  /* 0x000000ffff257224 */ /* 0x000fe400078e0000 */
[----:B------:R-:W-:-:S07]  /*e7a0*/  @P1 FADD.FTZ R48, R64, R48 ;  /* 0x0000003040301221 */ /* 0x000fce0000010000 */
        /* <DEDUP_REMOVED lines=9> */
.L_x_7606:
        /* <DEDUP_REMOVED lines=13> */
.L_x_7608:
[----:B------:R-:W-:Y:S05]  /*e910*/  BSYNC.RECONVERGENT B1 ;  /* 0x0000000000017941 */ /* 0x000fea0003800200 */
.L_x_7607:
        /* <DEDUP_REMOVED lines=61> */
.L_x_7605:
[----:B------:R-:W-:Y:S05]  /*ecf0*/  BSYNC.RECONVERGENT B0 ;  /* 0x0000000000007941 */ /* 0x000fea0003800200 */
.L_x_7604:
        /* <DEDUP_REMOVED lines=18> */
.L_x_7611:
        /* <DEDUP_REMOVED lines=13> */
.L_x_7613:
[----:B------:R-:W-:Y:S05]  /*eef0*/  BSYNC.RECONVERGENT B1 ;  /* 0x0000000000017941 */ /* 0x000fea0003800200 */
.L_x_7612:
        /* <DEDUP_REMOVED lines=61> */
.L_x_7610:
[----:B------:R-:W-:Y:S05]  /*f2d0*/  BSYNC.RECONVERGENT B0 ;  /* 0x0000000000007941 */ /* 0x000fea0003800200 */
.L_x_7609:
        /* <DEDUP_REMOVED lines=24> */
.L_x_7616:
        /* <DEDUP_REMOVED lines=13> */
.L_x_7618:
[----:B------:R-:W-:Y:S05]  /*f530*/  BSYNC.RECONVERGENT B1 ;  /* 0x0000000000017941 */ /* 0x000fea0003800200 */
.L_x_7617:
        /* <DEDUP_REMOVED lines=61> */
.L_x_7615:
[----:B------:R-:W-:Y:S05]  /*f910*/  BSYNC.RECONVERGENT B0 ;  /* 0x0000000000007941 */ /* 0x000fea0003800200 */
.L_x_7614:
        /* <DEDUP_REMOVED lines=19> */
.L_x_7621:
        /* <DEDUP_REMOVED lines=13> */
.L_x_7623:
[----:B------:R-:W-:Y:S05]  /*fb20*/  BSYNC.RECONVERGENT B1 ;  /* 0x0000000000017941 */ /* 0x000fea0003800200 */
.L_x_7622:
        /* <DEDUP_REMOVED lines=61> */
.L_x_7620:
[----:B------:R-:W-:Y:S05]  /*ff00*/  BSYNC.RECONVERGENT B0 ;  /* 0x0000000000007941 */ /* 0x000fea0003800200 */
.L_x_7619:
[----:B------:R-:W-:Y:S01]  /*ff10*/  I2FP.F32.U32 R37, R38 ;  /* 0x0000002600257245 */ /* 0x000fe20000201000 */
[----:B------:R-:W-:Y:S01]  /*ff20*/  IMAD.U32 R39, R75, 0x10000, RZ ;  /* 0x000100004b277824 */ /* 0x000fe200078e00ff */
[----:B------:R-:W-:Y:S01]  /*ff30*/  FSEL R45, R45, RZ, P4 ;  /* 0x000000ff2d2d7208 */ /* 0x000fe20002000000 */
        /* <DEDUP_REMOVED lines=20> */
.L_x_7626:
        /* <DEDUP_REMOVED lines=13> */
.L_x_7628:
[----:B------:R-:W-:Y:S05]  /*10150*/  BSYNC.RECONVERGENT B1 ;  /* 0x0000000000017941 */ /* 0x000fea0003800200 */
.L_x_7627:
        /* <DEDUP_REMOVED lines=61> */
.L_x_7625:
[----:B------:R-:W-:Y:S05]  /*10530*/  BSYNC.RECONVERGENT B0 ;  /* 0x0000000000007941 */ /* 0x000fea0003800200 */
.L_x_7624:
        /* <DEDUP_REMOVED lines=18> */
.L_x_7631:
        /* <DEDUP_REMOVED lines=15> */
.L_x_7633:
[----:B------:R-:W-:Y:S05]  /*10750*/  BSYNC.RECONVERGENT B1 ;  /* 0x0000000000017941 */ /* 0x000fea0003800200 */
.L_x_7632:
        /* <DEDUP_REMOVED lines=60> */
[----:B------:R-:W-:-:S07]  /*10b20*/  MOV R198, R36 ;  /* 0x0000002400c67202 */ /* 0x000fce0000000f00 */
.L_x_7630:
[----:B------:R-:W-:Y:S05]  /*10b30*/  BSYNC.RECONVERGENT B0 ;  /* 0x0000000000007941 */ /* 0x000fea0003800200 */
.L_x_7629:
[----:B------:R-:W-:Y:S02]  /*10b40*/  I2FP.F32.U32 R37, R38 ;  /* 0x0000002600257245 */ /* 0x000fe40000201000 */
[----:B------:R-:W-:Y:S02]  /*10b50*/  PRMT R36, R75, 0x7632, R36 ;  /* 0x000076324b247816 */ /* 0x000fe40000000024 */
[----:B------:R-:W-:Y:S01]  /*10b60*/  FSEL R44, R44, RZ, P5 ;  /* 0x000000ff2c2c7208 */ /* 0x000fe20002800000 */
[----:B------:R-:W-:Y:S02]  /*10b70*/  FFMA.FTZ R37, R37, R204, 1.1641532182693481445e-10 ;  /* 0x2f00000025257423 */ /* 0x000fe400000100cc */
[----:B------:R-:W-:-:S03]  /*10b80*/  IMAD.U32 R39, R36, 0x10000, RZ ;  /* 0x0001000024277824 */ /* 0x000fc600078e00ff */
[----:B------:R-:W-:Y:S01]  /*10b90*/  FSETP.GTU.FTZ.AND P6, PT, R37, R202, PT ;  /* 0x000000ca2500720b */ /* 0x000fe20003fdc000 */
[----:B------:R-:W-:-:S03]  /*10ba0*/  FMUL.FTZ R39, R39, R200 ;  /* 0x000000c827277220 */ /* 0x000fc60000410000 */
[----:B------:R-:W-:Y:S02]  /*10bb0*/  SEL R194, RZ, 0x1, P6 ;  /* 0x00000001ffc27807 */ /* 0x000fe40003000000 */
[----:B------:R-:W-:-:S05]  /*10bc0*/  FSEL R39, R39, RZ, !P6 ;  /* 0x000000ff27277208 */ /* 0x000fca0007000000 */
[----:B------:R-:W-:-:S04]  /*10bd0*/  FADD.FTZ R51, R39, R44 ;  /* 0x0000002c27337221 */ /* 0x000fc80000010000 */
[----:B------:R-:W-:Y:S01]  /*10be0*/  @P1 FADD.FTZ R51, R67, R51 ;  /* 0x0000003343331221 */ /* 0x000fe20000010000 */
[----:B------:R-:W-:Y:S06]  /*10bf0*/  BRA `(.L_x_7634) ;  /* 0x0000003000507947 */ /* 0x000fec0003800000 */
.L_x_7553:
        /* <DEDUP_REMOVED lines=16> */
.L_x_7637:
        /* <DEDUP_REMOVED lines=13> */
.L_x_7639:
[----:B------:R-:W-:Y:S05]  /*10dd0*/  BSYNC.RECONVERGENT B1 ;  /* 0x0000000000017941 */ /* 0x000fea0003800200 */
.L_x_7638:
        /* <DEDUP_REMOVED lines=61> */
.L_x_7636:
[----:B------:R-:W-:Y:S05]  /*111b0*/  BSYNC.RECONVERGENT B0 ;  /* 0x0000000000007941 */ /* 0x000fea0003800200 */
.L_x_7635:
[----:B------:R-:W-:Y:S01]  /*111c0*/  ISETP.NE.AND P2, PT, R42, 0x1, PT ;  /* 0x000000012a00780c */ /* 0x000fe20003f45270 */
[----:B------:R-:W-:Y:S01]  /*111d0*/  BSSY.RECONVERGENT B0, `(.L_x_7640) ;  /* 0x000005d000007945 */ /* 0x000fe20003800200 */
[----:B------:R-:W-:Y:S01]  /*111e0*/  I2FP.F32.U32 R41, R40 ;  /* 0x0000002800297245 */ /* 0x000fe20000201000 */
[----:B------:R-:W-:Y:S02]  /*111f0*/  HFMA2 R40, -RZ, RZ, 0, 1.1920928955078125e-07 ;  /* 0x00000002ff287431 */ /* 0x000fe400000001ff */
[C---:B-----5:R-:W-:Y:S01]  /*11200*/  IMAD.U32 R49, R36.reuse, 0x10000, RZ ;  /* 0x0001000024317824 */ /* 0x060fe200078e00ff */
[----:B------:R-:W-:Y:S01]  /*11210*/  PRMT R53, R36, 0x7632, R53 ;  /* 0x0000763224357816 */ /* 0x000fe20000000035 */
[----:B------:R-:W-:Y:S02]  /*11220*/  IMAD.MOV.U32 R36, RZ, RZ, R0 ;  /* 0x000000ffff247224 */ /* 0x000fe400078e0000 */
        /* <DEDUP_REMOVED lines=12> */
.L_x_7642:
        /* <DEDUP_REMOVED lines=13> */
.L_x_7644:
[----:B------:R-:W-:Y:S05]  /*113c0*/  BSYNC.RECONVERGENT B1 ;  /* 0x0000000000017941 */ /* 0x000fea0003800200 */
.L_x_7643:
        /* <DEDUP_REMOVED lines=61> */
.L_x_7641:
[----:B------:R-:W-:Y:S05]  /*117a0*/  BSYNC.RECONVERGENT B0 ;  /* 0x0000000000007941 */ /* 0x000fea0003800200 */
.L_x_7640:
[----:B------:R-:W-:Y:S01]  /*117b0*/  ISETP.NE.AND P2, PT, R40, 0x1, PT ;  /* 0x000000012800780c */ /* 0x000fe20003f45270 */
[----:B------:R-:W-:Y:S01]  /*117c0*/  BSSY.RECONVERGENT B0, `(.L_x_7645) ;  /* 0x000005c000007945 */ /* 0x000fe20003800200 */
[----:B------:R-:W-:Y:S01]  /*117d0*/  I2FP.F32.U32 R41, R36 ;  /* 0x0000002400297245 */ /* 0x000fe20000201000 */
[----:B------:R-:W-:Y:S02]  /*117e0*/  HFMA2 R42, -RZ, RZ, 0, 1.1920928955078125e-07 ;  /* 0x00000002ff2a7431 */ /* 0x000fe400000001ff */
[----:B------:R-:W-:Y:S02]  /*117f0*/  IMAD.U32 R53, R53, 0x10000, RZ ;  /* 0x0001000035357824 */ /* 0x000fe400078e00ff */
        /* <DEDUP_REMOVED lines=13> */
.L_x_7647:
        /* <DEDUP_REMOVED lines=13> */
.L_x_7649:
[----:B------:R-:W-:Y:S05]  /*119a0*/  BSYNC.RECONVERGENT B1 ;  /* 0x0000000000017941 */ /* 0x000fea0003800200 */
.L_x_7648:
        /* <DEDUP_REMOVED lines=59> */
[----:B------:R-:W-:Y:S01]  /*11d60*/  IMAD.MOV.U32 R42, RZ, RZ, RZ ;  /* 0x000000ffff2a7224 */ /* 0x000fe200078e00ff */
[----:B------:R-:W-:-:S07]  /*11d70*/  MOV R198, R40 ;  /* 0x0000002800c67202 */ /* 0x000fce0000000f00 */
.L_x_7646:
[----:B------:R-:W-:Y:S05]  /*11d80*/  BSYNC.RECONVERGENT B0 ;  /* 0x0000000000007941 */ /* 0x000fea0003800200 */
.L_x_7645:
[----:B------:R-:W-:Y:S01]  /*11d90*/  ISETP.NE.AND P2, PT, R42, 0x1, PT ;  /* 0x000000012a00780c */ /* 0x000fe20003f45270 */
[----:B------:R-:W-:Y:S01]  /*11da0*/  BSSY.RECONVERGENT B0, `(.L_x_7650) ;  /* 0x000005d000007945 */ /* 0x000fe20003800200 */
[----:B------:R-:W-:Y:S01]  /*11db0*/  I2FP.F32.U32 R41, R36 ;  /* 0x0000002400297245 */ /* 0x000fe20000201000 */
[----:B------:R-:W-:Y:S02]  /*11dc0*/  HFMA2 R36, -RZ, RZ, 0, 1.1920928955078125e-07 ;  /* 0x00000002ff247431 */ /* 0x000fe400000001ff */
[C---:B------:R-:W-:Y:S01]  /*11dd0*/  IMAD.U32 R51, R37.reuse, 0x10000, RZ ;  /* 0x0001000025337824 */ /* 0x040fe200078e00ff */
        /* <DEDUP_REMOVED lines=14> */
.L_x_7652:
        /* <DEDUP_REMOVED lines=13> */
.L_x_7654:
[----:B------:R-:W-:Y:S05]  /*11f90*/  BSYNC.RECONVERGENT B1 ;  /* 0x0000000000017941 */ /* 0x000fea0003800200 */
.L_x_7653:
        /* <DEDUP_REMOVED lines=61> */
.L_x_7651:
[----:B------:R-:W-:Y:S05]  /*12370*/  BSYNC.RECONVERGENT B0 ;  /* 0x0000000000007941 */ /* 0x000fea0003800200 */
.L_x_7650:
[----:B------:R-:W-:Y:S01]  /*12380*/  ISETP.NE.AND P2, PT, R36, 0x1, PT ;  /* 0x000000012400780c */ /* 0x000fe20003f45270 */
[----:B------:R-:W-:Y:S01]  /*12390*/  BSSY.RECONVERGENT B0, `(.L_x_7655) ;  /* 0x000005c000007945 */ /* 0x000fe20003800200 */
[----:B------:R-:W-:Y:S01]  /*123a0*/  I2FP.F32.U32 R37, R37 ;  /* 0x0000002500257245 */ /* 0x000fe20000201000 */
[----:B------:R-:W-:Y:S02]  /*123b0*/  HFMA2 R40, -RZ, RZ, 0, 1.1920928955078125e-07 ;  /* 0x00000002ff287431 */ /* 0x000fe400000001ff */
[----:B------:R-:W-:Y:S02]  /*123c0*/  IMAD.U32 R55, R55, 0x10000, RZ ;  /* 0x0001000037377824 */ /* 0x000fe400078e00ff */
[----:B------:R-:W-:-:S05]  /*123d0*/  FFMA.FTZ R37, R37, R204, 1.1641532182693481445e-10 ;  /* 0x2f00000025257423 */ /* 0x000fca00000100cc */
[----:B------:R-:W-:Y:S01]  /*123e0*/  FSETP.LE.FTZ.AND P3, PT, R37, R202, PT ;  /* 0x000000ca2500720b */ /* 0x000fe20003f73000 */
[----:B------:R-:W-:-:S03]  /*123f0*/  IMAD.MOV.U32 R37, RZ, RZ, R0 ;  /* 0x000000ffff257224 */ /* 0x000fc600078e0000 */
        /* <DEDUP_REMOVED lines=10> */
.L_x_7657:
        /* <DEDUP_REMOVED lines=13> */
.L_x_7659:
[----:B------:R-:W-:Y:S05]  /*12570*/  BSYNC.RECONVERGENT B1 ;  /* 0x0000000000017941 */ /* 0x000fea0003800200 */
.L_x_7658:
        /* <DEDUP_REMOVED lines=61> */
.L_x_7656:
[----:B------:R-:W-:Y:S05]  /*12950*/  BSYNC.RECONVERGENT B0 ;  /* 0x0000000000007941 */ /* 0x000fea0003800200 */
.L_x_7655:
[----:B------:R-:W-:Y:S01]  /*12960*/  ISETP.NE.AND P3, PT, R40, 0x1, PT ;  /* 0x000000012800780c */ /* 0x000fe20003f65270 */
[----:B------:R-:W-:Y:S01]  /*12970*/  BSSY.RECONVERGENT B0, `(.L_x_7660) ;  /* 0x000005c000007945 */ /* 0x000fe20003800200 */
[----:B------:R-:W-:Y:S01]  /*12980*/  I2FP.F32.U32 R37, R37 ;  /* 0x0000002500257245 */ /* 0x000fe20000201000 */
[----:B------:R-:W-:Y:S02]  /*12990*/  HFMA2 R36, -RZ, RZ, 0, 1.1920928955078125e-07 ;  /* 0x00000002ff247431 */ /* 0x000fe400000001ff */
[C---:B------:R-:W-:Y:S01]  /*129a0*/  IMAD.U32 R203, R38.reuse, 0x10000, RZ ;  /* 0x0001000026cb7824 */ /* 0x040fe200078e00ff */
[----:B------:R-:W-:Y:S01]  /*129b0*/  PRMT R205, R38, 0x7632, R205 ;  /* 0x0000763226cd7816 */ /* 0x000fe200000000cd */
        /* <DEDUP_REMOVED lines=12> */
.L_x_7662:
        /* <DEDUP_REMOVED lines=13> */
.L_x_7664:
[----:B------:R-:W-:Y:S05]  /*12b50*/  BSYNC.RECONVERGENT B1 ;  /* 0x0000000000017941 */ /* 0x000fea0003800200 */
.L_x_7663:
        /* <DEDUP_REMOVED lines=61> */
.L_x_7661:
[----:B------:R-:W-:Y:S05]  /*12f30*/  BSYNC.RECONVERGENT B0 ;  /* 0x0000000000007941 */ /* 0x000fea0003800200 */
.L_x_7660:
[----:B------:R-:W-:Y:S01]  /*12f40*/  ISETP.NE.AND P4, PT, R36, 0x1, PT ;  /* 0x000000012400780c */ /* 0x000fe20003f85270 */
[----:B------:R-:W-:Y:S01]  /*12f50*/  BSSY.RECONVERGENT B0, `(.L_x_7665) ;  /* 0x000005b000007945 */ /* 0x000fe20003800200 */
[----:B------:R-:W-:Y:S01]  /*12f60*/  I2FP.F32.U32 R37, R37 ;  /* 0x0000002500257245 */ /* 0x000fe20000201000 */
[----:B------:R-:W-:Y:S02]  /*12f70*/  HFMA2 R40, -RZ, RZ, 0, 1.1920928955078125e-07 ;  /* 0x00000002ff287431 */ /* 0x000fe400000001ff */
[----:B------:R-:W-:Y:S02]  /*12f80*/  IMAD.U32 R205, R205, 0x10000, RZ ;  /* 0x00010000cdcd7824 */ /* 0x000fe400078e00ff */
[----:B------:R-:W-:Y:S02]  /*12f90*/  IMAD.MOV.U32 R38, RZ, RZ, R0 ;  /* 0x000000ffff267224 */ /* 0x000fe400078e0000 */
        /* <DEDUP_REMOVED lines=11> */
.L_x_7667:
        /* <DEDUP_REMOVED lines=13> */
.L_x_7669:
[----:B------:R-:W-:Y:S05]  /*13120*/  BSYNC.RECONVERGENT B1 ;  /* 0x0000000000017941 */ /* 0x000fea0003800200 */
.L_x_7668:
        /* <DEDUP_REMOVED lines=61> */
.L_x_7666:
[----:B------:R-:W-:Y:S05]  /*13500*/  BSYNC.RECONVERGENT B0 ;  /* 0x0000000000007941 */ /* 0x000fea0003800200 */
.L_x_7665:
        /* <DEDUP_REMOVED lines=18> */
.L_x_7672:
        /* <DEDUP_REMOVED lines=13> */
.L_x_7674:
[----:B------:R-:W-:Y:S05]  /*13700*/  BSYNC.RECONVERGENT B1 ;  /* 0x0000000000017941 */ /* 0x000fea0003800200 */
.L_x_7673:
        /* <DEDUP_REMOVED lines=61> */
.L_x_7671:
[----:B------:R-:W-:Y:S05]  /*13ae0*/  BSYNC.RECONVERGENT B0 ;  /* 0x0000000000007941 */ /* 0x000fea0003800200 */
.L_x_7670:
[----:B------:R-:W-:Y:S01]  /*13af0*/  P2R R36, PR, RZ, 0x2 ;  /* 0x00000002ff247803 */ /* 0x000fe20000000000 */
[----:B------:R-:W-:Y:S01]  /*13b00*/  FMUL.FTZ R52, R49, R200 ;  /* 0x000000c831347220 */ /* 0x000fe20000410000 */
[----:B------:R-:W-:Y:S01]  /*13b10*/  I2FP.F32.U32 R37, R38 ;  /* 0x0000002600257245 */ /* 0x000fe20000201000 */
[----:B------:R-:W-:Y:S01]  /*13b20*/  FMUL.FTZ R51, R51, R200 ;  /* 0x000000c833337220 */ /* 0x000fe20000410000 */
[----:B------:R-:W-:Y:S01]  /*13b30*/  ISETP.NE.AND P1, PT, R47, RZ, PT ;  /* 0x000000ff2f00720c */ /* 0x000fe20003f25270 */
[----:B------:R-:W-:Y:S01]  /*13b40*/  IMAD.U32 R39, R44, 0x10000, RZ ;  /* 0x000100002c277824 */ /* 0x000fe200078e00ff */
[----:B------:R-:W-:Y:S01]  /*13b50*/  ISETP.NE.AND P5, PT, R142, RZ, PT ;  /* 0x000000ff8e00720c */ /* 0x000fe20003fa5270 */
[----:B------:R-:W-:Y:S01]  /*13b60*/  FFMA.FTZ R37, R37, R204, 1.1641532182693481445e-10 ;  /* 0x2f00000025257423 */ /* 0x000fe200000100cc */
[----:B------:R-:W-:Y:S01]  /*13b70*/  FSEL R52, R52, RZ, P1 ;  /* 0x000000ff34347208 */ /* 0x000fe20000800000 */
[-C--:B------:R-:W-:Y:S01]  /*13b80*/  FMUL.FTZ R45, R45, R200.reuse ;  /* 0x000000c82d2d7220 */ /* 0x080fe20000410000 */
[----:B------:R-:W-:Y:S01]  /*13b90*/  ISETP.NE.AND P1, PT, R36, RZ, PT ;  /* 0x000000ff2400720c */ /* 0x000fe20003f25270 */
[-C--:B------:R-:W-:Y:S01]  /*13ba0*/  FMUL.FTZ R205, R205, R200.reuse ;  /* 0x000000c8cdcd7220 */ /* 0x080fe20000410000 */
[----:B------:R-:W-:Y:S01]  /*13bb0*/  P2R R40, PR, RZ, 0x1 ;  /* 0x00000001ff287803 */ /* 0x000fe20000000000 */
[-C--:B------:R-:W-:Y:S01]  /*13bc0*/  FMUL.FTZ R203, R203, R200.reuse ;  /* 0x000000c8cbcb7220 */ /* 0x080fe20000410000 */
[-C--:B------:R-:W-:Y:S01]  /*13bd0*/  FMUL.FTZ R55, R55, R200.reuse ;  /* 0x000000c837377220 */ /* 0x080fe20000410000 */
[-C--:B------:R-:W-:Y:S01]  /*13be0*/  FMUL.FTZ R53, R53, R200.reuse ;  /* 0x000000c835357220 */ /* 0x080fe20000410000 */
[----:B------:R-:W-:Y:S01]  /*13bf0*/  FMUL.FTZ R39, R39, R200 ;  /* 0x000000c827277220 */ /* 0x000fe20000410000 */
[----:B------:R-:W-:-:S02]  /*13c00*/  FSEL R54, R51, RZ, P5 ;  /* 0x000000ff33367208 */ /* 0x000fc40002800000 */
[----:B------:R-:W-:Y:S02]  /*13c10*/  ISETP.NE.AND P0, PT, R46, RZ, PT ;  /* 0x000000ff2e00720c */ /* 0x000fe40003f05270 */
[----:B------:R-:W-:Y:S02]  /*13c20*/  ISETP.NE.AND P6, PT, R143, RZ, PT ;  /* 0x000000ff8f00720c */ /* 0x000fe40003fc5270 */
[----:B------:R-:W-:Y:S01]  /*13c30*/  FSETP.GTU.FTZ.AND P5, PT, R37, R202, PT ;  /* 0x000000ca2500720b */ /* 0x000fe20003fbc000 */
[----:B------:R-:W-:Y:S01]  /*13c40*/  @P1 FADD.FTZ R52, R68, R52 ;  /* 0x0000003444341221 */ /* 0x000fe20000010000 */
[----:B------:R-:W-:Y:S01]  /*13c50*/  FSEL R50, R45, RZ, P4 ;  /* 0x000000ff2d327208 */ /* 0x000fe20002000000 */
[----:B------:R-:W-:Y:S01]  /*13c60*/  @P1 FADD.FTZ R54, R70, R54 ;  /* 0x0000003646361221 */ /* 0x000fe20000010000 */
[----:B------:R-:W-:Y:S02]  /*13c70*/  FSEL R49, R205, RZ, P3 ;  /* 0x000000ffcd317208 */ /* 0x000fe40001800000 */
        /* <DEDUP_REMOVED lines=8> */
[----:B------:R-:W-:Y:S01]  /*13d00*/  ISETP.NE.AND P0, PT, R40, RZ, PT ;  /* 0x000000ff2800720c */ /* 0x000fe20003f05270 */
[----:B------:R-:W-:Y:S01]  /*13d10*/  @P1 FADD.FTZ R55, R71, R55 ;  /* 0x0000003747371221 */ /* 0x000fe20000010000 */
[----:B------:R-:W-:Y:S01]  /*13d20*/  PLOP3.LUT P5, PT, P5, PT, PT, 0x8, 0x80 ;  /* 0x000000000080781c */ /* 0x000fe20002fae170 */
[----:B------:R-:W-:-:S12]  /*13d30*/  @P1 FADD.FTZ R51, R67, R51 ;  /* 0x0000003343331221 */ /* 0x000fd80000010000 */
.L_x_7634:
[----:B------:R-:W-:Y:S01]  /*13d40*/  SEL R40, RZ, 0x1000000, !P5 ;  /* 0x01000000ff287807 */ /* 0x000fe20006800000 */
[----:B------:R-:W0:Y:S01]  /*13d50*/  @P1 LDC.64 R44, c[0x0][0x3a0] ;  /* 0x0000e800ff2c1b82 */ /* 0x000e220000000a00 */
[----:B------:R-:W-:Y:S02]  /*13d60*/  SEL R39, RZ, 0x10000, !P4 ;  /* 0x00010000ff277807 */ /* 0x000fe40006000000 */
[----:B------:R-:W-:Y:S02]  /*13d70*/  SEL R42, RZ, 0x100, !P3 ;  /* 0x00000100ff2a7807 */ /* 0x000fe40005800000 */
[----:B------:R-:W-:Y:S02]  /*13d80*/  ISETP.NE.AND P5, PT, R46, RZ, PT ;  /* 0x000000ff2e00720c */ /* 0x000fe40003fa5270 */
[----:B------:R-:W-:Y:S02]  /*13d90*/  ISETP.NE.AND P4, PT, R142, RZ, PT ;  /* 0x000000ff8e00720c */ /* 0x000fe40003f85270 */
[----:B------:R-:W-:-:S02]  /*13da0*/  ISETP.NE.AND P3, PT, R143, RZ, PT ;  /* 0x000000ff8f00720c */ /* 0x000fc40003f65270 */
[----:B------:R-:W-:Y:S02]  /*13db0*/  ISETP.NE.AND P6, PT, R47, RZ, PT ;  /* 0x000000ff2f00720c */ /* 0x000fe40003fc5270 */
[----:B------:R-:W-:Y:S01]  /*13dc0*/  SEL R38, RZ, 0x1000000, !P3 ;  /* 0x01000000ff267807 */ /* 0x000fe20005800000 */
[----:B------:R-:W1:Y:S01]  /*13dd0*/  @P0 LDC.64 R46, c[0x0][0x398] ;  /* 0x0000e600ff2e0b82 */ /* 0x000e620000000a00 */
[----:B------:R-:W-:Y:S02]  /*13de0*/  SEL R37, RZ, 0x10000, !P4 ;  /* 0x00010000ff257807 */ /* 0x000fe40006000000 */
[----:B------:R-:W-:Y:S02]  /*13df0*/  SEL R36, RZ, 0x100, !P5 ;  /* 0x00000100ff247807 */ /* 0x000fe40006800000 */
[----:B------:R-:W-:Y:S01]  /*13e00*/  LOP3.LUT R42, R42, R40, R39, 0xfe, !PT ;  /* 0x000000282a2a7212 */ /* 0x000fe200078efe27 */
[----:B------:R-:W-:Y:S01]  /*13e10*/  IMAD.WIDE.U32 R40, R201, 0x20, R174 ;  /* 0x00000020c9287825 */ /* 0x000fe200078e00ae */
[----:B------:R-:W-:-:S02]  /*13e20*/  LOP3.LUT R36, R36, R38, R37, 0xfe, !PT ;  /* 0x0000002624247212 */ /* 0x000fc400078efe25 */
[----:B------:R-:W-:Y:S02]  /*13e30*/  SEL R39, RZ, 0x1, !P6 ;  /* 0x00000001ff277807 */ /* 0x000fe40007000000 */
[----:B------:R-:W-:Y:S01]  /*13e40*/  SEL R37, RZ, 0x1, !P2 ;  /* 0x00000001ff257807 */ /* 0x000fe20005000000 */
[----:B------:R2:W-:Y:S01]  /*13e50*/  STG.E.128 desc[UR6][R40.64], R52 ;  /* 0x0000003428007986 */ /* 0x0005e2000c101d06 */
[----:B------:R-:W-:Y:S01]  /*13e60*/  LOP3.LUT R36, R36, R39, RZ, 0xfc, !PT ;  /* 0x0000002724247212 */ /* 0x000fe200078efcff */
[----:B------:R-:W-:Y:S01]  /*13e70*/  IMAD.WIDE.U32 R38, R201, 0x8, R176 ;  /* 0x00000008c9267825 */ /* 0x000fe200078e00b0 */
[----:B------:R-:W-:Y:S01]  /*13e80*/  LOP3.LUT R37, R42, R37, RZ, 0xfc, !PT ;  /* 0x000000252a257212 */ /* 0x000fe200078efcff */
[----:B------:R2:W-:Y:S01]  /*13e90*/  STG.E.128 desc[UR6][R40.64+0x10], R48 ;  /* 0x0000103028007986 */ /* 0x0005e2000c101d06 */
[----:B------:R-:W-:-:S03]  /*13ea0*/  IADD3 R203, PT, PT, R199, 0x40, RZ ;  /* 0x00000040c7cb7810 */ /* 0x000fc60007ffe0ff */
[----:B------:R2:W-:Y:S02]  /*13eb0*/  STG.E.64 desc[UR6][R38.64], R36 ;  /* 0x0000002426007986 */ /* 0x0005e4000c101b06 */
[----:B------:R-:W-:-:S04]  /*13ec0*/  IMAD.WIDE.U32 R142, R203, 0x10, R140 ;  /* 0x00000010cb8e7825 */ /* 0x000fc800078e008c */
[----:B-1----:R-:W-:-:S04]  /*13ed0*/  @P0 IMAD.WIDE.U32 R46, R203, 0x10, R46 ;  /* 0x00000010cb2e0825 */ /* 0x002fc800078e002e */
        /* <DEDUP_REMOVED lines=22> */
.L_x_7675:
[----:B------:R1:W5:Y:S04]  /*14040*/  @P0 LDG.E.128 R72, desc[UR6][R46.64] ;  /* 0x000000062e480981 */ /* 0x000368000c1e1d00 */
        /* <DEDUP_REMOVED lines=20> */
.L_x_7679:
[----:B------:R-:W-:Y:S01]  /*14190*/  VIADD R4, R4, 0x1 ;  /* 0x0000000104047836 */ /* 0x000fe20000000000 */
[----:B------:R-:W-:Y:S03]  /*141a0*/  BSSY.RECONVERGENT B1, `(.L_x_7680) ;  /* 0x000000c000017945 */ /* 0x000fe60003800200 */
[C---:B-1----:R-:W-:Y:S01]  /*141b0*/  IMAD.WIDE.U32 R46, R4.reuse, -0x2daee0ad, RZ ;  /* 0xd2511f53042e7825 */ /* 0x042fe200078e00ff */
        /* <DEDUP_REMOVED lines=10> */
.L_x_7681:
[----:B------:R-:W-:Y:S05]  /*14260*/  BSYNC.RECONVERGENT B1 ;  /* 0x0000000000017941 */ /* 0x000fea0003800200 */
.L_x_7680:
        /* <DEDUP_REMOVED lines=49> */
[----:B------:R-:W-:Y:S02]  /*14580*/  LOP3.LUT R45, R45, R44, R197, 0x96, !PT ;  /* 0x0000002c2d2d7212 */ /* 0x000fe400078e96c5 */
[----:B------:R-:W-:Y:S01]  /*14590*/  LOP3.LUT R206, R41, R40, R43, 0x96, !PT ;  /* 0x0000002829ce7212 */ /* 0x000fe200078e962b */
[----:B------:R-:W-:Y:S02]  /*145a0*/  VIADD R43, R156, 0x8ff34781 ;  /* 0x8ff347819c2b7836 */ /* 0x000fe40000000000 */
[----:B------:R-:W-:-:S04]  /*145b0*/  IMAD.WIDE.U32 R40, R45, -0x326172a9, RZ ;  /* 0xcd9e8d572d287825 */ /* 0x000fc800078e00ff */
[----:B------:R-:W-:Y:S01]  /*145c0*/  IMAD.WIDE.U32 R206, R206, -0x2daee0ad, RZ ;  /* 0xd2511f53cece7825 */ /* 0x000fe200078e00ff */
[----:B------:R-:W-:Y:S02]  /*145d0*/  LOP3.LUT R2, R43, R42, R41, 0x96, !PT ;  /* 0x0000002a2b027212 */ /* 0x000fe400078e9629 */
[----:B------:R-:W-:Y:S01]  /*145e0*/  MOV R0, R40 ;  /* 0x0000002800007202 */ /* 0x000fe20000000f00 */
[----:B------:R-:W-:Y:S02]  /*145f0*/  VIADD R45, R157, 0x96a522ad ;  /* 0x96a522ad9d2d7836 */ /* 0x000fe40000000000 */
[----:B------:R-:W-:Y:S02]  /*14600*/  IMAD.MOV.U32 R40, RZ, RZ, R198 ;  /* 0x000000ffff287224 */ /* 0x000fe400078e00c6 */
[----:B------:R-:W-:Y:S01]  /*14610*/  IMAD.MOV.U32 R42, RZ, RZ, RZ ;  /* 0x000000ffff2a7224 */ /* 0x000fe200078e00ff */
[----:B------:R-:W-:-:S07]  /*14620*/  LOP3.LUT R196, R45, R196, R207, 0x96, !PT ;  /* 0x000000c42dc47212 */ /* 0x000fce00078e96cf */
.L_x_7678:
[----:B------:R-:W-:Y:S05]  /*14630*/  BSYNC.RECONVERGENT B0 ;  /* 0x0000000000007941 */ /* 0x000fea0003800200 */
.L_x_7677:
[----:B------:R-:W-:Y:S01]  /*14640*/  ISETP.NE.AND P2, PT, R42, 0x1, PT ;  /* 0x000000012a00780c */ /* 0x000fe20003f45270 */
[----:B------:R-:W-:Y:S01]  /*14650*/  BSSY.RECONVERGENT B0, `(.L_x_7682) ;  /* 0x000005e000007945 */ /* 0x000fe20003800200 */
[----:B------:R-:W-:Y:S01]  /*14660*/  I2FP.F32.U32 R41, R40 ;  /* 0x0000002800297245 */ /* 0x000fe20000201000 */
[----:B------:R-:W-:Y:S01]  /*14670*/  IMAD.MOV.U32 R40, RZ, RZ, 0x2 ;  /* 0x00000002ff287424 */ /* 0x000fe200078e00ff */
[C---:B-1---5:R-:W-:Y:S02]  /*14680*/  SHF.L.U32 R143, R36.reuse, 0x10, RZ ;  /* 0x00000010248f7819 */ /* 0x062fe400000006ff */
[----:B------:R-:W-:Y:S01]  /*14690*/  PRMT R36, R36, 0x7632, R36 ;  /* 0x0000763224247816 */ /* 0x000fe20000000024 */
[----:B------:R-:W-:Y:S02]  /*146a0*/  FFMA.FTZ R41, R41, R204, 1.1641532182693481445e-10 ;  /* 0x2f00000029297423 */ /* 0x000fe400000100cc */
[----:B------:R-:W-:-:S03]  /*146b0*/  FMUL.FTZ R143, R143, R200 ;  /* 0x000000c88f8f7220 */ /* 0x000fc60000410000 */
        /* <DEDUP_REMOVED lines=12> */
.L_x_7684:
        /* <DEDUP_REMOVED lines=13> */
.L_x_7686:
[----:B------:R-:W-:Y:S05]  /*14850*/  BSYNC.RECONVERGENT B1 ;  /* 0x0000000000017941 */ /* 0x000fea0003800200 */
.L_x_7685:
        /* <DEDUP_REMOVED lines=43> */
[----:B------:R-:W-:Y:S02]  /*14b10*/  LOP3.LUT R45, R45, R44, R41, 0x96, !PT ;  /* 0x0000002c2d2d7212 */ /* 0x000fe400078e9629 */
[----:B------:R-:W-:Y:S01]  /*14b20*/  LOP3.LUT R47, R47, R46, R43, 0x96, !PT ;  /* 0x0000002e2f2f7212 */ /* 0x000fe200078e962b */
[----:B------:R-:W-:Y:S01]  /*14b30*/  VIADD R43, R157, 0xdb3d7428 ;  /* 0xdb3d74289d2b7836 */ /* 0x000fe20000000000 */
[----:B------:R-:W-:Y:S01]  /*14b40*/  IADD3 R41, PT, PT, R156, -0xe443238, RZ ;  /* 0xf1bbcdc89c297810 */ /* 0x000fe20007ffe0ff */
[----:B------:R-:W-:-:S04]  /*14b50*/  IMAD.WIDE.U32 R196, R45, -0x2daee0ad, RZ ;  /* 0xd2511f532dc47825 */ /* 0x000fc800078e00ff */
        /* <DEDUP_REMOVED lines=10> */
[----:B------:R-:W-:Y:S02]  /*14c00*/  IMAD.MOV.U32 R206, RZ, RZ, R40 ;  /* 0x000000ffffce7224 */ /* 0x000fe400078e0028 */
[----:B------:R-:W-:Y:S01]  /*14c10*/  HFMA2 R40, -RZ, RZ, 0, 0 ;  /* 0x00000000ff287431 */ /* 0x000fe200000001ff */
[----:B------:R-:W-:-:S07]  /*14c20*/  LOP3.LUT R2, R45, R44, R43, 0x96, !PT ;  /* 0x0000002c2d027212 */ /* 0x000fce00078e962b */
.L_x_7683:
[----:B------:R-:W-:Y:S05]  /*14c30*/  BSYNC.RECONVERGENT B0 ;  /* 0x0000000000007941 */ /* 0x000fea0003800200 */
.L_x_7682:
        /* <DEDUP_REMOVED lines=10> */
[----:B------:R-:W-:Y:S02]  /*14ce0*/  SEL R186, RZ, 0x1, P2 ;  /* 0x00000001ffba7807 */ /* 0x000fe40001000000 */
[----:B------:R-:W-:Y:S01]  /*14cf0*/  MOV R43, 0x2 ;  /* 0x00000002002b7802 */ /* 0x000fe20000000f00 */
        /* <DEDUP_REMOVED lines=11> */
.L_x_7689:
        /* <DEDUP_REMOVED lines=13> */
.L_x_7691:
[----:B------:R-:W-:Y:S05]  /*14e80*/  BSYNC.RECONVERGENT B1 ;  /* 0x0000000000017941 */ /* 0x000fea0003800200 */
.L_x_7690:
        /* <DEDUP_REMOVED lines=55> */
[----:B------:R-:W-:-:S03]  /*15200*/  LOP3.LUT R2, R45, R46, R43, 0x96, !PT ;  /* 0x0000002e2d027212 */ /* 0x000fc600078e962b */
[----:B------:R-:W-:Y:S02]  /*15210*/  HFMA2 R43, -RZ, RZ, 0, 0 ;  /* 0x00000000ff2b7431 */ /* 0x000fe400000001ff */
[----:B------:R-:W-:Y:S01]  /*15220*/  IMAD.MOV.U32 R0, RZ, RZ, R42 ;  /* 0x000000ffff007224 */ /* 0x000fe200078e002a */
[----:B------:R-:W-:Y:S02]  /*15230*/  LOP3.LUT R196, R47, R196, R41, 0x96, !PT ;  /* 0x000000c42fc47212 */ /* 0x000fe400078e9629 */
[----:B------:R-:W-:Y:S01]  /*15240*/  MOV R41, R206 ;  /* 0x000000ce00297202 */ /* 0x000fe20000000f00 */
[----:B------:R-:W-:-:S07]  /*15250*/  IMAD.MOV.U32 R206, RZ, RZ, R40 ;  /* 0x000000ffffce7224 */ /* 0x000fce00078e0028 */
.L_x_7688:
[----:B------:R-:W-:Y:S05]  /*15260*/  BSYNC.RECONVERGENT B0 ;  /* 0x0000000000007941 */ /* 0x000fea0003800200 */
.L_x_7687:
[----:B------:R-:W-:Y:S01]  /*15270*/  I2FP.F32.U32 R41, R41 ;  /* 0x0000002900297245 */ /* 0x000fe20000201000 */
[----:B------:R-:W-:Y:S01]  /*15280*/  BSSY.RECONVERGENT B0, `(.L_x_7692) ;  /* 0x000005d000007945 */ /* 0x000fe20003800200 */
[----:B------:R-:W-:Y:S01]  /*15290*/  ISETP.NE.AND P2, PT, R43, 0x1, PT ;  /* 0x000000012b00780c */ /* 0x000fe20003f45270 */
[----:B------:R-:W-:Y:S01]  /*152a0*/  IMAD.MOV.U32 R42, RZ, RZ, R0 ;  /* 0x000000ffff2a7224 */ /* 0x000fe200078e0000 */
[----:B------:R-:W-:Y:S01]  /*152b0*/  MOV R46, 0x2 ;  /* 0x00000002002e7802 */ /* 0x000fe20000000f00 */
        /* <DEDUP_REMOVED lines=14> */
.L_x_7694:
        /* <DEDUP_REMOVED lines=13> */
.L_x_7696:
[----:B------:R-:W-:Y:S05]  /*15470*/  BSYNC.RECONVERGENT B1 ;  /* 0x0000000000017941 */ /* 0x000fea0003800200 */
.L_x_7695:
        /* <DEDUP_REMOVED lines=58> */
[----:B------:R-:W-:Y:S01]  /*15820*/  MOV R42, R206 ;  /* 0x000000ce002a7202 */ /* 0x000fe20000000f00 */
[----:B------:R-:W-:Y:S01]  /*15830*/  IMAD.MOV.U32 R206, RZ, RZ, R40 ;  /* 0x000000ffffce7224 */ /* 0x000fe200078e0028 */
[----:B------:R-:W-:-:S07]  /*15840*/  LOP3.LUT R196, R47, R196, R41, 0x96, !PT ;  /* 0x000000c42fc47212 */ /* 0x000fce00078e9629 */
.L_x_7693:
[----:B------:R-:W-:Y:S05]  /*15850*/  BSYNC.RECONVERGENT B0 ;  /* 0x0000000000007941 */ /* 0x000fea0003800200 */
.L_x_7692:
[----:B------:R-:W-:Y:S01]  /*15860*/  I2FP.F32.U32 R41, R42 ;  /* 0x0000002a00297245 */ /* 0x000fe20000201000 */
[----:B------:R-:W-:Y:S01]  /*15870*/  BSSY.RECONVERGENT B0, `(.L_x_7697) ;  /* 0x0000062000007945 */ /* 0x000fe20003800200 */
[----:B------:R-:W-:Y:S02]  /*15880*/  PRMT R40, R72, 0x7632, R40 ;  /* 0x0000763248287816 */ /* 0x000fe40000000028 */
[----:B------:R-:W-:Y:S01]  /*15890*/  ISETP.NE.AND P3, PT, R46, 0x1, PT ;  /* 0x000000012e00780c */ /* 0x000fe20003f65270 */
[----:B------:R-:W-:Y:S01]  /*158a0*/  FFMA.FTZ R41, R41, R204, 1.1641532182693481445e-10 ;  /* 0x2f00000029297423 */ /* 0x000fe200000100cc */
[----:B------:R-:W-:Y:S01]  /*158b0*/  FSEL R36, R36, RZ, P4 ;  /* 0x000000ff24247208 */ /* 0x000fe20002000000 */
[----:B------:R-:W-:Y:S01]  /*158c0*/  IMAD.U32 R43, R40, 0x10000, RZ ;  /* 0x00010000282b7824 */ /* 0x000fe200078e00ff */
[----:B------:R-:W-:Y:S02]  /*158d0*/  MOV R40, 0x2 ;  /* 0x0000000200287802 */ /* 0x000fe40000000f00 */
        /* <DEDUP_REMOVED lines=16> */
.L_x_7699:
        /* <DEDUP_REMOVED lines=13> */
.L_x_7701:
[----:B------:R-:W-:Y:S05]  /*15ab0*/  BSYNC.RECONVERGENT B1 ;  /* 0x0000000000017941 */ /* 0x000fea0003800200 */
.L_x_7700:
        /* <DEDUP_REMOVED lines=8> */
[----:B------:R-:W-:Y:S02]  /*15b40*/  LOP3.LUT R47, R47, R46, R41, 0x96, !PT ;  /* 0x0000002e2f2f7212 */ /* 0x000fe400078e9629 */
[----:B------:R-:W-:Y:S01]  /*15b50*/  LOP3.LUT R46, R189, R190, R43, 0x96, !PT ;  /* 0x000000bebd2e7212 */ /* 0x000fe200078e962b */
[----:B------:R-:W-:Y:S01]  /*15b60*/  VIADD R43, R157, 0x76cf5d0a ;  /* 0x76cf5d0a9d2b7836 */ /* 0x000fe20000000000 */
[----:B------:R-:W-:Y:S01]  /*15b70*/  IADD3 R41, PT, PT, R156, 0x3c6ef372, RZ ;  /* 0x3c6ef3729c297810 */ /* 0x000fe20007ffe0ff */
[----:B------:R-:W-:Y:S01]  /*15b80*/  IMAD.WIDE.U32 R190, R47, -0x2daee0ad, RZ ;  /* 0xd2511f532fbe7825 */ /* 0x000fe200078e00ff */
[----:B------:R-:W-:-:S03]  /*15b90*/  IADD3 R189, PT, PT, R157, 0x32370b8f, RZ ;  /* 0x32370b8f9dbd7810 */ /* 0x000fc60007ffe0ff */
[----:B------:R-:W-:Y:S01]  /*15ba0*/  IMAD.WIDE.U32 R46, R46, -0x326172a9, RZ ;  /* 0xcd9e8d572e2e7825 */ /* 0x000fe200078e00ff */
[----:B------:R-:W-:-:S04]  /*15bb0*/  LOP3.LUT R43, R43, R42, R191, 0x96, !PT ;  /* 0x0000002a2b2b7212 */ /* 0x000fc800078e96bf */
        /* <DEDUP_REMOVED lines=8> */
[----:B------:R-:W-:Y:S01]  /*15c40*/  IMAD.WIDE.U32 R190, R47, -0x2daee0ad, RZ ;  /* 0xd2511f532fbe7825 */ /* 0x000fe200078e00ff */
[----:B------:R-:W-:-:S03]  /*15c50*/  IADD3 R189, PT, PT, R157, -0x56f99767, RZ ;  /* 0xa90668999dbd7810 */ /* 0x000fc60007ffe0ff */
        /* <DEDUP_REMOVED lines=23> */
[----:B------:R-:W-:-:S03]  /*15dd0*/  IADD3 R189, PT, PT, R157, -0x695add53, RZ ;  /* 0x96a522ad9dbd7810 */ /* 0x000fc60007ffe0ff */
[----:B------:R-:W-:Y:S01]  /*15de0*/  IMAD.WIDE.U32 R46, R46, -0x326172a9, RZ ;  /* 0xcd9e8d572e2e7825 */ /* 0x000fe200078e00ff */
[----:B------:R-:W-:-:S04]  /*15df0*/  LOP3.LUT R43, R43, R42, R197, 0x96, !PT ;  /* 0x0000002a2b2b7212 */ /* 0x000fc800078e96c5 */
[----:B------:R-:W-:Y:S01]  /*15e00*/  LOP3.LUT R41, R41, R40, R47, 0x96, !PT ;  /* 0x0000002829297212 */ /* 0x000fe200078e962f */
[----:B------:R-:W-:-:S04]  /*15e10*/  IMAD.WIDE.U32 R42, R43, -0x326172a9, RZ ;  /* 0xcd9e8d572b2a7825 */ /* 0x000fc800078e00ff */
[----:B------:R-:W-:-:S04]  /*15e20*/  IMAD.WIDE.U32 R40, R41, -0x2daee0ad, RZ ;  /* 0xd2511f5329287825 */ /* 0x000fc800078e00ff */
[----:B------:R-:W-:Y:S01]  /*15e30*/  VIADD R47, R156, 0x8ff34781 ;  /* 0x8ff347819c2f7836 */ /* 0x000fe20000000000 */
[----:B------:R-:W-:Y:S01]  /*15e40*/  LOP3.LUT R196, R189, R196, R41, 0x96, !PT ;  /* 0x000000c4bdc47212 */ /* 0x000fe200078e9629 */
[----:B------:R-:W-:Y:S02]  /*15e50*/  IMAD.MOV.U32 R206, RZ, RZ, R40 ;  /* 0x000000ffffce7224 */ /* 0x000fe400078e0028 */
[----:B------:R-:W-:Y:S02]  /*15e60*/  HFMA2 R40, -RZ, RZ, 0, 0 ;  /* 0x00000000ff287431 */ /* 0x000fe400000001ff */
[----:B------:R-:W-:Y:S01]  /*15e70*/  IMAD.MOV.U32 R0, RZ, RZ, R42 ;  /* 0x000000ffff007224 */ /* 0x000fe200078e002a */
[----:B------:R-:W-:-:S07]  /*15e80*/  LOP3.LUT R2, R47, R46, R43, 0x96, !PT ;  /* 0x0000002e2f027212 */ /* 0x000fce00078e962b */
.L_x_7698:
[----:B------:R-:W-:Y:S05]  /*15e90*/  BSYNC.RECONVERGENT B0 ;  /* 0x0000000000007941 */ /* 0x000fea0003800200 */
.L_x_7697:
[----:B------:R-:W-:Y:S01]  /*15ea0*/  ISETP.NE.AND P2, PT, R40, 0x1, PT ;  /* 0x000000012800780c */ /* 0x000fe20003f45270 */
[C---:B------:R-:W-:Y:S01]  /*15eb0*/  IMAD.U32 R189, R37.reuse, 0x10000, RZ ;  /* 0x0001000025bd7824 */ /* 0x040fe200078e00ff */
[----:B------:R-:W-:Y:S01]  /*15ec0*/  I2FP.F32.U32 R41, R36 ;  /* 0x0000002400297245 */ /* 0x000fe20000201000 */
[----:B------:R-:W-:Y:S01]  /*15ed0*/  BSSY.RECONVERGENT B0, `(.L_x_7702) ;  /* 0x000005c000007945 */ /* 0x000fe20003800200 */
[----:B------:R-:W-:Y:S01]  /*15ee0*/  PRMT R192, R37, 0x7632, R192 ;  /* 0x0000763225c07816 */ /* 0x000fe200000000c0 */
[----:B------:R-:W-:Y:S01]  /*15ef0*/  IMAD.MOV.U32 R37, RZ, RZ, R0 ;  /* 0x000000ffff257224 */ /* 0x000fe200078e0000 */
[----:B------:R-:W-:Y:S01]  /*15f00*/  MOV R36, 0x2 ;  /* 0x0000000200247802 */ /* 0x000fe20000000f00 */
        /* <DEDUP_REMOVED lines=13> */
.L_x_7704:
        /* <DEDUP_REMOVED lines=13> */
.L_x_7706:
[----:B------:R-:W-:Y:S05]  /*160b0*/  BSYNC.RECONVERGENT B1 ;  /* 0x0000000000017941 */ /* 0x000fea0003800200 */
.L_x_7705:
        /* <DEDUP_REMOVED lines=61> */
.L_x_7703:
[----:B------:R-:W-:Y:S05]  /*16490*/  BSYNC.RECONVERGENT B0 ;  /* 0x0000000000007941 */ /* 0x000fea0003800200 */
.L_x_7702:
[----:B------:R-:W-:Y:S01]  /*164a0*/  I2FP.F32.U32 R37, R37 ;  /* 0x0000002500257245 */ /* 0x000fe20000201000 */
[----:B------:R-:W-:Y:S01]  /*164b0*/  IMAD.U32 R41, R73, 0x10000, RZ ;  /* 0x0001000049297824 */ /* 0x000fe200078e00ff */
[----:B------:R-:W-:Y:S01]  /*164c0*/  ISETP.NE.AND P3, PT, R36, 0x1, PT ;  /* 0x000000012400780c */ /* 0x000fe20003f65270 */
[----:B------:R-:W-:Y:S01]  /*164d0*/  BSSY.RECONVERGENT B0, `(.L_x_7707) ;  /* 0x000005f000007945 */ /* 0x000fe20003800200 */
[----:B------:R-:W-:Y:S01]  /*164e0*/  MOV R40, 0x2 ;  /* 0x0000000200287802 */ /* 0x000fe20000000f00 */
        /* <DEDUP_REMOVED lines=18> */
.L_x_7709:
        /* <DEDUP_REMOVED lines=13> */
.L_x_7711:
[----:B------:R-:W-:Y:S05]  /*166e0*/  BSYNC.RECONVERGENT B1 ;  /* 0x0000000000017941 */ /* 0x000fea0003800200 */
.L_x_7710:
        /* <DEDUP_REMOVED lines=57> */
[----:B------:R-:W-:Y:S01]  /*16a80*/  HFMA2 R40, -RZ, RZ, 0, 0 ;  /* 0x00000000ff287431 */ /* 0x000fe200000001ff */
[----:B------:R-:W-:Y:S01]  /*16a90*/  MOV R37, R206 ;  /* 0x000000ce00257202 */ /* 0x000fe20000000f00 */
[----:B------:R-:W-:Y:S01]  /*16aa0*/  IMAD.MOV.U32 R206, RZ, RZ, R36 ;  /* 0x000000ffffce7224 */ /* 0x000fe200078e0024 */
[----:B------:R-:W-:-:S07]  /*16ab0*/  LOP3.LUT R2, R43, R42, R41, 0x96, !PT ;  /* 0x0000002a2b027212 */ /* 0x000fce00078e9629 */
.L_x_7708:
[----:B------:R-:W-:Y:S05]  /*16ac0*/  BSYNC.RECONVERGENT B0 ;  /* 0x0000000000007941 */ /* 0x000fea0003800200 */
.L_x_7707:
[----:B------:R-:W-:Y:S01]  /*16ad0*/  ISETP.NE.AND P2, PT, R40, 0x1, PT ;  /* 0x000000012800780c */ /* 0x000fe20003f45270 */
[----:B------:R-:W-:Y:S01]  /*16ae0*/  IMAD.U32 R47, R192, 0x10000, RZ ;  /* 0x00010000c02f7824 */ /* 0x000fe200078e00ff */
[----:B------:R-:W-:Y:S01]  /*16af0*/  I2FP.F32.U32 R37, R37 ;  /* 0x0000002500257245 */ /* 0x000fe20000201000 */
[----:B------:R-:W-:Y:S01]  /*16b00*/  BSSY.RECONVERGENT B0, `(.L_x_7712) ;  /* 0x000005b000007945 */ /* 0x000fe20003800200 */
[----:B------:R-:W-:Y:S01]  /*16b10*/  MOV R42, 0x2 ;  /* 0x00000002002a7802 */ /* 0x000fe20000000f00 */
[----:B------:R-:W-:Y:S02]  /*16b20*/  FMUL.FTZ R47, R47, R200 ;  /* 0x000000c82f2f7220 */ /* 0x000fe40000410000 */
        /* <DEDUP_REMOVED lines=13> */
.L_x_7714:
        /* <DEDUP_REMOVED lines=13> */
.L_x_7716:
[----:B------:R-:W-:Y:S05]  /*16cd0*/  BSYNC.RECONVERGENT B1 ;  /* 0x0000000000017941 */ /* 0x000fea0003800200 */
.L_x_7715:
        /* <DEDUP_REMOVED lines=56> */
[----:B------:R-:W-:Y:S01]  /*17060*/  HFMA2 R42, -RZ, RZ, 0, 0 ;  /* 0x00000000ff2a7431 */ /* 0x000fe200000001ff */
[----:B------:R-:W-:Y:S01]  /*17070*/  LOP3.LUT R196, R191, R196, R37, 0x96, !PT ;  /* 0x000000c4bfc47212 */ /* 0x000fe200078e9625 */
[----:B------:R-:W-:Y:S01]  /*17080*/  IMAD.MOV.U32 R0, RZ, RZ, R40 ;  /* 0x000000ffff007224 */ /* 0x000fe200078e0028 */
[----:B------:R-:W-:Y:S01]  /*17090*/  MOV R37, R206 ;  /* 0x000000ce00257202 */ /* 0x000fe20000000f00 */
[----:B------:R-:W-:-:S07]  /*170a0*/  IMAD.MOV.U32 R206, RZ, RZ, R36 ;  /* 0x000000ffffce7224 */ /* 0x000fce00078e0024 */
.L_x_7713:
[----:B------:R-:W-:Y:S05]  /*170b0*/  BSYNC.RECONVERGENT B0 ;  /* 0x0000000000007941 */ /* 0x000fea0003800200 */
.L_x_7712:
[----:B------:R-:W-:Y:S01]  /*170c0*/  I2FP.F32.U32 R37, R37 ;  /* 0x0000002500257245 */ /* 0x000fe20000201000 */
[----:B------:R-:W-:Y:S01]  /*170d0*/  BSSY.RECONVERGENT B0, `(.L_x_7717) ;  /* 0x0000062000007945 */ /* 0x000fe20003800200 */
[----:B------:R-:W-:-:S03]  /*170e0*/  PRMT R36, R73, 0x7632, R36 ;  /* 0x0000763249247816 */ /* 0x000fc60000000024 */
[----:B------:R-:W-:Y:S02]  /*170f0*/  FFMA.FTZ R37, R37, R204, 1.1641532182693481445e-10 ;  /* 0x2f00000025257423 */ /* 0x000fe400000100cc */
[----:B------:R-:W-:Y:S01]  /*17100*/  IMAD.U32 R41, R36, 0x10000, RZ ;  /* 0x0001000024297824 */ /* 0x000fe200078e00ff */
[----:B------:R-:W-:Y:S02]  /*17110*/  FSEL R36, R47, RZ, P4 ;  /* 0x000000ff2f247208 */ /* 0x000fe40002000000 */
[----:B------:R-:W-:Y:S01]  /*17120*/  FSETP.GTU.FTZ.AND P2, PT, R37, R202, PT ;  /* 0x000000ca2500720b */ /* 0x000fe20003f5c000 */
[----:B------:R-:W-:Y:S01]  /*17130*/  FMUL.FTZ R41, R41, R200 ;  /* 0x000000c829297220 */ /* 0x000fe20000410000 */
[----:B------:R-:W-:Y:S02]  /*17140*/  IMAD.MOV.U32 R37, RZ, RZ, R0 ;  /* 0x000000ffff257224 */ /* 0x000fe400078e0000 */
[----:B------:R-:W-:Y:S02]  /*17150*/  SEL R190, RZ, 0x1, P2 ;  /* 0x00000001ffbe7807 */ /* 0x000fe40001000000 */
[----:B------:R-:W-:-:S02]  /*17160*/  FSEL R41, R41, RZ, !P2 ;  /* 0x000000ff29297208 */ /* 0x000fc40005000000 */
[----:B------:R-:W-:-:S03]  /*17170*/  ISETP.NE.AND P2, PT, R42, 0x1, PT ;  /* 0x000000012a00780c */ /* 0x000fc60003f45270 */
[----:B------:R-:W-:Y:S01]  /*17180*/  FADD.FTZ R47, R41, R36 ;  /* 0x00000024292f7221 */ /* 0x000fe20000010000 */
[----:B------:R-:W-:-:S03]  /*17190*/  MOV R36, 0x2 ;  /* 0x0000000200247802 */ /* 0x000fc60000000f00 */
[----:B------:R-:W-:-:S06]  /*171a0*/  @P1 FADD.FTZ R47, R71, R47 ;  /* 0x0000002f472f1221 */ /* 0x000fcc0000010000 */
        /* <DEDUP_REMOVED lines=9> */
.L_x_7719:
        /* <DEDUP_REMOVED lines=13> */
.L_x_7721:
[----:B------:R-:W-:Y:S05]  /*17310*/  BSYNC.RECONVERGENT B1 ;  /* 0x0000000000017941 */ /* 0x000fea0003800200 */
.L_x_7720:
        /* <DEDUP_REMOVED lines=61> */
.L_x_7718:
[----:B------:R-:W-:Y:S05]  /*176f0*/  BSYNC.RECONVERGENT B0 ;  /* 0x0000000000007941 */ /* 0x000fea0003800200 */
.L_x_7717:
[----:B------:R-:W-:Y:S01]  /*17700*/  ISETP.NE.AND P3, PT, R36, 0x1, PT ;  /* 0x000000012400780c */ /* 0x000fe20003f65270 */
[C---:B------:R-:W-:Y:S01]  /*17710*/  IMAD.U32 R191, R38.reuse, 0x10000, RZ ;  /* 0x0001000026bf7824 */ /* 0x040fe200078e00ff */
[----:B------:R-:W-:Y:S01]  /*17720*/  I2FP.F32.U32 R37, R37 ;  /* 0x0000002500257245 */ /* 0x000fe20000201000 */
[----:B------:R-:W-:Y:S01]  /*17730*/  BSSY.RECONVERGENT B0, `(.L_x_7722) ;  /* 0x000005b000007945 */ /* 0x000fe20003800200 */
[----:B------:R-:W-:Y:S01]  /*17740*/  PRMT R38, R38, 0x7632, R38 ;  /* 0x0000763226267816 */ /* 0x000fe20000000026 */
[----:B------:R-:W-:Y:S01]  /*17750*/  FMUL.FTZ R191, R191, R200 ;  /* 0x000000c8bfbf7220 */ /* 0x000fe20000410000 */
[----:B------:R-:W-:Y:S01]  /*17760*/  MOV R42, 0x2 ;  /* 0x00000002002a7802 */ /* 0x000fe20000000f00 */
[----:B------:R-:W-:-:S05]  /*17770*/  FFMA.FTZ R37, R37, R204, 1.1641532182693481445e-10 ;  /* 0x2f00000025257423 */ /* 0x000fca00000100cc */
        /* <DEDUP_REMOVED lines=11> */
.L_x_7724:
        /* <DEDUP_REMOVED lines=13> */
.L_x_7726:
[----:B------:R-:W-:Y:S05]  /*17900*/  BSYNC.RECONVERGENT B1 ;  /* 0x0000000000017941 */ /* 0x000fea0003800200 */
.L_x_7725:
        /* <DEDUP_REMOVED lines=61> */
.L_x_7723:
[----:B------:R-:W-:Y:S05]  /*17ce0*/  BSYNC.RECONVERGENT B0 ;  /* 0x0000000000007941 */ /* 0x000fea0003800200 */
.L_x_7722:
[----:B------:R-:W-:Y:S01]  /*17cf0*/  I2FP.F32.U32 R37, R37 ;  /* 0x0000002500257245 */ /* 0x000fe20000201000 */
[----:B------:R-:W-:Y:S01]  /*17d00*/  IMAD.U32 R41, R74, 0x10000, RZ ;  /* 0x000100004a297824 */ /* 0x000fe200078e00ff */
[----:B------:R-:W-:Y:S01]  /*17d10*/  FSEL R191, R191, RZ, P2 ;  /* 0x000000ffbfbf7208 */ /* 0x000fe20001000000 */
[----:B------:R-:W-:Y:S01]  /*17d20*/  BSSY.RECONVERGENT B0, `(.L_x_7727) ;  /* 0x0000060000007945 */ /* 0x000fe20003800200 */
        /* <DEDUP_REMOVED lines=8> */
[--C-:B------:R-:W-:Y:S01]  /*17db0*/  FADD.FTZ R40, R40, R191.reuse ;  /* 0x000000bf28287221 */ /* 0x100fe20000010000 */
[----:B------:R-:W-:-:S03]  /*17dc0*/  PRMT R191, R36, 0x7610, R191 ;  /* 0x0000761024bf7816 */ /* 0x000fc600000000bf */
[----:B------:R-:W-:-:S08]  /*17dd0*/  @P1 FADD.FTZ R40, R64, R40 ;  /* 0x0000002840281221 */ /* 0x000fd00000010000 */
        /* <DEDUP_REMOVED lines=9> */
.L_x_7729:
        /* <DEDUP_REMOVED lines=13> */
.L_x_7731:
[----:B------:R-:W-:Y:S05]  /*17f40*/  BSYNC.RECONVERGENT B1 ;  /* 0x0000000000017941 */ /* 0x000fea0003800200 */
.L_x_7730:
        /* <DEDUP_REMOVED lines=14> */
[----:B------:R-:W-:Y:S02]  /*18030*/  LOP3.LUT R42, R37, R36, R193, 0x96, !PT ;  /* 0x00000024252a7212 */ /* 0x000fe400078e96c1 */
[----:B------:R-:W-:Y:S01]  /*18040*/  IADD3 R193, PT, PT, R157, 0x32370b8f, RZ ;  /* 0x32370b8f9dc17810 */ /* 0x000fe20007ffe0ff */
        /* <DEDUP_REMOVED lines=11> */
[----:B------:R-:W-:Y:S01]  /*18100*/  IADD3 R193, PT, PT, R157, -0x56f99767, RZ ;  /* 0xa90668999dc17810 */ /* 0x000fe20007ffe0ff */
        /* <DEDUP_REMOVED lines=33> */
.L_x_7728:
[----:B------:R-:W-:Y:S05]  /*18320*/  BSYNC.RECONVERGENT B0 ;  /* 0x0000000000007941 */ /* 0x000fea0003800200 */
.L_x_7727:
[----:B------:R-:W-:Y:S01]  /*18330*/  ISETP.NE.AND P4, PT, R43, 0x1, PT ;  /* 0x000000012b00780c */ /* 0x000fe20003f85270 */
[----:B------:R-:W-:Y:S01]  /*18340*/  IMAD.U32 R41, R38, 0x10000, RZ ;  /* 0x0001000026297824 */ /* 0x000fe200078e00ff */
[----:B------:R-:W-:Y:S01]  /*18350*/  I2FP.F32.U32 R37, R37 ;  /* 0x0000002500257245 */ /* 0x000fe20000201000 */
[----:B------:R-:W-:Y:S01]  /*18360*/  BSSY.RECONVERGENT B0, `(.L_x_7732) ;  /* 0x000005a000007945 */ /* 0x000fe20003800200 */
[----:B------:R-:W-:Y:S01]  /*18370*/  MOV R193, 0x2 ;  /* 0x0000000200c17802 */ /* 0x000fe20000000f00 */
        /* <DEDUP_REMOVED lines=13> */
.L_x_7734:
        /* <DEDUP_REMOVED lines=13> */
.L_x_7736:
[----:B------:R-:W-:Y:S05]  /*18520*/  BSYNC.RECONVERGENT B1 ;  /* 0x0000000000017941 */ /* 0x000fea0003800200 */
.L_x_7735:
        /* <DEDUP_REMOVED lines=41> */
[----:B------:R-:W-:-:S04]  /*187c0*/  IMAD.WIDE.U32 R42, R42, -0x2daee0ad, RZ ;  /* 0xd2511f532a2a7825 */ /* 0x000fc800078e00ff */
[----:B------:R-:W-:Y:S01]  /*187d0*/  VIADD R41, R156, 0x5384540f ;  /* 0x5384540f9c297836 */ /* 0x000fe20000000000 */
[----:B------:R-:W-:-:S04]  /*187e0*/  LOP3.LUT R193, R193, R196, R43, 0x96, !PT ;  /* 0x000000c4c1c17212 */ /* 0x000fc800078e962b */
[----:B------:R-:W-:Y:S01]  /*187f0*/  LOP3.LUT R41, R41, R192, R37, 0x96, !PT ;  /* 0x000000c029297212 */ /* 0x000fe200078e9625 */
[----:B------:R-:W-:Y:S01]  /*18800*/  IMAD.WIDE.U32 R192, R193, -0x326172a9, RZ ;  /* 0xcd9e8d57c1c07825 */ /* 0x000fe200078e00ff */
[----:B------:R-:W-:-:S03]  /*18810*/  IADD3 R37, PT, PT, R156, -0xe443238, RZ ;  /* 0xf1bbcdc89c257810 */ /* 0x000fc60007ffe0ff */
[----:B------:R-:W-:Y:S01]  /*18820*/  IMAD.WIDE.U32 R196, R41, -0x2daee0ad, RZ ;  /* 0xd2511f5329c47825 */ /* 0x000fe200078e00ff */
[----:B------:R-:W-:Y:S02]  /*18830*/  LOP3.LUT R37, R37, R36, R193, 0x96, !PT ;  /* 0x0000002425257212 */ /* 0x000fe400078e96c1 */
[C---:B------:R-:W-:Y:S01]  /*18840*/  IADD3 R193, PT, PT, R157.reuse, -0x695add53, RZ ;  /* 0x96a522ad9dc17810 */ /* 0x040fe20007ffe0ff */
[----:B------:R-:W-:Y:S02]  /*18850*/  VIADD R41, R157, 0xdb3d7428 ;  /* 0xdb3d74289d297836 */ /* 0x000fe40000000000 */
[----:B------:R-:W-:-:S03]  /*18860*/  IMAD.WIDE.U32 R36, R37, -0x2daee0ad, RZ ;  /* 0xd2511f5325247825 */ /* 0x000fc600078e00ff */
[----:B------:R-:W-:Y:S01]  /*18870*/  LOP3.LUT R42, R41, R42, R197, 0x96, !PT ;  /* 0x0000002a292a7212 */ /* 0x000fe200078e96c5 */
[----:B------:R-:W-:Y:S01]  /*18880*/  VIADD R41, R156, 0x8ff34781 ;  /* 0x8ff347819c297836 */ /* 0x000fe20000000000 */
[----:B------:R-:W-:Y:S01]  /*18890*/  LOP3.LUT R196, R193, R196, R37, 0x96, !PT ;  /* 0x000000c4c1c47212 */ /* 0x000fe200078e9625 */
[----:B------:R-:W-:Y:S02]  /*188a0*/  HFMA2 R193, -RZ, RZ, 0, 0 ;  /* 0x00000000ffc17431 */ /* 0x000fe400000001ff */
[----:B------:R-:W-:-:S04]  /*188b0*/  IMAD.WIDE.U32 R42, R42, -0x326172a9, RZ ;  /* 0xcd9e8d572a2a7825 */ /* 0x000fc800078e00ff */
[----:B------:R-:W-:Y:S01]  /*188c0*/  IMAD.MOV.U32 R0, RZ, RZ, R42 ;  /* 0x000000ffff007224 */ /* 0x000fe200078e002a */
[----:B------:R-:W-:Y:S01]  /*188d0*/  MOV R42, R206 ;  /* 0x000000ce002a7202 */ /* 0x000fe20000000f00 */
[----:B------:R-:W-:Y:S01]  /*188e0*/  IMAD.MOV.U32 R206, RZ, RZ, R36 ;  /* 0x000000ffffce7224 */ /* 0x000fe200078e0024 */
[----:B------:R-:W-:-:S07]  /*188f0*/  LOP3.LUT R2, R41, R192, R43, 0x96, !PT ;  /* 0x000000c029027212 */ /* 0x000fce00078e962b */
.L_x_7733:
[----:B------:R-:W-:Y:S05]  /*18900*/  BSYNC.RECONVERGENT B0 ;  /* 0x0000000000007941 */ /* 0x000fea0003800200 */
.L_x_7732:
[----:B------:R-:W-:Y:S01]  /*18910*/  I2FP.F32.U32 R37, R42 ;  /* 0x0000002a00257245 */ /* 0x000fe20000201000 */
[----:B------:R-:W-:Y:S01]  /*18920*/  BSSY.RECONVERGENT B0, `(.L_x_7737) ;  /* 0x0000062000007945 */ /* 0x000fe20003800200 */
[----:B------:R-:W-:Y:S02]  /*18930*/  PRMT R36, R74, 0x7632, R36 ;  /* 0x000076324a247816 */ /* 0x000fe40000000024 */
[----:B------:R-:W-:Y:S01]  /*18940*/  FSEL R38, R38, RZ, P3 ;  /* 0x000000ff26267208 */ /* 0x000fe20001800000 */
[----:B------:R-:W-:Y:S02]  /*18950*/  FFMA.FTZ R37, R37, R204, 1.1641532182693481445e-10 ;  /* 0x2f00000025257423 */ /* 0x000fe400000100cc */
[----:B------:R-:W-:Y:S01]  /*18960*/  IMAD.U32 R41, R36, 0x10000, RZ ;  /* 0x0001000024297824 */ /* 0x000fe200078e00ff */
[----:B------:R-:W-:Y:S02]  /*18970*/  MOV R36, 0x2 ;  /* 0x0000000200247802 */ /* 0x000fe40000000f00 */
        /* <DEDUP_REMOVED lines=17> */
.L_x_7739:
        /* <DEDUP_REMOVED lines=13> */
.L_x_7741:
[----:B------:R-:W-:Y:S05]  /*18b60*/  BSYNC.RECONVERGENT B1 ;  /* 0x0000000000017941 */ /* 0x000fea0003800200 */
.L_x_7740:
        /* <DEDUP_REMOVED lines=44> */
[C---:B------:R-:W-:Y:S01]  /*18e30*/  IADD3 R37, PT, PT, R156.reuse, -0xe443238, RZ ;  /* 0xf1bbcdc89c257810 */ /* 0x040fe20007ffe0ff */
[----:B------:R-:W-:Y:S01]  /*18e40*/  VIADD R193, R156, 0x8ff34781 ;  /* 0x8ff347819cc17836 */ /* 0x000fe20000000000 */
[----:B------:R-:W-:Y:S01]  /*18e50*/  LOP3.LUT R208, R197, R208, R43, 0x96, !PT ;  /* 0x000000d0c5d07212 */ /* 0x000fe200078e962b */
        /* <DEDUP_REMOVED lines=9> */
[----:B------:R-:W-:Y:S01]  /*18ef0*/  MOV R37, R206 ;  /* 0x000000ce00257202 */ /* 0x000fe20000000f00 */
[----:B------:R-:W-:Y:S02]  /*18f00*/  IMAD.MOV.U32 R206, RZ, RZ, R36 ;  /* 0x000000ffffce7224 */ /* 0x000fe400078e0024 */
[----:B------:R-:W-:Y:S01]  /*18f10*/  HFMA2 R36, -RZ, RZ, 0, 0 ;  /* 0x00000000ff247431 */ /* 0x000fe200000001ff */
[----:B------:R-:W-:Y:S01]  /*18f20*/  LOP3.LUT R2, R193, R208, R43, 0x96, !PT ;  /* 0x000000d0c1027212 */ /* 0x000fe200078e962b */
[----:B------:R-:W-:-:S07]  /*18f30*/  IMAD.MOV.U32 R0, RZ, RZ, R42 ;  /* 0x000000ffff007224 */ /* 0x000fce00078e002a */
.L_x_7738:
[----:B------:R-:W-:Y:S05]  /*18f40*/  BSYNC.RECONVERGENT B0 ;  /* 0x0000000000007941 */ /* 0x000fea0003800200 */
.L_x_7737:
        /* <DEDUP_REMOVED lines=19> */
.L_x_7744:
        /* <DEDUP_REMOVED lines=13> */
.L_x_7746:
[----:B------:R-:W-:Y:S05]  /*19150*/  BSYNC.RECONVERGENT B1 ;  /* 0x0000000000017941 */ /* 0x000fea0003800200 */
.L_x_7745:
        /* <DEDUP_REMOVED lines=56> */
[----:B------:R-:W-:Y:S02]  /*194e0*/  IMAD.MOV.U32 R0, RZ, RZ, R38 ;  /* 0x000000ffff007224 */ /* 0x000fe400078e0026 */
[----:B------:R-:W-:Y:S01]  /*194f0*/  HFMA2 R43, -RZ, RZ, 0, 0 ;  /* 0x00000000ff2b7431 */ /* 0x000fe200000001ff */
[----:B------:R-:W-:Y:S01]  /*19500*/  MOV R38, R206 ;  /* 0x000000ce00267202 */ /* 0x000fe20000000f00 */
[----:B------:R-:W-:Y:S01]  /*19510*/  IMAD.MOV.U32 R206, RZ, RZ, R36 ;  /* 0x000000ffffce7224 */ /* 0x000fe200078e0024 */
[----:B------:R-:W-:-:S07]  /*19520*/  LOP3.LUT R196, R197, R196, R37, 0x96, !PT ;  /* 0x000000c4c5c47212 */ /* 0x000fce00078e9625 */
.L_x_7743:
[----:B------:R-:W-:Y:S05]  /*19530*/  BSYNC.RECONVERGENT B0 ;  /* 0x0000000000007941 */ /* 0x000fea0003800200 */
.L_x_7742:
        /* <DEDUP_REMOVED lines=12> */
[----:B------:R-:W-:Y:S02]  /*19600*/  MOV R39, 0x2 ;  /* 0x0000000200277802 */ /* 0x000fe40000000f00 */
[----:B------:R-:W-:Y:S01]  /*19610*/  PRMT R193, R36, 0x7610, R193 ;  /* 0x0000761024c17816 */ /* 0x000fe200000000c1 */
        /* <DEDUP_REMOVED lines=10> */
.L_x_7749:
        /* <DEDUP_REMOVED lines=13> */
.L_x_7751:
[----:B------:R-:W-:Y:S05]  /*19790*/  BSYNC.RECONVERGENT B1 ;  /* 0x0000000000017941 */ /* 0x000fea0003800200 */
.L_x_7750:
        /* <DEDUP_REMOVED lines=48> */
[----:B------:R-:W-:Y:S02]  /*19aa0*/  VIADD R39, R157, 0xdb3d7428 ;  /* 0xdb3d74289d277836 */ /* 0x000fe40000000000 */
[----:B------:R-:W-:-:S03]  /*19ab0*/  IMAD.WIDE.U32 R208, R208, -0x326172a9, RZ ;  /* 0xcd9e8d57d0d07825 */ /* 0x000fc600078e00ff */
[----:B------:R-:W-:Y:S02]  /*19ac0*/  LOP3.LUT R39, R39, R38, R197, 0x96, !PT ;  /* 0x0000002627277212 */ /* 0x000fe400078e96c5 */
        /* <DEDUP_REMOVED lines=10> */
.L_x_7748:
[----:B------:R-:W-:Y:S05]  /*19b70*/  BSYNC.RECONVERGENT B0 ;  /* 0x0000000000007941 */ /* 0x000fea0003800200 */
.L_x_7747:
        /* <DEDUP_REMOVED lines=18> */
.L_x_7754:
        /* <DEDUP_REMOVED lines=15> */
.L_x_7756:
[----:B------:R-:W-:Y:S05]  /*19d90*/  BSYNC.RECONVERGENT B1 ;  /* 0x0000000000017941 */ /* 0x000fea0003800200 */
.L_x_7755:
        /* <DEDUP_REMOVED lines=61> */
.L_x_7753:
[----:B------:R-:W-:Y:S05]  /*1a170*/  BSYNC.RECONVERGENT B0 ;  /* 0x0000000000007941 */ /* 0x000fea0003800200 */
.L_x_7752:
[----:B------:R-:W-:Y:S02]  /*1a180*/  I2FP.F32.U32 R37, R38 ;  /* 0x0000002600257245 */ /* 0x000fe40000201000 */
[----:B------:R-:W-:-:S03]  /*1a190*/  PRMT R36, R75, 0x7632, R36 ;  /* 0x000076324b247816 */ /* 0x000fc60000000024 */
[----:B------:R-:W-:Y:S02]  /*1a1a0*/  FFMA.FTZ R37, R37, R204, 1.1641532182693481445e-10 ;  /* 0x2f00000025257423 */ /* 0x000fe400000100cc */
[----:B------:R-:W-:Y:S01]  /*1a1b0*/  IMAD.U32 R39, R36, 0x10000, RZ ;  /* 0x0001000024277824 */ /* 0x000fe200078e00ff */
[----:B------:R-:W-:Y:S02]  /*1a1c0*/  FSEL R36, R43, RZ, P5 ;  /* 0x000000ff2b247208 */ /* 0x000fe40002800000 */
[----:B------:R-:W-:Y:S01]  /*1a1d0*/  FSETP.GTU.FTZ.AND P6, PT, R37, R202, PT ;  /* 0x000000ca2500720b */ /* 0x000fe20003fdc000 */
[----:B------:R-:W-:-:S03]  /*1a1e0*/  FMUL.FTZ R39, R39, R200 ;  /* 0x000000c827277220 */ /* 0x000fc60000410000 */
[----:B------:R-:W-:Y:S02]  /*1a1f0*/  SEL R194, RZ, 0x1, P6 ;  /* 0x00000001ffc27807 */ /* 0x000fe40003000000 */
[----:B------:R-:W-:-:S05]  /*1a200*/  FSEL R39, R39, RZ, !P6 ;  /* 0x000000ff27277208 */ /* 0x000fca0007000000 */
[----:B------:R-:W-:-:S04]  /*1a210*/  FADD.FTZ R43, R39, R36 ;  /* 0x00000024272b7221 */ /* 0x000fc80000010000 */
[----:B------:R-:W-:Y:S01]  /*1a220*/  @P1 FADD.FTZ R43, R67, R43 ;  /* 0x0000002b432b1221 */ /* 0x000fe20000010000 */
[----:B------:R-:W-:Y:S06]  /*1a230*/  BRA `(.L_x_7757) ;  /* 0x00000030004c7947 */ /* 0x000fec0003800000 */
.L_x_7676:
[----:B------:R-:W-:Y:S01]  /*1a240*/  ISETP.NE.AND P2, PT, R197, 0x1, PT ;  /* 0x00000001c500780c */ /* 0x000fe20003f45270 */
[----:B------:R-:W-:Y:S01]  /*1a250*/  BSSY.RECONVERGENT B0, `(.L_x_7758) ;  /* 0x0000059000007945 */ /* 0x000fe20003800200 */
[----:B------:R-:W-:Y:S01]  /*1a260*/  MOV R42, 0x2 ;  /* 0x00000002002a7802 */ /* 0x000fe20000000f00 */
[----:B------:R-:W-:Y:S01]  /*1a270*/  IMAD.MOV.U32 R40, RZ, RZ, R0 ;  /* 0x000000ffff287224 */ /* 0x000fe200078e0000 */
[----:B------:R-:W-:-:S09]  /*1a280*/  MOV R206, R198 ;  /* 0x000000c600ce7202 */ /* 0x000fd20000000f00 */
        /* <DEDUP_REMOVED lines=11> */
.L_x_7760:
[----:B------:R-:W-:Y:S01]  /*1a340*/  VIADD R4, R4, 0x1 ;  /* 0x0000000104047836 */ /* 0x000fe20000000000 */
[----:B------:R-:W-:Y:S03]  /*1a350*/  BSSY.RECONVERGENT B1, `(.L_x_7761) ;  /* 0x000000c000017945 */ /* 0x000fe60003800200 */
[C---:B-1----:R-:W-:Y:S01]  /*1a360*/  IMAD.WIDE.U32 R46, R4.reuse, -0x2daee0ad, RZ ;  /* 0xd2511f53042e7825 */ /* 0x042fe200078e00ff */
        /* <DEDUP_REMOVED lines=10> */
.L_x_7762:
[----:B------:R-:W-:Y:S05]  /*1a410*/  BSYNC.RECONVERGENT B1 ;  /* 0x0000000000017941 */ /* 0x000fea0003800200 */
.L_x_7761:
        /* <DEDUP_REMOVED lines=53> */
[----:B------:R-:W-:Y:S01]  /*1a770*/  IMAD.WIDE.U32 R206, R206, -0x2daee0ad, RZ ;  /* 0xd2511f53cece7825 */ /* 0x000fe200078e00ff */
[----:B------:R-:W-:-:S03]  /*1a780*/  LOP3.LUT R2, R43, R42, R41, 0x96, !PT ;  /* 0x0000002a2b027212 */ /* 0x000fc600078e9629 */
[----:B------:R-:W-:Y:S01]  /*1a790*/  HFMA2 R42, -RZ, RZ, 0, 0 ;  /* 0x00000000ff2a7431 */ /* 0x000fe200000001ff */
[----:B------:R-:W-:Y:S01]  /*1a7a0*/  MOV R0, R40 ;  /* 0x0000002800007202 */ /* 0x000fe20000000f00 */
[----:B------:R-:W-:Y:S02]  /*1a7b0*/  VIADD R45, R157, 0x96a522ad ;  /* 0x96a522ad9d2d7836 */ /* 0x000fe40000000000 */
[----:B------:R-:W-:-:S03]  /*1a7c0*/  IMAD.MOV.U32 R40, RZ, RZ, R198 ;  /* 0x000000ffff287224 */ /* 0x000fc600078e00c6 */
[----:B------:R-:W-:-:S07]  /*1a7d0*/  LOP3.LUT R196, R45, R196, R207, 0x96, !PT ;  /* 0x000000c42dc47212 */ /* 0x000fce00078e96cf */
.L_x_7759:
[----:B------:R-:W-:Y:S05]  /*1a7e0*/  BSYNC.RECONVERGENT B0 ;  /* 0x0000000000007941 */ /* 0x000fea0003800200 */
.L_x_7758:
[----:B------:R-:W-:Y:S01]  /*1a7f0*/  ISETP.NE.AND P2, PT, R42, 0x1, PT ;  /* 0x000000012a00780c */ /* 0x000fe20003f45270 */
[----:B------:R-:W-:Y:S01]  /*1a800*/  BSSY.RECONVERGENT B0, `(.L_x_7763) ;  /* 0x000005d000007945 */ /* 0x000fe20003800200 */
[----:B------:R-:W-:Y:S01]  /*1a810*/  I2FP.F32.U32 R41, R40 ;  /* 0x0000002800297245 */ /* 0x000fe20000201000 */
[C---:B-1---5:R-:W-:Y:S01]  /*1a820*/  IMAD.U32 R47, R36.reuse, 0x10000, RZ ;  /* 0x00010000242f7824 */ /* 0x062fe200078e00ff */
[----:B------:R-:W-:Y:S01]  /*1a830*/  PRMT R209, R36, 0x7632, R209 ;  /* 0x0000763224d17816 */ /* 0x000fe200000000d1 */
[----:B------:R-:W-:Y:S01]  /*1a840*/  IMAD.MOV.U32 R36, RZ, RZ, R0 ;  /* 0x000000ffff247224 */ /* 0x000fe200078e0000 */
[----:B------:R-:W-:Y:S01]  /*1a850*/  MOV R40, 0x2 ;  /* 0x0000000200287802 */ /* 0x000fe20000000f00 */
[----:B------:R-:W-:-:S05]  /*1a860*/  FFMA.FTZ R41, R41, R204, 1.1641532182693481445e-10 ;  /* 0x2f00000029297423 */ /* 0x000fca00000100cc */
        /* <DEDUP_REMOVED lines=11> */
.L_x_7765:
        /* <DEDUP_REMOVED lines=13> */
.L_x_7767:
[----:B------:R-:W-:Y:S05]  /*1a9f0*/  BSYNC.RECONVERGENT B1 ;  /* 0x0000000000017941 */ /* 0x000fea0003800200 */
.L_x_7766:
        /* <DEDUP_REMOVED lines=61> */
.L_x_7764:
[----:B------:R-:W-:Y:S05]  /*1add0*/  BSYNC.RECONVERGENT B0 ;  /* 0x0000000000007941 */ /* 0x000fea0003800200 */
.L_x_7763:
[----:B------:R-:W-:Y:S01]  /*1ade0*/  ISETP.NE.AND P2, PT, R40, 0x1, PT ;  /* 0x000000012800780c */ /* 0x000fe20003f45270 */
[----:B------:R-:W-:Y:S01]  /*1adf0*/  BSSY.RECONVERGENT B0, `(.L_x_7768) ;  /* 0x000005c000007945 */ /* 0x000fe20003800200 */
[----:B------:R-:W-:Y:S01]  /*1ae00*/  I2FP.F32.U32 R41, R36 ;  /* 0x0000002400297245 */ /* 0x000fe20000201000 */
[----:B------:R-:W-:Y:S01]  /*1ae10*/  IMAD.U32 R209, R209, 0x10000, RZ ;  /* 0x00010000d1d17824 */ /* 0x000fe200078e00ff */
[----:B------:R-:W-:Y:S01]  /*1ae20*/  MOV R42, 0x2 ;  /* 0x00000002002a7802 */ /* 0x000fe20000000f00 */
        /* <DEDUP_REMOVED lines=13> */
.L_x_7770:
        /* <DEDUP_REMOVED lines=13> */
.L_x_7772:
[----:B------:R-:W-:Y:S05]  /*1afd0*/  BSYNC.RECONVERGENT B1 ;  /* 0x0000000000017941 */ /* 0x000fea0003800200 */
.L_x_7771:
        /* <DEDUP_REMOVED lines=59> */
[----:B------:R-:W-:Y:S01]  /*1b390*/  LOP3.LUT R196, R197, R196, R41, 0x96, !PT ;  /* 0x000000c4c5c47212 */ /* 0x000fe200078e9629 */
[----:B------:R-:W-:-:S07]  /*1b3a0*/  IMAD.MOV.U32 R206, RZ, RZ, R40 ;  /* 0x000000ffffce7224 */ /* 0x000fce00078e0028 */
.L_x_7769:
[----:B------:R-:W-:Y:S05]  /*1b3b0*/  BSYNC.RECONVERGENT B0 ;  /* 0x0000000000007941 */ /* 0x000fea0003800200 */
.L_x_7768:
[----:B------:R-:W-:Y:S01]  /*1b3c0*/  ISETP.NE.AND P2, PT, R42, 0x1, PT ;  /* 0x000000012a00780c */ /* 0x000fe20003f45270 */
[----:B------:R-:W-:Y:S01]  /*1b3d0*/  BSSY.RECONVERGENT B0, `(.L_x_7773) ;  /* 0x000005d000007945 */ /* 0x000fe20003800200 */
[----:B------:R-:W-:Y:S01]  /*1b3e0*/  I2FP.F32.U32 R41, R36 ;  /* 0x0000002400297245 */ /* 0x000fe20000201000 */
[C---:B------:R-:W-:Y:S01]  /*1b3f0*/  IMAD.U32 R207, R37.reuse, 0x10000, RZ ;  /* 0x0001000025cf7824 */ /* 0x040fe200078e00ff */
        /* <DEDUP_REMOVED lines=15> */
.L_x_7775:
        /* <DEDUP_REMOVED lines=13> */
.L_x_7777:
[----:B------:R-:W-:Y:S05]  /*1b5c0*/  BSYNC.RECONVERGENT B1 ;  /* 0x0000000000017941 */ /* 0x000fea0003800200 */
.L_x_7776:
        /* <DEDUP_REMOVED lines=61> */
.L_x_7774:
[----:B------:R-:W-:Y:S05]  /*1b9a0*/  BSYNC.RECONVERGENT B0 ;  /* 0x0000000000007941 */ /* 0x000fea0003800200 */
.L_x_7773:
[----:B------:R-:W-:Y:S01]  /*1b9b0*/  ISETP.NE.AND P2, PT, R36, 0x1, PT ;  /* 0x000000012400780c */ /* 0x000fe20003f45270 */
[----:B------:R-:W-:Y:S01]  /*1b9c0*/  BSSY.RECONVERGENT B0, `(.L_x_7778) ;  /* 0x000005c000007945 */ /* 0x000fe20003800200 */
[----:B------:R-:W-:Y:S01]  /*1b9d0*/  I2FP.F32.U32 R37, R37 ;  /* 0x0000002500257245 */ /* 0x000fe20000201000 */
[----:B------:R-:W-:Y:S01]  /*1b9e0*/  IMAD.U32 R213, R213, 0x10000, RZ ;  /* 0x00010000d5d57824 */ /* 0x000fe200078e00ff */
[----:B------:R-:W-:-:S03]  /*1b9f0*/  MOV R40, 0x2 ;  /* 0x0000000200287802 */ /* 0x000fc60000000f00 */
        /* <DEDUP_REMOVED lines=13> */
.L_x_7780:
        /* <DEDUP_REMOVED lines=13> */
.L_x_7782:
[----:B------:R-:W-:Y:S05]  /*1bba0*/  BSYNC.RECONVERGENT B1 ;  /* 0x0000000000017941 */ /* 0x000fea0003800200 */
.L_x_7781:
        /* <DEDUP_REMOVED lines=61> */
.L_x_7779:
[----:B------:R-:W-:Y:S05]  /*1bf80*/  BSYNC.RECONVERGENT B0 ;  /* 0x0000000000007941 */ /* 0x000fea0003800200 */
.L_x_7778:
[----:B------:R-:W-:Y:S01]  /*1bf90*/  ISETP.NE.AND P3, PT, R40, 0x1, PT ;  /* 0x000000012800780c */ /* 0x000fe20003f65270 */
[----:B------:R-:W-:Y:S01]  /*1bfa0*/  BSSY.RECONVERGENT B0, `(.L_x_7783) ;  /* 0x000005c000007945 */ /* 0x000fe20003800200 */
[----:B------:R-:W-:Y:S01]  /*1bfb0*/  I2FP.F32.U32 R37, R37 ;  /* 0x0000002500257245 */ /* 0x000fe20000201000 */
[C---:B------:R-:W-:Y:S01]  /*1bfc0*/  IMAD.U32 R211, R38.reuse, 0x10000, RZ ;  /* 0x0001000026d37824 */ /* 0x040fe200078e00ff */
[----:B------:R-:W-:Y:S02]  /*1bfd0*/  PRMT R215, R38, 0x7632, R215 ;  /* 0x0000763226d77816 */ /* 0x000fe400000000d7 */
        /* <DEDUP_REMOVED lines=13> */
.L_x_7785:
        /* <DEDUP_REMOVED lines=13> */
.L_x_7787:
[----:B------:R-:W-:Y:S05]  /*1c180*/  BSYNC.RECONVERGENT B1 ;  /* 0x0000000000017941 */ /* 0x000fea0003800200 */
.L_x_7786:
        /* <DEDUP_REMOVED lines=61> */
.L_x_7784:
[----:B------:R-:W-:Y:S05]  /*1c560*/  BSYNC.RECONVERGENT B0 ;  /* 0x0000000000007941 */ /* 0x000fea0003800200 */
.L_x_7783:
[----:B------:R-:W-:Y:S01]  /*1c570*/  ISETP.NE.AND P4, PT, R36, 0x1, PT ;  /* 0x000000012400780c */ /* 0x000fe20003f85270 */
[----:B------:R-:W-:Y:S01]  /*1c580*/  BSSY.RECONVERGENT B0, `(.L_x_7788) ;  /* 0x000005b000007945 */ /* 0x000fe20003800200 */
[----:B------:R-:W-:Y:S01]  /*1c590*/  I2FP.F32.U32 R37, R37 ;  /* 0x0000002500257245 */ /* 0x000fe20000201000 */
[----:B------:R-:W-:Y:S01]  /*1c5a0*/  IMAD.U32 R215, R215, 0x10000, RZ ;  /* 0x00010000d7d77824 */ /* 0x000fe200078e00ff */
[----:B------:R-:W-:Y:S01]  /*1c5b0*/  MOV R40, 0x2 ;  /* 0x0000000200287802 */ /* 0x000fe20000000f00 */
        /* <DEDUP_REMOVED lines=12> */
.L_x_7790:
        /* <DEDUP_REMOVED lines=13> */
.L_x_7792:
[----:B------:R-:W-:Y:S05]  /*1c750*/  BSYNC.RECONVERGENT B1 ;  /* 0x0000000000017941 */ /* 0x000fea0003800200 */
.L_x_7791:
        /* <DEDUP_REMOVED lines=61> */
.L_x_7789:
[----:B------:R-:W-:Y:S05]  /*1cb30*/  BSYNC.RECONVERGENT B0 ;  /* 0x0000000000007941 */ /* 0x000fea0003800200 */
.L_x_7788:
        /* <DEDUP_REMOVED lines=18> */
.L_x_7795:
        /* <DEDUP_REMOVED lines=13> */
.L_x_7797:
[----:B------:R-:W-:Y:S05]  /*1cd30*/  BSYNC.RECONVERGENT B1 ;  /* 0x0000000000017941 */ /* 0x000fea0003800200 */
.L_x_7796:
        /* <DEDUP_REMOVED lines=49> */
[----:B------:R-:W-:-:S03]  /*1d050*/  LOP3.LUT R39, R39, R38, R197, 0x96, !PT ;  /* 0x0000002627277212 */ /* 0x000fc600078e96c5 */
[----:B------:R-:W-:Y:S01]  /*1d060*/  HFMA2 R197, -RZ, RZ, 0, 0 ;  /* 0x00000000ffc57431 */ /* 0x000fe200000001ff */
[----:B------:R-:W-:Y:S02]  /*1d070*/  IADD3 R43, PT, PT, R157, -0x695add53, RZ ;  /* 0x96a522ad9d2b7810 */ /* 0x000fe40007ffe0ff */
[----:B------:R-:W-:Y:S01]  /*1d080*/  LOP3.LUT R37, R37, R36, R41, 0x96, !PT ;  /* 0x0000002425257212 */ /* 0x000fe200078e9629 */
[----:B------:R-:W-:-:S04]  /*1d090*/  IMAD.WIDE.U32 R38, R39, -0x326172a9, RZ ;  /* 0xcd9e8d5727267825 */ /* 0x000fc800078e00ff */
[----:B------:R-:W-:Y:S02]  /*1d0a0*/  VIADD R41, R156, 0x8ff34781 ;  /* 0x8ff347819c297836 */ /* 0x000fe40000000000 */
[----:B------:R-:W-:-:S03]  /*1d0b0*/  IMAD.WIDE.U32 R36, R37, -0x2daee0ad, RZ ;  /* 0xd2511f5325247825 */ /* 0x000fc600078e00ff */
[----:B------:R-:W-:Y:S01]  /*1d0c0*/  LOP3.LUT R2, R41, R40, R39, 0x96, !PT ;  /* 0x0000002829027212 */ /* 0x000fe200078e9627 */
[----:B------:R-:W-:Y:S01]  /*1d0d0*/  IMAD.MOV.U32 R0, RZ, RZ, R38 ;  /* 0x000000ffff007224 */ /* 0x000fe200078e0026 */
[----:B------:R-:W-:Y:S01]  /*1d0e0*/  MOV R38, R206 ;  /* 0x000000ce00267202 */ /* 0x000fe20000000f00 */
[----:B------:R-:W-:Y:S01]  /*1d0f0*/  IMAD.MOV.U32 R206, RZ, RZ, R36 ;  /* 0x000000ffffce7224 */ /* 0x000fe200078e0024 */
[----:B------:R-:W-:-:S07]  /*1d100*/  LOP3.LUT R196, R43, R196, R37, 0x96, !PT ;  /* 0x000000c42bc47212 */ /* 0x000fce00078e9625 */
.L_x_7794:
[----:B------:R-:W-:Y:S05]  /*1d110*/  BSYNC.RECONVERGENT B0 ;  /* 0x0000000000007941 */ /* 0x000fea0003800200 */
.L_x_7793:
[----:B------:R-:W-:Y:S01]  /*1d120*/  P2R R36, PR, RZ, 0x2 ;  /* 0x00000002ff247803 */ /* 0x000fe20000000000 */
[----:B------:R-:W-:Y:S01]  /*1d130*/  FMUL.FTZ R47, R47, R200 ;  /* 0x000000c82f2f7220 */ /* 0x000fe20000410000 */
[----:B------:R-:W-:Y:S01]  /*1d140*/  I2FP.F32.U32 R37, R38 ;  /* 0x0000002600257245 */ /* 0x000fe20000201000 */
[----:B------:R-:W-:Y:S01]  /*1d150*/  IMAD.U32 R39, R44, 0x10000, RZ ;  /* 0x000100002c277824 */ /* 0x000fe200078e00ff */
        /* <DEDUP_REMOVED lines=10> */
[----:B------:R-:W-:Y:S01]  /*1d200*/  ISETP.NE.AND P0, PT, R143, RZ, PT ;  /* 0x000000ff8f00720c */ /* 0x000fe20003f05270 */
[-C--:B------:R-:W-:Y:S01]  /*1d210*/  FMUL.FTZ R211, R211, R200.reuse ;  /* 0x000000c8d3d37220 */ /* 0x080fe20000410000 */
[-C--:B------:R-:W-:Y:S01]  /*1d220*/  FMUL.FTZ R213, R213, R200.reuse ;  /* 0x000000c8d5d57220 */ /* 0x080fe20000410000 */
[----:B------:R-:W-:Y:S01]  /*1d230*/  FMUL.FTZ R39, R39, R200 ;  /* 0x000000c827277220 */ /* 0x000fe20000410000 */
[----:B------:R-:W-:-:S02]  /*1d240*/  FSEL R46, R207, RZ, P5 ;  /* 0x000000ffcf2e7208 */ /* 0x000fc40002800000 */
[----:B------:R-:W-:Y:S02]  /*1d250*/  ISETP.NE.AND P6, PT, R205, RZ, PT ;  /* 0x000000ffcd00720c */ /* 0x000fe40003fc5270 */
[----:B------:R-:W-:Y:S01]  /*1d260*/  FSETP.GTU.FTZ.AND P5, PT, R37, R202, PT ;  /* 0x000000ca2500720b */ /* 0x000fe20003fbc000 */
[----:B------:R-:W-:Y:S01]  /*1d270*/  @P1 FADD.FTZ R44, R68, R44 ;  /* 0x0000002c442c1221 */ /* 0x000fe20000010000 */
[----:B------:R-:W-:Y:S01]  /*1d280*/  FSEL R42, R45, RZ, P4 ;  /* 0x000000ff2d2a7208 */ /* 0x000fe20002000000 */
[----:B------:R-:W-:Y:S01]  /*1d290*/  @P1 FADD.FTZ R46, R70, R46 ;  /* 0x0000002e462e1221 */ /* 0x000fe20000010000 */
[----:B------:R-:W-:Y:S02]  /*1d2a0*/  FSEL R45, R209, RZ, P0 ;  /* 0x000000ffd12d7208 */ /* 0x000fe40000000000 */
[----:B------:R-:W-:Y:S01]  /*1d2b0*/  ISETP.NE.AND P0, PT, R40, RZ, PT ;  /* 0x000000ff2800720c */ /* 0x000fe20003f05270 */
[----:B------:R-:W-:Y:S01]  /*1d2c0*/  @P1 FADD.FTZ R42, R66, R42 ;  /* 0x0000002a422a1221 */ /* 0x000fe20000010000 */
[----:B------:R-:W-:Y:S01]  /*1d2d0*/  FSEL R41, R215, RZ, P3 ;  /* 0x000000ffd7297208 */ /* 0x000fe20001800000 */
[----:B------:R-:W-:Y:S01]  /*1d2e0*/  @P1 FADD.FTZ R45, R69, R45 ;  /* 0x0000002d452d1221 */ /* 0x000fe20000010000 */
[----:B------:R-:W-:-:S02]  /*1d2f0*/  FSEL R40, R211, RZ, P2 ;  /* 0x000000ffd3287208 */ /* 0x000fc40001000000 */
[----:B------:R-:W-:Y:S01]  /*1d300*/  FSEL R47, R213, RZ, P6 ;  /* 0x000000ffd52f7208 */ /* 0x000fe20003000000 */
[----:B------:R-:W-:Y:S01]  /*1d310*/  @P1 FADD.FTZ R41, R65, R41 ;  /* 0x0000002941291221 */ /* 0x000fe20000010000 */
[----:B------:R-:W-:Y:S01]  /*1d320*/  FSEL R43, R39, RZ, !P5 ;  /* 0x000000ff272b7208 */ /* 0x000fe20006800000 */
[----:B------:R-:W-:Y:S01]  /*1d330*/  @P1 FADD.FTZ R40, R64, R40 ;  /* 0x0000002840281221 */ /* 0x000fe20000010000 */
[----:B------:R-:W-:Y:S01]  /*1d340*/  PLOP3.LUT P5, PT, P5, PT, PT, 0x8, 0x80 ;  /* 0x000000000080781c */ /* 0x000fe20002fae170 */
[----:B------:R-:W-:Y:S02]  /*1d350*/  @P1 FADD.FTZ R47, R71, R47 ;  /* 0x0000002f472f1221 */ /* 0x000fe40000010000 */
[----:B------:R-:W-:-:S10]  /*1d360*/  @P1 FADD.FTZ R43, R67, R43 ;  /* 0x0000002b432b1221 */ /* 0x000fd40000010000 */
.L_x_7757:
[----:B------:R-:W-:Y:S01]  /*1d370*/  SEL R39, RZ, 0x10000, !P4 ;  /* 0x00010000ff277807 */ /* 0x000fe20006000000 */
[----:B------:R-:W0:Y:S01]  /*1d380*/  @P0 LDC.64 R210, c[0x0][0x398] ;  /* 0x0000e600ffd20b82 */ /* 0x000e220000000a00 */
[----:B------:R-:W-:Y:S02]  /*1d390*/  ISETP.NE.AND P6, PT, R142, RZ, PT ;  /* 0x000000ff8e00720c */ /* 0x000fe40003fc5270 */
[----:B------:R-:W-:Y:S02]  /*1d3a0*/  ISETP.NE.AND P4, PT, R198, RZ, PT ;  /* 0x000000ffc600720c */ /* 0x000fe40003f85270 */
[----:B------:R-:W-:Y:S02]  /*1d3b0*/  SEL R142, RZ, 0x1000000, !P5 ;  /* 0x01000000ff8e7807 */ /* 0x000fe40006800000 */
[----:B------:R-:W-:Y:S01]  /*1d3c0*/  SEL R198, RZ, 0x100, !P3 ;  /* 0x00000100ffc67807 */ /* 0x000fe20005800000 */
        /* <DEDUP_REMOVED lines=19> */
[----:B0-----:R-:W-:-:S04]  /*1d500*/  @P0 IMAD.WIDE.U32 R210, R205, 0x10, R210 ;  /* 0x00000010cdd20825 */ /* 0x001fc800078e00d2 */
[----:B-1----:R-:W-:Y:S01]  /*1d510*/  @P1 IMAD.WIDE.U32 R208, R205, 0x20, R208 ;  /* 0x00000020cdd01825 */ /* 0x002fe200078e00d0 */
        /* <DEDUP_REMOVED lines=21> */
.L_x_7798:
[----:B------:R1:W5:Y:S04]  /*1d670*/  @P0 LDG.E.128 R72, desc[UR6][R210.64] ;  /* 0x00000006d2480981 */ /* 0x000368000c1e1d00 */
[----:B------:R1:W5:Y:S04]  /*1d680*/  @P1 LDG.E.128 R68, desc[UR6][R208.64] ;  /* 0x00000006d0441981 */ /* 0x000368000c1e1d00 */
[----:B------:R1:W5:Y:S04]  /*1d690*/  @P1 LDG.E.128 R64, desc[UR6][R208.64+0x10] ;  /* 0x00001006d0401981 */ /* 0x000368000c1e1d00 */
[----:B------:R1:W5:Y:S01]  /*1d6a0*/  LDG.E.128 R140, desc[UR6][R212.64] ;  /* 0x00000006d48c7981 */ /* 0x000362000c1e1d00 */
[----:B------:R-:W-:Y:S05]  /*1d6b0*/  @!P0 BRA `(.L_x_7799) ;  /* 0x0000006000808947 */ /* 0x000fea0003800000 */
        /* <DEDUP_REMOVED lines=16> */
.L_x_7802:
        /* <DEDUP_REMOVED lines=13> */
.L_x_7804:
[----:B------:R-:W-:Y:S05]  /*1d890*/  BSYNC.RECONVERGENT B1 ;  /* 0x0000000000017941 */ /* 0x000fea0003800200 */
.L_x_7803:
        /* <DEDUP_REMOVED lines=56> */
[----:B------:R-:W-:Y:S01]  /*1dc20*/  MOV R0, R38 ;  /* 0x0000002600007202 */ /* 0x000fe20000000f00 */
[----:B------:R-:W-:Y:S01]  /*1dc30*/  IMAD.MOV.U32 R198, RZ, RZ, R36 ;  /* 0x000000ffffc67224 */ /* 0x000fe200078e0024 */
[----:B------:R-:W-:Y:S01]  /*1dc40*/  LOP3.LUT R196, R191, R196, R37, 0x96, !PT ;  /* 0x000000c4bfc47212 */ /* 0x000fe200078e9625 */
[----:B------:R-:W-:Y:S01]  /*1dc50*/  IMAD.MOV.U32 R39, RZ, RZ, RZ ;  /* 0x000000ffff277224 */ /* 0x000fe200078e00ff */
[----:B------:R-:W-:-:S07]  /*1dc60*/  MOV R36, R206 ;  /* 0x000000ce00247202 */ /* 0x000fce0000000f00 */
.L_x_7801:
[----:B------:R-:W-:Y:S05]  /*1dc70*/  BSYNC.RECONVERGENT B0 ;  /* 0x0000000000007941 */ /* 0x000fea0003800200 */
.L_x_7800:
[----:B------:R-:W-:Y:S01]  /*1dc80*/  I2FP.F32.U32 R37, R36 ;  /* 0x0000002400257245 */ /* 0x000fe20000201000 */
[----:B------:R-:W-:Y:S01]  /*1dc90*/  BSSY.RECONVERGENT B0, `(.L_x_7805) ;  /* 0x000005f000007945 */ /* 0x000fe20003800200 */
[----:B------:R-:W-:Y:S01]  /*1dca0*/  ISETP.NE.AND P2, PT, R39, 0x1, PT ;  /* 0x000000012700780c */ /* 0x000fe20003f45270 */
[----:B------:R-:W-:Y:S01]  /*1dcb0*/  IMAD.MOV.U32 R188, RZ, RZ, 0x2 ;  /* 0x00000002ffbc7424 */ /* 0x000fe200078e00ff */
[----:B------:R-:W-:Y:S01]  /*1dcc0*/  LOP3.LUT R195, R195, 0xffffffef, RZ, 0xc0, !PT ;  /* 0xffffffefc3c37812 */ /* 0x000fe200078ec0ff */
[----:B------:R-:W-:Y:S01]  /*1dcd0*/  FFMA.FTZ R37, R37, R204, 1.1641532182693481445e-10 ;  /* 0x2f00000025257423 */ /* 0x000fe200000100cc */
[----:B------:R-:W-:-:S04]  /*1dce0*/  MOV R38, R0 ;  /* 0x0000000000267202 */ /* 0x000fc80000000f00 */
[----:B------:R-:W-:Y:S02]  /*1dcf0*/  FSETP.LE.FTZ.AND P4, PT, R37, R202, PT ;  /* 0x000000ca2500720b */ /* 0x000fe40003f93000 */
[C---:B-----5:R-:W-:Y:S02]  /*1dd00*/  SHF.L.U32 R37, R140.reuse, 0x10, RZ ;  /* 0x000000108c257819 */ /* 0x060fe400000006ff */
[----:B------:R-:W-:-:S03]  /*1dd10*/  PRMT R140, R140, 0x7632, R140 ;  /* 0x000076328c8c7816 */ /* 0x000fc6000000008c */
[----:B------:R-:W-:-:S06]  /*1dd20*/  FMUL.FTZ R186, R37, R200 ;  /* 0x000000c825ba7220 */ /* 0x000fcc0000410000 */
        /* <DEDUP_REMOVED lines=10> */
.L_x_7807:
        /* <DEDUP_REMOVED lines=13> */
.L_x_7809:
[----:B------:R-:W-:Y:S05]  /*1dea0*/  BSYNC.RECONVERGENT B1 ;  /* 0x0000000000017941 */ /* 0x000fea0003800200 */
.L_x_7808:
        /* <DEDUP_REMOVED lines=55> */
[----:B------:R-:W-:Y:S02]  /*1e220*/  MOV R0, R38 ;  /* 0x0000002600007202 */ /* 0x000fe40000000f00 */
[----:B------:R-:W-:Y:S01]  /*1e230*/  LOP3.LUT R2, R189, R188, R39, 0x96, !PT ;  /* 0x000000bcbd027212 */ /* 0x000fe200078e9627 */
[----:B------:R-:W-:Y:S01]  /*1e240*/  IMAD.MOV.U32 R38, RZ, RZ, R198 ;  /* 0x000000ffff267224 */ /* 0x000fe200078e00c6 */
[----:B------:R-:W-:Y:S01]  /*1e250*/  LOP3.LUT R196, R191, R196, R37, 0x96, !PT ;  /* 0x000000c4bfc47212 */ /* 0x000fe200078e9625 */
[----:B------:R-:W-:Y:S01]  /*1e260*/  IMAD.MOV.U32 R188, RZ, RZ, RZ ;  /* 0x000000ffffbc7224 */ /* 0x000fe200078e00ff */
[----:B------:R-:W-:-:S07]  /*1e270*/  MOV R198, R36 ;  /* 0x0000002400c67202 */ /* 0x000fce0000000f00 */
.L_x_7806:
[----:B------:R-:W-:Y:S05]  /*1e280*/  BSYNC.RECONVERGENT B0 ;  /* 0x0000000000007941 */ /* 0x000fea0003800200 */
.L_x_7805:
[----:B------:R-:W-:Y:S01]  /*1e290*/  I2FP.F32.U32 R37, R38 ;  /* 0x0000002600257245 */ /* 0x000fe20000201000 */
[----:B------:R-:W-:Y:S01]  /*1e2a0*/  BSSY.RECONVERGENT B0, `(.L_x_7810) ;  /* 0x0000061000007945 */ /* 0x000fe20003800200 */
[----:B------:R-:W-:Y:S01]  /*1e2b0*/  SHF.L.U32 R39, R72, 0x10, RZ ;  /* 0x0000001048277819 */ /* 0x000fe200000006ff */
[----:B------:R-:W-:Y:S01]  /*1e2c0*/  IMAD.MOV.U32 R38, RZ, RZ, 0x2 ;  /* 0x00000002ff267424 */ /* 0x000fe200078e00ff */
[----:B------:R-:W-:Y:S01]  /*1e2d0*/  ISETP.NE.AND P3, PT, R188, 0x1, PT ;  /* 0x00000001bc00780c */ /* 0x000fe20003f65270 */
[----:B------:R-:W-:Y:S02]  /*1e2e0*/  FFMA.FTZ R37, R37, R204, 1.1641532182693481445e-10 ;  /* 0x2f00000025257423 */ /* 0x000fe400000100cc */
[----:B------:R-:W-:-:S03]  /*1e2f0*/  FMUL.FTZ R36, R39, R200 ;  /* 0x000000c827247220 */ /* 0x000fc60000410000 */
[----:B------:R-:W-:Y:S02]  /*1e300*/  FSETP.GTU.FTZ.AND P2, PT, R37, R202, PT ;  /* 0x000000ca2500720b */ /* 0x000fe40003f5c000 */
[----:B------:R-:W-:Y:S02]  /*1e310*/  FSEL R37, R186, RZ, P4 ;  /* 0x000000ffba257208 */ /* 0x000fe40002000000 */
[----:B------:R-:W-:Y:S02]  /*1e320*/  FSEL R36, R36, RZ, !P2 ;  /* 0x000000ff24247208 */ /* 0x000fe40005000000 */
[----:B------:R-:W-:-:S03]  /*1e330*/  SEL R186, RZ, 0x1, P2 ;  /* 0x00000001ffba7807 */ /* 0x000fc60001000000 */
[----:B------:R-:W-:Y:S01]  /*1e340*/  FADD.FTZ R36, R36, R37 ;  /* 0x0000002524247221 */ /* 0x000fe20000010000 */
[----:B------:R-:W-:-:S03]  /*1e350*/  MOV R37, R0 ;  /* 0x0000000000257202 */ /* 0x000fc60000000f00 */
[----:B------:R-:W-:Y:S01]  /*1e360*/  @P1 FADD.FTZ R36, R68, R36 ;  /* 0x0000002444241221 */ /* 0x000fe20000010000 */
        /* <DEDUP_REMOVED lines=9> */
.L_x_7812:
        /* <DEDUP_REMOVED lines=13> */
.L_x_7814:
[----:B------:R-:W-:Y:S05]  /*1e4d0*/  BSYNC.RECONVERGENT B1 ;  /* 0x0000000000017941 */ /* 0x000fea0003800200 */
.L_x_7813:
[----:B------:R-:W-:Y:S01]  /*1e4e0*/  IMAD.WIDE.U32 R190, R6, -0x326172a9, RZ ;  /* 0xcd9e8d5706be7825 */ /* 0x000fe200078e00ff */
[----:B------:R-:W-:Y:S02]  /*1e4f0*/  LOP3.LUT R38, R187, R193, R157, 0x96, !PT ;  /* 0x000000c1bb267212 */ /* 0x000fe400078e969d */
[----:B------:R-:W-:Y:S02]  /*1e500*/  IADD3 R37, PT, PT, R156, -0x61c88647, RZ ;  /* 0x9e3779b99c257810 */ /* 0x000fe40007ffe0ff */
[----:B------:R-:W-:Y:S01]  /*1e510*/  LOP3.LUT R188, R5, R191, R156, 0x96, !PT ;  /* 0x000000bf05bc7212 */ /* 0x000fe200078e969c */
[----:B------:R-:W-:-:S04]  /*1e520*/  IMAD.WIDE.U32 R38, R38, -0x326172a9, RZ ;  /* 0xcd9e8d5726267825 */ /* 0x000fc800078e00ff */
[----:B------:R-:W-:Y:S01]  /*1e530*/  IMAD.WIDE.U32 R188, R188, -0x2daee0ad, RZ ;  /* 0xd2511f53bcbc7825 */ /* 0x000fe200078e00ff */
[----:B------:R-:W-:Y:S02]  /*1e540*/  LOP3.LUT R37, R37, R190, R39, 0x96, !PT ;  /* 0x000000be25257212 */ /* 0x000fe400078e9627 */
[C---:B------:R-:W-:Y:S01]  /*1e550*/  IADD3 R39, PT, PT, R157.reuse, 0x76cf5d0a, RZ ;  /* 0x76cf5d0a9d277810 */ /* 0x040fe20007ffe0ff */
[----:B------:R-:W-:-:S05]  /*1e560*/  VIADD R191, R157, 0xbb67ae85 ;  /* 0xbb67ae859dbf7836 */ /* 0x000fca0000000000 */
[----:B------:R-:W-:Y:S01]  /*1e570*/  LOP3.LUT R191, R191, R192, R189, 0x96, !PT ;  /* 0x000000c0bfbf7212 */ /* 0x000fe200078e96bd */
[----:B------:R-:W-:-:S04]  /*1e580*/  IMAD.WIDE.U32 R192, R37, -0x2daee0ad, RZ ;  /* 0xd2511f5325c07825 */ /* 0x000fc800078e00ff */
[----:B------:R-:W-:Y:S01]  /*1e590*/  IMAD.WIDE.U32 R190, R191, -0x326172a9, RZ ;  /* 0xcd9e8d57bfbe7825 */ /* 0x000fe200078e00ff */
[----:B------:R-:W-:-:S03]  /*1e5a0*/  LOP3.LUT R39, R39, R188, R193, 0x96, !PT ;  /* 0x000000bc27277212 */ /* 0x000fc600078e96c1 */
[----:B------:R-:W-:-:S05]  /*1e5b0*/  VIADD R37, R156, 0x3c6ef372 ;  /* 0x3c6ef3729c257836 */ /* 0x000fca0000000000 */
[----:B------:R-:W-:Y:S01]  /*1e5c0*/  LOP3.LUT R37, R37, R38, R191, 0x96, !PT ;  /* 0x0000002625257212 */ /* 0x000fe200078e96bf */
[----:B------:R-:W-:Y:S01]  /*1e5d0*/  IMAD.WIDE.U32 R38, R39, -0x326172a9, RZ ;  /* 0xcd9e8d5727267825 */ /* 0x000fe200078e00ff */
[----:B------:R-:W-:-:S03]  /*1e5e0*/  IADD3 R191, PT, PT, R156, -0x255992d5, RZ ;  /* 0xdaa66d2b9cbf7810 */ /* 0x000fc60007ffe0ff */
        /* <DEDUP_REMOVED lines=11> */
[----:B------:R-:W-:-:S03]  /*1e6a0*/  IADD3 R191, PT, PT, R156, 0x1715609d, RZ ;  /* 0x1715609d9cbf7810 */ /* 0x000fc60007ffe0ff */
        /* <DEDUP_REMOVED lines=14> */
[C---:B------:R-:W-:Y:S01]  /*1e790*/  IADD3 R39, PT, PT, R157.reuse, -0x24c28bd8, RZ ;  /* 0xdb3d74289d277810 */ /* 0x040fe20007ffe0ff */
[----:B------:R-:W-:Y:S02]  /*1e7a0*/  VIADD R37, R157, 0x1fd5c5a3 ;  /* 0x1fd5c5a39d257836 */ /* 0x000fe40000000000 */
[----:B------:R-:W-:-:S03]  /*1e7b0*/  IMAD.WIDE.U32 R196, R191, -0x2daee0ad, RZ ;  /* 0xd2511f53bfc47825 */ /* 0x000fc600078e00ff */
[----:B------:R-:W-:Y:S02]  /*1e7c0*/  LOP3.LUT R37, R37, R192, R189, 0x96, !PT ;  /* 0x000000c025257212 */ /* 0x000fe400078e96bd */
[----:B------:R-:W-:-:S03]  /*1e7d0*/  LOP3.LUT R188, R39, R188, R197, 0x96, !PT ;  /* 0x000000bc27bc7212 */ /* 0x000fc600078e96c5 */
[----:B------:R-:W-:-:S04]  /*1e7e0*/  IMAD.WIDE.U32 R190, R37, -0x326172a9, RZ ;  /* 0xcd9e8d5725be7825 */ /* 0x000fc800078e00ff */
[----:B------:R-:W-:Y:S02]  /*1e7f0*/  VIADD R37, R156, 0xf1bbcdc8 ;  /* 0xf1bbcdc89c257836 */ /* 0x000fe40000000000 */
[----:B------:R-:W-:-:S03]  /*1e800*/  IMAD.WIDE.U32 R188, R188, -0x326172a9, RZ ;  /* 0xcd9e8d57bcbc7825 */ /* 0x000fc600078e00ff */
[----:B------:R-:W-:Y:S01]  /*1e810*/  LOP3.LUT R38, R37, R38, R191, 0x96, !PT ;  /* 0x0000002625267212 */ /* 0x000fe200078e96bf */
[----:B------:R-:W-:Y:S01]  /*1e820*/  VIADD R191, R157, 0x96a522ad ;  /* 0x96a522ad9dbf7836 */ /* 0x000fe20000000000 */
[----:B------:R-:W-:Y:S02]  /*1e830*/  IADD3 R37, PT, PT, R156, -0x700cb87f, RZ ;  /* 0x8ff347819c257810 */ /* 0x000fe40007ffe0ff */
[----:B------:R-:W-:Y:S01]  /*1e840*/  MOV R0, R188 ;  /* 0x000000bc00007202 */ /* 0x000fe20000000f00 */
[----:B------:R-:W-:Y:S01]  /*1e850*/  IMAD.WIDE.U32 R38, R38, -0x2daee0ad, RZ ;  /* 0xd2511f5326267825 */ /* 0x000fe200078e00ff */
[----:B------:R-:W-:-:S03]  /*1e860*/  LOP3.LUT R2, R37, R190, R189, 0x96, !PT ;  /* 0x000000be25027212 */ /* 0x000fc600078e96bd */
[----:B------:R-:W-:Y:S01]  /*1e870*/  IMAD.MOV.U32 R37, RZ, RZ, R198 ;  /* 0x000000ffff257224 */ /* 0x000fe200078e00c6 */
[----:B------:R-:W-:Y:S01]  /*1e880*/  MOV R198, R38 ;  /* 0x0000002600c67202 */ /* 0x000fe20000000f00 */
[----:B------:R-:W-:Y:S01]  /*1e890*/  IMAD.MOV.U32 R38, RZ, RZ, RZ ;  /* 0x000000ffff267224 */ /* 0x000fe200078e00ff */
[----:B------:R-:W-:-:S07]  /*1e8a0*/  LOP3.LUT R196, R191, R196, R39, 0x96, !PT ;  /* 0x000000c4bfc47212 */ /* 0x000fce00078e9627 */
.L_x_7811:
[----:B------:R-:W-:Y:S05]  /*1e8b0*/  BSYNC.RECONVERGENT B0 ;  /* 0x0000000000007941 */ /* 0x000fea0003800200 */
.L_x_7810:
[----:B------:R-:W-:Y:S01]  /*1e8c0*/  I2FP.F32.U32 R37, R37 ;  /* 0x0000002500257245 */ /* 0x000fe20000201000 */
[----:B------:R-:W-:Y:S01]  /*1e8d0*/  BSSY.RECONVERGENT B0, `(.L_x_7815) ;  /* 0x000005e000007945 */ /* 0x000fe20003800200 */
[----:B------:R-:W-:Y:S02]  /*1e8e0*/  ISETP.NE.AND P2, PT, R38, 0x1, PT ;  /* 0x000000012600780c */ /* 0x000fe40003f45270 */
[----:B------:R-:W-:Y:S01]  /*1e8f0*/  LOP3.LUT R195, R195, 0xfffffff7, RZ, 0xc0, !PT ;  /* 0xfffffff7c3c37812 */ /* 0x000fe200078ec0ff */
[----:B------:R-:W-:Y:S01]  /*1e900*/  FFMA.FTZ R37, R37, R204, 1.1641532182693481445e-10 ;  /* 0x2f00000025257423 */ /* 0x000fe200000100cc */
[----:B------:R-:W-:-:S04]  /*1e910*/  MOV R39, R0 ;  /* 0x0000000000277202 */ /* 0x000fc80000000f00 */
[----:B------:R-:W-:Y:S02]  /*1e920*/  FSETP.LE.FTZ.AND P4, PT, R37, R202, PT ;  /* 0x000000ca2500720b */ /* 0x000fe40003f93000 */
[----:B------:R-:W-:Y:S01]  /*1e930*/  SHF.L.U32 R37, R140, 0x10, RZ ;  /* 0x000000108c257819 */ /* 0x000fe200000006ff */
[----:B------:R-:W-:-:S04]  /*1e940*/  IMAD.MOV.U32 R140, RZ, RZ, 0x2 ;  /* 0x00000002ff8c7424 */ /* 0x000fc800078e00ff */
        /* <DEDUP_REMOVED lines=11> */
.L_x_7817:
        /* <DEDUP_REMOVED lines=13> */
.L_x_7819:
[----:B------:R-:W-:Y:S05]  /*1ead0*/  BSYNC.RECONVERGENT B1 ;  /* 0x0000000000017941 */ /* 0x000fea0003800200 */
.L_x_7818:
        /* <DEDUP_REMOVED lines=57> */
[----:B------:R-:W-:Y:S01]  /*1ee70*/  IMAD.MOV.U32 R140, RZ, RZ, RZ ;  /* 0x000000ffff8c7224 */ /* 0x000fe200078e00ff */
[----:B------:R-:W-:Y:S01]  /*1ee80*/  LOP3.LUT R196, R193, R196, R39, 0x96, !PT ;  /* 0x000000c4c1c47212 */ /* 0x000fe200078e9627 */
[----:B------:R-:W-:Y:S01]  /*1ee90*/  IMAD.MOV.U32 R39, RZ, RZ, R198 ;  /* 0x000000ffff277224 */ /* 0x000fe200078e00c6 */
[----:B------:R-:W-:-:S07]  /*1eea0*/  MOV R198, R38 ;  /* 0x0000002600c67202 */ /* 0x000fce0000000f00 */
.L_x_7816:
[----:B------:R-:W-:Y:S05]  /*1eeb0*/  BSYNC.RECONVERGENT B0 ;  /* 0x0000000000007941 */ /* 0x000fea0003800200 */
.L_x_7815:
[----:B------:R-:W-:Y:S01]  /*1eec0*/  I2FP.F32.U32 R39, R39 ;  /* 0x0000002700277245 */ /* 0x000fe20000201000 */
[----:B------:R-:W-:Y:S01]  /*1eed0*/  BSSY.RECONVERGENT B0, `(.L_x_7820) ;  /* 0x0000062000007945 */ /* 0x000fe20003800200 */
[----:B------:R-:W-:Y:S02]  /*1eee0*/  PRMT R38, R72, 0x7632, R38 ;  /* 0x0000763248267816 */ /* 0x000fe40000000026 */
[----:B------:R-:W-:Y:S01]  /*1eef0*/  ISETP.NE.AND P3, PT, R140, 0x1, PT ;  /* 0x000000018c00780c */ /* 0x000fe20003f65270 */
[----:B------:R-:W-:Y:S01]  /*1ef00*/  FFMA.FTZ R39, R39, R204, 1.1641532182693481445e-10 ;  /* 0x2f00000027277423 */ /* 0x000fe200000100cc */
[----:B------:R-:W-:Y:S02]  /*1ef10*/  SHF.L.U32 R189, R38, 0x10, RZ ;  /* 0x0000001026bd7819 */ /* 0x000fe400000006ff */
[----:B------:R-:W-:Y:S02]  /*1ef20*/  FSEL R38, R37, RZ, P4 ;  /* 0x000000ff25267208 */ /* 0x000fe40002000000 */
[----:B------:R-:W-:Y:S01]  /*1ef30*/  FSETP.GTU.FTZ.AND P2, PT, R39, R202, PT ;  /* 0x000000ca2700720b */ /* 0x000fe20003f5c000 */
[----:B------:R-:W-:Y:S01]  /*1ef40*/  FMUL.FTZ R189, R189, R200 ;  /* 0x000000c8bdbd7220 */ /* 0x000fe20000410000 */
[----:B------:R-:W-:-:S02]  /*1ef50*/  MOV R39, R0 ;  /* 0x0000000000277202 */ /* 0x000fc40000000f00 */
[----:B------:R-:W-:Y:S02]  /*1ef60*/  SEL R188, RZ, 0x1, P2 ;  /* 0x00000001ffbc7807 */ /* 0x000fe40001000000 */
[----:B------:R-:W-:-:S05]  /*1ef70*/  FSEL R189, R189, RZ, !P2 ;  /* 0x000000ffbdbd7208 */ /* 0x000fca0005000000 */
[----:B------:R-:W-:Y:S01]  /*1ef80*/  FADD.FTZ R37, R189, R38 ;  /* 0x00000026bd257221 */ /* 0x000fe20000010000 */
[----:B------:R-:W-:-:S03]  /*1ef90*/  IMAD.MOV.U32 R38, RZ, RZ, 0x2 ;  /* 0x00000002ff267424 */ /* 0x000fc600078e00ff */
        /* <DEDUP_REMOVED lines=10> */
.L_x_7822:
        /* <DEDUP_REMOVED lines=13> */
.L_x_7824:
[----:B------:R-:W-:Y:S05]  /*1f110*/  BSYNC.RECONVERGENT B1 ;  /* 0x0000000000017941 */ /* 0x000fea0003800200 */
.L_x_7823:
[----:B------:R-:W-:Y:S01]  /*1f120*/  IMAD.WIDE.U32 R192, R6, -0x326172a9, RZ ;  /* 0xcd9e8d5706c07825 */ /* 0x000fe200078e00ff */
[----:B------:R-:W-:Y:S02]  /*1f130*/  LOP3.LUT R38, R187, R197, R157, 0x96, !PT ;  /* 0x000000c5bb267212 */ /* 0x000fe400078e969d */
[----:B------:R-:W-:Y:S02]  /*1f140*/  IADD3 R189, PT, PT, R156, -0x61c88647, RZ ;  /* 0x9e3779b99cbd7810 */ /* 0x000fe40007ffe0ff */
        /* <DEDUP_REMOVED lines=10> */
[----:B------:R-:W-:-:S04]  /*1f1f0*/  LOP3.LUT R189, R189, R190, R197, 0x96, !PT ;  /* 0x000000bebdbd7212 */ /* 0x000fc800078e96c5 */
[----:B------:R-:W-:Y:S01]  /*1f200*/  LOP3.LUT R190, R39, R38, R193, 0x96, !PT ;  /* 0x0000002627be7212 */ /* 0x000fe200078e96c1 */
[----:B------:R-:W-:Y:S01]  /*1f210*/  IMAD.WIDE.U32 R38, R189, -0x326172a9, RZ ;  /* 0xcd9e8d57bd267825 */ /* 0x000fe200078e00ff */
[----:B------:R-:W-:-:S03]  /*1f220*/  IADD3 R189, PT, PT, R156, -0x255992d5, RZ ;  /* 0xdaa66d2b9cbd7810 */ /* 0x000fc60007ffe0ff */
[----:B------:R-:W-:Y:S01]  /*1f230*/  IMAD.WIDE.U32 R190, R190, -0x2daee0ad, RZ ;  /* 0xd2511f53bebe7825 */ /* 0x000fe200078e00ff */
[----:B------:R-:W-:-:S03]  /*1f240*/  LOP3.LUT R189, R189, R192, R39, 0x96, !PT ;  /* 0x000000c0bdbd7212 */ /* 0x000fc600078e9627 */
[----:B------:R-:W-:Y:S02]  /*1f250*/  VIADD R193, R157, 0x32370b8f ;  /* 0x32370b8f9dc17836 */ /* 0x000fe40000000000 */
[----:B------:R-:W-:-:S03]  /*1f260*/  VIADD R39, R156, 0x78dde6e4 ;  /* 0x78dde6e49c277836 */ /* 0x000fc60000000000 */
[----:B------:R-:W-:Y:S01]  /*1f270*/  LOP3.LUT R193, R193, R196, R191, 0x96, !PT ;  /* 0x000000c4c1c17212 */ /* 0x000fe200078e96bf */
[----:B------:R-:W-:Y:S01]  /*1f280*/  IMAD.WIDE.U32 R196, R189, -0x2daee0ad, RZ ;  /* 0xd2511f53bdc47825 */ /* 0x000fe200078e00ff */
[----:B------:R-:W-:-:S03]  /*1f290*/  IADD3 R189, PT, PT, R157, -0x126145ec, RZ ;  /* 0xed9eba149dbd7810 */ /* 0x000fc60007ffe0ff */
[----:B------:R-:W-:Y:S01]  /*1f2a0*/  IMAD.WIDE.U32 R192, R193, -0x326172a9, RZ ;  /* 0xcd9e8d57c1c07825 */ /* 0x000fe200078e00ff */
[----:B------:R-:W-:-:S04]  /*1f2b0*/  LOP3.LUT R189, R189, R190, R197, 0x96, !PT ;  /* 0x000000bebdbd7212 */ /* 0x000fc800078e96c5 */
[----:B------:R-:W-:Y:S01]  /*1f2c0*/  LOP3.LUT R190, R39, R38, R193, 0x96, !PT ;  /* 0x0000002627be7212 */ /* 0x000fe200078e96c1 */
[----:B------:R-:W-:Y:S01]  /*1f2d0*/  IMAD.WIDE.U32 R38, R189, -0x326172a9, RZ ;  /* 0xcd9e8d57bd267825 */ /* 0x000fe200078e00ff */
[----:B------:R-:W-:-:S03]  /*1f2e0*/  IADD3 R189, PT, PT, R156, 0x1715609d, RZ ;  /* 0x1715609d9cbd7810 */ /* 0x000fc60007ffe0ff */
        /* <DEDUP_REMOVED lines=10> */
[----:B------:R-:W-:Y:S02]  /*1f390*/  VIADD R193, R157, 0x1fd5c5a3 ;  /* 0x1fd5c5a39dc17836 */ /* 0x000fe40000000000 */
        /* <DEDUP_REMOVED lines=12> */
[----:B------:R-:W-:Y:S02]  /*1f460*/  VIADD R193, R157, 0x96a522ad ;  /* 0x96a522ad9dc17836 */ /* 0x000fe40000000000 */
[----:B------:R-:W-:-:S04]  /*1f470*/  IMAD.WIDE.U32 R190, R190, -0x326172a9, RZ ;  /* 0xcd9e8d57bebe7825 */ /* 0x000fc800078e00ff */
[----:B------:R-:W-:Y:S01]  /*1f480*/  IMAD.WIDE.U32 R38, R39, -0x2daee0ad, RZ ;  /* 0xd2511f5327267825 */ /* 0x000fe200078e00ff */
[----:B------:R-:W-:Y:S02]  /*1f490*/  LOP3.LUT R2, R189, R192, R191, 0x96, !PT ;  /* 0x000000c0bd027212 */ /* 0x000fe400078e96bf */
[----:B------:R-:W-:Y:S02]  /*1f4a0*/  MOV R0, R190 ;  /* 0x000000be00007202 */ /* 0x000fe40000000f00 */
[----:B------:R-:W-:Y:S01]  /*1f4b0*/  LOP3.LUT R196, R193, R196, R39, 0x96, !PT ;  /* 0x000000c4c1c47212 */ /* 0x000fe200078e9627 */
[----:B------:R-:W-:Y:S01]  /*1f4c0*/  IMAD.MOV.U32 R39, RZ, RZ, R198 ;  /* 0x000000ffff277224 */ /* 0x000fe200078e00c6 */
[----:B------:R-:W-:Y:S01]  /*1f4d0*/  MOV R198, R38 ;  /* 0x0000002600c67202 */ /* 0x000fe20000000f00 */
[----:B------:R-:W-:-:S07]  /*1f4e0*/  IMAD.MOV.U32 R38, RZ, RZ, RZ ;  /* 0x000000ffff267224 */ /* 0x000fce00078e00ff */
.L_x_7821:
[----:B------:R-:W-:Y:S05]  /*1f4f0*/  BSYNC.RECONVERGENT B0 ;  /* 0x0000000000007941 */ /* 0x000fea0003800200 */
.L_x_7820:
        /* <DEDUP_REMOVED lines=21> */
.L_x_7827:
        /* <DEDUP_REMOVED lines=13> */
.L_x_7829:
[----:B------:R-:W-:Y:S05]  /*1f720*/  BSYNC.RECONVERGENT B1 ;  /* 0x0000000000017941 */ /* 0x000fea0003800200 */
.L_x_7828:
        /* <DEDUP_REMOVED lines=57> */
[----:B------:R-:W-:Y:S01]  /*1fac0*/  IMAD.MOV.U32 R140, RZ, RZ, RZ ;  /* 0x000000ffff8c7224 */ /* 0x000fe200078e00ff */
[----:B------:R-:W-:Y:S01]  /*1fad0*/  LOP3.LUT R196, R193, R196, R39, 0x96, !PT ;  /* 0x000000c4c1c47212 */ /* 0x000fe200078e9627 */
[----:B------:R-:W-:Y:S01]  /*1fae0*/  IMAD.MOV.U32 R39, RZ, RZ, R198 ;  /* 0x000000ffff277224 */ /* 0x000fe200078e00c6 */
[----:B------:R-:W-:-:S07]  /*1faf0*/  MOV R198, R38 ;  /* 0x0000002600c67202 */ /* 0x000fce0000000f00 */
.L_x_7826:
[----:B------:R-:W-:Y:S05]  /*1fb00*/  BSYNC.RECONVERGENT B0 ;  /* 0x0000000000007941 */ /* 0x000fea0003800200 */
.L_x_7825:
        /* <DEDUP_REMOVED lines=23> */
.L_x_7832:
        /* <DEDUP_REMOVED lines=13> */
.L_x_7834:
[----:B------:R-:W-:Y:S05]  /*1fd50*/  BSYNC.RECONVERGENT B1 ;  /* 0x0000000000017941 */ /* 0x000fea0003800200 */
.L_x_7833:
        /* <DEDUP_REMOVED lines=58> */
[----:B------:R-:W-:Y:S01]  /*20100*/  LOP3.LUT R196, R193, R196, R141, 0x96, !PT ;  /* 0x000000c4c1c47212 */ /* 0x000fe200078e968d */
[----:B------:R-:W-:Y:S01]  /*20110*/  IMAD.MOV.U32 R190, RZ, RZ, RZ ;  /* 0x000000ffffbe7224 */ /* 0x000fe200078e00ff */
[----:B------:R-:W-:-:S07]  /*20120*/  MOV R198, R140 ;  /* 0x0000008c00c67202 */ /* 0x000fce0000000f00 */
.L_x_7831:
[----:B------:R-:W-:Y:S05]  /*20130*/  BSYNC.RECONVERGENT B0 ;  /* 0x0000000000007941 */ /* 0x000fea0003800200 */
.L_x_7830:
        /* <DEDUP_REMOVED lines=8> */
[----:B------:R-:W-:-:S05]  /*201c0*/  SHF.L.U32 R39, R194, 0x10, RZ ;  /* 0x00000010c2277819 */ /* 0x000fca00000006ff */
        /* <DEDUP_REMOVED lines=11> */
.L_x_7837:
        /* <DEDUP_REMOVED lines=13> */
.L_x_7839:
[----:B------:R-:W-:Y:S05]  /*20350*/  BSYNC.RECONVERGENT B1 ;  /* 0x0000000000017941 */ /* 0x000fea0003800200 */
.L_x_7838:
        /* <DEDUP_REMOVED lines=61> */
.L_x_7836:
[----:B------:R-:W-:Y:S05]  /*20730*/  BSYNC.RECONVERGENT B0 ;  /* 0x0000000000007941 */ /* 0x000fea0003800200 */
.L_x_7835:
[----:B------:R-:W-:Y:S01]  /*20740*/  I2FP.F32.U32 R141, R141 ;  /* 0x0000008d008d7245 */ /* 0x000fe20000201000 */
[----:B------:R-:W-:Y:S01]  /*20750*/  BSSY.RECONVERGENT B0, `(.L_x_7840) ;  /* 0x0000062000007945 */ /* 0x000fe20003800200 */
[----:B------:R-:W-:-:S03]  /*20760*/  PRMT R140, R73, 0x7632, R140 ;  /* 0x00007632498c7816 */ /* 0x000fc6000000008c */
[----:B------:R-:W-:Y:S01]  /*20770*/  FFMA.FTZ R141, R141, R204, 1.1641532182693481445e-10 ;  /* 0x2f0000008d8d7423 */ /* 0x000fe200000100cc */
[----:B------:R-:W-:Y:S02]  /*20780*/  SHF.L.U32 R191, R140, 0x10, RZ ;  /* 0x000000108cbf7819 */ /* 0x000fe400000006ff */
[----:B------:R-:W-:Y:S02]  /*20790*/  FSEL R140, R39, RZ, P4 ;  /* 0x000000ff278c7208 */ /* 0x000fe40002000000 */
[----:B------:R-:W-:Y:S01]  /*207a0*/  FSETP.GTU.FTZ.AND P2, PT, R141, R202, PT ;  /* 0x000000ca8d00720b */ /* 0x000fe20003f5c000 */
[----:B------:R-:W-:Y:S01]  /*207b0*/  FMUL.FTZ R191, R191, R200 ;  /* 0x000000c8bfbf7220 */ /* 0x000fe20000410000 */
[----:B------:R-:W-:Y:S02]  /*207c0*/  MOV R141, R0 ;  /* 0x00000000008d7202 */ /* 0x000fe40000000f00 */
[----:B------:R-:W-:Y:S02]  /*207d0*/  SEL R190, RZ, 0x1, P2 ;  /* 0x00000001ffbe7807 */ /* 0x000fe40001000000 */
[----:B------:R-:W-:-:S02]  /*207e0*/  FSEL R191, R191, RZ, !P2 ;  /* 0x000000ffbfbf7208 */ /* 0x000fc40005000000 */
[----:B------:R-:W-:-:S03]  /*207f0*/  ISETP.NE.AND P2, PT, R192, 0x1, PT ;  /* 0x00000001c000780c */ /* 0x000fc60003f45270 */
[----:B------:R-:W-:Y:S01]  /*20800*/  FADD.FTZ R39, R191, R140 ;  /* 0x0000008cbf277221 */ /* 0x000fe20000010000 */
[----:B------:R-:W-:-:S03]  /*20810*/  IMAD.MOV.U32 R140, RZ, RZ, 0x2 ;  /* 0x00000002ff8c7424 */ /* 0x000fc600078e00ff */
[----:B------:R-:W-:-:S06]  /*20820*/  @P1 FADD.FTZ R39, R71, R39 ;  /* 0x0000002747271221 */ /* 0x000fcc0000010000 */
        /* <DEDUP_REMOVED lines=9> */
.L_x_7842:
        /* <DEDUP_REMOVED lines=13> */
.L_x_7844:
[----:B------:R-:W-:Y:S05]  /*20990*/  BSYNC.RECONVERGENT B1 ;  /* 0x0000000000017941 */ /* 0x000fea0003800200 */
.L_x_7843:
        /* <DEDUP_REMOVED lines=43> */
[----:B------:R-:W-:Y:S02]  /*20c50*/  LOP3.LUT R196, R191, R196, R141, 0x96, !PT ;  /* 0x000000c4bfc47212 */ /* 0x000fe400078e968d */
[----:B------:R-:W-:Y:S01]  /*20c60*/  IADD3 R191, PT, PT, R157, -0x24c28bd8, RZ ;  /* 0xdb3d74289dbf7810 */ /* 0x000fe20007ffe0ff */
[----:B------:R-:W-:Y:S01]  /*20c70*/  VIADD R141, R156, 0xf1bbcdc8 ;  /* 0xf1bbcdc89c8d7836 */ /* 0x000fe20000000000 */
[----:B------:R-:W-:Y:S01]  /*20c80*/  LOP3.LUT R206, R197, R206, R193, 0x96, !PT ;  /* 0x000000cec5ce7212 */ /* 0x000fe200078e96c1 */
[----:B------:R-:W-:-:S04]  /*20c90*/  IMAD.WIDE.U32 R196, R196, -0x2daee0ad, RZ ;  /* 0xd2511f53c4c47825 */ /* 0x000fc800078e00ff */
        /* <DEDUP_REMOVED lines=13> */
.L_x_7841:
[----:B------:R-:W-:Y:S05]  /*20d70*/  BSYNC.RECONVERGENT B0 ;  /* 0x0000000000007941 */ /* 0x000fea0003800200 */
.L_x_7840:
        /* <DEDUP_REMOVED lines=8> */
[----:B------:R-:W-:Y:S02]  /*20e00*/  FSETP.LE.FTZ.AND P2, PT, R141, R202, PT ;  /* 0x000000ca8d00720b */ /* 0x000fe40003f53000 */
[----:B------:R-:W-:Y:S01]  /*20e10*/  MOV R141, R0 ;  /* 0x00000000008d7202 */ /* 0x000fe20000000f00 */
[----:B------:R-:W-:Y:S10]  /*20e20*/  @!P3 BRA `(.L_x_7846) ;  /* 0x00000004004cb947 */ /* 0x000ff40003800000 */
        /* <DEDUP_REMOVED lines=8> */
.L_x_7847:
        /* <DEDUP_REMOVED lines=13> */
.L_x_7849:
[----:B------:R-:W-:Y:S05]  /*20f80*/  BSYNC.RECONVERGENT B1 ;  /* 0x0000000000017941 */ /* 0x000fea0003800200 */
.L_x_7848:
        /* <DEDUP_REMOVED lines=55> */
[----:B------:R-:W-:Y:S02]  /*21300*/  MOV R0, R192 ;  /* 0x000000c000007202 */ /* 0x000fe40000000f00 */
[----:B------:R-:W-:Y:S01]  /*21310*/  LOP3.LUT R2, R197, R206, R193, 0x96, !PT ;  /* 0x000000cec5027212 */ /* 0x000fe200078e96c1 */
[----:B------:R-:W-:Y:S01]  /*21320*/  IMAD.MOV.U32 R192, RZ, RZ, RZ ;  /* 0x000000ffffc07224 */ /* 0x000fe200078e00ff */
[----:B------:R-:W-:Y:S01]  /*21330*/  LOP3.LUT R196, R207, R196, R141, 0x96, !PT ;  /* 0x000000c4cfc47212 */ /* 0x000fe200078e968d */
[----:B------:R-:W-:Y:S01]  /*21340*/  IMAD.MOV.U32 R141, RZ, RZ, R198 ;  /* 0x000000ffff8d7224 */ /* 0x000fe200078e00c6 */
[----:B------:R-:W-:-:S07]  /*21350*/  MOV R198, R140 ;  /* 0x0000008c00c67202 */ /* 0x000fce0000000f00 */
.L_x_7846:
[----:B------:R-:W-:Y:S05]  /*21360*/  BSYNC.RECONVERGENT B0 ;  /* 0x0000000000007941 */ /* 0x000fea0003800200 */
.L_x_7845:
[----:B------:R-:W-:Y:S01]  /*21370*/  I2FP.F32.U32 R141, R141 ;  /* 0x0000008d008d7245 */ /* 0x000fe20000201000 */
[----:B------:R-:W-:Y:S01]  /*21380*/  BSSY.RECONVERGENT B0, `(.L_x_7850) ;  /* 0x0000062000007945 */ /* 0x000fe20003800200 */
[----:B------:R-:W-:Y:S01]  /*21390*/  SHF.L.U32 R193, R74, 0x10, RZ ;  /* 0x000000104ac17819 */ /* 0x000fe200000006ff */
[----:B------:R-:W-:Y:S01]  /*213a0*/  IMAD.MOV.U32 R194, RZ, RZ, 0x2 ;  /* 0x00000002ffc27424 */ /* 0x000fe200078e00ff */
[----:B------:R-:W-:Y:S01]  /*213b0*/  FSEL R191, R191, RZ, P2 ;  /* 0x000000ffbfbf7208 */ /* 0x000fe20001000000 */
[----:B------:R-:W-:Y:S02]  /*213c0*/  FFMA.FTZ R141, R141, R204, 1.1641532182693481445e-10 ;  /* 0x2f0000008d8d7423 */ /* 0x000fe400000100cc */
[----:B------:R-:W-:Y:S01]  /*213d0*/  FMUL.FTZ R140, R193, R200 ;  /* 0x000000c8c18c7220 */ /* 0x000fe20000410000 */
[----:B------:R-:W-:Y:S02]  /*213e0*/  MOV R193, R0 ;  /* 0x0000000000c17202 */ /* 0x000fe40000000f00 */
[----:B------:R-:W-:-:S04]  /*213f0*/  FSETP.GTU.FTZ.AND P3, PT, R141, R202, PT ;  /* 0x000000ca8d00720b */ /* 0x000fc80003f7c000 */
        /* <DEDUP_REMOVED lines=15> */
.L_x_7852:
        /* <DEDUP_REMOVED lines=13> */
.L_x_7854:
[----:B------:R-:W-:Y:S05]  /*215c0*/  BSYNC.RECONVERGENT B1 ;  /* 0x0000000000017941 */ /* 0x000fea0003800200 */
.L_x_7853:
[----:B------:R-:W-:Y:S01]  /*215d0*/  IMAD.WIDE.U32 R196, R6, -0x326172a9, RZ ;  /* 0xcd9e8d5706c47825 */ /* 0x000fe200078e00ff */
[----:B------:R-:W-:Y:S02]  /*215e0*/  LOP3.LUT R192, R187, R209, R157, 0x96, !PT ;  /* 0x000000d1bbc07212 */ /* 0x000fe400078e969d */
[----:B------:R-:W-:Y:S01]  /*215f0*/  IADD3 R141, PT, PT, R156, -0x61c88647, RZ ;  /* 0x9e3779b99c8d7810 */ /* 0x000fe20007ffe0ff */
[----:B------:R-:W-:Y:S01]  /*21600*/  IMAD.MOV.U32 R194, RZ, RZ, RZ ;  /* 0x000000ffffc27224 */ /* 0x000fe200078e00ff */
        /* <DEDUP_REMOVED lines=49> */
[----:B------:R-:W-:Y:S02]  /*21920*/  LOP3.LUT R192, R141, R192, R209, 0x96, !PT ;  /* 0x000000c08dc07212 */ /* 0x000fe400078e96d1 */
[----:B------:R-:W-:Y:S02]  /*21930*/  IADD3 R141, PT, PT, R156, -0x700cb87f, RZ ;  /* 0x8ff347819c8d7810 */ /* 0x000fe40007ffe0ff */
[----:B------:R-:W-:Y:S01]  /*21940*/  MOV R0, R206 ;  /* 0x000000ce00007202 */ /* 0x000fe20000000f00 */
[----:B------:R-:W-:Y:S01]  /*21950*/  IMAD.WIDE.U32 R192, R192, -0x2daee0ad, RZ ;  /* 0xd2511f53c0c07825 */ /* 0x000fe200078e00ff */
[----:B------:R-:W-:-:S04]  /*21960*/  LOP3.LUT R2, R141, R208, R207, 0x96, !PT ;  /* 0x000000d08d027212 */ /* 0x000fc800078e96cf */
[----:B------:R-:W-:Y:S01]  /*21970*/  LOP3.LUT R196, R197, R196, R193, 0x96, !PT ;  /* 0x000000c4c5c47212 */ /* 0x000fe200078e96c1 */
[----:B------:R-:W-:Y:S01]  /*21980*/  IMAD.MOV.U32 R193, RZ, RZ, R198 ;  /* 0x000000ffffc17224 */ /* 0x000fe200078e00c6 */
[----:B------:R-:W-:-:S07]  /*21990*/  MOV R198, R192 ;  /* 0x000000c000c67202 */ /* 0x000fce0000000f00 */
.L_x_7851:
[----:B------:R-:W-:Y:S05]  /*219a0*/  BSYNC.RECONVERGENT B0 ;  /* 0x0000000000007941 */ /* 0x000fea0003800200 */
.L_x_7850:
[----:B------:R-:W-:Y:S01]  /*219b0*/  ISETP.NE.AND P4, PT, R194, 0x1, PT ;  /* 0x00000001c200780c */ /* 0x000fe20003f85270 */
[----:B------:R-:W-:Y:S01]  /*219c0*/  BSSY.RECONVERGENT B0, `(.L_x_7855) ;  /* 0x000005c000007945 */ /* 0x000fe20003800200 */
[----:B------:R-:W-:Y:S01]  /*219d0*/  I2FP.F32.U32 R141, R193 ;  /* 0x000000c1008d7245 */ /* 0x000fe20000201000 */
[----:B------:R-:W-:Y:S01]  /*219e0*/  IMAD.MOV.U32 R206, RZ, RZ, 0x2 ;  /* 0x00000002ffce7424 */ /* 0x000fe200078e00ff */
[----:B------:R-:W-:Y:S02]  /*219f0*/  SHF.L.U32 R197, R142, 0x10, RZ ;  /* 0x000000108ec57819 */ /* 0x000fe400000006ff */
[----:B------:R-:W-:Y:S01]  /*21a00*/  MOV R142, R0 ;  /* 0x00000000008e7202 */ /* 0x000fe20000000f00 */
[----:B------:R-:W-:Y:S02]  /*21a10*/  FFMA.FTZ R193, R141, R204, 1.1641532182693481445e-10 ;  /* 0x2f0000008dc17423 */ /* 0x000fe400000100cc */
[----:B------:R-:W-:-:S03]  /*21a20*/  FMUL.FTZ R141, R197, R200 ;  /* 0x000000c8c58d7220 */ /* 0x000fc60000410000 */
[----:B------:R-:W-:Y:S01]  /*21a30*/  FSETP.LE.FTZ.AND P3, PT, R193, R202, PT ;  /* 0x000000cac100720b */ /* 0x000fe20003f73000 */
        /* <DEDUP_REMOVED lines=9> */
.L_x_7857:
        /* <DEDUP_REMOVED lines=13> */
.L_x_7859:
[----:B------:R-:W-:Y:S05]  /*21ba0*/  BSYNC.RECONVERGENT B1 ;  /* 0x0000000000017941 */ /* 0x000fea0003800200 */
.L_x_7858:
        /* <DEDUP_REMOVED lines=51> */
[----:B------:R-:W-:Y:S01]  /*21ee0*/  IMAD.MOV.U32 R142, RZ, RZ, R198 ;  /* 0x000000ffff8e7224 */ /* 0x000fe200078e00c6 */
[----:B------:R-:W-:Y:S01]  /*21ef0*/  LOP3.LUT R193, R193, R192, R209, 0x96, !PT ;  /* 0x000000c0c1c17212 */ /* 0x000fe200078e96d1 */
[----:B------:R-:W-:-:S04]  /*21f00*/  IMAD.WIDE.U32 R206, R207, -0x326172a9, RZ ;  /* 0xcd9e8d57cfce7825 */ /* 0x000fc800078e00ff */
[----:B------:R-:W-:Y:S01]  /*21f10*/  IMAD.WIDE.U32 R192, R193, -0x2daee0ad, RZ ;  /* 0xd2511f53c1c07825 */ /* 0x000fe200078e00ff */
[----:B------:R-:W-:Y:S02]  /*21f20*/  MOV R0, R206 ;  /* 0x000000ce00007202 */ /* 0x000fe40000000f00 */
[----:B------:R-:W-:Y:S01]  /*21f30*/  LOP3.LUT R2, R197, R208, R207, 0x96, !PT ;  /* 0x000000d0c5027212 */ /* 0x000fe200078e96cf */
[----:B------:R-:W-:Y:S01]  /*21f40*/  VIADD R209, R157, 0x96a522ad ;  /* 0x96a522ad9dd17836 */ /* 0x000fe20000000000 */
[----:B------:R-:W-:Y:S01]  /*21f50*/  MOV R198, R192 ;  /* 0x000000c000c67202 */ /* 0x000fe20000000f00 */
[----:B------:R-:W-:-:S03]  /*21f60*/  IMAD.MOV.U32 R206, RZ, RZ, RZ ;  /* 0x000000ffffce7224 */ /* 0x000fc600078e00ff */
[----:B------:R-:W-:-:S07]  /*21f70*/  LOP3.LUT R196, R209, R196, R193, 0x96, !PT ;  /* 0x000000c4d1c47212 */ /* 0x000fce00078e96c1 */
.L_x_7856:
[----:B------:R-:W-:Y:S05]  /*21f80*/  BSYNC.RECONVERGENT B0 ;  /* 0x0000000000007941 */ /* 0x000fea0003800200 */
.L_x_7855:
[----:B------:R-:W-:Y:S01]  /*21f90*/  I2FP.F32.U32 R193, R142 ;  /* 0x0000008e00c17245 */ /* 0x000fe20000201000 */
[----:B------:R-:W-:Y:S01]  /*21fa0*/  BSSY.RECONVERGENT B0, `(.L_x_7860) ;  /* 0x0000062000007945 */ /* 0x000fe20003800200 */
[----:B------:R-:W-:Y:S01]  /*21fb0*/  PRMT R142, R74, 0x7632, R142 ;  /* 0x000076324a8e7816 */ /* 0x000fe2000000008e */
[----:B-1----:R-:W-:Y:S02]  /*21fc0*/  IMAD.MOV.U32 R208, RZ, RZ, 0x2 ;  /* 0x00000002ffd07424 */ /* 0x002fe400078e00ff */
[----:B------:R-:W-:Y:S01]  /*21fd0*/  FFMA.FTZ R193, R193, R204, 1.1641532182693481445e-10 ;  /* 0x2f000000c1c17423 */ /* 0x000fe200000100cc */
[----:B------:R-:W-:Y:S02]  /*21fe0*/  SHF.L.U32 R197, R142, 0x10, RZ ;  /* 0x000000108ec57819 */ /* 0x000fe400000006ff */
[----:B------:R-:W-:Y:S02]  /*21ff0*/  FSEL R142, R141, RZ, P3 ;  /* 0x000000ff8d8e7208 */ /* 0x000fe40001800000 */
[----:B------:R-:W-:Y:S01]  /*22000*/  FSETP.GTU.FTZ.AND P4, PT, R193, R202, PT ;  /* 0x000000cac100720b */ /* 0x000fe20003f9c000 */
[----:B------:R-:W-:-:S03]  /*22010*/  FMUL.FTZ R197, R197, R200 ;  /* 0x000000c8c5c57220 */ /* 0x000fc60000410000 */
[----:B------:R-:W-:Y:S02]  /*22020*/  SEL R192, RZ, 0x1, P4 ;  /* 0x00000001ffc07807 */ /* 0x000fe40002000000 */
[----:B------:R-:W-:Y:S02]  /*22030*/  FSEL R197, R197, RZ, !P4 ;  /* 0x000000ffc5c57208 */ /* 0x000fe40006000000 */
[----:B------:R-:W-:-:S03]  /*22040*/  ISETP.NE.AND P4, PT, R206, 0x1, PT ;  /* 0x00000001ce00780c */ /* 0x000fc60003f85270 */
[----:B------:R-:W-:Y:S01]  /*22050*/  FADD.FTZ R141, R197, R142 ;  /* 0x0000008ec58d7221 */ /* 0x000fe20000010000 */
[----:B------:R-:W-:-:S03]  /*22060*/  MOV R142, R0 ;  /* 0x00000000008e7202 */ /* 0x000fc60000000f00 */
        /* <DEDUP_REMOVED lines=10> */
.L_x_7862:
        /* <DEDUP_REMOVED lines=13> */
.L_x_7864:
[----:B------:R-:W-:Y:S05]  /*221e0*/  BSYNC.RECONVERGENT B1 ;  /* 0x0000000000017941 */ /* 0x000fea0003800200 */
.L_x_7863:
[----:B------:R-:W-:Y:S01]  /*221f0*/  IMAD.WIDE.U32 R196, R6, -0x326172a9, RZ ;  /* 0xcd9e8d5706c47825 */ /* 0x000fe200078e00ff */
[----:B------:R-:W-:Y:S02]  /*22200*/  LOP3.LUT R206, R187, R211, R157, 0x96, !PT ;  /* 0x000000d3bbce7212 */ /* 0x000fe400078e969d */
[----:B------:R-:W-:Y:S01]  /*22210*/  IADD3 R193, PT, PT, R156, -0x61c88647, RZ ;  /* 0x9e3779b99cc17810 */ /* 0x000fe20007ffe0ff */
[----:B------:R-:W-:Y:S01]  /*22220*/  IMAD.MOV.U32 R142, RZ, RZ, R198 ;  /* 0x000000ffff8e7224 */ /* 0x000fe200078e00c6 */
        /* <DEDUP_REMOVED lines=53> */
[----:B------:R-:W-:-:S03]  /*22580*/  LOP3.LUT R2, R193, R210, R209, 0x96, !PT ;  /* 0x000000d2c1027212 */ /* 0x000fc600078e96d1 */
[----:B------:R-:W-:Y:S01]  /*22590*/  IMAD.MOV.U32 R208, RZ, RZ, RZ ;  /* 0x000000ffffd07224 */ /* 0x000fe200078e00ff */
[----:B------:R-:W-:Y:S02]  /*225a0*/  LOP3.LUT R196, R197, R196, R207, 0x96, !PT ;  /* 0x000000c4c5c47212 */ /* 0x000fe400078e96cf */
[----:B------:R-:W-:-:S07]  /*225b0*/  MOV R198, R206 ;  /* 0x000000ce00c67202 */ /* 0x000fce0000000f00 */
.L_x_7861:
[----:B------:R-:W-:Y:S05]  /*225c0*/  BSYNC.RECONVERGENT B0 ;  /* 0x0000000000007941 */ /* 0x000fea0003800200 */
.L_x_7860:
[----:B------:R-:W-:Y:S01]  /*225d0*/  ISETP.NE.AND P5, PT, R208, 0x1, PT ;  /* 0x00000001d000780c */ /* 0x000fe20003fa5270 */
[----:B------:R-:W-:Y:S01]  /*225e0*/  BSSY.RECONVERGENT B0, `(.L_x_7865) ;  /* 0x000005d000007945 */ /* 0x000fe20003800200 */
[----:B------:R-:W-:Y:S01]  /*225f0*/  I2FP.F32.U32 R193, R142 ;  /* 0x0000008e00c17245 */ /* 0x000fe20000201000 */
[----:B------:R-:W-:Y:S01]  /*22600*/  IMAD.MOV.U32 R206, RZ, RZ, 0x2 ;  /* 0x00000002ffce7424 */ /* 0x000fe200078e00ff */
[C---:B------:R-:W-:Y:S02]  /*22610*/  SHF.L.U32 R207, R143.reuse, 0x10, RZ ;  /* 0x000000108fcf7819 */ /* 0x040fe400000006ff */
[----:B------:R-:W-:Y:S01]  /*22620*/  PRMT R194, R143, 0x7632, R194 ;  /* 0x000076328fc27816 */ /* 0x000fe200000000c2 */
[----:B------:R-:W-:Y:S01]  /*22630*/  FFMA.FTZ R197, R193, R204, 1.1641532182693481445e-10 ;  /* 0x2f000000c1c57423 */ /* 0x000fe200000100cc */
[----:B------:R-:W-:Y:S01]  /*22640*/  MOV R143, R0 ;  /* 0x00000000008f7202 */ /* 0x000fe20000000f00 */
        /* <DEDUP_REMOVED lines=11> */
.L_x_7867:
        /* <DEDUP_REMOVED lines=13> */
.L_x_7869:
[----:B------:R-:W-:Y:S05]  /*227d0*/  BSYNC.RECONVERGENT B1 ;  /* 0x0000000000017941 */ /* 0x000fea0003800200 */
.L_x_7868:
        /* <DEDUP_REMOVED lines=61> */
.L_x_7866:
[----:B------:R-:W-:Y:S05]  /*22bb0*/  BSYNC.RECONVERGENT B0 ;  /* 0x0000000000007941 */ /* 0x000fea0003800200 */
.L_x_7865:
        /* <DEDUP_REMOVED lines=24> */
.L_x_7872:
        /* <DEDUP_REMOVED lines=13> */
.L_x_7874:
[----:B------:R-:W-:Y:S05]  /*22e10*/  BSYNC.RECONVERGENT B1 ;  /* 0x0000000000017941 */ /* 0x000fea0003800200 */
.L_x_7873:
        /* <DEDUP_REMOVED lines=58> */
[----:B------:R-:W-:Y:S01]  /*231c0*/  LOP3.LUT R196, R197, R196, R207, 0x96, !PT ;  /* 0x000000c4c5c47212 */ /* 0x000fe200078e96cf */
[----:B------:R-:W-:Y:S01]  /*231d0*/  IMAD.MOV.U32 R197, RZ, RZ, R198 ;  /* 0x000000ffffc57224 */ /* 0x000fe200078e00c6 */
[----:B------:R-:W-:-:S07]  /*231e0*/  MOV R198, R206 ;  /* 0x000000ce00c67202 */ /* 0x000fce0000000f00 */
.L_x_7871:
[----:B------:R-:W-:Y:S05]  /*231f0*/  BSYNC.RECONVERGENT B0 ;  /* 0x0000000000007941 */ /* 0x000fea0003800200 */
.L_x_7870:
        /* <DEDUP_REMOVED lines=18> */
.L_x_7877:
        /* <DEDUP_REMOVED lines=15> */
.L_x_7879:
[----:B------:R-:W-:Y:S05]  /*23410*/  BSYNC.RECONVERGENT B1 ;  /* 0x0000000000017941 */ /* 0x000fea0003800200 */
.L_x_7878:
        /* <DEDUP_REMOVED lines=56> */
[----:B------:R-:W-:Y:S01]  /*237a0*/  MOV R0, R208 ;  /* 0x000000d000007202 */ /* 0x000fe20000000f00 */
[----:B------:R-:W-:Y:S01]  /*237b0*/  VIADD R211, R157, 0x96a522ad ;  /* 0x96a522ad9dd37836 */ /* 0x000fe20000000000 */
[----:B------:R-:W-:Y:S01]  /*237c0*/  MOV R198, R206 ;  /* 0x000000ce00c67202 */ /* 0x000fe20000000f00 */
[----:B------:R-:W-:-:S03]  /*237d0*/  IMAD.MOV.U32 R197, RZ, RZ, RZ ;  /* 0x000000ffffc57224 */ /* 0x000fc600078e00ff */
[----:B------:R-:W-:-:S07]  /*237e0*/  LOP3.LUT R196, R211, R196, R207, 0x96, !PT ;  /* 0x000000c4d3c47212 */ /* 0x000fce00078e96cf */
.L_x_7876:
[----:B------:R-:W-:Y:S05]  /*237f0*/  BSYNC.RECONVERGENT B0 ;  /* 0x0000000000007941 */ /* 0x000fea0003800200 */
.L_x_7875:
[----:B------:R-:W-:Y:S02]  /*23800*/  I2FP.F32.U32 R207, R194 ;  /* 0x000000c200cf7245 */ /* 0x000fe40000201000 */
[----:B------:R-:W-:-:S03]  /*23810*/  PRMT R194, R75, 0x7632, R194 ;  /* 0x000076324bc27816 */ /* 0x000fc600000000c2 */
[----:B------:R-:W-:Y:S01]  /*23820*/  FFMA.FTZ R207, R207, R204, 1.1641532182693481445e-10 ;  /* 0x2f000000cfcf7423 */ /* 0x000fe200000100cc */
[----:B------:R-:W-:-:S04]  /*23830*/  SHF.L.U32 R209, R194, 0x10, RZ ;  /* 0x00000010c2d17819 */ /* 0x000fc800000006ff */
[----:B------:R-:W-:Y:S01]  /*23840*/  FSETP.GTU.FTZ.AND P6, PT, R207, R202, PT ;  /* 0x000000cacf00720b */ /* 0x000fe20003fdc000 */
[----:B------:R-:W-:Y:S01]  /*23850*/  FMUL.FTZ R209, R209, R200 ;  /* 0x000000c8d1d17220 */ /* 0x000fe20000410000 */
[----:B------:R-:W-:Y:S02]  /*23860*/  FSEL R200, R143, RZ, P5 ;  /* 0x000000ff8fc87208 */ /* 0x000fe40002800000 */
[----:B------:R-:W-:Y:S02]  /*23870*/  SEL R194, RZ, 0x1, P6 ;  /* 0x00000001ffc27807 */ /* 0x000fe40003000000 */
[----:B------:R-:W-:-:S05]  /*23880*/  FSEL R209, R209, RZ, !P6 ;  /* 0x000000ffd1d17208 */ /* 0x000fca0007000000 */
[----:B------:R-:W-:-:S04]  /*23890*/  FADD.FTZ R143, R209, R200 ;  /* 0x000000c8d18f7221 */ /* 0x000fc80000010000 */
[----:B------:R-:W-:Y:S01]  /*238a0*/  @P1 FADD.FTZ R143, R67, R143 ;  /* 0x0000008f438f1221 */ /* 0x000fe20000010000 */
[----:B------:R-:W-:Y:S06]  /*238b0*/  BRA `(.L_x_7880) ;  /* 0x0000003000607947 */ /* 0x000fec0003800000 */
.L_x_7799:
        /* <DEDUP_REMOVED lines=16> */
.L_x_7883:
[----:B------:R-:W-:Y:S01]  /*239c0*/  IADD3 R4, PT, PT, R4, 0x1, RZ ;  /* 0x0000000104047810 */ /* 0x000fe20007ffe0ff */
[----:B------:R-:W-:Y:S03]  /*239d0*/  BSSY.RECONVERGENT B1, `(.L_x_7884) ;  /* 0x000000c000017945 */ /* 0x000fe60003800200 */
[C---:B------:R-:W-:Y:S01]  /*239e0*/  ISETP.NE.AND P2, PT, R4.reuse, RZ, PT ;  /* 0x000000ff0400720c */ /* 0x040fe20003f45270 */
[----:B-1----:R-:W-:-:S12]  /*239f0*/  IMAD.WIDE.U32 R208, R4, -0x2daee0ad, RZ ;  /* 0xd2511f5304d07825 */ /* 0x002fd800078e00ff */
        /* <DEDUP_REMOVED lines=9> */
.L_x_7885:
[----:B------:R-:W-:Y:S05]  /*23a90*/  BSYNC.RECONVERGENT B1 ;  /* 0x0000000000017941 */ /* 0x000fea0003800200 */
.L_x_7884:
        /* <DEDUP_REMOVED lines=56> */
[----:B------:R-:W-:Y:S02]  /*23e20*/  IMAD.MOV.U32 R0, RZ, RZ, R38 ;  /* 0x000000ffff007224 */ /* 0x000fe400078e0026 */
[----:B------:R-:W-:Y:S01]  /*23e30*/  HFMA2 R38, -RZ, RZ, 0, 0 ;  /* 0x00000000ff267431 */ /* 0x000fe200000001ff */
[----:B------:R-:W-:Y:S01]  /*23e40*/  MOV R198, R36 ;  /* 0x0000002400c67202 */ /* 0x000fe20000000f00 */
[----:B------:R-:W-:Y:S01]  /*23e50*/  IMAD.MOV.U32 R36, RZ, RZ, R206 ;  /* 0x000000ffff247224 */ /* 0x000fe200078e00ce */
[----:B------:R-:W-:-:S07]  /*23e60*/  LOP3.LUT R196, R207, R196, R37, 0x96, !PT ;  /* 0x000000c4cfc47212 */ /* 0x000fce00078e9625 */
.L_x_7882:
[----:B------:R-:W-:Y:S05]  /*23e70*/  BSYNC.RECONVERGENT B0 ;  /* 0x0000000000007941 */ /* 0x000fea0003800200 */
.L_x_7881:
[----:B------:R-:W-:Y:S01]  /*23e80*/  I2FP.F32.U32 R37, R36 ;  /* 0x0000002400257245 */ /* 0x000fe20000201000 */
[----:B------:R-:W-:Y:S01]  /*23e90*/  BSSY.RECONVERGENT B0, `(.L_x_7886) ;  /* 0x000005e000007945 */ /* 0x000fe20003800200 */
[----:B------:R-:W-:Y:S01]  /*23ea0*/  ISETP.NE.AND P2, PT, R38, 0x1, PT ;  /* 0x000000012600780c */ /* 0x000fe20003f45270 */
[C---:B-----5:R-:W-:Y:S01]  /*23eb0*/  IMAD.U32 R207, R140.reuse, 0x10000, RZ ;  /* 0x000100008ccf7824 */ /* 0x060fe200078e00ff */
[----:B------:R-:W-:Y:S01]  /*23ec0*/  LOP3.LUT R195, R195, 0xffffffef, RZ, 0xc0, !PT ;  /* 0xffffffefc3c37812 */ /* 0x000fe200078ec0ff */
[----:B------:R-:W-:Y:S01]  /*23ed0*/  FFMA.FTZ R37, R37, R204, 1.1641532182693481445e-10 ;  /* 0x2f00000025257423 */ /* 0x000fe200000100cc */
[----:B------:R-:W-:Y:S02]  /*23ee0*/  PRMT R140, R140, 0x7632, R140 ;  /* 0x000076328c8c7816 */ /* 0x000fe4000000008c */
[----:B------:R-:W-:Y:S02]  /*23ef0*/  MOV R36, 0x2 ;  /* 0x0000000200247802 */ /* 0x000fe40000000f00 */
        /* <DEDUP_REMOVED lines=12> */
.L_x_7888:
        /* <DEDUP_REMOVED lines=13> */
.L_x_7890:
[----:B------:R-:W-:Y:S05]  /*24090*/  BSYNC.RECONVERGENT B1 ;  /* 0x0000000000017941 */ /* 0x000fea0003800200 */
.L_x_7889:
        /* <DEDUP_REMOVED lines=41> */
[----:B------:R-:W-:-:S04]  /*24330*/  IMAD.WIDE.U32 R38, R38, -0x2daee0ad, RZ ;  /* 0xd2511f5326267825 */ /* 0x000fc800078e00ff */
[----:B------:R-:W-:Y:S01]  /*24340*/  VIADD R197, R156, 0x5384540f ;  /* 0x5384540f9cc57836 */ /* 0x000fe20000000000 */
[----:B------:R-:W-:Y:S01]  /*24350*/  LOP3.LUT R209, R209, R208, R39, 0x96, !PT ;  /* 0x000000d0d1d17212 */ /* 0x000fe200078e9627 */
[----:B------:R-:W-:-:S03]  /*24360*/  VIADD R39, R157, 0xdb3d7428 ;  /* 0xdb3d74289d277836 */ /* 0x000fc60000000000 */
        /* <DEDUP_REMOVED lines=8> */
[----:B------:R-:W-:Y:S01]  /*243f0*/  IMAD.WIDE.U32 R38, R39, -0x326172a9, RZ ;  /* 0xcd9e8d5727267825 */ /* 0x000fe200078e00ff */
[----:B------:R-:W-:Y:S02]  /*24400*/  LOP3.LUT R196, R209, R196, R37, 0x96, !PT ;  /* 0x000000c4d1c47212 */ /* 0x000fe400078e9625 */
[----:B------:R-:W-:Y:S01]  /*24410*/  MOV R37, R198 ;  /* 0x000000c600257202 */ /* 0x000fe20000000f00 */
[----:B------:R-:W-:Y:S02]  /*24420*/  VIADD R197, R156, 0x8ff34781 ;  /* 0x8ff347819cc57836 */ /* 0x000fe40000000000 */
[----:B------:R-:W-:Y:S02]  /*24430*/  IMAD.MOV.U32 R198, RZ, RZ, R36 ;  /* 0x000000ffffc67224 */ /* 0x000fe400078e0024 */
[----:B------:R-:W-:Y:S02]  /*24440*/  HFMA2 R36, -RZ, RZ, 0, 0 ;  /* 0x00000000ff247431 */ /* 0x000fe400000001ff */
[----:B------:R-:W-:Y:S01]  /*24450*/  IMAD.MOV.U32 R0, RZ, RZ, R38 ;  /* 0x000000ffff007224 */ /* 0x000fe200078e0026 */
[----:B------:R-:W-:-:S07]  /*24460*/  LOP3.LUT R2, R197, R208, R39, 0x96, !PT ;  /* 0x000000d0c5027212 */ /* 0x000fce00078e9627 */
.L_x_7887:
[----:B------:R-:W-:Y:S05]  /*24470*/  BSYNC.RECONVERGENT B0 ;  /* 0x0000000000007941 */ /* 0x000fea0003800200 */
.L_x_7886:
[----:B------:R-:W-:Y:S01]  /*24480*/  I2FP.F32.U32 R37, R37 ;  /* 0x0000002500257245 */ /* 0x000fe20000201000 */
[----:B------:R-:W-:Y:S01]  /*24490*/  BSSY.RECONVERGENT B0, `(.L_x_7891) ;  /* 0x000005d000007945 */ /* 0x000fe20003800200 */
[----:B------:R-:W-:Y:S01]  /*244a0*/  ISETP.NE.AND P2, PT, R36, 0x1, PT ;  /* 0x000000012400780c */ /* 0x000fe20003f45270 */
[----:B-1----:R-:W-:Y:S01]  /*244b0*/  IMAD.U32 R209, R140, 0x10000, RZ ;  /* 0x000100008cd17824 */ /* 0x002fe200078e00ff */
[----:B------:R-:W-:Y:S01]  /*244c0*/  LOP3.LUT R195, R195, 0xfffffff7, RZ, 0xc0, !PT ;  /* 0xfffffff7c3c37812 */ /* 0x000fe200078ec0ff */
[----:B------:R-:W-:Y:S01]  /*244d0*/  FFMA.FTZ R37, R37, R204, 1.1641532182693481445e-10 ;  /* 0x2f00000025257423 */ /* 0x000fe200000100cc */
[----:B------:R-:W-:-:S04]  /*244e0*/  MOV R38, 0x2 ;  /* 0x0000000200267802 */ /* 0x000fc80000000f00 */
        /* <DEDUP_REMOVED lines=12> */
.L_x_7893:
        /* <DEDUP_REMOVED lines=13> */
.L_x_7895:
[----:B------:R-:W-:Y:S05]  /*24680*/  BSYNC.RECONVERGENT B1 ;  /* 0x0000000000017941 */ /* 0x000fea0003800200 */
.L_x_7894:
        /* <DEDUP_REMOVED lines=58> */
[----:B------:R-:W-:Y:S01]  /*24a30*/  HFMA2 R38, -RZ, RZ, 0, 0 ;  /* 0x00000000ff267431 */ /* 0x000fe200000001ff */
[----:B------:R-:W-:Y:S01]  /*24a40*/  MOV R37, R198 ;  /* 0x000000c600257202 */ /* 0x000fe20000000f00 */
[----:B------:R-:W-:-:S07]  /*24a50*/  IMAD.MOV.U32 R198, RZ, RZ, R36 ;  /* 0x000000ffffc67224 */ /* 0x000fce00078e0024 */
.L_x_7892:
[----:B------:R-:W-:Y:S05]  /*24a60*/  BSYNC.RECONVERGENT B0 ;  /* 0x0000000000007941 */ /* 0x000fea0003800200 */
.L_x_7891:
[----:B------:R-:W-:Y:S01]  /*24a70*/  I2FP.F32.U32 R37, R37 ;  /* 0x0000002500257245 */ /* 0x000fe20000201000 */
[----:B------:R-:W-:Y:S01]  /*24a80*/  BSSY.RECONVERGENT B0, `(.L_x_7896) ;  /* 0x000005e000007945 */ /* 0x000fe20003800200 */
[----:B------:R-:W-:Y:S01]  /*24a90*/  ISETP.NE.AND P2, PT, R38, 0x1, PT ;  /* 0x000000012600780c */ /* 0x000fe20003f45270 */
[----:B------:R-:W-:Y:S01]  /*24aa0*/  IMAD.U32 R211, R141, 0x10000, RZ ;  /* 0x000100008dd37824 */ /* 0x000fe200078e00ff */
        /* <DEDUP_REMOVED lines=16> */
.L_x_7898:
        /* <DEDUP_REMOVED lines=13> */
.L_x_7900:
[----:B------:R-:W-:Y:S05]  /*24c80*/  BSYNC.RECONVERGENT B1 ;  /* 0x0000000000017941 */ /* 0x000fea0003800200 */
.L_x_7899:
        /* <DEDUP_REMOVED lines=61> */
.L_x_7897:
[----:B------:R-:W-:Y:S05]  /*25060*/  BSYNC.RECONVERGENT B0 ;  /* 0x0000000000007941 */ /* 0x000fea0003800200 */
.L_x_7896:
[----:B------:R-:W-:Y:S01]  /*25070*/  I2FP.F32.U32 R37, R37 ;  /* 0x0000002500257245 */ /* 0x000fe20000201000 */
[----:B------:R-:W-:Y:S01]  /*25080*/  BSSY.RECONVERGENT B0, `(.L_x_7901) ;  /* 0x000005d000007945 */ /* 0x000fe20003800200 */
[----:B------:R-:W-:Y:S01]  /*25090*/  ISETP.NE.AND P2, PT, R36, 0x1, PT ;  /* 0x000000012400780c */ /* 0x000fe20003f45270 */
[----:B------:R-:W-:Y:S01]  /*250a0*/  IMAD.U32 R215, R215, 0x10000, RZ ;  /* 0x00010000d7d77824 */ /* 0x000fe200078e00ff */
        /* <DEDUP_REMOVED lines=15> */
.L_x_7903:
        /* <DEDUP_REMOVED lines=13> */
.L_x_7905:
[----:B------:R-:W-:Y:S05]  /*25270*/  BSYNC.RECONVERGENT B1 ;  /* 0x0000000000017941 */ /* 0x000fea0003800200 */
.L_x_7904:
        /* <DEDUP_REMOVED lines=61> */
.L_x_7902:
[----:B------:R-:W-:Y:S05]  /*25650*/  BSYNC.RECONVERGENT B0 ;  /* 0x0000000000007941 */ /* 0x000fea0003800200 */
.L_x_7901:
        /* <DEDUP_REMOVED lines=18> */
.L_x_7908:
        /* <DEDUP_REMOVED lines=13> */
.L_x_7910:
[----:B------:R-:W-:Y:S05]  /*25850*/  BSYNC.RECONVERGENT B1 ;  /* 0x0000000000017941 */ /* 0x000fea0003800200 */
.L_x_7909:
        /* <DEDUP_REMOVED lines=61> */
.L_x_7907:
[----:B------:R-:W-:Y:S05]  /*25c30*/  BSYNC.RECONVERGENT B0 ;  /* 0x0000000000007941 */ /* 0x000fea0003800200 */
.L_x_7906:
        /* <DEDUP_REMOVED lines=17> */
.L_x_7913:
        /* <DEDUP_REMOVED lines=13> */
.L_x_7915:
[----:B------:R-:W-:Y:S05]  /*25e20*/  BSYNC.RECONVERGENT B1 ;  /* 0x0000000000017941 */ /* 0x000fea0003800200 */
.L_x_7914:
        /* <DEDUP_REMOVED lines=56> */
[----:B------:R-:W-:Y:S02]  /*261b0*/  HFMA2 R39, -RZ, RZ, 0, 0 ;  /* 0x00000000ff277431 */ /* 0x000fe400000001ff */
[----:B------:R-:W-:Y:S01]  /*261c0*/  IMAD.MOV.U32 R0, RZ, RZ, R140 ;  /* 0x000000ffff007224 */ /* 0x000fe200078e008c */
[----:B------:R-:W-:Y:S02]  /*261d0*/  LOP3.LUT R196, R197, R38, R37, 0x96, !PT ;  /* 0x00000026c5c47212 */ /* 0x000fe400078e9625 */
[----:B------:R-:W-:Y:S01]  /*261e0*/  MOV R38, R198 ;  /* 0x000000c600267202 */ /* 0x000fe20000000f00 */
[----:B------:R-:W-:-:S07]  /*261f0*/  IMAD.MOV.U32 R198, RZ, RZ, R36 ;  /* 0x000000ffffc67224 */ /* 0x000fce00078e0024 */
.L_x_7912:
[----:B------:R-:W-:Y:S05]  /*26200*/  BSYNC.RECONVERGENT B0 ;  /* 0x0000000000007941 */ /* 0x000fea0003800200 */
.L_x_7911:
        /* <DEDUP_REMOVED lines=18> */
.L_x_7918:
        /* <DEDUP_REMOVED lines=13> */
.L_x_7920:
[----:B------:R-:W-:Y:S05]  /*26400*/  BSYNC.RECONVERGENT B1 ;  /* 0x0000000000017941 */ /* 0x000fea0003800200 */
.L_x_7919:
        /* <DEDUP_REMOVED lines=61> */
.L_x_7917:
[----:B------:R-:W-:Y:S05]  /*267e0*/  BSYNC.RECONVERGENT B0 ;  /* 0x0000000000007941 */ /* 0x000fea0003800200 */
.L_x_7916:
[----:B------:R-:W-:Y:S01]  /*267f0*/  I2FP.F32.U32 R37, R38 ;  /* 0x0000002600257245 */ /* 0x000fe20000201000 */
[-C--:B------:R-:W-:Y:S01]  /*26800*/  FMUL.FTZ R207, R207, R200.reuse ;  /* 0x000000c8cfcf7220 */ /* 0x080fe20000410000 */
[----:B------:R-:W-:Y:S01]  /*26810*/  P2R R39, PR, RZ, 0x2 ;  /* 0x00000002ff277803 */ /* 0x000fe20000000000 */
[----:B------:R-:W-:Y:S01]  /*26820*/  FMUL.FTZ R215, R215, R200 ;  /* 0x000000c8d7d77220 */ /* 0x000fe20000410000 */
[----:B------:R-:W-:Y:S01]  /*26830*/  LOP3.LUT P1, RZ, R195, 0x10, RZ, 0xc0, !PT ;  /* 0x00000010c3ff7812 */ /* 0x000fe2000782c0ff */
[----:B------:R-:W-:Y:S01]  /*26840*/  FFMA.FTZ R143, R37, R204, 1.1641532182693481445e-10 ;  /* 0x2f000000258f7423 */ /* 0x000fe200000100cc */
[----:B------:R-:W-:Y:S01]  /*26850*/  LOP3.LUT P5, RZ, R195, 0x2, RZ, 0xc0, !PT ;  /* 0x00000002c3ff7812 */ /* 0x000fe200078ac0ff */
[----:B------:R-:W-:Y:S01]  /*26860*/  IMAD.U32 R37, R206, 0x10000, RZ ;  /* 0x00010000ce257824 */ /* 0x000fe200078e00ff */
[----:B------:R-:W-:Y:S01]  /*26870*/  FSEL R36, R207, RZ, P1 ;  /* 0x000000ffcf247208 */ /* 0x000fe20000800000 */
[-C--:B------:R-:W-:Y:S01]  /*26880*/  FMUL.FTZ R209, R209, R200.reuse ;  /* 0x000000c8d1d17220 */ /* 0x080fe20000410000 */
[----:B------:R-:W-:Y:S01]  /*26890*/  ISETP.NE.AND P1, PT, R39, RZ, PT ;  /* 0x000000ff2700720c */ /* 0x000fe20003f25270 */
[-C--:B------:R-:W-:Y:S01]  /*268a0*/  FMUL.FTZ R219, R219, R200.reuse ;  /* 0x000000c8dbdb7220 */ /* 0x080fe20000410000 */
[----:B------:R-:W-:Y:S01]  /*268b0*/  P2R R140, PR, RZ, 0x1 ;  /* 0x00000001ff8c7803 */ /* 0x000fe20000000000 */
[-C--:B------:R-:W-:Y:S01]  /*268c0*/  FMUL.FTZ R217, R217, R200.reuse ;  /* 0x000000c8d9d97220 */ /* 0x080fe20000410000 */
[----:B------:R-:W-:Y:S01]  /*268d0*/  LOP3.LUT P0, RZ, R195, 0x8, RZ, 0xc0, !PT ;  /* 0x00000008c3ff7812 */ /* 0x000fe2000780c0ff */
[-C--:B------:R-:W-:Y:S01]  /*268e0*/  FMUL.FTZ R213, R213, R200.reuse ;  /* 0x000000c8d5d57220 */ /* 0x080fe20000410000 */
[-C--:B------:R-:W-:Y:S01]  /*268f0*/  FMUL.FTZ R211, R211, R200.reuse ;  /* 0x000000c8d3d37220 */ /* 0x080fe20000410000 */
[----:B------:R-:W-:Y:S01]  /*26900*/  FMUL.FTZ R200, R37, R200 ;  /* 0x000000c825c87220 */ /* 0x000fe20000410000 */
        /* <DEDUP_REMOVED lines=19> */
.L_x_7880:
[----:B------:R-:W-:Y:S01]  /*26a40*/  FADD.FTZ R200, RZ, R56 ;  /* 0x00000038ffc87221 */ /* 0x000fe20000010000 */
[----:B------:R-:W-:Y:S01]  /*26a50*/  SEL R208, RZ, 0x1000000, !P5 ;  /* 0x01000000ffd07807 */ /* 0x000fe20006800000 */
[----:B------:R-:W0:Y:S01]  /*26a60*/  S2R R210, SR_TID.X ;  /* 0x0000000000d27919 */ /* 0x000e220000002100 */
[----:B------:R-:W-:Y:S01]  /*26a70*/  SEL R206, RZ, 0x10000, !P4 ;  /* 0x00010000ffce7807 */ /* 0x000fe20006000000 */
[----:B------:R-:W-:Y:S01]  /*26a80*/  FADD.FTZ R207, R200, R57 ;  /* 0x00000039c8cf7221 */ /* 0x000fe20000010000 */
[----:B------:R-:W-:Y:S01]  /*26a90*/  LOP3.LUT P6, RZ, R195, 0x8, RZ, 0xc0, !PT ;  /* 0x00000008c3ff7812 */ /* 0x000fe200078cc0ff */
[----:B------:R-:W-:Y:S01]  /*26aa0*/  IMAD.WIDE.U32 R176, R205, 0x8, R176 ;  /* 0x00000008cdb07825 */ /* 0x000fe200078e00b0 */
[----:B------:R-:W-:-:S03]  /*26ab0*/  LOP3.LUT P5, RZ, R195, 0x4, RZ, 0xc0, !PT ;  /* 0x00000004c3ff7812 */ /* 0x000fc600078ac0ff */
[----:B------:R-:W-:Y:S01]  /*26ac0*/  FADD.FTZ R200, R207, R58 ;  /* 0x0000003acfc87221 */ /* 0x000fe20000010000 */
[----:B------:R-:W-:Y:S02]  /*26ad0*/  LOP3.LUT P4, RZ, R195, 0x2, RZ, 0xc0, !PT ;  /* 0x00000002c3ff7812 */ /* 0x000fe4000788c0ff */
[----:B------:R-:W-:Y:S01]  /*26ae0*/  SEL R209, RZ, 0x10000, !P5 ;  /* 0x00010000ffd17807 */ /* 0x000fe20006800000 */
[----:B------:R-:W-:Y:S01]  /*26af0*/  FADD.FTZ R207, R200, R59 ;  /* 0x0000003bc8cf7221 */ /* 0x000fe20000010000 */
[----:B------:R-:W-:Y:S02]  /*26b00*/  SEL R204, RZ, 0x1000000, !P4 ;  /* 0x01000000ffcc7807 */ /* 0x000fe40006000000 */
[----:B------:R-:W-:Y:S01]  /*26b10*/  SEL R202, RZ, 0x100, !P6 ;  /* 0x00000100ffca7807 */ /* 0x000fe20007000000 */
[----:B------:R-:W-:Y:S01]  /*26b20*/  FADD.FTZ R200, R207, R60 ;  /* 0x0000003ccfc87221 */ /* 0x000fe20000010000 */
[----:B------:R-:W-:Y:S02]  /*26b30*/  LOP3.LUT P1, RZ, R195, 0x10, RZ, 0xc0, !PT ;  /* 0x00000010c3ff7812 */ /* 0x000fe4000782c0ff */
[----:B------:R-:W-:Y:S01]  /*26b40*/  SEL R213, RZ, 0x100, !P3 ;  /* 0x00000100ffd57807 */ /* 0x000fe20005800000 */
[----:B------:R-:W-:Y:S01]  /*26b50*/  FADD.FTZ R207, R200, R61 ;  /* 0x0000003dc8cf7221 */ /* 0x000fe20000010000 */
[----:B------:R-:W-:-:S02]  /*26b60*/  LOP3.LUT R202, R202, R204, R209, 0xfe, !PT ;  /* 0x000000cccaca7212 */ /* 0x000fc400078efed1 */
[----:B------:R-:W-:Y:S01]  /*26b70*/  LOP3.LUT R213, R213, R208, R206, 0xfe, !PT ;  /* 0x000000d0d5d57212 */ /* 0x000fe200078efece */
[----:B------:R-:W-:Y:S01]  /*26b80*/  FADD.FTZ R200, R207, R62 ;  /* 0x0000003ecfc87221 */ /* 0x000fe20000010000 */
[----:B------:R-:W-:Y:S02]  /*26b90*/  SEL R204, RZ, 0x1, !P2 ;  /* 0x00000001ffcc7807 */ /* 0x000fe40005000000 */
[----:B------:R-:W-:Y:S01]  /*26ba0*/  SEL R211, RZ, 0x1, !P1 ;  /* 0x00000001ffd37807 */ /* 0x000fe20004800000 */
        /* <DEDUP_REMOVED lines=19> */
[----:B------:R-:W-:Y:S01]  /*26ce0*/  IMAD.WIDE.U32 R206, R205, 0x20, R174 ;  /* 0x00000020cdce7825 */ /* 0x000fe200078e00ae */
[----:B------:R-:W-:Y:S02]  /*26cf0*/  LOP3.LUT R175, R213, R204, RZ, 0xfc, !PT ;  /* 0x000000ccd5af7212 */ /* 0x000fe400078efcff */
[----:B------:R-:W-:Y:S01]  /*26d00*/  LOP3.LUT R174, R202, R211, RZ, 0xfc, !PT ;  /* 0x000000d3caae7212 */ /* 0x000fe200078efcff */
[----:B------:R-:W-:Y:S01]  /*26d10*/  FADD.FTZ R209, R200, R37 ;  /* 0x00000025c8d17221 */ /* 0x000fe20000010000 */
[----:B------:R0:W-:Y:S03]  /*26d20*/  STG.E.128 desc[UR6][R206.64], R36 ;  /* 0x00000024ce007986 */ /* 0x0001e6000c101d06 */
[----:B------:R-:W-:Y:S01]  /*26d30*/  FADD.FTZ R200, R209, R38 ;  /* 0x00000026d1c87221 */ /* 0x000fe20000010000 */
[----:B------:R0:W-:Y:S03]  /*26d40*/  STG.E.128 desc[UR6][R206.64+0x10], R140 ;  /* 0x0000108cce007986 */ /* 0x0001e6000c101d06 */
[----:B------:R-:W-:Y:S01]  /*26d50*/  FADD.FTZ R209, R200, R39 ;  /* 0x00000027c8d17221 */ /* 0x000fe20000010000 */
[----:B------:R0:W-:Y:S03]  /*26d60*/  STG.E.64 desc[UR6][R176.64], R174 ;  /* 0x000000aeb0007986 */ /* 0x0001e6000c101b06 */
[----:B------:R-:W-:-:S04]  /*26d70*/  FADD.FTZ R200, R209, R140 ;  /* 0x0000008cd1c87221 */ /* 0x000fc80000010000 */
[----:B------:R-:W-:-:S04]  /*26d80*/  FADD.FTZ R209, R200, R141 ;  /* 0x0000008dc8d17221 */ /* 0x000fc80000010000 */
[----:B------:R-:W-:Y:S01]  /*26d90*/  FADD.FTZ R200, R209, R142 ;  /* 0x0000008ed1c87221 */ /* 0x000fe20000010000 */
        /* <DEDUP_REMOVED lines=21> */
.L_x_7921:
        /* <DEDUP_REMOVED lines=88> */
.L_x_7935:
[----:B------:R-:W-:Y:S01]  /*27470*/  FMUL.FTZ R174, R225, R225 ;  /* 0x000000e1e1ae7220 */ /* 0x000fe20000410000 */
[----:B------:R-:W-:Y:S01]  /*27480*/  ISETP.NE.AND P2, PT, RZ, UR5, PT ;  /* 0x00000005ff007c0c */ /* 0x000fe2000bf45270 */
[----:B01----:R-:W-:Y:S01]  /*27490*/  FADD.FTZ R200, R200, R209 ;  /* 0x000000d1c8c87221 */ /* 0x003fe20000010000 */
[----:B------:R-:W-:Y:S01]  /*274a0*/  IMAD.U32 R239, R181, 0x10000, RZ ;  /* 0x00010000b5ef7824 */ /* 0x000fe200078e00ff */
[----:B------:R-:W-:Y:S01]  /*274b0*/  SHF.L.U32 R177, R105, 0x10, RZ ;  /* 0x0000001069b17819 */ /* 0x000fe200000006ff */
[----:B------:R-:W-:Y:S01]  /*274c0*/  IMAD.U32 R243, R173, 0x10000, RZ ;  /* 0x00010000adf37824 */ /* 0x000fe200078e00ff */
[----:B------:R-:W-:Y:S01]  /*274d0*/  FSEL R174, R174, RZ, P2 ;  /* 0x000000ffaeae7208 */ /* 0x000fe20001000000 */
[----:B------:R-:W-:Y:S01]  /*274e0*/  FFMA.FTZ R175, R200, R175, UR10 ;  /* 0x0000000ac8af7e23 */ /* 0x000fe200080100af */
[----:B------:R-:W-:Y:S01]  /*274f0*/  FSEL R216, R225, RZ, !P2 ;  /* 0x000000ffe1d87208 */ /* 0x000fe20005000000 */
[----:B------:R-:W-:Y:S02]  /*27500*/  IMAD.U32 R245, R169, 0x10000, RZ ;  /* 0x00010000a9f57824 */ /* 0x000fe400078e00ff */
[----:B------:R-:W-:Y:S01]  /*27510*/  FADD.FTZ R174, R175, R174 ;  /* 0x000000aeafae7221 */ /* 0x000fe20000010000 */
[----:B------:R-:W-:-:S02]  /*27520*/  IMAD.U32 R231, R116, 0x10000, RZ ;  /* 0x0001000074e77824 */ /* 0x000fc400078e00ff */
[C---:B------:R-:W-:Y:S01]  /*27530*/  FADD.FTZ R218, -R216.reuse, R53 ;  /* 0x00000035d8da7221 */ /* 0x040fe20000010100 */
[C---:B------:R-:W-:Y:S01]  /*27540*/  FADD.FTZ R228, -R216.reuse, R56 ;  /* 0x00000038d8e47221 */ /* 0x040fe20000010100 */
[----:B------:R0:W1:Y:S01]  /*27550*/  MUFU.RSQ R53, R174 ;  /* 0x000000ae00357308 */ /* 0x0000620000001400 */
[C---:B------:R-:W-:Y:S01]  /*27560*/  FADD.FTZ R236, -R216.reuse, R60 ;  /* 0x0000003cd8ec7221 */ /* 0x040fe20000010100 */
[C---:B------:R-:W-:Y:S01]  /*27570*/  FADD.FTZ R60, -R216.reuse, R43 ;  /* 0x0000002bd83c7221 */ /* 0x040fe20000010100 */
[----:B------:R-:W-:Y:S01]  /*27580*/  FADD.FTZ R176, -R216, R41 ;  /* 0x00000029d8b07221 */ /* 0x000fe20000010100 */
[----:B------:R-:W-:Y:S01]  /*27590*/  SHF.L.U32 R43, R92, 0x10, RZ ;  /* 0x000000105c2b7819 */ /* 0x000fe200000006ff */
[C---:B------:R-:W-:Y:S01]  /*275a0*/  FADD.FTZ R58, -R216.reuse, R58 ;  /* 0x0000003ad83a7221 */ /* 0x040fe20000010100 */
[----:B------:R-:W-:Y:S01]  /*275b0*/  FADD.FTZ R200, -R216, R42 ;  /* 0x0000002ad8c87221 */ /* 0x000fe20000010100 */
[----:B------:R-:W-:Y:S02]  /*275c0*/  IMAD.U32 R41, R136, 0x10000, RZ ;  /* 0x0001000088297824 */ /* 0x000fe400078e00ff */
[C---:B------:R-:W-:Y:S01]  /*275d0*/  FADD.FTZ R230, -R216.reuse, R57 ;  /* 0x00000039d8e67221 */ /* 0x040fe20000010100 */
[C---:B------:R-:W-:Y:S01]  /*275e0*/  FADD.FTZ R226, -R216.reuse, R62 ;  /* 0x0000003ed8e27221 */ /* 0x040fe20000010100 */
[C---:B------:R-:W-:Y:S01]  /*275f0*/  FADD.FTZ R42, -R216.reuse, R37 ;  /* 0x00000025d82a7221 */ /* 0x040fe20000010100 */
[C---:B------:R-:W-:Y:S01]  /*27600*/  FADD.FTZ R62, -R216.reuse, R63 ;  /* 0x0000003fd83e7221 */ /* 0x040fe20000010100 */
[C---:B------:R-:W-:Y:S01]  /*27610*/  FADD.FTZ R202, -R216.reuse, R47 ;  /* 0x0000002fd8ca7221 */ /* 0x040fe20000010100 */
[----:B0-----:R-:W-:Y:S01]  /*27620*/  FADD.FTZ R174, -R216, R36 ;  /* 0x00000024d8ae7221 */ /* 0x001fe20000010100 */
[----:B------:R-:W-:Y:S01]  /*27630*/  SHF.L.U32 R37, R76, 0x10, RZ ;  /* 0x000000104c257819 */ /* 0x000fe200000006ff */
[C---:B------:R-:W-:Y:S01]  /*27640*/  FADD.FTZ R56, -R216.reuse, R44 ;  /* 0x0000002cd8387221 */ /* 0x040fe20000010100 */
[C---:B------:R-:W-:Y:S01]  /*27650*/  FADD.FTZ R206, -R216.reuse, R45 ;  /* 0x0000002dd8ce7221 */ /* 0x040fe20000010100 */
[C---:B------:R-:W-:Y:S01]  /*27660*/  FADD.FTZ R204, -R216.reuse, R40 ;  /* 0x00000028d8cc7221 */ /* 0x040fe20000010100 */
[----:B-1----:R-:W-:Y:S01]  /*27670*/  FMUL.FTZ R228, R53, R228 ;  /* 0x000000e435e47220 */ /* 0x002fe20000410000 */
[----:B------:R-:W-:Y:S01]  /*27680*/  FADD.FTZ R36, -R216, R39 ;  /* 0x00000027d8247221 */ /* 0x000fe20000010100 */
[----:B------:R-:W-:Y:S01]  /*27690*/  IMAD.U32 R63, R120, 0x10000, RZ ;  /* 0x00010000783f7824 */ /* 0x000fe200078e00ff */
[----:B------:R-:W-:Y:S01]  /*276a0*/  SHF.L.U32 R47, R93, 0x10, RZ ;  /* 0x000000105d2f7819 */ /* 0x000fe200000006ff */
[----:B------:R-:W-:Y:S01]  /*276b0*/  FFMA.FTZ R40, R228, R41, R43 ;  /* 0x00000029e4287223 */ /* 0x000fe2000001002b */
[----:B------:R-:W-:Y:S01]  /*276c0*/  SHF.L.U32 R39, R184, 0x10, RZ ;  /* 0x00000010b8277819 */ /* 0x000fe200000006ff */
[----:B------:R-:W-:Y:S01]  /*276d0*/  IMAD.U32 R45, R137, 0x10000, RZ ;  /* 0x00010000892d7824 */ /* 0x000fe200078e00ff */
[----:B------:R-:W-:Y:S01]  /*276e0*/  SHF.L.U32 R44, R182, 0x10, RZ ;  /* 0x00000010b62c7819 */ /* 0x000fe200000006ff */
[----:B------:R-:W-:Y:S01]  /*276f0*/  FMUL.FTZ R58, R53, R58 ;  /* 0x0000003a353a7220 */ /* 0x000fe20000410000 */
[----:B------:R-:W-:-:S02]  /*27700*/  IMAD.U32 R41, R185, 0x10000, RZ ;  /* 0x00010000b9297824 */ /* 0x000fc400078e00ff */
[----:B------:R-:W-:Y:S01]  /*27710*/  FMUL.FTZ R230, R53, R230 ;  /* 0x000000e635e67220 */ /* 0x000fe20000410000 */
[----:B------:R-:W-:Y:S02]  /*27720*/  IMAD.U32 R43, R183, 0x10000, RZ ;  /* 0x00010000b72b7824 */ /* 0x000fe400078e00ff */
[----:B------:R-:W-:Y:S01]  /*27730*/  FADD.FTZ R232, -R216, R59 ;  /* 0x0000003bd8e87221 */ /* 0x000fe20000010100 */
[----:B------:R-:W-:Y:S01]  /*27740*/  FFMA.FTZ R63, R228, R63, R37 ;  /* 0x0000003fe43f7223 */ /* 0x000fe20000010025 */
[----:B------:R-:W-:Y:S01]  /*27750*/  FADD.FTZ R208, -R216, R46 ;  /* 0x0000002ed8d07221 */ /* 0x000fe20000010100 */
[----:B------:R-:W-:Y:S01]  /*27760*/  FFMA.FTZ R234, R58, R45, R47 ;  /* 0x0000002d3aea7223 */ /* 0x000fe2000001002f */
[----:B------:R-:W-:Y:S01]  /*27770*/  SHF.L.U32 R37, R77, 0x10, RZ ;  /* 0x000000104d257819 */ /* 0x000fe200000006ff */
[C---:B------:R-:W-:Y:S01]  /*27780*/  FFMA.FTZ R41, R230.reuse, R41, R39 ;  /* 0x00000029e6297223 */ /* 0x040fe20000010027 */
[----:B------:R-:W-:Y:S01]  /*27790*/  FFMA.FTZ R44, R230, R43, R44 ;  /* 0x0000002be62c7223 */ /* 0x000fe2000001002c */
[----:B------:R-:W-:Y:S01]  /*277a0*/  IMAD.U32 R45, R121, 0x10000, RZ ;  /* 0x00010000792d7824 */ /* 0x000fe200078e00ff */
[----:B------:R-:W-:Y:S01]  /*277b0*/  SHF.L.U32 R46, R178, 0x10, RZ ;  /* 0x00000010b22e7819 */ /* 0x000fe200000006ff */
[----:B------:R-:W-:Y:S01]  /*277c0*/  FADD.FTZ R212, -R216, R50 ;  /* 0x00000032d8d47221 */ /* 0x000fe20000010100 */
[----:B------:R-:W-:Y:S01]  /*277d0*/  SHF.L.U32 R39, R180, 0x10, RZ ;  /* 0x00000010b4277819 */ /* 0x000fe200000006ff */
[----:B------:R-:W-:-:S02]  /*277e0*/  IMAD.U32 R43, R179, 0x10000, RZ ;  /* 0x00010000b32b7824 */ /* 0x000fc400078e00ff */
[C---:B------:R-:W-:Y:S01]  /*277f0*/  FMUL.FTZ R232, R53.reuse, R232 ;  /* 0x000000e835e87220 */ /* 0x040fe20000410000 */
[----:B------:R-:W-:Y:S01]  /*27800*/  FADD.FTZ R214, -R216, R48 ;  /* 0x00000030d8d67221 */ /* 0x000fe20000010100 */
[----:B------:R-:W-:Y:S01]  /*27810*/  SHF.L.U32 R50, R94, 0x10, RZ ;  /* 0x000000105e327819 */ /* 0x000fe200000006ff */
[----:B------:R-:W-:Y:S02]  /*27820*/  IMAD.U32 R48, R138, 0x10000, RZ ;  /* 0x000100008a307824 */ /* 0x000fe400078e00ff */
[----:B------:R-:W-:Y:S01]  /*27830*/  FMUL.FTZ R47, R53, R236 ;  /* 0x000000ec352f7220 */ /* 0x000fe20000410000 */
[----:B------:R-:W-:Y:S01]  /*27840*/  FADD.FTZ R224, -R216, R61 ;  /* 0x0000003dd8e07221 */ /* 0x000fe20000010100 */
[----:B------:R-:W-:Y:S01]  /*27850*/  FFMA.FTZ R45, R58, R45, R37 ;  /* 0x0000002d3a2d7223 */ /* 0x000fe20000010025 */
[C---:B------:R-:W-:Y:S01]  /*27860*/  FFMA.FTZ R58, R232.reuse, R43, R46 ;  /* 0x0000002be83a7223 */ /* 0x040fe2000001002e */
[----:B------:R-:W-:Y:S01]  /*27870*/  FFMA.FTZ R239, R232, R239, R39 ;  /* 0x000000efe8ef7223 */ /* 0x000fe20000010027 */
[----:B------:R-:W-:Y:S01]  /*27880*/  SHF.L.U32 R43, R95, 0x10, RZ ;  /* 0x000000105f2b7819 */ /* 0x000fe200000006ff */
[----:B------:R-:W-:Y:S01]  /*27890*/  FFMA.FTZ R236, R47, R48, R50 ;  /* 0x000000302fec7223 */ /* 0x000fe20000010032 */
[----:B------:R-:W-:Y:S01]  /*278a0*/  SHF.L.U32 R37, R172, 0x10, RZ ;  /* 0x00000010ac257819 */ /* 0x000fe200000006ff */
[----:B------:R-:W-:-:S02]  /*278b0*/  IMAD.U32 R39, R139, 0x10000, RZ ;  /* 0x000100008b277824 */ /* 0x000fc400078e00ff */
[C---:B------:R-:W-:Y:S01]  /*278c0*/  FMUL.FTZ R226, R53.reuse, R226 ;  /* 0x000000e235e27220 */ /* 0x040fe20000410000 */
[----:B------:R-:W-:Y:S01]  /*278d0*/  SHF.L.U32 R48, R78, 0x10, RZ ;  /* 0x000000104e307819 */ /* 0x000fe200000006ff */
[----:B------:R-:W-:Y:S01]  /*278e0*/  FMUL.FTZ R224, R53, R224 ;  /* 0x000000e035e07220 */ /* 0x000fe20000410000 */
[----:B------:R-:W-:Y:S02]  /*278f0*/  IMAD.U32 R46, R122, 0x10000, RZ ;  /* 0x000100007a2e7824 */ /* 0x000fe400078e00ff */
[----:B------:R-:W-:Y:S01]  /*27900*/  FFMA.FTZ R238, R226, R39, R43 ;  /* 0x00000027e2ee7223 */ /* 0x000fe2000001002b */
[----:B------:R-:W-:Y:S01]  /*27910*/  SHF.L.U32 R39, R168, 0x10, RZ ;  /* 0x00000010a8277819 */ /* 0x000fe200000006ff */
[----:B------:R-:W-:Y:S01]  /*27920*/  FFMA.FTZ R243, R224, R243, R37 ;  /* 0x000000f3e0f37223 */ /* 0x000fe20000010025 */
[----:B------:R-:W-:Y:S01]  /*27930*/  FFMA.FTZ R46, R47, R46, R48 ;  /* 0x0000002e2f2e7223 */ /* 0x000fe20000010030 */
[----:B------:R-:W-:Y:S01]  /*27940*/  SHF.L.U32 R37, R79, 0x10, RZ ;  /* 0x000000104f257819 */ /* 0x000fe200000006ff */
[----:B------:R-:W-:Y:S01]  /*27950*/  FMUL.FTZ R62, R53, R62 ;  /* 0x0000003e353e7220 */ /* 0x000fe20000410000 */
[----:B------:R-:W-:Y:S01]  /*27960*/  IMAD.U32 R47, R123, 0x10000, RZ ;  /* 0x000100007b2f7824 */ /* 0x000fe200078e00ff */
[----:B------:R-:W-:Y:S01]  /*27970*/  SHF.L.U32 R48, R166, 0x10, RZ ;  /* 0x00000010a6307819 */ /* 0x000fe200000006ff */
[----:B------:R-:W-:-:S02]  /*27980*/  IMAD.U32 R43, R167, 0x10000, RZ ;  /* 0x00010000a72b7824 */ /* 0x000fc400078e00ff */
[----:B------:R-:W-:Y:S01]  /*27990*/  FADD.FTZ R222, -R216, R52 ;  /* 0x00000034d8de7221 */ /* 0x000fe20000010100 */
[----:B------:R-:W-:Y:S01]  /*279a0*/  FFMA.FTZ R245, R62, R245, R39 ;  /* 0x000000f53ef57223 */ /* 0x000fe20000010027 */
[C---:B------:R-:W-:Y:S01]  /*279b0*/  FADD.FTZ R220, -R216.reuse, R54 ;  /* 0x00000036d8dc7221 */ /* 0x040fe20000010100 */
[----:B------:R-:W-:Y:S01]  /*279c0*/  FADD.FTZ R52, -R216, R55 ;  /* 0x00000037d8347221 */ /* 0x000fe20000010100 */
[----:B------:R-:W-:Y:S01]  /*279d0*/  FFMA.FTZ R47, R226, R47, R37 ;  /* 0x0000002fe22f7223 */ /* 0x000fe20000010025 */
[----:B------:R-:W-:Y:S01]  /*279e0*/  SHF.L.U32 R39, R164, 0x10, RZ ;  /* 0x00000010a4277819 */ /* 0x000fe200000006ff */
[----:B------:R-:W-:Y:S01]  /*279f0*/  FADD.FTZ R54, -R216, R51 ;  /* 0x00000033d8367221 */ /* 0x000fe20000010100 */
[----:B------:R-:W-:Y:S01]  /*27a00*/  FFMA.FTZ R62, R62, R43, R48 ;  /* 0x0000002b3e3e7223 */ /* 0x000fe20000010030 */
[----:B------:R-:W-:Y:S01]  /*27a10*/  SHF.L.U32 R37, R80, 0x10, RZ ;  /* 0x0000001050257819 */ /* 0x000fe200000006ff */
[----:B------:R-:W-:Y:S01]  /*27a20*/  IMAD.U32 R55, R165, 0x10000, RZ ;  /* 0x00010000a5377824 */ /* 0x000fe200078e00ff */
[----:B------:R-:W-:Y:S01]  /*27a30*/  SHF.L.U32 R226, R162, 0x10, RZ ;  /* 0x00000010a2e27819 */ /* 0x000fe200000006ff */
[C---:B------:R-:W-:Y:S01]  /*27a40*/  FMUL.FTZ R218, R53.reuse, R218 ;  /* 0x000000da35da7220 */ /* 0x040fe20000410000 */
[----:B------:R-:W-:Y:S01]  /*27a50*/  FADD.FTZ R210, -R216, R49 ;  /* 0x00000031d8d27221 */ /* 0x000fe20000010100 */
[----:B------:R-:W-:Y:S01]  /*27a60*/  SHF.L.U32 R50, R170, 0x10, RZ ;  /* 0x00000010aa327819 */ /* 0x000fe200000006ff */
[----:B------:R-:W-:Y:S01]  /*27a70*/  FMUL.FTZ R222, R53, R222 ;  /* 0x000000de35de7220 */ /* 0x000fe20000410000 */
[----:B------:R-:W-:Y:S01]  /*27a80*/  SHF.L.U32 R51, R96, 0x10, RZ ;  /* 0x0000001060337819 */ /* 0x000fe200000006ff */
[----:B------:R-:W-:-:S02]  /*27a90*/  IMAD.U32 R43, R163, 0x10000, RZ ;  /* 0x00010000a32b7824 */ /* 0x000fc400078e00ff */
[----:B------:R-:W-:Y:S01]  /*27aa0*/  FFMA.FTZ R55, R218, R55, R39 ;  /* 0x00000037da377223 */ /* 0x000fe20000010027 */
[----:B------:R-:W-:Y:S02]  /*27ab0*/  IMAD.U32 R241, R171, 0x10000, RZ ;  /* 0x00010000abf17824 */ /* 0x000fe400078e00ff */
[----:B------:R-:W-:Y:S01]  /*27ac0*/  FFMA.FTZ R231, R222, R231, R37 ;  /* 0x000000e7dee77223 */ /* 0x000fe20000010025 */
[----:B------:R-:W-:Y:S02]  /*27ad0*/  IMAD.U32 R49, R132, 0x10000, RZ ;  /* 0x0001000084317824 */ /* 0x000fe400078e00ff */
[----:B------:R-:W-:Y:S01]  /*27ae0*/  FFMA.FTZ R226, R218, R43, R226 ;  /* 0x0000002bdae27223 */ /* 0x000fe200000100e2 */
[----:B------:R-:W-:Y:S01]  /*27af0*/  SHF.L.U32 R39, R81, 0x10, RZ ;  /* 0x0000001051277819 */ /* 0x000fe200000006ff */
[----:B------:R-:W-:Y:S01]  /*27b00*/  FFMA.FTZ R241, R224, R241, R50 ;  /* 0x000000f1e0f17223 */ /* 0x000fe20000010032 */
[----:B------:R-:W-:Y:S01]  /*27b10*/  FFMA.FTZ R48, R222, R49, R51 ;  /* 0x00000031de307223 */ /* 0x000fe20000010033 */
[----:B------:R-:W-:Y:S01]  /*27b20*/  FMUL.FTZ R220, R53, R220 ;  /* 0x000000dc35dc7220 */ /* 0x000fe20000410000 */
[----:B------:R-:W-:Y:S01]  /*27b30*/  IMAD.U32 R37, R117, 0x10000, RZ ;  /* 0x0001000075257824 */ /* 0x000fe200078e00ff */
[----:B------:R-:W-:Y:S01]  /*27b40*/  SHF.L.U32 R218, R160, 0x10, RZ ;  /* 0x00000010a0da7819 */ /* 0x000fe200000006ff */
[----:B------:R-:W-:Y:S01]  /*27b50*/  IMAD.U32 R50, R161, 0x10000, RZ ;  /* 0x00010000a1327824 */ /* 0x000fe200078e00ff */
[----:B------:R-:W-:Y:S01]  /*27b60*/  SHF.L.U32 R51, R97, 0x10, RZ ;  /* 0x0000001061337819 */ /* 0x000fe200000006ff */
[----:B------:R-:W-:Y:S01]  /*27b70*/  FMUL.FTZ R233, R53, R52 ;  /* 0x0000003435e97220 */ /* 0x000fe20000410000 */
[----:B------:R-:W-:Y:S01]  /*27b80*/  SHF.L.U32 R43, R158, 0x10, RZ ;  /* 0x000000109e2b7819 */ /* 0x000fe200000006ff */
[----:B------:R-:W-:-:S02]  /*27b90*/  IMAD.U32 R49, R133, 0x10000, RZ ;  /* 0x0001000085317824 */ /* 0x000fc400078e00ff */
[----:B------:R-:W-:Y:S01]  /*27ba0*/  FFMA.FTZ R228, R220, R37, R39 ;  /* 0x00000025dce47223 */ /* 0x000fe20000010027 */
[----:B------:R-:W-:Y:S02]  /*27bb0*/  IMAD.U32 R222, R159, 0x10000, RZ ;  /* 0x000100009fde7824 */ /* 0x000fe400078e00ff */
[----:B------:R-:W-:Y:S01]  /*27bc0*/  FFMA.FTZ R52, R233, R50, R218 ;  /* 0x00000032e9347223 */ /* 0x000fe200000100da */
[----:B------:R-:W-:Y:S01]  /*27bd0*/  SHF.L.U32 R39, R82, 0x10, RZ ;  /* 0x0000001052277819 */ /* 0x000fe200000006ff */
[----:B------:R-:W-:Y:S01]  /*27be0*/  FFMA.FTZ R49, R220, R49, R51 ;  /* 0x00000031dc317223 */ /* 0x000fe20000010033 */
[----:B------:R-:W-:Y:S01]  /*27bf0*/  SHF.L.U32 R57, R98, 0x10, RZ ;  /* 0x0000001062397819 */ /* 0x000fe200000006ff */
[----:B------:R-:W-:Y:S01]  /*27c00*/  FMUL.FTZ R214, R53, R214 ;  /* 0x000000d635d67220 */ /* 0x000fe20000410000 */
        /* <DEDUP_REMOVED lines=8> */
[C---:B------:R-:W-:Y:S01]  /*27c90*/  FFMA.FTZ R230, R214.reuse, R37, R39 ;  /* 0x00000025d6e67223 */ /* 0x040fe20000010027 */
[----:B------:R-:W-:Y:S01]  /*27ca0*/  FFMA.FTZ R50, R214, R51, R57 ;  /* 0x00000033d6327223 */ /* 0x000fe20000010039 */
[----:B------:R-:W-:Y:S01]  /*27cb0*/  SHF.L.U32 R39, R83, 0x10, RZ ;  /* 0x0000001053277819 */ /* 0x000fe200000006ff */
[----:B------:R-:W-:Y:S01]  /*27cc0*/  FMUL.FTZ R212, R53, R212 ;  /* 0x000000d435d47220 */ /* 0x000fe20000410000 */
[----:B------:R-:W-:Y:S01]  /*27cd0*/  SHF.L.U32 R57, R99, 0x10, RZ ;  /* 0x0000001063397819 */ /* 0x000fe200000006ff */
[C---:B------:R-:W-:Y:S01]  /*27ce0*/  FFMA.FTZ R59, R210.reuse, R59, R43 ;  /* 0x0000003bd23b7223 */ /* 0x040fe2000001002b */
        /* <DEDUP_REMOVED lines=10> */
[----:B------:R-:W-:Y:S01]  /*27d90*/  SHF.L.U32 R222, R100, 0x10, RZ ;  /* 0x0000001064de7819 */ /* 0x000fe200000006ff */
[----:B------:R-:W-:Y:S01]  /*27da0*/  FFMA.FTZ R54, R237, R210, R214 ;  /* 0x000000d2ed367223 */ /* 0x000fe200000100d6 */
[----:B------:R-:W-:Y:S01]  /*27db0*/  SHF.L.U32 R37, R146, 0x10, RZ ;  /* 0x0000001092257819 */ /* 0x000fe200000006ff */
[----:B------:R-:W-:-:S02]  /*27dc0*/  IMAD.U32 R220, R128, 0x10000, RZ ;  /* 0x0001000080dc7824 */ /* 0x000fc400078e00ff */
[----:B------:R-:W-:Y:S01]  /*27dd0*/  FMUL.FTZ R211, R53, R56 ;  /* 0x0000003835d37220 */ /* 0x000fe20000410000 */
[----:B------:R-:W-:Y:S01]  /*27de0*/  SHF.L.U32 R212, R84, 0x10, RZ ;  /* 0x0000001054d47819 */ /* 0x000fe200000006ff */
[----:B------:R-:W-:Y:S01]  /*27df0*/  IMAD.U32 R57, R147, 0x10000, RZ ;  /* 0x0001000093397824 */ /* 0x000fe200078e00ff */
[----:B------:R-:W-:Y:S01]  /*27e00*/  SHF.L.U32 R214, R144, 0x10, RZ ;  /* 0x0000001090d67819 */ /* 0x000fe200000006ff */
[----:B------:R-:W-:Y:S01]  /*27e10*/  FMUL.FTZ R206, R53, R206 ;  /* 0x000000ce35ce7220 */ /* 0x000fe20000410000 */
[----:B------:R-:W-:Y:S01]  /*27e20*/  FFMA.FTZ R237, R237, R218, R43 ;  /* 0x000000daeded7223 */ /* 0x000fe2000001002b */
[----:B------:R-:W-:Y:S01]  /*27e30*/  IMAD.U32 R210, R112, 0x10000, RZ ;  /* 0x0001000070d27824 */ /* 0x000fe200078e00ff */
[----:B------:R-:W-:Y:S01]  /*27e40*/  SHF.L.U32 R61, R101, 0x10, RZ ;  /* 0x00000010653d7819 */ /* 0x000fe200000006ff */
[----:B------:R-:W-:Y:S02]  /*27e50*/  IMAD.U32 R39, R145, 0x10000, RZ ;  /* 0x0001000091277824 */ /* 0x000fe400078e00ff */
[----:B------:R-:W-:Y:S01]  /*27e60*/  FMUL.FTZ R208, R53, R208 ;  /* 0x000000d035d07220 */ /* 0x000fe20000410000 */
[----:B------:R-:W-:-:S02]  /*27e70*/  IMAD.U32 R43, R129, 0x10000, RZ ;  /* 0x00010000812b7824 */ /* 0x000fc400078e00ff */
[C---:B------:R-:W-:Y:S01]  /*27e80*/  FFMA.FTZ R56, R211.reuse, R220, R222 ;  /* 0x000000dcd3387223 */ /* 0x040fe200000100de */
[C---:B------:R-:W-:Y:S01]  /*27e90*/  FFMA.FTZ R57, R206.reuse, R57, R37 ;  /* 0x00000039ce397223 */ /* 0x040fe20000010025 */
        /* <DEDUP_REMOVED lines=8> */
[----:B------:R-:W-:Y:S01]  /*27f20*/  IMAD.U32 R43, R33, 0x10000, RZ ;  /* 0x00010000212b7824 */ /* 0x000fe200078e00ff */
[----:B------:R-:W-:Y:S01]  /*27f30*/  SHF.L.U32 R175, R102, 0x10, RZ ;  /* 0x0000001066af7819 */ /* 0x000fe200000006ff */
[----:B------:R-:W-:-:S02]  /*27f40*/  IMAD.U32 R61, R130, 0x10000, RZ ;  /* 0x00010000823d7824 */ /* 0x000fc400078e00ff */
[C---:B------:R-:W-:Y:S01]  /*27f50*/  FMUL.FTZ R202, R53.reuse, R202 ;  /* 0x000000ca35ca7220 */ /* 0x040fe20000410000 */
[----:B------:R-:W-:Y:S01]  /*27f60*/  FMUL.FTZ R204, R53, R204 ;  /* 0x000000cc35cc7220 */ /* 0x000fe20000410000 */
[----:B------:R-:W-:Y:S01]  /*27f70*/  FFMA.FTZ R215, R208, R215, R37 ;  /* 0x000000d7d0d77223 */ /* 0x000fe20000010025 */
[----:B------:R-:W-:Y:S02]  /*27f80*/  IMAD.U32 R227, R31, 0x10000, RZ ;  /* 0x000100001fe37824 */ /* 0x000fe400078e00ff */
        /* <DEDUP_REMOVED lines=11> */
[----:B------:R-:W-:-:S02]  /*28040*/  IMAD.U32 R37, R114, 0x10000, RZ ;  /* 0x0001000072257824 */ /* 0x000fc400078e00ff */
        /* <DEDUP_REMOVED lines=14> */
[----:B------:R-:W-:Y:S01]  /*28130*/  FADD.FTZ R38, -R216, R38 ;  /* 0x00000026d8267221 */ /* 0x000fe20000010100 */
[----:B------:R-:W-:-:S02]  /*28140*/  IMAD.U32 R37, R115, 0x10000, RZ ;  /* 0x0001000073257824 */ /* 0x000fc400078e00ff */
[----:B------:R-:W-:Y:S01]  /*28150*/  FFMA.FTZ R229, R60, R229, R43 ;  /* 0x000000e53ce57223 */ /* 0x000fe2000001002b */
[----:B------:R-:W-:Y:S02]  /*28160*/  IMAD.U32 R175, R108, 0x10000, RZ ;  /* 0x000100006caf7824 */ /* 0x000fe400078e00ff */
[----:B------:R-:W-:Y:S01]  /*28170*/  FFMA.FTZ R219, R60, R219, R176 ;  /* 0x000000db3cdb7223 */ /* 0x000fe200000100b0 */
[----:B------:R-:W-:Y:S01]  /*28180*/  FFMA.FTZ R207, R174, R207, R61 ;  /* 0x000000cfaecf7223 */ /* 0x000fe2000001003d */
[----:B------:R-:W-:Y:S01]  /*28190*/  FFMA.FTZ R214, R200, R37, R39 ;  /* 0x00000025c8d67223 */ /* 0x000fe20000010027 */
[----:B------:R-:W-:Y:S01]  /*281a0*/  FFMA.FTZ R174, R174, R175, R202 ;  /* 0x000000afaeae7223 */ /* 0x000fe200000100ca */
[----:B------:R-:W-:Y:S01]  /*281b0*/  SHF.L.U32 R43, R22, 0x10, RZ ;  /* 0x00000010162b7819 */ /* 0x000fe200000006ff */
[----:B------:R-:W-:Y:S01]  /*281c0*/  IMAD.U32 R37, R23, 0x10000, RZ ;  /* 0x0001000017257824 */ /* 0x000fe200078e00ff */
[----:B------:R-:W-:Y:S01]  /*281d0*/  SHF.L.U32 R60, R20, 0x10, RZ ;  /* 0x00000010143c7819 */ /* 0x000fe200000006ff */
[----:B------:R-:W-:-:S02]  /*281e0*/  IMAD.U32 R175, R21, 0x10000, RZ ;  /* 0x0001000015af7824 */ /* 0x000fc400078e00ff */
[C---:B------:R-:W-:Y:S01]  /*281f0*/  FMUL.FTZ R42, R53.reuse, R42 ;  /* 0x0000002a352a7220 */ /* 0x040fe20000410000 */
[----:B------:R-:W-:Y:S01]  /*28200*/  FMUL.FTZ R176, R53, R38 ;  /* 0x0000002635b07220 */ /* 0x000fe20000410000 */
[----:B------:R-:W-:Y:S01]  /*28210*/  IMAD.U32 R61, R125, 0x10000, RZ ;  /* 0x000100007d3d7824 */ /* 0x000fe200078e00ff */
[----:B------:R-:W0:Y:S01]  /*28220*/  @!P1 LDC.64 R38, c[0x0][0x3c0] ;  /* 0x0000f000ff269b82 */ /* 0x000e220000000a00 */
[C---:B------:R-:W-:Y:S01]  /*28230*/  FFMA.FTZ R200, R42.reuse, R37, R43 ;  /* 0x000000252ac87223 */ /* 0x040fe2000001002b */
[----:B------:R-:W-:Y:S01]  /*28240*/  FFMA.FTZ R175, R42, R175, R60 ;  /* 0x000000af2aaf7223 */ /* 0x000fe2000001003c */
[----:B------:R-:W-:Y:S01]  /*28250*/  FFMA.FTZ R202, R176, R61, R177 ;  /* 0x0000003db0ca7223 */ /* 0x000fe200000100b1 */
[----:B------:R-:W-:Y:S01]  /*28260*/  SHF.L.U32 R42, R16, 0x10, RZ ;  /* 0x00000010102a7819 */ /* 0x000fe200000006ff */
[----:B------:R-:W-:Y:S01]  /*28270*/  FMUL.FTZ R36, R53, R36 ;  /* 0x0000002435247220 */ /* 0x000fe20000410000 */
[----:B------:R-:W-:Y:S01]  /*28280*/  SHF.L.U32 R43, R89, 0x10, RZ ;  /* 0x00000010592b7819 */ /* 0x000fe200000006ff */
[----:B------:R-:W-:Y:S01]  /*28290*/  IMAD.U32 R177, R17, 0x10000, RZ ;  /* 0x0001000011b17824 */ /* 0x000fe200078e00ff */
[----:B------:R-:W-:Y:S01]  /*282a0*/  SHF.L.U32 R61, R18, 0x10, RZ ;  /* 0x00000010123d7819 */ /* 0x000fe200000006ff */
[----:B------:R-:W-:-:S02]  /*282b0*/  IMAD.U32 R37, R109, 0x10000, RZ ;  /* 0x000100006d257824 */ /* 0x000fc400078e00ff */
[----:B------:R-:W-:Y:S01]  /*282c0*/  FADD.FTZ R140, -R216, R140 ;  /* 0x0000008cd88c7221 */ /* 0x000fe20000010100 */
[----:B------:R-:W-:Y:S02]  /*282d0*/  IMAD.U32 R209, R19, 0x10000, RZ ;  /* 0x0001000013d17824 */ /* 0x000fe400078e00ff */
[----:B------:R-:W-:Y:S01]  /*282e0*/  FFMA.FTZ R177, R36, R177, R42 ;  /* 0x000000b124b17223 */ /* 0x000fe2000001002a */
[----:B------:R-:W-:Y:S01]  /*282f0*/  FFMA.FTZ R176, R176, R37, R43 ;  /* 0x00000025b0b07223 */ /* 0x000fe2000001002b */
[----:B------:R-:W-:Y:S01]  /*28300*/  FADD.FTZ R42, -R216, R141 ;  /* 0x0000008dd82a7221 */ /* 0x000fe20000010100 */
[----:B------:R-:W-:Y:S01]  /*28310*/  IMAD.U32 R37, R126, 0x10000, RZ ;  /* 0x000100007e257824 */ /* 0x000fe200078e00ff */
[----:B------:R-:W-:Y:S01]  /*28320*/  SHF.L.U32 R43, R106, 0x10, RZ ;  /* 0x000000106a2b7819 */ /* 0x000fe200000006ff */
[----:B------:R-:W-:Y:S01]  /*28330*/  FFMA.FTZ R209, R36, R209, R61 ;  /* 0x000000d124d17223 */ /* 0x000fe2000001003d */
[----:B------:R-:W-:Y:S01]  /*28340*/  FMUL.FTZ R140, R53, R140 ;  /* 0x0000008c358c7220 */ /* 0x000fe20000410000 */
[----:B------:R-:W-:Y:S01]  /*28350*/  IMAD.U32 R61, R110, 0x10000, RZ ;  /* 0x000100006e3d7824 */ /* 0x000fe200078e00ff */
[----:B------:R-:W-:Y:S01]  /*28360*/  SHF.L.U32 R204, R90, 0x10, RZ ;  /* 0x000000105acc7819 */ /* 0x000fe200000006ff */
[----:B------:R-:W-:Y:S01]  /*28370*/  IMAD.U32 R213, R13, 0x10000, RZ ;  /* 0x000100000dd57824 */ /* 0x000fe200078e00ff */
[----:B------:R-:W-:Y:S01]  /*28380*/  SHF.L.U32 R60, R12, 0x10, RZ ;  /* 0x000000100c3c7819 */ /* 0x000fe200000006ff */
[----:B------:R-:W-:Y:S01]  /*28390*/  FMUL.FTZ R42, R53, R42 ;  /* 0x0000002a352a7220 */ /* 0x000fe20000410000 */
[C---:B------:R-:W-:Y:S01]  /*283a0*/  FFMA.FTZ R210, R140.reuse, R37, R43 ;  /* 0x000000258cd27223 */ /* 0x040fe2000001002b */
[----:B------:R-:W-:Y:S01]  /*283b0*/  FFMA.FTZ R204, R140, R61, R204 ;  /* 0x0000003d8ccc7223 */ /* 0x000fe200000100cc */
[----:B------:R-:W1:Y:S01]  /*283c0*/  @!P1 LDC.64 R36, c[0x0][0x3c8] ;  /* 0x0000f200ff249b82 */ /* 0x000e620000000a00 */
[----:B------:R-:W-:Y:S01]  /*283d0*/  FFMA.FTZ R213, R42, R213, R60 ;  /* 0x000000d52ad57223 */ /* 0x000fe2000001003c */
[----:B0-----:R-:W-:-:S04]  /*283e0*/  @!P1 IMAD.WIDE R38, R7, 0x4, R38 ;  /* 0x0000000407269825 */ /* 0x001fc800078e0226 */
[----:B------:R-:W-:Y:S01]  /*283f0*/  FADD.FTZ R142, -R216, R142 ;  /* 0x0000008ed88e7221 */ /* 0x000fe20000010100 */
[----:B------:R-:W-:Y:S02]  /*28400*/  SHF.L.U32 R141, R107, 0x10, RZ ;  /* 0x000000106b8d7819 */ /* 0x000fe400000006ff */
[----:B------:R-:W-:Y:S01]  /*28410*/  SHF.L.U32 R43, R14, 0x10, RZ ;  /* 0x000000100e2b7819 */ /* 0x000fe200000006ff */
[----:B------:R0:W-:Y:S01]  /*28420*/  @!P1 STG.E desc[UR6][R38.64], R225 ;  /* 0x000000e126009986 */ /* 0x0001e2000c101906 */
[----:B------:R-:W2:Y:S01]  /*28430*/  LDC.64 R60, c[0x0][0x428] ;  /* 0x00010a00ff3c7b82 */ /* 0x000ea20000000a00 */
[----:B------:R-:W-:Y:S01]  /*28440*/  FMUL.FTZ R142, R53, R142 ;  /* 0x0000008e358e7220 */ /* 0x000fe20000410000 */
[----:B------:R-:W-:Y:S01]  /*28450*/  IMAD.U32 R221, R15, 0x10000, RZ ;  /* 0x000100000fdd7824 */ /* 0x000fe200078e00ff */
[----:B------:R-:W-:Y:S01]  /*28460*/  F2FP.BF16.F32.PACK_AB R51, R54, R51 ;  /* 0x000000333633723e */ /* 0x000fe200000010ff */
[----:B------:R-:W-:Y:S01]  /*28470*/  IMAD.U32 R140, R11, 0x10000, RZ ;  /* 0x000100000b8c7824 */ /* 0x000fe200078e00ff */
[----:B------:R-:W-:Y:S01]  /*28480*/  F2FP.BF16.F32.PACK_AB R48, R55, R48 ;  /* 0x000000303730723e */ /* 0x000fe200000010ff */
[----:B------:R-:W-:Y:S01]  /*28490*/  FFMA.FTZ R221, R42, R221, R43 ;  /* 0x000000dd2add7223 */ /* 0x000fe2000001002b */
[----:B------:R-:W-:-:S02]  /*284a0*/  F2FP.BF16.F32.PACK_AB R47, R62, R47 ;  /* 0x0000002f3e2f723e */ /* 0x000fc400000010ff */
[----:B------:R-:W-:Y:S01]  /*284b0*/  F2FP.BF16.F32.PACK_AB R46, R241, R46 ;  /* 0x0000002ef12e723e */ /* 0x000fe200000010ff */
[----:B0-----:R-:W-:Y:S01]  /*284c0*/  FADD.FTZ R38, -R216, R143 ;  /* 0x0000008fd8267221 */ /* 0x001fe20000010100 */
[----:B------:R-:W-:Y:S01]  /*284d0*/  IMAD.U32 R143, R111, 0x10000, RZ ;  /* 0x000100006f8f7824 */ /* 0x000fe200078e00ff */
[----:B------:R-:W-:Y:S01]  /*284e0*/  SHF.L.U32 R216, R91, 0x10, RZ ;  /* 0x000000105bd87819 */ /* 0x000fe200000006ff */
[----:B------:R-:W-:Y:S02]  /*284f0*/  IMAD.U32 R39, R127, 0x10000, RZ ;  /* 0x000100007f277824 */ /* 0x000fe400078e00ff */
[----:B------:R-:W-:Y:S01]  /*28500*/  FMUL.FTZ R225, R53, R38 ;  /* 0x0000002635e17220 */ /* 0x000fe20000410000 */
[----:B-1----:R-:W-:Y:S01]  /*28510*/  @!P1 IMAD.WIDE R42, R7, 0x4, R36 ;  /* 0x00000004072a9825 */ /* 0x002fe200078e0224 */
[----:B------:R-:W-:-:S03]  /*28520*/  F2FP.BF16.F32.PACK_AB R36, R41, R40 ;  /* 0x000000282924723e */ /* 0x000fc600000010ff */
[C---:B------:R-:W-:Y:S01]  /*28530*/  FFMA.FTZ R224, R142.reuse, R39, R141 ;  /* 0x000000278ee07223 */ /* 0x040fe2000001008d */
[----:B------:R-:W-:Y:S01]  /*28540*/  FFMA.FTZ R216, R142, R143, R216 ;  /* 0x0000008f8ed87223 */ /* 0x000fe200000100d8 */
[----:B------:R-:W-:Y:S01]  /*28550*/  F2FP.BF16.F32.PACK_AB R39, R245, R238 ;  /* 0x000000eef527723e */ /* 0x000fe200000010ff */
[----:B------:R-:W0:Y:S01]  /*28560*/  LDC.64 R142, c[0x0][0x430] ;  /* 0x00010c00ff8e7b82 */ /* 0x000e220000000a00 */
[----:B------:R-:W-:Y:S01]  /*28570*/  F2FP.BF16.F32.PACK_AB R38, R243, R236 ;  /* 0x000000ecf326723e */ /* 0x000fe200000010ff */
[----:B------:R1:W-:Y:S01]  /*28580*/  @!P1 STG.E desc[UR6][R42.64], R53 ;  /* 0x000000352a009986 */ /* 0x0003e2000c101906 */
[----:B------:R-:W-:Y:S01]  /*28590*/  F2FP.BF16.F32.PACK_AB R37, R239, R234 ;  /* 0x000000eaef25723e */ /* 0x000fe200000010ff */
[----:B--2---:R-:W-:Y:S01]  /*285a0*/  IMAD.WIDE.U32 R40, R199, 0x10, R60 ;  /* 0x00000010c7287825 */ /* 0x004fe200078e003c */
[----:B------:R-:W-:Y:S02]  /*285b0*/  SHF.L.U32 R234, R10, 0x10, RZ ;  /* 0x000000100aea7819 */ /* 0x000fe400000006ff */
[----:B------:R-:W-:Y:S01]  /*285c0*/  SHF.L.U32 R141, R8, 0x10, RZ ;  /* 0x00000010088d7819 */ /* 0x000fe200000006ff */
[----:B------:R-:W-:Y:S01]  /*285d0*/  IMAD.U32 R236, R9, 0x10000, RZ ;  /* 0x0001000009ec7824 */ /* 0x000fe200078e00ff */
[----:B------:R2:W-:Y:S01]  /*285e0*/  STG.E.128 desc[UR6][R40.64], R36 ;  /* 0x0000002428007986 */ /* 0x0005e2000c101d06 */
[----:B------:R-:W-:Y:S01]  /*285f0*/  F2FP.BF16.F32.PACK_AB R45, R58, R45 ;  /* 0x0000002d3a2d723e */ /* 0x000fe200000010ff */
[C---:B------:R-:W-:Y:S01]  /*28600*/  FFMA.FTZ R239, R225.reuse, R140, R234 ;  /* 0x0000008ce1ef7223 */ /* 0x040fe200000100ea */
[----:B------:R-:W-:Y:S01]  /*28610*/  F2FP.BF16.F32.PACK_AB R44, R44, R63 ;  /* 0x0000003f2c2c723e */ /* 0x000fe200000010ff */
[----:B------:R-:W-:Y:S01]  /*28620*/  FFMA.FTZ R225, R225, R236, R141 ;  /* 0x000000ece1e17223 */ /* 0x000fe2000001008d */
[----:B------:R-:W-:Y:S01]  /*28630*/  F2FP.BF16.F32.PACK_AB R49, R52, R49 ;  /* 0x000000313431723e */ /* 0x000fe200000010ff */
[----:B-1----:R-:W-:Y:S01]  /*28640*/  IMAD.WIDE.U32 R52, R201, 0x10, R60 ;  /* 0x00000010c9347825 */ /* 0x002fe200078e003c */
[----:B------:R-:W-:-:S02]  /*28650*/  F2FP.BF16.F32.PACK_AB R50, R59, R50 ;  /* 0x000000323b32723e */ /* 0x000fc400000010ff */
[----:B------:R-:W-:Y:S01]  /*28660*/  F2FP.BF16.F32.PACK_AB R43, R229, R222 ;  /* 0x000000dee52b723e */ /* 0x000fe200000010ff */
[----:B------:R-:W-:Y:S01]  /*28670*/  IMAD.WIDE.U32 R58, R203, 0x10, R60 ;  /* 0x00000010cb3a7825 */ /* 0x000fe200078e003c */
[----:B------:R-:W-:-:S03]  /*28680*/  F2FP.BF16.F32.PACK_AB R42, R227, R220 ;  /* 0x000000dce32a723e */ /* 0x000fc600000010ff */
[----:B------:R-:W-:Y:S01]  /*28690*/  IMAD.WIDE.U32 R60, R205, 0x10, R60 ;  /* 0x00000010cd3c7825 */ /* 0x000fe200078e003c */
[----:B--2---:R-:W-:-:S03]  /*286a0*/  F2FP.BF16.F32.PACK_AB R40, R57, R56 ;  /* 0x000000383928723e */ /* 0x004fc600000010ff */
[--C-:B0-----:R-:W-:Y:S01]  /*286b0*/  IMAD.WIDE.U32 R54, R199, 0x10, R142.reuse ;  /* 0x00000010c7367825 */ /* 0x101fe200078e008e */
[----:B------:R-:W0:Y:S01]  /*286c0*/  LDC.64 R56, c[0x0][0x380] ;  /* 0x0000e000ff387b82 */ /* 0x000e220000000a00 */
[----:B------:R-:W-:Y:S02]  /*286d0*/  F2FP.BF16.F32.PACK_AB R39, R237, R232 ;  /* 0x000000e8ed27723e */ /* 0x000fe400000010ff */
[--C-:B------:R-:W-:Y:S01]  /*286e0*/  IMAD.WIDE.U32 R62, R201, 0x10, R142.reuse ;  /* 0x00000010c93e7825 */ /* 0x100fe200078e008e */
[----:B------:R-:W-:Y:S01]  /*286f0*/  F2FP.BF16.F32.PACK_AB R38, R235, R230 ;  /* 0x000000e6eb26723e */ /* 0x000fe200000010ff */
[----:B------:R1:W-:Y:S01]  /*28700*/  STG.E.128 desc[UR6][R54.64], R44 ;  /* 0x0000002c36007986 */ /* 0x0003e2000c101d06 */
[----:B------:R-:W-:Y:S01]  /*28710*/  F2FP.BF16.F32.PACK_AB R37, R233, R228 ;  /* 0x000000e4e925723e */ /* 0x000fe200000010ff */
[--C-:B------:R-:W-:Y:S01]  /*28720*/  IMAD.WIDE.U32 R140, R203, 0x10, R142.reuse ;  /* 0x00000010cb8c7825 */ /* 0x100fe200078e008e */
[----:B------:R-:W-:Y:S01]  /*28730*/  F2FP.BF16.F32.PACK_AB R36, R226, R231 ;  /* 0x000000e7e224723e */ /* 0x000fe200000010ff */
[----:B------:R2:W-:Y:S01]  /*28740*/  STG.E.128 desc[UR6][R52.64], R48 ;  /* 0x0000003034007986 */ /* 0x0005e2000c101d06 */
[----:B------:R-:W-:Y:S01]  /*28750*/  F2FP.BF16.F32.PACK_AB R41, R223, R218 ;  /* 0x000000dadf29723e */ /* 0x000fe200000010ff */
[----:B------:R-:W-:-:S02]  /*28760*/  IMAD.WIDE.U32 R142, R205, 0x10, R142 ;  /* 0x00000010cd8e7825 */ /* 0x000fc400078e008e */
[----:B------:R3:W-:Y:S04]  /*28770*/  STG.E.128 desc[UR6][R62.64], R36 ;  /* 0x000000243e007986 */ /* 0x0007e8000c101d06 */
[----:B------:R3:W-:Y:S01]  /*28780*/  STG.E.128 desc[UR6][R58.64], R40 ;  /* 0x000000283a007986 */ /* 0x0007e2000c101d06 */
[----:B-1----:R-:W-:Y:S01]  /*28790*/  F2FP.BF16.F32.PACK_AB R47, R219, R214 ;  /* 0x000000d6db2f723e */ /* 0x002fe200000010ff */
[----:B0-----:R-:W-:Y:S01]  /*287a0*/  IMAD R7, R56, 0x4, R7 ;  /* 0x0000000438077824 */ /* 0x001fe200078e0207 */
[----:B------:R-:W-:Y:S02]  /*287b0*/  F2FP.BF16.F32.PACK_AB R46, R217, R212 ;  /* 0x000000d4d92e723e */ /* 0x000fe400000010ff */
[----:B------:R-:W-:Y:S02]  /*287c0*/  F2FP.BF16.F32.PACK_AB R45, R208, R215 ;  /* 0x000000d7d02d723e */ /* 0x000fe400000010ff */
[----:B------:R-:W-:-:S02]  /*287d0*/  F2FP.BF16.F32.PACK_AB R44, R206, R211 ;  /* 0x000000d3ce2c723e */ /* 0x000fc400000010ff */
[----:B--2---:R-:W-:Y:S02]  /*287e0*/  F2FP.BF16.F32.PACK_AB R51, R239, R224 ;  /* 0x000000e0ef33723e */ /* 0x004fe400000010ff */
        /* <DEDUP_REMOVED lines=12> */
[----:B------:R-:W-:Y:S05]  /*288b0*/  EXIT ;  /* 0x000000000000794d */ /* 0x000fea0003800000 */
.L_x_7922:
[----:B------:R-:W-:Y:S01]  /*288c0*/  HFMA2 R213, -RZ, RZ, 0, 1.847743988037109375e-06 ;  /* 0x0000001fffd57431 */ /* 0x000fe200000001ff */
[----:B------:R-:W-:Y:S01]  /*288d0*/  BSSY B0, `(.L_x_7924) ;  /* 0x0000007000007945 */ /* 0x000fe20003800000 */
[----:B------:R-:W-:Y:S01]  /*288e0*/  MOV R211, R200 ;  /* 0x000000c800d37202 */ /* 0x000fe20000000f00 */
[----:B------:R-:W-:Y:S02]  /*288f0*/  IMAD.MOV.U32 R208, RZ, RZ, 0x1 ;  /* 0x00000001ffd07424 */ /* 0x000fe400078e00ff */
[----:B0-----:R-:W-:-:S07]  /*28900*/  IMAD.MOV.U32 R206, RZ, RZ, -0x1 ;  /* 0xffffffffffce7424 */ /* 0x001fce00078e00ff */
[----:B-1----:R-:W-:Y:S05]  /*28910*/  WARPSYNC.COLLECTIVE R206, `(.L_x_7925) ;  /* 0x00000000ce087348 */ /* 0x002fea0003c00000 */
[----:B------:R0:W2:Y:S02]  /*28920*/  SHFL.BFLY P2, R209, R211, R208, R213 ;  /* 0x0c0000d0d3d17389 */ /* 0x0000a400000400d5 */
[----:B012---:R-:W-:Y:S05]  /*28930*/  ENDCOLLECTIVE ;  /* 0x000000000000791b */ /* 0x007fea0003800000 */
.L_x_7925:
[----:B------:R-:W-:Y:S05]  /*28940*/  BSYNC B0 ;  /* 0x0000000000007941 */ /* 0x000fea0003800000 */
.L_x_7924:
        /* <DEDUP_REMOVED lines=9> */
.L_x_7926:
[----:B------:R-:W-:Y:S02]  /*289e0*/  IMAD.MOV.U32 R208, RZ, RZ, 0x4 ;  /* 0x00000004ffd07424 */ /* 0x000fe400078e00ff */
[----:B------:R-:W-:-:S04]  /*289f0*/  IMAD.MOV.U32 R175, RZ, RZ, R209 ;  /* 0x000000ffffaf7224 */ /* 0x000fc800078e00d1 */
[----:B------:R-:W-:-:S05]  /*28a00*/  FADD.FTZ R177, R176, R175 ;  /* 0x000000afb0b17221 */ /* 0x000fca0000010000 */
[----:B------:R-:W-:-:S07]  /*28a10*/  MOV R211, R177 ;  /* 0x000000b100d37202 */ /* 0x000fce0000000f00 */
[----:B------:R-:W-:Y:S05]  /*28a20*/  WARPSYNC.COLLECTIVE R206, `(.L_x_7927) ;  /* 0x00000000ce087348 */ /* 0x000fea0003c00000 */
[----:B------:R0:W1:Y:S02]  /*28a30*/  SHFL.BFLY P2, R209, R211, R208, R213 ;  /* 0x0c0000d0d3d17389 */ /* 0x00006400000400d5 */
[----:B01----:R-:W-:Y:S05]  /*28a40*/  ENDCOLLECTIVE ;  /* 0x000000000000791b */ /* 0x003fea0003800000 */
.L_x_7927:
[----:B------:R-:W-:Y:S01]  /*28a50*/  HFMA2 R208, -RZ, RZ, 0, 4.76837158203125e-07 ;  /* 0x00000008ffd07431 */ /* 0x000fe200000001ff */
[----:B------:R-:W-:-:S05]  /*28a60*/  MOV R174, R209 ;  /* 0x000000d100ae7202 */ /* 0x000fca0000000f00 */
[----:B------:R-:W-:-:S04]  /*28a70*/  FADD.FTZ R202, R177, R174 ;  /* 0x000000aeb1ca7221 */ /* 0x000fc80000010000 */
[----:B------:R-:W-:-:S07]  /*28a80*/  IMAD.MOV.U32 R211, RZ, RZ, R202 ;  /* 0x000000ffffd37224 */ /* 0x000fce00078e00ca */
[----:B------:R-:W-:Y:S05]  /*28a90*/  WARPSYNC.COLLECTIVE R206, `(.L_x_7928) ;  /* 0x00000000ce087348 */ /* 0x000fea0003c00000 */
[----:B------:R0:W1:Y:S02]  /*28aa0*/  SHFL.BFLY P2, R209, R211, R208, R213 ;  /* 0x0c0000d0d3d17389 */ /* 0x00006400000400d5 */
[----:B01----:R-:W-:Y:S05]  /*28ab0*/  ENDCOLLECTIVE ;  /* 0x000000000000791b */ /* 0x003fea0003800000 */
.L_x_7928:
        /* <DEDUP_REMOVED lines=8> */
.L_x_7929:
        /* <DEDUP_REMOVED lines=72> */
.L_x_7930:
[----:B------:R-:W-:Y:S02]  /*28fc0*/  IMAD.MOV.U32 R208, RZ, RZ, 0x2 ;  /* 0x00000002ffd07424 */ /* 0x000fe400078e00ff */
[----:B------:R-:W-:-:S04]  /*28fd0*/  IMAD.MOV.U32 R177, RZ, RZ, R209 ;  /* 0x000000ffffb17224 */ /* 0x000fc800078e00d1 */
[----:B------:R-:W-:-:S05]  /*28fe0*/  FADD.FTZ R177, R174, R177 ;  /* 0x000000b1aeb17221 */ /* 0x000fca0000010000 */
[----:B------:R-:W-:-:S07]  /*28ff0*/  MOV R211, R177 ;  /* 0x000000b100d37202 */ /* 0x000fce0000000f00 */
[----:B------:R-:W-:Y:S05]  /*29000*/  WARPSYNC.COLLECTIVE R206, `(.L_x_7931) ;  /* 0x00000000ce087348 */ /* 0x000fea0003c00000 */
[----:B------:R0:W1:Y:S02]  /*29010*/  SHFL.BFLY P2, R209, R211, R208, R213 ;  /* 0x0c0000d0d3d17389 */ /* 0x00006400000400d5 */
[----:B01----:R-:W-:Y:S05]  /*29020*/  ENDCOLLECTIVE ;  /* 0x000000000000791b */ /* 0x003fea0003800000 */
.L_x_7931:
[----:B------:R-:W-:Y:S01]  /*29030*/  HFMA2 R208, -RZ, RZ, 0, 2.384185791015625e-07 ;  /* 0x00000004ffd07431 */ /* 0x000fe200000001ff */
[----:B------:R-:W-:-:S05]  /*29040*/  MOV R176, R209 ;  /* 0x000000d100b07202 */ /* 0x000fca0000000f00 */
[----:B------:R-:W-:-:S04]  /*29050*/  FADD.FTZ R176, R177, R176 ;  /* 0x000000b0b1b07221 */ /* 0x000fc80000010000 */
[----:B------:R-:W-:-:S07]  /*29060*/  IMAD.MOV.U32 R211, RZ, RZ, R176 ;  /* 0x000000ffffd37224 */ /* 0x000fce00078e00b0 */
[----:B------:R-:W-:Y:S05]  /*29070*/  WARPSYNC.COLLECTIVE R206, `(.L_x_7932) ;  /* 0x00000000ce087348 */ /* 0x000fea0003c00000 */
[----:B------:R0:W1:Y:S02]  /*29080*/  SHFL.BFLY P2, R209, R211, R208, R213 ;  /* 0x0c0000d0d3d17389 */ /* 0x00006400000400d5 */
[----:B01----:R-:W-:Y:S05]  /*29090*/  ENDCOLLECTIVE ;  /* 0x000000000000791b */ /* 0x003fea0003800000 */
.L_x_7932:
[----:B------:R-:W-:Y:S02]  /*290a0*/  IMAD.MOV.U32 R208, RZ, RZ, 0x8 ;  /* 0x00000008ffd07424 */ /* 0x000fe400078e00ff */
[----:B------:R-:W-:-:S04]  /*290b0*/  IMAD.MOV.U32 R207, RZ, RZ, R209 ;  /* 0x000000ffffcf7224 */ /* 0x000fc800078e00d1 */
[----:B------:R-:W-:-:S05]  /*290c0*/  FADD.FTZ R207, R176, R207 ;  /* 0x000000cfb0cf7221 */ /* 0x000fca0000010000 */
[----:B------:R-:W-:-:S07]  /*290d0*/  MOV R211, R207 ;  /* 0x000000cf00d37202 */ /* 0x000fce0000000f00 */
[----:B------:R-:W-:Y:S05]  /*290e0*/  WARPSYNC.COLLECTIVE R206, `(.L_x_7933) ;  /* 0x00000000ce087348 */ /* 0x000fea0003c00000 */
[----:B------:R0:W1:Y:S02]  /*290f0*/  SHFL.BFLY P2, R209, R211, R208, R213 ;  /* 0x0c0000d0d3d17389 */ /* 0x00006400000400d5 */
[----:B01----:R-:W-:Y:S05]  /*29100*/  ENDCOLLECTIVE ;  /* 0x000000000000791b */ /* 0x003fea0003800000 */
.L_x_7933:
[----:B------:R-:W-:Y:S01]  /*29110*/  HFMA2 R208, -RZ, RZ, 0, 9.5367431640625e-07 ;  /* 0x00000010ffd07431 */ /* 0x000fe200000001ff */
[----:B------:R-:W-:-:S05]  /*29120*/  MOV R200, R209 ;  /* 0x000000d100c87202 */ /* 0x000fca0000000f00 */
[----:B------:R-:W-:-:S04]  /*29130*/  FADD.FTZ R200, R207, R200 ;  /* 0x000000c8cfc87221 */ /* 0x000fc80000010000 */
[----:B------:R-:W-:-:S07]  /*29140*/  IMAD.MOV.U32 R211, RZ, RZ, R200 ;  /* 0x000000ffffd37224 */ /* 0x000fce00078e00c8 */
[----:B------:R-:W-:Y:S05]  /*29150*/  WARPSYNC.COLLECTIVE R206, `(.L_x_7934) ;  /* 0x00000000ce087348 */ /* 0x000fea0003c00000 */
[----:B------:R0:W1:Y:S02]  /*29160*/  SHFL.BFLY P2, R209, R211, R208, R213 ;  /* 0x0c0000d0d3d17389 */ /* 0x00006400000400d5 */
[----:B01----:R-:W-:Y:S05]  /*29170*/  ENDCOLLECTIVE ;  /* 0x000000000000791b */ /* 0x003fea0003800000 */
.L_x_7934:
[----:B------:R-:W-:Y:S05]  /*29180*/  BRA `(.L_x_7935) ;  /* 0xffffffe000b87947 */ /* 0x000fea000383ffff */
.L_x_7936:
        /* <DEDUP_REMOVED lines=15> */
.L_x_22699:


//--------------------- .text._ZN10layer_norm31ln_parallel_residual_fwd_kernelINS_13Kernel_traitsI13__nv_bfloat16S2_fS2_fjLj1024ELj1ELj4ELj1ELj16ENS_18Kernel_traits_baseILj1024ES2_S2_fS2_fjLj128EEEEELb1ELb1ELb0EEEvNS_9FwdParamsE --------------------------
	.section	.text._ZN10layer_norm31ln_parallel_residual_fwd_kernelINS_13Kernel_traitsI13__nv_bfloat16S2_fS2_fjLj1024ELj1ELj4ELj1ELj16ENS_18Kernel_traits_baseILj1024ES2_S2_fS2_fjLj128EEEEELb1ELb1ELb0EEEvNS_9FwdParamsE,"ax",@progbits
	.align	128
        .global         _ZN10layer_norm31ln_parallel_residual_fwd_kernelINS_13Kernel_traitsI13__nv_bfloat16S2_fS2_fjLj1024ELj1ELj4ELj1ELj16ENS_18Kernel_traits_baseILj1024ES2_S2_fS2_fjLj128EEEEELb1ELb1ELb0EEEvNS_9FwdParamsE
        .type           _ZN10layer_norm31ln_parallel_residual_fwd_kernelINS_13Kernel_traitsI13__nv_bfloat16S2_fS2_fjLj1024ELj1ELj4ELj1ELj16ENS_18Kernel_traits_baseILj1024ES2_S2_fS2_fjLj128EEEEELb1ELb1ELb0EEEvNS_9FwdParamsE,@function
        .size           _ZN10layer_norm31ln_parallel_residual_fwd_kernelINS_13Kernel_traitsI13__nv_bfloat16S2_fS2_fjLj1024ELj1ELj4ELj1ELj16ENS_18Kernel_traits_baseILj1024ES2_S2_fS2_fjLj128EEEEELb1ELb1ELb0EEEvNS_9FwdParamsE,(.L_x_22700 - _ZN10layer_norm31ln_parallel_residual_fwd_kernelINS_13Kernel_traitsI13__nv_bfloat16S2_fS2_fjLj1024ELj1ELj4ELj1ELj16ENS_18Kernel_traits_baseILj1024ES2_S2_fS2_fjLj128EEEEELb1ELb1ELb0EEEvNS_9FwdParamsE)
        .other          _ZN10layer_norm31ln_parallel_residual_fwd_kernelINS_13Kernel_traitsI13__nv_bfloat16S2_fS2_fjLj1024ELj1ELj4ELj1ELj16ENS_18Kernel_traits_baseILj1024ES2_S2_fS2_fjLj128EEEEELb1ELb1ELb0EEEvNS_9FwdParamsE,@"STO_CUDA_ENTRY STV_DEFAULT"
_ZN10layer_norm31ln_parallel_residual_fwd_kernelINS_13Kernel_traitsI13__nv_bfloat16S2_fS2_fjLj1024ELj1ELj4ELj1ELj16ENS_18Kernel_traits_baseILj1024ES2_S2_fS2_fjLj128EEEEELb1ELb1ELb0EEEvNS_9FwdParamsE:
.text._ZN10layer_norm31ln_parallel_residual_fwd_kernelINS_13Kernel_traitsI13__nv_bfloat16S2_fS2_fjLj1024ELj1ELj4ELj1ELj16ENS_18Kernel_traits_baseILj1024ES2_S2_fS2_fjLj128EEEEELb1ELb1ELb0EEEvNS_9FwdParamsE:
        /* <DEDUP_REMOVED lines=20> */
[----:B------:R-:W-:Y:S01]  /*0140*/  BSSY.RECONVERGENT B0, `(.L_x_7937) ;  /* 0x0000065000007945 */ /* 0x000fe20003800200 */
[----:B------:R-:W-:Y:S01]  /*0150*/  UISETP.NE.AND.EX UP0, UPT, UR11, URZ, UPT, UP0 ;  /* 0x000000ff0b00728c */ /* 0x000fe2000bf05300 */
[----:B------:R-:W-:-:S05]  /*0160*/  LEA.HI R0, R0, R11, RZ, 0x3 ;  /* 0x0000000b00007211 */ /* 0x000fca00078f18ff */
[----:B------:R-:W3:Y:S01]  /*0170*/  LDC R7, c[0x0][0x360] ;  /* 0x0000d800ff077b82 */ /* 0x000ee20000000800 */
[----:B-1----:R-:W-:Y:S01]  /*0180*/  USHF.L.U32 UR4, UR5, 0x2, URZ ;  /* 0x0000000205047899 */ /* 0x002fe200080006ff */
[----:B--2---:R-:W-:Y:S01]  /*0190*/  @P0 R2UR UR6, R2 ;  /* 0x00000000020602ca */ /* 0x004fe200000e0000 */
[--C-:B---3--:R-:W-:Y:S01]  /*01a0*/  IMAD R2, R7, UR5, R6.reuse ;  /* 0x0000000507027c24 */ /* 0x108fe2000f8e0206 */
[----:B------:R-:W-:Y:S02]  /*01b0*/  @P0 R2UR UR7, R3 ;  /* 0x00000000030702ca */ /* 0x000fe400000e0000 */
[----:B------:R-:W-:Y:S02]  /*01c0*/  LOP3.LUT R3, R6, 0x1f, RZ, 0xc, !PT ;  /* 0x0000001f06037812 */ /* 0x000fe400078e0cff */
[----:B0-----:R-:W-:Y:S02]  /*01d0*/  @P0 IADD3 R129, P1, PT, R4, R9, RZ ;  /* 0x0000000904810210 */ /* 0x001fe40007f3e0ff */
[----:B------:R-:W-:-:S02]  /*01e0*/  SHF.R.U32.HI R4, RZ, 0x5, R6 ;  /* 0x00000005ff047819 */ /* 0x000fc40000011606 */
[----:B------:R-:W-:Y:S01]  /*01f0*/  LEA.HI.SX32 R0, R0, R3, 0x1d ;  /* 0x0000000300007211 */ /* 0x000fe200078feaff */
[----:B------:R-:W-:Y:S01]  /*0200*/  @P0 IMAD.X R8, RZ, RZ, R5, P1 ;  /* 0x000000ffff080224 */ /* 0x000fe200008e0605 */
[----:B------:R-:W-:Y:S01]  /*0210*/  LOP3.LUT R3, R6, 0x1f, RZ, 0xc0, !PT ;  /* 0x0000001f06037812 */ /* 0x000fe200078ec0ff */
[----:B------:R-:W-:Y:S01]  /*0220*/  UIADD3 UR15, UPT, UPT, UR6, -0x61c88647, URZ ;  /* 0x9e3779b9060f7890 */ /* 0x000fe2000fffe0ff */
[----:B------:R-:W-:Y:S01]  /*0230*/  LOP3.LUT R4, R4, UR4, RZ, 0xfc, !PT ;  /* 0x0000000404047c12 */ /* 0x000fe2000f8efcff */
        /* <DEDUP_REMOVED lines=54> */
.L_x_7938:
        /* <DEDUP_REMOVED lines=31> */
.L_x_7939:
[----:B------:R-:W-:Y:S05]  /*0790*/  BSYNC.RECONVERGENT B0 ;  /* 0x0000000000007941 */ /* 0x000fea0003800200 */
.L_x_7937:
        /* <DEDUP_REMOVED lines=8> */
[----:B------:R-:W-:Y:S02]  /*0820*/  LOP3.LUT R7, R6, UR6, R7, 0x96, !PT ;  /* 0x0000000606077c12 */ /* 0x000fe4000f8e9607 */
[----:B-----5:R-:W-:Y:S01]  /*0830*/  PRMT R15, R45, 0x7632, R15 ;  /* 0x000076322d0f7816 */ /* 0x020fe2000000000f */
[----:B------:R-:W-:Y:S01]  /*0840*/  IMAD R10, R2, -0x326172a9, RZ ;  /* 0xcd9e8d57020a7824 */ /* 0x000fe200078e02ff */
[----:B------:R-:W-:Y:S01]  /*0850*/  LOP3.LUT R8, R8, UR7, RZ, 0x3c, !PT ;  /* 0x0000000708087c12 */ /* 0x000fe2000f8e3cff */
[----:B------:R-:W-:Y:S01]  /*0860*/  IMAD R12, R5, -0x2daee0ad, RZ ;  /* 0xd2511f53050c7824 */ /* 0x000fe200078e02ff */
[----:B------:R-:W-:Y:S01]  /*0870*/  PRMT R16, R41, 0x7632, R16 ;  /* 0x0000763229107816 */ /* 0x000fe20000000010 */
[----:B------:R-:W-:Y:S01]  /*0880*/  IMAD.HI.U32 R11, R7, -0x2daee0ad, RZ ;  /* 0xd2511f53070b7827 */ /* 0x000fe200078e00ff */
[----:B------:R-:W-:Y:S01]  /*0890*/  PRMT R17, R44, 0x7632, R17 ;  /* 0x000076322c117816 */ /* 0x000fe20000000011 */
[----:B------:R-:W1:Y:S01]  /*08a0*/  LDCU UR33, c[0x0][0x388] ;  /* 0x00007100ff2177ac */ /* 0x000e620008000800 */
[----:B------:R-:W-:Y:S01]  /*08b0*/  PRMT R18, R40, 0x7632, R18 ;  /* 0x0000763228127816 */ /* 0x000fe20000000012 */
[----:B------:R-:W-:Y:S01]  /*08c0*/  IMAD.HI.U32 R9, R8, -0x326172a9, RZ ;  /* 0xcd9e8d5708097827 */ /* 0x000fe200078e00ff */
[----:B------:R-:W-:Y:S01]  /*08d0*/  LOP3.LUT R11, R12, UR16, R11, 0x96, !PT ;  /* 0x000000100c0b7c12 */ /* 0x000fe2000f8e960b */
[----:B------:R-:W2:Y:S01]  /*08e0*/  LDCU.U8 UR13, c[0x0][0x410] ;  /* 0x00008200ff0d77ac */ /* 0x000ea20008000000 */
[----:B------:R-:W-:Y:S01]  /*08f0*/  PRMT R19, R39, 0x7632, R19 ;  /* 0x0000763227137816 */ /* 0x000fe20000000013 */
[----:B------:R-:W-:Y:S01]  /*0900*/  IMAD R13, R7, -0x2daee0ad, RZ ;  /* 0xd2511f53070d7824 */ /* 0x000fe200078e02ff */
[----:B------:R-:W-:Y:S01]  /*0910*/  LOP3.LUT R9, R10, UR15, R9, 0x96, !PT ;  /* 0x0000000f0a097c12 */ /* 0x000fe2000f8e9609 */
[----:B------:R-:W-:Y:S01]  /*0920*/  IMAD R8, R8, -0x326172a9, RZ ;  /* 0xcd9e8d5708087824 */ /* 0x000fe200078e02ff */
[----:B------:R-:W-:Y:S01]  /*0930*/  PRMT R20, R35, 0x7632, R20 ;  /* 0x0000763223147816 */ /* 0x000fe20000000014 */
[----:B------:R-:W-:Y:S01]  /*0940*/  IMAD.HI.U32 R7, R11, -0x326172a9, RZ ;  /* 0xcd9e8d570b077827 */ /* 0x000fe200078e00ff */
[----:B------:R-:W-:Y:S01]  /*0950*/  PRMT R21, R38, 0x7632, R21 ;  /* 0x0000763226157816 */ /* 0x000fe20000000015 */
[----:B------:R-:W3:Y:S01]  /*0960*/  LDCU UR14, c[0x0][0x448] ;  /* 0x00008900ff0e77ac */ /* 0x000ee20008000800 */
        /* <DEDUP_REMOVED lines=10> */
[----:B------:R-:W-:Y:S01]  /*0a10*/  PRMT R105, R36, 0x7632, R105 ;  /* 0x0000763224697816 */ /* 0x000fe20000000069 */
[----:B------:R-:W0:Y:S01]  /*0a20*/  LDCU.64 UR10, c[0x0][0x3a0] ;  /* 0x00007400ff0a77ac */ /* 0x000e220008000a00 */
        /* <DEDUP_REMOVED lines=34> */
[----:B------:R-:W-:Y:S02]  /*0c50*/  LOP3.LUT R10, R13, UR28, R10, 0x96, !PT ;  /* 0x0000001c0d0a7c12 */ /* 0x000fe4000f8e960a */
[----:B------:R-:W-:Y:S01]  /*0c60*/  PRMT R13, R46, 0x7632, R13 ;  /* 0x000076322e0d7816 */ /* 0x000fe2000000000d */
[----:B------:R-:W-:Y:S01]  /*0c70*/  IMAD R12, R9, -0x326172a9, RZ ;  /* 0xcd9e8d57090c7824 */ /* 0x000fe200078e02ff */
[----:B------:R-:W-:Y:S01]  /*0c80*/  LOP3.LUT R8, R11, UR27, R8, 0x96, !PT ;  /* 0x0000001b0b087c12 */ /* 0x000fe2000f8e9608 */
[----:B------:R-:W-:Y:S01]  /*0c90*/  IMAD R14, R7, -0x2daee0ad, RZ ;  /* 0xd2511f53070e7824 */ /* 0x000fe200078e02ff */
[----:B------:R-:W-:Y:S01]  /*0ca0*/  PRMT R11, R47, 0x7632, R11 ;  /* 0x000076322f0b7816 */ /* 0x000fe2000000000b */
[----:B------:R-:W-:-:S04]  /*0cb0*/  IMAD.HI.U32 R7, R10, -0x326172a9, RZ ;  /* 0xcd9e8d570a077827 */ /* 0x000fc800078e00ff */
[----:B------:R-:W-:Y:S01]  /*0cc0*/  IMAD.HI.U32 R9, R8, -0x2daee0ad, RZ ;  /* 0xd2511f5308097827 */ /* 0x000fe200078e00ff */
[----:B------:R-:W-:Y:S02]  /*0cd0*/  LOP3.LUT R130, R12, UR29, R7, 0x96, !PT ;  /* 0x0000001d0c827c12 */ /* 0x000fe4000f8e9607 */
[----:B------:R-:W-:Y:S01]  /*0ce0*/  PRMT R12, R43, 0x7632, R12 ;  /* 0x000076322b0c7816 */ /* 0x000fe2000000000c */
[----:B------:R-:W-:Y:S01]  /*0cf0*/  IMAD R7, R10, -0x326172a9, RZ ;  /* 0xcd9e8d570a077824 */ /* 0x000fe200078e02ff */
[--C-:B------:R-:W-:Y:S01]  /*0d00*/  LOP3.LUT R128, R14, UR30, R9.reuse, 0x96, !PT ;  /* 0x0000001e0e807c12 */ /* 0x100fe2000f8e9609 */
        /* <DEDUP_REMOVED lines=8> */
[----:B------:R-:W-:Y:S01]  /*0d90*/  IMAD.MOV.U32 R115, RZ, RZ, RZ ;  /* 0x000000ffff737224 */ /* 0x000fe200078e00ff */
[----:B------:R-:W-:Y:S01]  /*0da0*/  LOP3.LUT R126, R7, UR31, R126, 0x96, !PT ;  /* 0x0000001f077e7c12 */ /* 0x000fe2000f8e967e */
[----:B------:R-:W-:Y:S01]  /*0db0*/  IMAD R130, R130, -0x2daee0ad, RZ ;  /* 0xd2511f5382827824 */ /* 0x000fe200078e02ff */
[----:B------:R-:W-:Y:S01]  /*0dc0*/  PRMT R7, R53, 0x7632, R7 ;  /* 0x0000763235077816 */ /* 0x000fe20000000007 */
[----:B01234-:R-:W-:-:S07]  /*0dd0*/  IMAD R128, R128, -0x326172a9, RZ ;  /* 0xcd9e8d5780807824 */ /* 0x01ffce00078e02ff */
.L_x_8449:
        /* <DEDUP_REMOVED lines=40> */
.L_x_7946:
        /* <DEDUP_REMOVED lines=13> */
.L_x_7948:
[----:B------:R-:W-:Y:S05]  /*1130*/  BSYNC.RECONVERGENT B3 ;  /* 0x0000000000037941 */ /* 0x000fea0003800200 */
.L_x_7947:
        /* <DEDUP_REMOVED lines=41> */
.L_x_7945:
[----:B------:R-:W-:Y:S05]  /*13d0*/  BSYNC.RECONVERGENT B2 ;  /* 0x0000000000027941 */ /* 0x000fea0003800200 */
.L_x_7944:
[----:B------:R-:W0:Y:S01]  /*13e0*/  LDC R101, c[0x0][0x404] ;  /* 0x00010100ff657b82 */ /* 0x000e220000000800 */
[----:B------:R-:W-:Y:S01]  /*13f0*/  I2FP.F32.U32 R68, R68 ;  /* 0x0000004400447245 */ /* 0x000fe20000201000 */
[----:B------:R-:W-:Y:S01]  /*1400*/  IMAD.MOV.U32 R103, RZ, RZ, 0x2f800000 ;  /* 0x2f800000ff677424 */ /* 0x000fe200078e00ff */
[----:B------:R-:W-:Y:S01]  /*1410*/  ISETP.NE.AND P2, PT, R70, 0x1, PT ;  /* 0x000000014600780c */ /* 0x000fe20003f45270 */
[----:B------:R-:W-:Y:S01]  /*1420*/  BSSY.RECONVERGENT B2, `(.L_x_7949) ;  /* 0x000004a000027945 */ /* 0x000fe20003800200 */
[----:B------:R-:W-:Y:S01]  /*1430*/  LOP3.LUT R116, R116, 0xffffffef, RZ, 0xc0, !PT ;  /* 0xffffffef74747812 */ /* 0x000fe200078ec0ff */
[----:B------:R-:W-:Y:S01]  /*1440*/  FFMA.FTZ R68, R68, R103, 1.1641532182693481445e-10 ;  /* 0x2f00000044447423 */ /* 0x000fe20000010067 */
[----:B------:R-:W-:Y:S02]  /*1450*/  HFMA2 R71, -RZ, RZ, 0, 1.1920928955078125e-07 ;  /* 0x00000002ff477431 */ /* 0x000fe400000001ff */
[C---:B-----5:R-:W-:Y:S01]  /*1460*/  IMAD.U32 R102, R72.reuse, 0x10000, RZ ;  /* 0x0001000048667824 */ /* 0x060fe200078e00ff */
[----:B------:R-:W-:Y:S01]  /*1470*/  PRMT R131, R72, 0x7632, R131 ;  /* 0x0000763248837816 */ /* 0x000fe20000000083 */
[----:B------:R-:W-:Y:S01]  /*1480*/  IMAD.MOV.U32 R69, RZ, RZ, R128 ;  /* 0x000000ffff457224 */ /* 0x000fe200078e0080 */
        /* <DEDUP_REMOVED lines=11> */
.L_x_7951:
        /* <DEDUP_REMOVED lines=13> */
.L_x_7953:
[----:B------:R-:W-:Y:S05]  /*1610*/  BSYNC.RECONVERGENT B3 ;  /* 0x0000000000037941 */ /* 0x000fea0003800200 */
.L_x_7952:
        /* <DEDUP_REMOVED lines=40> */
[----:B------:R-:W-:Y:S02]  /*18a0*/  IMAD.MOV.U32 R69, RZ, RZ, R100 ;  /* 0x000000ffff457224 */ /* 0x000fe400078e0064 */
[----:B------:R-:W-:-:S07]  /*18b0*/  IMAD.MOV.U32 R100, RZ, RZ, R68 ;  /* 0x000000ffff647224 */ /* 0x000fce00078e0044 */
.L_x_7950:
[----:B------:R-:W-:Y:S05]  /*18c0*/  BSYNC.RECONVERGENT B2 ;  /* 0x0000000000027941 */ /* 0x000fea0003800200 */
.L_x_7949:
        /* <DEDUP_REMOVED lines=19> */
.L_x_7956:
        /* <DEDUP_REMOVED lines=13> */
.L_x_7958:
[----:B------:R-:W-:Y:S05]  /*1ad0*/  BSYNC.RECONVERGENT B3 ;  /* 0x0000000000037941 */ /* 0x000fea0003800200 */
.L_x_7957:
        /* <DEDUP_REMOVED lines=42> */
.L_x_7955:
[----:B------:R-:W-:Y:S05]  /*1d80*/  BSYNC.RECONVERGENT B2 ;  /* 0x0000000000027941 */ /* 0x000fea0003800200 */
.L_x_7954:
[----:B------:R-:W-:Y:S01]  /*1d90*/  I2FP.F32.U32 R68, R69 ;  /* 0x0000004500447245 */ /* 0x000fe20000201000 */
[----:B------:R-:W-:Y:S01]  /*1da0*/  BSSY.RECONVERGENT B2, `(.L_x_7959) ;  /* 0x000004b000027945 */ /* 0x000fe20003800200 */
[----:B------:R-:W-:Y:S01]  /*1db0*/  ISETP.NE.AND P2, PT, R70, 0x1, PT ;  /* 0x000000014600780c */ /* 0x000fe20003f45270 */
[C---:B------:R-:W-:Y:S01]  /*1dc0*/  IMAD.U32 R130, R73.reuse, 0x10000, RZ ;  /* 0x0001000049827824 */ /* 0x040fe200078e00ff */
[----:B------:R-:W-:Y:S01]  /*1dd0*/  LOP3.LUT R116, R116, 0xfffffffb, RZ, 0xc0, !PT ;  /* 0xfffffffb74747812 */ /* 0x000fe200078ec0ff */
[----:B------:R-:W-:Y:S01]  /*1de0*/  FFMA.FTZ R68, R68, R103, 1.1641532182693481445e-10 ;  /* 0x2f00000044447423 */ /* 0x000fe20000010067 */
[----:B------:R-:W-:Y:S01]  /*1df0*/  PRMT R132, R73, 0x7632, R132 ;  /* 0x0000763249847816 */ /* 0x000fe20000000084 */
[----:B------:R-:W-:Y:S02]  /*1e00*/  IMAD.MOV.U32 R71, RZ, RZ, 0x2 ;  /* 0x00000002ff477424 */ /* 0x000fe400078e00ff */
[----:B------:R-:W-:Y:S01]  /*1e10*/  IMAD.MOV.U32 R69, RZ, RZ, R128 ;  /* 0x000000ffff457224 */ /* 0x000fe200078e0080 */
[----:B------:R-:W-:-:S13]  /*1e20*/  FSETP.LE.FTZ.AND P3, PT, R68, R101, PT ;  /* 0x000000654400720b */ /* 0x000fda0003f73000 */
        /* <DEDUP_REMOVED lines=10> */
.L_x_7961:
        /* <DEDUP_REMOVED lines=13> */
.L_x_7963:
[----:B------:R-:W-:Y:S05]  /*1fa0*/  BSYNC.RECONVERGENT B3 ;  /* 0x0000000000037941 */ /* 0x000fea0003800200 */
.L_x_7962:
        /* <DEDUP_REMOVED lines=42> */
.L_x_7960:
[----:B------:R-:W-:Y:S05]  /*2250*/  BSYNC.RECONVERGENT B2 ;  /* 0x0000000000027941 */ /* 0x000fea0003800200 */
.L_x_7959:
        /* <DEDUP_REMOVED lines=19> */
.L_x_7966:
        /* <DEDUP_REMOVED lines=13> */
.L_x_7968:
[----:B------:R-:W-:Y:S05]  /*2460*/  BSYNC.RECONVERGENT B3 ;  /* 0x0000000000037941 */ /* 0x000fea0003800200 */
.L_x_7967:
        /* <DEDUP_REMOVED lines=42> */
.L_x_7965:
[----:B------:R-:W-:Y:S05]  /*2710*/  BSYNC.RECONVERGENT B2 ;  /* 0x0000000000027941 */ /* 0x000fea0003800200 */
.L_x_7964:
        /* <DEDUP_REMOVED lines=18> */
.L_x_7971:
        /* <DEDUP_REMOVED lines=13> */
.L_x_7973:
[----:B------:R-:W-:Y:S05]  /*2910*/  BSYNC.RECONVERGENT B3 ;  /* 0x0000000000037941 */ /* 0x000fea0003800200 */
.L_x_7972:
        /* <DEDUP_REMOVED lines=42> */
.L_x_7970:
[----:B------:R-:W-:Y:S05]  /*2bc0*/  BSYNC.RECONVERGENT B2 ;  /* 0x0000000000027941 */ /* 0x000fea0003800200 */
.L_x_7969:
        /* <DEDUP_REMOVED lines=17> */
.L_x_7976:
        /* <DEDUP_REMOVED lines=13> */
.L_x_7978:
[----:B------:R-:W-:Y:S05]  /*2db0*/  BSYNC.RECONVERGENT B3 ;  /* 0x0000000000037941 */ /* 0x000fea0003800200 */
.L_x_7977:
        /* <DEDUP_REMOVED lines=42> */
.L_x_7975:
[----:B------:R-:W-:Y:S05]  /*3060*/  BSYNC.RECONVERGENT B2 ;  /* 0x0000000000027941 */ /* 0x000fea0003800200 */
.L_x_7974:
[----:B------:R-:W-:Y:S01]  /*3070*/  ISETP.NE.AND P5, PT, R70, 0x1, PT ;  /* 0x000000014600780c */ /* 0x000fe20003fa5270 */
[----:B------:R-:W-:Y:S01]  /*3080*/  BSSY.RECONVERGENT B2, `(.L_x_7979) ;  /* 0x0000049000027945 */ /* 0x000fe20003800200 */
[----:B------:R-:W-:Y:S01]  /*3090*/  I2FP.F32.U32 R68, R69 ;  /* 0x0000004500447245 */ /* 0x000fe20000201000 */
[C---:B------:R-:W-:Y:S01]  /*30a0*/  IMAD.U32 R135, R75.reuse, 0x10000, RZ ;  /* 0x000100004b877824 */ /* 0x040fe200078e00ff */
[----:B------:R-:W-:Y:S01]  /*30b0*/  PRMT R136, R75, 0x7632, R136 ;  /* 0x000076324b887816 */ /* 0x000fe20000000088 */
[----:B------:R-:W-:Y:S02]  /*30c0*/  IMAD.MOV.U32 R129, RZ, RZ, 0x2 ;  /* 0x00000002ff817424 */ /* 0x000fe400078e00ff */
[----:B------:R-:W-:Y:S01]  /*30d0*/  FFMA.FTZ R68, R68, R103, 1.1641532182693481445e-10 ;  /* 0x2f00000044447423 */ /* 0x000fe20000010067 */
[----:B------:R-:W-:-:S04]  /*30e0*/  IMAD.MOV.U32 R69, RZ, RZ, R128 ;  /* 0x000000ffff457224 */ /* 0x000fc800078e0080 */
[----:B------:R-:W-:Y:S01]  /*30f0*/  FSETP.LE.FTZ.AND P4, PT, R68, R101, PT ;  /* 0x000000654400720b */ /* 0x000fe20003f93000 */
        /* <DEDUP_REMOVED lines=9> */
.L_x_7981:
        /* <DEDUP_REMOVED lines=13> */
.L_x_7983:
[----:B------:R-:W-:Y:S05]  /*3260*/  BSYNC.RECONVERGENT B3 ;  /* 0x0000000000037941 */ /* 0x000fea0003800200 */
.L_x_7982:
        /* <DEDUP_REMOVED lines=42> */
.L_x_7980:
[----:B------:R-:W-:Y:S05]  /*3510*/  BSYNC.RECONVERGENT B2 ;  /* 0x0000000000027941 */ /* 0x000fea0003800200 */
.L_x_7979:
        /* <DEDUP_REMOVED lines=38> */
.L_x_7943:
        /* <DEDUP_REMOVED lines=16> */
.L_x_7987:
        /* <DEDUP_REMOVED lines=13> */
.L_x_7989:
[----:B------:R-:W-:Y:S05]  /*3950*/  BSYNC.RECONVERGENT B3 ;  /* 0x0000000000037941 */ /* 0x000fea0003800200 */
.L_x_7988:
        /* <DEDUP_REMOVED lines=41> */
.L_x_7986:
[----:B------:R-:W-:Y:S05]  /*3bf0*/  BSYNC.RECONVERGENT B2 ;  /* 0x0000000000027941 */ /* 0x000fea0003800200 */
.L_x_7985:
        /* <DEDUP_REMOVED lines=9> */
[----:B------:R-:W-:Y:S01]  /*3c90*/  PRMT R72, R72, 0x7632, R72 ;  /* 0x0000763248487816 */ /* 0x000fe20000000048 */
[----:B------:R-:W-:Y:S01]  /*3ca0*/  IMAD.MOV.U32 R102, RZ, RZ, 0x2 ;  /* 0x00000002ff667424 */ /* 0x000fe200078e00ff */
[----:B------:R-:W-:-:S02]  /*3cb0*/  MOV R69, R128 ;  /* 0x0000008000457202 */ /* 0x000fc40000000f00 */
[----:B0-----:R-:W-:Y:S01]  /*3cc0*/  FSETP.LE.FTZ.AND P4, PT, R68, R101, PT ;  /* 0x000000654400720b */ /* 0x001fe20003f93000 */
[----:B-1----:R-:W-:-:S12]  /*3cd0*/  FMUL.FTZ R117, R124, R117 ;  /* 0x000000757c757220 */ /* 0x002fd80000410000 */
        /* <DEDUP_REMOVED lines=10> */
.L_x_7992:
        /* <DEDUP_REMOVED lines=13> */
.L_x_7994:
[----:B------:R-:W-:Y:S05]  /*3e50*/  BSYNC.RECONVERGENT B3 ;  /* 0x0000000000037941 */ /* 0x000fea0003800200 */
.L_x_7993:
        /* <DEDUP_REMOVED lines=42> */
.L_x_7991:
[----:B------:R-:W-:Y:S05]  /*4100*/  BSYNC.RECONVERGENT B2 ;  /* 0x0000000000027941 */ /* 0x000fea0003800200 */
.L_x_7990:
        /* <DEDUP_REMOVED lines=8> */
[----:B------:R-:W-:Y:S02]  /*4190*/  FSETP.GTU.FTZ.AND P2, PT, R68, R101, PT ;  /* 0x000000654400720b */ /* 0x000fe40003f5c000 */
[----:B------:R-:W-:Y:S02]  /*41a0*/  FSEL R68, R117, RZ, P4 ;  /* 0x000000ff75447208 */ /* 0x000fe40002000000 */
        /* <DEDUP_REMOVED lines=13> */
.L_x_7997:
        /* <DEDUP_REMOVED lines=13> */
.L_x_7999:
[----:B------:R-:W-:Y:S05]  /*4350*/  BSYNC.RECONVERGENT B3 ;  /* 0x0000000000037941 */ /* 0x000fea0003800200 */
.L_x_7998:
        /* <DEDUP_REMOVED lines=42> */
.L_x_7996:
[----:B------:R-:W-:Y:S05]  /*4600*/  BSYNC.RECONVERGENT B2 ;  /* 0x0000000000027941 */ /* 0x000fea0003800200 */
.L_x_7995:
[----:B------:R-:W-:Y:S01]  /*4610*/  I2FP.F32.U32 R69, R69 ;  /* 0x0000004500457245 */ /* 0x000fe20000201000 */
[----:B------:R-:W-:Y:S01]  /*4620*/  BSSY.RECONVERGENT B2, `(.L_x_8000) ;  /* 0x000004b000027945 */ /* 0x000fe20003800200 */
[----:B------:R-:W-:Y:S01]  /*4630*/  ISETP.NE.AND P2, PT, R103, 0x1, PT ;  /* 0x000000016700780c */ /* 0x000fe20003f45270 */
[----:B------:R-:W-:Y:S01]  /*4640*/  IMAD.MOV.U32 R71, RZ, RZ, R128 ;  /* 0x000000ffff477224 */ /* 0x000fe200078e0080 */
[----:B------:R-:W-:Y:S01]  /*4650*/  LOP3.LUT R116, R116, 0xfffffff7, RZ, 0xc0, !PT ;  /* 0xfffffff774747812 */ /* 0x000fe200078ec0ff */
[----:B------:R-:W-:Y:S01]  /*4660*/  FFMA.FTZ R70, R69, R132, 1.1641532182693481445e-10 ;  /* 0x2f00000045467423 */ /* 0x000fe20000010084 */
[----:B------:R-:W-:Y:S01]  /*4670*/  SHF.L.U32 R69, R72, 0x10, RZ ;  /* 0x0000001048457819 */ /* 0x000fe200000006ff */
[----:B------:R-:W-:-:S03]  /*4680*/  IMAD.MOV.U32 R72, RZ, RZ, 0x2 ;  /* 0x00000002ff487424 */ /* 0x000fc600078e00ff */
        /* <DEDUP_REMOVED lines=12> */
.L_x_8002:
        /* <DEDUP_REMOVED lines=13> */
.L_x_8004:
[----:B------:R-:W-:Y:S05]  /*4820*/  BSYNC.RECONVERGENT B3 ;  /* 0x0000000000037941 */ /* 0x000fea0003800200 */
.L_x_8003:
        /* <DEDUP_REMOVED lines=42> */
.L_x_8001:
[----:B------:R-:W-:Y:S05]  /*4ad0*/  BSYNC.RECONVERGENT B2 ;  /* 0x0000000000027941 */ /* 0x000fea0003800200 */
.L_x_8000:
[----:B------:R-:W-:Y:S01]  /*4ae0*/  PRMT R70, R56, 0x7632, R70 ;  /* 0x0000763238467816 */ /* 0x000fe20000000046 */
[----:B------:R-:W-:Y:S01]  /*4af0*/  BSSY.RECONVERGENT B2, `(.L_x_8005) ;  /* 0x000004f000027945 */ /* 0x000fe20003800200 */
[----:B------:R-:W-:Y:S01]  /*4b00*/  I2FP.F32.U32 R71, R71 ;  /* 0x0000004700477245 */ /* 0x000fe20000201000 */
[----:B------:R-:W-:Y:S01]  /*4b10*/  IMAD.MOV.U32 R102, RZ, RZ, 0x2 ;  /* 0x00000002ff667424 */ /* 0x000fe200078e00ff */
[----:B------:R-:W-:Y:S01]  /*4b20*/  ISETP.NE.AND P3, PT, R72, 0x1, PT ;  /* 0x000000014800780c */ /* 0x000fe20003f65270 */
[----:B------:R-:W-:Y:S02]  /*4b30*/  IMAD.U32 R103, R70, 0x10000, RZ ;  /* 0x0001000046677824 */ /* 0x000fe400078e00ff */
[----:B------:R-:W-:Y:S01]  /*4b40*/  FFMA.FTZ R70, R71, R132, 1.1641532182693481445e-10 ;  /* 0x2f00000047467423 */ /* 0x000fe20000010084 */
[----:B------:R-:W-:Y:S02]  /*4b50*/  IMAD.MOV.U32 R71, RZ, RZ, R128 ;  /* 0x000000ffff477224 */ /* 0x000fe400078e0080 */
[----:B------:R-:W-:-:S02]  /*4b60*/  FMUL.FTZ R103, R103, R124 ;  /* 0x0000007c67677220 */ /* 0x000fc40000410000 */
        /* <DEDUP_REMOVED lines=15> */
.L_x_8007:
        /* <DEDUP_REMOVED lines=13> */
.L_x_8009:
[----:B------:R-:W-:Y:S05]  /*4d30*/  BSYNC.RECONVERGENT B3 ;  /* 0x0000000000037941 */ /* 0x000fea0003800200 */
.L_x_8008:
        /* <DEDUP_REMOVED lines=42> */
.L_x_8006:
[----:B------:R-:W-:Y:S05]  /*4fe0*/  BSYNC.RECONVERGENT B2 ;  /* 0x0000000000027941 */ /* 0x000fea0003800200 */
.L_x_8005:
        /* <DEDUP_REMOVED lines=21> */
.L_x_8012:
        /* <DEDUP_REMOVED lines=13> */
.L_x_8014:
[----:B------:R-:W-:Y:S05]  /*5210*/  BSYNC.RECONVERGENT B3 ;  /* 0x0000000000037941 */ /* 0x000fea0003800200 */
.L_x_8013:
        /* <DEDUP_REMOVED lines=42> */
.L_x_8011:
[----:B------:R-:W-:Y:S05]  /*54c0*/  BSYNC.RECONVERGENT B2 ;  /* 0x0000000000027941 */ /* 0x000fea0003800200 */
.L_x_8010:
        /* <DEDUP_REMOVED lines=23> */
.L_x_8017:
        /* <DEDUP_REMOVED lines=13> */
.L_x_8019:
[----:B------:R-:W-:Y:S05]  /*5710*/  BSYNC.RECONVERGENT B3 ;  /* 0x0000000000037941 */ /* 0x000fea0003800200 */
.L_x_8018:
        /* <DEDUP_REMOVED lines=42> */
.L_x_8016:
[----:B------:R-:W-:Y:S05]  /*59c0*/  BSYNC.RECONVERGENT B2 ;  /* 0x0000000000027941 */ /* 0x000fea0003800200 */
.L_x_8015:
        /* <DEDUP_REMOVED lines=20> */
.L_x_8022:
        /* <DEDUP_REMOVED lines=13> */
.L_x_8024:
[----:B------:R-:W-:Y:S05]  /*5be0*/  BSYNC.RECONVERGENT B3 ;  /* 0x0000000000037941 */ /* 0x000fea0003800200 */
.L_x_8023:
        /* <DEDUP_REMOVED lines=42> */
.L_x_8021:
[----:B------:R-:W-:Y:S05]  /*5e90*/  BSYNC.RECONVERGENT B2 ;  /* 0x0000000000027941 */ /* 0x000fea0003800200 */
.L_x_8020:
[----:B------:R-:W-:Y:S01]  /*5ea0*/  PRMT R72, R57, 0x7632, R72 ;  /* 0x0000763239487816 */ /* 0x000fe20000000048 */
[----:B------:R-:W-:Y:S01]  /*5eb0*/  BSSY.RECONVERGENT B2, `(.L_x_8025) ;  /* 0x000004f000027945 */ /* 0x000fe20003800200 */
[----:B------:R-:W-:Y:S01]  /*5ec0*/  I2FP.F32.U32 R73, R73 ;  /* 0x0000004900497245 */ /* 0x000fe20000201000 */
[----:B------:R-:W-:Y:S02]  /*5ed0*/  IMAD.MOV.U32 R102, RZ, RZ, 0x2 ;  /* 0x00000002ff667424 */ /* 0x000fe400078e00ff */
[----:B------:R-:W-:Y:S02]  /*5ee0*/  IMAD.U32 R103, R72, 0x10000, RZ ;  /* 0x0001000048677824 */ /* 0x000fe400078e00ff */
[----:B------:R-:W-:Y:S01]  /*5ef0*/  FFMA.FTZ R72, R73, R132, 1.1641532182693481445e-10 ;  /* 0x2f00000049487423 */ /* 0x000fe20000010084 */
[----:B------:R-:W-:Y:S02]  /*5f00*/  IMAD.MOV.U32 R73, RZ, RZ, R128 ;  /* 0x000000ffff497224 */ /* 0x000fe400078e0080 */
[----:B------:R-:W-:-:S02]  /*5f10*/  FMUL.FTZ R103, R103, R124 ;  /* 0x0000007c67677220 */ /* 0x000fc40000410000 */
[----:B------:R-:W-:Y:S02]  /*5f20*/  FSETP.GTU.FTZ.AND P2, PT, R72, R101, PT ;  /* 0x000000654800720b */ /* 0x000fe40003f5c000 */
[----:B------:R-:W-:Y:S02]  /*5f30*/  FSEL R72, R71, RZ, P4 ;  /* 0x000000ff47487208 */ /* 0x000fe40002000000 */
        /* <DEDUP_REMOVED lines=14> */
.L_x_8027:
        /* <DEDUP_REMOVED lines=13> */
.L_x_8029:
[----:B------:R-:W-:Y:S05]  /*60f0*/  BSYNC.RECONVERGENT B3 ;  /* 0x0000000000037941 */ /* 0x000fea0003800200 */
.L_x_8028:
        /* <DEDUP_REMOVED lines=42> */
.L_x_8026:
[----:B------:R-:W-:Y:S05]  /*63a0*/  BSYNC.RECONVERGENT B2 ;  /* 0x0000000000027941 */ /* 0x000fea0003800200 */
.L_x_8025:
        /* <DEDUP_REMOVED lines=19> */
.L_x_8032:
        /* <DEDUP_REMOVED lines=13> */
.L_x_8034:
[----:B------:R-:W-:Y:S05]  /*65b0*/  BSYNC.RECONVERGENT B3 ;  /* 0x0000000000037941 */ /* 0x000fea0003800200 */
.L_x_8033:
        /* <DEDUP_REMOVED lines=42> */
.L_x_8031:
[----:B------:R-:W-:Y:S05]  /*6860*/  BSYNC.RECONVERGENT B2 ;  /* 0x0000000000027941 */ /* 0x000fea0003800200 */
.L_x_8030:
        /* <DEDUP_REMOVED lines=12> */
[----:B------:R-:W-:Y:S01]  /*6930*/  IMAD.MOV.U32 R103, RZ, RZ, R128 ;  /* 0x000000ffff677224 */ /* 0x000fe200078e0080 */
[----:B------:R-:W-:-:S02]  /*6940*/  PRMT R121, R73, 0x7610, R121 ;  /* 0x0000761049797816 */ /* 0x000fc40000000079 */
        /* <DEDUP_REMOVED lines=10> */
.L_x_8037:
        /* <DEDUP_REMOVED lines=13> */
.L_x_8039:
[----:B------:R-:W-:Y:S05]  /*6ac0*/  BSYNC.RECONVERGENT B3 ;  /* 0x0000000000037941 */ /* 0x000fea0003800200 */
.L_x_8038:
        /* <DEDUP_REMOVED lines=42> */
.L_x_8036:
[----:B------:R-:W-:Y:S05]  /*6d70*/  BSYNC.RECONVERGENT B2 ;  /* 0x0000000000027941 */ /* 0x000fea0003800200 */
.L_x_8035:
[----:B------:R-:W-:Y:S01]  /*6d80*/  ISETP.NE.AND P4, PT, R102, 0x1, PT ;  /* 0x000000016600780c */ /* 0x000fe20003f85270 */
[----:B------:R-:W-:Y:S01]  /*6d90*/  BSSY.RECONVERGENT B2, `(.L_x_8040) ;  /* 0x0000049000027945 */ /* 0x000fe20003800200 */
[----:B------:R-:W-:Y:S01]  /*6da0*/  I2FP.F32.U32 R73, R103 ;  /* 0x0000006700497245 */ /* 0x000fe20000201000 */
[----:B------:R-:W-:Y:S01]  /*6db0*/  IMAD.U32 R103, R74, 0x10000, RZ ;  /* 0x000100004a677824 */ /* 0x000fe200078e00ff */
[----:B------:R-:W-:Y:S01]  /*6dc0*/  MOV R122, R128 ;  /* 0x00000080007a7202 */ /* 0x000fe20000000f00 */
[----:B------:R-:W-:Y:S02]  /*6dd0*/  IMAD.MOV.U32 R129, RZ, RZ, 0x2 ;  /* 0x00000002ff817424 */ /* 0x000fe400078e00ff */
        /* <DEDUP_REMOVED lines=12> */
.L_x_8042:
        /* <DEDUP_REMOVED lines=13> */
.L_x_8044:
[----:B------:R-:W-:Y:S05]  /*6f70*/  BSYNC.RECONVERGENT B3 ;  /* 0x0000000000037941 */ /* 0x000fea0003800200 */
.L_x_8043:
        /* <DEDUP_REMOVED lines=42> */
.L_x_8041:
[----:B------:R-:W-:Y:S05]  /*7220*/  BSYNC.RECONVERGENT B2 ;  /* 0x0000000000027941 */ /* 0x000fea0003800200 */
.L_x_8040:
[----:B------:R-:W-:Y:S01]  /*7230*/  I2FP.F32.U32 R103, R122 ;  /* 0x0000007a00677245 */ /* 0x000fe20000201000 */
[----:B------:R-:W-:Y:S01]  /*7240*/  BSSY.RECONVERGENT B2, `(.L_x_8045) ;  /* 0x000004f000027945 */ /* 0x000fe20003800200 */
[----:B------:R-:W-:Y:S01]  /*7250*/  PRMT R74, R58, 0x7632, R74 ;  /* 0x000076323a4a7816 */ /* 0x000fe2000000004a */
[----:B------:R-:W-:-:S03]  /*7260*/  IMAD.MOV.U32 R130, RZ, RZ, 0x2 ;  /* 0x00000002ff827424 */ /* 0x000fc600078e00ff */
[----:B------:R-:W-:Y:S01]  /*7270*/  SHF.L.U32 R123, R74, 0x10, RZ ;  /* 0x000000104a7b7819 */ /* 0x000fe200000006ff */
[----:B------:R-:W-:-:S04]  /*7280*/  FFMA.FTZ R74, R103, R132, 1.1641532182693481445e-10 ;  /* 0x2f000000674a7423 */ /* 0x000fc80000010084 */
[----:B------:R-:W-:Y:S01]  /*7290*/  FMUL.FTZ R123, R123, R124 ;  /* 0x0000007c7b7b7220 */ /* 0x000fe20000410000 */
        /* <DEDUP_REMOVED lines=17> */
.L_x_8047:
        /* <DEDUP_REMOVED lines=13> */
.L_x_8049:
[----:B------:R-:W-:Y:S05]  /*7480*/  BSYNC.RECONVERGENT B3 ;  /* 0x0000000000037941 */ /* 0x000fea0003800200 */
.L_x_8048:
        /* <DEDUP_REMOVED lines=42> */
.L_x_8046:
[----:B------:R-:W-:Y:S05]  /*7730*/  BSYNC.RECONVERGENT B2 ;  /* 0x0000000000027941 */ /* 0x000fea0003800200 */
.L_x_8045:
[----:B------:R-:W-:Y:S01]  /*7740*/  ISETP.NE.AND P5, PT, R130, 0x1, PT ;  /* 0x000000018200780c */ /* 0x000fe20003fa5270 */
[C---:B------:R-:W-:Y:S01]  /*7750*/  IMAD.U32 R123, R75.reuse, 0x10000, RZ ;  /* 0x000100004b7b7824 */ /* 0x040fe200078e00ff */
[----:B------:R-:W-:Y:S01]  /*7760*/  I2FP.F32.U32 R103, R74 ;  /* 0x0000004a00677245 */ /* 0x000fe20000201000 */
[----:B------:R-:W-:Y:S01]  /*7770*/  BSSY.RECONVERGENT B2, `(.L_x_8050) ;  /* 0x0000048000027945 */ /* 0x000fe20003800200 */
[----:B------:R-:W-:Y:S01]  /*7780*/  HFMA2 R129, -RZ, RZ, 0, 1.1920928955078125e-07 ;  /* 0x00000002ff817431 */ /* 0x000fe200000001ff */
[----:B------:R-:W-:Y:S01]  /*7790*/  PRMT R75, R75, 0x7632, R75 ;  /* 0x000076324b4b7816 */ /* 0x000fe2000000004b */
[----:B------:R-:W-:Y:S01]  /*77a0*/  FMUL.FTZ R74, R124, R123 ;  /* 0x0000007b7c4a7220 */ /* 0x000fe20000410000 */
[----:B------:R-:W-:Y:S01]  /*77b0*/  FFMA.FTZ R102, R103, R132, 1.1641532182693481445e-10 ;  /* 0x2f00000067667423 */ /* 0x000fe20000010084 */
[----:B------:R-:W-:-:S04]  /*77c0*/  IMAD.MOV.U32 R103, RZ, RZ, R128 ;  /* 0x000000ffff677224 */ /* 0x000fc800078e0080 */
        /* <DEDUP_REMOVED lines=10> */
.L_x_8052:
        /* <DEDUP_REMOVED lines=13> */
.L_x_8054:
[----:B------:R-:W-:Y:S05]  /*7940*/  BSYNC.RECONVERGENT B3 ;  /* 0x0000000000037941 */ /* 0x000fea0003800200 */
.L_x_8053:
        /* <DEDUP_REMOVED lines=42> */
.L_x_8051:
[----:B------:R-:W-:Y:S05]  /*7bf0*/  BSYNC.RECONVERGENT B2 ;  /* 0x0000000000027941 */ /* 0x000fea0003800200 */
.L_x_8050:
        /* <DEDUP_REMOVED lines=23> */
.L_x_8057:
        /* <DEDUP_REMOVED lines=13> */
.L_x_8059:
[----:B------:R-:W-:Y:S05]  /*7e40*/  BSYNC.RECONVERGENT B3 ;  /* 0x0000000000037941 */ /* 0x000fea0003800200 */
.L_x_8058:
        /* <DEDUP_REMOVED lines=42> */
.L_x_8056:
[----:B------:R-:W-:Y:S05]  /*80f0*/  BSYNC.RECONVERGENT B2 ;  /* 0x0000000000027941 */ /* 0x000fea0003800200 */
.L_x_8055:
[----:B------:R-:W-:Y:S01]  /*8100*/  ISETP.NE.AND P6, PT, R130, 0x1, PT ;  /* 0x000000018200780c */ /* 0x000fe20003fc5270 */
[----:B------:R-:W-:Y:S01]  /*8110*/  BSSY.RECONVERGENT B2, `(.L_x_8060) ;  /* 0x000004b000027945 */ /* 0x000fe20003800200 */
[----:B------:R-:W-:Y:S01]  /*8120*/  I2FP.F32.U32 R103, R103 ;  /* 0x0000006700677245 */ /* 0x000fe20000201000 */
[----:B------:R-:W-:Y:S01]  /*8130*/  IMAD.MOV.U32 R129, RZ, RZ, 0x2 ;  /* 0x00000002ff817424 */ /* 0x000fe200078e00ff */
[----:B------:R-:W-:-:S03]  /*8140*/  SHF.L.U32 R75, R75, 0x10, RZ ;  /* 0x000000104b4b7819 */ /* 0x000fc600000006ff */
[----:B------:R-:W-:Y:S01]  /*8150*/  FFMA.FTZ R102, R103, R132, 1.1641532182693481445e-10 ;  /* 0x2f00000067667423 */ /* 0x000fe20000010084 */
[----:B------:R-:W-:Y:S02]  /*8160*/  IMAD.MOV.U32 R103, RZ, RZ, R128 ;  /* 0x000000ffff677224 */ /* 0x000fe400078e0080 */
[----:B------:R-:W-:Y:S02]  /*8170*/  FMUL.FTZ R75, R75, R124 ;  /* 0x0000007c4b4b7220 */ /* 0x000fe40000410000 */
        /* <DEDUP_REMOVED lines=10> */
.L_x_8062:
        /* <DEDUP_REMOVED lines=15> */
.L_x_8064:
[----:B------:R-:W-:Y:S05]  /*8310*/  BSYNC.RECONVERGENT B3 ;  /* 0x0000000000037941 */ /* 0x000fea0003800200 */
.L_x_8063:
        /* <DEDUP_REMOVED lines=42> */
.L_x_8061:
[----:B------:R-:W-:Y:S05]  /*85c0*/  BSYNC.RECONVERGENT B2 ;  /* 0x0000000000027941 */ /* 0x000fea0003800200 */
.L_x_8060:
        /* <DEDUP_REMOVED lines=10> */
[----:B------:R-:W-:-:S07]  /*8670*/  @P1 FADD.FTZ R75, R67, R75 ;  /* 0x0000004b434b1221 */ /* 0x000fce0000010000 */
.L_x_7984:
        /* <DEDUP_REMOVED lines=44> */
.L_x_8065:
[----:B01----:R-:W-:Y:S02]  /*8940*/  IMAD.MOV.U32 R130, RZ, RZ, R100 ;  /* 0x000000ffff827224 */ /* 0x003fe400078e0064 */
[----:B------:R-:W-:-:S07]  /*8950*/  VIADD R100, R125, 0x20 ;  /* 0x000000207d647836 */ /* 0x000fce0000000000 */
.L_x_7942:
[----:B------:R-:W-:Y:S05]  /*8960*/  BSYNC.RECONVERGENT B1 ;  /* 0x0000000000017941 */ /* 0x000fea0003800200 */
.L_x_7941:
[----:B------:R-:W-:Y:S01]  /*8970*/  ISETP.GE.U32.AND P0, PT, R0, 0x40, PT ;  /* 0x000000400000780c */ /* 0x000fe20003f06070 */
[----:B------:R-:W-:Y:S01]  /*8980*/  BSSY.RECONVERGENT B1, `(.L_x_8066) ;  /* 0x00007b3000017945 */ /* 0x000fe20003800200 */
[----:B------:R-:W-:-:S11]  /*8990*/  LOP3.LUT R116, R116, 0xffffff7f, RZ, 0xc0, !PT ;  /* 0xffffff7f74747812 */ /* 0x000fd600078ec0ff */
[----:B------:R-:W-:Y:S01]  /*89a0*/  @P0 LOP3.LUT R116, R116, 0x80, RZ, 0xfc, !PT ;  /* 0x0000008074740812 */ /* 0x000fe200078efcff */
        /* <DEDUP_REMOVED lines=32> */
.L_x_8071:
        /* <DEDUP_REMOVED lines=13> */
.L_x_8073:
[----:B------:R-:W-:Y:S05]  /*8c80*/  BSYNC.RECONVERGENT B3 ;  /* 0x0000000000037941 */ /* 0x000fea0003800200 */
.L_x_8072:
        /* <DEDUP_REMOVED lines=41> */
.L_x_8070:
[----:B------:R-:W-:Y:S05]  /*8f20*/  BSYNC.RECONVERGENT B2 ;  /* 0x0000000000027941 */ /* 0x000fea0003800200 */
.L_x_8069:
        /* <DEDUP_REMOVED lines=11> */
[C---:B-----5:R-:W-:Y:S01]  /*8fe0*/  IMAD.U32 R76, R80.reuse, 0x10000, RZ ;  /* 0x00010000504c7824 */ /* 0x060fe200078e00ff */
        /* <DEDUP_REMOVED lines=12> */
.L_x_8076:
        /* <DEDUP_REMOVED lines=13> */
.L_x_8078:
[----:B------:R-:W-:Y:S05]  /*9180*/  BSYNC.RECONVERGENT B3 ;  /* 0x0000000000037941 */ /* 0x000fea0003800200 */
.L_x_8077:
        /* <DEDUP_REMOVED lines=42> */
.L_x_8075:
[----:B------:R-:W-:Y:S05]  /*9430*/  BSYNC.RECONVERGENT B2 ;  /* 0x0000000000027941 */ /* 0x000fea0003800200 */
.L_x_8074:
[----:B------:R-:W-:Y:S01]  /*9440*/  I2FP.F32.U32 R77, R77 ;  /* 0x0000004d004d7245 */ /* 0x000fe20000201000 */
[----:B------:R-:W-:Y:S01]  /*9450*/  BSSY.RECONVERGENT B2, `(.L_x_8079) ;  /* 0x000004e000027945 */ /* 0x000fe20003800200 */
[----:B------:R-:W-:Y:S01]  /*9460*/  SHF.L.U32 R78, R56, 0x10, RZ ;  /* 0x00000010384e7819 */ /* 0x000fe200000006ff */
[----:B------:R-:W-:Y:S01]  /*9470*/  IMAD.MOV.U32 R118, RZ, RZ, 0x2 ;  /* 0x00000002ff767424 */ /* 0x000fe200078e00ff */
[----:B------:R-:W-:Y:S01]  /*9480*/  ISETP.NE.AND P3, PT, R79, 0x1, PT ;  /* 0x000000014f00780c */ /* 0x000fe20003f65270 */
[----:B------:R-:W-:Y:S01]  /*9490*/  FFMA.FTZ R76, R77, R124, 1.1641532182693481445e-10 ;  /* 0x2f0000004d4c7423 */ /* 0x000fe2000001007c */
[----:B------:R-:W-:Y:S01]  /*94a0*/  FSEL R77, R117, RZ, P4 ;  /* 0x000000ff754d7208 */ /* 0x000fe20002000000 */
[----:B------:R-:W-:-:S03]  /*94b0*/  FMUL.FTZ R78, R78, R103 ;  /* 0x000000674e4e7220 */ /* 0x000fc60000410000 */
[----:B------:R-:W-:-:S04]  /*94c0*/  FSETP.GTU.FTZ.AND P2, PT, R76, R101, PT ;  /* 0x000000654c00720b */ /* 0x000fc80003f5c000 */
        /* <DEDUP_REMOVED lines=14> */
.L_x_8081:
        /* <DEDUP_REMOVED lines=13> */
.L_x_8083:
[----:B------:R-:W-:Y:S05]  /*9680*/  BSYNC.RECONVERGENT B3 ;  /* 0x0000000000037941 */ /* 0x000fea0003800200 */
.L_x_8082:
        /* <DEDUP_REMOVED lines=42> */
.L_x_8080:
[----:B------:R-:W-:Y:S05]  /*9930*/  BSYNC.RECONVERGENT B2 ;  /* 0x0000000000027941 */ /* 0x000fea0003800200 */
.L_x_8079:
        /* <DEDUP_REMOVED lines=20> */
.L_x_8086:
        /* <DEDUP_REMOVED lines=13> */
.L_x_8088:
[----:B------:R-:W-:Y:S05]  /*9b50*/  BSYNC.RECONVERGENT B3 ;  /* 0x0000000000037941 */ /* 0x000fea0003800200 */
.L_x_8087:
        /* <DEDUP_REMOVED lines=42> */
.L_x_8085:
[----:B------:R-:W-:Y:S05]  /*9e00*/  BSYNC.RECONVERGENT B2 ;  /* 0x0000000000027941 */ /* 0x000fea0003800200 */
.L_x_8084:
[----:B------:R-:W-:Y:S01]  /*9e10*/  PRMT R78, R56, 0x7632, R78 ;  /* 0x00007632384e7816 */ /* 0x000fe2000000004e */
[----:B------:R-:W-:Y:S01]  /*9e20*/  BSSY.RECONVERGENT B2, `(.L_x_8089) ;  /* 0x000004f000027945 */ /* 0x000fe20003800200 */
[----:B------:R-:W-:Y:S02]  /*9e30*/  I2FP.F32.U32 R79, R79 ;  /* 0x0000004f004f7245 */ /* 0x000fe40000201000 */
[----:B------:R-:W-:Y:S01]  /*9e40*/  ISETP.NE.AND P3, PT, R119, 0x1, PT ;  /* 0x000000017700780c */ /* 0x000fe20003f65270 */
[----:B------:R-:W-:Y:S01]  /*9e50*/  IMAD.U32 R80, R78, 0x10000, RZ ;  /* 0x000100004e507824 */ /* 0x000fe200078e00ff */
[----:B------:R-:W-:Y:S01]  /*9e60*/  FSEL R77, R77, RZ, P4 ;  /* 0x000000ff4d4d7208 */ /* 0x000fe20002000000 */
[----:B------:R-:W-:Y:S01]  /*9e70*/  FFMA.FTZ R78, R79, R124, 1.1641532182693481445e-10 ;  /* 0x2f0000004f4e7423 */ /* 0x000fe2000001007c */
[----:B------:R-:W-:Y:S01]  /*9e80*/  MOV R79, R128 ;  /* 0x00000080004f7202 */ /* 0x000fe20000000f00 */
[----:B------:R-:W-:-:S03]  /*9e90*/  FMUL.FTZ R80, R80, R103 ;  /* 0x0000006750507220 */ /* 0x000fc60000410000 */
[----:B------:R-:W-:-:S04]  /*9ea0*/  FSETP.GTU.FTZ.AND P2, PT, R78, R101, PT ;  /* 0x000000654e00720b */ /* 0x000fc80003f5c000 */
        /* <DEDUP_REMOVED lines=14> */
.L_x_8091:
        /* <DEDUP_REMOVED lines=13> */
.L_x_8093:
[----:B------:R-:W-:Y:S05]  /*a060*/  BSYNC.RECONVERGENT B3 ;  /* 0x0000000000037941 */ /* 0x000fea0003800200 */
.L_x_8092:
        /* <DEDUP_REMOVED lines=42> */
.L_x_8090:
[----:B------:R-:W-:Y:S05]  /*a310*/  BSYNC.RECONVERGENT B2 ;  /* 0x0000000000027941 */ /* 0x000fea0003800200 */
.L_x_8089:
[----:B------:R-:W-:Y:S01]  /*a320*/  I2FP.F32.U32 R79, R79 ;  /* 0x0000004f004f7245 */ /* 0x000fe20000201000 */
[----:B------:R-:W-:Y:S01]  /*a330*/  BSSY.RECONVERGENT B2, `(.L_x_8094) ;  /* 0x000004c000027945 */ /* 0x000fe20003800200 */
[----:B------:R-:W-:Y:S02]  /*a340*/  ISETP.NE.AND P2, PT, R80, 0x1, PT ;  /* 0x000000015000780c */ /* 0x000fe40003f45270 */
[----:B------:R-:W-:Y:S01]  /*a350*/  LOP3.LUT R116, R116, 0xfffffffb, RZ, 0xc0, !PT ;  /* 0xfffffffb74747812 */ /* 0x000fe200078ec0ff */
[----:B------:R-:W-:Y:S01]  /*a360*/  FFMA.FTZ R78, R79, R124, 1.1641532182693481445e-10 ;  /* 0x2f0000004f4e7423 */ /* 0x000fe2000001007c */
[----:B------:R-:W-:Y:S01]  /*a370*/  PRMT R130, R81, 0x7632, R130 ;  /* 0x0000763251827816 */ /* 0x000fe20000000082 */
[----:B------:R-:W-:-:S03]  /*a380*/  IMAD.MOV.U32 R79, RZ, RZ, R128 ;  /* 0x000000ffff4f7224 */ /* 0x000fc600078e0080 */
        /* <DEDUP_REMOVED lines=14> */
.L_x_8096:
        /* <DEDUP_REMOVED lines=13> */
.L_x_8098:
[----:B------:R-:W-:Y:S05]  /*a540*/  BSYNC.RECONVERGENT B3 ;  /* 0x0000000000037941 */ /* 0x000fea0003800200 */
.L_x_8097:
        /* <DEDUP_REMOVED lines=42> */
.L_x_8095:
[----:B------:R-:W-:Y:S05]  /*a7f0*/  BSYNC.RECONVERGENT B2 ;  /* 0x0000000000027941 */ /* 0x000fea0003800200 */
.L_x_8094:
[----:B------:R-:W-:Y:S01]  /*a800*/  I2FP.F32.U32 R79, R79 ;  /* 0x0000004f004f7245 */ /* 0x000fe20000201000 */
[----:B------:R-:W-:Y:S01]  /*a810*/  IMAD.U32 R80, R57, 0x10000, RZ ;  /* 0x0001000039507824 */ /* 0x000fe200078e00ff */
[----:B------:R-:W-:Y:S01]  /*a820*/  BSSY.RECONVERGENT B2, `(.L_x_8099) ;  /* 0x000004d000027945 */ /* 0x000fe20003800200 */
[----:B------:R-:W-:Y:S02]  /*a830*/  HFMA2 R120, -RZ, RZ, 0, 1.1920928955078125e-07 ;  /* 0x00000002ff787431 */ /* 0x000fe400000001ff */
        /* <DEDUP_REMOVED lines=19> */
.L_x_8101:
        /* <DEDUP_REMOVED lines=13> */
.L_x_8103:
[----:B------:R-:W-:Y:S05]  /*aa40*/  BSYNC.RECONVERGENT B3 ;  /* 0x0000000000037941 */ /* 0x000fea0003800200 */
.L_x_8102:
        /* <DEDUP_REMOVED lines=42> */
.L_x_8100:
[----:B------:R-:W-:Y:S05]  /*acf0*/  BSYNC.RECONVERGENT B2 ;  /* 0x0000000000027941 */ /* 0x000fea0003800200 */
.L_x_8099:
        /* <DEDUP_REMOVED lines=20> */
.L_x_8106:
        /* <DEDUP_REMOVED lines=13> */
.L_x_8108:
[----:B------:R-:W-:Y:S05]  /*af10*/  BSYNC.RECONVERGENT B3 ;  /* 0x0000000000037941 */ /* 0x000fea0003800200 */
.L_x_8107:
        /* <DEDUP_REMOVED lines=42> */
.L_x_8105:
[----:B------:R-:W-:Y:S05]  /*b1c0*/  BSYNC.RECONVERGENT B2 ;  /* 0x0000000000027941 */ /* 0x000fea0003800200 */
.L_x_8104:
[----:B------:R-:W-:Y:S01]  /*b1d0*/  I2FP.F32.U32 R81, R81 ;  /* 0x0000005100517245 */ /* 0x000fe20000201000 */
[----:B------:R-:W-:Y:S01]  /*b1e0*/  BSSY.RECONVERGENT B2, `(.L_x_8109) ;  /* 0x000004f000027945 */ /* 0x000fe20003800200 */
[----:B------:R-:W-:Y:S01]  /*b1f0*/  PRMT R80, R57, 0x7632, R80 ;  /* 0x0000763239507816 */ /* 0x000fe20000000050 */
[----:B------:R-:W-:Y:S01]  /*b200*/  IMAD.MOV.U32 R123, RZ, RZ, 0x2 ;  /* 0x00000002ff7b7424 */ /* 0x000fe200078e00ff */
[----:B------:R-:W-:Y:S02]  /*b210*/  FSEL R79, R79, RZ, P4 ;  /* 0x000000ff4f4f7208 */ /* 0x000fe40002000000 */
[----:B------:R-:W-:Y:S01]  /*b220*/  SHF.L.U32 R120, R80, 0x10, RZ ;  /* 0x0000001050787819 */ /* 0x000fe200000006ff */
[----:B------:R-:W-:Y:S01]  /*b230*/  FFMA.FTZ R80, R81, R124, 1.1641532182693481445e-10 ;  /* 0x2f00000051507423 */ /* 0x000fe2000001007c */
[----:B------:R-:W-:-:S03]  /*b240*/  IMAD.MOV.U32 R81, RZ, RZ, R128 ;  /* 0x000000ffff517224 */ /* 0x000fc600078e0080 */
[----:B------:R-:W-:Y:S01]  /*b250*/  FMUL.FTZ R120, R120, R103 ;  /* 0x0000006778787220 */ /* 0x000fe20000410000 */
        /* <DEDUP_REMOVED lines=15> */
.L_x_8111:
        /* <DEDUP_REMOVED lines=13> */
.L_x_8113:
[----:B------:R-:W-:Y:S05]  /*b420*/  BSYNC.RECONVERGENT B3 ;  /* 0x0000000000037941 */ /* 0x000fea0003800200 */
.L_x_8112:
        /* <DEDUP_REMOVED lines=42> */
.L_x_8110:
[----:B------:R-:W-:Y:S05]  /*b6d0*/  BSYNC.RECONVERGENT B2 ;  /* 0x0000000000027941 */ /* 0x000fea0003800200 */
.L_x_8109:
        /* <DEDUP_REMOVED lines=19> */
.L_x_8116:
        /* <DEDUP_REMOVED lines=13> */
.L_x_8118:
[----:B------:R-:W-:Y:S05]  /*b8e0*/  BSYNC.RECONVERGENT B3 ;  /* 0x0000000000037941 */ /* 0x000fea0003800200 */
.L_x_8117:
        /* <DEDUP_REMOVED lines=42> */
.L_x_8115:
[----:B------:R-:W-:Y:S05]  /*bb90*/  BSYNC.RECONVERGENT B2 ;  /* 0x0000000000027941 */ /* 0x000fea0003800200 */
.L_x_8114:
[----:B------:R-:W-:Y:S01]  /*bba0*/  I2FP.F32.U32 R81, R81 ;  /* 0x0000005100517245 */ /* 0x000fe20000201000 */
[----:B------:R-:W-:Y:S01]  /*bbb0*/  IMAD.U32 R122, R58, 0x10000, RZ ;  /* 0x000100003a7a7824 */ /* 0x000fe200078e00ff */
[----:B------:R-:W-:Y:S01]  /*bbc0*/  FSEL R121, R121, RZ, P2 ;  /* 0x000000ff79797208 */ /* 0x000fe20001000000 */
[----:B------:R-:W-:Y:S01]  /*bbd0*/  BSSY.RECONVERGENT B2, `(.L_x_8119) ;  /* 0x000004d000027945 */ /* 0x000fe20003800200 */
[----:B------:R-:W-:Y:S02]  /*bbe0*/  IMAD.MOV.U32 R130, RZ, RZ, 0x2 ;  /* 0x00000002ff827424 */ /* 0x000fe400078e00ff */
[----:B------:R-:W-:Y:S01]  /*bbf0*/  FFMA.FTZ R80, R81, R124, 1.1641532182693481445e-10 ;  /* 0x2f00000051507423 */ /* 0x000fe2000001007c */
[----:B------:R-:W-:Y:S01]  /*bc00*/  FMUL.FTZ R122, R122, R103 ;  /* 0x000000677a7a7220 */ /* 0x000fe20000410000 */
[----:B------:R-:W-:-:S03]  /*bc10*/  MOV R123, R128 ;  /* 0x00000080007b7202 */ /* 0x000fc60000000f00 */
        /* <DEDUP_REMOVED lines=16> */
.L_x_8121:
        /* <DEDUP_REMOVED lines=13> */
.L_x_8123:
[----:B------:R-:W-:Y:S05]  /*bdf0*/  BSYNC.RECONVERGENT B3 ;  /* 0x0000000000037941 */ /* 0x000fea0003800200 */
.L_x_8122:
        /* <DEDUP_REMOVED lines=42> */
.L_x_8120:
[----:B------:R-:W-:Y:S05]  /*c0a0*/  BSYNC.RECONVERGENT B2 ;  /* 0x0000000000027941 */ /* 0x000fea0003800200 */
.L_x_8119:
        /* <DEDUP_REMOVED lines=18> */
.L_x_8126:
        /* <DEDUP_REMOVED lines=13> */
.L_x_8128:
[----:B------:R-:W-:Y:S05]  /*c2a0*/  BSYNC.RECONVERGENT B3 ;  /* 0x0000000000037941 */ /* 0x000fea0003800200 */
.L_x_8127:
        /* <DEDUP_REMOVED lines=42> */
.L_x_8125:
[----:B------:R-:W-:Y:S05]  /*c550*/  BSYNC.RECONVERGENT B2 ;  /* 0x0000000000027941 */ /* 0x000fea0003800200 */
.L_x_8124:
[----:B------:R-:W-:Y:S01]  /*c560*/  PRMT R82, R58, 0x7632, R82 ;  /* 0x000076323a527816 */ /* 0x000fe20000000052 */
[----:B------:R-:W-:Y:S01]  /*c570*/  BSSY.RECONVERGENT B2, `(.L_x_8129) ;  /* 0x000004f000027945 */ /* 0x000fe20003800200 */
[----:B------:R-:W-:Y:S01]  /*c580*/  I2FP.F32.U32 R123, R123 ;  /* 0x0000007b007b7245 */ /* 0x000fe20000201000 */
[----:B------:R-:W-:Y:S01]  /*c590*/  HFMA2 R131, -RZ, RZ, 0, 1.1920928955078125e-07 ;  /* 0x00000002ff837431 */ /* 0x000fe200000001ff */
[----:B------:R-:W-:Y:S01]  /*c5a0*/  FSEL R81, R81, RZ, P3 ;  /* 0x000000ff51517208 */ /* 0x000fe20001800000 */
        /* <DEDUP_REMOVED lines=19> */
.L_x_8131:
        /* <DEDUP_REMOVED lines=13> */
.L_x_8133:
[----:B------:R-:W-:Y:S05]  /*c7b0*/  BSYNC.RECONVERGENT B3 ;  /* 0x0000000000037941 */ /* 0x000fea0003800200 */
.L_x_8132:
        /* <DEDUP_REMOVED lines=42> */
.L_x_8130:
[----:B------:R-:W-:Y:S05]  /*ca60*/  BSYNC.RECONVERGENT B2 ;  /* 0x0000000000027941 */ /* 0x000fea0003800200 */
.L_x_8129:
[----:B------:R-:W-:Y:S01]  /*ca70*/  ISETP.NE.AND P5, PT, R131, 0x1, PT ;  /* 0x000000018300780c */ /* 0x000fe20003fa5270 */
[----:B------:R-:W-:Y:S01]  /*ca80*/  BSSY.RECONVERGENT B2, `(.L_x_8134) ;  /* 0x000004a000027945 */ /* 0x000fe20003800200 */
[----:B------:R-:W-:Y:S01]  /*ca90*/  I2FP.F32.U32 R123, R82 ;  /* 0x00000052007b7245 */ /* 0x000fe20000201000 */
[C---:B------:R-:W-:Y:S01]  /*caa0*/  IMAD.U32 R82, R83.reuse, 0x10000, RZ ;  /* 0x0001000053527824 */ /* 0x040fe200078e00ff */
[----:B------:R-:W-:Y:S01]  /*cab0*/  PRMT R83, R83, 0x7632, R83 ;  /* 0x0000763253537816 */ /* 0x000fe20000000053 */
[----:B------:R-:W-:Y:S02]  /*cac0*/  IMAD.MOV.U32 R133, RZ, RZ, 0x2 ;  /* 0x00000002ff857424 */ /* 0x000fe400078e00ff */
        /* <DEDUP_REMOVED lines=13> */
.L_x_8136:
        /* <DEDUP_REMOVED lines=13> */
.L_x_8138:
[----:B------:R-:W-:Y:S05]  /*cc70*/  BSYNC.RECONVERGENT B3 ;  /* 0x0000000000037941 */ /* 0x000fea0003800200 */
.L_x_8137:
        /* <DEDUP_REMOVED lines=42> */
.L_x_8135:
[----:B------:R-:W-:Y:S05]  /*cf20*/  BSYNC.RECONVERGENT B2 ;  /* 0x0000000000027941 */ /* 0x000fea0003800200 */
.L_x_8134:
[----:B------:R-:W-:Y:S01]  /*cf30*/  I2FP.F32.U32 R123, R123 ;  /* 0x0000007b007b7245 */ /* 0x000fe20000201000 */
[----:B------:R-:W-:Y:S01]  /*cf40*/  BSSY.RECONVERGENT B2, `(.L_x_8139) ;  /* 0x000004e000027945 */ /* 0x000fe20003800200 */
[----:B------:R-:W-:Y:S01]  /*cf50*/  SHF.L.U32 R132, R59, 0x10, RZ ;  /* 0x000000103b847819 */ /* 0x000fe200000006ff */
[----:B------:R-:W-:Y:S01]  /*cf60*/  IMAD.MOV.U32 R134, RZ, RZ, 0x2 ;  /* 0x00000002ff867424 */ /* 0x000fe200078e00ff */
[----:B------:R-:W-:Y:S01]  /*cf70*/  FSEL R82, R82, RZ, P4 ;  /* 0x000000ff52527208 */ /* 0x000fe20002000000 */
        /* <DEDUP_REMOVED lines=18> */
.L_x_8141:
        /* <DEDUP_REMOVED lines=13> */
.L_x_8143:
[----:B------:R-:W-:Y:S05]  /*d170*/  BSYNC.RECONVERGENT B3 ;  /* 0x0000000000037941 */ /* 0x000fea0003800200 */
.L_x_8142:
        /* <DEDUP_REMOVED lines=42> */
.L_x_8140:
[----:B------:R-:W-:Y:S05]  /*d420*/  BSYNC.RECONVERGENT B2 ;  /* 0x0000000000027941 */ /* 0x000fea0003800200 */
.L_x_8139:
        /* <DEDUP_REMOVED lines=18> */
.L_x_8146:
        /* <DEDUP_REMOVED lines=15> */
.L_x_8148:
[----:B------:R-:W-:Y:S05]  /*d640*/  BSYNC.RECONVERGENT B3 ;  /* 0x0000000000037941 */ /* 0x000fea0003800200 */
.L_x_8147:
        /* <DEDUP_REMOVED lines=42> */
.L_x_8145:
[----:B------:R-:W-:Y:S05]  /*d8f0*/  BSYNC.RECONVERGENT B2 ;  /* 0x0000000000027941 */ /* 0x000fea0003800200 */
.L_x_8144:
        /* <DEDUP_REMOVED lines=12> */
.L_x_8068:
        /* <DEDUP_REMOVED lines=16> */
.L_x_8152:
        /* <DEDUP_REMOVED lines=13> */
.L_x_8154:
[----:B------:R-:W-:Y:S05]  /*db90*/  BSYNC.RECONVERGENT B3 ;  /* 0x0000000000037941 */ /* 0x000fea0003800200 */
.L_x_8153:
        /* <DEDUP_REMOVED lines=41> */
.L_x_8151:
[----:B------:R-:W-:Y:S05]  /*de30*/  BSYNC.RECONVERGENT B2 ;  /* 0x0000000000027941 */ /* 0x000fea0003800200 */
.L_x_8150:
[----:B------:R-:W0:Y:S01]  /*de40*/  LDC R101, c[0x0][0x404] ;  /* 0x00010100ff657b82 */ /* 0x000e220000000800 */
        /* <DEDUP_REMOVED lines=21> */
.L_x_8157:
        /* <DEDUP_REMOVED lines=13> */
.L_x_8159:
[----:B------:R-:W-:Y:S05]  /*e070*/  BSYNC.RECONVERGENT B3 ;  /* 0x0000000000037941 */ /* 0x000fea0003800200 */
.L_x_8158:
        /* <DEDUP_REMOVED lines=42> */
.L_x_8156:
[----:B------:R-:W-:Y:S05]  /*e320*/  BSYNC.RECONVERGENT B2 ;  /* 0x0000000000027941 */ /* 0x000fea0003800200 */
.L_x_8155:
        /* <DEDUP_REMOVED lines=19> */
.L_x_8162:
        /* <DEDUP_REMOVED lines=13> */
.L_x_8164:
[----:B------:R-:W-:Y:S05]  /*e530*/  BSYNC.RECONVERGENT B3 ;  /* 0x0000000000037941 */ /* 0x000fea0003800200 */
.L_x_8163:
        /* <DEDUP_REMOVED lines=42> */
.L_x_8161:
[----:B------:R-:W-:Y:S05]  /*e7e0*/  BSYNC.RECONVERGENT B2 ;  /* 0x0000000000027941 */ /* 0x000fea0003800200 */
.L_x_8160:
        /* <DEDUP_REMOVED lines=20> */
.L_x_8167:
        /* <DEDUP_REMOVED lines=13> */
.L_x_8169:
[----:B------:R-:W-:Y:S05]  /*ea00*/  BSYNC.RECONVERGENT B3 ;  /* 0x0000000000037941 */ /* 0x000fea0003800200 */
.L_x_8168:
        /* <DEDUP_REMOVED lines=42> */
.L_x_8166:
[----:B------:R-:W-:Y:S05]  /*ecb0*/  BSYNC.RECONVERGENT B2 ;  /* 0x0000000000027941 */ /* 0x000fea0003800200 */
.L_x_8165:
        /* <DEDUP_REMOVED lines=19> */
.L_x_8172:
        /* <DEDUP_REMOVED lines=13> */
.L_x_8174:
[----:B------:R-:W-:Y:S05]  /*eec0*/  BSYNC.RECONVERGENT B3 ;  /* 0x0000000000037941 */ /* 0x000fea0003800200 */
.L_x_8173:
        /* <DEDUP_REMOVED lines=42> */
.L_x_8171:
[----:B------:R-:W-:Y:S05]  /*f170*/  BSYNC.RECONVERGENT B2 ;  /* 0x0000000000027941 */ /* 0x000fea0003800200 */
.L_x_8170:
[----:B------:R-:W-:Y:S01]  /*f180*/  ISETP.NE.AND P3, PT, R78, 0x1, PT ;  /* 0x000000014e00780c */ /* 0x000fe20003f65270 */
[----:B------:R-:W-:Y:S01]  /*f190*/  BSSY.RECONVERGENT B2, `(.L_x_8175) ;  /* 0x0000049000027945 */ /* 0x000fe20003800200 */
[----:B------:R-:W-:Y:S01]  /*f1a0*/  I2FP.F32.U32 R77, R77 ;  /* 0x0000004d004d7245 */ /* 0x000fe20000201000 */
[----:B------:R-:W-:Y:S02]  /*f1b0*/  HFMA2 R79, -RZ, RZ, 0, 1.1920928955078125e-07 ;  /* 0x00000002ff4f7431 */ /* 0x000fe400000001ff */
[C---:B------:R-:W-:Y:S01]  /*f1c0*/  IMAD.U32 R133, R82.reuse, 0x10000, RZ ;  /* 0x0001000052857824 */ /* 0x040fe200078e00ff */
[----:B------:R-:W-:Y:S01]  /*f1d0*/  PRMT R135, R82, 0x7632, R135 ;  /* 0x0000763252877816 */ /* 0x000fe20000000087 */
        /* <DEDUP_REMOVED lines=12> */
.L_x_8177:
        /* <DEDUP_REMOVED lines=13> */
.L_x_8179:
[----:B------:R-:W-:Y:S05]  /*f370*/  BSYNC.RECONVERGENT B3 ;  /* 0x0000000000037941 */ /* 0x000fea0003800200 */
.L_x_8178:
        /* <DEDUP_REMOVED lines=42> */
.L_x_8176:
[----:B------:R-:W-:Y:S05]  /*f620*/  BSYNC.RECONVERGENT B2 ;  /* 0x0000000000027941 */ /* 0x000fea0003800200 */
.L_x_8175:
[----:B------:R-:W-:Y:S01]  /*f630*/  ISETP.NE.AND P4, PT, R79, 0x1, PT ;  /* 0x000000014f00780c */ /* 0x000fe20003f85270 */
[----:B------:R-:W-:Y:S01]  /*f640*/  BSSY.RECONVERGENT B2, `(.L_x_8180) ;  /* 0x0000048000027945 */ /* 0x000fe20003800200 */
[----:B------:R-:W-:Y:S01]  /*f650*/  I2FP.F32.U32 R77, R77 ;  /* 0x0000004d004d7245 */ /* 0x000fe20000201000 */
[----:B------:R-:W-:Y:S02]  /*f660*/  IMAD.U32 R135, R135, 0x10000, RZ ;  /* 0x0001000087877824 */ /* 0x000fe400078e00ff */
[----:B------:R-:W-:Y:S02]  /*f670*/  IMAD.MOV.U32 R78, RZ, RZ, 0x2 ;  /* 0x00000002ff4e7424 */ /* 0x000fe400078e00ff */
[----:B------:R-:W-:Y:S01]  /*f680*/  FFMA.FTZ R76, R77, R130, 1.1641532182693481445e-10 ;  /* 0x2f0000004d4c7423 */ /* 0x000fe20000010082 */
[----:B------:R-:W-:-:S04]  /*f690*/  MOV R77, R128 ;  /* 0x00000080004d7202 */ /* 0x000fc80000000f00 */
        /* <DEDUP_REMOVED lines=10> */
.L_x_8182:
        /* <DEDUP_REMOVED lines=13> */
.L_x_8184:
[----:B------:R-:W-:Y:S05]  /*f810*/  BSYNC.RECONVERGENT B3 ;  /* 0x0000000000037941 */ /* 0x000fea0003800200 */
.L_x_8183:
        /* <DEDUP_REMOVED lines=42> */
.L_x_8181:
[----:B------:R-:W-:Y:S05]  /*fac0*/  BSYNC.RECONVERGENT B2 ;  /* 0x0000000000027941 */ /* 0x000fea0003800200 */
.L_x_8180:
[----:B------:R-:W-:Y:S01]  /*fad0*/  ISETP.NE.AND P5, PT, R78, 0x1, PT ;  /* 0x000000014e00780c */ /* 0x000fe20003fa5270 */
[----:B------:R-:W-:Y:S01]  /*fae0*/  BSSY.RECONVERGENT B2, `(.L_x_8185) ;  /* 0x0000049000027945 */ /* 0x000fe20003800200 */
[----:B------:R-:W-:Y:S01]  /*faf0*/  I2FP.F32.U32 R77, R77 ;  /* 0x0000004d004d7245 */ /* 0x000fe20000201000 */
[----:B------:R-:W-:Y:S01]  /*fb00*/  IMAD.MOV.U32 R129, RZ, RZ, 0x2 ;  /* 0x00000002ff817424 */ /* 0x000fe200078e00ff */
[C---:B------:R-:W-:Y:S02]  /*fb10*/  SHF.L.U32 R136, R83.reuse, 0x10, RZ ;  /* 0x0000001053887819 */ /* 0x040fe400000006ff */
        /* <DEDUP_REMOVED lines=13> */
.L_x_8187:
        /* <DEDUP_REMOVED lines=13> */
.L_x_8189:
[----:B------:R-:W-:Y:S05]  /*fcc0*/  BSYNC.RECONVERGENT B3 ;  /* 0x0000000000037941 */ /* 0x000fea0003800200 */
.L_x_8188:
        /* <DEDUP_REMOVED lines=42> */
.L_x_8186:
[----:B------:R-:W-:Y:S05]  /*ff70*/  BSYNC.RECONVERGENT B2 ;  /* 0x0000000000027941 */ /* 0x000fea0003800200 */
.L_x_8185:
[----:B------:R-:W-:Y:S01]  /*ff80*/  P2R R78, PR, RZ, 0x2 ;  /* 0x00000002ff4e7803 */ /* 0x000fe20000000000 */
[----:B------:R-:W-:Y:S01]  /*ff90*/  FMUL.FTZ R103, R103, UR12 ;  /* 0x0000000c67677c20 */ /* 0x000fe20008410000 */
[----:B------:R-:W-:Y:S01]  /*ffa0*/  I2FP.F32.U32 R77, R77 ;  /* 0x0000004d004d7245 */ /* 0x000fe20000201000 */
[----:B------:R-:W-:Y:S01]  /*ffb0*/  FMUL.FTZ R132, R132, UR12 ;  /* 0x0000000c84847c20 */ /* 0x000fe20008410000 */
[----:B------:R-:W-:Y:S01]  /*ffc0*/  LOP3.LUT P1, RZ, R116, 0x10, RZ, 0xc0, !PT ;  /* 0x0000001074ff7812 */ /* 0x000fe2000782c0ff */
[----:B------:R-:W-:Y:S01]  /*ffd0*/  FMUL.FTZ R134, R134, UR12 ;  /* 0x0000000c86867c20 */ /* 0x000fe20008410000 */
[----:B------:R-:W-:Y:S01]  /*ffe0*/  P2R R79, PR, RZ, 0x1 ;  /* 0x00000001ff4f7803 */ /* 0x000fe20000000000 */
[----:B------:R-:W-:Y:S01]  /*fff0*/  FFMA.FTZ R130, R77, R130, 1.1641532182693481445e-10 ;  /* 0x2f0000004d827423 */ /* 0x000fe20000010082 */
[C---:B------:R-:W-:Y:S01]  /*10000*/  LOP3.LUT P0, RZ, R116.reuse, 0x8, RZ, 0xc0, !PT ;  /* 0x0000000874ff7812 */ /* 0x040fe2000780c0ff */
        /* <DEDUP_REMOVED lines=28> */
.L_x_8149:
        /* <DEDUP_REMOVED lines=24> */
[----:B------:R-:W-:Y:S01]  /*10350*/  SHF.L.U32 R103, R123, 0x10, RZ ;  /* 0x000000107b677819 */ /* 0x000fe200000006ff */
[----:B0-----:R-:W0:Y:S01]  /*10360*/  LDC.64 R130, c[0x0][0x3b8] ;  /* 0x0000ee00ff827b82 */ /* 0x001e220000000a00 */
        /* <DEDUP_REMOVED lines=18> */
.L_x_8190:
[----:B01----:R-:W-:Y:S02]  /*10490*/  IMAD.MOV.U32 R130, RZ, RZ, R102 ;  /* 0x000000ffff827224 */ /* 0x003fe400078e0066 */
[----:B------:R-:W-:-:S07]  /*104a0*/  VIADD R100, R100, 0x20 ;  /* 0x0000002064647836 */ /* 0x000fce0000000000 */
.L_x_8067:
[----:B------:R-:W-:Y:S05]  /*104b0*/  BSYNC.RECONVERGENT B1 ;  /* 0x0000000000017941 */ /* 0x000fea0003800200 */
.L_x_8066:
        /* <DEDUP_REMOVED lines=36> */
.L_x_8196:
        /* <DEDUP_REMOVED lines=13> */
.L_x_8198:
[----:B------:R-:W-:Y:S05]  /*107d0*/  BSYNC.RECONVERGENT B3 ;  /* 0x0000000000037941 */ /* 0x000fea0003800200 */
.L_x_8197:
        /* <DEDUP_REMOVED lines=41> */
.L_x_8195:
[----:B------:R-:W-:Y:S05]  /*10a70*/  BSYNC.RECONVERGENT B2 ;  /* 0x0000000000027941 */ /* 0x000fea0003800200 */
.L_x_8194:
        /* <DEDUP_REMOVED lines=24> */
.L_x_8201:
        /* <DEDUP_REMOVED lines=13> */
.L_x_8203:
[----:B------:R-:W-:Y:S05]  /*10cd0*/  BSYNC.RECONVERGENT B3 ;  /* 0x0000000000037941 */ /* 0x000fea0003800200 */
.L_x_8202:
        /* <DEDUP_REMOVED lines=42> */
.L_x_8200:
[----:B------:R-:W-:Y:S05]  /*10f80*/  BSYNC.RECONVERGENT B2 ;  /* 0x0000000000027941 */ /* 0x000fea0003800200 */
.L_x_8199:
        /* <DEDUP_REMOVED lines=23> */
.L_x_8206:
        /* <DEDUP_REMOVED lines=13> */
.L_x_8208:
[----:B------:R-:W-:Y:S05]  /*111d0*/  BSYNC.RECONVERGENT B3 ;  /* 0x0000000000037941 */ /* 0x000fea0003800200 */
.L_x_8207:
        /* <DEDUP_REMOVED lines=42> */
.L_x_8205:
[----:B------:R-:W-:Y:S05]  /*11480*/  BSYNC.RECONVERGENT B2 ;  /* 0x0000000000027941 */ /* 0x000fea0003800200 */
.L_x_8204:
        /* <DEDUP_REMOVED lines=20> */
.L_x_8211:
        /* <DEDUP_REMOVED lines=13> */
.L_x_8213:
[----:B------:R-:W-:Y:S05]  /*116a0*/  BSYNC.RECONVERGENT B3 ;  /* 0x0000000000037941 */ /* 0x000fea0003800200 */
.L_x_8212:
        /* <DEDUP_REMOVED lines=42> */
.L_x_8210:
[----:B------:R-:W-:Y:S05]  /*11950*/  BSYNC.RECONVERGENT B2 ;  /* 0x0000000000027941 */ /* 0x000fea0003800200 */
.L_x_8209:
[----:B------:R-:W-:Y:S01]  /*11960*/  PRMT R86, R56, 0x7632, R86 ;  /* 0x0000763238567816 */ /* 0x000fe20000000056 */
[----:B------:R-:W-:Y:S01]  /*11970*/  BSSY.RECONVERGENT B2, `(.L_x_8214) ;  /* 0x000004f000027945 */ /* 0x000fe20003800200 */
[----:B------:R-:W-:Y:S01]  /*11980*/  I2FP.F32.U32 R87, R87 ;  /* 0x0000005700577245 */ /* 0x000fe20000201000 */
[----:B------:R-:W-:Y:S01]  /*11990*/  IMAD.MOV.U32 R120, RZ, RZ, 0x2 ;  /* 0x00000002ff787424 */ /* 0x000fe200078e00ff */
[----:B------:R-:W-:Y:S01]  /*119a0*/  FSEL R85, R85, RZ, P4 ;  /* 0x000000ff55557208 */ /* 0x000fe20002000000 */
[----:B------:R-:W-:Y:S02]  /*119b0*/  IMAD.U32 R88, R86, 0x10000, RZ ;  /* 0x0001000056587824 */ /* 0x000fe400078e00ff */
        /* <DEDUP_REMOVED lines=18> */
.L_x_8216:
        /* <DEDUP_REMOVED lines=13> */
.L_x_8218:
[----:B------:R-:W-:Y:S05]  /*11bb0*/  BSYNC.RECONVERGENT B3 ;  /* 0x0000000000037941 */ /* 0x000fea0003800200 */
.L_x_8217:
        /* <DEDUP_REMOVED lines=42> */
.L_x_8215:
[----:B------:R-:W-:Y:S05]  /*11e60*/  BSYNC.RECONVERGENT B2 ;  /* 0x0000000000027941 */ /* 0x000fea0003800200 */
.L_x_8214:
        /* <DEDUP_REMOVED lines=21> */
.L_x_8221:
        /* <DEDUP_REMOVED lines=13> */
.L_x_8223:
[----:B------:R-:W-:Y:S05]  /*12090*/  BSYNC.RECONVERGENT B3 ;  /* 0x0000000000037941 */ /* 0x000fea0003800200 */
.L_x_8222:
        /* <DEDUP_REMOVED lines=42> */
.L_x_8220:
[----:B------:R-:W-:Y:S05]  /*12340*/  BSYNC.RECONVERGENT B2 ;  /* 0x0000000000027941 */ /* 0x000fea0003800200 */
.L_x_8219:
        /* <DEDUP_REMOVED lines=24> */
.L_x_8226:
        /* <DEDUP_REMOVED lines=13> */
.L_x_8228:
[----:B------:R-:W-:Y:S05]  /*125a0*/  BSYNC.RECONVERGENT B3 ;  /* 0x0000000000037941 */ /* 0x000fea0003800200 */
.L_x_8227:
        /* <DEDUP_REMOVED lines=42> */
.L_x_8225:
[----:B------:R-:W-:Y:S05]  /*12850*/  BSYNC.RECONVERGENT B2 ;  /* 0x0000000000027941 */ /* 0x000fea0003800200 */
.L_x_8224:
        /* <DEDUP_REMOVED lines=20> */
.L_x_8231:
        /* <DEDUP_REMOVED lines=13> */
.L_x_8233:
[----:B------:R-:W-:Y:S05]  /*12a70*/  BSYNC.RECONVERGENT B3 ;  /* 0x0000000000037941 */ /* 0x000fea0003800200 */
.L_x_8232:
        /* <DEDUP_REMOVED lines=42> */
.L_x_8230:
[----:B------:R-:W-:Y:S05]  /*12d20*/  BSYNC.RECONVERGENT B2 ;  /* 0x0000000000027941 */ /* 0x000fea0003800200 */
.L_x_8229:
        /* <DEDUP_REMOVED lines=24> */
.L_x_8236:
        /* <DEDUP_REMOVED lines=13> */
.L_x_8238:
[----:B------:R-:W-:Y:S05]  /*12f80*/  BSYNC.RECONVERGENT B3 ;  /* 0x0000000000037941 */ /* 0x000fea0003800200 */
.L_x_8237:
        /* <DEDUP_REMOVED lines=42> */
.L_x_8235:
[----:B------:R-:W-:Y:S05]  /*13230*/  BSYNC.RECONVERGENT B2 ;  /* 0x0000000000027941 */ /* 0x000fea0003800200 */
.L_x_8234:
        /* <DEDUP_REMOVED lines=19> */
.L_x_8241:
        /* <DEDUP_REMOVED lines=13> */
.L_x_8243:
[----:B------:R-:W-:Y:S05]  /*13440*/  BSYNC.RECONVERGENT B3 ;  /* 0x0000000000037941 */ /* 0x000fea0003800200 */
.L_x_8242:
        /* <DEDUP_REMOVED lines=42> */
.L_x_8240:
[----:B------:R-:W-:Y:S05]  /*136f0*/  BSYNC.RECONVERGENT B2 ;  /* 0x0000000000027941 */ /* 0x000fea0003800200 */
.L_x_8239:
        /* <DEDUP_REMOVED lines=24> */
.L_x_8246:
        /* <DEDUP_REMOVED lines=13> */
.L_x_8248:
[----:B------:R-:W-:Y:S05]  /*13950*/  BSYNC.RECONVERGENT B3 ;  /* 0x0000000000037941 */ /* 0x000fea0003800200 */
.L_x_8247:
        /* <DEDUP_REMOVED lines=42> */
.L_x_8245:
[----:B------:R-:W-:Y:S05]  /*13c00*/  BSYNC.RECONVERGENT B2 ;  /* 0x0000000000027941 */ /* 0x000fea0003800200 */
.L_x_8244:
        /* <DEDUP_REMOVED lines=18> */
.L_x_8251:
        /* <DEDUP_REMOVED lines=13> */
.L_x_8253:
[----:B------:R-:W-:Y:S05]  /*13e00*/  BSYNC.RECONVERGENT B3 ;  /* 0x0000000000037941 */ /* 0x000fea0003800200 */
.L_x_8252:
        /* <DEDUP_REMOVED lines=42> */
.L_x_8250:
[----:B------:R-:W-:Y:S05]  /*140b0*/  BSYNC.RECONVERGENT B2 ;  /* 0x0000000000027941 */ /* 0x000fea0003800200 */
.L_x_8249:
        /* <DEDUP_REMOVED lines=24> */
.L_x_8256:
        /* <DEDUP_REMOVED lines=13> */
.L_x_8258:
[----:B------:R-:W-:Y:S05]  /*14310*/  BSYNC.RECONVERGENT B3 ;  /* 0x0000000000037941 */ /* 0x000fea0003800200 */
.L_x_8257:
        /* <DEDUP_REMOVED lines=42> */
.L_x_8255:
[----:B------:R-:W-:Y:S05]  /*145c0*/  BSYNC.RECONVERGENT B2 ;  /* 0x0000000000027941 */ /* 0x000fea0003800200 */
.L_x_8254:
        /* <DEDUP_REMOVED lines=19> */
.L_x_8261:
        /* <DEDUP_REMOVED lines=13> */
.L_x_8263:
[----:B------:R-:W-:Y:S05]  /*147d0*/  BSYNC.RECONVERGENT B3 ;  /* 0x0000000000037941 */ /* 0x000fea0003800200 */
.L_x_8262:
        /* <DEDUP_REMOVED lines=42> */
.L_x_8260:
[----:B------:R-:W-:Y:S05]  /*14a80*/  BSYNC.RECONVERGENT B2 ;  /* 0x0000000000027941 */ /* 0x000fea0003800200 */
.L_x_8259:
        /* <DEDUP_REMOVED lines=23> */
.L_x_8266:
        /* <DEDUP_REMOVED lines=13> */
.L_x_8268:
[----:B------:R-:W-:Y:S05]  /*14cd0*/  BSYNC.RECONVERGENT B3 ;  /* 0x0000000000037941 */ /* 0x000fea0003800200 */
.L_x_8267:
        /* <DEDUP_REMOVED lines=42> */
.L_x_8265:
[----:B------:R-:W-:Y:S05]  /*14f80*/  BSYNC.RECONVERGENT B2 ;  /* 0x0000000000027941 */ /* 0x000fea0003800200 */
.L_x_8264:
        /* <DEDUP_REMOVED lines=18> */
.L_x_8271:
        /* <DEDUP_REMOVED lines=15> */
.L_x_8273:
[----:B------:R-:W-:Y:S05]  /*151a0*/  BSYNC.RECONVERGENT B3 ;  /* 0x0000000000037941 */ /* 0x000fea0003800200 */
.L_x_8272:
        /* <DEDUP_REMOVED lines=42> */
.L_x_8270:
[----:B------:R-:W-:Y:S05]  /*15450*/  BSYNC.RECONVERGENT B2 ;  /* 0x0000000000027941 */ /* 0x000fea0003800200 */
.L_x_8269:
        /* <DEDUP_REMOVED lines=12> */
.L_x_8193:
        /* <DEDUP_REMOVED lines=16> */
.L_x_8277:
        /* <DEDUP_REMOVED lines=13> */
.L_x_8279:
[----:B------:R-:W-:Y:S05]  /*156f0*/  BSYNC.RECONVERGENT B3 ;  /* 0x0000000000037941 */ /* 0x000fea0003800200 */
.L_x_8278:
        /* <DEDUP_REMOVED lines=41> */
.L_x_8276:
[----:B------:R-:W-:Y:S05]  /*15990*/  BSYNC.RECONVERGENT B2 ;  /* 0x0000000000027941 */ /* 0x000fea0003800200 */
.L_x_8275:
        /* <DEDUP_REMOVED lines=22> */
.L_x_8282:
        /* <DEDUP_REMOVED lines=13> */
.L_x_8284:
[----:B------:R-:W-:Y:S05]  /*15bd0*/  BSYNC.RECONVERGENT B3 ;  /* 0x0000000000037941 */ /* 0x000fea0003800200 */
.L_x_8283:
        /* <DEDUP_REMOVED lines=42> */
.L_x_8281:
[----:B------:R-:W-:Y:S05]  /*15e80*/  BSYNC.RECONVERGENT B2 ;  /* 0x0000000000027941 */ /* 0x000fea0003800200 */
.L_x_8280:
        /* <DEDUP_REMOVED lines=19> */
.L_x_8287:
        /* <DEDUP_REMOVED lines=13> */
.L_x_8289:
[----:B------:R-:W-:Y:S05]  /*16090*/  BSYNC.RECONVERGENT B3 ;  /* 0x0000000000037941 */ /* 0x000fea0003800200 */
.L_x_8288:
        /* <DEDUP_REMOVED lines=42> */
.L_x_8286:
[----:B------:R-:W-:Y:S05]  /*16340*/  BSYNC.RECONVERGENT B2 ;  /* 0x0000000000027941 */ /* 0x000fea0003800200 */
.L_x_8285:
[----:B------:R-:W-:Y:S01]  /*16350*/  I2FP.F32.U32 R85, R85 ;  /* 0x0000005500557245 */ /* 0x000fe20000201000 */
[----:B------:R-:W-:Y:S01]  /*16360*/  BSSY.RECONVERGENT B2, `(.L_x_8290) ;  /* 0x000004b000027945 */ /* 0x000fe20003800200 */
[----:B------:R-:W-:Y:S01]  /*16370*/  LOP3.LUT R116, R116, 0xfffffffb, RZ, 0xc0, !PT ;  /* 0xfffffffb74747812 */ /* 0x000fe200078ec0ff */
[C---:B------:R-:W-:Y:S01]  /*16380*/  IMAD.U32 R131, R89.reuse, 0x10000, RZ ;  /* 0x0001000059837824 */ /* 0x040fe200078e00ff */
[----:B------:R-:W-:Y:S01]  /*16390*/  PRMT R134, R89, 0x7632, R134 ;  /* 0x0000763259867816 */ /* 0x000fe20000000086 */
[----:B------:R-:W-:Y:S01]  /*163a0*/  FFMA.FTZ R84, R85, R130, 1.1641532182693481445e-10 ;  /* 0x2f00000055547423 */ /* 0x000fe20000010082 */
[----:B------:R-:W-:Y:S01]  /*163b0*/  IMAD.MOV.U32 R87, RZ, RZ, 0x2 ;  /* 0x00000002ff577424 */ /* 0x000fe200078e00ff */
[----:B------:R-:W-:-:S03]  /*163c0*/  MOV R85, R128 ;  /* 0x0000008000557202 */ /* 0x000fc60000000f00 */
[----:B------:R-:W-:-:S13]  /*163d0*/  FSETP.LE.FTZ.AND P2, PT, R84, R101, PT ;  /* 0x000000655400720b */ /* 0x000fda0003f53000 */
[----:B------:R-:W-:Y:S02]  /*163e0*/  @P2 LOP3.LUT R116, R116, 0x4, RZ, 0xfc, !PT ;  /* 0x0000000474742812 */ /* 0x000fe400078efcff */
[----:B------:R-:W-:-:S13]  /*163f0*/  ISETP.NE.AND P2, PT, R86, 0x1, PT ;  /* 0x000000015600780c */ /* 0x000fda0003f45270 */
        /* <DEDUP_REMOVED lines=9> */
.L_x_8292:
        /* <DEDUP_REMOVED lines=13> */
.L_x_8294:
[----:B------:R-:W-:Y:S05]  /*16560*/  BSYNC.RECONVERGENT B3 ;  /* 0x0000000000037941 */ /* 0x000fea0003800200 */
.L_x_8293:
        /* <DEDUP_REMOVED lines=42> */
.L_x_8291:
[----:B------:R-:W-:Y:S05]  /*16810*/  BSYNC.RECONVERGENT B2 ;  /* 0x0000000000027941 */ /* 0x000fea0003800200 */
.L_x_8290:
        /* <DEDUP_REMOVED lines=19> */
.L_x_8297:
        /* <DEDUP_REMOVED lines=13> */
.L_x_8299:
[----:B------:R-:W-:Y:S05]  /*16a20*/  BSYNC.RECONVERGENT B3 ;  /* 0x0000000000037941 */ /* 0x000fea0003800200 */
.L_x_8298:
        /* <DEDUP_REMOVED lines=42> */
.L_x_8296:
[----:B------:R-:W-:Y:S05]  /*16cd0*/  BSYNC.RECONVERGENT B2 ;  /* 0x0000000000027941 */ /* 0x000fea0003800200 */
.L_x_8295:
        /* <DEDUP_REMOVED lines=18> */
.L_x_8302:
        /* <DEDUP_REMOVED lines=13> */
.L_x_8304:
[----:B------:R-:W-:Y:S05]  /*16ed0*/  BSYNC.RECONVERGENT B3 ;  /* 0x0000000000037941 */ /* 0x000fea0003800200 */
.L_x_8303:
        /* <DEDUP_REMOVED lines=42> */
.L_x_8301:
[----:B------:R-:W-:Y:S05]  /*17180*/  BSYNC.RECONVERGENT B2 ;  /* 0x0000000000027941 */ /* 0x000fea0003800200 */
.L_x_8300:
        /* <DEDUP_REMOVED lines=17> */
.L_x_8307:
        /* <DEDUP_REMOVED lines=13> */
.L_x_8309:
[----:B------:R-:W-:Y:S05]  /*17370*/  BSYNC.RECONVERGENT B3 ;  /* 0x0000000000037941 */ /* 0x000fea0003800200 */
.L_x_8308:
        /* <DEDUP_REMOVED lines=42> */
.L_x_8306:
[----:B------:R-:W-:Y:S05]  /*17620*/  BSYNC.RECONVERGENT B2 ;  /* 0x0000000000027941 */ /* 0x000fea0003800200 */
.L_x_8305:
        /* <DEDUP_REMOVED lines=18> */
.L_x_8312:
        /* <DEDUP_REMOVED lines=13> */
.L_x_8314:
[----:B------:R-:W-:Y:S05]  /*17820*/  BSYNC.RECONVERGENT B3 ;  /* 0x0000000000037941 */ /* 0x000fea0003800200 */
.L_x_8313:
        /* <DEDUP_REMOVED lines=42> */
.L_x_8311:
[----:B------:R-:W-:Y:S05]  /*17ad0*/  BSYNC.RECONVERGENT B2 ;  /* 0x0000000000027941 */ /* 0x000fea0003800200 */
.L_x_8310:
        /* <DEDUP_REMOVED lines=37> */
.L_x_8274:
        /* <DEDUP_REMOVED lines=44> */
.L_x_8315:
[----:B01----:R-:W-:Y:S02]  /*17ff0*/  IMAD.MOV.U32 R130, RZ, RZ, R102 ;  /* 0x000000ffff827224 */ /* 0x003fe400078e0066 */
[----:B------:R-:W-:-:S07]  /*18000*/  VIADD R100, R100, 0x20 ;  /* 0x0000002064647836 */ /* 0x000fce0000000000 */
.L_x_8192:
[----:B------:R-:W-:Y:S05]  /*18010*/  BSYNC.RECONVERGENT B1 ;  /* 0x0000000000017941 */ /* 0x000fea0003800200 */
.L_x_8191:
        /* <DEDUP_REMOVED lines=36> */
.L_x_8321:
        /* <DEDUP_REMOVED lines=13> */
.L_x_8323:
[----:B------:R-:W-:Y:S05]  /*18330*/  BSYNC.RECONVERGENT B3 ;  /* 0x0000000000037941 */ /* 0x000fea0003800200 */
.L_x_8322:
        /* <DEDUP_REMOVED lines=41> */
.L_x_8320:
[----:B------:R-:W-:Y:S05]  /*185d0*/  BSYNC.RECONVERGENT B2 ;  /* 0x0000000000027941 */ /* 0x000fea0003800200 */
.L_x_8319:
        /* <DEDUP_REMOVED lines=24> */
.L_x_8326:
        /* <DEDUP_REMOVED lines=13> */
.L_x_8328:
[----:B------:R-:W-:Y:S05]  /*18830*/  BSYNC.RECONVERGENT B3 ;  /* 0x0000000000037941 */ /* 0x000fea0003800200 */
.L_x_8327:
        /* <DEDUP_REMOVED lines=42> */
.L_x_8325:
[----:B------:R-:W-:Y:S05]  /*18ae0*/  BSYNC.RECONVERGENT B2 ;  /* 0x0000000000027941 */ /* 0x000fea0003800200 */
.L_x_8324:
[----:B------:R-:W-:Y:S01]  /*18af0*/  I2FP.F32.U32 R93, R93 ;  /* 0x0000005d005d7245 */ /* 0x000fe20000201000 */
[----:B------:R-:W-:Y:S01]  /*18b00*/  BSSY.RECONVERGENT B2, `(.L_x_8329) ;  /* 0x000004e000027945 */ /* 0x000fe20003800200 */
[----:B------:R-:W-:Y:S01]  /*18b10*/  SHF.L.U32 R94, R56, 0x10, RZ ;  /* 0x00000010385e7819 */ /* 0x000fe200000006ff */
[----:B------:R-:W-:Y:S02]  /*18b20*/  IMAD.MOV.U32 R118, RZ, RZ, 0x2 ;  /* 0x00000002ff767424 */ /* 0x000fe400078e00ff */
[----:B------:R-:W-:Y:S01]  /*18b30*/  FFMA.FTZ R92, R93, R124, 1.1641532182693481445e-10 ;  /* 0x2f0000005d5c7423 */ /* 0x000fe2000001007c */
[----:B------:R-:W-:Y:S01]  /*18b40*/  FSEL R93, R117, RZ, P4 ;  /* 0x000000ff755d7208 */ /* 0x000fe20002000000 */
        /* <DEDUP_REMOVED lines=17> */
.L_x_8331:
        /* <DEDUP_REMOVED lines=13> */
.L_x_8333:
[----:B------:R-:W-:Y:S05]  /*18d30*/  BSYNC.RECONVERGENT B3 ;  /* 0x0000000000037941 */ /* 0x000fea0003800200 */
.L_x_8332:
        /* <DEDUP_REMOVED lines=42> */
.L_x_8330:
[----:B------:R-:W-:Y:S05]  /*18fe0*/  BSYNC.RECONVERGENT B2 ;  /* 0x0000000000027941 */ /* 0x000fea0003800200 */
.L_x_8329:
        /* <DEDUP_REMOVED lines=20> */
.L_x_8336:
        /* <DEDUP_REMOVED lines=13> */
.L_x_8338:
[----:B------:R-:W-:Y:S05]  /*19200*/  BSYNC.RECONVERGENT B3 ;  /* 0x0000000000037941 */ /* 0x000fea0003800200 */
.L_x_8337:
        /* <DEDUP_REMOVED lines=42> */
.L_x_8335:
[----:B------:R-:W-:Y:S05]  /*194b0*/  BSYNC.RECONVERGENT B2 ;  /* 0x0000000000027941 */ /* 0x000fea0003800200 */
.L_x_8334:
        /* <DEDUP_REMOVED lines=24> */
.L_x_8341:
        /* <DEDUP_REMOVED lines=13> */
.L_x_8343:
[----:B------:R-:W-:Y:S05]  /*19710*/  BSYNC.RECONVERGENT B3 ;  /* 0x0000000000037941 */ /* 0x000fea0003800200 */
.L_x_8342:
        /* <DEDUP_REMOVED lines=42> */
.L_x_8340:
[----:B------:R-:W-:Y:S05]  /*199c0*/  BSYNC.RECONVERGENT B2 ;  /* 0x0000000000027941 */ /* 0x000fea0003800200 */
.L_x_8339:
        /* <DEDUP_REMOVED lines=21> */
.L_x_8346:
        /* <DEDUP_REMOVED lines=13> */
.L_x_8348:
[----:B------:R-:W-:Y:S05]  /*19bf0*/  BSYNC.RECONVERGENT B3 ;  /* 0x0000000000037941 */ /* 0x000fea0003800200 */
.L_x_8347:
        /* <DEDUP_REMOVED lines=42> */
.L_x_8345:
[----:B------:R-:W-:Y:S05]  /*19ea0*/  BSYNC.RECONVERGENT B2 ;  /* 0x0000000000027941 */ /* 0x000fea0003800200 */
.L_x_8344:
        /* <DEDUP_REMOVED lines=24> */
.L_x_8351:
        /* <DEDUP_REMOVED lines=13> */
.L_x_8353:
[----:B------:R-:W-:Y:S05]  /*1a100*/  BSYNC.RECONVERGENT B3 ;  /* 0x0000000000037941 */ /* 0x000fea0003800200 */
.L_x_8352:
        /* <DEDUP_REMOVED lines=42> */
.L_x_8350:
[----:B------:R-:W-:Y:S05]  /*1a3b0*/  BSYNC.RECONVERGENT B2 ;  /* 0x0000000000027941 */ /* 0x000fea0003800200 */
.L_x_8349:
        /* <DEDUP_REMOVED lines=20> */
.L_x_8356:
        /* <DEDUP_REMOVED lines=13> */
.L_x_8358:
[----:B------:R-:W-:Y:S05]  /*1a5d0*/  BSYNC.RECONVERGENT B3 ;  /* 0x0000000000037941 */ /* 0x000fea0003800200 */
.L_x_8357:
        /* <DEDUP_REMOVED lines=42> */
.L_x_8355:
[----:B------:R-:W-:Y:S05]  /*1a880*/  BSYNC.RECONVERGENT B2 ;  /* 0x0000000000027941 */ /* 0x000fea0003800200 */
.L_x_8354:
        /* <DEDUP_REMOVED lines=24> */
.L_x_8361:
        /* <DEDUP_REMOVED lines=13> */
.L_x_8363:
[----:B------:R-:W-:Y:S05]  /*1aae0*/  BSYNC.RECONVERGENT B3 ;  /* 0x0000000000037941 */ /* 0x000fea0003800200 */
.L_x_8362:
        /* <DEDUP_REMOVED lines=42> */
.L_x_8360:
[----:B------:R-:W-:Y:S05]  /*1ad90*/  BSYNC.RECONVERGENT B2 ;  /* 0x0000000000027941 */ /* 0x000fea0003800200 */
.L_x_8359:
        /* <DEDUP_REMOVED lines=19> */
.L_x_8366:
        /* <DEDUP_REMOVED lines=13> */
.L_x_8368:
[----:B------:R-:W-:Y:S05]  /*1afa0*/  BSYNC.RECONVERGENT B3 ;  /* 0x0000000000037941 */ /* 0x000fea0003800200 */
.L_x_8367:
        /* <DEDUP_REMOVED lines=42> */
.L_x_8365:
[----:B------:R-:W-:Y:S05]  /*1b250*/  BSYNC.RECONVERGENT B2 ;  /* 0x0000000000027941 */ /* 0x000fea0003800200 */
.L_x_8364:
        /* <DEDUP_REMOVED lines=24> */
.L_x_8371:
        /* <DEDUP_REMOVED lines=13> */
.L_x_8373:
[----:B------:R-:W-:Y:S05]  /*1b4b0*/  BSYNC.RECONVERGENT B3 ;  /* 0x0000000000037941 */ /* 0x000fea0003800200 */
.L_x_8372:
        /* <DEDUP_REMOVED lines=42> */
.L_x_8370:
[----:B------:R-:W-:Y:S05]  /*1b760*/  BSYNC.RECONVERGENT B2 ;  /* 0x0000000000027941 */ /* 0x000fea0003800200 */
.L_x_8369:
        /* <DEDUP_REMOVED lines=18> */
.L_x_8376:
        /* <DEDUP_REMOVED lines=13> */
.L_x_8378:
[----:B------:R-:W-:Y:S05]  /*1b960*/  BSYNC.RECONVERGENT B3 ;  /* 0x0000000000037941 */ /* 0x000fea0003800200 */
.L_x_8377:
        /* <DEDUP_REMOVED lines=42> */
.L_x_8375:
[----:B------:R-:W-:Y:S05]  /*1bc10*/  BSYNC.RECONVERGENT B2 ;  /* 0x0000000000027941 */ /* 0x000fea0003800200 */
.L_x_8374:
        /* <DEDUP_REMOVED lines=24> */
.L_x_8381:
        /* <DEDUP_REMOVED lines=13> */
.L_x_8383:
[----:B------:R-:W-:Y:S05]  /*1be70*/  BSYNC.RECONVERGENT B3 ;  /* 0x0000000000037941 */ /* 0x000fea0003800200 */
.L_x_8382:
        /* <DEDUP_REMOVED lines=42> */
.L_x_8380:
[----:B------:R-:W-:Y:S05]  /*1c120*/  BSYNC.RECONVERGENT B2 ;  /* 0x0000000000027941 */ /* 0x000fea0003800200 */
.L_x_8379:
        /* <DEDUP_REMOVED lines=19> */
.L_x_8386:
        /* <DEDUP_REMOVED lines=13> */
.L_x_8388:
[----:B------:R-:W-:Y:S05]  /*1c330*/  BSYNC.RECONVERGENT B3 ;  /* 0x0000000000037941 */ /* 0x000fea0003800200 */
.L_x_8387:
        /* <DEDUP_REMOVED lines=42> */
.L_x_8385:
[----:B------:R-:W-:Y:S05]  /*1c5e0*/  BSYNC.RECONVERGENT B2 ;  /* 0x0000000000027941 */ /* 0x000fea0003800200 */
.L_x_8384:
        /* <DEDUP_REMOVED lines=23> */
.L_x_8391:
        /* <DEDUP_REMOVED lines=13> */
.L_x_8393:
[----:B------:R-:W-:Y:S05]  /*1c830*/  BSYNC.RECONVERGENT B3 ;  /* 0x0000000000037941 */ /* 0x000fea0003800200 */
.L_x_8392:
        /* <DEDUP_REMOVED lines=42> */
.L_x_8390:
[----:B------:R-:W-:Y:S05]  /*1cae0*/  BSYNC.RECONVERGENT B2 ;  /* 0x0000000000027941 */ /* 0x000fea0003800200 */
.L_x_8389:
        /* <DEDUP_REMOVED lines=18> */
.L_x_8396:
        /* <DEDUP_REMOVED lines=15> */
.L_x_8398:
[----:B------:R-:W-:Y:S05]  /*1cd00*/  BSYNC.RECONVERGENT B3 ;  /* 0x0000000000037941 */ /* 0x000fea0003800200 */
.L_x_8397:
        /* <DEDUP_REMOVED lines=42> */
.L_x_8395:
[----:B------:R-:W-:Y:S05]  /*1cfb0*/  BSYNC.RECONVERGENT B2 ;  /* 0x0000000000027941 */ /* 0x000fea0003800200 */
.L_x_8394:
        /* <DEDUP_REMOVED lines=12> */
.L_x_8318:
        /* <DEDUP_REMOVED lines=16> */
.L_x_8402:
        /* <DEDUP_REMOVED lines=13> */
.L_x_8404:
[----:B------:R-:W-:Y:S05]  /*1d250*/  BSYNC.RECONVERGENT B3 ;  /* 0x0000000000037941 */ /* 0x000fea0003800200 */
.L_x_8403:
        /* <DEDUP_REMOVED lines=41> */
.L_x_8401:
[----:B------:R-:W-:Y:S05]  /*1d4f0*/  BSYNC.RECONVERGENT B2 ;  /* 0x0000000000027941 */ /* 0x000fea0003800200 */
.L_x_8400:
        /* <DEDUP_REMOVED lines=22> */
.L_x_8407:
        /* <DEDUP_REMOVED lines=13> */
.L_x_8409:
[----:B------:R-:W-:Y:S05]  /*1d730*/  BSYNC.RECONVERGENT B3 ;  /* 0x0000000000037941 */ /* 0x000fea0003800200 */
.L_x_8408:
        /* <DEDUP_REMOVED lines=42> */
.L_x_8406:
[----:B------:R-:W-:Y:S05]  /*1d9e0*/  BSYNC.RECONVERGENT B2 ;  /* 0x0000000000027941 */ /* 0x000fea0003800200 */
.L_x_8405:
        /* <DEDUP_REMOVED lines=19> */
.L_x_8412:
        /* <DEDUP_REMOVED lines=13> */
.L_x_8414:
[----:B------:R-:W-:Y:S05]  /*1dbf0*/  BSYNC.RECONVERGENT B3 ;  /* 0x0000000000037941 */ /* 0x000fea0003800200 */
.L_x_8413:
        /* <DEDUP_REMOVED lines=42> */
.L_x_8411:
[----:B------:R-:W-:Y:S05]  /*1dea0*/  BSYNC.RECONVERGENT B2 ;  /* 0x0000000000027941 */ /* 0x000fea0003800200 */
.L_x_8410:
        /* <DEDUP_REMOVED lines=20> */
.L_x_8417:
        /* <DEDUP_REMOVED lines=13> */
.L_x_8419:
[----:B------:R-:W-:Y:S05]  /*1e0c0*/  BSYNC.RECONVERGENT B3 ;  /* 0x0000000000037941 */ /* 0x000fea0003800200 */
.L_x_8418:
        /* <DEDUP_REMOVED lines=42> */
.L_x_8416:
[----:B------:R-:W-:Y:S05]  /*1e370*/  BSYNC.RECONVERGENT B2 ;  /* 0x0000000000027941 */ /* 0x000fea0003800200 */
.L_x_8415:
        /* <DEDUP_REMOVED lines=19> */
.L_x_8422:
        /* <DEDUP_REMOVED lines=13> */
.L_x_8424:
[----:B------:R-:W-:Y:S05]  /*1e580*/  BSYNC.RECONVERGENT B3 ;  /* 0x0000000000037941 */ /* 0x000fea0003800200 */
.L_x_8423:
        /* <DEDUP_REMOVED lines=42> */
.L_x_8421:
[----:B------:R-:W-:Y:S05]  /*1e830*/  BSYNC.RECONVERGENT B2 ;  /* 0x0000000000027941 */ /* 0x000fea0003800200 */
.L_x_8420:
        /* <DEDUP_REMOVED lines=18> */
.L_x_8427:
        /* <DEDUP_REMOVED lines=13> */
.L_x_8429:
[----:B------:R-:W-:Y:S05]  /*1ea30*/  BSYNC.RECONVERGENT B3 ;  /* 0x0000000000037941 */ /* 0x000fea0003800200 */
.L_x_8428:
        /* <DEDUP_REMOVED lines=42> */
.L_x_8426:
[----:B------:R-:W-:Y:S05]  /*1ece0*/  BSYNC.RECONVERGENT B2 ;  /* 0x0000000000027941 */ /* 0x000fea0003800200 */
.L_x_8425:
        /* <DEDUP_REMOVED lines=17> */
.L_x_8432:
        /* <DEDUP_REMOVED lines=13> */
.L_x_8434:
[----:B------:R-:W-:Y:S05]  /*1eed0*/  BSYNC.RECONVERGENT B3 ;  /* 0x0000000000037941 */ /* 0x000fea0003800200 */
.L_x_8433:
        /* <DEDUP_REMOVED lines=42> */
.L_x_8431:
[----:B------:R-:W-:Y:S05]  /*1f180*/  BSYNC.RECONVERGENT B2 ;  /* 0x0000000000027941 */ /* 0x000fea0003800200 */
.L_x_8430:
        /* <DEDUP_REMOVED lines=18> */
.L_x_8437:
        /* <DEDUP_REMOVED lines=13> */
.L_x_8439:
[----:B------:R-:W-:Y:S05]  /*1f380*/  BSYNC.RECONVERGENT B3 ;  /* 0x0000000000037941 */ /* 0x000fea0003800200 */
.L_x_8438:
        /* <DEDUP_REMOVED lines=43> */
.L_x_8436:
[----:B------:R-:W-:Y:S05]  /*1f640*/  BSYNC.RECONVERGENT B2 ;  /* 0x0000000000027941 */ /* 0x000fea0003800200 */
.L_x_8435:
        /* <DEDUP_REMOVED lines=8> */
[----:B------:R-:W-:Y:S01]  /*1f6d0*/  LOP3.LUT P0, RZ, R116, 0x8, RZ, 0xc0, !PT ;  /* 0x0000000874ff7812 */ /* 0x000fe2000780c0ff */
[----:B------:R-:W-:Y:S01]  /*1f6e0*/  FMUL.FTZ R136, R136, UR12 ;  /* 0x0000000c88887c20 */ /* 0x000fe20008410000 */
[----:B------:R-:W-:Y:S01]  /*1f6f0*/  SHF.L.U32 R137, R137, 0x10, RZ ;  /* 0x0000001089897819 */ /* 0x000fe200000006ff */
[----:B------:R-:W-:Y:S01]  /*1f700*/  FMUL.FTZ R135, R135, UR12 ;  /* 0x0000000c87877c20 */ /* 0x000fe20008410000 */
[----:B------:R-:W-:Y:S01]  /*1f710*/  LOP3.LUT P5, RZ, R116, 0x2, RZ, 0xc0, !PT ;  /* 0x0000000274ff7812 */ /* 0x000fe200078ac0ff */
[----:B------:R-:W-:Y:S01]  /*1f720*/  FMUL.FTZ R133, R133, UR12 ;  /* 0x0000000c85857c20 */ /* 0x000fe20008410000 */
[----:B------:R-:W-:Y:S01]  /*1f730*/  FSEL R92, R103, RZ, P1 ;  /* 0x000000ff675c7208 */ /* 0x000fe20000800000 */
[----:B------:R-:W-:Y:S01]  /*1f740*/  FMUL.FTZ R131, R131, UR12 ;  /* 0x0000000c83837c20 */ /* 0x000fe20008410000 */
[----:B------:R-:W-:Y:S01]  /*1f750*/  ISETP.NE.AND P1, PT, R94, RZ, PT ;  /* 0x000000ff5e00720c */ /* 0x000fe20003f25270 */
[----:B------:R-:W-:Y:S01]  /*1f760*/  FMUL.FTZ R137, R137, UR12 ;  /* 0x0000000c89897c20 */ /* 0x000fe20008410000 */
[----:B------:R-:W-:-:S02]  /*1f770*/  FSEL R93, R132, RZ, P0 ;  /* 0x000000ff845d7208 */ /* 0x000fc40000000000 */
[----:B------:R-:W-:Y:S02]  /*1f780*/  ISETP.NE.AND P0, PT, R95, RZ, PT ;  /* 0x000000ff5f00720c */ /* 0x000fe40003f05270 */
[----:B------:R-:W-:Y:S02]  /*1f790*/  FSEL R95, R134, RZ, P5 ;  /* 0x000000ff865f7208 */ /* 0x000fe40002800000 */
        /* <DEDUP_REMOVED lines=16> */
.L_x_8399:
        /* <DEDUP_REMOVED lines=21> */
[----:B------:R0:W-:Y:S02]  /*1f9f0*/  STG.E.128 desc[UR8][R134.64+0x10], R96 ;  /* 0x0000106086007986 */ /* 0x0001e4000c101d08 */
[----:B------:R-:W-:Y:S02]  /*1fa00*/  IMAD.MOV.U32 R130, RZ, RZ, R102 ;  /* 0x000000ffff827224 */ /* 0x000fe400078e0066 */
[----:B------:R0:W-:Y:S01]  /*1fa10*/  STG.E.64 desc[UR8][R136.64], R132 ;  /* 0x0000008488007986 */ /* 0x0001e2000c101b08 */
[----:B------:R-:W-:Y:S05]  /*1fa20*/  @!P0 BRA `(.L_x_8317) ;  /* 0x0000000000508947 */ /* 0x000fea0003800000 */
[----:B------:R-:W-:Y:S01]  /*1fa30*/  IMAD.U32 R131, R123, 0x10000, RZ ;  /* 0x000100007b837824 */ /* 0x000fe200078e00ff */
[----:B------:R-:W1:Y:S01]  /*1fa40*/  LDC.64 R102, c[0x0][0x3b8] ;  /* 0x0000ee00ff667b82 */ /* 0x000e620000000a00 */
[----:B------:R-:W-:Y:S02]  /*1fa50*/  LOP3.LUT R101, R124, 0xffff, RZ, 0xc0, !PT ;  /* 0x0000ffff7c657812 */ /* 0x000fe400078ec0ff */
[----:B0-----:R-:W-:Y:S02]  /*1fa60*/  PRMT R134, R122, 0x7104, RZ ;  /* 0x000071047a867816 */ /* 0x001fe400000000ff */
        /* <DEDUP_REMOVED lines=16> */
.L_x_8317:
[----:B------:R-:W-:Y:S05]  /*1fb70*/  BSYNC.RECONVERGENT B1 ;  /* 0x0000000000017941 */ /* 0x000fea0003800200 */
.L_x_8316:
[----:B------:R-:W-:Y:S01]  /*1fb80*/  FADD.FTZ R100, RZ, R68 ;  /* 0x00000044ff647221 */ /* 0x000fe20000010000 */
        /* <DEDUP_REMOVED lines=15> */
[----:B-1----:R-:W-:-:S04]  /*1fc80*/  FADD.FTZ R103, R77, R100 ;  /* 0x000000644d677221 */ /* 0x002fc80000010000 */
        /* <DEDUP_REMOVED lines=23> */
[----:B------:R-:W1:Y:S02]  /*1fe00*/  SHFL.BFLY PT, R100, R101, 0x1, 0x1f ;  /* 0x0c201f0065647f89 */ /* 0x000e6400000e0000 */
[----:B-1----:R-:W-:-:S05]  /*1fe10*/  FADD.FTZ R102, R101, R100 ;  /* 0x0000006465667221 */ /* 0x002fca0000010000 */
        /* <DEDUP_REMOVED lines=84> */
.L_x_8461:
[----:B------:R-:W-:Y:S01]  /*20360*/  FMUL.FTZ R134, R133, R133 ;  /* 0x0000008585867220 */ /* 0x000fe20000410000 */
[----:B------:R-:W-:Y:S01]  /*20370*/  ISETP.NE.AND P1, PT, RZ, UR13, PT ;  /* 0x0000000dff007c0c */ /* 0x000fe2000bf25270 */
[----:B01----:R-:W-:Y:S01]  /*20380*/  FADD.FTZ R132, R132, R135 ;  /* 0x0000008784847221 */ /* 0x003fe20000010000 */
[----:B------:R-:W0:Y:S01]  /*20390*/  @!P4 LDC.64 R102, c[0x0][0x3c0] ;  /* 0x0000f000ff66cb82 */ /* 0x000e220000000a00 */
[----:B------:R-:W-:Y:S01]  /*203a0*/  BSSY.RECONVERGENT B1, `(.L_x_8441) ;  /* 0x000003c000017945 */ /* 0x000fe20003800200 */
[----:B------:R-:W-:Y:S01]  /*203b0*/  FSEL R134, R134, RZ, P1 ;  /* 0x000000ff86867208 */ /* 0x000fe20000800000 */
[----:B------:R-:W-:-:S04]  /*203c0*/  FFMA.FTZ R131, R132, R131, UR14 ;  /* 0x0000000e84837e23 */ /* 0x000fc80008010083 */
[----:B------:R-:W-:Y:S01]  /*203d0*/  FADD.FTZ R131, R131, R134 ;  /* 0x0000008683837221 */ /* 0x000fe20000010000 */
[----:B------:R-:W1:Y:S01]  /*203e0*/  @!P4 LDC.64 R100, c[0x0][0x3c8] ;  /* 0x0000f200ff64cb82 */ /* 0x000e620000000a00 */
[----:B------:R-:W-:-:S04]  /*203f0*/  FSEL R134, R133, RZ, !P1 ;  /* 0x000000ff85867208 */ /* 0x000fc80004800000 */
[----:B------:R-:W2:Y:S01]  /*20400*/  MUFU.RSQ R131, R131 ;  /* 0x0000008300837308 */ /* 0x000ea20000001400 */
[----:B0-----:R-:W-:-:S05]  /*20410*/  @!P4 IMAD.WIDE R102, R4, 0x4, R102 ;  /* 0x000000040466c825 */ /* 0x001fca00078e0266 */
[----:B------:R0:W-:Y:S01]  /*20420*/  @!P4 STG.E desc[UR8][R102.64], R133 ;  /* 0x000000856600c986 */ /* 0x0001e2000c101908 */
[----:B-1----:R-:W-:-:S05]  /*20430*/  @!P4 IMAD.WIDE R100, R4, 0x4, R100 ;  /* 0x000000040464c825 */ /* 0x002fca00078e0264 */
[----:B--2---:R0:W-:Y:S01]  /*20440*/  @!P4 STG.E desc[UR8][R100.64], R131 ;  /* 0x000000836400c986 */ /* 0x0041e2000c101908 */
[----:B------:R-:W-:Y:S05]  /*20450*/  @!P0 BRA `(.L_x_8442) ;  /* 0x0000000000c08947 */ /* 0x000fea0003800000 */
[--C-:B------:R-:W-:Y:S01]  /*20460*/  FADD.FTZ R132, R72, -R134.reuse ;  /* 0x8000008648847221 */ /* 0x100fe20000010000 */
[--C-:B0-----:R-:W-:Y:S01]  /*20470*/  FADD.FTZ R102, R70, -R134.reuse ;  /* 0x8000008646667221 */ /* 0x101fe20000010000 */
[----:B------:R-:W-:Y:S01]  /*20480*/  IMAD.U32 R133, R25, 0x10000, RZ ;  /* 0x0001000019857824 */ /* 0x000fe200078e00ff */
[----:B------:R-:W-:Y:S01]  /*20490*/  SHF.L.U32 R135, R29, 0x10, RZ ;  /* 0x000000101d877819 */ /* 0x000fe200000006ff */
[--C-:B------:R-:W-:Y:S01]  /*204a0*/  FADD.FTZ R136, R74, -R134.reuse ;  /* 0x800000864a887221 */ /* 0x100fe20000010000 */
        /* <DEDUP_REMOVED lines=27> */
[----:B------:R-:W-:Y:S01]  /*20660*/  FMUL.FTZ R144, R131, R144 ;  /* 0x0000009083907220 */ /* 0x000fe20000410000 */
[----:B------:R-:W-:Y:S02]  /*20670*/  IMAD.U32 R143, R109, 0x10000, RZ ;  /* 0x000100006d8f7824 */ /* 0x000fe400078e00ff */
[C---:B------:R-:W-:Y:S01]  /*20680*/  FMUL.FTZ R140, R131.reuse, R140 ;  /* 0x0000008c838c7220 */ /* 0x040fe20000410000 */
        /* <DEDUP_REMOVED lines=13> */
.L_x_8442:
[----:B------:R-:W-:Y:S05]  /*20760*/  BSYNC.RECONVERGENT B1 ;  /* 0x0000000000017941 */ /* 0x000fea0003800200 */
.L_x_8441:
[----:B------:R-:W-:Y:S01]  /*20770*/  ISETP.GE.U32.AND P1, PT, R0, 0x40, PT ;  /* 0x000000400000780c */ /* 0x000fe20003f26070 */
[----:B------:R-:W-:-:S12]  /*20780*/  BSSY.RECONVERGENT B1, `(.L_x_8443) ;  /* 0x0000032000017945 */ /* 0x000fd80003800200 */
[----:B------:R-:W-:Y:S05]  /*20790*/  @!P1 BRA `(.L_x_8444) ;  /* 0x0000000000c09947 */ /* 0x000fea0003800000 */
[--C-:B-1----:R-:W-:Y:S01]  /*207a0*/  FADD.FTZ R132, R80, -R134.reuse ;  /* 0x8000008650847221 */ /* 0x102fe20000010000 */
[--C-:B0-----:R-:W-:Y:S01]  /*207b0*/  FADD.FTZ R102, R78, -R134.reuse ;  /* 0x800000864e667221 */ /* 0x101fe20000010000 */
[----:B------:R-:W-:Y:S01]  /*207c0*/  IMAD.U32 R133, R33, 0x10000, RZ ;  /* 0x0001000021857824 */ /* 0x000fe200078e00ff */
[----:B------:R-:W-:Y:S01]  /*207d0*/  SHF.L.U32 R137, R34, 0x10, RZ ;  /* 0x0000001022897819 */ /* 0x000fe200000006ff */
[--C-:B------:R-:W-:Y:S01]  /*207e0*/  FADD.FTZ R136, R82, -R134.reuse ;  /* 0x8000008652887221 */ /* 0x100fe20000010000 */
        /* <DEDUP_REMOVED lines=43> */
.L_x_8444:
[----:B------:R-:W-:Y:S05]  /*20aa0*/  BSYNC.RECONVERGENT B1 ;  /* 0x0000000000017941 */ /* 0x000fea0003800200 */
.L_x_8443:
[----:B------:R-:W-:Y:S01]  /*20ab0*/  ISETP.GE.U32.AND P1, PT, R0, 0x60, PT ;  /* 0x000000600000780c */ /* 0x000fe20003f26070 */
[----:B------:R-:W-:-:S12]  /*20ac0*/  BSSY.RECONVERGENT B1, `(.L_x_8445) ;  /* 0x0000032000017945 */ /* 0x000fd80003800200 */
[----:B------:R-:W-:Y:S05]  /*20ad0*/  @!P1 BRA `(.L_x_8446) ;  /* 0x0000000000c09947 */ /* 0x000fea0003800000 */
[--C-:B-12---:R-:W-:Y:S01]  /*20ae0*/  FADD.FTZ R132, R88, -R134.reuse ;  /* 0x8000008658847221 */ /* 0x106fe20000010000 */
[--C-:B0-----:R-:W-:Y:S01]  /*20af0*/  FADD.FTZ R102, R86, -R134.reuse ;  /* 0x8000008656667221 */ /* 0x101fe20000010000 */
[----:B------:R-:W-:Y:S01]  /*20b00*/  SHF.L.U32 R133, R41, 0x10, RZ ;  /* 0x0000001029857819 */ /* 0x000fe200000006ff */
[--C-:B------:R-:W-:Y:S01]  /*20b10*/  FADD.FTZ R136, R90, -R134.reuse ;  /* 0x800000865a887221 */ /* 0x100fe20000010000 */
        /* <DEDUP_REMOVED lines=14> */
[--C-:B------:R-:W-:Y:S01]  /*20c00*/  FADD.FTZ R102, R85, -R134.reuse ;  /* 0x8000008655667221 */ /* 0x100fe20000010000 */
        /* <DEDUP_REMOVED lines=29> */
.L_x_8446:
[----:B------:R-:W-:Y:S05]  /*20de0*/  BSYNC.RECONVERGENT B1 ;  /* 0x0000000000017941 */ /* 0x000fea0003800200 */
.L_x_8445:
[----:B------:R-:W-:Y:S01]  /*20df0*/  ISETP.GE.U32.AND P1, PT, R0, 0x80, PT ;  /* 0x000000800000780c */ /* 0x000fe20003f26070 */
[----:B------:R-:W-:-:S12]  /*20e00*/  BSSY.RECONVERGENT B1, `(.L_x_8447) ;  /* 0x0000035000017945 */ /* 0x000fd80003800200 */
[----:B------:R-:W-:Y:S05]  /*20e10*/  @!P1 BRA `(.L_x_8448) ;  /* 0x0000000000cc9947 */ /* 0x000fea0003800000 */
[----:B0123--:R-:W0:Y:S01]  /*20e20*/  LDC.64 R132, c[0x0][0x428] ;  /* 0x00010a00ff847b82 */ /* 0x00fe220000000a00 */
[--C-:B------:R-:W-:Y:S01]  /*20e30*/  FADD.FTZ R138, R94, -R134.reuse ;  /* 0x800000865e8a7221 */ /* 0x100fe20000010000 */
[--C-:B------:R-:W-:Y:S01]  /*20e40*/  FADD.FTZ R142, R96, -R134.reuse ;  /* 0x80000086608e7221 */ /* 0x100fe20000010000 */
[----:B------:R-:W-:Y:S01]  /*20e50*/  SHF.L.U32 R139, R53, 0x10, RZ ;  /* 0x00000010358b7819 */ /* 0x000fe200000006ff */
[----:B------:R-:W-:Y:S01]  /*20e60*/  FADD.FTZ R100, R92, -R134 ;  /* 0x800000865c647221 */ /* 0x000fe20000010000 */
[----:B------:R-:W-:Y:S02]  /*20e70*/  IMAD.U32 R137, R49, 0x10000, RZ ;  /* 0x0001000031897824 */ /* 0x000fe400078e00ff */
[C---:B------:R-:W-:Y:S01]  /*20e80*/  FMUL.FTZ R138, R131.reuse, R138 ;  /* 0x0000008a838a7220 */ /* 0x040fe20000410000 */
[----:B------:R-:W-:Y:S02]  /*20e90*/  IMAD.U32 R141, R50, 0x10000, RZ ;  /* 0x00010000328d7824 */ /* 0x000fe400078e00ff */
[----:B------:R-:W-:Y:S01]  /*20ea0*/  FMUL.FTZ R142, R131, R142 ;  /* 0x0000008e838e7220 */ /* 0x000fe20000410000 */
[----:B------:R-:W-:-:S02]  /*20eb0*/  IMAD.U32 R143, R54, 0x10000, RZ ;  /* 0x00010000368f7824 */ /* 0x000fc400078e00ff */
[--C-:B------:R-:W-:Y:S01]  /*20ec0*/  FADD.FTZ R136, R93, -R134.reuse ;  /* 0x800000865d887221 */ /* 0x100fe20000010000 */
[--C-:B------:R-:W-:Y:S01]  /*20ed0*/  FADD.FTZ R140, R95, -R134.reuse ;  /* 0x800000865f8c7221 */ /* 0x100fe20000010000 */
[--C-:B------:R-:W-:Y:S01]  /*20ee0*/  FADD.FTZ R144, R97, -R134.reuse ;  /* 0x8000008661907221 */ /* 0x100fe20000010000 */
[--C-:B------:R-:W-:Y:S01]  /*20ef0*/  FADD.FTZ R146, R98, -R134.reuse ;  /* 0x8000008662927221 */ /* 0x100fe20000010000 */
[----:B------:R-:W-:Y:S01]  /*20f00*/  FADD.FTZ R134, R99, -R134 ;  /* 0x8000008663867221 */ /* 0x000fe20000010000 */
[----:B------:R-:W-:Y:S01]  /*20f10*/  SHF.L.U32 R103, R48, 0x10, RZ ;  /* 0x0000001030677819 */ /* 0x000fe200000006ff */
[----:B------:R-:W-:Y:S02]  /*20f20*/  IMAD.U32 R135, R52, 0x10000, RZ ;  /* 0x0001000034877824 */ /* 0x000fe400078e00ff */
[C---:B------:R-:W-:Y:S01]  /*20f30*/  FMUL.FTZ R102, R131.reuse, R100 ;  /* 0x0000006483667220 */ /* 0x040fe20000410000 */
[----:B------:R-:W-:Y:S01]  /*20f40*/  FFMA.FTZ R137, R138, R137, R139 ;  /* 0x000000898a897223 */ /* 0x000fe2000001008b */
[----:B------:R-:W-:Y:S01]  /*20f50*/  FFMA.FTZ R141, R142, R141, R143 ;  /* 0x0000008d8e8d7223 */ /* 0x000fe2000001008f */
[----:B------:R-:W-:Y:S01]  /*20f60*/  PRMT R139, R50, 0x7632, R139 ;  /* 0x00007632328b7816 */ /* 0x000fe2000000008b */
[C---:B------:R-:W-:Y:S01]  /*20f70*/  FMUL.FTZ R100, R131.reuse, R136 ;  /* 0x0000008883647220 */ /* 0x040fe20000410000 */
[----:B------:R-:W-:Y:S01]  /*20f80*/  PRMT R143, R54, 0x7632, R143 ;  /* 0x00007632368f7816 */ /* 0x000fe2000000008f */
[----:B------:R-:W-:Y:S01]  /*20f90*/  FMUL.FTZ R101, R131, R140 ;  /* 0x0000008c83657220 */ /* 0x000fe20000410000 */
[----:B------:R-:W-:Y:S01]  /*20fa0*/  PRMT R149, R51, 0x7632, R149 ;  /* 0x0000763233957816 */ /* 0x000fe20000000095 */
[----:B------:R-:W-:Y:S01]  /*20fb0*/  FMUL.FTZ R144, R131, R144 ;  /* 0x0000009083907220 */ /* 0x000fe20000410000 */
[----:B------:R-:W-:Y:S01]  /*20fc0*/  PRMT R151, R55, 0x7632, R151 ;  /* 0x0000763237977816 */ /* 0x000fe20000000097 */
[C---:B------:R-:W-:Y:S01]  /*20fd0*/  FMUL.FTZ R146, R131.reuse, R146 ;  /* 0x0000009283927220 */ /* 0x040fe20000410000 */
[----:B------:R-:W-:Y:S01]  /*20fe0*/  FMUL.FTZ R136, R131, R134 ;  /* 0x0000008683887220 */ /* 0x000fe20000410000 */
        /* <DEDUP_REMOVED lines=11> */
[----:B------:R-:W-:Y:S02]  /*210a0*/  IMAD.U32 R134, R7, 0x10000, RZ ;  /* 0x0001000007867824 */ /* 0x000fe400078e00ff */
        /* <DEDUP_REMOVED lines=10> */
.L_x_8448:
[----:B------:R-:W-:Y:S05]  /*21150*/  BSYNC.RECONVERGENT B1 ;  /* 0x0000000000017941 */ /* 0x000fea0003800200 */
.L_x_8447:
[----:B01234-:R-:W0:Y:S02]  /*21160*/  LDC.64 R100, c[0x0][0x380] ;  /* 0x0000e000ff647b82 */ /* 0x01fe240000000a00 */
[----:B0-----:R-:W-:-:S05]  /*21170*/  IMAD R4, R100, 0x4, R4 ;  /* 0x0000000464047824 */ /* 0x001fca00078e0204 */
[----:B------:R-:W-:-:S13]  /*21180*/  ISETP.GE.AND P1, PT, R4, R101, PT ;  /* 0x000000650400720c */ /* 0x000fda0003f26270 */
[----:B------:R-:W-:Y:S05]  /*21190*/  @!P1 BRA `(.L_x_8449) ;  /* 0xfffffdfc00109947 */ /* 0x000fea000383ffff */
[----:B------:R-:W-:Y:S05]  /*211a0*/  BSYNC B0 ;  /* 0x0000000000007941 */ /* 0x000fea0003800000 */
.L_x_7940:
[----:B------:R-:W-:Y:S05]  /*211b0*/  EXIT ;  /* 0x000000000000794d */ /* 0x000fea0003800000 */
.L_x_8440:
[----:B------:R-:W-:Y:S01]  /*211c0*/  HFMA2 R138, -RZ, RZ, 0, 5.9604644775390625e-08 ;  /* 0x00000001ff8a7431 */ /* 0x000fe200000001ff */
[----:B------:R-:W-:Y:S01]  /*211d0*/  BSSY B1, `(.L_x_8450) ;  /* 0x0000007000017945 */ /* 0x000fe20003800000 */
[----:B0-----:R-:W-:Y:S02]  /*211e0*/  IMAD.MOV.U32 R137, RZ, RZ, R101 ;  /* 0x000000ffff897224 */ /* 0x001fe400078e0065 */
[----:B------:R-:W-:Y:S02]  /*211f0*/  IMAD.MOV.U32 R139, RZ, RZ, 0x1f ;  /* 0x0000001fff8b7424 */ /* 0x000fe400078e00ff */
[----:B------:R-:W-:-:S07]  /*21200*/  IMAD.MOV.U32 R136, RZ, RZ, -0x1 ;  /* 0xffffffffff887424 */ /* 0x000fce00078e00ff */
[----:B------:R-:W-:Y:S05]  /*21210*/  WARPSYNC.COLLECTIVE R136, `(.L_x_8451) ;  /* 0x0000000088087348 */ /* 0x000fea0003c00000 */
[----:B------:R0:W1:Y:S02]  /*21220*/  SHFL.BFLY P5, R135, R137, R138, R139 ;  /* 0x0c00008a89877389 */ /* 0x00006400000a008b */
[----:B01----:R-:W-:Y:S05]  /*21230*/  ENDCOLLECTIVE ;  /* 0x000000000000791b */ /* 0x003fea0003800000 */
.L_x_8451:
[----:B------:R-:W-:Y:S05]  /*21240*/  BSYNC B1 ;  /* 0x0000000000017941 */ /* 0x000fea0003800000 */
.L_x_8450:
        /* <DEDUP_REMOVED lines=9> */
.L_x_8452:
[----:B------:R-:W-:Y:S02]  /*212e0*/  IMAD.MOV.U32 R138, RZ, RZ, 0x4 ;  /* 0x00000004ff8a7424 */ /* 0x000fe400078e00ff */
[----:B------:R-:W-:-:S04]  /*212f0*/  IMAD.MOV.U32 R103, RZ, RZ, R135 ;  /* 0x000000ffff677224 */ /* 0x000fc800078e0087 */
[----:B------:R-:W-:-:S05]  /*21300*/  FADD.FTZ R103, R102, R103 ;  /* 0x0000006766677221 */ /* 0x000fca0000010000 */
[----:B------:R-:W-:-:S07]  /*21310*/  MOV R137, R103 ;  /* 0x0000006700897202 */ /* 0x000fce0000000f00 */
[----:B------:R-:W-:Y:S05]  /*21320*/  WARPSYNC.COLLECTIVE R136, `(.L_x_8453) ;  /* 0x0000000088087348 */ /* 0x000fea0003c00000 */
[----:B------:R0:W1:Y:S02]  /*21330*/  SHFL.BFLY P5, R135, R137, R138, R139 ;  /* 0x0c00008a89877389 */ /* 0x00006400000a008b */
[----:B01----:R-:W-:Y:S05]  /*21340*/  ENDCOLLECTIVE ;  /* 0x000000000000791b */ /* 0x003fea0003800000 */
.L_x_8453:
[----:B------:R-:W-:Y:S02]  /*21350*/  IMAD.MOV.U32 R138, RZ, RZ, 0x8 ;  /* 0x00000008ff8a7424 */ /* 0x000fe400078e00ff */
[----:B------:R-:W-:-:S04]  /*21360*/  IMAD.MOV.U32 R100, RZ, RZ, R135 ;  /* 0x000000ffff647224 */ /* 0x000fc800078e0087 */
[----:B------:R-:W-:-:S05]  /*21370*/  FADD.FTZ R132, R103, R100 ;  /* 0x0000006467847221 */ /* 0x000fca0000010000 */
[----:B------:R-:W-:-:S07]  /*21380*/  MOV R137, R132 ;  /* 0x0000008400897202 */ /* 0x000fce0000000f00 */
[----:B------:R-:W-:Y:S05]  /*21390*/  WARPSYNC.COLLECTIVE R136, `(.L_x_8454) ;  /* 0x0000000088087348 */ /* 0x000fea0003c00000 */
[----:B------:R0:W1:Y:S02]  /*213a0*/  SHFL.BFLY P5, R135, R137, R138, R139 ;  /* 0x0c00008a89877389 */ /* 0x00006400000a008b */
[----:B01----:R-:W-:Y:S05]  /*213b0*/  ENDCOLLECTIVE ;  /* 0x000000000000791b */ /* 0x003fea0003800000 */
.L_x_8454:
        /* <DEDUP_REMOVED lines=8> */
.L_x_8455:
        /* <DEDUP_REMOVED lines=73> */
.L_x_8456:
[----:B------:R-:W-:Y:S02]  /*218d0*/  IMAD.MOV.U32 R138, RZ, RZ, 0x2 ;  /* 0x00000002ff8a7424 */ /* 0x000fe400078e00ff */
[----:B------:R-:W-:-:S04]  /*218e0*/  IMAD.MOV.U32 R101, RZ, RZ, R135 ;  /* 0x000000ffff657224 */ /* 0x000fc800078e0087 */
[----:B------:R-:W-:-:S05]  /*218f0*/  FADD.FTZ R101, R100, R101 ;  /* 0x0000006564657221 */ /* 0x000fca0000010000 */
[----:B------:R-:W-:-:S07]  /*21900*/  MOV R137, R101 ;  /* 0x0000006500897202 */ /* 0x000fce0000000f00 */
[----:B------:R-:W-:Y:S05]  /*21910*/  WARPSYNC.COLLECTIVE R136, `(.L_x_8457) ;  /* 0x0000000088087348 */ /* 0x000fea0003c00000 */
[----:B------:R0:W1:Y:S02]  /*21920*/  SHFL.BFLY P5, R135, R137, R138, R139 ;  /* 0x0c00008a89877389 */ /* 0x00006400000a008b */
[----:B01----:R-:W-:Y:S05]  /*21930*/  ENDCOLLECTIVE ;  /* 0x000000000000791b */ /* 0x003fea0003800000 */
.L_x_8457:
[----:B------:R-:W-:Y:S02]  /*21940*/  IMAD.MOV.U32 R138, RZ, RZ, 0x4 ;  /* 0x00000004ff8a7424 */ /* 0x000fe400078e00ff */
[----:B------:R-:W-:-:S04]  /*21950*/  IMAD.MOV.U32 R102, RZ, RZ, R135 ;  /* 0x000000ffff667224 */ /* 0x000fc800078e0087 */
[----:B------:R-:W-:-:S05]  /*21960*/  FADD.FTZ R102, R101, R102 ;  /* 0x0000006665667221 */ /* 0x000fca0000010000 */
[----:B------:R-:W-:-:S07]  /*21970*/  MOV R137, R102 ;  /* 0x0000006600897202 */ /* 0x000fce0000000f00 */
[----:B------:R-:W-:Y:S05]  /*21980*/  WARPSYNC.COLLECTIVE R136, `(.L_x_8458) ;  /* 0x0000000088087348 */ /* 0x000fea0003c00000 */
[----:B------:R0:W1:Y:S02]  /*21990*/  SHFL.BFLY P5, R135, R137, R138, R139 ;  /* 0x0c00008a89877389 */ /* 0x00006400000a008b */
[----:B01----:R-:W-:Y:S05]  /*219a0*/  ENDCOLLECTIVE ;  /* 0x000000000000791b */ /* 0x003fea0003800000 */
.L_x_8458:
[----:B------:R-:W-:Y:S02]  /*219b0*/  IMAD.MOV.U32 R138, RZ, RZ, 0x8 ;  /* 0x00000008ff8a7424 */ /* 0x000fe400078e00ff */
[----:B------:R-:W-:-:S04]  /*219c0*/  IMAD.MOV.U32 R103, RZ, RZ, R135 ;  /* 0x000000ffff677224 */ /* 0x000fc800078e0087 */
[----:B------:R-:W-:-:S05]  /*219d0*/  FADD.FTZ R103, R102, R103 ;  /* 0x0000006766677221 */ /* 0x000fca0000010000 */
[----:B------:R-:W-:-:S07]  /*219e0*/  MOV R137, R103 ;  /* 0x0000006700897202 */ /* 0x000fce0000000f00 */
[----:B------:R-:W-:Y:S05]  /*219f0*/  WARPSYNC.COLLECTIVE R136, `(.L_x_8459) ;  /* 0x0000000088087348 */ /* 0x000fea0003c00000 */
[----:B------:R0:W1:Y:S02]  /*21a00*/  SHFL.BFLY P5, R135, R137, R138, R139 ;  /* 0x0c00008a89877389 */ /* 0x00006400000a008b */
[----:B01----:R-:W-:Y:S05]  /*21a10*/  ENDCOLLECTIVE ;  /* 0x000000000000791b */ /* 0x003fea0003800000 */
.L_x_8459:
[----:B------:R-:W-:Y:S02]  /*21a20*/  IMAD.MOV.U32 R138, RZ, RZ, 0x10 ;  /* 0x00000010ff8a7424 */ /* 0x000fe400078e00ff */
[----:B------:R-:W-:-:S04]  /*21a30*/  IMAD.MOV.U32 R132, RZ, RZ, R135 ;  /* 0x000000ffff847224 */ /* 0x000fc800078e0087 */
[----:B------:R-:W-:-:S05]  /*21a40*/  FADD.FTZ R132, R103, R132 ;  /* 0x0000008467847221 */ /* 0x000fca0000010000 */
[----:B------:R-:W-:-:S07]  /*21a50*/  MOV R137, R132 ;  /* 0x0000008400897202 */ /* 0x000fce0000000f00 */
[----:B------:R-:W-:Y:S05]  /*21a60*/  WARPSYNC.COLLECTIVE R136, `(.L_x_8460) ;  /* 0x0000000088087348 */ /* 0x000fea0003c00000 */
[----:B------:R0:W1:Y:S02]  /*21a70*/  SHFL.BFLY P5, R135, R137, R138, R139 ;  /* 0x0c00008a89877389 */ /* 0x00006400000a008b */
[----:B01----:R-:W-:Y:S05]  /*21a80*/  ENDCOLLECTIVE ;  /* 0x000000000000791b */ /* 0x003fea0003800000 */
.L_x_8460:
[----:B------:R-:W-:Y:S05]  /*21a90*/  BRA `(.L_x_8461) ;  /* 0xffffffe800307947 */ /* 0x000fea000383ffff */
.L_x_8462:
        /* <DEDUP_REMOVED lines=14> */
.L_x_22700:


//--------------------- .text._ZN10layer_norm31ln_parallel_residual_fwd_kernelINS_13Kernel_traitsI13__nv_bfloat16S2_fS2_fjLj1024ELj1ELj4ELj1ELj16ENS_18Kernel_traits_baseILj1024ES2_S2_fS2_fjLj128EEEEELb1ELb1ELb1EEEvNS_9FwdParamsE --------------------------
	.section	.text._ZN10layer_norm31ln_parallel_residual_fwd_kernelINS_13Kernel_traitsI13__nv_bfloat16S2_fS2_fjLj1024ELj1ELj4ELj1ELj16ENS_18Kernel_traits_baseILj1024ES2_S2_fS2_fjLj128EEEEELb1ELb1ELb1EEEvNS_9FwdParamsE,"ax",@progbits
	.align	128
        .global         _ZN10layer_norm31ln_parallel_residual_fwd_kernelINS_13Kernel_traitsI13__nv_bfloat16S2_fS2_fjLj1024ELj1ELj4ELj1ELj16ENS_18Kernel_traits_baseILj1024ES2_S2_fS2_fjLj128EEEEELb1ELb1ELb1EEEvNS_9FwdParamsE
        .type           _ZN10layer_norm31ln_parallel_residual_fwd_kernelINS_13Kernel_traitsI13__nv_bfloat16S2_fS2_fjLj1024ELj1ELj4ELj1ELj16ENS_18Kernel_traits_baseILj1024ES2_S2_fS2_fjLj128EEEEELb1ELb1ELb1EEEvNS_9FwdParamsE,@function
        .size           _ZN10layer_norm31ln_parallel_residual_fwd_kernelINS_13Kernel_traitsI13__nv_bfloat16S2_fS2_fjLj1024ELj1ELj4ELj1ELj16ENS_18Kernel_traits_baseILj1024ES2_S2_fS2_fjLj128EEEEELb1ELb1ELb1EEEvNS_9FwdParamsE,(.L_x_22701 - _ZN10layer_norm31ln_parallel_residual_fwd_kernelINS_13Kernel_traitsI13__nv_bfloat16S2_fS2_fjLj1024ELj1ELj4ELj1ELj16ENS_18Kernel_traits_baseILj1024ES2_S2_fS2_fjLj128EEEEELb1ELb1ELb1EEEvNS_9FwdParamsE)
        .other          _ZN10layer_norm31ln_parallel_residual_fwd_kernelINS_13Kernel_traitsI13__nv_bfloat16S2_fS2_fjLj1024ELj1ELj4ELj1ELj16ENS_18Kernel_traits_baseILj1024ES2_S2_fS2_fjLj128EEEEELb1ELb1ELb1EEEvNS_9FwdParamsE,@"STO_CUDA_ENTRY STV_DEFAULT"
_ZN10layer_norm31ln_parallel_residual_fwd_kernelINS_13Kernel_traitsI13__nv_bfloat16S2_fS2_fjLj1024ELj1ELj4ELj1ELj16ENS_18Kernel_traits_baseILj1024ES2_S2_fS2_fjLj128EEEEELb1ELb1ELb1EEEvNS_9FwdParamsE:
.text._ZN10layer_norm31ln_parallel_residual_fwd_kernelINS_13Kernel_traitsI13__nv_bfloat16S2_fS2_fjLj1024ELj1ELj4ELj1ELj16ENS_18Kernel_traits_baseILj1024ES2_S2_fS2_fjLj128EEEEELb1ELb1ELb1EEEvNS_9FwdParamsE:
        /* <DEDUP_REMOVED lines=13> */
[----:B--2---:R-:W-:Y:S02]  /*00d0*/  @P1 MOV R6, R138 ;  /* 0x0000008a00061202 */ /* 0x004fe40000000f00 */
[----:B----4-:R-:W2:Y:S01]  /*00e0*/  @P1 LDG.E.64 R4, desc[UR8][R4.64] ;  /* 0x0000000804041981 */ /* 0x010ea2000c1e1b00 */
[----:B-1----:R-:W-:Y:S01]  /*00f0*/  LOP3.LUT R0, R10, 0x1f, RZ, 0xc0, !PT ;  /* 0x0000001f0a007812 */ /* 0x002fe200078ec0ff */
[----:B------:R-:W-:Y:S01]  /*0100*/  @P1 IMAD.MOV.U32 R7, RZ, RZ, R139 ;  /* 0x000000ffff071224 */ /* 0x000fe200078e008b */
[----:B------:R-:W1:Y:S01]  /*0110*/  @P1 LDC R29, c[0x0][0x460] ;  /* 0x00011800ff1d1b82 */ /* 0x000e620000000800 */
[----:B0-----:R-:W-:-:S04]  /*0120*/  ISETP.NE.U32.AND P0, PT, RZ, UR4, PT ;  /* 0x00000004ff007c0c */ /* 0x001fc8000bf05070 */
[----:B------:R-:W1:Y:S01]  /*0130*/  @P1 LDG.E.64 R6, desc[UR8][R6.64] ;  /* 0x0000000806061981 */ /* 0x000e62000c1e1b00 */
[----:B------:R-:W-:-:S13]  /*0140*/  ISETP.NE.AND.EX P0, PT, RZ, UR5, PT, P0 ;  /* 0x00000005ff007c0c */ /* 0x000fda000bf05300 */
        /* <DEDUP_REMOVED lines=24> */
[----:B------:R-:W-:Y:S01]  /*02d0*/  UIADD3 UR13, UPT, UPT, UR6, -0x61c88647, URZ ;  /* 0x9e3779b9060d7890 */ /* 0x000fe2000fffe0ff */
[----:B------:R-:W-:Y:S01]  /*02e0*/  MOV R4, R6 ;  /* 0x0000000600047202 */ /* 0x000fe20000000f00 */
[----:B------:R-:W-:Y:S01]  /*02f0*/  UIADD3 UR14, UPT, UPT, UR7, -0x4498517b, URZ ;  /* 0xbb67ae85070e7890 */ /* 0x000fe2000fffe0ff */
[----:B------:R-:W-:Y:S01]  /*0300*/  SHF.R.U32.HI R5, RZ, 0x2, R139 ;  /* 0x00000002ff057819 */ /* 0x000fe2000001168b */
[----:B------:R-:W-:Y:S01]  /*0310*/  IMAD.HI.U32 R7, R3, -0x2daee0ad, RZ ;  /* 0xd2511f5303077827 */ /* 0x000fe200078e00ff */
[----:B------:R-:W-:Y:S01]  /*0320*/  UIADD3 UR16, UPT, UPT, UR7, 0x76cf5d0a, URZ ;  /* 0x76cf5d0a07107890 */ /* 0x000fe2000fffe0ff */
[----:B-----5:R-:W-:Y:S01]  /*0330*/  @!P0 CS2R R82, SRZ ;  /* 0x0000000000528805 */ /* 0x020fe2000001ff00 */
        /* <DEDUP_REMOVED lines=14> */
[----:B------:R-:W-:Y:S01]  /*0420*/  UIADD3 UR20, UPT, UPT, UR7, -0x126145ec, URZ ;  /* 0xed9eba1407147890 */ /* 0x000fe2000fffe0ff */
        /* <DEDUP_REMOVED lines=13> */
[----:B------:R-:W0:Y:S01]  /*0500*/  LDCU.64 UR4, c[0x0][0x398] ;  /* 0x00007300ff0477ac */ /* 0x000e220008000a00 */
[----:B------:R-:W-:Y:S01]  /*0510*/  IMAD R11, R8, -0x2daee0ad, RZ ;  /* 0xd2511f53080b7824 */ /* 0x000fe200078e02ff */
[----:B------:R-:W-:Y:S01]  /*0520*/  LOP3.LUT R9, R7, UR15, R6, 0x96, !PT ;  /* 0x0000000f07097c12 */ /* 0x000fe2000f8e9606 */
[----:B------:R-:W-:Y:S01]  /*0530*/  IMAD R7, R10, -0x326172a9, RZ ;  /* 0xcd9e8d570a077824 */ /* 0x000fe200078e02ff */
[----:B------:R-:W-:Y:S01]  /*0540*/  UIADD3 UR26, UPT, UPT, UR7, 0x1fd5c5a3, URZ ;  /* 0x1fd5c5a3071a7890 */ /* 0x000fe2000fffe0ff */
[----:B------:R-:W-:Y:S01]  /*0550*/  IMAD.HI.U32 R6, R28, -0x326172a9, RZ ;  /* 0xcd9e8d571c067827 */ /* 0x000fe200078e00ff */
[----:B------:R-:W-:Y:S01]  /*0560*/  UIADD3 UR25, UPT, UPT, UR6, 0x5384540f, URZ ;  /* 0x5384540f06197890 */ /* 0x000fe2000fffe0ff */
[----:B------:R-:W-:Y:S01]  /*0570*/  @!P0 CS2R R68, SRZ ;  /* 0x0000000000448805 */ /* 0x000fe2000001ff00 */
[----:B------:R-:W-:Y:S01]  /*0580*/  UIADD3 UR27, UPT, UPT, UR6, -0xe443238, URZ ;  /* 0xf1bbcdc8061b7890 */ /* 0x000fe2000fffe0ff */
[----:B------:R-:W-:Y:S01]  /*0590*/  IMAD.HI.U32 R8, R9, -0x2daee0ad, RZ ;  /* 0xd2511f5309087827 */ /* 0x000fe200078e00ff */
[----:B------:R-:W-:Y:S01]  /*05a0*/  LOP3.LUT R29, R7, UR17, R6, 0x96, !PT ;  /* 0x00000011071d7c12 */ /* 0x000fe2000f8e9606 */
[----:B------:R-:W-:-:S02]  /*05b0*/  UIADD3 UR28, UPT, UPT, UR7, -0x24c28bd8, URZ ;  /* 0xdb3d7428071c7890 */ /* 0x000fc4000fffe0ff */
[----:B------:R-:W-:Y:S02]  /*05c0*/  HFMA2 R114, -RZ, RZ, 0, 0 ;  /* 0x00000000ff727431 */ /* 0x000fe400000001ff */
[----:B------:R-:W-:Y:S01]  /*05d0*/  IMAD R28, R28, -0x326172a9, RZ ;  /* 0xcd9e8d571c1c7824 */ /* 0x000fe200078e02ff */
[----:B------:R-:W-:Y:S01]  /*05e0*/  LOP3.LUT R30, R11, UR18, R8, 0x96, !PT ;  /* 0x000000120b1e7c12 */ /* 0x000fe2000f8e9608 */
[----:B------:R-:W-:Y:S01]  /*05f0*/  IMAD R11, R9, -0x2daee0ad, RZ ;  /* 0xd2511f53090b7824 */ /* 0x000fe200078e02ff */
[-C--:B------:R-:W-:Y:S01]  /*0600*/  @P0 MOV R8, R14.reuse ;  /* 0x0000000e00080202 */ /* 0x080fe20000000f00 */
[----:B------:R-:W-:Y:S01]  /*0610*/  IMAD.HI.U32 R10, R29, -0x2daee0ad, RZ ;  /* 0xd2511f531d0a7827 */ /* 0x000fe200078e00ff */
[----:B------:R-:W-:Y:S01]  /*0620*/  @!P0 MOV R8, R14 ;  /* 0x0000000e00088202 */ /* 0x000fe20000000f00 */
[----:B0-----:R-:W-:Y:S01]  /*0630*/  UISETP.NE.U32.AND UP0, UPT, UR4, URZ, UPT ;  /* 0x000000ff0400728c */ /* 0x001fe2000bf05070 */
[----:B------:R-:W-:Y:S01]  /*0640*/  BSSY B0, `(.L_x_8463) ;  /* 0x0002085000007945 */ /* 0x000fe20003800000 */
[----:B------:R-:W-:Y:S01]  /*0650*/  IMAD.HI.U32 R9, R30, -0x326172a9, RZ ;  /* 0xcd9e8d571e097827 */ /* 0x000fe200078e00ff */
[----:B------:R-:W-:Y:S01]  /*0660*/  LOP3.LUT R31, R11, UR20, R10, 0x96, !PT ;  /* 0x000000140b1f7c12 */ /* 0x000fe2000f8e960a */
[----:B------:R-:W-:Y:S01]  /*0670*/  UIADD3 UR30, UPT, UPT, UR7, -0x695add53, URZ ;  /* 0x96a522ad071e7890 */ /* 0x000fe2000fffe0ff */
[-C--:B------:R-:W-:Y:S01]  /*0680*/  @P0 MOV R11, R17.reuse ;  /* 0x00000011000b0202 */ /* 0x080fe20000000f00 */
[--C-:B------:R-:W-:Y:S01]  /*0690*/  @P0 IMAD.MOV.U32 R6, RZ, RZ, R12.reuse ;  /* 0x000000ffff060224 */ /* 0x100fe200078e000c */
[----:B------:R-:W-:Y:S01]  /*06a0*/  LOP3.LUT R28, R28, UR19, R9, 0x96, !PT ;  /* 0x000000131c1c7c12 */ /* 0x000fe2000f8e9609 */
[--C-:B------:R-:W-:Y:S01]  /*06b0*/  @P0 IMAD.MOV.U32 R7, RZ, RZ, R13.reuse ;  /* 0x000000ffff070224 */ /* 0x100fe200078e000d */
[----:B------:R-:W-:Y:S01]  /*06c0*/  @!P0 MOV R11, R17 ;  /* 0x00000011000b8202 */ /* 0x000fe20000000f00 */
[----:B------:R-:W-:Y:S01]  /*06d0*/  @!P0 IMAD.MOV.U32 R6, RZ, RZ, R12 ;  /* 0x000000ffff068224 */ /* 0x000fe200078e000c */
[----:B------:R-:W-:Y:S01]  /*06e0*/  UIADD3 UR29, UPT, UPT, UR6, -0x700cb87f, URZ ;  /* 0x8ff34781061d7890 */ /* 0x000fe2000fffe0ff */
[----:B------:R-:W-:Y:S01]  /*06f0*/  @!P0 IMAD.MOV.U32 R7, RZ, RZ, R13 ;  /* 0x000000ffff078224 */ /* 0x000fe200078e000d */
[----:B------:R-:W-:Y:S01]  /*0700*/  UISETP.NE.AND.EX UP0, UPT, UR5, URZ, UPT, UP0 ;  /* 0x000000ff0500728c */ /* 0x000fe2000bf05300 */
[----:B------:R-:W-:Y:S01]  /*0710*/  IMAD R29, R29, -0x2daee0ad, RZ ;  /* 0xd2511f531d1d7824 */ /* 0x000fe200078e02ff */
[----:B------:R-:W-:Y:S01]  /*0720*/  @!P0 CS2R R70, SRZ ;  /* 0x0000000000468805 */ /* 0x000fe2000001ff00 */
[----:B------:R-:W-:Y:S01]  /*0730*/  IMAD.HI.U32 R14, R28, -0x2daee0ad, RZ ;  /* 0xd2511f531c0e7827 */ /* 0x000fe200078e00ff */
[----:B------:R-:W-:Y:S01]  /*0740*/  LOP3.LUT R138, R138, 0x3, RZ, 0xc0, !PT ;  /* 0x000000038a8a7812 */ /* 0x000fe200078ec0ff */
[----:B------:R-:W0:Y:S01]  /*0750*/  LDCU UR31, c[0x0][0x404] ;  /* 0x00008080ff1f77ac */ /* 0x000e220008000800 */
[----:B------:R-:W-:Y:S01]  /*0760*/  PRMT R88, R74, 0x7632, R88 ;  /* 0x000076324a587816 */ /* 0x000fe20000000058 */
[----:B------:R-:W-:Y:S01]  /*0770*/  IMAD R13, R30, -0x326172a9, RZ ;  /* 0xcd9e8d571e0d7824 */ /* 0x000fe200078e02ff */
[----:B------:R-:W-:Y:S01]  /*0780*/  LOP3.LUT R29, R29, UR22, R14, 0x96, !PT ;  /* 0x000000161d1d7c12 */ /* 0x000fe2000f8e960e */
[----:B------:R-:W-:Y:S01]  /*0790*/  IMAD.HI.U32 R12, R31, -0x326172a9, RZ ;  /* 0xcd9e8d571f0c7827 */ /* 0x000fe200078e00ff */
[-C--:B------:R-:W-:Y:S01]  /*07a0*/  @P0 MOV R14, R24.reuse ;  /* 0x00000018000e0202 */ /* 0x080fe20000000f00 */
[----:B------:R-:W1:Y:S01]  /*07b0*/  LDCU UR32, c[0x0][0x408] ;  /* 0x00008100ff2077ac */ /* 0x000e620008000800 */
[----:B------:R-:W-:Y:S01]  /*07c0*/  @!P0 MOV R14, R24 ;  /* 0x00000018000e8202 */ /* 0x000fe20000000f00 */
[----:B------:R-:W-:Y:S01]  /*07d0*/  @P0 IMAD.MOV.U32 R10, RZ, RZ, R16 ;  /* 0x000000ffff0a0224 */ /* 0x000fe200078e0010 */
[----:B------:R-:W-:Y:S01]  /*07e0*/  LOP3.LUT R17, R13, UR21, R12, 0x96, !PT ;  /* 0x000000150d117c12 */ /* 0x000fe2000f8e960c */
[--C-:B------:R-:W-:Y:S01]  /*07f0*/  @P0 IMAD.MOV.U32 R9, RZ, RZ, R15.reuse ;  /* 0x000000ffff090224 */ /* 0x100fe200078e000f */
[----:B------:R-:W-:Y:S01]  /*0800*/  PRMT R90, R73, 0x7632, R90 ;  /* 0x00007632495a7816 */ /* 0x000fe2000000005a */
[----:B------:R-:W-:Y:S01]  /*0810*/  @!P0 IMAD.MOV.U32 R10, RZ, RZ, R16 ;  /* 0x000000ffff0a8224 */ /* 0x000fe200078e0010 */
[----:B------:R-:W-:Y:S01]  /*0820*/  PRMT R92, R72, 0x7632, R92 ;  /* 0x00007632485c7816 */ /* 0x000fe2000000005c */
[----:B------:R-:W-:Y:S01]  /*0830*/  @!P0 IMAD.MOV.U32 R9, RZ, RZ, R15 ;  /* 0x000000ffff098224 */ /* 0x000fe200078e000f */
[----:B------:R-:W-:Y:S01]  /*0840*/  PRMT R93, R14, 0x7632, R93 ;  /* 0x000076320e5d7816 */ /* 0x000fe2000000005d */
        /* <DEDUP_REMOVED lines=10> */
[----:B------:R-:W3:Y:S01]  /*08f0*/  LDCU.U8 UR5, c[0x0][0x410] ;  /* 0x00008200ff0577ac */ /* 0x000ee20008000000 */
[----:B------:R-:W-:Y:S01]  /*0900*/  PRMT R100, R76, 0x7632, R100 ;  /* 0x000076324c647816 */ /* 0x000fe20000000064 */
[----:B------:R-:W-:Y:S01]  /*0910*/  @P0 IMAD.MOV.U32 R12, RZ, RZ, R18 ;  /* 0x000000ffff0c0224 */ /* 0x000fe200078e0012 */
[----:B------:R-:W-:Y:S01]  /*0920*/  LOP3.LUT R28, R31, UR24, R28, 0x96, !PT ;  /* 0x000000181f1c7c12 */ /* 0x000fe2000f8e961c */
[----:B------:R-:W-:Y:S01]  /*0930*/  IMAD R30, R17, -0x2daee0ad, RZ ;  /* 0xd2511f53111e7824 */ /* 0x000fe200078e02ff */
[----:B------:R-:W-:Y:S01]  /*0940*/  PRMT R101, R10, 0x7632, R101 ;  /* 0x000076320a657816 */ /* 0x000fe20000000065 */
[----:B------:R-:W-:Y:S01]  /*0950*/  @!P0 IMAD.MOV.U32 R12, RZ, RZ, R18 ;  /* 0x000000ffff0c8224 */ /* 0x000fe200078e0012 */
[----:B------:R-:W-:Y:S01]  /*0960*/  PRMT R102, R83, 0x7632, R102 ;  /* 0x0000763253667816 */ /* 0x000fe20000000066 */
[----:B------:R-:W-:Y:S01]  /*0970*/  IMAD.HI.U32 R17, R24, -0x2daee0ad, RZ ;  /* 0xd2511f5318117827 */ /* 0x000fe200078e00ff */
[----:B------:R-:W-:Y:S01]  /*0980*/  PRMT R103, R9, 0x7632, R103 ;  /* 0x0000763209677816 */ /* 0x000fe20000000067 */
[----:B------:R-:W4:Y:S01]  /*0990*/  LDCU UR12, c[0x0][0x448] ;  /* 0x00008900ff0c77ac */ /* 0x000f220008000800 */
[----:B------:R-:W-:Y:S01]  /*09a0*/  PRMT R97, R12, 0x7632, R97 ;  /* 0x000076320c617816 */ /* 0x000fe20000000061 */
[----:B------:R-:W-:Y:S01]  /*09b0*/  IMAD R29, R29, -0x326172a9, RZ ;  /* 0xcd9e8d571d1d7824 */ /* 0x000fe200078e02ff */
[----:B------:R-:W-:Y:S01]  /*09c0*/  LOP3.LUT R30, R30, UR26, R17, 0x96, !PT ;  /* 0x0000001a1e1e7c12 */ /* 0x000fe2000f8e9611 */
[----:B------:R-:W-:Y:S01]  /*09d0*/  IMAD.HI.U32 R18, R28, -0x326172a9, RZ ;  /* 0xcd9e8d571c127827 */ /* 0x000fe200078e00ff */
[----:B------:R-:W-:Y:S01]  /*09e0*/  PRMT R104, R82, 0x7632, R104 ;  /* 0x0000763252687816 */ /* 0x000fe20000000068 */
[----:B------:R-:W0:Y:S01]  /*09f0*/  LDCU.64 UR10, c[0x0][0x3a0] ;  /* 0x00007400ff0a77ac */ /* 0x000e220008000a00 */
[----:B------:R-:W-:Y:S01]  /*0a00*/  PRMT R105, R8, 0x7632, R105 ;  /* 0x0000763208697816 */ /* 0x000fe20000000069 */
[----:B------:R-:W-:Y:S01]  /*0a10*/  @P0 IMAD.MOV.U32 R15, RZ, RZ, R25 ;  /* 0x000000ffff0f0224 */ /* 0x000fe200078e0019 */
[----:B------:R-:W-:Y:S01]  /*0a20*/  LOP3.LUT R29, R29, UR25, R18, 0x96, !PT ;  /* 0x000000191d1d7c12 */ /* 0x000fe2000f8e9612 */
[--C-:B------:R-:W-:Y:S01]  /*0a30*/  @P0 IMAD.MOV.U32 R16, RZ, RZ, R26.reuse ;  /* 0x000000ffff100224 */ /* 0x100fe200078e001a */
[----:B------:R-:W-:Y:S01]  /*0a40*/  @!P0 MOV R15, R25 ;  /* 0x00000019000f8202 */ /* 0x000fe20000000f00 */
[----:B------:R-:W-:Y:S01]  /*0a50*/  IMAD R31, R24, -0x2daee0ad, RZ ;  /* 0xd2511f53181f7824 */ /* 0x000fe200078e02ff */
[-C--:B------:R-:W-:Y:S01]  /*0a60*/  @P0 MOV R18, R20.reuse ;  /* 0x0000001400120202 */ /* 0x080fe20000000f00 */
[----:B------:R-:W-:Y:S01]  /*0a70*/  @!P0 IMAD.MOV.U32 R16, RZ, RZ, R26 ;  /* 0x000000ffff108224 */ /* 0x000fe200078e001a */
[----:B------:R-:W-:Y:S01]  /*0a80*/  @!P0 MOV R18, R20 ;  /* 0x0000001400128202 */ /* 0x000fe20000000f00 */
        /* <DEDUP_REMOVED lines=8> */
[--C-:B------:R-:W-:Y:S01]  /*0b10*/  @P0 IMAD.MOV.U32 R13, RZ, RZ, R19.reuse ;  /* 0x000000ffff0d0224 */ /* 0x100fe200078e0013 */
[--C-:B------:R-:W-:Y:S01]  /*0b20*/  LOP3.LUT R31, R31, UR28, R26.reuse, 0x96, !PT ;  /* 0x0000001c1f1f7c12 */ /* 0x100fe2000f8e961a */
[----:B------:R-:W-:Y:S01]  /*0b30*/  @!P0 IMAD.MOV.U32 R13, RZ, RZ, R19 ;  /* 0x000000ffff0d8224 */ /* 0x000fe200078e0013 */
[----:B------:R-:W-:Y:S01]  /*0b40*/  PRMT R26, R75, 0x7632, R26 ;  /* 0x000076324b1a7816 */ /* 0x000fe2000000001a */
[----:B------:R-:W-:Y:S01]  /*0b50*/  @P0 IMAD.MOV.U32 R17, RZ, RZ, R27 ;  /* 0x000000ffff110224 */ /* 0x000fe200078e001b */
[----:B------:R-:W-:Y:S01]  /*0b60*/  PRMT R111, R7, 0x7632, R111 ;  /* 0x00007632076f7816 */ /* 0x000fe2000000006f */
[----:B------:R-:W-:Y:S01]  /*0b70*/  @P0 IMAD.MOV.U32 R19, RZ, RZ, R21 ;  /* 0x000000ffff130224 */ /* 0x000fe200078e0015 */
[----:B------:R-:W-:Y:S01]  /*0b80*/  PRMT R95, R13, 0x7632, R95 ;  /* 0x000076320d5f7816 */ /* 0x000fe2000000005f */
[----:B------:R-:W-:Y:S01]  /*0b90*/  IMAD R24, R29, -0x2daee0ad, RZ ;  /* 0xd2511f531d187824 */ /* 0x000fe200078e02ff */
[----:B------:R-:W-:Y:S01]  /*0ba0*/  PRMT R112, R80, 0x7632, R112 ;  /* 0x0000763250707816 */ /* 0x000fe20000000070 */
[----:B------:R-:W-:Y:S01]  /*0bb0*/  IMAD.HI.U32 R125, R124, -0x2daee0ad, RZ ;  /* 0xd2511f537c7d7827 */ /* 0x000fe200078e00ff */
[----:B------:R-:W-:-:S03]  /*0bc0*/  PRMT R113, R6, 0x7632, R113 ;  /* 0x0000763206717816 */ /* 0x000fc60000000071 */
[----:B------:R-:W-:Y:S01]  /*0bd0*/  @!P0 IMAD.MOV.U32 R17, RZ, RZ, R27 ;  /* 0x000000ffff118224 */ /* 0x000fe200078e001b */
[----:B------:R-:W-:Y:S01]  /*0be0*/  LOP3.LUT R125, R24, UR30, R125, 0x96, !PT ;  /* 0x0000001e187d7c12 */ /* 0x000fe2000f8e967d */
[----:B------:R-:W-:Y:S01]  /*0bf0*/  @!P0 IMAD.MOV.U32 R19, RZ, RZ, R21 ;  /* 0x000000ffff138224 */ /* 0x000fe200078e0015 */
[----:B------:R-:W-:Y:S01]  /*0c00*/  @P0 MOV R21, R23 ;  /* 0x0000001700150202 */ /* 0x000fe20000000f00 */
[----:B------:R-:W-:Y:S01]  /*0c10*/  IMAD R30, R30, -0x326172a9, RZ ;  /* 0xcd9e8d571e1e7824 */ /* 0x000fe200078e02ff */
[----:B------:R-:W-:Y:S01]  /*0c20*/  PRMT R24, R68, 0x7632, R24 ;  /* 0x0000763244187816 */ /* 0x000fe20000000018 */
[----:B------:R-:W-:Y:S01]  /*0c30*/  IMAD.HI.U32 R123, R31, -0x326172a9, RZ ;  /* 0xcd9e8d571f7b7827 */ /* 0x000fe200078e00ff */
[----:B------:R-:W-:-:S03]  /*0c40*/  PRMT R27, R17, 0x7632, R27 ;  /* 0x00007632111b7816 */ /* 0x000fc6000000001b */
[--C-:B------:R-:W-:Y:S01]  /*0c50*/  @P0 IMAD.MOV.U32 R20, RZ, RZ, R22.reuse ;  /* 0x000000ffff140224 */ /* 0x100fe200078e0016 */
[----:B------:R-:W-:Y:S01]  /*0c60*/  LOP3.LUT R123, R30, UR29, R123, 0x96, !PT ;  /* 0x0000001d1e7b7c12 */ /* 0x000fe2000f8e967b */
[--C-:B------:R-:W-:Y:S01]  /*0c70*/  @!P0 IMAD.MOV.U32 R20, RZ, RZ, R22.reuse ;  /* 0x000000ffff148224 */ /* 0x100fe200078e0016 */
[----:B------:R-:W-:Y:S01]  /*0c80*/  PRMT R22, R69, 0x7632, R22 ;  /* 0x0000763245167816 */ /* 0x000fe20000000016 */
[--C-:B------:R-:W-:Y:S01]  /*0c90*/  @!P0 IMAD.MOV.U32 R21, RZ, RZ, R23.reuse ;  /* 0x000000ffff158224 */ /* 0x100fe200078e0017 */
[----:B------:R-:W-:Y:S01]  /*0ca0*/  PRMT R23, R19, 0x7632, R23 ;  /* 0x0000763213177816 */ /* 0x000fe20000000017 */
[----:B------:R-:W-:Y:S01]  /*0cb0*/  IMAD R124, R124, -0x2daee0ad, RZ ;  /* 0xd2511f537c7c7824 */ /* 0x000fe200078e02ff */
[----:B------:R-:W-:Y:S01]  /*0cc0*/  PLOP3.LUT P0, PT, PT, PT, UP0, 0x80, 0x8 ;  /* 0x000000000008781c */ /* 0x000fe20003f0f008 */
[----:B01234-:R-:W-:-:S12]  /*0cd0*/  IMAD R126, R31, -0x326172a9, RZ ;  /* 0xcd9e8d571f7e7824 */ /* 0x01ffd800078e02ff */
.L_x_8957:
        /* <DEDUP_REMOVED lines=14> */
[----:B------:R1:W5:Y:S04]  /*0dc0*/  @P1 LDG.E.128 R60, desc[UR8][R36.64] ;  /* 0x00000008243c1981 */ /* 0x000368000c1e1d00 */
[----:B------:R1:W5:Y:S04]  /*0dd0*/  @P1 LDG.E.128 R56, desc[UR8][R36.64+0x10] ;  /* 0x0000100824381981 */ /* 0x000368000c1e1d00 */
[----:B------:R-:W5:Y:S01]  /*0de0*/  LDG.E.128 R28, desc[UR8][R28.64] ;  /* 0x000000081c1c7981 */ /* 0x000f62000c1e1d00 */
[----:B0-----:R-:W-:Y:S01]  /*0df0*/  ISETP.NE.U32.AND P0, PT, R32, RZ, PT ;  /* 0x000000ff2000720c */ /* 0x001fe20003f05070 */
[----:B------:R-:W-:-:S03]  /*0e00*/  IMAD.MOV.U32 R128, RZ, RZ, 0x2f800000 ;  /* 0x2f800000ff807424 */ /* 0x000fc600078e00ff */
[----:B------:R-:W-:Y:S02]  /*0e10*/  ISETP.NE.AND.EX P0, PT, R33, RZ, PT, P0 ;  /* 0x000000ff2100720c */ /* 0x000fe40003f05300 */
[----:B---3--:R-:W-:Y:S02]  /*0e20*/  PRMT R38, R67, 0x7632, R38 ;  /* 0x0000763243267816 */ /* 0x008fe40000000026 */
[----:B------:R-:W-:Y:S02]  /*0e30*/  PRMT R39, R66, 0x7632, R39 ;  /* 0x0000763242277816 */ /* 0x000fe40000000027 */
[----:B------:R-:W-:Y:S02]  /*0e40*/  PRMT R43, R65, 0x7632, R43 ;  /* 0x00007632412b7816 */ /* 0x000fe4000000002b */
[----:B------:R-:W-:-:S05]  /*0e50*/  PRMT R42, R64, 0x7632, R42 ;  /* 0x00007632402a7816 */ /* 0x000fca000000002a */
        /* <DEDUP_REMOVED lines=17> */
.L_x_8467:
        /* <DEDUP_REMOVED lines=13> */
.L_x_8469:
[----:B------:R-:W-:Y:S05]  /*1040*/  BSYNC.RECONVERGENT B2 ;  /* 0x0000000000027941 */ /* 0x000fea0003800200 */
.L_x_8468:
        /* <DEDUP_REMOVED lines=42> */
.L_x_8466:
[----:B------:R-:W-:Y:S05]  /*12f0*/  BSYNC.RECONVERGENT B1 ;  /* 0x0000000000017941 */ /* 0x000fea0003800200 */
.L_x_8465:
        /* <DEDUP_REMOVED lines=20> */
.L_x_8472:
        /* <DEDUP_REMOVED lines=13> */
.L_x_8474:
[----:B------:R-:W-:Y:S05]  /*1510*/  BSYNC.RECONVERGENT B2 ;  /* 0x0000000000027941 */ /* 0x000fea0003800200 */
.L_x_8473:
        /* <DEDUP_REMOVED lines=43> */
.L_x_8471:
[----:B------:R-:W-:Y:S05]  /*17d0*/  BSYNC.RECONVERGENT B1 ;  /* 0x0000000000017941 */ /* 0x000fea0003800200 */
.L_x_8470:
[----:B------:R-:W-:Y:S01]  /*17e0*/  ISETP.NE.AND P0, PT, R37, 0x1, PT ;  /* 0x000000012500780c */ /* 0x000fe20003f05270 */
[----:B------:R-:W-:Y:S01]  /*17f0*/  BSSY.RECONVERGENT B1, `(.L_x_8475) ;  /* 0x000004a000017945 */ /* 0x000fe20003800200 */
[----:B------:R-:W-:Y:S01]  /*1800*/  I2FP.F32.U32 R35, R35 ;  /* 0x0000002300237245 */ /* 0x000fe20000201000 */
[----:B------:R-:W-:Y:S01]  /*1810*/  IMAD.U32 R47, R28, 0x10000, RZ ;  /* 0x000100001c2f7824 */ /* 0x000fe200078e00ff */
[----:B------:R-:W-:-:S03]  /*1820*/  MOV R28, R126 ;  /* 0x0000007e001c7202 */ /* 0x000fc60000000f00 */
[----:B------:R-:W-:-:S05]  /*1830*/  FFMA.FTZ R34, R35, R128, 1.1641532182693481445e-10 ;  /* 0x2f00000023227423 */ /* 0x000fca0000010080 */
[----:B------:R-:W-:Y:S01]  /*1840*/  FSETP.LE.FTZ.AND P2, PT, R34, R129, PT ;  /* 0x000000812200720b */ /* 0x000fe20003f53000 */
[----:B------:R-:W-:-:S03]  /*1850*/  IMAD.MOV.U32 R34, RZ, RZ, 0x2 ;  /* 0x00000002ff227424 */ /* 0x000fc600078e00ff */
        /* <DEDUP_REMOVED lines=10> */
.L_x_8477:
        /* <DEDUP_REMOVED lines=13> */
.L_x_8479:
[----:B------:R-:W-:Y:S05]  /*19d0*/  BSYNC.RECONVERGENT B2 ;  /* 0x0000000000027941 */ /* 0x000fea0003800200 */
.L_x_8478:
        /* <DEDUP_REMOVED lines=43> */
.L_x_8476:
[----:B------:R-:W-:Y:S05]  /*1c90*/  BSYNC.RECONVERGENT B1 ;  /* 0x0000000000017941 */ /* 0x000fea0003800200 */
.L_x_8475:
        /* <DEDUP_REMOVED lines=19> */
.L_x_8482:
        /* <DEDUP_REMOVED lines=13> */
.L_x_8484:
[----:B------:R-:W-:Y:S05]  /*1ea0*/  BSYNC.RECONVERGENT B2 ;  /* 0x0000000000027941 */ /* 0x000fea0003800200 */
.L_x_8483:
        /* <DEDUP_REMOVED lines=43> */
.L_x_8481:
[----:B------:R-:W-:Y:S05]  /*2160*/  BSYNC.RECONVERGENT B1 ;  /* 0x0000000000017941 */ /* 0x000fea0003800200 */
.L_x_8480:
        /* <DEDUP_REMOVED lines=17> */
.L_x_8487:
        /* <DEDUP_REMOVED lines=13> */
.L_x_8489:
[----:B------:R-:W-:Y:S05]  /*2350*/  BSYNC.RECONVERGENT B2 ;  /* 0x0000000000027941 */ /* 0x000fea0003800200 */
.L_x_8488:
        /* <DEDUP_REMOVED lines=43> */
.L_x_8486:
[----:B------:R-:W-:Y:S05]  /*2610*/  BSYNC.RECONVERGENT B1 ;  /* 0x0000000000017941 */ /* 0x000fea0003800200 */
.L_x_8485:
[----:B------:R-:W-:Y:S01]  /*2620*/  ISETP.NE.AND P0, PT, R34, 0x1, PT ;  /* 0x000000012200780c */ /* 0x000fe20003f05270 */
[----:B------:R-:W-:Y:S01]  /*2630*/  BSSY.RECONVERGENT B1, `(.L_x_8490) ;  /* 0x000004a000017945 */ /* 0x000fe20003800200 */
[----:B------:R-:W-:Y:S01]  /*2640*/  I2FP.F32.U32 R29, R29 ;  /* 0x0000001d001d7245 */ /* 0x000fe20000201000 */
[C---:B------:R-:W-:Y:S01]  /*2650*/  IMAD.U32 R51, R30.reuse, 0x10000, RZ ;  /* 0x000100001e337824 */ /* 0x040fe200078e00ff */
[----:B------:R-:W-:Y:S01]  /*2660*/  PRMT R53, R30, 0x7632, R53 ;  /* 0x000076321e357816 */ /* 0x000fe20000000035 */
        /* <DEDUP_REMOVED lines=13> */
.L_x_8492:
        /* <DEDUP_REMOVED lines=13> */
.L_x_8494:
[----:B------:R-:W-:Y:S05]  /*2810*/  BSYNC.RECONVERGENT B2 ;  /* 0x0000000000027941 */ /* 0x000fea0003800200 */
.L_x_8493:
        /* <DEDUP_REMOVED lines=43> */
.L_x_8491:
[----:B------:R-:W-:Y:S05]  /*2ad0*/  BSYNC.RECONVERGENT B1 ;  /* 0x0000000000017941 */ /* 0x000fea0003800200 */
.L_x_8490:
        /* <DEDUP_REMOVED lines=17> */
.L_x_8497:
        /* <DEDUP_REMOVED lines=13> */
.L_x_8499:
[----:B------:R-:W-:Y:S05]  /*2cc0*/  BSYNC.RECONVERGENT B2 ;  /* 0x0000000000027941 */ /* 0x000fea0003800200 */
.L_x_8498:
        /* <DEDUP_REMOVED lines=43> */
.L_x_8496:
[----:B------:R-:W-:Y:S05]  /*2f80*/  BSYNC.RECONVERGENT B1 ;  /* 0x0000000000017941 */ /* 0x000fea0003800200 */
.L_x_8495:
        /* <DEDUP_REMOVED lines=18> */
.L_x_8502:
        /* <DEDUP_REMOVED lines=13> */
.L_x_8504:
[----:B------:R-:W-:Y:S05]  /*3180*/  BSYNC.RECONVERGENT B2 ;  /* 0x0000000000027941 */ /* 0x000fea0003800200 */
.L_x_8503:
        /* <DEDUP_REMOVED lines=43> */
.L_x_8501:
[----:B------:R-:W-:Y:S05]  /*3440*/  BSYNC.RECONVERGENT B1 ;  /* 0x0000000000017941 */ /* 0x000fea0003800200 */
.L_x_8500:
        /* <DEDUP_REMOVED lines=36> */
.L_x_8464:
        /* <DEDUP_REMOVED lines=16> */
.L_x_8508:
        /* <DEDUP_REMOVED lines=13> */
.L_x_8510:
[----:B------:R-:W-:Y:S05]  /*3860*/  BSYNC.RECONVERGENT B2 ;  /* 0x0000000000027941 */ /* 0x000fea0003800200 */
.L_x_8509:
        /* <DEDUP_REMOVED lines=42> */
.L_x_8507:
[----:B------:R-:W-:Y:S05]  /*3b10*/  BSYNC.RECONVERGENT B1 ;  /* 0x0000000000017941 */ /* 0x000fea0003800200 */
.L_x_8506:
        /* <DEDUP_REMOVED lines=9> */
[----:B------:R-:W-:Y:S01]  /*3bb0*/  FMUL.FTZ R40, R130, R37 ;  /* 0x0000002582287220 */ /* 0x000fe20000410000 */
[----:B------:R-:W-:Y:S01]  /*3bc0*/  IMAD.MOV.U32 R35, RZ, RZ, R126 ;  /* 0x000000ffff237224 */ /* 0x000fe200078e007e */
        /* <DEDUP_REMOVED lines=11> */
.L_x_8513:
        /* <DEDUP_REMOVED lines=13> */
.L_x_8515:
[----:B------:R-:W-:Y:S05]  /*3d50*/  BSYNC.RECONVERGENT B2 ;  /* 0x0000000000027941 */ /* 0x000fea0003800200 */
.L_x_8514:
        /* <DEDUP_REMOVED lines=43> */
.L_x_8512:
[----:B------:R-:W-:Y:S05]  /*4010*/  BSYNC.RECONVERGENT B1 ;  /* 0x0000000000017941 */ /* 0x000fea0003800200 */
.L_x_8511:
[----:B------:R-:W-:Y:S01]  /*4020*/  I2FP.F32.U32 R35, R35 ;  /* 0x0000002300237245 */ /* 0x000fe20000201000 */
[----:B------:R-:W-:Y:S01]  /*4030*/  BSSY.RECONVERGENT B1, `(.L_x_8516) ;  /* 0x000004f000017945 */ /* 0x000fe20003800200 */
[----:B------:R-:W-:Y:S02]  /*4040*/  SHF.L.U32 R37, R64, 0x10, RZ ;  /* 0x0000001040257819 */ /* 0x000fe400000006ff */
[----:B------:R-:W-:Y:S01]  /*4050*/  ISETP.NE.AND P2, PT, R45, 0x1, PT ;  /* 0x000000012d00780c */ /* 0x000fe20003f45270 */
[----:B------:R-:W-:Y:S01]  /*4060*/  FFMA.FTZ R34, R35, R128, 1.1641532182693481445e-10 ;  /* 0x2f00000023227423 */ /* 0x000fe20000010080 */
[----:B------:R-:W-:Y:S01]  /*4070*/  FSEL R40, R40, RZ, P3 ;  /* 0x000000ff28287208 */ /* 0x000fe20001800000 */
[----:B------:R-:W-:Y:S01]  /*4080*/  FMUL.FTZ R37, R37, R130 ;  /* 0x0000008225257220 */ /* 0x000fe20000410000 */
[----:B------:R-:W-:Y:S02]  /*4090*/  IMAD.MOV.U32 R35, RZ, RZ, R126 ;  /* 0x000000ffff237224 */ /* 0x000fe400078e007e */
        /* <DEDUP_REMOVED lines=15> */
.L_x_8518:
        /* <DEDUP_REMOVED lines=13> */
.L_x_8520:
[----:B------:R-:W-:Y:S05]  /*4260*/  BSYNC.RECONVERGENT B2 ;  /* 0x0000000000027941 */ /* 0x000fea0003800200 */
.L_x_8519:
        /* <DEDUP_REMOVED lines=43> */
.L_x_8517:
[----:B------:R-:W-:Y:S05]  /*4520*/  BSYNC.RECONVERGENT B1 ;  /* 0x0000000000017941 */ /* 0x000fea0003800200 */
.L_x_8516:
[----:B------:R-:W-:Y:S01]  /*4530*/  ISETP.NE.AND P0, PT, R37, 0x1, PT ;  /* 0x000000012500780c */ /* 0x000fe20003f05270 */
[----:B------:R-:W-:Y:S01]  /*4540*/  BSSY.RECONVERGENT B1, `(.L_x_8521) ;  /* 0x000004b000017945 */ /* 0x000fe20003800200 */
[----:B------:R-:W-:Y:S01]  /*4550*/  I2FP.F32.U32 R35, R35 ;  /* 0x0000002300237245 */ /* 0x000fe20000201000 */
[----:B------:R-:W-:Y:S02]  /*4560*/  IMAD.MOV.U32 R45, RZ, RZ, 0x2 ;  /* 0x00000002ff2d7424 */ /* 0x000fe400078e00ff */
[----:B------:R-:W-:Y:S02]  /*4570*/  IMAD.MOV.U32 R36, RZ, RZ, R126 ;  /* 0x000000ffff247224 */ /* 0x000fe400078e007e */
[----:B------:R-:W-:Y:S01]  /*4580*/  FFMA.FTZ R34, R35, R128, 1.1641532182693481445e-10 ;  /* 0x2f00000023227423 */ /* 0x000fe20000010080 */
[----:B------:R-:W-:-:S04]  /*4590*/  SHF.L.U32 R35, R28, 0x10, RZ ;  /* 0x000000101c237819 */ /* 0x000fc800000006ff */
[----:B------:R-:W-:Y:S01]  /*45a0*/  FSETP.LE.FTZ.AND P3, PT, R34, R129, PT ;  /* 0x000000812200720b */ /* 0x000fe20003f73000 */
[----:B------:R-:W-:-:S03]  /*45b0*/  FMUL.FTZ R28, R35, R130 ;  /* 0x00000082231c7220 */ /* 0x000fc60000410000 */
        /* <DEDUP_REMOVED lines=10> */
.L_x_8523:
        /* <DEDUP_REMOVED lines=13> */
.L_x_8525:
[----:B------:R-:W-:Y:S05]  /*4730*/  BSYNC.RECONVERGENT B2 ;  /* 0x0000000000027941 */ /* 0x000fea0003800200 */
.L_x_8524:
        /* <DEDUP_REMOVED lines=43> */
.L_x_8522:
[----:B------:R-:W-:Y:S05]  /*49f0*/  BSYNC.RECONVERGENT B1 ;  /* 0x0000000000017941 */ /* 0x000fea0003800200 */
.L_x_8521:
        /* <DEDUP_REMOVED lines=23> */
.L_x_8528:
        /* <DEDUP_REMOVED lines=13> */
.L_x_8530:
[----:B------:R-:W-:Y:S05]  /*4c40*/  BSYNC.RECONVERGENT B2 ;  /* 0x0000000000027941 */ /* 0x000fea0003800200 */
.L_x_8529:
        /* <DEDUP_REMOVED lines=43> */
.L_x_8527:
[----:B------:R-:W-:Y:S05]  /*4f00*/  BSYNC.RECONVERGENT B1 ;  /* 0x0000000000017941 */ /* 0x000fea0003800200 */
.L_x_8526:
[----:B------:R-:W-:Y:S01]  /*4f10*/  ISETP.NE.AND P0, PT, R34, 0x1, PT ;  /* 0x000000012200780c */ /* 0x000fe20003f05270 */
[----:B------:R-:W-:Y:S01]  /*4f20*/  BSSY.RECONVERGENT B1, `(.L_x_8531) ;  /* 0x000004c000017945 */ /* 0x000fe20003800200 */
[----:B------:R-:W-:Y:S01]  /*4f30*/  I2FP.F32.U32 R35, R28 ;  /* 0x0000001c00237245 */ /* 0x000fe20000201000 */
[----:B------:R-:W-:Y:S01]  /*4f40*/  IMAD.MOV.U32 R36, RZ, RZ, 0x2 ;  /* 0x00000002ff247424 */ /* 0x000fe200078e00ff */
[----:B------:R-:W-:-:S03]  /*4f50*/  PRMT R45, R29, 0x7632, R45 ;  /* 0x000076321d2d7816 */ /* 0x000fc6000000002d */
[----:B------:R-:W-:Y:S01]  /*4f60*/  FFMA.FTZ R28, R35, R128, 1.1641532182693481445e-10 ;  /* 0x2f000000231c7423 */ /* 0x000fe20000010080 */
[----:B------:R-:W-:Y:S01]  /*4f70*/  SHF.L.U32 R35, R29, 0x10, RZ ;  /* 0x000000101d237819 */ /* 0x000fe200000006ff */
[----:B------:R-:W-:-:S03]  /*4f80*/  IMAD.MOV.U32 R29, RZ, RZ, R126 ;  /* 0x000000ffff1d7224 */ /* 0x000fc600078e007e */
        /* <DEDUP_REMOVED lines=12> */
.L_x_8533:
        /* <DEDUP_REMOVED lines=13> */
.L_x_8535:
[----:B------:R-:W-:Y:S05]  /*5120*/  BSYNC.RECONVERGENT B2 ;  /* 0x0000000000027941 */ /* 0x000fea0003800200 */
.L_x_8534:
        /* <DEDUP_REMOVED lines=43> */
.L_x_8532:
[----:B------:R-:W-:Y:S05]  /*53e0*/  BSYNC.RECONVERGENT B1 ;  /* 0x0000000000017941 */ /* 0x000fea0003800200 */
.L_x_8531:
[----:B------:R-:W-:Y:S01]  /*53f0*/  I2FP.F32.U32 R29, R29 ;  /* 0x0000001d001d7245 */ /* 0x000fe20000201000 */
[----:B------:R-:W-:Y:S01]  /*5400*/  BSSY.RECONVERGENT B1, `(.L_x_8536) ;  /* 0x000004f000017945 */ /* 0x000fe20003800200 */
[----:B------:R-:W-:Y:S01]  /*5410*/  SHF.L.U32 R35, R65, 0x10, RZ ;  /* 0x0000001041237819 */ /* 0x000fe200000006ff */
[----:B------:R-:W-:Y:S01]  /*5420*/  IMAD.MOV.U32 R34, RZ, RZ, 0x2 ;  /* 0x00000002ff227424 */ /* 0x000fe200078e00ff */
        /* <DEDUP_REMOVED lines=19> */
.L_x_8538:
        /* <DEDUP_REMOVED lines=13> */
.L_x_8540:
[----:B------:R-:W-:Y:S05]  /*5630*/  BSYNC.RECONVERGENT B2 ;  /* 0x0000000000027941 */ /* 0x000fea0003800200 */
.L_x_8539:
        /* <DEDUP_REMOVED lines=43> */
.L_x_8537:
[----:B------:R-:W-:Y:S05]  /*58f0*/  BSYNC.RECONVERGENT B1 ;  /* 0x0000000000017941 */ /* 0x000fea0003800200 */
.L_x_8536:
        /* <DEDUP_REMOVED lines=18> */
.L_x_8543:
        /* <DEDUP_REMOVED lines=13> */
.L_x_8545:
[----:B------:R-:W-:Y:S05]  /*5af0*/  BSYNC.RECONVERGENT B2 ;  /* 0x0000000000027941 */ /* 0x000fea0003800200 */
.L_x_8544:
        /* <DEDUP_REMOVED lines=43> */
.L_x_8542:
[----:B------:R-:W-:Y:S05]  /*5db0*/  BSYNC.RECONVERGENT B1 ;  /* 0x0000000000017941 */ /* 0x000fea0003800200 */
.L_x_8541:
        /* <DEDUP_REMOVED lines=8> */
[----:B------:R-:W-:-:S02]  /*5e40*/  FSETP.GTU.FTZ.AND P0, PT, R28, R129, PT ;  /* 0x000000811c00720b */ /* 0x000fc40003f1c000 */
        /* <DEDUP_REMOVED lines=14> */
.L_x_8548:
        /* <DEDUP_REMOVED lines=13> */
.L_x_8550:
[----:B------:R-:W-:Y:S05]  /*6000*/  BSYNC.RECONVERGENT B2 ;  /* 0x0000000000027941 */ /* 0x000fea0003800200 */
.L_x_8549:
        /* <DEDUP_REMOVED lines=43> */
.L_x_8547:
[----:B------:R-:W-:Y:S05]  /*62c0*/  BSYNC.RECONVERGENT B1 ;  /* 0x0000000000017941 */ /* 0x000fea0003800200 */
.L_x_8546:
        /* <DEDUP_REMOVED lines=19> */
.L_x_8553:
        /* <DEDUP_REMOVED lines=13> */
.L_x_8555:
[----:B------:R-:W-:Y:S05]  /*64d0*/  BSYNC.RECONVERGENT B2 ;  /* 0x0000000000027941 */ /* 0x000fea0003800200 */
.L_x_8554:
        /* <DEDUP_REMOVED lines=43> */
.L_x_8552:
[----:B------:R-:W-:Y:S05]  /*6790*/  BSYNC.RECONVERGENT B1 ;  /* 0x0000000000017941 */ /* 0x000fea0003800200 */
.L_x_8551:
[----:B------:R-:W-:Y:S01]  /*67a0*/  I2FP.F32.U32 R29, R29 ;  /* 0x0000001d001d7245 */ /* 0x000fe20000201000 */
[----:B------:R-:W-:Y:S01]  /*67b0*/  BSSY.RECONVERGENT B1, `(.L_x_8556) ;  /* 0x000004f000017945 */ /* 0x000fe20003800200 */
[----:B------:R-:W-:Y:S02]  /*67c0*/  SHF.L.U32 R35, R66, 0x10, RZ ;  /* 0x0000001042237819 */ /* 0x000fe400000006ff */
        /* <DEDUP_REMOVED lines=8> */
[----:B------:R-:W-:Y:S01]  /*6850*/  FADD.FTZ R52, R35, R52 ;  /* 0x0000003423347221 */ /* 0x000fe20000010000 */
[----:B------:R-:W-:-:S03]  /*6860*/  IMAD.MOV.U32 R35, RZ, RZ, 0x2 ;  /* 0x00000002ff237424 */ /* 0x000fc600078e00ff */
        /* <DEDUP_REMOVED lines=10> */
.L_x_8558:
        /* <DEDUP_REMOVED lines=13> */
.L_x_8560:
[----:B------:R-:W-:Y:S05]  /*69e0*/  BSYNC.RECONVERGENT B2 ;  /* 0x0000000000027941 */ /* 0x000fea0003800200 */
.L_x_8559:
        /* <DEDUP_REMOVED lines=43> */
.L_x_8557:
[----:B------:R-:W-:Y:S05]  /*6ca0*/  BSYNC.RECONVERGENT B1 ;  /* 0x0000000000017941 */ /* 0x000fea0003800200 */
.L_x_8556:
        /* <DEDUP_REMOVED lines=8> */
[----:B------:R-:W-:Y:S01]  /*6d30*/  FMUL.FTZ R30, R29, R130 ;  /* 0x000000821d1e7220 */ /* 0x000fe20000410000 */
        /* <DEDUP_REMOVED lines=9> */
.L_x_8563:
        /* <DEDUP_REMOVED lines=13> */
.L_x_8565:
[----:B------:R-:W-:Y:S05]  /*6ea0*/  BSYNC.RECONVERGENT B2 ;  /* 0x0000000000027941 */ /* 0x000fea0003800200 */
.L_x_8564:
        /* <DEDUP_REMOVED lines=43> */
.L_x_8562:
[----:B------:R-:W-:Y:S05]  /*7160*/  BSYNC.RECONVERGENT B1 ;  /* 0x0000000000017941 */ /* 0x000fea0003800200 */
.L_x_8561:
        /* <DEDUP_REMOVED lines=23> */
.L_x_8568:
        /* <DEDUP_REMOVED lines=13> */
.L_x_8570:
[----:B------:R-:W-:Y:S05]  /*73b0*/  BSYNC.RECONVERGENT B2 ;  /* 0x0000000000027941 */ /* 0x000fea0003800200 */
.L_x_8569:
        /* <DEDUP_REMOVED lines=43> */
.L_x_8567:
[----:B------:R-:W-:Y:S05]  /*7670*/  BSYNC.RECONVERGENT B1 ;  /* 0x0000000000017941 */ /* 0x000fea0003800200 */
.L_x_8566:
        /* <DEDUP_REMOVED lines=19> */
.L_x_8573:
        /* <DEDUP_REMOVED lines=13> */
.L_x_8575:
[----:B------:R-:W-:Y:S05]  /*7880*/  BSYNC.RECONVERGENT B2 ;  /* 0x0000000000027941 */ /* 0x000fea0003800200 */
.L_x_8574:
        /* <DEDUP_REMOVED lines=43> */
.L_x_8572:
[----:B------:R-:W-:Y:S05]  /*7b40*/  BSYNC.RECONVERGENT B1 ;  /* 0x0000000000017941 */ /* 0x000fea0003800200 */
.L_x_8571:
        /* <DEDUP_REMOVED lines=23> */
.L_x_8578:
        /* <DEDUP_REMOVED lines=13> */
.L_x_8580:
[----:B------:R-:W-:Y:S05]  /*7d90*/  BSYNC.RECONVERGENT B2 ;  /* 0x0000000000027941 */ /* 0x000fea0003800200 */
.L_x_8579:
        /* <DEDUP_REMOVED lines=43> */
.L_x_8577:
[----:B------:R-:W-:Y:S05]  /*8050*/  BSYNC.RECONVERGENT B1 ;  /* 0x0000000000017941 */ /* 0x000fea0003800200 */
.L_x_8576:
        /* <DEDUP_REMOVED lines=18> */
.L_x_8583:
        /* <DEDUP_REMOVED lines=15> */
.L_x_8585:
[----:B------:R-:W-:Y:S05]  /*8270*/  BSYNC.RECONVERGENT B2 ;  /* 0x0000000000027941 */ /* 0x000fea0003800200 */
.L_x_8584:
        /* <DEDUP_REMOVED lines=43> */
.L_x_8582:
[----:B------:R-:W-:Y:S05]  /*8530*/  BSYNC.RECONVERGENT B1 ;  /* 0x0000000000017941 */ /* 0x000fea0003800200 */
.L_x_8581:
        /* <DEDUP_REMOVED lines=9> */
[----:B------:R-:W-:-:S07]  /*85d0*/  @P1 FADD.FTZ R55, R59, R55 ;  /* 0x000000373b371221 */ /* 0x000fce0000010000 */
.L_x_8505:
        /* <DEDUP_REMOVED lines=51> */
.L_x_8586:
[----:B------:R1:W5:Y:S04]  /*8910*/  @P0 LDG.E.128 R64, desc[UR8][R34.64] ;  /* 0x0000000822400981 */ /* 0x000368000c1e1d00 */
[----:B------:R1:W5:Y:S04]  /*8920*/  @P1 LDG.E.128 R60, desc[UR8][R32.64] ;  /* 0x00000008203c1981 */ /* 0x000368000c1e1d00 */
[----:B------:R1:W5:Y:S04]  /*8930*/  @P1 LDG.E.128 R56, desc[UR8][R32.64+0x10] ;  /* 0x0000100820381981 */ /* 0x000368000c1e1d00 */
[----:B0-----:R-:W5:Y:S01]  /*8940*/  LDG.E.128 R28, desc[UR8][R30.64] ;  /* 0x000000081e1c7981 */ /* 0x001f62000c1e1d00 */
[----:B------:R-:W-:Y:S05]  /*8950*/  @!P0 BRA `(.L_x_8587) ;  /* 0x0000004c00e48947 */ /* 0x000fea0003800000 */
[----:B------:R-:W-:Y:S01]  /*8960*/  ISETP.NE.AND P2, PT, R46, 0x1, PT ;  /* 0x000000012e00780c */ /* 0x000fe20003f45270 */
[----:B------:R-:W-:Y:S01]  /*8970*/  BSSY.RECONVERGENT B1, `(.L_x_8588) ;  /* 0x000004b000017945 */ /* 0x000fe20003800200 */
[----:B-1----:R-:W-:Y:S01]  /*8980*/  HFMA2 R35, -RZ, RZ, 0, 1.1920928955078125e-07 ;  /* 0x00000002ff237431 */ /* 0x002fe200000001ff */
        /* <DEDUP_REMOVED lines=17> */
.L_x_8590:
        /* <DEDUP_REMOVED lines=13> */
.L_x_8592:
[----:B------:R-:W-:Y:S05]  /*8b70*/  BSYNC.RECONVERGENT B2 ;  /* 0x0000000000027941 */ /* 0x000fea0003800200 */
.L_x_8591:
        /* <DEDUP_REMOVED lines=42> */
.L_x_8589:
[----:B------:R-:W-:Y:S05]  /*8e20*/  BSYNC.RECONVERGENT B1 ;  /* 0x0000000000017941 */ /* 0x000fea0003800200 */
.L_x_8588:
[----:B------:R-:W-:Y:S01]  /*8e30*/  ISETP.NE.AND P2, PT, R35, 0x1, PT ;  /* 0x000000012300780c */ /* 0x000fe20003f45270 */
[----:B------:R-:W-:Y:S01]  /*8e40*/  BSSY.RECONVERGENT B1, `(.L_x_8593) ;  /* 0x000004c000017945 */ /* 0x000fe20003800200 */
[----:B------:R-:W-:Y:S01]  /*8e50*/  I2FP.F32.U32 R33, R32 ;  /* 0x0000002000217245 */ /* 0x000fe20000201000 */
[----:B------:R-:W-:Y:S01]  /*8e60*/  IMAD.MOV.U32 R40, RZ, RZ, 0x2 ;  /* 0x00000002ff287424 */ /* 0x000fe200078e00ff */
[----:B------:R-:W-:-:S03]  /*8e70*/  MOV R34, R126 ;  /* 0x0000007e00227202 */ /* 0x000fc60000000f00 */
[----:B------:R-:W-:Y:S01]  /*8e80*/  FFMA.FTZ R32, R33, R128, 1.1641532182693481445e-10 ;  /* 0x2f00000021207423 */ /* 0x000fe20000010080 */
[C---:B------:R-:W-:Y:S01]  /*8e90*/  IMAD.U32 R33, R28.reuse, 0x10000, RZ ;  /* 0x000100001c217824 */ /* 0x040fe200078e00ff */
[----:B------:R-:W-:-:S03]  /*8ea0*/  PRMT R28, R28, 0x7632, R28 ;  /* 0x000076321c1c7816 */ /* 0x000fc6000000001c */
[----:B------:R-:W-:Y:S01]  /*8eb0*/  FSETP.LE.FTZ.AND P4, PT, R32, R129, PT ;  /* 0x000000812000720b */ /* 0x000fe20003f93000 */
[----:B------:R-:W-:-:S03]  /*8ec0*/  FMUL.FTZ R38, R33, R130 ;  /* 0x0000008221267220 */ /* 0x000fc60000410000 */
        /* <DEDUP_REMOVED lines=10> */
.L_x_8595:
        /* <DEDUP_REMOVED lines=13> */
.L_x_8597:
[----:B------:R-:W-:Y:S05]  /*9040*/  BSYNC.RECONVERGENT B2 ;  /* 0x0000000000027941 */ /* 0x000fea0003800200 */
.L_x_8596:
        /* <DEDUP_REMOVED lines=43> */
.L_x_8594:
[----:B------:R-:W-:Y:S05]  /*9300*/  BSYNC.RECONVERGENT B1 ;  /* 0x0000000000017941 */ /* 0x000fea0003800200 */
.L_x_8593:
        /* <DEDUP_REMOVED lines=9> */
[----:B------:R-:W-:Y:S01]  /*93a0*/  IMAD.MOV.U32 R35, RZ, RZ, 0x2 ;  /* 0x00000002ff237424 */ /* 0x000fe200078e00ff */
        /* <DEDUP_REMOVED lines=13> */
.L_x_8600:
        /* <DEDUP_REMOVED lines=13> */
.L_x_8602:
[----:B------:R-:W-:Y:S05]  /*9550*/  BSYNC.RECONVERGENT B2 ;  /* 0x0000000000027941 */ /* 0x000fea0003800200 */
.L_x_8601:
        /* <DEDUP_REMOVED lines=43> */
.L_x_8599:
[----:B------:R-:W-:Y:S05]  /*9810*/  BSYNC.RECONVERGENT B1 ;  /* 0x0000000000017941 */ /* 0x000fea0003800200 */
.L_x_8598:
[----:B------:R-:W-:Y:S01]  /*9820*/  ISETP.NE.AND P2, PT, R35, 0x1, PT ;  /* 0x000000012300780c */ /* 0x000fe20003f45270 */
[----:B------:R-:W-:Y:S01]  /*9830*/  BSSY.RECONVERGENT B1, `(.L_x_8603) ;  /* 0x000004b000017945 */ /* 0x000fe20003800200 */
[----:B------:R-:W-:Y:S01]  /*9840*/  I2FP.F32.U32 R33, R33 ;  /* 0x0000002100217245 */ /* 0x000fe20000201000 */
[----:B------:R-:W-:Y:S01]  /*9850*/  IMAD.MOV.U32 R40, RZ, RZ, 0x2 ;  /* 0x00000002ff287424 */ /* 0x000fe200078e00ff */
[----:B------:R-:W-:-:S03]  /*9860*/  MOV R34, R126 ;  /* 0x0000007e00227202 */ /* 0x000fc60000000f00 */
[----:B------:R-:W-:Y:S01]  /*9870*/  FFMA.FTZ R32, R33, R128, 1.1641532182693481445e-10 ;  /* 0x2f00000021207423 */ /* 0x000fe20000010080 */
[----:B------:R-:W-:-:S04]  /*9880*/  IMAD.U32 R33, R28, 0x10000, RZ ;  /* 0x000100001c217824 */ /* 0x000fc800078e00ff */
        /* <DEDUP_REMOVED lines=12> */
.L_x_8605:
        /* <DEDUP_REMOVED lines=13> */
.L_x_8607:
[----:B------:R-:W-:Y:S05]  /*9a20*/  BSYNC.RECONVERGENT B2 ;  /* 0x0000000000027941 */ /* 0x000fea0003800200 */
.L_x_8606:
        /* <DEDUP_REMOVED lines=43> */
.L_x_8604:
[----:B------:R-:W-:Y:S05]  /*9ce0*/  BSYNC.RECONVERGENT B1 ;  /* 0x0000000000017941 */ /* 0x000fea0003800200 */
.L_x_8603:
        /* <DEDUP_REMOVED lines=8> */
[----:B------:R-:W-:-:S03]  /*9d70*/  IMAD.MOV.U32 R32, RZ, RZ, 0x2 ;  /* 0x00000002ff207424 */ /* 0x000fc600078e00ff */
        /* <DEDUP_REMOVED lines=14> */
.L_x_8610:
        /* <DEDUP_REMOVED lines=13> */
.L_x_8612:
[----:B------:R-:W-:Y:S05]  /*9f30*/  BSYNC.RECONVERGENT B2 ;  /* 0x0000000000027941 */ /* 0x000fea0003800200 */
.L_x_8611:
        /* <DEDUP_REMOVED lines=43> */
.L_x_8609:
[----:B------:R-:W-:Y:S05]  /*a1f0*/  BSYNC.RECONVERGENT B1 ;  /* 0x0000000000017941 */ /* 0x000fea0003800200 */
.L_x_8608:
[----:B------:R-:W-:Y:S01]  /*a200*/  ISETP.NE.AND P2, PT, R32, 0x1, PT ;  /* 0x000000012000780c */ /* 0x000fe20003f45270 */
[----:B------:R-:W-:Y:S01]  /*a210*/  BSSY.RECONVERGENT B1, `(.L_x_8613) ;  /* 0x000004c000017945 */ /* 0x000fe20003800200 */
[----:B------:R-:W-:Y:S01]  /*a220*/  I2FP.F32.U32 R33, R28 ;  /* 0x0000001c00217245 */ /* 0x000fe20000201000 */
[----:B------:R-:W-:Y:S01]  /*a230*/  IMAD.MOV.U32 R34, RZ, RZ, 0x2 ;  /* 0x00000002ff227424 */ /* 0x000fe200078e00ff */
[----:B------:R-:W-:-:S03]  /*a240*/  PRMT R43, R29, 0x7632, R43 ;  /* 0x000076321d2b7816 */ /* 0x000fc6000000002b */
[----:B------:R-:W-:Y:S01]  /*a250*/  FFMA.FTZ R28, R33, R128, 1.1641532182693481445e-10 ;  /* 0x2f000000211c7423 */ /* 0x000fe20000010080 */
[----:B------:R-:W-:Y:S01]  /*a260*/  IMAD.U32 R33, R29, 0x10000, RZ ;  /* 0x000100001d217824 */ /* 0x000fe200078e00ff */
[----:B------:R-:W-:-:S03]  /*a270*/  MOV R29, R126 ;  /* 0x0000007e001d7202 */ /* 0x000fc60000000f00 */
        /* <DEDUP_REMOVED lines=12> */
.L_x_8615:
        /* <DEDUP_REMOVED lines=13> */
.L_x_8617:
[----:B------:R-:W-:Y:S05]  /*a410*/  BSYNC.RECONVERGENT B2 ;  /* 0x0000000000027941 */ /* 0x000fea0003800200 */
.L_x_8616:
        /* <DEDUP_REMOVED lines=43> */
.L_x_8614:
[----:B------:R-:W-:Y:S05]  /*a6d0*/  BSYNC.RECONVERGENT B1 ;  /* 0x0000000000017941 */ /* 0x000fea0003800200 */
.L_x_8613:
[----:B------:R-:W-:Y:S01]  /*a6e0*/  I2FP.F32.U32 R29, R29 ;  /* 0x0000001d001d7245 */ /* 0x000fe20000201000 */
[----:B------:R-:W-:Y:S01]  /*a6f0*/  IMAD.U32 R33, R65, 0x10000, RZ ;  /* 0x0001000041217824 */ /* 0x000fe200078e00ff */
[----:B------:R-:W-:Y:S01]  /*a700*/  ISETP.NE.AND P3, PT, R34, 0x1, PT ;  /* 0x000000012200780c */ /* 0x000fe20003f65270 */
[----:B------:R-:W-:Y:S01]  /*a710*/  BSSY.RECONVERGENT B1, `(.L_x_8618) ;  /* 0x000004d000017945 */ /* 0x000fe20003800200 */
[----:B------:R-:W-:Y:S02]  /*a720*/  IMAD.MOV.U32 R32, RZ, RZ, 0x2 ;  /* 0x00000002ff207424 */ /* 0x000fe400078e00ff */
[----:B------:R-:W-:Y:S01]  /*a730*/  FFMA.FTZ R28, R29, R128, 1.1641532182693481445e-10 ;  /* 0x2f0000001d1c7423 */ /* 0x000fe20000010080 */
[----:B------:R-:W-:Y:S01]  /*a740*/  FMUL.FTZ R33, R33, R130 ;  /* 0x0000008221217220 */ /* 0x000fe20000410000 */
[----:B------:R-:W-:-:S03]  /*a750*/  FSEL R29, R46, RZ, P4 ;  /* 0x000000ff2e1d7208 */ /* 0x000fc60002000000 */
[----:B------:R-:W-:-:S04]  /*a760*/  FSETP.GTU.FTZ.AND P2, PT, R28, R129, PT ;  /* 0x000000811c00720b */ /* 0x000fc80003f5c000 */
        /* <DEDUP_REMOVED lines=14> */
.L_x_8620:
        /* <DEDUP_REMOVED lines=13> */
.L_x_8622:
[----:B------:R-:W-:Y:S05]  /*a920*/  BSYNC.RECONVERGENT B2 ;  /* 0x0000000000027941 */ /* 0x000fea0003800200 */
.L_x_8621:
        /* <DEDUP_REMOVED lines=43> */
.L_x_8619:
[----:B------:R-:W-:Y:S05]  /*abe0*/  BSYNC.RECONVERGENT B1 ;  /* 0x0000000000017941 */ /* 0x000fea0003800200 */
.L_x_8618:
[----:B------:R-:W-:Y:S01]  /*abf0*/  ISETP.NE.AND P2, PT, R32, 0x1, PT ;  /* 0x000000012000780c */ /* 0x000fe20003f45270 */
[----:B------:R-:W-:Y:S01]  /*ac00*/  IMAD.U32 R43, R43, 0x10000, RZ ;  /* 0x000100002b2b7824 */ /* 0x000fe200078e00ff */
[----:B------:R-:W-:Y:S01]  /*ac10*/  I2FP.F32.U32 R29, R29 ;  /* 0x0000001d001d7245 */ /* 0x000fe20000201000 */
[----:B------:R-:W-:Y:S01]  /*ac20*/  BSSY.RECONVERGENT B1, `(.L_x_8623) ;  /* 0x0000049000017945 */ /* 0x000fe20003800200 */
[----:B------:R-:W-:Y:S02]  /*ac30*/  IMAD.MOV.U32 R34, RZ, RZ, 0x2 ;  /* 0x00000002ff227424 */ /* 0x000fe400078e00ff */
[----:B------:R-:W-:Y:S01]  /*ac40*/  FMUL.FTZ R43, R43, R130 ;  /* 0x000000822b2b7220 */ /* 0x000fe20000410000 */
        /* <DEDUP_REMOVED lines=13> */
.L_x_8625:
        /* <DEDUP_REMOVED lines=13> */
.L_x_8627:
[----:B------:R-:W-:Y:S05]  /*adf0*/  BSYNC.RECONVERGENT B2 ;  /* 0x0000000000027941 */ /* 0x000fea0003800200 */
.L_x_8626:
        /* <DEDUP_REMOVED lines=43> */
.L_x_8624:
[----:B------:R-:W-:Y:S05]  /*b0b0*/  BSYNC.RECONVERGENT B1 ;  /* 0x0000000000017941 */ /* 0x000fea0003800200 */
.L_x_8623:
[----:B------:R-:W-:Y:S01]  /*b0c0*/  I2FP.F32.U32 R29, R29 ;  /* 0x0000001d001d7245 */ /* 0x000fe20000201000 */
[----:B------:R-:W-:Y:S01]  /*b0d0*/  IMAD.U32 R33, R42, 0x10000, RZ ;  /* 0x000100002a217824 */ /* 0x000fe200078e00ff */
[----:B------:R-:W-:Y:S03]  /*b0e0*/  BSSY.RECONVERGENT B1, `(.L_x_8628) ;  /* 0x000004e000017945 */ /* 0x000fe60003800200 */
[----:B------:R-:W-:Y:S01]  /*b0f0*/  FFMA.FTZ R28, R29, R128, 1.1641532182693481445e-10 ;  /* 0x2f0000001d1c7423 */ /* 0x000fe20000010080 */
[----:B------:R-:W-:Y:S01]  /*b100*/  FMUL.FTZ R33, R33, R130 ;  /* 0x0000008221217220 */ /* 0x000fe20000410000 */
[----:B------:R-:W-:-:S03]  /*b110*/  MOV R29, R126 ;  /* 0x0000007e001d7202 */ /* 0x000fc60000000f00 */
[----:B------:R-:W-:Y:S02]  /*b120*/  FSETP.GTU.FTZ.AND P2, PT, R28, R129, PT ;  /* 0x000000811c00720b */ /* 0x000fe40003f5c000 */
[----:B------:R-:W-:Y:S02]  /*b130*/  FSEL R28, R43, RZ, P4 ;  /* 0x000000ff2b1c7208 */ /* 0x000fe40002000000 */
        /* <DEDUP_REMOVED lines=15> */
.L_x_8630:
        /* <DEDUP_REMOVED lines=13> */
.L_x_8632:
[----:B------:R-:W-:Y:S05]  /*b300*/  BSYNC.RECONVERGENT B2 ;  /* 0x0000000000027941 */ /* 0x000fea0003800200 */
.L_x_8631:
        /* <DEDUP_REMOVED lines=43> */
.L_x_8629:
[----:B------:R-:W-:Y:S05]  /*b5c0*/  BSYNC.RECONVERGENT B1 ;  /* 0x0000000000017941 */ /* 0x000fea0003800200 */
.L_x_8628:
        /* <DEDUP_REMOVED lines=9> */
[----:B------:R-:W-:Y:S01]  /*b660*/  FMUL.FTZ R42, R29, R130 ;  /* 0x000000821d2a7220 */ /* 0x000fe20000410000 */
[----:B------:R-:W-:Y:S11]  /*b670*/  @!P3 BRA `(.L_x_8634) ;  /* 0x000000040004b947 */ /* 0x000ff60003800000 */
        /* <DEDUP_REMOVED lines=8> */
.L_x_8635:
        /* <DEDUP_REMOVED lines=13> */
.L_x_8637:
[----:B------:R-:W-:Y:S05]  /*b7d0*/  BSYNC.RECONVERGENT B2 ;  /* 0x0000000000027941 */ /* 0x000fea0003800200 */
.L_x_8636:
        /* <DEDUP_REMOVED lines=43> */
.L_x_8634:
[----:B------:R-:W-:Y:S05]  /*ba90*/  BSYNC.RECONVERGENT B1 ;  /* 0x0000000000017941 */ /* 0x000fea0003800200 */
.L_x_8633:
        /* <DEDUP_REMOVED lines=23> */
.L_x_8640:
        /* <DEDUP_REMOVED lines=13> */
.L_x_8642:
[----:B------:R-:W-:Y:S05]  /*bce0*/  BSYNC.RECONVERGENT B2 ;  /* 0x0000000000027941 */ /* 0x000fea0003800200 */
.L_x_8641:
        /* <DEDUP_REMOVED lines=43> */
.L_x_8639:
[----:B------:R-:W-:Y:S05]  /*bfa0*/  BSYNC.RECONVERGENT B1 ;  /* 0x0000000000017941 */ /* 0x000fea0003800200 */
.L_x_8638:
        /* <DEDUP_REMOVED lines=18> */
.L_x_8645:
        /* <DEDUP_REMOVED lines=13> */
.L_x_8647:
[----:B------:R-:W-:Y:S05]  /*c1a0*/  BSYNC.RECONVERGENT B2 ;  /* 0x0000000000027941 */ /* 0x000fea0003800200 */
.L_x_8646:
        /* <DEDUP_REMOVED lines=43> */
.L_x_8644:
[----:B------:R-:W-:Y:S05]  /*c460*/  BSYNC.RECONVERGENT B1 ;  /* 0x0000000000017941 */ /* 0x000fea0003800200 */
.L_x_8643:
[----:B------:R-:W-:Y:S01]  /*c470*/  I2FP.F32.U32 R29, R29 ;  /* 0x0000001d001d7245 */ /* 0x000fe20000201000 */
[----:B------:R-:W-:Y:S01]  /*c480*/  IMAD.U32 R37, R37, 0x10000, RZ ;  /* 0x0001000025257824 */ /* 0x000fe200078e00ff */
[----:B------:R-:W-:Y:S01]  /*c490*/  FSEL R30, R30, RZ, P3 ;  /* 0x000000ff1e1e7208 */ /* 0x000fe20001800000 */
[----:B------:R-:W-:Y:S02]  /*c4a0*/  BSSY.RECONVERGENT B1, `(.L_x_8648) ;  /* 0x000004d000017945 */ /* 0x000fe40003800200 */
[----:B------:R-:W-:Y:S01]  /*c4b0*/  FFMA.FTZ R28, R29, R128, 1.1641532182693481445e-10 ;  /* 0x2f0000001d1c7423 */ /* 0x000fe20000010080 */
[----:B------:R-:W-:Y:S01]  /*c4c0*/  FMUL.FTZ R37, R37, R130 ;  /* 0x0000008225257220 */ /* 0x000fe20000410000 */
[----:B------:R-:W-:-:S03]  /*c4d0*/  MOV R29, R126 ;  /* 0x0000007e001d7202 */ /* 0x000fc60000000f00 */
        /* <DEDUP_REMOVED lines=16> */
.L_x_8650:
        /* <DEDUP_REMOVED lines=13> */
.L_x_8652:
[----:B------:R-:W-:Y:S05]  /*c6b0*/  BSYNC.RECONVERGENT B2 ;  /* 0x0000000000027941 */ /* 0x000fea0003800200 */
.L_x_8651:
        /* <DEDUP_REMOVED lines=43> */
.L_x_8649:
[----:B------:R-:W-:Y:S05]  /*c970*/  BSYNC.RECONVERGENT B1 ;  /* 0x0000000000017941 */ /* 0x000fea0003800200 */
.L_x_8648:
[----:B------:R-:W-:Y:S01]  /*c980*/  ISETP.NE.AND P5, PT, R30, 0x1, PT ;  /* 0x000000011e00780c */ /* 0x000fe20003fa5270 */
[C---:B------:R-:W-:Y:S01]  /*c990*/  IMAD.U32 R33, R31.reuse, 0x10000, RZ ;  /* 0x000100001f217824 */ /* 0x040fe200078e00ff */
[----:B------:R-:W-:Y:S01]  /*c9a0*/  I2FP.F32.U32 R29, R29 ;  /* 0x0000001d001d7245 */ /* 0x000fe20000201000 */
[----:B------:R-:W-:Y:S01]  /*c9b0*/  BSSY.RECONVERGENT B1, `(.L_x_8653) ;  /* 0x0000049000017945 */ /* 0x000fe20003800200 */
[----:B------:R-:W-:Y:S01]  /*c9c0*/  PRMT R37, R31, 0x7632, R37 ;  /* 0x000076321f257816 */ /* 0x000fe20000000025 */
        /* <DEDUP_REMOVED lines=14> */
.L_x_8655:
        /* <DEDUP_REMOVED lines=13> */
.L_x_8657:
[----:B------:R-:W-:Y:S05]  /*cb80*/  BSYNC.RECONVERGENT B2 ;  /* 0x0000000000027941 */ /* 0x000fea0003800200 */
.L_x_8656:
        /* <DEDUP_REMOVED lines=43> */
.L_x_8654:
[----:B------:R-:W-:Y:S05]  /*ce40*/  BSYNC.RECONVERGENT B1 ;  /* 0x0000000000017941 */ /* 0x000fea0003800200 */
.L_x_8653:
        /* <DEDUP_REMOVED lines=23> */
.L_x_8660:
        /* <DEDUP_REMOVED lines=13> */
.L_x_8662:
[----:B------:R-:W-:Y:S05]  /*d090*/  BSYNC.RECONVERGENT B2 ;  /* 0x0000000000027941 */ /* 0x000fea0003800200 */
.L_x_8661:
        /* <DEDUP_REMOVED lines=43> */
.L_x_8659:
[----:B------:R-:W-:Y:S05]  /*d350*/  BSYNC.RECONVERGENT B1 ;  /* 0x0000000000017941 */ /* 0x000fea0003800200 */
.L_x_8658:
        /* <DEDUP_REMOVED lines=18> */
.L_x_8665:
        /* <DEDUP_REMOVED lines=15> */
.L_x_8667:
[----:B------:R-:W-:Y:S05]  /*d570*/  BSYNC.RECONVERGENT B2 ;  /* 0x0000000000027941 */ /* 0x000fea0003800200 */
.L_x_8666:
        /* <DEDUP_REMOVED lines=43> */
.L_x_8664:
[----:B------:R-:W-:Y:S05]  /*d830*/  BSYNC.RECONVERGENT B1 ;  /* 0x0000000000017941 */ /* 0x000fea0003800200 */
.L_x_8663:
        /* <DEDUP_REMOVED lines=11> */
.L_x_8587:
        /* <DEDUP_REMOVED lines=16> */
.L_x_8671:
        /* <DEDUP_REMOVED lines=13> */
.L_x_8673:
[----:B------:R-:W-:Y:S05]  /*dac0*/  BSYNC.RECONVERGENT B2 ;  /* 0x0000000000027941 */ /* 0x000fea0003800200 */
.L_x_8672:
        /* <DEDUP_REMOVED lines=42> */
.L_x_8670:
[----:B------:R-:W-:Y:S05]  /*dd70*/  BSYNC.RECONVERGENT B1 ;  /* 0x0000000000017941 */ /* 0x000fea0003800200 */
.L_x_8669:
[----:B------:R-:W-:Y:S01]  /*dd80*/  ISETP.NE.AND P2, PT, R34, 0x1, PT ;  /* 0x000000012200780c */ /* 0x000fe20003f45270 */
[----:B------:R-:W-:Y:S01]  /*dd90*/  BSSY.RECONVERGENT B1, `(.L_x_8674) ;  /* 0x000004b000017945 */ /* 0x000fe20003800200 */
[----:B------:R-:W-:Y:S02]  /*dda0*/  I2FP.F32.U32 R33, R32 ;  /* 0x0000002000217245 */ /* 0x000fe40000201000 */
[C---:B-----5:R-:W-:Y:S02]  /*ddb0*/  SHF.L.U32 R41, R28.reuse, 0x10, RZ ;  /* 0x000000101c297819 */ /* 0x060fe400000006ff */
[----:B------:R-:W-:Y:S01]  /*ddc0*/  PRMT R45, R28, 0x7632, R45 ;  /* 0x000076321c2d7816 */ /* 0x000fe2000000002d */
[----:B------:R-:W-:Y:S01]  /*ddd0*/  FFMA.FTZ R32, R33, R128, 1.1641532182693481445e-10 ;  /* 0x2f00000021207423 */ /* 0x000fe20000010080 */
[----:B------:R-:W-:-:S04]  /*dde0*/  IMAD.MOV.U32 R28, RZ, RZ, R126 ;  /* 0x000000ffff1c7224 */ /* 0x000fc800078e007e */
[----:B------:R-:W-:Y:S01]  /*ddf0*/  FSETP.LE.FTZ.AND P3, PT, R32, R129, PT ;  /* 0x000000812000720b */ /* 0x000fe20003f73000 */
[----:B------:R-:W-:-:S03]  /*de00*/  IMAD.MOV.U32 R32, RZ, RZ, 0x2 ;  /* 0x00000002ff207424 */ /* 0x000fc600078e00ff */
        /* <DEDUP_REMOVED lines=10> */
.L_x_8676:
        /* <DEDUP_REMOVED lines=13> */
.L_x_8678:
[----:B------:R-:W-:Y:S05]  /*df80*/  BSYNC.RECONVERGENT B2 ;  /* 0x0000000000027941 */ /* 0x000fea0003800200 */
.L_x_8677:
        /* <DEDUP_REMOVED lines=43> */
.L_x_8675:
[----:B------:R-:W-:Y:S05]  /*e240*/  BSYNC.RECONVERGENT B1 ;  /* 0x0000000000017941 */ /* 0x000fea0003800200 */
.L_x_8674:
[----:B------:R-:W-:Y:S01]  /*e250*/  ISETP.NE.AND P2, PT, R32, 0x1, PT ;  /* 0x000000012000780c */ /* 0x000fe20003f45270 */
[----:B------:R-:W-:Y:S01]  /*e260*/  BSSY.RECONVERGENT B1, `(.L_x_8679) ;  /* 0x000004a000017945 */ /* 0x000fe20003800200 */
[----:B------:R-:W-:Y:S01]  /*e270*/  I2FP.F32.U32 R33, R28 ;  /* 0x0000001c00217245 */ /* 0x000fe20000201000 */
[----:B------:R-:W-:Y:S01]  /*e280*/  IMAD.MOV.U32 R34, RZ, RZ, 0x2 ;  /* 0x00000002ff227424 */ /* 0x000fe200078e00ff */
[----:B------:R-:W-:-:S03]  /*e290*/  SHF.L.U32 R45, R45, 0x10, RZ ;  /* 0x000000102d2d7819 */ /* 0x000fc600000006ff */
        /* <DEDUP_REMOVED lines=13> */
.L_x_8681:
        /* <DEDUP_REMOVED lines=13> */
.L_x_8683:
[----:B------:R-:W-:Y:S05]  /*e440*/  BSYNC.RECONVERGENT B2 ;  /* 0x0000000000027941 */ /* 0x000fea0003800200 */
.L_x_8682:
        /* <DEDUP_REMOVED lines=43> */
.L_x_8680:
[----:B------:R-:W-:Y:S05]  /*e700*/  BSYNC.RECONVERGENT B1 ;  /* 0x0000000000017941 */ /* 0x000fea0003800200 */
.L_x_8679:
        /* <DEDUP_REMOVED lines=19> */
.L_x_8686:
        /* <DEDUP_REMOVED lines=13> */
.L_x_8688:
[----:B------:R-:W-:Y:S05]  /*e910*/  BSYNC.RECONVERGENT B2 ;  /* 0x0000000000027941 */ /* 0x000fea0003800200 */
.L_x_8687:
        /* <DEDUP_REMOVED lines=43> */
.L_x_8685:
[----:B------:R-:W-:Y:S05]  /*ebd0*/  BSYNC.RECONVERGENT B1 ;  /* 0x0000000000017941 */ /* 0x000fea0003800200 */
.L_x_8684:
[----:B------:R-:W-:Y:S01]  /*ebe0*/  ISETP.NE.AND P2, PT, R32, 0x1, PT ;  /* 0x000000012000780c */ /* 0x000fe20003f45270 */
[----:B------:R-:W-:Y:S01]  /*ebf0*/  BSSY.RECONVERGENT B1, `(.L_x_8689) ;  /* 0x000004a000017945 */ /* 0x000fe20003800200 */
[----:B------:R-:W-:Y:S01]  /*ec00*/  I2FP.F32.U32 R29, R29 ;  /* 0x0000001d001d7245 */ /* 0x000fe20000201000 */
[----:B------:R-:W-:Y:S01]  /*ec10*/  IMAD.MOV.U32 R33, RZ, RZ, 0x2 ;  /* 0x00000002ff217424 */ /* 0x000fe200078e00ff */
[----:B------:R-:W-:-:S03]  /*ec20*/  SHF.L.U32 R47, R47, 0x10, RZ ;  /* 0x000000102f2f7819 */ /* 0x000fc600000006ff */
        /* <DEDUP_REMOVED lines=13> */
.L_x_8691:
        /* <DEDUP_REMOVED lines=13> */
.L_x_8693:
[----:B------:R-:W-:Y:S05]  /*edd0*/  BSYNC.RECONVERGENT B2 ;  /* 0x0000000000027941 */ /* 0x000fea0003800200 */
.L_x_8692:
        /* <DEDUP_REMOVED lines=43> */
.L_x_8690:
[----:B------:R-:W-:Y:S05]  /*f090*/  BSYNC.RECONVERGENT B1 ;  /* 0x0000000000017941 */ /* 0x000fea0003800200 */
.L_x_8689:
[----:B------:R-:W-:Y:S01]  /*f0a0*/  ISETP.NE.AND P3, PT, R33, 0x1, PT ;  /* 0x000000012100780c */ /* 0x000fe20003f65270 */
[----:B------:R-:W-:Y:S01]  /*f0b0*/  BSSY.RECONVERGENT B1, `(.L_x_8694) ;  /* 0x000004a000017945 */ /* 0x000fe20003800200 */
[----:B------:R-:W-:Y:S02]  /*f0c0*/  I2FP.F32.U32 R29, R29 ;  /* 0x0000001d001d7245 */ /* 0x000fe40000201000 */
[C---:B------:R-:W-:Y:S02]  /*f0d0*/  SHF.L.U32 R133, R30.reuse, 0x10, RZ ;  /* 0x000000101e857819 */ /* 0x040fe400000006ff */
[----:B------:R-:W-:Y:S01]  /*f0e0*/  PRMT R135, R30, 0x7632, R135 ;  /* 0x000076321e877816 */ /* 0x000fe20000000087 */
[----:B------:R-:W-:Y:S01]  /*f0f0*/  FFMA.FTZ R28, R29, R128, 1.1641532182693481445e-10 ;  /* 0x2f0000001d1c7423 */ /* 0x000fe20000010080 */
[----:B------:R-:W-:Y:S02]  /*f100*/  IMAD.MOV.U32 R30, RZ, RZ, 0x2 ;  /* 0x00000002ff1e7424 */ /* 0x000fe400078e00ff */
[----:B------:R-:W-:-:S02]  /*f110*/  IMAD.MOV.U32 R29, RZ, RZ, R126 ;  /* 0x000000ffff1d7224 */ /* 0x000fc400078e007e */
        /* <DEDUP_REMOVED lines=10> */
.L_x_8696:
        /* <DEDUP_REMOVED lines=13> */
.L_x_8698:
[----:B------:R-:W-:Y:S05]  /*f290*/  BSYNC.RECONVERGENT B2 ;  /* 0x0000000000027941 */ /* 0x000fea0003800200 */
.L_x_8697:
        /* <DEDUP_REMOVED lines=43> */
.L_x_8695:
[----:B------:R-:W-:Y:S05]  /*f550*/  BSYNC.RECONVERGENT B1 ;  /* 0x0000000000017941 */ /* 0x000fea0003800200 */
.L_x_8694:
[----:B------:R-:W-:Y:S01]  /*f560*/  ISETP.NE.AND P4, PT, R30, 0x1, PT ;  /* 0x000000011e00780c */ /* 0x000fe20003f85270 */
[----:B------:R-:W-:Y:S01]  /*f570*/  BSSY.RECONVERGENT B1, `(.L_x_8699) ;  /* 0x0000049000017945 */ /* 0x000fe20003800200 */
[----:B------:R-:W-:Y:S01]  /*f580*/  I2FP.F32.U32 R29, R29 ;  /* 0x0000001d001d7245 */ /* 0x000fe20000201000 */
[----:B------:R-:W-:Y:S01]  /*f590*/  IMAD.MOV.U32 R32, RZ, RZ, 0x2 ;  /* 0x00000002ff207424 */ /* 0x000fe200078e00ff */
[----:B------:R-:W-:-:S03]  /*f5a0*/  SHF.L.U32 R135, R135, 0x10, RZ ;  /* 0x0000001087877819 */ /* 0x000fc600000006ff */
        /* <DEDUP_REMOVED lines=12> */
.L_x_8701:
        /* <DEDUP_REMOVED lines=13> */
.L_x_8703:
[----:B------:R-:W-:Y:S05]  /*f740*/  BSYNC.RECONVERGENT B2 ;  /* 0x0000000000027941 */ /* 0x000fea0003800200 */
.L_x_8702:
        /* <DEDUP_REMOVED lines=43> */
.L_x_8700:
[----:B------:R-:W-:Y:S05]  /*fa00*/  BSYNC.RECONVERGENT B1 ;  /* 0x0000000000017941 */ /* 0x000fea0003800200 */
.L_x_8699:
        /* <DEDUP_REMOVED lines=18> */
.L_x_8706:
        /* <DEDUP_REMOVED lines=13> */
.L_x_8708:
[----:B------:R-:W-:Y:S05]  /*fc00*/  BSYNC.RECONVERGENT B2 ;  /* 0x0000000000027941 */ /* 0x000fea0003800200 */
.L_x_8707:
        /* <DEDUP_REMOVED lines=43> */
.L_x_8705:
[----:B------:R-:W-:Y:S05]  /*fec0*/  BSYNC.RECONVERGENT B1 ;  /* 0x0000000000017941 */ /* 0x000fea0003800200 */
.L_x_8704:
[----:B------:R-:W-:Y:S01]  /*fed0*/  P2R R30, PR, RZ, 0x2 ;  /* 0x00000002ff1e7803 */ /* 0x000fe20000000000 */
[-C--:B------:R-:W-:Y:S01]  /*fee0*/  FMUL.FTZ R44, R41, R130.reuse ;  /* 0x00000082292c7220 */ /* 0x080fe20000410000 */
[----:B------:R-:W-:Y:S01]  /*fef0*/  I2FP.F32.U32 R29, R29 ;  /* 0x0000001d001d7245 */ /* 0x000fe20000201000 */
[-C--:B------:R-:W-:Y:S01]  /*ff00*/  FMUL.FTZ R43, R43, R130.reuse ;  /* 0x000000822b2b7220 */ /* 0x080fe20000410000 */
[----:B------:R-:W-:Y:S01]  /*ff10*/  ISETP.NE.AND P1, PT, R39, RZ, PT ;  /* 0x000000ff2700720c */ /* 0x000fe20003f25270 */
[----:B------:R-:W-:Y:S01]  /*ff20*/  FMUL.FTZ R37, R37, R130 ;  /* 0x0000008225257220 */ /* 0x000fe20000410000 */
[----:B------:R-:W-:Y:S01]  /*ff30*/  SHF.L.U32 R31, R36, 0x10, RZ ;  /* 0x00000010241f7819 */ /* 0x000fe200000006ff */
[----:B------:R-:W-:Y:S01]  /*ff40*/  FFMA.FTZ R28, R29, R128, 1.1641532182693481445e-10 ;  /* 0x2f0000001d1c7423 */ /* 0x000fe20000010080 */
[----:B------:R-:W-:Y:S01]  /*ff50*/  ISETP.NE.AND P5, PT, R87, RZ, PT ;  /* 0x000000ff5700720c */ /* 0x000fe20003fa5270 */
[-C--:B------:R-:W-:Y:S01]  /*ff60*/  FMUL.FTZ R135, R135, R130.reuse ;  /* 0x0000008287877220 */ /* 0x080fe20000410000 */
[----:B------:R-:W-:Y:S01]  /*ff70*/  FSEL R44, R44, RZ, P1 ;  /* 0x000000ff2c2c7208 */ /* 0x000fe20000800000 */
[-C--:B------:R-:W-:Y:S01]  /*ff80*/  FMUL.FTZ R133, R133, R130.reuse ;  /* 0x0000008285857220 */ /* 0x080fe20000410000 */
[----:B------:R-:W-:Y:S01]  /*ff90*/  ISETP.NE.AND P1, PT, R30, RZ, PT ;  /* 0x000000ff1e00720c */ /* 0x000fe20003f25270 */
[-C--:B------:R-:W-:Y:S01]  /*ffa0*/  FMUL.FTZ R47, R47, R130.reuse ;  /* 0x000000822f2f7220 */ /* 0x080fe20000410000 */
[----:B------:R-:W-:Y:S01]  /*ffb0*/  P2R R32, PR, RZ, 0x1 ;  /* 0x00000001ff207803 */ /* 0x000fe20000000000 */
[-C--:B------:R-:W-:Y:S01]  /*ffc0*/  FMUL.FTZ R45, R45, R130.reuse ;  /* 0x000000822d2d7220 */ /* 0x080fe20000410000 */
[----:B------:R-:W-:Y:S01]  /*ffd0*/  FMUL.FTZ R31, R31, R130 ;  /* 0x000000821f1f7220 */ /* 0x000fe20000410000 */
[----:B------:R-:W-:-:S02]  /*ffe0*/  FSEL R46, R43, RZ, P5 ;  /* 0x000000ff2b2e7208 */ /* 0x000fc40002800000 */
[----:B------:R-:W-:Y:S02]  /*fff0*/  ISETP.NE.AND P0, PT, R38, RZ, PT ;  /* 0x000000ff2600720c */ /* 0x000fe40003f05270 */
        /* <DEDUP_REMOVED lines=18> */
.L_x_8668:
[----:B------:R-:W-:Y:S01]  /*10120*/  SEL R32, RZ, 0x1000000, !P5 ;  /* 0x01000000ff207807 */ /* 0x000fe20006800000 */
[----:B------:R-:W0:Y:S01]  /*10130*/  @P1 LDC.64 R36, c[0x0][0x3a0] ;  /* 0x0000e800ff241b82 */ /* 0x000e220000000a00 */
[----:B------:R-:W-:Y:S01]  /*10140*/  SEL R31, RZ, 0x10000, !P4 ;  /* 0x00010000ff1f7807 */ /* 0x000fe20006000000 */
[----:B------:R-:W-:Y:S01]  /*10150*/  VIADD R133, R127, 0x40 ;  /* 0x000000407f857836 */ /* 0x000fe20000000000 */
[----:B------:R-:W-:Y:S02]  /*10160*/  SEL R34, RZ, 0x100, !P3 ;  /* 0x00000100ff227807 */ /* 0x000fe40005800000 */
[----:B------:R-:W-:Y:S02]  /*10170*/  ISETP.NE.AND P5, PT, R38, RZ, PT ;  /* 0x000000ff2600720c */ /* 0x000fe40003fa5270 */
[----:B------:R-:W-:Y:S02]  /*10180*/  ISETP.NE.AND P4, PT, R87, RZ, PT ;  /* 0x000000ff5700720c */ /* 0x000fe40003f85270 */
[----:B------:R-:W-:Y:S01]  /*10190*/  ISETP.NE.AND P3, PT, R86, RZ, PT ;  /* 0x000000ff5600720c */ /* 0x000fe20003f65270 */
[----:B------:R-:W-:Y:S01]  /*101a0*/  IMAD.WIDE.U32 R86, R133, 0x10, R84 ;  /* 0x0000001085567825 */ /* 0x000fe200078e0054 */
[----:B------:R-:W-:-:S02]  /*101b0*/  ISETP.NE.AND P6, PT, R39, RZ, PT ;  /* 0x000000ff2700720c */ /* 0x000fc40003fc5270 */
[----:B------:R-:W-:Y:S01]  /*101c0*/  SEL R30, RZ, 0x1000000, !P3 ;  /* 0x01000000ff1e7807 */ /* 0x000fe20005800000 */
[----:B------:R-:W1:Y:S01]  /*101d0*/  @P0 LDC.64 R38, c[0x0][0x398] ;  /* 0x0000e600ff260b82 */ /* 0x000e620000000a00 */
[----:B------:R-:W-:Y:S02]  /*101e0*/  SEL R29, RZ, 0x10000, !P4 ;  /* 0x00010000ff1d7807 */ /* 0x000fe40006000000 */
[----:B------:R-:W-:Y:S02]  /*101f0*/  SEL R28, RZ, 0x100, !P5 ;  /* 0x00000100ff1c7807 */ /* 0x000fe40006800000 */
[----:B------:R-:W-:Y:S01]  /*10200*/  LOP3.LUT R34, R34, R32, R31, 0xfe, !PT ;  /* 0x0000002022227212 */ /* 0x000fe200078efe1f */
[----:B------:R-:W-:Y:S01]  /*10210*/  IMAD.WIDE.U32 R32, R131, 0x20, R106 ;  /* 0x0000002083207825 */ /* 0x000fe200078e006a */
[----:B------:R-:W-:Y:S02]  /*10220*/  LOP3.LUT R28, R28, R30, R29, 0xfe, !PT ;  /* 0x0000001e1c1c7212 */ /* 0x000fe400078efe1d */
[----:B------:R-:W-:Y:S01]  /*10230*/  SEL R31, RZ, 0x1, !P6 ;  /* 0x00000001ff1f7807 */ /* 0x000fe20007000000 */
[----:B0-----:R-:W-:Y:S01]  /*10240*/  @P1 IMAD.WIDE.U32 R36, R133, 0x20, R36 ;  /* 0x0000002085241825 */ /* 0x001fe200078e0024 */
[----:B------:R-:W-:Y:S01]  /*10250*/  SEL R29, RZ, 0x1, !P2 ;  /* 0x00000001ff1d7807 */ /* 0x000fe20005000000 */
[----:B------:R0:W-:Y:S01]  /*10260*/  STG.E.128 desc[UR8][R32.64], R44 ;  /* 0x0000002c20007986 */ /* 0x0001e2000c101d08 */
[----:B------:R-:W-:Y:S01]  /*10270*/  LOP3.LUT R28, R28, R31, RZ, 0xfc, !PT ;  /* 0x0000001f1c1c7212 */ /* 0x000fe200078efcff */
[----:B------:R-:W-:Y:S01]  /*10280*/  IMAD.WIDE.U32 R30, R131, 0x8, R108 ;  /* 0x00000008831e7825 */ /* 0x000fe200078e006c */
[----:B------:R-:W-:Y:S01]  /*10290*/  LOP3.LUT R29, R34, R29, RZ, 0xfc, !PT ;  /* 0x0000001d221d7212 */ /* 0x000fe200078efcff */
[----:B------:R0:W-:Y:S04]  /*102a0*/  STG.E.128 desc[UR8][R32.64+0x10], R40 ;  /* 0x0000102820007986 */ /* 0x0001e8000c101d08 */
[----:B------:R0:W-:Y:S01]  /*102b0*/  STG.E.64 desc[UR8][R30.64], R28 ;  /* 0x0000001c1e007986 */ /* 0x0001e2000c101b08 */
[----:B-1----:R-:W-:Y:S01]  /*102c0*/  @P0 IMAD.WIDE.U32 R38, R133, 0x10, R38 ;  /* 0x0000001085260825 */ /* 0x002fe200078e0026 */
        /* <DEDUP_REMOVED lines=21> */
.L_x_8709:
[----:B------:R2:W5:Y:S04]  /*10420*/  @P0 LDG.E.128 R64, desc[UR8][R38.64] ;  /* 0x0000000826400981 */ /* 0x000568000c1e1d00 */
        /* <DEDUP_REMOVED lines=20> */
.L_x_8713:
[----:B------:R-:W-:Y:S01]  /*10570*/  IADD3 R3, PT, PT, R3, 0x1, RZ ;  /* 0x0000000103037810 */ /* 0x000fe20007ffe0ff */
[----:B------:R-:W-:Y:S03]  /*10580*/  BSSY.RECONVERGENT B2, `(.L_x_8714) ;  /* 0x000000c000027945 */ /* 0x000fe60003800200 */
[C---:B------:R-:W-:Y:S01]  /*10590*/  ISETP.NE.AND P2, PT, R3.reuse, RZ, PT ;  /* 0x000000ff0300720c */ /* 0x040fe20003f45270 */
[----:B--2---:R-:W-:-:S12]  /*105a0*/  IMAD.WIDE.U32 R38, R3, -0x2daee0ad, RZ ;  /* 0xd2511f5303267825 */ /* 0x004fd800078e00ff */
        /* <DEDUP_REMOVED lines=9> */
.L_x_8715:
[----:B------:R-:W-:Y:S05]  /*10640*/  BSYNC.RECONVERGENT B2 ;  /* 0x0000000000027941 */ /* 0x000fea0003800200 */
.L_x_8714:
        /* <DEDUP_REMOVED lines=43> */
.L_x_8712:
[----:B------:R-:W-:Y:S05]  /*10900*/  BSYNC.RECONVERGENT B1 ;  /* 0x0000000000017941 */ /* 0x000fea0003800200 */
.L_x_8711:
[----:B------:R-:W-:Y:S01]  /*10910*/  ISETP.NE.AND P2, PT, R34, 0x1, PT ;  /* 0x000000012200780c */ /* 0x000fe20003f45270 */
[C---:B--2--5:R-:W-:Y:S01]  /*10920*/  IMAD.U32 R87, R28.reuse, 0x10000, RZ ;  /* 0x000100001c577824 */ /* 0x064fe200078e00ff */
[----:B------:R-:W-:Y:S01]  /*10930*/  I2FP.F32.U32 R33, R32 ;  /* 0x0000002000217245 */ /* 0x000fe20000201000 */
[----:B------:R-:W-:Y:S01]  /*10940*/  BSSY.RECONVERGENT B1, `(.L_x_8716) ;  /* 0x000004a000017945 */ /* 0x000fe20003800200 */
[----:B------:R-:W-:Y:S01]  /*10950*/  HFMA2 R37, -RZ, RZ, 0, 1.1920928955078125e-07 ;  /* 0x00000002ff257431 */ /* 0x000fe200000001ff */
[----:B------:R-:W-:Y:S01]  /*10960*/  PRMT R28, R28, 0x7632, R28 ;  /* 0x000076321c1c7816 */ /* 0x000fe2000000001c */
[----:B------:R-:W-:Y:S01]  /*10970*/  FMUL.FTZ R87, R87, R130 ;  /* 0x0000008257577220 */ /* 0x000fe20000410000 */
        /* <DEDUP_REMOVED lines=13> */
.L_x_8718:
        /* <DEDUP_REMOVED lines=13> */
.L_x_8720:
[----:B------:R-:W-:Y:S05]  /*10b20*/  BSYNC.RECONVERGENT B2 ;  /* 0x0000000000027941 */ /* 0x000fea0003800200 */
.L_x_8719:
        /* <DEDUP_REMOVED lines=43> */
.L_x_8717:
[----:B------:R-:W-:Y:S05]  /*10de0*/  BSYNC.RECONVERGENT B1 ;  /* 0x0000000000017941 */ /* 0x000fea0003800200 */
.L_x_8716:
[----:B------:R-:W-:Y:S01]  /*10df0*/  I2FP.F32.U32 R33, R33 ;  /* 0x0000002100217245 */ /* 0x000fe20000201000 */
[----:B------:R-:W-:Y:S01]  /*10e00*/  IMAD.U32 R35, R64, 0x10000, RZ ;  /* 0x0001000040237824 */ /* 0x000fe200078e00ff */
[----:B------:R-:W-:Y:S01]  /*10e10*/  ISETP.NE.AND P3, PT, R37, 0x1, PT ;  /* 0x000000012500780c */ /* 0x000fe20003f65270 */
[----:B------:R-:W-:Y:S01]  /*10e20*/  BSSY.RECONVERGENT B1, `(.L_x_8721) ;  /* 0x000004d000017945 */ /* 0x000fe20003800200 */
[----:B------:R-:W-:Y:S01]  /*10e30*/  FSEL R87, R87, RZ, P4 ;  /* 0x000000ff57577208 */ /* 0x000fe20002000000 */
[----:B------:R-:W-:Y:S01]  /*10e40*/  FFMA.FTZ R32, R33, R128, 1.1641532182693481445e-10 ;  /* 0x2f00000021207423 */ /* 0x000fe20000010080 */
[----:B------:R-:W-:Y:S01]  /*10e50*/  FMUL.FTZ R35, R35, R130 ;  /* 0x0000008223237220 */ /* 0x000fe20000410000 */
[----:B------:R-:W-:-:S03]  /*10e60*/  IMAD.MOV.U32 R33, RZ, RZ, R126 ;  /* 0x000000ffff217224 */ /* 0x000fc600078e007e */
[----:B------:R-:W-:-:S04]  /*10e70*/  FSETP.GTU.FTZ.AND P2, PT, R32, R129, PT ;  /* 0x000000812000720b */ /* 0x000fc80003f5c000 */
        /* <DEDUP_REMOVED lines=14> */
.L_x_8723:
        /* <DEDUP_REMOVED lines=13> */
.L_x_8725:
[----:B------:R-:W-:Y:S05]  /*11030*/  BSYNC.RECONVERGENT B2 ;  /* 0x0000000000027941 */ /* 0x000fea0003800200 */
.L_x_8724:
        /* <DEDUP_REMOVED lines=43> */
.L_x_8722:
[----:B------:R-:W-:Y:S05]  /*112f0*/  BSYNC.RECONVERGENT B1 ;  /* 0x0000000000017941 */ /* 0x000fea0003800200 */
.L_x_8721:
[----:B------:R-:W-:Y:S01]  /*11300*/  ISETP.NE.AND P2, PT, R35, 0x1, PT ;  /* 0x000000012300780c */ /* 0x000fe20003f45270 */
[----:B------:R-:W-:Y:S01]  /*11310*/  BSSY.RECONVERGENT B1, `(.L_x_8726) ;  /* 0x000004b000017945 */ /* 0x000fe20003800200 */
[----:B------:R-:W-:Y:S01]  /*11320*/  I2FP.F32.U32 R33, R33 ;  /* 0x0000002100217245 */ /* 0x000fe20000201000 */
[----:B------:R-:W-:Y:S02]  /*11330*/  HFMA2 R38, -RZ, RZ, 0, 1.1920928955078125e-07 ;  /* 0x00000002ff267431 */ /* 0x000fe400000001ff */
[----:B------:R-:W-:Y:S02]  /*11340*/  IMAD.MOV.U32 R34, RZ, RZ, R126 ;  /* 0x000000ffff227224 */ /* 0x000fe400078e007e */
        /* <DEDUP_REMOVED lines=14> */
.L_x_8728:
        /* <DEDUP_REMOVED lines=13> */
.L_x_8730:
[----:B------:R-:W-:Y:S05]  /*11500*/  BSYNC.RECONVERGENT B2 ;  /* 0x0000000000027941 */ /* 0x000fea0003800200 */
.L_x_8729:
        /* <DEDUP_REMOVED lines=43> */
.L_x_8727:
[----:B------:R-:W-:Y:S05]  /*117c0*/  BSYNC.RECONVERGENT B1 ;  /* 0x0000000000017941 */ /* 0x000fea0003800200 */
.L_x_8726:
[----:B------:R-:W-:Y:S01]  /*117d0*/  PRMT R32, R64, 0x7632, R32 ;  /* 0x0000763240207816 */ /* 0x000fe20000000020 */
[----:B------:R-:W-:Y:S01]  /*117e0*/  BSSY.RECONVERGENT B1, `(.L_x_8731) ;  /* 0x0000050000017945 */ /* 0x000fe20003800200 */
[----:B------:R-:W-:Y:S02]  /*117f0*/  I2FP.F32.U32 R33, R34 ;  /* 0x0000002200217245 */ /* 0x000fe40000201000 */
[----:B------:R-:W-:Y:S01]  /*11800*/  ISETP.NE.AND P3, PT, R38, 0x1, PT ;  /* 0x000000012600780c */ /* 0x000fe20003f65270 */
[----:B------:R-:W-:Y:S01]  /*11810*/  IMAD.U32 R35, R32, 0x10000, RZ ;  /* 0x0001000020237824 */ /* 0x000fe200078e00ff */
[----:B------:R-:W-:Y:S01]  /*11820*/  FSEL R28, R28, RZ, P4 ;  /* 0x000000ff1c1c7208 */ /* 0x000fe20002000000 */
[----:B------:R-:W-:Y:S02]  /*11830*/  FFMA.FTZ R32, R33, R128, 1.1641532182693481445e-10 ;  /* 0x2f00000021207423 */ /* 0x000fe40000010080 */
[----:B------:R-:W-:-:S03]  /*11840*/  FMUL.FTZ R35, R35, R130 ;  /* 0x0000008223237220 */ /* 0x000fc60000410000 */
[----:B------:R-:W-:Y:S01]  /*11850*/  FSETP.GTU.FTZ.AND P2, PT, R32, R129, PT ;  /* 0x000000812000720b */ /* 0x000fe20003f5c000 */
[----:B------:R-:W-:-:S03]  /*11860*/  HFMA2 R32, -RZ, RZ, 0, 1.1920928955078125e-07 ;  /* 0x00000002ff207431 */ /* 0x000fc600000001ff */
        /* <DEDUP_REMOVED lines=14> */
.L_x_8733:
        /* <DEDUP_REMOVED lines=13> */
.L_x_8735:
[----:B------:R-:W-:Y:S05]  /*11a20*/  BSYNC.RECONVERGENT B2 ;  /* 0x0000000000027941 */ /* 0x000fea0003800200 */
.L_x_8734:
        /* <DEDUP_REMOVED lines=43> */
.L_x_8732:
[----:B------:R-:W-:Y:S05]  /*11ce0*/  BSYNC.RECONVERGENT B1 ;  /* 0x0000000000017941 */ /* 0x000fea0003800200 */
.L_x_8731:
[----:B------:R-:W-:Y:S01]  /*11cf0*/  ISETP.NE.AND P2, PT, R32, 0x1, PT ;  /* 0x000000012000780c */ /* 0x000fe20003f45270 */
[----:B------:R-:W-:Y:S01]  /*11d00*/  BSSY.RECONVERGENT B1, `(.L_x_8736) ;  /* 0x000004c000017945 */ /* 0x000fe20003800200 */
[----:B------:R-:W-:Y:S01]  /*11d10*/  I2FP.F32.U32 R33, R28 ;  /* 0x0000001c00217245 */ /* 0x000fe20000201000 */
[----:B------:R-:W-:Y:S01]  /*11d20*/  HFMA2 R34, -RZ, RZ, 0, 1.1920928955078125e-07 ;  /* 0x00000002ff227431 */ /* 0x000fe200000001ff */
[----:B------:R-:W-:-:S03]  /*11d30*/  PRMT R39, R29, 0x7632, R39 ;  /* 0x000076321d277816 */ /* 0x000fc60000000027 */
[----:B------:R-:W-:Y:S01]  /*11d40*/  FFMA.FTZ R28, R33, R128, 1.1641532182693481445e-10 ;  /* 0x2f000000211c7423 */ /* 0x000fe20000010080 */
[----:B------:R-:W-:Y:S02]  /*11d50*/  IMAD.U32 R33, R29, 0x10000, RZ ;  /* 0x000100001d217824 */ /* 0x000fe400078e00ff */
[----:B------:R-:W-:Y:S02]  /*11d60*/  IMAD.MOV.U32 R29, RZ, RZ, R126 ;  /* 0x000000ffff1d7224 */ /* 0x000fe400078e007e */
        /* <DEDUP_REMOVED lines=12> */
.L_x_8738:
        /* <DEDUP_REMOVED lines=13> */
.L_x_8740:
[----:B------:R-:W-:Y:S05]  /*11f00*/  BSYNC.RECONVERGENT B2 ;  /* 0x0000000000027941 */ /* 0x000fea0003800200 */
.L_x_8739:
        /* <DEDUP_REMOVED lines=43> */
.L_x_8737:
[----:B------:R-:W-:Y:S05]  /*121c0*/  BSYNC.RECONVERGENT B1 ;  /* 0x0000000000017941 */ /* 0x000fea0003800200 */
.L_x_8736:
[----:B------:R-:W-:Y:S01]  /*121d0*/  I2FP.F32.U32 R29, R29 ;  /* 0x0000001d001d7245 */ /* 0x000fe20000201000 */
[----:B------:R-:W-:Y:S01]  /*121e0*/  IMAD.U32 R33, R65, 0x10000, RZ ;  /* 0x0001000041217824 */ /* 0x000fe200078e00ff */
[----:B------:R-:W-:Y:S01]  /*121f0*/  ISETP.NE.AND P3, PT, R34, 0x1, PT ;  /* 0x000000012200780c */ /* 0x000fe20003f65270 */
[----:B------:R-:W-:Y:S01]  /*12200*/  BSSY.RECONVERGENT B1, `(.L_x_8741) ;  /* 0x000004d000017945 */ /* 0x000fe20003800200 */
[----:B------:R-:W-:Y:S02]  /*12210*/  HFMA2 R32, -RZ, RZ, 0, 1.1920928955078125e-07 ;  /* 0x00000002ff207431 */ /* 0x000fe400000001ff */
[----:B------:R-:W-:Y:S01]  /*12220*/  FFMA.FTZ R28, R29, R128, 1.1641532182693481445e-10 ;  /* 0x2f0000001d1c7423 */ /* 0x000fe20000010080 */
[----:B------:R-:W-:Y:S01]  /*12230*/  FMUL.FTZ R33, R33, R130 ;  /* 0x0000008221217220 */ /* 0x000fe20000410000 */
[----:B------:R-:W-:-:S03]  /*12240*/  FSEL R29, R38, RZ, P4 ;  /* 0x000000ff261d7208 */ /* 0x000fc60002000000 */
        /* <DEDUP_REMOVED lines=15> */
.L_x_8743:
        /* <DEDUP_REMOVED lines=13> */
.L_x_8745:
[----:B------:R-:W-:Y:S05]  /*12410*/  BSYNC.RECONVERGENT B2 ;  /* 0x0000000000027941 */ /* 0x000fea0003800200 */
.L_x_8744:
        /* <DEDUP_REMOVED lines=43> */
.L_x_8742:
[----:B------:R-:W-:Y:S05]  /*126d0*/  BSYNC.RECONVERGENT B1 ;  /* 0x0000000000017941 */ /* 0x000fea0003800200 */
.L_x_8741:
[----:B------:R-:W-:Y:S01]  /*126e0*/  ISETP.NE.AND P2, PT, R32, 0x1, PT ;  /* 0x000000012000780c */ /* 0x000fe20003f45270 */
[----:B------:R-:W-:Y:S01]  /*126f0*/  IMAD.U32 R39, R39, 0x10000, RZ ;  /* 0x0001000027277824 */ /* 0x000fe200078e00ff */
[----:B------:R-:W-:Y:S01]  /*12700*/  I2FP.F32.U32 R29, R29 ;  /* 0x0000001d001d7245 */ /* 0x000fe20000201000 */
[----:B------:R-:W-:Y:S01]  /*12710*/  BSSY.RECONVERGENT B1, `(.L_x_8746) ;  /* 0x0000049000017945 */ /* 0x000fe20003800200 */
[----:B------:R-:W-:Y:S02]  /*12720*/  HFMA2 R34, -RZ, RZ, 0, 1.1920928955078125e-07 ;  /* 0x00000002ff227431 */ /* 0x000fe400000001ff */
        /* <DEDUP_REMOVED lines=14> */
.L_x_8748:
        /* <DEDUP_REMOVED lines=13> */
.L_x_8750:
[----:B------:R-:W-:Y:S05]  /*128e0*/  BSYNC.RECONVERGENT B2 ;  /* 0x0000000000027941 */ /* 0x000fea0003800200 */
.L_x_8749:
        /* <DEDUP_REMOVED lines=43> */
.L_x_8747:
[----:B------:R-:W-:Y:S05]  /*12ba0*/  BSYNC.RECONVERGENT B1 ;  /* 0x0000000000017941 */ /* 0x000fea0003800200 */
.L_x_8746:
[----:B------:R-:W-:Y:S01]  /*12bb0*/  PRMT R28, R65, 0x7632, R28 ;  /* 0x00007632411c7816 */ /* 0x000fe2000000001c */
[----:B------:R-:W-:Y:S01]  /*12bc0*/  BSSY.RECONVERGENT B1, `(.L_x_8751) ;  /* 0x0000050000017945 */ /* 0x000fe20003800200 */
[----:B------:R-:W-:Y:S01]  /*12bd0*/  I2FP.F32.U32 R29, R29 ;  /* 0x0000001d001d7245 */ /* 0x000fe20000201000 */
[----:B------:R-:W-:Y:S02]  /*12be0*/  HFMA2 R32, -RZ, RZ, 0, 1.1920928955078125e-07 ;  /* 0x00000002ff207431 */ /* 0x000fe400000001ff */
        /* <DEDUP_REMOVED lines=20> */
.L_x_8753:
        /* <DEDUP_REMOVED lines=13> */
.L_x_8755:
[----:B------:R-:W-:Y:S05]  /*12e00*/  BSYNC.RECONVERGENT B2 ;  /* 0x0000000000027941 */ /* 0x000fea0003800200 */
.L_x_8754:
        /* <DEDUP_REMOVED lines=43> */
.L_x_8752:
[----:B------:R-:W-:Y:S05]  /*130c0*/  BSYNC.RECONVERGENT B1 ;  /* 0x0000000000017941 */ /* 0x000fea0003800200 */
.L_x_8751:
        /* <DEDUP_REMOVED lines=19> */
.L_x_8758:
        /* <DEDUP_REMOVED lines=13> */
.L_x_8760:
[----:B------:R-:W-:Y:S05]  /*132d0*/  BSYNC.RECONVERGENT B2 ;  /* 0x0000000000027941 */ /* 0x000fea0003800200 */
.L_x_8759:
        /* <DEDUP_REMOVED lines=43> */
.L_x_8757:
[----:B------:R-:W-:Y:S05]  /*13590*/  BSYNC.RECONVERGENT B1 ;  /* 0x0000000000017941 */ /* 0x000fea0003800200 */
.L_x_8756:
        /* <DEDUP_REMOVED lines=24> */
.L_x_8763:
        /* <DEDUP_REMOVED lines=13> */
.L_x_8765:
[----:B------:R-:W-:Y:S05]  /*137f0*/  BSYNC.RECONVERGENT B2 ;  /* 0x0000000000027941 */ /* 0x000fea0003800200 */
.L_x_8764:
        /* <DEDUP_REMOVED lines=43> */
.L_x_8762:
[----:B------:R-:W-:Y:S05]  /*13ab0*/  BSYNC.RECONVERGENT B1 ;  /* 0x0000000000017941 */ /* 0x000fea0003800200 */
.L_x_8761:
        /* <DEDUP_REMOVED lines=18> */
.L_x_8768:
        /* <DEDUP_REMOVED lines=13> */
.L_x_8770:
[----:B------:R-:W-:Y:S05]  /*13cb0*/  BSYNC.RECONVERGENT B2 ;  /* 0x0000000000027941 */ /* 0x000fea0003800200 */
.L_x_8769:
        /* <DEDUP_REMOVED lines=43> */
.L_x_8767:
[----:B------:R-:W-:Y:S05]  /*13f70*/  BSYNC.RECONVERGENT B1 ;  /* 0x0000000000017941 */ /* 0x000fea0003800200 */
.L_x_8766:
[----:B------:R-:W-:Y:S01]  /*13f80*/  PRMT R28, R66, 0x7632, R28 ;  /* 0x00007632421c7816 */ /* 0x000fe2000000001c */
[----:B------:R-:W-:Y:S01]  /*13f90*/  BSSY.RECONVERGENT B1, `(.L_x_8771) ;  /* 0x0000050000017945 */ /* 0x000fe20003800200 */
[----:B------:R-:W-:Y:S02]  /*13fa0*/  I2FP.F32.U32 R29, R29 ;  /* 0x0000001d001d7245 */ /* 0x000fe40000201000 */
[----:B------:R-:W-:Y:S01]  /*13fb0*/  FSEL R30, R30, RZ, P3 ;  /* 0x000000ff1e1e7208 */ /* 0x000fe20001800000 */
[----:B------:R-:W-:Y:S02]  /*13fc0*/  IMAD.U32 R33, R28, 0x10000, RZ ;  /* 0x000100001c217824 */ /* 0x000fe400078e00ff */
[----:B------:R-:W-:Y:S01]  /*13fd0*/  FFMA.FTZ R28, R29, R128, 1.1641532182693481445e-10 ;  /* 0x2f0000001d1c7423 */ /* 0x000fe20000010080 */
[----:B------:R-:W-:Y:S02]  /*13fe0*/  IMAD.MOV.U32 R29, RZ, RZ, R126 ;  /* 0x000000ffff1d7224 */ /* 0x000fe400078e007e */
[----:B------:R-:W-:-:S02]  /*13ff0*/  FMUL.FTZ R33, R33, R130 ;  /* 0x0000008221217220 */ /* 0x000fc40000410000 */
[----:B------:R-:W-:-:S04]  /*14000*/  FSETP.GTU.FTZ.AND P4, PT, R28, R129, PT ;  /* 0x000000811c00720b */ /* 0x000fc80003f9c000 */
        /* <DEDUP_REMOVED lines=15> */
.L_x_8773:
        /* <DEDUP_REMOVED lines=13> */
.L_x_8775:
[----:B------:R-:W-:Y:S05]  /*141d0*/  BSYNC.RECONVERGENT B2 ;  /* 0x0000000000027941 */ /* 0x000fea0003800200 */
.L_x_8774:
        /* <DEDUP_REMOVED lines=43> */
.L_x_8772:
[----:B------:R-:W-:Y:S05]  /*14490*/  BSYNC.RECONVERGENT B1 ;  /* 0x0000000000017941 */ /* 0x000fea0003800200 */
.L_x_8771:
        /* <DEDUP_REMOVED lines=19> */
.L_x_8778:
        /* <DEDUP_REMOVED lines=13> */
.L_x_8780:
[----:B------:R-:W-:Y:S05]  /*146a0*/  BSYNC.RECONVERGENT B2 ;  /* 0x0000000000027941 */ /* 0x000fea0003800200 */
.L_x_8779:
        /* <DEDUP_REMOVED lines=43> */
.L_x_8777:
[----:B------:R-:W-:Y:S05]  /*14960*/  BSYNC.RECONVERGENT B1 ;  /* 0x0000000000017941 */ /* 0x000fea0003800200 */
.L_x_8776:
        /* <DEDUP_REMOVED lines=23> */
.L_x_8783:
        /* <DEDUP_REMOVED lines=13> */
.L_x_8785:
[----:B------:R-:W-:Y:S05]  /*14bb0*/  BSYNC.RECONVERGENT B2 ;  /* 0x0000000000027941 */ /* 0x000fea0003800200 */
.L_x_8784:
        /* <DEDUP_REMOVED lines=43> */
.L_x_8782:
[----:B------:R-:W-:Y:S05]  /*14e70*/  BSYNC.RECONVERGENT B1 ;  /* 0x0000000000017941 */ /* 0x000fea0003800200 */
.L_x_8781:
        /* <DEDUP_REMOVED lines=18> */
.L_x_8788:
        /* <DEDUP_REMOVED lines=15> */
.L_x_8790:
[----:B------:R-:W-:Y:S05]  /*15090*/  BSYNC.RECONVERGENT B2 ;  /* 0x0000000000027941 */ /* 0x000fea0003800200 */
.L_x_8789:
        /* <DEDUP_REMOVED lines=43> */
.L_x_8787:
[----:B------:R-:W-:Y:S05]  /*15350*/  BSYNC.RECONVERGENT B1 ;  /* 0x0000000000017941 */ /* 0x000fea0003800200 */
.L_x_8786:
[----:B------:R-:W-:Y:S02]  /*15360*/  PRMT R28, R67, 0x7632, R28 ;  /* 0x00007632431c7816 */ /* 0x000fe4000000001c */
[----:B------:R-:W-:-:S03]  /*15370*/  I2FP.F32.U32 R29, R29 ;  /* 0x0000001d001d7245 */ /* 0x000fc60000201000 */
[----:B------:R-:W-:Y:S02]  /*15380*/  IMAD.U32 R31, R28, 0x10000, RZ ;  /* 0x000100001c1f7824 */ /* 0x000fe400078e00ff */
        /* <DEDUP_REMOVED lines=9> */
.L_x_8710:
        /* <DEDUP_REMOVED lines=16> */
.L_x_8794:
        /* <DEDUP_REMOVED lines=13> */
.L_x_8796:
[----:B------:R-:W-:Y:S05]  /*155f0*/  BSYNC.RECONVERGENT B2 ;  /* 0x0000000000027941 */ /* 0x000fea0003800200 */
.L_x_8795:
        /* <DEDUP_REMOVED lines=43> */
.L_x_8793:
[----:B------:R-:W-:Y:S05]  /*158b0*/  BSYNC.RECONVERGENT B1 ;  /* 0x0000000000017941 */ /* 0x000fea0003800200 */
.L_x_8792:
[----:B------:R-:W-:Y:S01]  /*158c0*/  ISETP.NE.AND P2, PT, R34, 0x1, PT ;  /* 0x000000012200780c */ /* 0x000fe20003f45270 */
[----:B------:R-:W-:Y:S01]  /*158d0*/  BSSY.RECONVERGENT B1, `(.L_x_8797) ;  /* 0x000004b000017945 */ /* 0x000fe20003800200 */
[----:B------:R-:W-:Y:S01]  /*158e0*/  I2FP.F32.U32 R33, R32 ;  /* 0x0000002000217245 */ /* 0x000fe20000201000 */
[C---:B--2--5:R-:W-:Y:S01]  /*158f0*/  IMAD.U32 R37, R28.reuse, 0x10000, RZ ;  /* 0x000100001c257824 */ /* 0x064fe200078e00ff */
[----:B------:R-:W-:Y:S01]  /*15900*/  PRMT R135, R28, 0x7632, R135 ;  /* 0x000076321c877816 */ /* 0x000fe20000000087 */
[----:B------:R-:W-:Y:S02]  /*15910*/  IMAD.MOV.U32 R28, RZ, RZ, R126 ;  /* 0x000000ffff1c7224 */ /* 0x000fe400078e007e */
[----:B------:R-:W-:-:S05]  /*15920*/  FFMA.FTZ R32, R33, R128, 1.1641532182693481445e-10 ;  /* 0x2f00000021207423 */ /* 0x000fca0000010080 */
[----:B------:R-:W-:Y:S01]  /*15930*/  FSETP.LE.FTZ.AND P3, PT, R32, R129, PT ;  /* 0x000000812000720b */ /* 0x000fe20003f73000 */
[----:B------:R-:W-:-:S03]  /*15940*/  HFMA2 R32, -RZ, RZ, 0, 1.1920928955078125e-07 ;  /* 0x00000002ff207431 */ /* 0x000fc600000001ff */
        /* <DEDUP_REMOVED lines=10> */
.L_x_8799:
        /* <DEDUP_REMOVED lines=13> */
.L_x_8801:
[----:B------:R-:W-:Y:S05]  /*15ac0*/  BSYNC.RECONVERGENT B2 ;  /* 0x0000000000027941 */ /* 0x000fea0003800200 */
.L_x_8800:
        /* <DEDUP_REMOVED lines=43> */
.L_x_8798:
[----:B------:R-:W-:Y:S05]  /*15d80*/  BSYNC.RECONVERGENT B1 ;  /* 0x0000000000017941 */ /* 0x000fea0003800200 */
.L_x_8797:
        /* <DEDUP_REMOVED lines=18> */
.L_x_8804:
        /* <DEDUP_REMOVED lines=13> */
.L_x_8806:
[----:B------:R-:W-:Y:S05]  /*15f80*/  BSYNC.RECONVERGENT B2 ;  /* 0x0000000000027941 */ /* 0x000fea0003800200 */
.L_x_8805:
        /* <DEDUP_REMOVED lines=43> */
.L_x_8803:
[----:B------:R-:W-:Y:S05]  /*16240*/  BSYNC.RECONVERGENT B1 ;  /* 0x0000000000017941 */ /* 0x000fea0003800200 */
.L_x_8802:
        /* <DEDUP_REMOVED lines=19> */
.L_x_8809:
        /* <DEDUP_REMOVED lines=13> */
.L_x_8811:
[----:B------:R-:W-:Y:S05]  /*16450*/  BSYNC.RECONVERGENT B2 ;  /* 0x0000000000027941 */ /* 0x000fea0003800200 */
.L_x_8810:
        /* <DEDUP_REMOVED lines=43> */
.L_x_8808:
[----:B------:R-:W-:Y:S05]  /*16710*/  BSYNC.RECONVERGENT B1 ;  /* 0x0000000000017941 */ /* 0x000fea0003800200 */
.L_x_8807:
[----:B------:R-:W-:Y:S01]  /*16720*/  ISETP.NE.AND P2, PT, R32, 0x1, PT ;  /* 0x000000012000780c */ /* 0x000fe20003f45270 */
[----:B------:R-:W-:Y:S01]  /*16730*/  BSSY.RECONVERGENT B1, `(.L_x_8812) ;  /* 0x000004a000017945 */ /* 0x000fe20003800200 */
[----:B------:R-:W-:Y:S01]  /*16740*/  I2FP.F32.U32 R29, R29 ;  /* 0x0000001d001d7245 */ /* 0x000fe20000201000 */
[----:B------:R-:W-:Y:S02]  /*16750*/  HFMA2 R33, -RZ, RZ, 0, 1.1920928955078125e-07 ;  /* 0x00000002ff217431 */ /* 0x000fe400000001ff */
[----:B------:R-:W-:Y:S02]  /*16760*/  IMAD.U32 R137, R137, 0x10000, RZ ;  /* 0x0001000089897824 */ /* 0x000fe400078e00ff */
        /* <DEDUP_REMOVED lines=13> */
.L_x_8814:
        /* <DEDUP_REMOVED lines=13> */
.L_x_8816:
[----:B------:R-:W-:Y:S05]  /*16910*/  BSYNC.RECONVERGENT B2 ;  /* 0x0000000000027941 */ /* 0x000fea0003800200 */
.L_x_8815:
        /* <DEDUP_REMOVED lines=43> */
.L_x_8813:
[----:B------:R-:W-:Y:S05]  /*16bd0*/  BSYNC.RECONVERGENT B1 ;  /* 0x0000000000017941 */ /* 0x000fea0003800200 */
.L_x_8812:
        /* <DEDUP_REMOVED lines=18> */
.L_x_8819:
        /* <DEDUP_REMOVED lines=13> */
.L_x_8821:
[----:B------:R-:W-:Y:S05]  /*16dd0*/  BSYNC.RECONVERGENT B2 ;  /* 0x0000000000027941 */ /* 0x000fea0003800200 */
.L_x_8820:
        /* <DEDUP_REMOVED lines=43> */
.L_x_8818:
[----:B------:R-:W-:Y:S05]  /*17090*/  BSYNC.RECONVERGENT B1 ;  /* 0x0000000000017941 */ /* 0x000fea0003800200 */
.L_x_8817:
[----:B------:R-:W-:Y:S01]  /*170a0*/  ISETP.NE.AND P4, PT, R32, 0x1, PT ;  /* 0x000000012000780c */ /* 0x000fe20003f85270 */
[----:B------:R-:W-:Y:S01]  /*170b0*/  IMAD.U32 R141, R30, 0x10000, RZ ;  /* 0x000100001e8d7824 */ /* 0x000fe200078e00ff */
[----:B------:R-:W-:Y:S01]  /*170c0*/  I2FP.F32.U32 R29, R29 ;  /* 0x0000001d001d7245 */ /* 0x000fe20000201000 */
[----:B------:R-:W-:Y:S01]  /*170d0*/  BSSY.RECONVERGENT B1, `(.L_x_8822) ;  /* 0x0000047000017945 */ /* 0x000fe20003800200 */
[----:B------:R-:W-:-:S03]  /*170e0*/  HFMA2 R30, -RZ, RZ, 0, 1.1920928955078125e-07 ;  /* 0x00000002ff1e7431 */ /* 0x000fc600000001ff */
        /* <DEDUP_REMOVED lines=12> */
.L_x_8824:
        /* <DEDUP_REMOVED lines=13> */
.L_x_8826:
[----:B------:R-:W-:Y:S05]  /*17280*/  BSYNC.RECONVERGENT B2 ;  /* 0x0000000000027941 */ /* 0x000fea0003800200 */
.L_x_8825:
        /* <DEDUP_REMOVED lines=43> */
.L_x_8823:
[----:B------:R-:W-:Y:S05]  /*17540*/  BSYNC.RECONVERGENT B1 ;  /* 0x0000000000017941 */ /* 0x000fea0003800200 */
.L_x_8822:
        /* <DEDUP_REMOVED lines=18> */
.L_x_8829:
        /* <DEDUP_REMOVED lines=13> */
.L_x_8831:
[----:B------:R-:W-:Y:S05]  /*17740*/  BSYNC.RECONVERGENT B2 ;  /* 0x0000000000027941 */ /* 0x000fea0003800200 */
.L_x_8830:
        /* <DEDUP_REMOVED lines=43> */
.L_x_8828:
[----:B------:R-:W-:Y:S05]  /*17a00*/  BSYNC.RECONVERGENT B1 ;  /* 0x0000000000017941 */ /* 0x000fea0003800200 */
.L_x_8827:
[----:B------:R-:W-:Y:S01]  /*17a10*/  P2R R30, PR, RZ, 0x2 ;  /* 0x00000002ff1e7803 */ /* 0x000fe20000000000 */
[-C--:B------:R-:W-:Y:S01]  /*17a20*/  FMUL.FTZ R37, R37, R130.reuse ;  /* 0x0000008225257220 */ /* 0x080fe20000410000 */
        /* <DEDUP_REMOVED lines=35> */
.L_x_8791:
[----:B------:R-:W-:Y:S01]  /*17c60*/  ISETP.NE.AND P6, PT, R86, RZ, PT ;  /* 0x000000ff5600720c */ /* 0x000fe20003fc5270 */
[----:B------:R-:W0:Y:S01]  /*17c70*/  @P0 LDC.64 R138, c[0x0][0x398] ;  /* 0x0000e600ff8a0b82 */ /* 0x000e220000000a00 */
[----:B------:R-:W-:Y:S02]  /*17c80*/  SEL R135, RZ, 0x1000000, !P5 ;  /* 0x01000000ff877807 */ /* 0x000fe40006800000 */
[----:B------:R-:W-:Y:S02]  /*17c90*/  SEL R86, RZ, 0x10000, !P4 ;  /* 0x00010000ff567807 */ /* 0x000fe40006000000 */
[----:B------:R-:W-:Y:S02]  /*17ca0*/  SEL R31, RZ, 0x100, !P3 ;  /* 0x00000100ff1f7807 */ /* 0x000fe40005800000 */
        /* <DEDUP_REMOVED lines=43> */
.L_x_8832:
[----:B------:R1:W5:Y:S04]  /*17f60*/  @P0 LDG.E.128 R64, desc[UR8][R138.64] ;  /* 0x000000088a400981 */ /* 0x000368000c1e1d00 */
[----:B------:R1:W5:Y:S04]  /*17f70*/  @P1 LDG.E.128 R60, desc[UR8][R136.64] ;  /* 0x00000008883c1981 */ /* 0x000368000c1e1d00 */
[----:B------:R1:W5:Y:S04]  /*17f80*/  @P1 LDG.E.128 R56, desc[UR8][R136.64+0x10] ;  /* 0x0000100888381981 */ /* 0x000368000c1e1d00 */
[----:B------:R1:W5:Y:S01]  /*17f90*/  LDG.E.128 R84, desc[UR8][R140.64] ;  /* 0x000000088c547981 */ /* 0x000362000c1e1d00 */
[----:B------:R-:W-:Y:S05]  /*17fa0*/  @!P0 BRA `(.L_x_8833) ;  /* 0x0000004c00e88947 */ /* 0x000fea0003800000 */
        /* <DEDUP_REMOVED lines=16> */
.L_x_8836:
        /* <DEDUP_REMOVED lines=13> */
.L_x_8838:
[----:B------:R-:W-:Y:S05]  /*18180*/  BSYNC.RECONVERGENT B2 ;  /* 0x0000000000027941 */ /* 0x000fea0003800200 */
.L_x_8837:
        /* <DEDUP_REMOVED lines=42> */
.L_x_8835:
[----:B------:R-:W-:Y:S05]  /*18430*/  BSYNC.RECONVERGENT B1 ;  /* 0x0000000000017941 */ /* 0x000fea0003800200 */
.L_x_8834:
[----:B------:R-:W-:Y:S01]  /*18440*/  ISETP.NE.AND P2, PT, R30, 0x1, PT ;  /* 0x000000011e00780c */ /* 0x000fe20003f45270 */
[----:B------:R-:W-:Y:S01]  /*18450*/  BSSY.RECONVERGENT B1, `(.L_x_8839) ;  /* 0x000004c000017945 */ /* 0x000fe20003800200 */
[----:B------:R-:W-:Y:S01]  /*18460*/  I2FP.F32.U32 R29, R28 ;  /* 0x0000001c001d7245 */ /* 0x000fe20000201000 */
[----:B------:R-:W-:Y:S01]  /*18470*/  IMAD.MOV.U32 R116, RZ, RZ, 0x2 ;  /* 0x00000002ff747424 */ /* 0x000fe200078e00ff */
[C---:B-----5:R-:W-:Y:S02]  /*18480*/  SHF.L.U32 R115, R84.reuse, 0x10, RZ ;  /* 0x0000001054737819 */ /* 0x060fe400000006ff */
        /* <DEDUP_REMOVED lines=15> */
.L_x_8841:
        /* <DEDUP_REMOVED lines=13> */
.L_x_8843:
[----:B------:R-:W-:Y:S05]  /*18650*/  BSYNC.RECONVERGENT B2 ;  /* 0x0000000000027941 */ /* 0x000fea0003800200 */
.L_x_8842:
        /* <DEDUP_REMOVED lines=43> */
.L_x_8840:
[----:B------:R-:W-:Y:S05]  /*18910*/  BSYNC.RECONVERGENT B1 ;  /* 0x0000000000017941 */ /* 0x000fea0003800200 */
.L_x_8839:
        /* <DEDUP_REMOVED lines=23> */
.L_x_8846:
        /* <DEDUP_REMOVED lines=13> */
.L_x_8848:
[----:B------:R-:W-:Y:S05]  /*18b60*/  BSYNC.RECONVERGENT B2 ;  /* 0x0000000000027941 */ /* 0x000fea0003800200 */
.L_x_8847:
        /* <DEDUP_REMOVED lines=43> */
.L_x_8845:
[----:B------:R-:W-:Y:S05]  /*18e20*/  BSYNC.RECONVERGENT B1 ;  /* 0x0000000000017941 */ /* 0x000fea0003800200 */
.L_x_8844:
[----:B------:R-:W-:Y:S01]  /*18e30*/  ISETP.NE.AND P2, PT, R117, 0x1, PT ;  /* 0x000000017500780c */ /* 0x000fe20003f45270 */
[----:B------:R-:W-:Y:S01]  /*18e40*/  BSSY.RECONVERGENT B1, `(.L_x_8849) ;  /* 0x000004b000017945 */ /* 0x000fe20003800200 */
[----:B------:R-:W-:Y:S01]  /*18e50*/  I2FP.F32.U32 R29, R29 ;  /* 0x0000001d001d7245 */ /* 0x000fe20000201000 */
[----:B------:R-:W-:-:S04]  /*18e60*/  IMAD.MOV.U32 R31, RZ, RZ, R126 ;  /* 0x000000ffff1f7224 */ /* 0x000fc800078e007e */
[----:B------:R-:W-:Y:S01]  /*18e70*/  FFMA.FTZ R30, R29, R128, 1.1641532182693481445e-10 ;  /* 0x2f0000001d1e7423 */ /* 0x000fe20000010080 */
[----:B------:R-:W-:Y:S01]  /*18e80*/  SHF.L.U32 R29, R84, 0x10, RZ ;  /* 0x00000010541d7819 */ /* 0x000fe200000006ff */
[----:B------:R-:W-:-:S03]  /*18e90*/  IMAD.MOV.U32 R84, RZ, RZ, 0x2 ;  /* 0x00000002ff547424 */ /* 0x000fc600078e00ff */
        /* <DEDUP_REMOVED lines=12> */
.L_x_8851:
        /* <DEDUP_REMOVED lines=13> */
.L_x_8853:
[----:B------:R-:W-:Y:S05]  /*19030*/  BSYNC.RECONVERGENT B2 ;  /* 0x0000000000027941 */ /* 0x000fea0003800200 */
.L_x_8852:
        /* <DEDUP_REMOVED lines=43> */
.L_x_8850:
[----:B------:R-:W-:Y:S05]  /*192f0*/  BSYNC.RECONVERGENT B1 ;  /* 0x0000000000017941 */ /* 0x000fea0003800200 */
.L_x_8849:
[----:B------:R-:W-:Y:S01]  /*19300*/  I2FP.F32.U32 R31, R31 ;  /* 0x0000001f001f7245 */ /* 0x000fe20000201000 */
[----:B------:R-:W-:Y:S01]  /*19310*/  BSSY.RECONVERGENT B1, `(.L_x_8854) ;  /* 0x0000050000017945 */ /* 0x000fe20003800200 */
[----:B------:R-:W-:Y:S01]  /*19320*/  PRMT R30, R64, 0x7632, R30 ;  /* 0x00007632401e7816 */ /* 0x000fe2000000001e */
[----:B------:R-:W-:Y:S01]  /*19330*/  IMAD.MOV.U32 R118, RZ, RZ, 0x2 ;  /* 0x00000002ff767424 */ /* 0x000fe200078e00ff */
[----:B------:R-:W-:Y:S02]  /*19340*/  ISETP.NE.AND P3, PT, R84, 0x1, PT ;  /* 0x000000015400780c */ /* 0x000fe40003f65270 */
[----:B------:R-:W-:Y:S01]  /*19350*/  SHF.L.U32 R117, R30, 0x10, RZ ;  /* 0x000000101e757819 */ /* 0x000fe200000006ff */
[----:B------:R-:W-:Y:S01]  /*19360*/  FFMA.FTZ R30, R31, R128, 1.1641532182693481445e-10 ;  /* 0x2f0000001f1e7423 */ /* 0x000fe20000010080 */
[----:B------:R-:W-:-:S03]  /*19370*/  IMAD.MOV.U32 R31, RZ, RZ, R126 ;  /* 0x000000ffff1f7224 */ /* 0x000fc600078e007e */
[----:B------:R-:W-:Y:S01]  /*19380*/  FMUL.FTZ R117, R117, R130 ;  /* 0x0000008275757220 */ /* 0x000fe20000410000 */
        /* <DEDUP_REMOVED lines=15> */
.L_x_8856:
        /* <DEDUP_REMOVED lines=13> */
.L_x_8858:
[----:B------:R-:W-:Y:S05]  /*19550*/  BSYNC.RECONVERGENT B2 ;  /* 0x0000000000027941 */ /* 0x000fea0003800200 */
.L_x_8857:
        /* <DEDUP_REMOVED lines=43> */
.L_x_8855:
[----:B------:R-:W-:Y:S05]  /*19810*/  BSYNC.RECONVERGENT B1 ;  /* 0x0000000000017941 */ /* 0x000fea0003800200 */
.L_x_8854:
[----:B------:R-:W-:Y:S01]  /*19820*/  ISETP.NE.AND P2, PT, R118, 0x1, PT ;  /* 0x000000017600780c */ /* 0x000fe20003f45270 */
[----:B------:R-:W-:Y:S01]  /*19830*/  BSSY.RECONVERGENT B1, `(.L_x_8859) ;  /* 0x000004c000017945 */ /* 0x000fe20003800200 */
[----:B------:R-:W-:Y:S01]  /*19840*/  I2FP.F32.U32 R31, R31 ;  /* 0x0000001f001f7245 */ /* 0x000fe20000201000 */
[----:B------:R-:W-:Y:S01]  /*19850*/  IMAD.MOV.U32 R119, RZ, RZ, 0x2 ;  /* 0x00000002ff777424 */ /* 0x000fe200078e00ff */
[----:B------:R-:W-:-:S03]  /*19860*/  SHF.L.U32 R117, R85, 0x10, RZ ;  /* 0x0000001055757819 */ /* 0x000fc600000006ff */
[----:B------:R-:W-:Y:S01]  /*19870*/  FFMA.FTZ R30, R31, R128, 1.1641532182693481445e-10 ;  /* 0x2f0000001f1e7423 */ /* 0x000fe20000010080 */
[----:B------:R-:W-:Y:S01]  /*19880*/  PRMT R31, R85, 0x7632, R31 ;  /* 0x00007632551f7816 */ /* 0x000fe2000000001f */
[----:B------:R-:W-:-:S03]  /*19890*/  IMAD.MOV.U32 R85, RZ, RZ, R126 ;  /* 0x000000ffff557224 */ /* 0x000fc600078e007e */
[----:B------:R-:W-:Y:S01]  /*198a0*/  FSETP.LE.FTZ.AND P4, PT, R30, R129, PT ;  /* 0x000000811e00720b */ /* 0x000fe20003f93000 */
[----:B------:R-:W-:-:S03]  /*198b0*/  FMUL.FTZ R30, R117, R130 ;  /* 0x00000082751e7220 */ /* 0x000fc60000410000 */
[----:B-1----:R-:W-:Y:S01]  /*198c0*/  P2R R136, PR, RZ, 0x10 ;  /* 0x00000010ff887803 */ /* 0x002fe20000000000 */
        /* <DEDUP_REMOVED lines=9> */
.L_x_8861:
        /* <DEDUP_REMOVED lines=13> */
.L_x_8863:
[----:B------:R-:W-:Y:S05]  /*19a30*/  BSYNC.RECONVERGENT B2 ;  /* 0x0000000000027941 */ /* 0x000fea0003800200 */
.L_x_8862:
        /* <DEDUP_REMOVED lines=43> */
.L_x_8860:
[----:B------:R-:W-:Y:S05]  /*19cf0*/  BSYNC.RECONVERGENT B1 ;  /* 0x0000000000017941 */ /* 0x000fea0003800200 */
.L_x_8859:
        /* <DEDUP_REMOVED lines=23> */
.L_x_8866:
        /* <DEDUP_REMOVED lines=13> */
.L_x_8868:
[----:B------:R-:W-:Y:S05]  /*19f40*/  BSYNC.RECONVERGENT B2 ;  /* 0x0000000000027941 */ /* 0x000fea0003800200 */
.L_x_8867:
        /* <DEDUP_REMOVED lines=43> */
.L_x_8865:
[----:B------:R-:W-:Y:S05]  /*1a200*/  BSYNC.RECONVERGENT B1 ;  /* 0x0000000000017941 */ /* 0x000fea0003800200 */
.L_x_8864:
        /* <DEDUP_REMOVED lines=19> */
.L_x_8871:
        /* <DEDUP_REMOVED lines=13> */
.L_x_8873:
[----:B------:R-:W-:Y:S05]  /*1a410*/  BSYNC.RECONVERGENT B2 ;  /* 0x0000000000027941 */ /* 0x000fea0003800200 */
.L_x_8872:
        /* <DEDUP_REMOVED lines=43> */
.L_x_8870:
[----:B------:R-:W-:Y:S05]  /*1a6d0*/  BSYNC.RECONVERGENT B1 ;  /* 0x0000000000017941 */ /* 0x000fea0003800200 */
.L_x_8869:
[----:B------:R-:W-:Y:S01]  /*1a6e0*/  I2FP.F32.U32 R85, R85 ;  /* 0x0000005500557245 */ /* 0x000fe20000201000 */
[----:B------:R-:W-:Y:S01]  /*1a6f0*/  BSSY.RECONVERGENT B1, `(.L_x_8874) ;  /* 0x0000050000017945 */ /* 0x000fe20003800200 */
[----:B------:R-:W-:Y:S01]  /*1a700*/  PRMT R84, R65, 0x7632, R84 ;  /* 0x0000763241547816 */ /* 0x000fe20000000054 */
[----:B------:R-:W-:-:S03]  /*1a710*/  IMAD.MOV.U32 R121, RZ, RZ, 0x2 ;  /* 0x00000002ff797424 */ /* 0x000fc600078e00ff */
[----:B------:R-:W-:Y:S01]  /*1a720*/  SHF.L.U32 R119, R84, 0x10, RZ ;  /* 0x0000001054777819 */ /* 0x000fe200000006ff */
[----:B------:R-:W-:Y:S01]  /*1a730*/  FFMA.FTZ R84, R85, R128, 1.1641532182693481445e-10 ;  /* 0x2f00000055547423 */ /* 0x000fe20000010080 */
[----:B------:R-:W-:-:S03]  /*1a740*/  IMAD.MOV.U32 R85, RZ, RZ, R126 ;  /* 0x000000ffff557224 */ /* 0x000fc600078e007e */
[----:B------:R-:W-:Y:S01]  /*1a750*/  FMUL.FTZ R119, R119, R130 ;  /* 0x0000008277777220 */ /* 0x000fe20000410000 */
        /* <DEDUP_REMOVED lines=16> */
.L_x_8876:
        /* <DEDUP_REMOVED lines=13> */
.L_x_8878:
[----:B------:R-:W-:Y:S05]  /*1a930*/  BSYNC.RECONVERGENT B2 ;  /* 0x0000000000027941 */ /* 0x000fea0003800200 */
.L_x_8877:
        /* <DEDUP_REMOVED lines=43> */
.L_x_8875:
[----:B------:R-:W-:Y:S05]  /*1abf0*/  BSYNC.RECONVERGENT B1 ;  /* 0x0000000000017941 */ /* 0x000fea0003800200 */
.L_x_8874:
        /* <DEDUP_REMOVED lines=19> */
.L_x_8881:
        /* <DEDUP_REMOVED lines=13> */
.L_x_8883:
[----:B------:R-:W-:Y:S05]  /*1ae00*/  BSYNC.RECONVERGENT B2 ;  /* 0x0000000000027941 */ /* 0x000fea0003800200 */
.L_x_8882:
        /* <DEDUP_REMOVED lines=43> */
.L_x_8880:
[----:B------:R-:W-:Y:S05]  /*1b0c0*/  BSYNC.RECONVERGENT B1 ;  /* 0x0000000000017941 */ /* 0x000fea0003800200 */
.L_x_8879:
        /* <DEDUP_REMOVED lines=8> */
[----:B------:R-:W-:Y:S01]  /*1b150*/  FSEL R84, R121, RZ, !P3 ;  /* 0x000000ff79547208 */ /* 0x000fe20005800000 */
[----:B------:R-:W-:Y:S01]  /*1b160*/  IMAD.MOV.U32 R121, RZ, RZ, R126 ;  /* 0x000000ffff797224 */ /* 0x000fe200078e007e */
        /* <DEDUP_REMOVED lines=14> */
.L_x_8886:
        /* <DEDUP_REMOVED lines=13> */
.L_x_8888:
[----:B------:R-:W-:Y:S05]  /*1b320*/  BSYNC.RECONVERGENT B2 ;  /* 0x0000000000027941 */ /* 0x000fea0003800200 */
.L_x_8887:
        /* <DEDUP_REMOVED lines=43> */
.L_x_8885:
[----:B------:R-:W-:Y:S05]  /*1b5e0*/  BSYNC.RECONVERGENT B1 ;  /* 0x0000000000017941 */ /* 0x000fea0003800200 */
.L_x_8884:
        /* <DEDUP_REMOVED lines=18> */
.L_x_8891:
        /* <DEDUP_REMOVED lines=13> */
.L_x_8893:
[----:B------:R-:W-:Y:S05]  /*1b7e0*/  BSYNC.RECONVERGENT B2 ;  /* 0x0000000000027941 */ /* 0x000fea0003800200 */
.L_x_8892:
        /* <DEDUP_REMOVED lines=43> */
.L_x_8890:
[----:B------:R-:W-:Y:S05]  /*1baa0*/  BSYNC.RECONVERGENT B1 ;  /* 0x0000000000017941 */ /* 0x000fea0003800200 */
.L_x_8889:
        /* <DEDUP_REMOVED lines=24> */
.L_x_8896:
        /* <DEDUP_REMOVED lines=13> */
.L_x_8898:
[----:B------:R-:W-:Y:S05]  /*1bd00*/  BSYNC.RECONVERGENT B2 ;  /* 0x0000000000027941 */ /* 0x000fea0003800200 */
.L_x_8897:
        /* <DEDUP_REMOVED lines=43> */
.L_x_8895:
[----:B------:R-:W-:Y:S05]  /*1bfc0*/  BSYNC.RECONVERGENT B1 ;  /* 0x0000000000017941 */ /* 0x000fea0003800200 */
.L_x_8894:
        /* <DEDUP_REMOVED lines=19> */
.L_x_8901:
        /* <DEDUP_REMOVED lines=13> */
.L_x_8903:
[----:B------:R-:W-:Y:S05]  /*1c1d0*/  BSYNC.RECONVERGENT B2 ;  /* 0x0000000000027941 */ /* 0x000fea0003800200 */
.L_x_8902:
        /* <DEDUP_REMOVED lines=43> */
.L_x_8900:
[----:B------:R-:W-:Y:S05]  /*1c490*/  BSYNC.RECONVERGENT B1 ;  /* 0x0000000000017941 */ /* 0x000fea0003800200 */
.L_x_8899:
        /* <DEDUP_REMOVED lines=23> */
.L_x_8906:
        /* <DEDUP_REMOVED lines=13> */
.L_x_8908:
[----:B------:R-:W-:Y:S05]  /*1c6e0*/  BSYNC.RECONVERGENT B2 ;  /* 0x0000000000027941 */ /* 0x000fea0003800200 */
.L_x_8907:
        /* <DEDUP_REMOVED lines=43> */
.L_x_8905:
[----:B------:R-:W-:Y:S05]  /*1c9a0*/  BSYNC.RECONVERGENT B1 ;  /* 0x0000000000017941 */ /* 0x000fea0003800200 */
.L_x_8904:
        /* <DEDUP_REMOVED lines=18> */
.L_x_8911:
        /* <DEDUP_REMOVED lines=15> */
.L_x_8913:
[----:B------:R-:W-:Y:S05]  /*1cbc0*/  BSYNC.RECONVERGENT B2 ;  /* 0x0000000000027941 */ /* 0x000fea0003800200 */
.L_x_8912:
        /* <DEDUP_REMOVED lines=43> */
.L_x_8910:
[----:B------:R-:W-:Y:S05]  /*1ce80*/  BSYNC.RECONVERGENT B1 ;  /* 0x0000000000017941 */ /* 0x000fea0003800200 */
.L_x_8909:
        /* <DEDUP_REMOVED lines=12> */
.L_x_8833:
        /* <DEDUP_REMOVED lines=16> */
.L_x_8917:
        /* <DEDUP_REMOVED lines=13> */
.L_x_8919:
[----:B------:R-:W-:Y:S05]  /*1d120*/  BSYNC.RECONVERGENT B2 ;  /* 0x0000000000027941 */ /* 0x000fea0003800200 */
.L_x_8918:
        /* <DEDUP_REMOVED lines=42> */
.L_x_8916:
[----:B------:R-:W-:Y:S05]  /*1d3d0*/  BSYNC.RECONVERGENT B1 ;  /* 0x0000000000017941 */ /* 0x000fea0003800200 */
.L_x_8915:
[----:B------:R-:W-:Y:S01]  /*1d3e0*/  ISETP.NE.AND P2, PT, R30, 0x1, PT ;  /* 0x000000011e00780c */ /* 0x000fe20003f45270 */
[----:B------:R-:W-:Y:S01]  /*1d3f0*/  BSSY.RECONVERGENT B1, `(.L_x_8920) ;  /* 0x000004b000017945 */ /* 0x000fe20003800200 */
[----:B------:R-:W-:Y:S01]  /*1d400*/  I2FP.F32.U32 R29, R28 ;  /* 0x0000001c001d7245 */ /* 0x000fe20000201000 */
[----:B------:R-:W-:Y:S02]  /*1d410*/  HFMA2 R31, -RZ, RZ, 0, 1.1920928955078125e-07 ;  /* 0x00000002ff1f7431 */ /* 0x000fe400000001ff */
[C---:B-1---5:R-:W-:Y:S01]  /*1d420*/  IMAD.U32 R139, R84.reuse, 0x10000, RZ ;  /* 0x00010000548b7824 */ /* 0x062fe200078e00ff */
        /* <DEDUP_REMOVED lines=14> */
.L_x_8922:
        /* <DEDUP_REMOVED lines=13> */
.L_x_8924:
[----:B------:R-:W-:Y:S05]  /*1d5e0*/  BSYNC.RECONVERGENT B2 ;  /* 0x0000000000027941 */ /* 0x000fea0003800200 */
.L_x_8923:
        /* <DEDUP_REMOVED lines=43> */
.L_x_8921:
[----:B------:R-:W-:Y:S05]  /*1d8a0*/  BSYNC.RECONVERGENT B1 ;  /* 0x0000000000017941 */ /* 0x000fea0003800200 */
.L_x_8920:
        /* <DEDUP_REMOVED lines=18> */
.L_x_8927:
        /* <DEDUP_REMOVED lines=13> */
.L_x_8929:
[----:B------:R-:W-:Y:S05]  /*1daa0*/  BSYNC.RECONVERGENT B2 ;  /* 0x0000000000027941 */ /* 0x000fea0003800200 */
.L_x_8928:
        /* <DEDUP_REMOVED lines=43> */
.L_x_8926:
[----:B------:R-:W-:Y:S05]  /*1dd60*/  BSYNC.RECONVERGENT B1 ;  /* 0x0000000000017941 */ /* 0x000fea0003800200 */
.L_x_8925:
        /* <DEDUP_REMOVED lines=19> */
.L_x_8932:
        /* <DEDUP_REMOVED lines=13> */
.L_x_8934:
[----:B------:R-:W-:Y:S05]  /*1df70*/  BSYNC.RECONVERGENT B2 ;  /* 0x0000000000027941 */ /* 0x000fea0003800200 */
.L_x_8933:
        /* <DEDUP_REMOVED lines=43> */
.L_x_8931:
[----:B------:R-:W-:Y:S05]  /*1e230*/  BSYNC.RECONVERGENT B1 ;  /* 0x0000000000017941 */ /* 0x000fea0003800200 */
.L_x_8930:
        /* <DEDUP_REMOVED lines=18> */
.L_x_8937:
        /* <DEDUP_REMOVED lines=13> */
.L_x_8939:
[----:B------:R-:W-:Y:S05]  /*1e430*/  BSYNC.RECONVERGENT B2 ;  /* 0x0000000000027941 */ /* 0x000fea0003800200 */
.L_x_8938:
        /* <DEDUP_REMOVED lines=43> */
.L_x_8936:
[----:B------:R-:W-:Y:S05]  /*1e6f0*/  BSYNC.RECONVERGENT B1 ;  /* 0x0000000000017941 */ /* 0x000fea0003800200 */
.L_x_8935:
[----:B------:R-:W-:Y:S01]  /*1e700*/  ISETP.NE.AND P3, PT, R30, 0x1, PT ;  /* 0x000000011e00780c */ /* 0x000fe20003f65270 */
[----:B------:R-:W-:Y:S01]  /*1e710*/  BSSY.RECONVERGENT B1, `(.L_x_8940) ;  /* 0x000004a000017945 */ /* 0x000fe20003800200 */
[----:B------:R-:W-:Y:S01]  /*1e720*/  I2FP.F32.U32 R29, R29 ;  /* 0x0000001d001d7245 */ /* 0x000fe20000201000 */
[----:B------:R-:W-:Y:S01]  /*1e730*/  IMAD.MOV.U32 R31, RZ, RZ, 0x2 ;  /* 0x00000002ff1f7424 */ /* 0x000fe200078e00ff */
[C---:B------:R-:W-:Y:S02]  /*1e740*/  SHF.L.U32 R147, R86.reuse, 0x10, RZ ;  /* 0x0000001056937819 */ /* 0x040fe400000006ff */
[----:B------:R-:W-:Y:S01]  /*1e750*/  PRMT R86, R86, 0x7632, R86 ;  /* 0x0000763256567816 */ /* 0x000fe20000000056 */
        /* <DEDUP_REMOVED lines=12> */
.L_x_8942:
        /* <DEDUP_REMOVED lines=13> */
.L_x_8944:
[----:B------:R-:W-:Y:S05]  /*1e8f0*/  BSYNC.RECONVERGENT B2 ;  /* 0x0000000000027941 */ /* 0x000fea0003800200 */
.L_x_8943:
        /* <DEDUP_REMOVED lines=43> */
.L_x_8941:
[----:B------:R-:W-:Y:S05]  /*1ebb0*/  BSYNC.RECONVERGENT B1 ;  /* 0x0000000000017941 */ /* 0x000fea0003800200 */
.L_x_8940:
[----:B------:R-:W-:Y:S01]  /*1ebc0*/  ISETP.NE.AND P4, PT, R31, 0x1, PT ;  /* 0x000000011f00780c */ /* 0x000fe20003f85270 */
[----:B------:R-:W-:Y:S01]  /*1ebd0*/  BSSY.RECONVERGENT B1, `(.L_x_8945) ;  /* 0x0000049000017945 */ /* 0x000fe20003800200 */
[----:B------:R-:W-:Y:S01]  /*1ebe0*/  I2FP.F32.U32 R29, R29 ;  /* 0x0000001d001d7245 */ /* 0x000fe20000201000 */
[----:B------:R-:W-:Y:S01]  /*1ebf0*/  IMAD.MOV.U32 R30, RZ, RZ, 0x2 ;  /* 0x00000002ff1e7424 */ /* 0x000fe200078e00ff */
[----:B------:R-:W-:-:S03]  /*1ec00*/  SHF.L.U32 R149, R86, 0x10, RZ ;  /* 0x0000001056957819 */ /* 0x000fc600000006ff */
        /* <DEDUP_REMOVED lines=12> */
.L_x_8947:
        /* <DEDUP_REMOVED lines=13> */
.L_x_8949:
[----:B------:R-:W-:Y:S05]  /*1eda0*/  BSYNC.RECONVERGENT B2 ;  /* 0x0000000000027941 */ /* 0x000fea0003800200 */
.L_x_8948:
        /* <DEDUP_REMOVED lines=43> */
.L_x_8946:
[----:B------:R-:W-:Y:S05]  /*1f060*/  BSYNC.RECONVERGENT B1 ;  /* 0x0000000000017941 */ /* 0x000fea0003800200 */
.L_x_8945:
        /* <DEDUP_REMOVED lines=18> */
.L_x_8952:
        /* <DEDUP_REMOVED lines=13> */
.L_x_8954:
[----:B------:R-:W-:Y:S05]  /*1f260*/  BSYNC.RECONVERGENT B2 ;  /* 0x0000000000027941 */ /* 0x000fea0003800200 */
.L_x_8953:
        /* <DEDUP_REMOVED lines=39> */
[----:B------:R-:W-:Y:S02]  /*1f4e0*/  LOP3.LUT R123, R30, UR29, R85, 0x96, !PT ;  /* 0x0000001d1e7b7c12 */ /* 0x000fe4000f8e9655 */
[----:B------:R-:W-:Y:S02]  /*1f4f0*/  MOV R126, R84 ;  /* 0x00000054007e7202 */ /* 0x000fe40000000f00 */
[----:B------:R-:W-:Y:S02]  /*1f500*/  LOP3.LUT R125, R28, UR30, R87, 0x96, !PT ;  /* 0x0000001e1c7d7c12 */ /* 0x000fe4000f8e9657 */
[----:B------:R-:W-:-:S07]  /*1f510*/  MOV R124, R86 ;  /* 0x00000056007c7202 */ /* 0x000fce0000000f00 */
.L_x_8951:
[----:B------:R-:W-:Y:S05]  /*1f520*/  BSYNC.RECONVERGENT B1 ;  /* 0x0000000000017941 */ /* 0x000fea0003800200 */
.L_x_8950:
[----:B------:R-:W-:Y:S01]  /*1f530*/  I2FP.F32.U32 R29, R29 ;  /* 0x0000001d001d7245 */ /* 0x000fe20000201000 */
[-C--:B------:R-:W-:Y:S01]  /*1f540*/  FMUL.FTZ R139, R139, R130.reuse ;  /* 0x000000828b8b7220 */ /* 0x080fe20000410000 */
[----:B------:R-:W-:Y:S01]  /*1f550*/  P2R R30, PR, RZ, 0x2 ;  /* 0x00000002ff1e7803 */ /* 0x000fe20000000000 */
[----:B------:R-:W-:Y:S01]  /*1f560*/  FMUL.FTZ R143, R143, R130 ;  /* 0x000000828f8f7220 */ /* 0x000fe20000410000 */
[----:B------:R-:W-:Y:S01]  /*1f570*/  ISETP.NE.AND P1, PT, R134, RZ, PT ;  /* 0x000000ff8600720c */ /* 0x000fe20003f25270 */
[----:B------:R-:W-:Y:S01]  /*1f580*/  FFMA.FTZ R128, R29, R128, 1.1641532182693481445e-10 ;  /* 0x2f0000001d807423 */ /* 0x000fe20000010080 */
[----:B------:R-:W-:Y:S01]  /*1f590*/  SHF.L.U32 R29, R140, 0x10, RZ ;  /* 0x000000108c1d7819 */ /* 0x000fe200000006ff */
[-C--:B------:R-:W-:Y:S01]  /*1f5a0*/  FMUL.FTZ R145, R145, R130.reuse ;  /* 0x0000008291917220 */ /* 0x080fe20000410000 */
[----:B------:R-:W-:Y:S01]  /*1f5b0*/  P2R R31, PR, RZ, 0x1 ;  /* 0x00000001ff1f7803 */ /* 0x000fe20000000000 */
[-C--:B------:R-:W-:Y:S01]  /*1f5c0*/  FMUL.FTZ R151, R151, R130.reuse ;  /* 0x0000008297977220 */ /* 0x080fe20000410000 */
[----:B------:R-:W-:Y:S01]  /*1f5d0*/  ISETP.NE.AND P0, PT, R132, RZ, PT ;  /* 0x000000ff8400720c */ /* 0x000fe20003f05270 */
[-C--:B------:R-:W-:Y:S01]  /*1f5e0*/  FMUL.FTZ R87, R29, R130.reuse ;  /* 0x000000821d577220 */ /* 0x080fe20000410000 */
[----:B------:R-:W-:Y:S01]  /*1f5f0*/  ISETP.NE.AND P5, PT, R137, RZ, PT ;  /* 0x000000ff8900720c */ /* 0x000fe20003fa5270 */
[-C--:B------:R-:W-:Y:S01]  /*1f600*/  FMUL.FTZ R149, R149, R130.reuse ;  /* 0x0000008295957220 */ /* 0x080fe20000410000 */
[----:B------:R-:W-:Y:S01]  /*1f610*/  FSEL R28, R139, RZ, P1 ;  /* 0x000000ff8b1c7208 */ /* 0x000fe20000800000 */
[-C--:B------:R-:W-:Y:S01]  /*1f620*/  FMUL.FTZ R147, R147, R130.reuse ;  /* 0x0000008293937220 */ /* 0x080fe20000410000 */
[----:B------:R-:W-:Y:S01]  /*1f630*/  ISETP.NE.AND P1, PT, R30, RZ, PT ;  /* 0x000000ff1e00720c */ /* 0x000fe20003f25270 */
[----:B------:R-:W-:Y:S01]  /*1f640*/  FMUL.FTZ R141, R141, R130 ;  /* 0x000000828d8d7220 */ /* 0x000fe20000410000 */
[----:B------:R-:W-:-:S02]  /*1f650*/  FSEL R29, R143, RZ, P0 ;  /* 0x000000ff8f1d7208 */ /* 0x000fc40000000000 */
[----:B------:R-:W-:Y:S02]  /*1f660*/  ISETP.NE.AND P0, PT, R31, RZ, PT ;  /* 0x000000ff1f00720c */ /* 0x000fe40003f05270 */
[----:B------:R-:W-:Y:S02]  /*1f670*/  FSEL R31, R145, RZ, P5 ;  /* 0x000000ff911f7208 */ /* 0x000fe40002800000 */
        /* <DEDUP_REMOVED lines=16> */
.L_x_8914:
[----:B------:R-:W-:Y:S01]  /*1f780*/  FADD.FTZ R128, RZ, R48 ;  /* 0x00000030ff807221 */ /* 0x000fe20000010000 */
[----:B------:R-:W-:Y:S01]  /*1f790*/  ISETP.NE.AND P1, PT, R134, RZ, PT ;  /* 0x000000ff8600720c */ /* 0x000fe20003f25270 */
[----:B------:R-:W-:Y:S01]  /*1f7a0*/  IMAD.WIDE.U32 R108, R135, 0x8, R108 ;  /* 0x00000008876c7825 */ /* 0x000fe200078e006c */
[----:B------:R-:W-:-:S03]  /*1f7b0*/  SEL R139, RZ, 0x1000000, !P5 ;  /* 0x01000000ff8b7807 */ /* 0x000fc60006800000 */
[----:B------:R-:W-:Y:S01]  /*1f7c0*/  FADD.FTZ R129, R128, R49 ;  /* 0x0000003180817221 */ /* 0x000fe20000010000 */
[----:B------:R-:W-:Y:S02]  /*1f7d0*/  SEL R134, RZ, 0x10000, !P4 ;  /* 0x00010000ff867807 */ /* 0x000fe40006000000 */
[----:B------:R-:W-:Y:S01]  /*1f7e0*/  ISETP.NE.AND P6, PT, R132, RZ, PT ;  /* 0x000000ff8400720c */ /* 0x000fe20003fc5270 */
[----:B------:R-:W-:Y:S01]  /*1f7f0*/  FADD.FTZ R128, R129, R50 ;  /* 0x0000003281807221 */ /* 0x000fe20000010000 */
[----:B------:R-:W-:Y:S02]  /*1f800*/  ISETP.NE.AND P5, PT, R136, RZ, PT ;  /* 0x000000ff8800720c */ /* 0x000fe40003fa5270 */
[----:B------:R-:W-:Y:S01]  /*1f810*/  ISETP.NE.AND P4, PT, R137, RZ, PT ;  /* 0x000000ff8900720c */ /* 0x000fe20003f85270 */
[----:B------:R-:W-:Y:S01]  /*1f820*/  FADD.FTZ R129, R128, R51 ;  /* 0x0000003380817221 */ /* 0x000fe20000010000 */
[----:B------:R-:W-:Y:S02]  /*1f830*/  SEL R141, RZ, 0x100, !P3 ;  /* 0x00000100ff8d7807 */ /* 0x000fe40005800000 */
[----:B------:R-:W-:Y:S01]  /*1f840*/  SEL R130, RZ, 0x1000000, !P4 ;  /* 0x01000000ff827807 */ /* 0x000fe20006000000 */
[----:B------:R-:W-:Y:S01]  /*1f850*/  FADD.FTZ R128, R129, R52 ;  /* 0x0000003481807221 */ /* 0x000fe20000010000 */
[----:B------:R-:W-:-:S02]  /*1f860*/  SEL R137, RZ, 0x10000, !P5 ;  /* 0x00010000ff897807 */ /* 0x000fc40006800000 */
[----:B------:R-:W-:Y:S01]  /*1f870*/  SEL R132, RZ, 0x100, !P6 ;  /* 0x00000100ff847807 */ /* 0x000fe20007000000 */
[----:B------:R-:W-:Y:S01]  /*1f880*/  FADD.FTZ R129, R128, R53 ;  /* 0x0000003580817221 */ /* 0x000fe20000010000 */
[----:B------:R-:W-:Y:S02]  /*1f890*/  LOP3.LUT R141, R141, R139, R134, 0xfe, !PT ;  /* 0x0000008b8d8d7212 */ /* 0x000fe400078efe86 */
[----:B------:R-:W-:Y:S01]  /*1f8a0*/  LOP3.LUT R132, R132, R130, R137, 0xfe, !PT ;  /* 0x0000008284847212 */ /* 0x000fe200078efe89 */
[----:B------:R-:W-:Y:S01]  /*1f8b0*/  FADD.FTZ R128, R129, R54 ;  /* 0x0000003681807221 */ /* 0x000fe20000010000 */
[----:B------:R-:W-:Y:S02]  /*1f8c0*/  SEL R130, RZ, 0x1, !P2 ;  /* 0x00000001ff827807 */ /* 0x000fe40005000000 */
[----:B------:R-:W-:Y:S01]  /*1f8d0*/  SEL R139, RZ, 0x1, !P1 ;  /* 0x00000001ff8b7807 */ /* 0x000fe20004800000 */
[----:B------:R-:W-:Y:S01]  /*1f8e0*/  FADD.FTZ R129, R128, R55 ;  /* 0x0000003780817221 */ /* 0x000fe20000010000 */
[----:B------:R-:W-:-:S02]  /*1f8f0*/  ISETP.NE.AND P2, PT, R0, RZ, PT ;  /* 0x000000ff0000720c */ /* 0x000fc40003f45270 */
[----:B------:R-:W-:Y:S01]  /*1f900*/  PRMT R134, R70, 0x7632, R134 ;  /* 0x0000763246867816 */ /* 0x000fe20000000086 */
        /* <DEDUP_REMOVED lines=25> */
[----:B------:R0:W-:Y:S03]  /*1faa0*/  STG.E.128 desc[UR8][R128.64+0x10], R84 ;  /* 0x0000105480007986 */ /* 0x0001e6000c101d08 */
[----:B------:R-:W-:Y:S01]  /*1fab0*/  FADD.FTZ R130, R137, R84 ;  /* 0x0000005489827221 */ /* 0x000fe20000010000 */
[----:B------:R0:W-:Y:S03]  /*1fac0*/  STG.E.64 desc[UR8][R108.64], R106 ;  /* 0x0000006a6c007986 */ /* 0x0001e6000c101b08 */
[----:B------:R-:W-:Y:S01]  /*1fad0*/  FADD.FTZ R137, R130, R85 ;  /* 0x0000005582897221 */ /* 0x000fe20000010000 */
[----:B------:R-:W-:-:S03]  /*1fae0*/  PRMT R130, R71, 0x7632, R130 ;  /* 0x0000763247827816 */ /* 0x000fc60000000082 */
        /* <DEDUP_REMOVED lines=22> */
.L_x_8955:
[----:B------:R-:W-:Y:S01]  /*1fc50*/  UMOV UR33, 0xffffffff ;  /* 0xffffffff00217882 */ /* 0x000fe20000000000 */
[----:B01----:R-:W-:Y:S01]  /*1fc60*/  PRMT R108, R20, 0x7632, R108 ;  /* 0x00007632146c7816 */ /* 0x003fe2000000006c */
[----:B------:R-:W-:Y:S01]  /*1fc70*/  FADD.FTZ R140, R140, R87 ;  /* 0x000000578c8c7221 */ /* 0x000fe20000010000 */
        /* <DEDUP_REMOVED lines=86> */
.L_x_8969:
[C---:B------:R-:W-:Y:S01]  /*201e0*/  FMUL.FTZ R106, R109.reuse, R109 ;  /* 0x0000006d6d6a7220 */ /* 0x040fe20000410000 */
[----:B------:R-:W-:Y:S01]  /*201f0*/  ISETP.NE.AND P1, PT, RZ, UR5, PT ;  /* 0x00000005ff007c0c */ /* 0x000fe2000bf25270 */
[----:B01----:R-:W-:Y:S01]  /*20200*/  FADD.FTZ R136, R136, R139 ;  /* 0x0000008b88887221 */ /* 0x003fe20000010000 */
        /* <DEDUP_REMOVED lines=19> */
[----:B------:R-:W-:Y:S01]  /*20340*/  FADD.FTZ R140, -R106, R31 ;  /* 0x0000001f6a8c7221 */ /* 0x000fe20000010100 */
[----:B------:R-:W-:Y:S01]  /*20350*/  SHF.L.U32 R29, R6, 0x10, RZ ;  /* 0x00000010061d7819 */ /* 0x000fe200000006ff */
[C---:B------:R-:W-:Y:S01]  /*20360*/  FADD.FTZ R42, -R106.reuse, R36 ;  /* 0x000000246a2a7221 */ /* 0x040fe20000010100 */
[----:B------:R-:W-:Y:S01]  /*20370*/  FADD.FTZ R33, -R106, R35 ;  /* 0x000000236a217221 */ /* 0x000fe20000010100 */
[----:B------:R-:W-:Y:S01]  /*20380*/  IMAD.U32 R31, R80, 0x10000, RZ ;  /* 0x00010000501f7824 */ /* 0x000fe200078e00ff */
[----:B------:R-:W-:Y:S01]  /*20390*/  SHF.L.U32 R28, R113, 0x10, RZ ;  /* 0x00000010711c7819 */ /* 0x000fe200000006ff */
[----:B------:R-:W-:-:S02]  /*203a0*/  IMAD.U32 R36, R112, 0x10000, RZ ;  /* 0x0001000070247824 */ /* 0x000fc400078e00ff */
[C---:B------:R-:W-:Y:S01]  /*203b0*/  FADD.FTZ R52, -R106.reuse, R52 ;  /* 0x000000346a347221 */ /* 0x040fe20000010100 */
[C---:B------:R-:W-:Y:S01]  /*203c0*/  FADD.FTZ R49, -R106.reuse, R50 ;  /* 0x000000326a317221 */ /* 0x040fe20000010100 */
[C---:B------:R-:W-:Y:S01]  /*203d0*/  FADD.FTZ R154, -R106.reuse, R53 ;  /* 0x000000356a9a7221 */ /* 0x040fe20000010100 */
[C---:B------:R-:W-:Y:S01]  /*203e0*/  FADD.FTZ R129, -R106.reuse, R51 ;  /* 0x000000336a817221 */ /* 0x040fe20000010100 */
[C---:B------:R-:W-:Y:S01]  /*203f0*/  FADD.FTZ R51, -R106.reuse, R54 ;  /* 0x000000366a337221 */ /* 0x040fe20000010100 */
[C---:B0-----:R-:W-:Y:S01]  /*20400*/  FMUL.FTZ R34, R107.reuse, R128 ;  /* 0x000000806b227220 */ /* 0x041fe20000410000 */
[----:B------:R-:W-:Y:S01]  /*20410*/  FMUL.FTZ R35, R107, R156 ;  /* 0x0000009c6b237220 */ /* 0x000fe20000410000 */
[C---:B------:R-:W-:Y:S01]  /*20420*/  FADD.FTZ R146, -R106.reuse, R41 ;  /* 0x000000296a927221 */ /* 0x040fe20000010100 */
[----:B------:R-:W-:Y:S01]  /*20430*/  FADD.FTZ R148, -R106, R37 ;  /* 0x000000256a947221 */ /* 0x000fe20000010100 */
[----:B------:R-:W-:Y:S01]  /*20440*/  FFMA.FTZ R34, R34, R29, R31 ;  /* 0x0000001d22227223 */ /* 0x000fe2000001001f */
[----:B------:R-:W-:Y:S01]  /*20450*/  FFMA.FTZ R35, R35, R28, R36 ;  /* 0x0000001c23237223 */ /* 0x000fe20000010024 */
[----:B------:R-:W-:Y:S01]  /*20460*/  SHF.L.U32 R29, R8, 0x10, RZ ;  /* 0x00000010081d7819 */ /* 0x000fe200000006ff */
[C---:B------:R-:W-:Y:S01]  /*20470*/  FADD.FTZ R54, -R106.reuse, R44 ;  /* 0x0000002c6a367221 */ /* 0x040fe20000010100 */
[C---:B------:R-:W-:Y:S01]  /*20480*/  FADD.FTZ R41, -R106.reuse, R39 ;  /* 0x000000276a297221 */ /* 0x040fe20000010100 */
[----:B------:R-:W-:Y:S01]  /*20490*/  FADD.FTZ R50, -R106, R87 ;  /* 0x000000576a327221 */ /* 0x000fe20000010100 */
        /* <DEDUP_REMOVED lines=8> */
[C---:B------:R-:W-:Y:S01]  /*20520*/  FADD.FTZ R160, -R106.reuse, R38 ;  /* 0x000000266aa07221 */ /* 0x040fe20000010100 */
[C---:B------:R-:W-:Y:S01]  /*20530*/  FADD.FTZ R136, -R106.reuse, R30 ;  /* 0x0000001e6a887221 */ /* 0x040fe20000010100 */
[C---:B------:R-:W-:Y:S01]  /*20540*/  FADD.FTZ R152, -R106.reuse, R45 ;  /* 0x0000002d6a987221 */ /* 0x040fe20000010100 */
[C---:B------:R-:W-:Y:S01]  /*20550*/  FADD.FTZ R30, -R106.reuse, R84 ;  /* 0x000000546a1e7221 */ /* 0x040fe20000010100 */
[C---:B------:R-:W-:Y:S01]  /*20560*/  FADD.FTZ R48, -R106.reuse, R86 ;  /* 0x000000566a307221 */ /* 0x040fe20000010100 */
[----:B------:R-:W-:Y:S01]  /*20570*/  SHF.L.U32 R38, R111, 0x10, RZ ;  /* 0x000000106f267819 */ /* 0x000fe200000006ff */
[----:B------:R-:W-:Y:S01]  /*20580*/  FADD.FTZ R47, -R106, R47 ;  /* 0x0000002f6a2f7221 */ /* 0x000fe20000010100 */
[----:B------:R-:W-:-:S02]  /*20590*/  IMAD.U32 R84, R110, 0x10000, RZ ;  /* 0x000100006e547824 */ /* 0x000fc400078e00ff */
[----:B------:R-:W-:Y:S01]  /*205a0*/  FMUL.FTZ R45, R107, R129 ;  /* 0x000000816b2d7220 */ /* 0x000fe20000410000 */
[----:B------:R-:W-:Y:S01]  /*205b0*/  FFMA.FTZ R86, R52, R29, R31 ;  /* 0x0000001d34567223 */ /* 0x000fe2000001001f */
[----:B------:R-:W-:Y:S01]  /*205c0*/  FADD.FTZ R55, -R106, R55 ;  /* 0x000000376a377221 */ /* 0x000fe20000010100 */
[----:B------:R-:W-:Y:S01]  /*205d0*/  FFMA.FTZ R44, R44, R37, R39 ;  /* 0x000000252c2c7223 */ /* 0x000fe20000010027 */
[----:B------:R-:W-:Y:S01]  /*205e0*/  FFMA.FTZ R87, R87, R28, R36 ;  /* 0x0000001c57577223 */ /* 0x000fe20000010024 */
[----:B------:R-:W-:Y:S01]  /*205f0*/  SHF.L.U32 R29, R10, 0x10, RZ ;  /* 0x000000100a1d7819 */ /* 0x000fe200000006ff */
[----:B------:R-:W-:Y:S01]  /*20600*/  FADD.FTZ R164, -R106, R46 ;  /* 0x0000002e6aa47221 */ /* 0x000fe20000010100 */
[----:B------:R-:W-:Y:S01]  /*20610*/  IMAD.U32 R37, R76, 0x10000, RZ ;  /* 0x000100004c257824 */ /* 0x000fe200078e00ff */
[----:B------:R-:W-:Y:S01]  /*20620*/  SHF.L.U32 R39, R101, 0x10, RZ ;  /* 0x0000001065277819 */ /* 0x000fe200000006ff */
[----:B------:R-:W-:Y:S01]  /*20630*/  FMUL.FTZ R36, R107, R54 ;  /* 0x000000366b247220 */ /* 0x000fe20000410000 */
[C---:B------:R-:W-:Y:S01]  /*20640*/  FADD.FTZ R43, -R106.reuse, R43 ;  /* 0x0000002b6a2b7221 */ /* 0x040fe20000010100 */
[----:B------:R-:W-:Y:S01]  /*20650*/  FADD.FTZ R46, -R106, R85 ;  /* 0x000000556a2e7221 */ /* 0x000fe20000010100 */
[----:B------:R-:W-:Y:S01]  /*20660*/  IMAD.U32 R49, R100, 0x10000, RZ ;  /* 0x0001000064317824 */ /* 0x000fe200078e00ff */
[----:B------:R-:W-:Y:S01]  /*20670*/  SHF.L.U32 R28, R99, 0x10, RZ ;  /* 0x00000010631c7819 */ /* 0x000fe200000006ff */
[----:B------:R-:W-:Y:S01]  /*20680*/  FMUL.FTZ R152, R107, R152 ;  /* 0x000000986b987220 */ /* 0x000fe20000410000 */
[----:B------:R-:W-:Y:S01]  /*20690*/  FFMA.FTZ R45, R45, R38, R84 ;  /* 0x000000262d2d7223 */ /* 0x000fe20000010054 */
[----:B------:R-:W-:Y:S01]  /*206a0*/  SHF.L.U32 R106, R103, 0x10, RZ ;  /* 0x00000010676a7819 */ /* 0x000fe200000006ff */
[----:B------:R-:W-:-:S02]  /*206b0*/  IMAD.U32 R52, R98, 0x10000, RZ ;  /* 0x0001000062347824 */ /* 0x000fc400078e00ff */
[----:B------:R-:W-:Y:S01]  /*206c0*/  FMUL.FTZ R47, R107, R47 ;  /* 0x0000002f6b2f7220 */ /* 0x000fe20000410000 */
[----:B------:R-:W-:Y:S01]  /*206d0*/  SHF.L.U32 R38, R9, 0x10, RZ ;  /* 0x0000001009267819 */ /* 0x000fe200000006ff */
        /* <DEDUP_REMOVED lines=14> */
[C---:B------:R-:W-:Y:S01]  /*207c0*/  FMUL.FTZ R128, R107.reuse, R142 ;  /* 0x0000008e6b807220 */ /* 0x040fe20000410000 */
[C---:B------:R-:W-:Y:S01]  /*207d0*/  FMUL.FTZ R129, R107.reuse, R146 ;  /* 0x000000926b817220 */ /* 0x040fe20000410000 */
[----:B------:R-:W-:Y:S02]  /*207e0*/  IMAD.U32 R84, R94, 0x10000, RZ ;  /* 0x000100005e547824 */ /* 0x000fe400078e00ff */
[----:B------:R-:W-:Y:S01]  /*207f0*/  FMUL.FTZ R43, R107, R43 ;  /* 0x0000002b6b2b7220 */ /* 0x000fe20000410000 */
[----:B------:R-:W-:Y:S01]  /*20800*/  FFMA.FTZ R128, R128, R29, R47 ;  /* 0x0000001d80807223 */ /* 0x000fe2000001002f */
[----:B------:R-:W-:Y:S01]  /*20810*/  FFMA.FTZ R129, R129, R28, R52 ;  /* 0x0000001c81817223 */ /* 0x000fe20000010034 */
[----:B------:R-:W-:Y:S01]  /*20820*/  SHF.L.U32 R51, R11, 0x10, RZ ;  /* 0x000000100b337819 */ /* 0x000fe200000006ff */
[----:B------:R-:W-:Y:S01]  /*20830*/  FFMA.FTZ R139, R43, R54, R84 ;  /* 0x000000362b8b7223 */ /* 0x000fe20000010054 */
        /* <DEDUP_REMOVED lines=8> */
[----:B------:R-:W-:Y:S01]  /*208c0*/  FFMA.FTZ R38, R38, R51, R53 ;  /* 0x0000003326267223 */ /* 0x000fe20000010035 */
[----:B------:R-:W-:Y:S01]  /*208d0*/  SHF.L.U32 R49, R13, 0x10, RZ ;  /* 0x000000100d317819 */ /* 0x000fe200000006ff */
[----:B------:R-:W-:Y:S01]  /*208e0*/  FFMA.FTZ R42, R42, R29, R43 ;  /* 0x0000001d2a2a7223 */ /* 0x000fe2000001002b */
[----:B------:R-:W-:Y:S01]  /*208f0*/  FFMA.FTZ R55, R41, R28, R52 ;  /* 0x0000001c29377223 */ /* 0x000fe20000010034 */
[----:B------:R-:W-:Y:S02]  /*20900*/  IMAD.U32 R51, R79, 0x10000, RZ ;  /* 0x000100004f337824 */ /* 0x000fe400078e00ff */
[----:B------:R-:W-:Y:S01]  /*20910*/  FMUL.FTZ R142, R107, R158 ;  /* 0x0000009e6b8e7220 */ /* 0x000fe20000410000 */
[----:B------:R-:W-:Y:S01]  /*20920*/  SHF.L.U32 R29, R16, 0x10, RZ ;  /* 0x00000010101d7819 */ /* 0x000fe200000006ff */
[----:B------:R-:W-:Y:S01]  /*20930*/  IMAD.U32 R41, R74, 0x10000, RZ ;  /* 0x000100004a297824 */ /* 0x000fe200078e00ff */
[----:B------:R-:W-:Y:S01]  /*20940*/  SHF.L.U32 R28, R89, 0x10, RZ ;  /* 0x00000010591c7819 */ /* 0x000fe200000006ff */
[----:B------:R-:W-:-:S02]  /*20950*/  IMAD.U32 R52, R88, 0x10000, RZ ;  /* 0x0001000058347824 */ /* 0x000fc400078e00ff */
[C---:B------:R-:W-:Y:S01]  /*20960*/  FMUL.FTZ R144, R107.reuse, R144 ;  /* 0x000000906b907220 */ /* 0x040fe20000410000 */
[----:B------:R-:W-:Y:S01]  /*20970*/  FMUL.FTZ R141, R107, R150 ;  /* 0x000000966b8d7220 */ /* 0x000fe20000410000 */
[----:B------:R-:W-:Y:S01]  /*20980*/  FFMA.FTZ R142, R142, R49, R51 ;  /* 0x000000318e8e7223 */ /* 0x000fe20000010033 */
[----:B------:R-:W-:Y:S01]  /*20990*/  SHF.L.U32 R47, R93, 0x10, RZ ;  /* 0x000000105d2f7819 */ /* 0x000fe200000006ff */
[----:B------:R-:W-:Y:S02]  /*209a0*/  IMAD.U32 R49, R92, 0x10000, RZ ;  /* 0x000100005c317824 */ /* 0x000fe400078e00ff */
[----:B------:R-:W-:Y:S01]  /*209b0*/  FMUL.FTZ R148, R107, R148 ;  /* 0x000000946b947220 */ /* 0x000fe20000410000 */
[----:B------:R-:W-:Y:S01]  /*209c0*/  FFMA.FTZ R144, R144, R29, R41 ;  /* 0x0000001d90907223 */ /* 0x000fe20000010029 */
[----:B------:R-:W-:Y:S01]  /*209d0*/  FFMA.FTZ R141, R141, R28, R52 ;  /* 0x0000001c8d8d7223 */ /* 0x000fe20000010034 */
[----:B------:R-:W-:Y:S01]  /*209e0*/  SHF.L.U32 R84, R17, 0x10, RZ ;  /* 0x0000001011547819 */ /* 0x000fe200000006ff */
[----:B------:R-:W0:Y:S01]  /*209f0*/  @!P2 LDC.64 R28, c[0x0][0x3c0] ;  /* 0x0000f000ff1cab82 */ /* 0x000e220000000a00 */
[----:B------:R-:W-:Y:S01]  /*20a00*/  FFMA.FTZ R43, R148, R47, R49 ;  /* 0x0000002f942b7223 */ /* 0x000fe20000010031 */
[----:B------:R-:W-:Y:S01]  /*20a10*/  IMAD.U32 R146, R75, 0x10000, RZ ;  /* 0x000100004b927824 */ /* 0x000fe200078e00ff */
[----:B------:R-:W-:Y:S01]  /*20a20*/  SHF.L.U32 R148, R27, 0x10, RZ ;  /* 0x000000101b947819 */ /* 0x000fe200000006ff */
[----:B------:R-:W-:Y:S01]  /*20a30*/  FMUL.FTZ R143, R107, R162 ;  /* 0x000000a26b8f7220 */ /* 0x000fe20000410000 */
[----:B------:R-:W-:-:S02]  /*20a40*/  IMAD.U32 R152, R26, 0x10000, RZ ;  /* 0x000100001a987824 */ /* 0x000fc400078e00ff */
[----:B------:R-:W-:Y:S01]  /*20a50*/  FMUL.FTZ R33, R107, R33 ;  /* 0x000000216b217220 */ /* 0x000fe20000410000 */
[----:B------:R-:W-:Y:S02]  /*20a60*/  IMAD.U32 R41, R68, 0x10000, RZ ;  /* 0x0001000044297824 */ /* 0x000fe400078e00ff */
[----:B------:R-:W-:Y:S01]  /*20a70*/  FFMA.FTZ R143, R143, R84, R146 ;  /* 0x000000548f8f7223 */ /* 0x000fe20000010092 */
[----:B------:R-:W-:Y:S01]  /*20a80*/  SHF.L.U32 R85, R25, 0x10, RZ ;  /* 0x0000001019557819 */ /* 0x000fe200000006ff */
[----:B------:R-:W-:Y:S01]  /*20a90*/  FFMA.FTZ R146, R33, R148, R152 ;  /* 0x0000009421927223 */ /* 0x000fe20000010098 */
[----:B------:R-:W-:Y:S01]  /*20aa0*/  SHF.L.U32 R33, R18, 0x10, RZ ;  /* 0x0000001012217819 */ /* 0x000fe200000006ff */
[----:B------:R-:W-:Y:S01]  /*20ab0*/  FMUL.FTZ R40, R107, R40 ;  /* 0x000000286b287220 */ /* 0x000fe20000410000 */
[----:B------:R-:W-:Y:S01]  /*20ac0*/  SHF.L.U32 R51, R15, 0x10, RZ ;  /* 0x000000100f337819 */ /* 0x000fe200000006ff */
[----:B------:R-:W-:Y:S02]  /*20ad0*/  IMAD.U32 R53, R73, 0x10000, RZ ;  /* 0x0001000049357824 */ /* 0x000fe400078e00ff */
[----:B------:R-:W-:Y:S01]  /*20ae0*/  FMUL.FTZ R32, R107, R32 ;  /* 0x000000206b207220 */ /* 0x000fe20000410000 */
[----:B------:R-:W-:-:S02]  /*20af0*/  IMAD.U32 R47, R24, 0x10000, RZ ;  /* 0x00010000182f7824 */ /* 0x000fc400078e00ff */
[----:B------:R-:W-:Y:S01]  /*20b00*/  FMUL.FTZ R54, R107, R160 ;  /* 0x000000a06b367220 */ /* 0x000fe20000410000 */
[----:B------:R-:W-:Y:S01]  /*20b10*/  SHF.L.U32 R49, R19, 0x10, RZ ;  /* 0x0000001013317819 */ /* 0x000fe200000006ff */
[----:B------:R-:W-:Y:S01]  /*20b20*/  FFMA.FTZ R84, R32, R33, R41 ;  /* 0x0000002120547223 */ /* 0x000fe20000010029 */
[----:B------:R-:W-:Y:S01]  /*20b30*/  FFMA.FTZ R85, R40, R85, R47 ;  /* 0x0000005528557223 */ /* 0x000fe2000001002f */
[----:B------:R-:W-:Y:S01]  /*20b40*/  FFMA.FTZ R54, R54, R51, R53 ;  /* 0x0000003336367223 */ /* 0x000fe20000010035 */
[----:B------:R-:W1:Y:S01]  /*20b50*/  @!P2 LDC.64 R40, c[0x0][0x3c8] ;  /* 0x0000f200ff28ab82 */ /* 0x000e620000000a00 */
[----:B------:R-:W-:Y:S02]  /*20b60*/  IMAD.U32 R51, R69, 0x10000, RZ ;  /* 0x0001000045337824 */ /* 0x000fe400078e00ff */
[----:B------:R-:W-:Y:S01]  /*20b70*/  FMUL.FTZ R136, R107, R136 ;  /* 0x000000886b887220 */ /* 0x000fe20000410000 */
[----:B0-----:R-:W-:Y:S01]  /*20b80*/  @!P2 IMAD.WIDE R32, R2, 0x4, R28 ;  /* 0x000000040220a825 */ /* 0x001fe200078e021c */
[----:B------:R-:W-:-:S03]  /*20b90*/  F2FP.BF16.F32.PACK_AB R29, R45, R44 ;  /* 0x0000002c2d1d723e */ /* 0x000fc600000010ff */
[----:B------:R-:W-:Y:S01]  /*20ba0*/  FMUL.FTZ R137, R107, R140 ;  /* 0x0000008c6b897220 */ /* 0x000fe20000410000 */
[----:B------:R-:W-:Y:S01]  /*20bb0*/  SHF.L.U32 R148, R23, 0x10, RZ ;  /* 0x0000001017947819 */ /* 0x000fe200000006ff */
[----:B------:R-:W-:Y:S01]  /*20bc0*/  FFMA.FTZ R136, R136, R49, R51 ;  /* 0x0000003188887223 */ /* 0x000fe20000010033 */
[----:B------:R-:W0:Y:S01]  /*20bd0*/  LDC.64 R52, c[0x0][0x428] ;  /* 0x00010a00ff347b82 */ /* 0x000e220000000a00 */
[----:B------:R-:W-:Y:S01]  /*20be0*/  SHF.L.U32 R47, R20, 0x10, RZ ;  /* 0x00000010142f7819 */ /* 0x000fe200000006ff */
[----:B------:R-:W-:Y:S02]  /*20bf0*/  IMAD.U32 R150, R22, 0x10000, RZ ;  /* 0x0001000016967824 */ /* 0x000fe400078e00ff */
[C---:B------:R-:W-:Y:S01]  /*20c00*/  FMUL.FTZ R30, R107.reuse, R30 ;  /* 0x0000001e6b1e7220 */ /* 0x040fe20000410000 */
[----:B------:R-:W-:Y:S02]  /*20c10*/  IMAD.U32 R51, R134, 0x10000, RZ ;  /* 0x0001000086337824 */ /* 0x000fe400078e00ff */
[----:B------:R-:W-:Y:S01]  /*20c20*/  FMUL.FTZ R46, R107, R46 ;  /* 0x0000002e6b2e7220 */ /* 0x000fe20000410000 */
[----:B------:R-:W-:-:S02]  /*20c30*/  IMAD.U32 R49, R70, 0x10000, RZ ;  /* 0x0001000046317824 */ /* 0x000fc400078e00ff */
[C---:B------:R-:W-:Y:S01]  /*20c40*/  FMUL.FTZ R48, R107.reuse, R48 ;  /* 0x000000306b307220 */ /* 0x040fe20000410000 */
[----:B------:R-:W2:Y:S01]  /*20c50*/  LDC.64 R44, c[0x0][0x380] ;  /* 0x0000e000ff2c7b82 */ /* 0x000ea20000000a00 */
[----:B------:R-:W-:Y:S01]  /*20c60*/  FMUL.FTZ R50, R107, R50 ;  /* 0x000000326b327220 */ /* 0x000fe20000410000 */
[----:B------:R3:W-:Y:S01]  /*20c70*/  @!P2 STG.E desc[UR8][R32.64], R109 ;  /* 0x0000006d2000a986 */ /* 0x0007e2000c101908 */
[----:B------:R-:W-:Y:S01]  /*20c80*/  FFMA.FTZ R137, R137, R148, R150 ;  /* 0x0000009489897223 */ /* 0x000fe20000010096 */
[----:B------:R-:W-:Y:S01]  /*20c90*/  FFMA.FTZ R108, R30, R47, R49 ;  /* 0x0000002f1e6c7223 */ /* 0x000fe20000010031 */
[----:B------:R-:W-:Y:S01]  /*20ca0*/  FFMA.FTZ R145, R46, R145, R51 ;  /* 0x000000912e917223 */ /* 0x000fe20000010033 */
[----:B------:R-:W-:Y:S01]  /*20cb0*/  FFMA.FTZ R147, R48, R147, R149 ;  /* 0x0000009330937223 */ /* 0x000fe20000010095 */
[----:B------:R-:W-:Y:S01]  /*20cc0*/  FFMA.FTZ R130, R50, R151, R153 ;  /* 0x0000009732827223 */ /* 0x000fe20000010099 */
[----:B------:R-:W-:Y:S02]  /*20cd0*/  F2FP.BF16.F32.PACK_AB R31, R106, R31 ;  /* 0x0000001f6a1f723e */ /* 0x000fe400000010ff */
[----:B------:R-:W-:-:S02]  /*20ce0*/  F2FP.BF16.F32.PACK_AB R30, R87, R86 ;  /* 0x00000056571e723e */ /* 0x000fc400000010ff */
[----:B------:R-:W-:Y:S02]  /*20cf0*/  F2FP.BF16.F32.PACK_AB R28, R35, R34 ;  /* 0x00000022231c723e */ /* 0x000fe400000010ff */
[----:B---3--:R-:W-:Y:S02]  /*20d00*/  F2FP.BF16.F32.PACK_AB R32, R37, R36 ;  /* 0x000000242520723e */ /* 0x008fe400000010ff */
[----:B------:R-:W-:Y:S01]  /*20d10*/  F2FP.BF16.F32.PACK_AB R37, R55, R54 ;  /* 0x000000363725723e */ /* 0x000fe200000010ff */
[----:B-1----:R-:W-:Y:S01]  /*20d20*/  @!P2 IMAD.WIDE R54, R2, 0x4, R40 ;  /* 0x000000040236a825 */ /* 0x002fe200078e0228 */
[----:B------:R-:W-:Y:S02]  /*20d30*/  F2FP.BF16.F32.PACK_AB R35, R139, R142 ;  /* 0x0000008e8b23723e */ /* 0x000fe400000010ff */
[----:B------:R-:W-:Y:S01]  /*20d40*/  F2FP.BF16.F32.PACK_AB R34, R129, R128 ;  /* 0x000000808122723e */ /* 0x000fe200000010ff */
[--C-:B0-----:R-:W-:Y:S01]  /*20d50*/  IMAD.WIDE.U32 R46, R127, 0x10, R52.reuse ;  /* 0x000000107f2e7825 */ /* 0x101fe200078e0034 */
[----:B------:R-:W-:Y:S01]  /*20d60*/  F2FP.BF16.F32.PACK_AB R33, R39, R38 ;  /* 0x000000262721723e */ /* 0x000fe200000010ff */
[----:B------:R0:W-:Y:S01]  /*20d70*/  @!P2 STG.E desc[UR8][R54.64], R107 ;  /* 0x0000006b3600a986 */ /* 0x0001e2000c101908 */
[----:B------:R-:W-:Y:S01]  /*20d80*/  F2FP.BF16.F32.PACK_AB R39, R146, R143 ;  /* 0x0000008f9227723e */ /* 0x000fe200000010ff */
        /* <DEDUP_REMOVED lines=8> */
[----:B------:R-:W-:Y:S01]  /*20e10*/  IMAD.WIDE.U32 R52, R135, 0x10, R52 ;  /* 0x0000001087347825 */ /* 0x000fe200078e0034 */
[----:B------:R-:W-:Y:S01]  /*20e20*/  F2FP.BF16.F32.PACK_AB R41, R137, R136 ;  /* 0x000000888929723e */ /* 0x000fe200000010ff */
[----:B------:R0:W-:Y:S01]  /*20e30*/  STG.E.128 desc[UR8][R50.64], R36 ;  /* 0x0000002432007986 */ /* 0x0001e2000c101d08 */
[----:B------:R-:W-:-:S02]  /*20e40*/  F2FP.BF16.F32.PACK_AB R40, R85, R84 ;  /* 0x000000545528723e */ /* 0x000fc400000010ff */
[----:B--2---:R-:W-:-:S03]  /*20e50*/  LEA R2, R44, R2, 0x2 ;  /* 0x000000022c027211 */ /* 0x004fc600078e10ff */
[----:B------:R0:W-:Y:S01]  /*20e60*/  STG.E.128 desc[UR8][R52.64], R40 ;  /* 0x0000002834007986 */ /* 0x0001e2000c101d08 */
[----:B------:R-:W-:-:S13]  /*20e70*/  ISETP.GE.AND P1, PT, R2, R45, PT ;  /* 0x0000002d0200720c */ /* 0x000fda0003f26270 */
[----:B------:R-:W-:Y:S05]  /*20e80*/  @!P1 BRA `(.L_x_8957) ;  /* 0xfffffdfc00949947 */ /* 0x000fea000383ffff */
[----:B------:R-:W-:Y:S05]  /*20e90*/  BSYNC B0 ;  /* 0x0000000000007941 */ /* 0x000fea0003800000 */
.L_x_8463:
[----:B------:R-:W-:Y:S05]  /*20ea0*/  EXIT ;  /* 0x000000000000794d */ /* 0x000fea0003800000 */
.L_x_8956:
[----:B------:R-:W-:Y:S01]  /*20eb0*/  HFMA2 R143, -RZ, RZ, 0, 1.847743988037109375e-06 ;  /* 0x0000001fff8f7431 */ /* 0x000fe200000001ff */
[----:B------:R-:W-:Y:S01]  /*20ec0*/  BSSY B1, `(.L_x_8958) ;  /* 0x0000006000017945 */ /* 0x000fe20003800000 */
[----:B------:R-:W-:Y:S02]  /*20ed0*/  IMAD.MOV.U32 R142, RZ, RZ, 0x1 ;  /* 0x00000001ff8e7424 */ /* 0x000fe400078e00ff */
[----:B------:R-:W-:-:S07]  /*20ee0*/  IMAD.MOV.U32 R141, RZ, RZ, -0x1 ;  /* 0xffffffffff8d7424 */ /* 0x000fce00078e00ff */
[----:B------:R-:W-:Y:S05]  /*20ef0*/  WARPSYNC.COLLECTIVE R141, `(.L_x_8959) ;  /* 0x000000008d087348 */ /* 0x000fea0003c00000 */
[----:B------:R0:W1:Y:S02]  /*20f00*/  SHFL.BFLY P1, R139, R140, R142, R143 ;  /* 0x0c00008e8c8b7389 */ /* 0x000064000002008f */
[----:B01----:R-:W-:Y:S05]  /*20f10*/  ENDCOLLECTIVE ;  /* 0x000000000000791b */ /* 0x003fea0003800000 */
.L_x_8959:
[----:B------:R-:W-:Y:S05]  /*20f20*/  BSYNC B1 ;  /* 0x0000000000017941 */ /* 0x000fea0003800000 */
.L_x_8958:
        /* <DEDUP_REMOVED lines=9> */
.L_x_8960:
[----:B------:R-:W-:Y:S02]  /*20fc0*/  IMAD.MOV.U32 R142, RZ, RZ, 0x4 ;  /* 0x00000004ff8e7424 */ /* 0x000fe400078e00ff */
[----:B------:R-:W-:-:S04]  /*20fd0*/  IMAD.MOV.U32 R107, RZ, RZ, R139 ;  /* 0x000000ffff6b7224 */ /* 0x000fc800078e008b */
[----:B------:R-:W-:-:S05]  /*20fe0*/  FADD.FTZ R129, R128, R107 ;  /* 0x0000006b80817221 */ /* 0x000fca0000010000 */
[----:B------:R-:W-:-:S07]  /*20ff0*/  MOV R140, R129 ;  /* 0x00000081008c7202 */ /* 0x000fce0000000f00 */
[----:B------:R-:W-:Y:S05]  /*21000*/  WARPSYNC.COLLECTIVE R141, `(.L_x_8961) ;  /* 0x000000008d087348 */ /* 0x000fea0003c00000 */
[----:B------:R0:W1:Y:S02]  /*21010*/  SHFL.BFLY P1, R139, R140, R142, R143 ;  /* 0x0c00008e8c8b7389 */ /* 0x000064000002008f */
[----:B01----:R-:W-:Y:S05]  /*21020*/  ENDCOLLECTIVE ;  /* 0x000000000000791b */ /* 0x003fea0003800000 */
.L_x_8961:
[----:B------:R-:W-:Y:S01]  /*21030*/  HFMA2 R142, -RZ, RZ, 0, 4.76837158203125e-07 ;  /* 0x00000008ff8e7431 */ /* 0x000fe200000001ff */
[----:B------:R-:W-:-:S05]  /*21040*/  MOV R106, R139 ;  /* 0x0000008b006a7202 */ /* 0x000fca0000000f00 */
[----:B------:R-:W-:-:S04]  /*21050*/  FADD.FTZ R136, R129, R106 ;  /* 0x0000006a81887221 */ /* 0x000fc80000010000 */
[----:B------:R-:W-:-:S07]  /*21060*/  IMAD.MOV.U32 R140, RZ, RZ, R136 ;  /* 0x000000ffff8c7224 */ /* 0x000fce00078e0088 */
[----:B------:R-:W-:Y:S05]  /*21070*/  WARPSYNC.COLLECTIVE R141, `(.L_x_8962) ;  /* 0x000000008d087348 */ /* 0x000fea0003c00000 */
[----:B------:R0:W1:Y:S02]  /*21080*/  SHFL.BFLY P1, R139, R140, R142, R143 ;  /* 0x0c00008e8c8b7389 */ /* 0x000064000002008f */
[----:B01----:R-:W-:Y:S05]  /*21090*/  ENDCOLLECTIVE ;  /* 0x000000000000791b */ /* 0x003fea0003800000 */
.L_x_8962:
        /* <DEDUP_REMOVED lines=8> */
.L_x_8963:
        /* <DEDUP_REMOVED lines=72> */
.L_x_8964:
[----:B------:R-:W-:Y:S02]  /*215a0*/  IMAD.MOV.U32 R142, RZ, RZ, 0x2 ;  /* 0x00000002ff8e7424 */ /* 0x000fe400078e00ff */
[----:B------:R-:W-:-:S04]  /*215b0*/  IMAD.MOV.U32 R129, RZ, RZ, R139 ;  /* 0x000000ffff817224 */ /* 0x000fc800078e008b */
[----:B------:R-:W-:-:S05]  /*215c0*/  FADD.FTZ R129, R106, R129 ;  /* 0x000000816a817221 */ /* 0x000fca0000010000 */
[----:B------:R-:W-:-:S07]  /*215d0*/  MOV R140, R129 ;  /* 0x00000081008c7202 */ /* 0x000fce0000000f00 */
[----:B------:R-:W-:Y:S05]  /*215e0*/  WARPSYNC.COLLECTIVE R141, `(.L_x_8965) ;  /* 0x000000008d087348 */ /* 0x000fea0003c00000 */
[----:B------:R0:W1:Y:S02]  /*215f0*/  SHFL.BFLY P1, R139, R140, R142, R143 ;  /* 0x0c00008e8c8b7389 */ /* 0x000064000002008f */
[----:B01----:R-:W-:Y:S05]  /*21600*/  ENDCOLLECTIVE ;  /* 0x000000000000791b */ /* 0x003fea0003800000 */
.L_x_8965:
[----:B------:R-:W-:Y:S01]  /*21610*/  HFMA2 R142, -RZ, RZ, 0, 2.384185791015625e-07 ;  /* 0x00000004ff8e7431 */ /* 0x000fe200000001ff */
[----:B------:R-:W-:-:S05]  /*21620*/  MOV R128, R139 ;  /* 0x0000008b00807202 */ /* 0x000fca0000000f00 */
[----:B------:R-:W-:-:S04]  /*21630*/  FADD.FTZ R128, R129, R128 ;  /* 0x0000008081807221 */ /* 0x000fc80000010000 */
[----:B------:R-:W-:-:S07]  /*21640*/  IMAD.MOV.U32 R140, RZ, RZ, R128 ;  /* 0x000000ffff8c7224 */ /* 0x000fce00078e0080 */
[----:B------:R-:W-:Y:S05]  /*21650*/  WARPSYNC.COLLECTIVE R141, `(.L_x_8966) ;  /* 0x000000008d087348 */ /* 0x000fea0003c00000 */
[----:B------:R0:W1:Y:S02]  /*21660*/  SHFL.BFLY P1, R139, R140, R142, R143 ;  /* 0x0c00008e8c8b7389 */ /* 0x000064000002008f */
[----:B01----:R-:W-:Y:S05]  /*21670*/  ENDCOLLECTIVE ;  /* 0x000000000000791b */ /* 0x003fea0003800000 */
.L_x_8966:
[----:B------:R-:W-:Y:S02]  /*21680*/  IMAD.MOV.U32 R142, RZ, RZ, 0x8 ;  /* 0x00000008ff8e7424 */ /* 0x000fe400078e00ff */
[----:B------:R-:W-:-:S04]  /*21690*/  IMAD.MOV.U32 R137, RZ, RZ, R139 ;  /* 0x000000ffff897224 */ /* 0x000fc800078e008b */
[----:B------:R-:W-:-:S05]  /*216a0*/  FADD.FTZ R137, R128, R137 ;  /* 0x0000008980897221 */ /* 0x000fca0000010000 */
[----:B------:R-:W-:-:S07]  /*216b0*/  MOV R140, R137 ;  /* 0x00000089008c7202 */ /* 0x000fce0000000f00 */
[----:B------:R-:W-:Y:S05]  /*216c0*/  WARPSYNC.COLLECTIVE R141, `(.L_x_8967) ;  /* 0x000000008d087348 */ /* 0x000fea0003c00000 */
[----:B------:R0:W1:Y:S02]  /*216d0*/  SHFL.BFLY P1, R139, R140, R142, R143 ;  /* 0x0c00008e8c8b7389 */ /* 0x000064000002008f */
[----:B01----:R-:W-:Y:S05]  /*216e0*/  ENDCOLLECTIVE ;  /* 0x000000000000791b */ /* 0x003fea0003800000 */
.L_x_8967:
[----:B------:R-:W-:Y:S01]  /*216f0*/  HFMA2 R142, -RZ, RZ, 0, 9.5367431640625e-07 ;  /* 0x00000010ff8e7431 */ /* 0x000fe200000001ff */
[----:B------:R-:W-:-:S05]  /*21700*/  MOV R136, R139 ;  /* 0x0000008b00887202 */ /* 0x000fca0000000f00 */
[----:B------:R-:W-:-:S04]  /*21710*/  FADD.FTZ R136, R137, R136 ;  /* 0x0000008889887221 */ /* 0x000fc80000010000 */
[----:B------:R-:W-:-:S07]  /*21720*/  IMAD.MOV.U32 R140, RZ, RZ, R136 ;  /* 0x000000ffff8c7224 */ /* 0x000fce00078e0088 */
[----:B------:R-:W-:Y:S05]  /*21730*/  WARPSYNC.COLLECTIVE R141, `(.L_x_8968) ;  /* 0x000000008d087348 */ /* 0x000fea0003c00000 */
[----:B------:R0:W1:Y:S02]  /*21740*/  SHFL.BFLY P1, R139, R140, R142, R143 ;  /* 0x0c00008e8c8b7389 */ /* 0x000064000002008f */
[----:B01----:R-:W-:Y:S05]  /*21750*/  ENDCOLLECTIVE ;  /* 0x000000000000791b */ /* 0x003fea0003800000 */
.L_x_8968:
[----:B------:R-:W-:Y:S05]  /*21760*/  BRA `(.L_x_8969) ;  /* 0xffffffe8009c7947 */ /* 0x000fea000383ffff */
.L_x_8970:
        /* <DEDUP_REMOVED lines=9> */
.L_x_22701:


//--------------------- .text._ZN10layer_norm31ln_parallel_residual_fwd_kernelINS_13Kernel_traitsIf13__nv_bfloat16fS2_fjLj1024ELj1ELj4ELj1ELj16ENS_18Kernel_traits_baseILj1024EfS2_fS2_fjLj128EEEEELb0ELb0ELb0EEEvNS_9FwdParamsE --------------------------
	.section	.text._ZN10layer_norm31ln_parallel_residual_fwd_kernelINS_13Kernel_traitsIf13__nv_bfloat16fS2_fjLj1024ELj1ELj4ELj1ELj16ENS_18Kernel_traits_baseILj1024EfS2_fS2_fjLj128EEEEELb0ELb0ELb0EEEvNS_9FwdParamsE,"ax",@progbits
	.align	128
        .global         _ZN10layer_norm31ln_parallel_residual_fwd_kernelINS_13Kernel_traitsIf13__nv_bfloat16fS2_fjLj1024ELj1ELj4ELj1ELj16ENS_18Kernel_traits_baseILj1024EfS2_fS2_fjLj128EEEEELb0ELb0ELb0EEEvNS_9FwdParamsE
        .type           _ZN10layer_norm31ln_parallel_residual_fwd_kernelINS_13Kernel_traitsIf13__nv_bfloat16fS2_fjLj1024ELj1ELj4ELj1ELj16ENS_18Kernel_traits_baseILj1024EfS2_fS2_fjLj128EEEEELb0ELb0ELb0EEEvNS_9FwdParamsE,@function
        .size           _ZN10layer_norm31ln_parallel_residual_fwd_kernelINS_13Kernel_traitsIf13__nv_bfloat16fS2_fjLj1024ELj1ELj4ELj1ELj16ENS_18Kernel_traits_baseILj1024EfS2_fS2_fjLj128EEEEELb0ELb0ELb0EEEvNS_9FwdParamsE,(.L_x_22702 - _ZN10layer_norm31ln_parallel_residual_fwd_kernelINS_13Kernel_traitsIf13__nv_bfloat16fS2_fjLj1024ELj1ELj4ELj1ELj16ENS_18Kernel_traits_baseILj1024EfS2_fS2_fjLj128EEEEELb0ELb0ELb0EEEvNS_9FwdParamsE)
        .other          _ZN10layer_norm31ln_parallel_residual_fwd_kernelINS_13Kernel_traitsIf13__nv_bfloat16fS2_fjLj1024ELj1ELj4ELj1ELj16ENS_18Kernel_traits_baseILj1024EfS2_fS2_fjLj128EEEEELb0ELb0ELb0EEEvNS_9FwdParamsE,@"STO_CUDA_ENTRY STV_DEFAULT"
_ZN10layer_norm31ln_parallel_residual_fwd_kernelINS_13Kernel_traitsIf13__nv_bfloat16fS2_fjLj1024ELj1ELj4ELj1ELj16ENS_18Kernel_traits_baseILj1024EfS2_fS2_fjLj128EEEEELb0ELb0ELb0EEEvNS_9FwdParamsE:
.text._ZN10layer_norm31ln_parallel_residual_fwd_kernelINS_13Kernel_traitsIf13__nv_bfloat16fS2_fjLj1024ELj1ELj4ELj1ELj16ENS_18Kernel_traits_baseILj1024EfS2_fS2_fjLj128EEEEELb0ELb0ELb0EEEvNS_9FwdParamsE:
[----:B------:R-:W-:Y:S01]  /*0000*/  LDC R1, c[0x0][0x37c] ;  /* 0x0000df00ff017b82 */ /* 0x000fe20000000800 */
[----:B------:R-:W0:Y:S07]  /*0010*/  S2R R2, SR_TID.X ;  /* 0x0000000000027919 */ /* 0x000e2e0000002100 */
[----:B------:R-:W1:Y:S01]  /*0020*/  LDC R3, c[0x0][0x388] ;  /* 0x0000e200ff037b82 */ /* 0x000e620000000800 */
[----:B------:R-:W2:Y:S01]  /*0030*/  LDCU.64 UR8, c[0x0][0x438] ;  /* 0x00008700ff0877ac */ /* 0x000ea20008000a00 */
[----:B------:R-:W-:Y:S01]  /*0040*/  BSSY.RECONVERGENT B0, `(.L_x_8971) ;  /* 0x000016a000007945 */ /* 0x000fe20003800200 */
[----:B------:R-:W3:Y:S05]  /*0050*/  LDCU.64 UR6, c[0x0][0x358] ;  /* 0x00006b00ff0677ac */ /* 0x000eea0008000a00 */
[----:B------:R-:W4:Y:S01]  /*0060*/  S2UR UR4, SR_CTAID.X ;  /* 0x00000000000479c3 */ /* 0x000f220000002500 */
        /* <DEDUP_REMOVED lines=23> */
[----:B0-----:R-:W-:-:S07]  /*01e0*/  @P0 IMAD.WIDE.U32 R4, R0, 0x20, R4 ;  /* 0x0000002000040825 */ /* 0x001fce00078e0004 */
[----:B------:R-:W0:Y:S01]  /*01f0*/  LDC.64 R12, c[0x0][0x3d0] ;  /* 0x0000f400ff0c7b82 */ /* 0x000e220000000a00 */
[C---:B-1----:R-:W-:Y:S01]  /*0200*/  @P0 IMAD.WIDE.U32 R6, R0.reuse, 0x20, R6 ;  /* 0x0000002000060825 */ /* 0x042fe200078e0006 */
[----:B------:R-:W-:Y:S01]  /*0210*/  @P0 LOP3.LUT R0, R0, 0x20, RZ, 0xfc, !PT ;  /* 0x0000002000000812 */ /* 0x000fe200078efcff */
[----:B------:R-:W5:Y:S05]  /*0220*/  @P0 LDG.E.128 R96, desc[UR6][R4.64] ;  /* 0x0000000604600981 */ /* 0x000f6a000c1e1d00 */
[----:B------:R-:W1:Y:S01]  /*0230*/  LDC.64 R14, c[0x0][0x3d8] ;  /* 0x0000f600ff0e7b82 */ /* 0x000e620000000a00 */
[C---:B--2---:R-:W-:Y:S01]  /*0240*/  @P1 IMAD.WIDE.U32 R8, R0.reuse, 0x20, R8 ;  /* 0x0000002000081825 */ /* 0x044fe200078e0008 */
[----:B------:R-:W5:Y:S04]  /*0250*/  @P0 LDG.E.128 R92, desc[UR6][R4.64+0x10] ;  /* 0x00001006045c0981 */ /* 0x000f68000c1e1d00 */
[----:B------:R-:W5:Y:S01]  /*0260*/  @P1 LDG.E.128 R80, desc[UR6][R8.64] ;  /* 0x0000000608501981 */ /* 0x000f62000c1e1d00 */
[C---:B---3--:R-:W-:Y:S01]  /*0270*/  @P1 IMAD.WIDE.U32 R10, R0.reuse, 0x20, R10 ;  /* 0x00000020000a1825 */ /* 0x048fe200078e000a */
[----:B------:R-:W-:-:S02]  /*0280*/  @P1 IADD3 R0, PT, PT, R0, 0x20, RZ ;  /* 0x0000002000001810 */ /* 0x000fc40007ffe0ff */
[----:B------:R-:W5:Y:S04]  /*0290*/  @P1 LDG.E.128 R76, desc[UR6][R8.64+0x10] ;  /* 0x00001006084c1981 */ /* 0x000f68000c1e1d00 */
[----:B------:R-:W5:Y:S04]  /*02a0*/  @P1 LDG.E.128 R72, desc[UR6][R10.64] ;  /* 0x000000060a481981 */ /* 0x000f68000c1e1d00 */
[----:B------:R-:W5:Y:S01]  /*02b0*/  @P1 LDG.E.128 R68, desc[UR6][R10.64+0x10] ;  /* 0x000010060a441981 */ /* 0x000f62000c1e1d00 */
[----:B------:R-:W-:Y:S01]  /*02c0*/  ISETP.GE.U32.AND P1, PT, R3, 0x80, PT ;  /* 0x000000800300780c */ /* 0x000fe20003f26070 */
[C---:B0-----:R-:W-:Y:S01]  /*02d0*/  @P2 IMAD.WIDE.U32 R12, R0.reuse, 0x20, R12 ;  /* 0x00000020000c2825 */ /* 0x041fe200078e000c */
[----:B------:R-:W-:Y:S01]  /*02e0*/  CS2R R50, SRZ ;  /* 0x0000000000327805 */ /* 0x000fe2000001ff00 */
[----:B------:R-:W5:Y:S02]  /*02f0*/  @P0 LDG.E.128 R88, desc[UR6][R6.64] ;  /* 0x0000000606580981 */ /* 0x000f64000c1e1d00 */
[----:B-1----:R-:W-:Y:S01]  /*0300*/  @P2 IMAD.WIDE.U32 R14, R0, 0x20, R14 ;  /* 0x00000020000e2825 */ /* 0x002fe200078e000e */
[----:B------:R-:W-:Y:S01]  /*0310*/  CS2R R48, SRZ ;  /* 0x0000000000307805 */ /* 0x000fe2000001ff00 */
[----:B------:R-:W5:Y:S01]  /*0320*/  @P0 LDG.E.128 R84, desc[UR6][R6.64+0x10] ;  /* 0x0000100606540981 */ /* 0x000f62000c1e1d00 */
[----:B------:R-:W-:-:S02]  /*0330*/  CS2R R46, SRZ ;  /* 0x00000000002e7805 */ /* 0x000fc4000001ff00 */
[----:B------:R-:W-:Y:S02]  /*0340*/  CS2R R44, SRZ ;  /* 0x00000000002c7805 */ /* 0x000fe4000001ff00 */
[----:B------:R-:W-:Y:S01]  /*0350*/  CS2R R42, SRZ ;  /* 0x00000000002a7805 */ /* 0x000fe2000001ff00 */
[----:B------:R-:W5:Y:S01]  /*0360*/  @P2 LDG.E.128 R64, desc[UR6][R12.64] ;  /* 0x000000060c402981 */ /* 0x000f62000c1e1d00 */
[----:B------:R-:W-:Y:S02]  /*0370*/  CS2R R40, SRZ ;  /* 0x0000000000287805 */ /* 0x000fe4000001ff00 */
[----:B------:R-:W-:Y:S02]  /*0380*/  CS2R R38, SRZ ;  /* 0x0000000000267805 */ /* 0x000fe4000001ff00 */
[----:B------:R-:W-:Y:S01]  /*0390*/  CS2R R36, SRZ ;  /* 0x0000000000247805 */ /* 0x000fe2000001ff00 */
[----:B------:R0:W5:Y:S01]  /*03a0*/  @P2 LDG.E.128 R60, desc[UR6][R12.64+0x10] ;  /* 0x000010060c3c2981 */ /* 0x000162000c1e1d00 */
        /* <DEDUP_REMOVED lines=10> */
[----:B------:R-:W-:Y:S02]  /*0450*/  CS2R R18, SRZ ;  /* 0x0000000000127805 */ /* 0x000fe4000001ff00 */
[----:B------:R-:W-:Y:S02]  /*0460*/  CS2R R16, SRZ ;  /* 0x0000000000107805 */ /* 0x000fe4000001ff00 */
[----:B0-----:R-:W-:Y:S02]  /*0470*/  CS2R R12, SRZ ;  /* 0x00000000000c7805 */ /* 0x001fe4000001ff00 */
[----:B------:R-:W-:Y:S02]  /*0480*/  CS2R R10, SRZ ;  /* 0x00000000000a7805 */ /* 0x000fe4000001ff00 */
[----:B------:R-:W-:-:S02]  /*0490*/  CS2R R8, SRZ ;  /* 0x0000000000087805 */ /* 0x000fc4000001ff00 */
[----:B------:R-:W-:Y:S02]  /*04a0*/  CS2R R6, SRZ ;  /* 0x0000000000067805 */ /* 0x000fe4000001ff00 */
[----:B------:R-:W-:Y:S02]  /*04b0*/  CS2R R4, SRZ ;  /* 0x0000000000047805 */ /* 0x000fe4000001ff00 */
[----:B-1----:R-:W-:Y:S02]  /*04c0*/  CS2R R14, SRZ ;  /* 0x00000000000e7805 */ /* 0x002fe4000001ff00 */
[----:B------:R-:W-:Y:S01]  /*04d0*/  @P2 IADD3 R0, PT, PT, R0, 0x20, RZ ;  /* 0x0000002000002810 */ /* 0x000fe20007ffe0ff */
[----:B------:R-:W-:Y:S06]  /*04e0*/  @!P1 BRA `(.L_x_8974) ;  /* 0x00000010007c9947 */ /* 0x000fec0003800000 */
[----:B------:R-:W0:Y:S08]  /*04f0*/  LDC.64 R4, c[0x0][0x3d0] ;  /* 0x0000f400ff047b82 */ /* 0x000e300000000a00 */
[----:B------:R-:W1:Y:S01]  /*0500*/  LDC.64 R6, c[0x0][0x3d8] ;  /* 0x0000f600ff067b82 */ /* 0x000e620000000a00 */
        /* <DEDUP_REMOVED lines=10> */
[C---:B0-----:R-:W-:Y:S01]  /*05b0*/  IMAD.WIDE.U32 R4, R0.reuse, 0x20, R4 ;  /* 0x0000002000047825 */ /* 0x041fe200078e0004 */
[----:B------:R-:W-:Y:S02]  /*05c0*/  CS2R R38, SRZ ;  /* 0x0000000000267805 */ /* 0x000fe4000001ff00 */
[----:B------:R-:W-:Y:S02]  /*05d0*/  CS2R R36, SRZ ;  /* 0x0000000000247805 */ /* 0x000fe4000001ff00 */
[----:B------:R-:W-:Y:S02]  /*05e0*/  CS2R R34, SRZ ;  /* 0x0000000000227805 */ /* 0x000fe4000001ff00 */
[----:B------:R-:W-:Y:S01]  /*05f0*/  CS2R R32, SRZ ;  /* 0x0000000000207805 */ /* 0x000fe2000001ff00 */
[----:B------:R-:W5:Y:S01]  /*0600*/  LDG.E.128 R100, desc[UR6][R4.64] ;  /* 0x0000000604647981 */ /* 0x000f62000c1e1d00 */
[----:B-1----:R-:W-:-:S03]  /*0610*/  IMAD.WIDE.U32 R6, R0, 0x20, R6 ;  /* 0x0000002000067825 */ /* 0x002fc600078e0006 */
        /* <DEDUP_REMOVED lines=19> */
[----:B0-----:R-:W-:Y:S02]  /*0750*/  CS2R R6, SRZ ;  /* 0x0000000000067805 */ /* 0x001fe4000001ff00 */
[----:B------:R-:W-:Y:S01]  /*0760*/  CS2R R4, SRZ ;  /* 0x0000000000047805 */ /* 0x000fe2000001ff00 */
[----:B------:R-:W-:Y:S06]  /*0770*/  BRA `(.L_x_8974) ;  /* 0x0000000c00d87947 */ /* 0x000fec0003800000 */
.L_x_8973:
        /* <DEDUP_REMOVED lines=9> */
[C---:B-1----:R-:W-:Y:S01]  /*0810*/  @P0 IMAD.WIDE.U32 R32, R0.reuse, 0x20, R32 ;  /* 0x0000002000200825 */ /* 0x042fe200078e0020 */
[----:B------:R-:W5:Y:S06]  /*0820*/  @P0 LDG.E.128 R96, desc[UR6][R30.64] ;  /* 0x000000061e600981 */ /* 0x000f6c000c1e1d00 */
[----:B------:R-:W1:Y:S01]  /*0830*/  LDC.64 R40, c[0x0][0x3d0] ;  /* 0x0000f400ff287b82 */ /* 0x000e620000000a00 */
[----:B--2---:R-:W-:-:S07]  /*0840*/  @P0 IMAD.WIDE.U32 R28, R0, 0x20, R28 ;  /* 0x00000020001c0825 */ /* 0x004fce00078e001c */
[----:B------:R-:W2:Y:S01]  /*0850*/  @P1 LDC.64 R38, c[0x0][0x440] ;  /* 0x00011000ff261b82 */ /* 0x000ea20000000a00 */
[----:B------:R-:W-:Y:S01]  /*0860*/  @P0 LOP3.LUT R0, R0, 0x20, RZ, 0xfc, !PT ;  /* 0x0000002000000812 */ /* 0x000fe200078efcff */
[----:B------:R-:W5:Y:S06]  /*0870*/  @P0 LD.E.128 R4, desc[UR6][R28.64] ;  /* 0x000000061c040980 */ /* 0x000f6c000c101d00 */
[----:B------:R-:W4:Y:S08]  /*0880*/  LDC.64 R42, c[0x0][0x3d8] ;  /* 0x0000f600ff2a7b82 */ /* 0x000f300000000a00 */
[----:B------:R-:W4:Y:S01]  /*0890*/  @P2 LDC.64 R44, c[0x0][0x440] ;  /* 0x00011000ff2c2b82 */ /* 0x000f220000000a00 */
[C---:B---3--:R-:W-:Y:S01]  /*08a0*/  @P1 IMAD.WIDE.U32 R34, R0.reuse, 0x20, R34 ;  /* 0x0000002000221825 */ /* 0x048fe200078e0022 */
[----:B------:R3:W5:Y:S03]  /*08b0*/  @P0 LD.E.128 R8, desc[UR6][R28.64+0x10] ;  /* 0x000010061c080980 */ /* 0x000766000c101d00 */
[C---:B0-----:R-:W-:Y:S01]  /*08c0*/  @P1 IMAD.WIDE.U32 R36, R0.reuse, 0x20, R36 ;  /* 0x0000002000241825 */ /* 0x041fe200078e0024 */
[----:B------:R-:W5:Y:S03]  /*08d0*/  @P1 LDG.E.128 R80, desc[UR6][R34.64] ;  /* 0x0000000622501981 */ /* 0x000f66000c1e1d00 */
[C---:B--2---:R-:W-:Y:S01]  /*08e0*/  @P1 IMAD.WIDE.U32 R38, R0.reuse, 0x20, R38 ;  /* 0x0000002000261825 */ /* 0x044fe200078e0026 */
[----:B------:R-:W-:Y:S01]  /*08f0*/  @P1 IADD3 R0, PT, PT, R0, 0x20, RZ ;  /* 0x0000002000001810 */ /* 0x000fe20007ffe0ff */
[----:B------:R-:W5:Y:S04]  /*0900*/  @P1 LDG.E.128 R76, desc[UR6][R34.64+0x10] ;  /* 0x00001006224c1981 */ /* 0x000f68000c1e1d00 */
[----:B------:R-:W5:Y:S04]  /*0910*/  @P1 LDG.E.128 R72, desc[UR6][R36.64] ;  /* 0x0000000624481981 */ /* 0x000f68000c1e1d00 */
[----:B------:R-:W5:Y:S04]  /*0920*/  @P1 LDG.E.128 R68, desc[UR6][R36.64+0x10] ;  /* 0x0000100624441981 */ /* 0x000f68000c1e1d00 */
[----:B------:R-:W5:Y:S04]  /*0930*/  @P1 LD.E.128 R12, desc[UR6][R38.64] ;  /* 0x00000006260c1980 */ /* 0x000f68000c101d00 */
[----:B------:R0:W5:Y:S01]  /*0940*/  @P1 LD.E.128 R16, desc[UR6][R38.64+0x10] ;  /* 0x0000100626101980 */ /* 0x000162000c101d00 */
[----:B------:R-:W-:Y:S01]  /*0950*/  ISETP.GE.U32.AND P1, PT, R3, 0x80, PT ;  /* 0x000000800300780c */ /* 0x000fe20003f26070 */
[C---:B-1----:R-:W-:Y:S01]  /*0960*/  @P2 IMAD.WIDE.U32 R40, R0.reuse, 0x20, R40 ;  /* 0x0000002000282825 */ /* 0x042fe200078e0028 */
[----:B------:R-:W-:Y:S01]  /*0970*/  CS2R R50, SRZ ;  /* 0x0000000000327805 */ /* 0x000fe2000001ff00 */
[----:B------:R1:W5:Y:S02]  /*0980*/  @P0 LDG.E.128 R92, desc[UR6][R30.64+0x10] ;  /* 0x000010061e5c0981 */ /* 0x000364000c1e1d00 */
[C---:B----4-:R-:W-:Y:S01]  /*0990*/  @P2 IMAD.WIDE.U32 R42, R0.reuse, 0x20, R42 ;  /* 0x00000020002a2825 */ /* 0x050fe200078e002a */
[----:B------:R-:W-:Y:S01]  /*09a0*/  CS2R R48, SRZ ;  /* 0x0000000000307805 */ /* 0x000fe2000001ff00 */
[----:B------:R-:W5:Y:S02]  /*09b0*/  @P0 LDG.E.128 R88, desc[UR6][R32.64] ;  /* 0x0000000620580981 */ /* 0x000f64000c1e1d00 */
[----:B---3--:R-:W-:Y:S01]  /*09c0*/  @P2 IMAD.WIDE.U32 R28, R0, 0x20, R44 ;  /* 0x00000020001c2825 */ /* 0x008fe200078e002c */
[----:B------:R-:W-:Y:S01]  /*09d0*/  CS2R R46, SRZ ;  /* 0x00000000002e7805 */ /* 0x000fe2000001ff00 */
[----:B------:R2:W5:Y:S01]  /*09e0*/  @P0 LDG.E.128 R84, desc[UR6][R32.64+0x10] ;  /* 0x0000100620540981 */ /* 0x000562000c1e1d00 */
[----:B------:R-:W-:-:S02]  /*09f0*/  CS2R R44, SRZ ;  /* 0x00000000002c7805 */ /* 0x000fc4000001ff00 */
[----:B0-----:R-:W-:Y:S02]  /*0a00*/  CS2R R38, SRZ ;  /* 0x0000000000267805 */ /* 0x001fe4000001ff00 */
[----:B------:R-:W-:Y:S01]  /*0a10*/  CS2R R36, SRZ ;  /* 0x0000000000247805 */ /* 0x000fe2000001ff00 */
[----:B------:R-:W5:Y:S01]  /*0a20*/  @P2 LDG.E.128 R64, desc[UR6][R40.64] ;  /* 0x0000000628402981 */ /* 0x000f62000c1e1d00 */
[----:B------:R-:W-:Y:S02]  /*0a30*/  CS2R R34, SRZ ;  /* 0x0000000000227805 */ /* 0x000fe4000001ff00 */
[----:B-1----:R-:W-:Y:S02]  /*0a40*/  CS2R R30, SRZ ;  /* 0x00000000001e7805 */ /* 0x002fe4000001ff00 */
[----:B------:R-:W-:Y:S01]  /*0a50*/  @P2 IADD3 R0, PT, PT, R0, 0x20, RZ ;  /* 0x0000002000002810 */ /* 0x000fe20007ffe0ff */
[----:B------:R0:W5:Y:S01]  /*0a60*/  @P2 LDG.E.128 R60, desc[UR6][R40.64+0x10] ;  /* 0x00001006283c2981 */ /* 0x000162000c1e1d00 */
[----:B--2---:R-:W-:-:S03]  /*0a70*/  CS2R R32, SRZ ;  /* 0x0000000000207805 */ /* 0x004fc6000001ff00 */
[----:B------:R-:W5:Y:S04]  /*0a80*/  @P2 LDG.E.128 R56, desc[UR6][R42.64] ;  /* 0x000000062a382981 */ /* 0x000f68000c1e1d00 */
[----:B------:R1:W5:Y:S01]  /*0a90*/  @P2 LDG.E.128 R52, desc[UR6][R42.64+0x10] ;  /* 0x000010062a342981 */ /* 0x000362000c1e1d00 */
[----:B0-----:R-:W-:-:S03]  /*0aa0*/  CS2R R40, SRZ ;  /* 0x0000000000287805 */ /* 0x001fc6000001ff00 */
[----:B------:R-:W5:Y:S04]  /*0ab0*/  @P2 LD.E.128 R20, desc[UR6][R28.64] ;  /* 0x000000061c142980 */ /* 0x000f68000c101d00 */
[----:B------:R0:W5:Y:S01]  /*0ac0*/  @P2 LD.E.128 R24, desc[UR6][R28.64+0x10] ;  /* 0x000010061c182980 */ /* 0x000162000c101d00 */
[----:B-1----:R-:W-:Y:S02]  /*0ad0*/  CS2R R42, SRZ ;  /* 0x00000000002a7805 */ /* 0x002fe4000001ff00 */
[----:B0-----:R-:W-:Y:S01]  /*0ae0*/  CS2R R28, SRZ ;  /* 0x00000000001c7805 */ /* 0x001fe2000001ff00 */
[----:B------:R-:W-:Y:S06]  /*0af0*/  @!P1 BRA `(.L_x_8974) ;  /* 0x0000000800f89947 */ /* 0x000fec0003800000 */
[----:B------:R-:W0:Y:S08]  /*0b00*/  LDC.64 R28, c[0x0][0x3d0] ;  /* 0x0000f400ff1c7b82 */ /* 0x000e300000000a00 */
[----:B------:R-:W1:Y:S08]  /*0b10*/  LDC.64 R30, c[0x0][0x3d8] ;  /* 0x0000f600ff1e7b82 */ /* 0x000e700000000a00 */
[----:B------:R-:W2:Y:S01]  /*0b20*/  LDC.64 R32, c[0x0][0x440] ;  /* 0x00011000ff207b82 */ /* 0x000ea20000000a00 */
[----:B------:R-:W-:-:S02]  /*0b30*/  CS2R R118, SRZ ;  /* 0x0000000000767805 */ /* 0x000fc4000001ff00 */
        /* <DEDUP_REMOVED lines=8> */
[----:B------:R0:W5:Y:S01]  /*0bc0*/  LDG.E.128 R104, desc[UR6][R28.64+0x10] ;  /* 0x000010061c687981 */ /* 0x000162000c1e1d00 */
[----:B------:R-:W-:Y:S02]  /*0bd0*/  CS2R R46, SRZ ;  /* 0x00000000002e7805 */ /* 0x000fe4000001ff00 */
[----:B------:R-:W-:Y:S02]  /*0be0*/  CS2R R44, SRZ ;  /* 0x00000000002c7805 */ /* 0x000fe4000001ff00 */
[----:B------:R-:W-:Y:S01]  /*0bf0*/  CS2R R42, SRZ ;  /* 0x00000000002a7805 */ /* 0x000fe2000001ff00 */
[----:B------:R-:W5:Y:S01]  /*0c00*/  LDG.E.128 R108, desc[UR6][R30.64] ;  /* 0x000000061e6c7981 */ /* 0x000f62000c1e1d00 */
[----:B--2---:R-:W-:-:S03]  /*0c10*/  IMAD.WIDE.U32 R32, R0, 0x20, R32 ;  /* 0x0000002000207825 */ /* 0x004fc600078e0020 */
[----:B------:R1:W5:Y:S01]  /*0c20*/  LDG.E.128 R112, desc[UR6][R30.64+0x10] ;  /* 0x000010061e707981 */ /* 0x000362000c1e1d00 */
[----:B------:R-:W-:Y:S02]  /*0c30*/  CS2R R40, SRZ ;  /* 0x0000000000287805 */ /* 0x000fe4000001ff00 */
[----:B------:R-:W-:Y:S02]  /*0c40*/  CS2R R38, SRZ ;  /* 0x0000000000267805 */ /* 0x000fe4000001ff00 */
[----:B------:R-:W-:Y:S01]  /*0c50*/  CS2R R36, SRZ ;  /* 0x0000000000247805 */ /* 0x000fe2000001ff00 */
[----:B------:R-:W5:Y:S01]  /*0c60*/  LD.E.128 R128, desc[UR6][R32.64] ;  /* 0x0000000620807980 */ /* 0x000f62000c101d00 */
[----:B------:R-:W-:Y:S02]  /*0c70*/  CS2R R34, SRZ ;  /* 0x0000000000227805 */ /* 0x000fe4000001ff00 */
[----:B0-----:R-:W-:Y:S01]  /*0c80*/  CS2R R28, SRZ ;  /* 0x00000000001c7805 */ /* 0x001fe2000001ff00 */
[----:B------:R0:W5:Y:S01]  /*0c90*/  LD.E.128 R124, desc[UR6][R32.64+0x10] ;  /* 0x00001006207c7980 */ /* 0x000162000c101d00 */
[----:B-1----:R-:W-:-:S02]  /*0ca0*/  CS2R R30, SRZ ;  /* 0x00000000001e7805 */ /* 0x002fc4000001ff00 */
[----:B0-----:R-:W-:Y:S01]  /*0cb0*/  CS2R R32, SRZ ;  /* 0x0000000000207805 */ /* 0x001fe2000001ff00 */
[----:B------:R-:W-:Y:S06]  /*0cc0*/  BRA `(.L_x_8974) ;  /* 0x0000000800847947 */ /* 0x000fec0003800000 */
.L_x_8972:
        /* <DEDUP_REMOVED lines=35> */
[----:B------:R-:W-:Y:S01]  /*0f00*/  @P1 IADD3 R0, PT, PT, R0, 0x20, RZ ;  /* 0x0000002000001810 */ /* 0x000fe20007ffe0ff */
[----:B------:R2:W5:Y:S04]  /*0f10*/  @P0 LD.E.128 R8, desc[UR6][R106.64+0x10] ;  /* 0x000010066a080980 */ /* 0x000568000c101d00 */
        /* <DEDUP_REMOVED lines=40> */
.L_x_8975:
        /* <DEDUP_REMOVED lines=8> */
[----:B------:R-:W5:Y:S02]  /*1220*/  @P0 LDG.E.128 R96, desc[UR6][R4.64] ;  /* 0x0000000604600981 */ /* 0x000f64000c1e1d00 */
[----:B------:R-:W0:Y:S01]  /*1230*/  @P1 LDC.64 R12, c[0x0][0x438] ;  /* 0x00010e00ff0c1b82 */ /* 0x000e220000000a00 */
[C---:B-1----:R-:W-:Y:S01]  /*1240*/  @P0 IMAD.WIDE.U32 R8, R0.reuse, 0x20, R8 ;  /* 0x0000002000080825 */ /* 0x042fe200078e0008 */
[----:B------:R1:W5:Y:S06]  /*1250*/  @P0 LDG.E.128 R92, desc[UR6][R4.64+0x10] ;  /* 0x00001006045c0981 */ /* 0x00036c000c1e1d00 */
[----:B------:R-:W4:Y:S01]  /*1260*/  LDC.64 R14, c[0x0][0x3d8] ;  /* 0x0000f600ff0e7b82 */ /* 0x000f220000000a00 */
[C---:B--2---:R-:W-:Y:S01]  /*1270*/  @P0 IMAD.WIDE.U32 R6, R0.reuse, 0x20, R6 ;  /* 0x0000002000060825 */ /* 0x044fe200078e0006 */
[----:B------:R-:W-:Y:S01]  /*1280*/  @P0 LOP3.LUT R0, R0, 0x20, RZ, 0xfc, !PT ;  /* 0x0000002000000812 */ /* 0x000fe200078efcff */
[----:B------:R-:W5:Y:S05]  /*1290*/  @P0 LDG.E.128 R88, desc[UR6][R8.64] ;  /* 0x0000000608580981 */ /* 0x000f6a000c1e1d00 */
[----:B------:R-:W2:Y:S08]  /*12a0*/  LDC.64 R16, c[0x0][0x3d0] ;  /* 0x0000f400ff107b82 */ /* 0x000eb00000000a00 */
[----:B------:R-:W1:Y:S08]  /*12b0*/  @P2 LDC.64 R18, c[0x0][0x438] ;  /* 0x00010e00ff122b82 */ /* 0x000e700000000a00 */
[----:B------:R-:W1:Y:S01]  /*12c0*/  LDC.64 R20, c[0x0][0x3d8] ;  /* 0x0000f600ff147b82 */ /* 0x000e620000000a00 */
[C---:B---3--:R-:W-:Y:S01]  /*12d0*/  @P1 IMAD.WIDE.U32 R10, R0.reuse, 0x20, R10 ;  /* 0x00000020000a1825 */ /* 0x048fe200078e000a */
[----:B------:R-:W5:Y:S03]  /*12e0*/  @P0 LD.E.128 R28, desc[UR6][R6.64] ;  /* 0x00000006061c0980 */ /* 0x000f66000c101d00 */
[C---:B0-----:R-:W-:Y:S01]  /*12f0*/  @P1 IMAD.WIDE.U32 R12, R0.reuse, 0x20, R12 ;  /* 0x00000020000c1825 */ /* 0x041fe200078e000c */
[----:B------:R-:W5:Y:S03]  /*1300*/  @P1 LDG.E.128 R80, desc[UR6][R10.64] ;  /* 0x000000060a501981 */ /* 0x000f66000c1e1d00 */
[C---:B----4-:R-:W-:Y:S01]  /*1310*/  @P1 IMAD.WIDE.U32 R14, R0.reuse, 0x20, R14 ;  /* 0x00000020000e1825 */ /* 0x050fe200078e000e */
[----:B------:R-:W-:Y:S01]  /*1320*/  @P1 IADD3 R0, PT, PT, R0, 0x20, RZ ;  /* 0x0000002000001810 */ /* 0x000fe20007ffe0ff */
[----:B------:R-:W5:Y:S04]  /*1330*/  @P1 LDG.E.128 R76, desc[UR6][R10.64+0x10] ;  /* 0x000010060a4c1981 */ /* 0x000f68000c1e1d00 */
[----:B------:R-:W5:Y:S04]  /*1340*/  @P1 LD.E.128 R36, desc[UR6][R12.64] ;  /* 0x000000060c241980 */ /* 0x000f68000c101d00 */
[----:B------:R-:W5:Y:S04]  /*1350*/  @P1 LD.E.128 R40, desc[UR6][R12.64+0x10] ;  /* 0x000010060c281980 */ /* 0x000f68000c101d00 */
[----:B------:R-:W5:Y:S04]  /*1360*/  @P1 LDG.E.128 R72, desc[UR6][R14.64] ;  /* 0x000000060e481981 */ /* 0x000f68000c1e1d00 */
[----:B------:R0:W5:Y:S01]  /*1370*/  @P1 LDG.E.128 R68, desc[UR6][R14.64+0x10] ;  /* 0x000010060e441981 */ /* 0x000162000c1e1d00 */
[----:B------:R-:W-:Y:S01]  /*1380*/  ISETP.GE.U32.AND P1, PT, R3, 0x80, PT ;  /* 0x000000800300780c */ /* 0x000fe20003f26070 */
[C---:B--2---:R-:W-:Y:S01]  /*1390*/  @P2 IMAD.WIDE.U32 R16, R0.reuse, 0x20, R16 ;  /* 0x0000002000102825 */ /* 0x044fe200078e0010 */
[----:B------:R-:W-:Y:S01]  /*13a0*/  CS2R R26, SRZ ;  /* 0x00000000001a7805 */ /* 0x000fe2000001ff00 */
[----:B------:R-:W5:Y:S02]  /*13b0*/  @P0 LD.E.128 R32, desc[UR6][R6.64+0x10] ;  /* 0x0000100606200980 */ /* 0x000f64000c101d00 */
[C---:B-1----:R-:W-:Y:S01]  /*13c0*/  @P2 IMAD.WIDE.U32 R18, R0.reuse, 0x20, R18 ;  /* 0x0000002000122825 */ /* 0x042fe200078e0012 */
[----:B------:R-:W-:Y:S01]  /*13d0*/  CS2R R24, SRZ ;  /* 0x0000000000187805 */ /* 0x000fe2000001ff00 */
[----:B------:R1:W5:Y:S02]  /*13e0*/  @P0 LDG.E.128 R84, desc[UR6][R8.64+0x10] ;  /* 0x0000100608540981 */ /* 0x000364000c1e1d00 */
[----:B------:R-:W-:Y:S01]  /*13f0*/  @P2 IMAD.WIDE.U32 R4, R0, 0x20, R20 ;  /* 0x0000002000042825 */ /* 0x000fe200078e0014 */
[----:B------:R-:W-:Y:S01]  /*1400*/  CS2R R22, SRZ ;  /* 0x0000000000167805 */ /* 0x000fe2000001ff00 */
[----:B------:R-:W5:Y:S01]  /*1410*/  @P2 LDG.E.128 R64, desc[UR6][R16.64] ;  /* 0x0000000610402981 */ /* 0x000f62000c1e1d00 */
[----:B------:R-:W-:-:S02]  /*1420*/  CS2R R20, SRZ ;  /* 0x0000000000147805 */ /* 0x000fc4000001ff00 */
[----:B0-----:R-:W-:Y:S02]  /*1430*/  CS2R R14, SRZ ;  /* 0x00000000000e7805 */ /* 0x001fe4000001ff00 */
[----:B------:R-:W-:Y:S01]  /*1440*/  CS2R R12, SRZ ;  /* 0x00000000000c7805 */ /* 0x000fe2000001ff00 */
[----:B------:R0:W5:Y:S01]  /*1450*/  @P2 LDG.E.128 R60, desc[UR6][R16.64+0x10] ;  /* 0x00001006103c2981 */ /* 0x000162000c1e1d00 */
[----:B------:R-:W-:Y:S02]  /*1460*/  CS2R R10, SRZ ;  /* 0x00000000000a7805 */ /* 0x000fe4000001ff00 */
[----:B-1----:R-:W-:Y:S02]  /*1470*/  CS2R R8, SRZ ;  /* 0x0000000000087805 */ /* 0x002fe4000001ff00 */
[----:B------:R-:W-:Y:S01]  /*1480*/  CS2R R6, SRZ ;  /* 0x0000000000067805 */ /* 0x000fe2000001ff00 */
[----:B------:R-:W5:Y:S01]  /*1490*/  @P2 LD.E.128 R44, desc[UR6][R18.64] ;  /* 0x00000006122c2980 */ /* 0x000f62000c101d00 */
[----:B------:R-:W-:-:S03]  /*14a0*/  @P2 IADD3 R0, PT, PT, R0, 0x20, RZ ;  /* 0x0000002000002810 */ /* 0x000fc60007ffe0ff */
[----:B------:R1:W5:Y:S01]  /*14b0*/  @P2 LD.E.128 R48, desc[UR6][R18.64+0x10] ;  /* 0x0000100612302980 */ /* 0x000362000c101d00 */
[----:B0-----:R-:W-:-:S03]  /*14c0*/  CS2R R16, SRZ ;  /* 0x0000000000107805 */ /* 0x001fc6000001ff00 */
[----:B------:R-:W5:Y:S04]  /*14d0*/  @P2 LDG.E.128 R56, desc[UR6][R4.64] ;  /* 0x0000000604382981 */ /* 0x000f68000c1e1d00 */
[----:B------:R0:W5:Y:S01]  /*14e0*/  @P2 LDG.E.128 R52, desc[UR6][R4.64+0x10] ;  /* 0x0000100604342981 */ /* 0x000162000c1e1d00 */
        /* <DEDUP_REMOVED lines=19> */
[----:B------:R-:W5:Y:S01]  /*1620*/  LD.E.128 R120, desc[UR6][R6.64] ;  /* 0x0000000606787980 */ /* 0x000f62000c101d00 */
[----:B--2---:R-:W-:-:S03]  /*1630*/  IMAD.WIDE.U32 R8, R0, 0x20, R8 ;  /* 0x0000002000087825 */ /* 0x004fc600078e0008 */
[----:B------:R1:W5:Y:S01]  /*1640*/  LD.E.128 R116, desc[UR6][R6.64+0x10] ;  /* 0x0000100606747980 */ /* 0x000362000c101d00 */
[----:B------:R-:W-:Y:S02]  /*1650*/  CS2R R16, SRZ ;  /* 0x0000000000107805 */ /* 0x000fe4000001ff00 */
[----:B------:R-:W-:Y:S02]  /*1660*/  CS2R R14, SRZ ;  /* 0x00000000000e7805 */ /* 0x000fe4000001ff00 */
[----:B------:R-:W-:Y:S01]  /*1670*/  CS2R R12, SRZ ;  /* 0x00000000000c7805 */ /* 0x000fe2000001ff00 */
[----:B------:R-:W5:Y:S01]  /*1680*/  LDG.E.128 R108, desc[UR6][R8.64] ;  /* 0x00000006086c7981 */ /* 0x000f62000c1e1d00 */
[----:B------:R-:W-:Y:S02]  /*1690*/  CS2R R10, SRZ ;  /* 0x00000000000a7805 */ /* 0x000fe4000001ff00 */
[----:B0-----:R-:W-:Y:S01]  /*16a0*/  CS2R R4, SRZ ;  /* 0x0000000000047805 */ /* 0x001fe2000001ff00 */
[----:B------:R0:W5:Y:S01]  /*16b0*/  LDG.E.128 R112, desc[UR6][R8.64+0x10] ;  /* 0x0000100608707981 */ /* 0x000162000c1e1d00 */
[----:B-1----:R-:W-:-:S02]  /*16c0*/  CS2R R6, SRZ ;  /* 0x0000000000067805 */ /* 0x002fc4000001ff00 */
[----:B0-----:R-:W-:-:S07]  /*16d0*/  CS2R R8, SRZ ;  /* 0x0000000000087805 */ /* 0x001fce000001ff00 */
.L_x_8974:
[----:B------:R-:W-:Y:S05]  /*16e0*/  BSYNC.RECONVERGENT B0 ;  /* 0x0000000000007941 */ /* 0x000fea0003800200 */
.L_x_8971:
        /* <DEDUP_REMOVED lines=8> */
.L_x_9009:
        /* <DEDUP_REMOVED lines=40> */
.L_x_8979:
        /* <DEDUP_REMOVED lines=21> */
.L_x_8978:
[----:B------:R-:W-:-:S04]  /*1b40*/  UISETP.NE.U32.AND UP0, UPT, UR10, URZ, UPT ;  /* 0x000000ff0a00728c */ /* 0x000fc8000bf05070 */
[----:B------:R-:W-:-:S09]  /*1b50*/  UISETP.NE.AND.EX UP0, UPT, UR11, URZ, UPT, UP0 ;  /* 0x000000ff0b00728c */ /* 0x000fd2000bf05300 */
[----:B------:R-:W-:Y:S05]  /*1b60*/  BRA.U UP0, `(.L_x_8981) ;  /* 0x0000000100847547 */ /* 0x000fea000b800000 */
[C---:B-----5:R-:W-:Y:S01]  /*1b70*/  PRMT R174, R145.reuse, 0x7632, R174 ;  /* 0x0000763291ae7816 */ /* 0x060fe200000000ae */
[----:B------:R-:W-:Y:S01]  /*1b80*/  IMAD.U32 R175, R146, 0x10000, RZ ;  /* 0x0001000092af7824 */ /* 0x000fe200078e00ff */
[----:B------:R-:W-:Y:S02]  /*1b90*/  SHF.L.U32 R141, R144, 0x10, RZ ;  /* 0x00000010908d7819 */ /* 0x000fe400000006ff */
[----:B------:R-:W-:Y:S02]  /*1ba0*/  SHF.L.U32 R145, R145, 0x10, RZ ;  /* 0x0000001091917819 */ /* 0x000fe400000006ff */
[----:B------:R-:W-:Y:S02]  /*1bb0*/  SHF.L.U32 R140, R184, 0x10, RZ ;  /* 0x00000010b88c7819 */ /* 0x000fe400000006ff */
        /* <DEDUP_REMOVED lines=28> */
.L_x_8981:
[C---:B-----5:R-:W-:Y:S01]  /*1d80*/  PRMT R143, R144.reuse, 0x7632, R143 ;  /* 0x00007632908f7816 */ /* 0x060fe2000000008f */
[----:B------:R-:W-:Y:S01]  /*1d90*/  IMAD.U32 R144, R144, 0x10000, RZ ;  /* 0x0001000090907824 */ /* 0x000fe200078e00ff */
        /* <DEDUP_REMOVED lines=32> */
[----:B------:R-:W-:Y:S01]  /*1fa0*/  FADD.FTZ R141, R133, R0 ;  /* 0x00000000858d7221 */ /* 0x000fe20000010000 */
[----:B------:R-:W-:Y:S01]  /*1fb0*/  FADD.FTZ R178, R181, R142 ;  /* 0x0000008eb5b27221 */ /* 0x000fe20000010000 */
[----:B------:R-:W-:Y:S01]  /*1fc0*/  FADD.FTZ R142, R134, R175 ;  /* 0x000000af868e7221 */ /* 0x000fe20000010000 */
[----:B------:R-:W-:Y:S01]  /*1fd0*/  FADD.FTZ R143, R135, R174 ;  /* 0x000000ae878f7221 */ /* 0x000fe20000010000 */
[----:B------:R-:W-:Y:S01]  /*1fe0*/  FADD.FTZ R145, R137, R176 ;  /* 0x000000b089917221 */ /* 0x000fe20000010000 */
[----:B------:R-:W-:-:S07]  /*1ff0*/  FADD.FTZ R147, R139, R178 ;  /* 0x000000b28b937221 */ /* 0x000fce0000010000 */
.L_x_8980:
[----:B------:R-:W0:Y:S01]  /*2000*/  LDC.64 R174, c[0x0][0x3a8] ;  /* 0x0000ea00ffae7b82 */ /* 0x000e220000000a00 */
[C---:B------:R-:W-:Y:S01]  /*2010*/  IADD3 R0, PT, PT, R173.reuse, 0x20, RZ ;  /* 0x00000020ad007810 */ /* 0x040fe20007ffe0ff */
[----:B0-----:R-:W-:-:S05]  /*2020*/  IMAD.WIDE.U32 R174, R173, 0x20, R174 ;  /* 0x00000020adae7825 */ /* 0x001fca00078e00ae */
[----:B------:R0:W-:Y:S04]  /*2030*/  STG.E.128 desc[UR6][R174.64], R140 ;  /* 0x0000008cae007986 */ /* 0x0001e8000c101d06 */
[----:B------:R0:W-:Y:S02]  /*2040*/  STG.E.128 desc[UR6][R174.64+0x10], R144 ;  /* 0x00001090ae007986 */ /* 0x0001e4000c101d06 */
.L_x_8977:
[----:B------:R-:W-:Y:S05]  /*2050*/  BSYNC.RECONVERGENT B0 ;  /* 0x0000000000007941 */ /* 0x000fea0003800200 */
.L_x_8976:
        /* <DEDUP_REMOVED lines=20> */
[C---:B0----5:R-:W-:Y:S02]  /*21a0*/  PRMT R148, R152.reuse, 0x7632, R148 ;  /* 0x0000763298947816 */ /* 0x061fe40000000094 */
[----:B------:R-:W-:Y:S02]  /*21b0*/  SHF.L.U32 R152, R152, 0x10, RZ ;  /* 0x0000001098987819 */ /* 0x000fe400000006ff */
        /* <DEDUP_REMOVED lines=39> */
.L_x_8985:
[C---:B-----5:R-:W-:Y:S02]  /*2430*/  PRMT R174, R152.reuse, 0x7632, R174 ;  /* 0x0000763298ae7816 */ /* 0x060fe400000000ae */
[----:B0-----:R-:W-:Y:S02]  /*2440*/  SHF.L.U32 R148, R152, 0x10, RZ ;  /* 0x0000001098947819 */ /* 0x001fe400000006ff */
        /* <DEDUP_REMOVED lines=13> */
[----:B------:R-:W-:Y:S01]  /*2520*/  PRMT R153, R186, 0x7632, R153 ;  /* 0x00007632ba997816 */ /* 0x000fe20000000099 */
[----:B------:R-:W-:Y:S01]  /*2530*/  IMAD.U32 R149, R149, 0x10000, RZ ;  /* 0x0001000095957824 */ /* 0x000fe200078e00ff */
[----:B------:R-:W-:Y:S02]  /*2540*/  PRMT R154, R187, 0x7632, R154 ;  /* 0x00007632bb9a7816 */ /* 0x000fe4000000009a */
[----:B------:R-:W-:Y:S02]  /*2550*/  SHF.L.U32 R180, R155, 0x10, RZ ;  /* 0x000000109bb47819 */ /* 0x000fe400000006ff */
        /* <DEDUP_REMOVED lines=14> */
.L_x_8984:
[----:B------:R-:W-:Y:S05]  /*2640*/  @!P1 BRA `(.L_x_8987) ;  /* 0x0000000000549947 */ /* 0x000fea0003800000 */
[C---:B0----5:R-:W-:Y:S02]  /*2650*/  PRMT R148, R152.reuse, 0x7632, R148 ;  /* 0x0000763298947816 */ /* 0x061fe40000000094 */
        /* <DEDUP_REMOVED lines=20> */
.L_x_8987:
[----:B0----5:R-:W-:Y:S02]  /*27a0*/  PRMT R149, R152, 0x7632, R149 ;  /* 0x0000763298957816 */ /* 0x021fe40000000095 */
        /* <DEDUP_REMOVED lines=11> */
.L_x_8986:
[----:B------:R-:W0:Y:S02]  /*2860*/  LDC.64 R174, c[0x0][0x3a8] ;  /* 0x0000ea00ffae7b82 */ /* 0x000e240000000a00 */
[C---:B0-----:R-:W-:Y:S01]  /*2870*/  IMAD.WIDE.U32 R174, R0.reuse, 0x20, R174 ;  /* 0x0000002000ae7825 */ /* 0x041fe200078e00ae */
[----:B------:R-:W-:-:S04]  /*2880*/  IADD3 R0, PT, PT, R0, 0x20, RZ ;  /* 0x0000002000007810 */ /* 0x000fc80007ffe0ff */
[----:B------:R0:W-:Y:S04]  /*2890*/  STG.E.128 desc[UR6][R174.64], R148 ;  /* 0x00000094ae007986 */ /* 0x0001e8000c101d06 */
[----:B------:R0:W-:Y:S02]  /*28a0*/  STG.E.128 desc[UR6][R174.64+0x10], R152 ;  /* 0x00001098ae007986 */ /* 0x0001e4000c101d06 */
.L_x_8983:
[----:B------:R-:W-:Y:S05]  /*28b0*/  BSYNC.RECONVERGENT B0 ;  /* 0x0000000000007941 */ /* 0x000fea0003800200 */
.L_x_8982:
        /* <DEDUP_REMOVED lines=9> */
[----:B------:R-:W0:Y:S01]  /*2950*/  @P2 LDC.64 R160, c[0x0][0x3a0] ;  /* 0x0000e800ffa02b82 */ /* 0x000e220000000a00 */
[----:B-1----:R-:W-:-:S04]  /*2960*/  IMAD.WIDE.U32 R156, R0, 0x10, R156 ;  /* 0x00000010009c7825 */ /* 0x002fc800078e009c */
[----:B--2---:R-:W-:-:S05]  /*2970*/  @P0 IMAD.WIDE.U32 R158, R0, 0x10, R158 ;  /* 0x00000010009e0825 */ /* 0x004fca00078e009e */
[----:B------:R1:W5:Y:S01]  /*2980*/  @P0 LDG.E.128 R184, desc[UR6][R158.64] ;  /* 0x000000069eb80981 */ /* 0x000362000c1e1d00 */
[----:B0-----:R-:W-:-:S03]  /*2990*/  @P2 IMAD.WIDE.U32 R174, R0, 0x20, R160 ;  /* 0x0000002000ae2825 */ /* 0x001fc600078e00a0 */
[----:B------:R1:W5:Y:S04]  /*29a0*/  LDG.E.128 R160, desc[UR6][R156.64] ;  /* 0x000000069ca07981 */ /* 0x000368000c1e1d00 */
[----:B------:R1:W5:Y:S04]  /*29b0*/  @P2 LDG.E.128 R132, desc[UR6][R174.64] ;  /* 0x00000006ae842981 */ /* 0x000368000c1e1d00 */
[----:B------:R1:W5:Y:S01]  /*29c0*/  @P2 LDG.E.128 R136, desc[UR6][R174.64+0x10] ;  /* 0x00001006ae882981 */ /* 0x000362000c1e1d00 */
[----:B------:R-:W-:Y:S05]  /*29d0*/  @!P0 BRA `(.L_x_8990) ;  /* 0x00000004002c8947 */ /* 0x000fea0003800000 */
[----:B------:R-:W-:Y:S05]  /*29e0*/  @!P2 BRA `(.L_x_8991) ;  /* 0x0000000000a4a947 */ /* 0x000fea0003800000 */
[----:B-1---5:R-:W-:Y:S01]  /*29f0*/  PRMT R156, R160, 0x7632, R156 ;  /* 0x00007632a09c7816 */ /* 0x022fe2000000009c */
[----:B------:R-:W-:Y:S01]  /*2a00*/  IMAD.U32 R180, R185, 0x10000, RZ ;  /* 0x00010000b9b47824 */ /* 0x000fe200078e00ff */
[----:B------:R-:W-:Y:S02]  /*2a10*/  PRMT R174, R162, 0x7632, R174 ;  /* 0x00007632a2ae7816 */ /* 0x000fe400000000ae */
[----:B------:R-:W-:Y:S02]  /*2a20*/  SHF.L.U32 R160, R160, 0x10, RZ ;  /* 0x00000010a0a07819 */ /* 0x000fe400000006ff */
[----:B------:R-:W-:Y:S02]  /*2a30*/  SHF.L.U32 R162, R162, 0x10, RZ ;  /* 0x00000010a2a27819 */ /* 0x000fe400000006ff */
[----:B------:R-:W-:Y:S02]  /*2a40*/  SHF.L.U32 R159, R184, 0x10, RZ ;  /* 0x00000010b89f7819 */ /* 0x000fe400000006ff */
[----:B------:R-:W-:-:S02]  /*2a50*/  SHF.L.U32 R175, R186, 0x10, RZ ;  /* 0x00000010baaf7819 */ /* 0x000fc400000006ff */
[----:B------:R-:W-:Y:S01]  /*2a60*/  PRMT R158, R161, 0x7632, R158 ;  /* 0x00007632a19e7816 */ /* 0x000fe2000000009e */
[--C-:B------:R-:W-:Y:S01]  /*2a70*/  FADD.FTZ R159, R159, R160.reuse ;  /* 0x000000a09f9f7221 */ /* 0x100fe20000010000 */
[----:B------:R-:W-:Y:S01]  /*2a80*/  PRMT R160, R185, 0x7632, R160 ;  /* 0x00007632b9a07816 */ /* 0x000fe200000000a0 */
[--C-:B------:R-:W-:Y:S01]  /*2a90*/  FADD.FTZ R175, R175, R162.reuse ;  /* 0x000000a2afaf7221 */ /* 0x100fe20000010000 */
[----:B------:R-:W-:Y:S02]  /*2aa0*/  PRMT R162, R186, 0x7632, R162 ;  /* 0x00007632baa27816 */ /* 0x000fe400000000a2 */
[----:B------:R-:W-:Y:S02]  /*2ab0*/  PRMT R176, R163, 0x7632, R176 ;  /* 0x00007632a3b07816 */ /* 0x000fe400000000b0 */
[----:B------:R-:W-:Y:S02]  /*2ac0*/  PRMT R157, R184, 0x7632, R157 ;  /* 0x00007632b89d7816 */ /* 0x000fe4000000009d */
        /* <DEDUP_REMOVED lines=27> */
.L_x_8991:
[C---:B-1---5:R-:W-:Y:S02]  /*2c80*/  PRMT R175, R161.reuse, 0x7632, R175 ;  /* 0x00007632a1af7816 */ /* 0x062fe400000000af */
[----:B------:R-:W-:Y:S02]  /*2c90*/  SHF.L.U32 R158, R161, 0x10, RZ ;  /* 0x00000010a19e7819 */ /* 0x000fe400000006ff */
[C---:B------:R-:W-:Y:S02]  /*2ca0*/  PRMT R174, R160.reuse, 0x7632, R174 ;  /* 0x00007632a0ae7816 */ /* 0x040fe400000000ae */
[----:B------:R-:W-:Y:S01]  /*2cb0*/  SHF.L.U32 R156, R160, 0x10, RZ ;  /* 0x00000010a09c7819 */ /* 0x000fe200000006ff */
[----:B------:R-:W-:Y:S01]  /*2cc0*/  IMAD.U32 R160, R162, 0x10000, RZ ;  /* 0x00010000a2a07824 */ /* 0x000fe200078e00ff */
[----:B------:R-:W-:Y:S02]  /*2cd0*/  SHF.L.U32 R157, R184, 0x10, RZ ;  /* 0x00000010b89d7819 */ /* 0x000fe400000006ff */
[----:B------:R-:W-:-:S02]  /*2ce0*/  SHF.L.U32 R159, R185, 0x10, RZ ;  /* 0x00000010b99f7819 */ /* 0x000fc400000006ff */
[----:B------:R-:W-:Y:S01]  /*2cf0*/  SHF.L.U32 R161, R186, 0x10, RZ ;  /* 0x00000010baa17819 */ /* 0x000fe200000006ff */
[----:B------:R-:W-:Y:S01]  /*2d00*/  FADD.FTZ R156, R157, R156 ;  /* 0x0000009c9d9c7221 */ /* 0x000fe20000010000 */
[----:B------:R-:W-:Y:S01]  /*2d10*/  PRMT R177, R162, 0x7632, R177 ;  /* 0x00007632a2b17816 */ /* 0x000fe200000000b1 */
[----:B------:R-:W-:Y:S01]  /*2d20*/  FADD.FTZ R158, R159, R158 ;  /* 0x0000009e9f9e7221 */ /* 0x000fe20000010000 */
[----:B------:R-:W-:Y:S01]  /*2d30*/  PRMT R179, R163, 0x7632, R179 ;  /* 0x00007632a3b37816 */ /* 0x000fe200000000b3 */
[----:B------:R-:W-:Y:S01]  /*2d40*/  FADD.FTZ R160, R161, R160 ;  /* 0x000000a0a1a07221 */ /* 0x000fe20000010000 */
[----:B------:R-:W-:Y:S02]  /*2d50*/  PRMT R157, R184, 0x7632, R157 ;  /* 0x00007632b89d7816 */ /* 0x000fe4000000009d */
[----:B------:R-:W-:Y:S02]  /*2d60*/  PRMT R159, R185, 0x7632, R159 ;  /* 0x00007632b99f7816 */ /* 0x000fe4000000009f */
[----:B------:R-:W-:-:S02]  /*2d70*/  PRMT R161, R186, 0x7632, R161 ;  /* 0x00007632baa17816 */ /* 0x000fc400000000a1 */
[----:B------:R-:W-:Y:S02]  /*2d80*/  PRMT R162, R187, 0x7632, R162 ;  /* 0x00007632bba27816 */ /* 0x000fe400000000a2 */
[----:B------:R-:W-:Y:S02]  /*2d90*/  SHF.L.U32 R180, R163, 0x10, RZ ;  /* 0x00000010a3b47819 */ /* 0x000fe400000006ff */
        /* <DEDUP_REMOVED lines=15> */
.L_x_8990:
[----:B------:R-:W-:Y:S05]  /*2e90*/  @!P2 BRA `(.L_x_8993) ;  /* 0x000000000054a947 */ /* 0x000fea0003800000 */
[C---:B-1---5:R-:W-:Y:S01]  /*2ea0*/  PRMT R156, R160.reuse, 0x7632, R156 ;  /* 0x00007632a09c7816 */ /* 0x062fe2000000009c */
        /* <DEDUP_REMOVED lines=20> */
.L_x_8993:
[----:B-1---5:R-:W-:Y:S02]  /*2ff0*/  PRMT R174, R162, 0x7632, R174 ;  /* 0x00007632a2ae7816 */ /* 0x022fe400000000ae */
[C---:B------:R-:W-:Y:S02]  /*3000*/  PRMT R157, R160.reuse, 0x7632, R157 ;  /* 0x00007632a09d7816 */ /* 0x040fe4000000009d */
[----:B------:R-:W-:Y:S02]  /*3010*/  PRMT R159, R161, 0x7632, R159 ;  /* 0x00007632a19f7816 */ /* 0x000fe4000000009f */
[----:B------:R-:W-:Y:S02]  /*3020*/  PRMT R175, R163, 0x7632, R175 ;  /* 0x00007632a3af7816 */ /* 0x000fe400000000af */
[----:B------:R-:W-:Y:S02]  /*3030*/  SHF.L.U32 R156, R160, 0x10, RZ ;  /* 0x00000010a09c7819 */ /* 0x000fe400000006ff */
[----:B------:R-:W-:-:S02]  /*3040*/  SHF.L.U32 R160, R162, 0x10, RZ ;  /* 0x00000010a2a07819 */ /* 0x000fc400000006ff */
[----:B------:R-:W-:Y:S01]  /*3050*/  SHF.L.U32 R158, R161, 0x10, RZ ;  /* 0x00000010a19e7819 */ /* 0x000fe200000006ff */
[----:B------:R-:W-:Y:S01]  /*3060*/  IMAD.U32 R161, R174, 0x10000, RZ ;  /* 0x00010000aea17824 */ /* 0x000fe200078e00ff */
[----:B------:R-:W-:Y:S02]  /*3070*/  SHF.L.U32 R162, R163, 0x10, RZ ;  /* 0x00000010a3a27819 */ /* 0x000fe400000006ff */
[----:B------:R-:W-:Y:S02]  /*3080*/  SHF.L.U32 R157, R157, 0x10, RZ ;  /* 0x000000109d9d7819 */ /* 0x000fe400000006ff */
[----:B------:R-:W-:Y:S02]  /*3090*/  SHF.L.U32 R159, R159, 0x10, RZ ;  /* 0x000000109f9f7819 */ /* 0x000fe400000006ff */
[----:B------:R-:W-:-:S07]  /*30a0*/  SHF.L.U32 R163, R175, 0x10, RZ ;  /* 0x00000010afa37819 */ /* 0x000fce00000006ff */
.L_x_8992:
[----:B------:R-:W0:Y:S02]  /*30b0*/  LDC.64 R174, c[0x0][0x3a8] ;  /* 0x0000ea00ffae7b82 */ /* 0x000e240000000a00 */
[C---:B0-----:R-:W-:Y:S01]  /*30c0*/  IMAD.WIDE.U32 R174, R0.reuse, 0x20, R174 ;  /* 0x0000002000ae7825 */ /* 0x041fe200078e00ae */
[----:B------:R-:W-:-:S04]  /*30d0*/  IADD3 R0, PT, PT, R0, 0x20, RZ ;  /* 0x0000002000007810 */ /* 0x000fc80007ffe0ff */
[----:B------:R1:W-:Y:S04]  /*30e0*/  STG.E.128 desc[UR6][R174.64], R156 ;  /* 0x0000009cae007986 */ /* 0x0003e8000c101d06 */
[----:B------:R1:W-:Y:S02]  /*30f0*/  STG.E.128 desc[UR6][R174.64+0x10], R160 ;  /* 0x000010a0ae007986 */ /* 0x0003e4000c101d06 */
.L_x_8989:
[----:B------:R-:W-:Y:S05]  /*3100*/  BSYNC.RECONVERGENT B0 ;  /* 0x0000000000007941 */ /* 0x000fea0003800200 */
.L_x_8988:
        /* <DEDUP_REMOVED lines=18> */
[----:B------:R-:W-:Y:S05]  /*3230*/  @!P3 BRA `(.L_x_8997) ;  /* 0x0000000000a4b947 */ /* 0x000fea0003800000 */
[C---:B--2--5:R-:W-:Y:S02]  /*3240*/  PRMT R164, R168.reuse, 0x7632, R164 ;  /* 0x00007632a8a47816 */ /* 0x064fe400000000a4 */
[----:B------:R-:W-:Y:S02]  /*3250*/  SHF.L.U32 R168, R168, 0x10, RZ ;  /* 0x00000010a8a87819 */ /* 0x000fe400000006ff */
[----:B01----:R-:W-:Y:S02]  /*3260*/  PRMT R174, R170, 0x7632, R174 ;  /* 0x00007632aaae7816 */ /* 0x003fe400000000ae */
        /* <DEDUP_REMOVED lines=38> */
.L_x_8997:
[C---:B01---5:R-:W-:Y:S02]  /*34d0*/  PRMT R174, R168.reuse, 0x7632, R174 ;  /* 0x00007632a8ae7816 */ /* 0x063fe400000000ae */
[----:B--2---:R-:W-:Y:S02]  /*34e0*/  SHF.L.U32 R164, R168, 0x10, RZ ;  /* 0x00000010a8a47819 */ /* 0x004fe400000006ff */
        /* <DEDUP_REMOVED lines=31> */
.L_x_8996:
[----:B------:R-:W-:Y:S05]  /*36e0*/  @!P3 BRA `(.L_x_8999) ;  /* 0x000000000054b947 */ /* 0x000fea0003800000 */
[C---:B--2--5:R-:W-:Y:S02]  /*36f0*/  PRMT R164, R168.reuse, 0x7632, R164 ;  /* 0x00007632a8a47816 */ /* 0x064fe400000000a4 */
[----:B------:R-:W-:Y:S02]  /*3700*/  SHF.L.U32 R165, R168, 0x10, RZ ;  /* 0x00000010a8a57819 */ /* 0x000fe400000006ff */
[----:B------:R-:W-:Y:S02]  /*3710*/  PRMT R166, R169, 0x7632, R166 ;  /* 0x00007632a9a67816 */ /* 0x000fe400000000a6 */
[----:B------:R-:W-:Y:S02]  /*3720*/  PRMT R167, R170, 0x7632, R167 ;  /* 0x00007632aaa77816 */ /* 0x000fe400000000a7 */
[----:B------:R-:W-:Y:S02]  /*3730*/  PRMT R168, R171, 0x7632, R168 ;  /* 0x00007632aba87816 */ /* 0x000fe400000000a8 */
[----:B------:R-:W-:-:S02]  /*3740*/  SHF.L.U32 R169, R169, 0x10, RZ ;  /* 0x00000010a9a97819 */ /* 0x000fc400000006ff */
[----:B------:R-:W-:Y:S01]  /*3750*/  SHF.L.U32 R171, R171, 0x10, RZ ;  /* 0x00000010abab7819 */ /* 0x000fe200000006ff */
[----:B------:R-:W-:Y:S01]  /*3760*/  IMAD.U32 R180, R168, 0x10000, RZ ;  /* 0x00010000a8b47824 */ /* 0x000fe200078e00ff */
[----:B01----:R-:W-:Y:S02]  /*3770*/  SHF.L.U32 R175, R170, 0x10, RZ ;  /* 0x00000010aaaf7819 */ /* 0x003fe400000006ff */
        /* <DEDUP_REMOVED lines=12> */
.L_x_8999:
[----:B--2--5:R-:W-:Y:S02]  /*3840*/  PRMT R165, R168, 0x7632, R165 ;  /* 0x00007632a8a57816 */ /* 0x024fe400000000a5 */
[----:B------:R-:W-:Y:S02]  /*3850*/  PRMT R167, R169, 0x7632, R167 ;  /* 0x00007632a9a77816 */ /* 0x000fe400000000a7 */
[----:B01----:R-:W-:Y:S02]  /*3860*/  PRMT R174, R170, 0x7632, R174 ;  /* 0x00007632aaae7816 */ /* 0x003fe400000000ae */
        /* <DEDUP_REMOVED lines=9> */
.L_x_8998:
[----:B------:R-:W0:Y:S02]  /*3900*/  LDC.64 R174, c[0x0][0x3a8] ;  /* 0x0000ea00ffae7b82 */ /* 0x000e240000000a00 */
[----:B0-----:R-:W-:-:S05]  /*3910*/  IMAD.WIDE.U32 R174, R0, 0x20, R174 ;  /* 0x0000002000ae7825 */ /* 0x001fca00078e00ae */
[----:B------:R2:W-:Y:S04]  /*3920*/  STG.E.128 desc[UR6][R174.64], R164 ;  /* 0x000000a4ae007986 */ /* 0x0005e8000c101d06 */
[----:B------:R2:W-:Y:S02]  /*3930*/  STG.E.128 desc[UR6][R174.64+0x10], R168 ;  /* 0x000010a8ae007986 */ /* 0x0005e4000c101d06 */
.L_x_8995:
[----:B------:R-:W-:Y:S05]  /*3940*/  BSYNC.RECONVERGENT B0 ;  /* 0x0000000000007941 */ /* 0x000fea0003800200 */
.L_x_8994:
[----:B------:R-:W-:Y:S01]  /*3950*/  FADD.FTZ R0, RZ, R140 ;  /* 0x0000008cff007221 */ /* 0x000fe20000010000 */
[C---:B------:R-:W-:Y:S01]  /*3960*/  ISETP.GE.U32.AND P0, PT, R3.reuse, 0x20, PT ;  /* 0x000000200300780c */ /* 0x040fe20003f06070 */
[----:B------:R-:W3:Y:S01]  /*3970*/  S2R R182, SR_TID.X ;  /* 0x0000000000b67919 */ /* 0x000ee20000002100 */
        /* <DEDUP_REMOVED lines=12> */
[----:B---3--:R-:W-:-:S03]  /*3a40*/  LOP3.LUT P6, RZ, R182, 0x1f, RZ, 0xc0, !PT ;  /* 0x0000001fb6ff7812 */ /* 0x008fc600078cc0ff */
        /* <DEDUP_REMOVED lines=112> */
.L_x_9021:
        /* <DEDUP_REMOVED lines=17> */
[--C-:B-1----:R-:W-:Y:S01]  /*4260*/  FADD.FTZ R177, R140, -R182.reuse ;  /* 0x800000b68cb17221 */ /* 0x102fe20000010000 */
[--C-:B------:R-:W-:Y:S01]  /*4270*/  FADD.FTZ R183, R141, -R182.reuse ;  /* 0x800000b68db77221 */ /* 0x100fe20000010000 */
[--C-:B------:R-:W-:Y:S01]  /*4280*/  FADD.FTZ R189, R142, -R182.reuse ;  /* 0x800000b68ebd7221 */ /* 0x100fe20000010000 */
[--C-:B------:R-:W-:Y:S01]  /*4290*/  FADD.FTZ R191, R143, -R182.reuse ;  /* 0x800000b68fbf7221 */ /* 0x100fe20000010000 */
[--C-:B------:R-:W-:Y:S01]  /*42a0*/  FADD.FTZ R193, R144, -R182.reuse ;  /* 0x800000b690c17221 */ /* 0x100fe20000010000 */
[----:B------:R-:W-:Y:S01]  /*42b0*/  FADD.FTZ R195, R145, -R182 ;  /* 0x800000b691c37221 */ /* 0x000fe20000010000 */
[----:B------:R-:W0:Y:S01]  /*42c0*/  LDC.64 R180, c[0x0][0x428] ;  /* 0x00010a00ffb47b82 */ /* 0x000e220000000a00 */
[C---:B------:R-:W-:Y:S01]  /*42d0*/  FMUL.FTZ R179, R0.reuse, R177 ;  /* 0x000000b100b37220 */ /* 0x040fe20000410000 */
[C---:B------:R-:W-:Y:S01]  /*42e0*/  FMUL.FTZ R188, R0.reuse, R183 ;  /* 0x000000b700bc7220 */ /* 0x040fe20000410000 */
[C---:B------:R-:W-:Y:S01]  /*42f0*/  FMUL.FTZ R189, R0.reuse, R189 ;  /* 0x000000bd00bd7220 */ /* 0x040fe20000410000 */
[C---:B------:R-:W-:Y:S01]  /*4300*/  FMUL.FTZ R190, R0.reuse, R191 ;  /* 0x000000bf00be7220 */ /* 0x040fe20000410000 */
[C---:B------:R-:W-:Y:S01]  /*4310*/  FMUL.FTZ R193, R0.reuse, R193 ;  /* 0x000000c100c17220 */ /* 0x040fe20000410000 */
[----:B------:R-:W-:Y:S01]  /*4320*/  FMUL.FTZ R192, R0, R195 ;  /* 0x000000c300c07220 */ /* 0x000fe20000410000 */
[----:B-----5:R-:W-:Y:S01]  /*4330*/  FFMA.FTZ R176, R179, R96, R28 ;  /* 0x00000060b3b07223 */ /* 0x020fe2000001001c */
[----:B------:R-:W1:Y:S01]  /*4340*/  LDC.64 R174, c[0x0][0x430] ;  /* 0x00010c00ffae7b82 */ /* 0x000e620000000a00 */
[----:B------:R-:W-:Y:S01]  /*4350*/  FFMA.FTZ R177, R188, R97, R29 ;  /* 0x00000061bcb17223 */ /* 0x000fe2000001001d */
[----:B------:R-:W-:Y:S01]  /*4360*/  FFMA.FTZ R178, R189, R98, R30 ;  /* 0x00000062bdb27223 */ /* 0x000fe2000001001e */
[----:B------:R-:W-:Y:S01]  /*4370*/  FFMA.FTZ R183, R190, R99, R31 ;  /* 0x00000063beb77223 */ /* 0x000fe2000001001f */
[----:B------:R-:W-:Y:S01]  /*4380*/  FFMA.FTZ R191, R193, R92, R32 ;  /* 0x0000005cc1bf7223 */ /* 0x000fe20000010020 */
[----:B------:R-:W-:Y:S01]  /*4390*/  FFMA.FTZ R194, R192, R93, R33 ;  /* 0x0000005dc0c27223 */ /* 0x000fe20000010021 */
[--C-:B------:R-:W-:Y:S01]  /*43a0*/  FADD.FTZ R195, R146, -R182.reuse ;  /* 0x800000b692c37221 */ /* 0x100fe20000010000 */
[----:B------:R-:W-:Y:S01]  /*43b0*/  FADD.FTZ R197, R147, -R182 ;  /* 0x800000b693c57221 */ /* 0x000fe20000010000 */
[----:B------:R-:W-:Y:S01]  /*43c0*/  F2FP.BF16.F32.PACK_AB R176, R177, R176 ;  /* 0x000000b0b1b0723e */ /* 0x000fe200000010ff */
[----:B------:R-:W-:Y:S01]  /*43d0*/  FFMA.FTZ R193, R193, R84, R8 ;  /* 0x00000054c1c17223 */ /* 0x000fe20000010008 */
[----:B------:R-:W-:Y:S01]  /*43e0*/  F2FP.BF16.F32.PACK_AB R177, R183, R178 ;  /* 0x000000b2b7b1723e */ /* 0x000fe200000010ff */
[----:B------:R-:W-:Y:S01]  /*43f0*/  FMUL.FTZ R195, R0, R195 ;  /* 0x000000c300c37220 */ /* 0x000fe20000410000 */
[----:B------:R-:W-:Y:S01]  /*4400*/  F2FP.BF16.F32.PACK_AB R178, R194, R191 ;  /* 0x000000bfc2b2723e */ /* 0x000fe200000010ff */
[----:B------:R-:W-:Y:S01]  /*4410*/  FMUL.FTZ R194, R0, R197 ;  /* 0x000000c500c27220 */ /* 0x000fe20000410000 */
[----:B------:R-:W-:Y:S01]  /*4420*/  FFMA.FTZ R183, R179, R88, R4 ;  /* 0x00000058b3b77223 */ /* 0x000fe20000010004 */
[C---:B------:R-:W-:Y:S01]  /*4430*/  FFMA.FTZ R179, R195.reuse, R94, R34 ;  /* 0x0000005ec3b37223 */ /* 0x040fe20000010022 */
[----:B------:R-:W-:Y:S01]  /*4440*/  FFMA.FTZ R195, R195, R86, R10 ;  /* 0x00000056c3c37223 */ /* 0x000fe2000001000a */
[C---:B------:R-:W-:Y:S01]  /*4450*/  FFMA.FTZ R196, R194.reuse, R95, R35 ;  /* 0x0000005fc2c47223 */ /* 0x040fe20000010023 */
        /* <DEDUP_REMOVED lines=9> */
[C---:B-1----:R-:W-:Y:S01]  /*44f0*/  IMAD.WIDE.U32 R174, R173.reuse, 0x10, R174 ;  /* 0x00000010adae7825 */ /* 0x042fe200078e00ae */
[----:B------:R-:W-:Y:S01]  /*4500*/  F2FP.BF16.F32.PACK_AB R193, R190, R189 ;  /* 0x000000bdbec1723e */ /* 0x000fe200000010ff */
[----:B------:R0:W-:Y:S01]  /*4510*/  STG.E.128 desc[UR6][R180.64], R176 ;  /* 0x000000b0b4007986 */ /* 0x0001e2000c101d06 */
[----:B------:R-:W-:Y:S02]  /*4520*/  F2FP.BF16.F32.PACK_AB R192, R188, R183 ;  /* 0x000000b7bcc0723e */ /* 0x000fe400000010ff */
[----:B------:R-:W-:-:S03]  /*4530*/  IADD3 R173, PT, PT, R173, 0x20, RZ ;  /* 0x00000020adad7810 */ /* 0x000fc60007ffe0ff */
[----:B------:R0:W-:Y:S04]  /*4540*/  STG.E.128 desc[UR6][R174.64], R192 ;  /* 0x000000c0ae007986 */ /* 0x0001e8000c101d06 */
.L_x_9002:
[----:B------:R-:W-:Y:S05]  /*4550*/  BSYNC.RECONVERGENT B0 ;  /* 0x0000000000007941 */ /* 0x000fea0003800200 */
.L_x_9001:
[----:B------:R-:W-:Y:S01]  /*4560*/  ISETP.GE.U32.AND P3, PT, R3, 0x40, PT ;  /* 0x000000400300780c */ /* 0x000fe20003f66070 */
[----:B------:R-:W-:-:S12]  /*4570*/  BSSY.RECONVERGENT B0, `(.L_x_9003) ;  /* 0x0000031000007945 */ /* 0x000fd80003800200 */
[----:B------:R-:W-:Y:S05]  /*4580*/  @!P3 BRA `(.L_x_9004) ;  /* 0x0000000000bcb947 */ /* 0x000fea0003800000 */
[--C-:B01----:R-:W-:Y:S01]  /*4590*/  FADD.FTZ R177, R148, -R182.reuse ;  /* 0x800000b694b17221 */ /* 0x103fe20000010000 */
        /* <DEDUP_REMOVED lines=46> */
.L_x_9004:
[----:B------:R-:W-:Y:S05]  /*4880*/  BSYNC.RECONVERGENT B0 ;  /* 0x0000000000007941 */ /* 0x000fea0003800200 */
.L_x_9003:
[----:B------:R-:W-:Y:S04]  /*4890*/  BSSY.RECONVERGENT B0, `(.L_x_9005) ;  /* 0x0000031000007945 */ /* 0x000fe80003800200 */
[----:B------:R-:W-:Y:S05]  /*48a0*/  @!P1 BRA `(.L_x_9006) ;  /* 0x0000000000bc9947 */ /* 0x000fea0003800000 */
[--C-:B012---:R-:W-:Y:S01]  /*48b0*/  FADD.FTZ R177, R156, -R182.reuse ;  /* 0x800000b69cb17221 */ /* 0x107fe20000010000 */
        /* <DEDUP_REMOVED lines=46> */
.L_x_9006:
[----:B------:R-:W-:Y:S05]  /*4ba0*/  BSYNC.RECONVERGENT B0 ;  /* 0x0000000000007941 */ /* 0x000fea0003800200 */
.L_x_9005:
        /* <DEDUP_REMOVED lines=26> */
[----:B------:R-:W-:Y:S01]  /*4d50*/  F2FP.BF16.F32.PACK_AB R176, R177, R176 ;  /* 0x000000b0b1b0723e */ /* 0x000fe200000010ff */
[----:B0-----:R-:W-:Y:S01]  /*4d60*/  IMAD.WIDE.U32 R174, R173, 0x10, R174 ;  /* 0x00000010adae7825 */ /* 0x001fe200078e00ae */
[----:B------:R-:W-:-:S03]  /*4d70*/  F2FP.BF16.F32.PACK_AB R177, R183, R0 ;  /* 0x00000000b7b1723e */ /* 0x000fc600000010ff */
[----:B------:R-:W-:Y:S01]  /*4d80*/  FFMA.FTZ R0, R179, R108, R128 ;  /* 0x0000006cb3007223 */ /* 0x000fe20000010080 */
[----:B------:R-:W-:Y:S01]  /*4d90*/  FFMA.FTZ R189, R189, R110, R130 ;  /* 0x0000006ebdbd7223 */ /* 0x000fe20000010082 */
        /* <DEDUP_REMOVED lines=9> */
[----:B------:R-:W-:Y:S02]  /*4e30*/  F2FP.BF16.F32.PACK_AB R178, R191, R178 ;  /* 0x000000b2bfb2723e */ /* 0x000fe400000010ff */
[----:B------:R-:W-:Y:S02]  /*4e40*/  F2FP.BF16.F32.PACK_AB R179, R194, R179 ;  /* 0x000000b3c2b3723e */ /* 0x000fe400000010ff */
[----:B------:R-:W-:Y:S02]  /*4e50*/  F2FP.BF16.F32.PACK_AB R189, R188, R189 ;  /* 0x000000bdbcbd723e */ /* 0x000fe400000010ff */
[----:B------:R-:W-:Y:S01]  /*4e60*/  F2FP.BF16.F32.PACK_AB R191, R192, R197 ;  /* 0x000000c5c0bf723e */ /* 0x000fe200000010ff */
[----:B------:R4:W-:Y:S01]  /*4e70*/  STG.E.128 desc[UR6][R174.64], R176 ;  /* 0x000000b0ae007986 */ /* 0x0009e2000c101d06 */
[----:B------:R-:W-:-:S02]  /*4e80*/  F2FP.BF16.F32.PACK_AB R190, R190, R193 ;  /* 0x000000c1bebe723e */ /* 0x000fc400000010ff */
[----:B------:R-:W-:-:S05]  /*4e90*/  F2FP.BF16.F32.PACK_AB R188, R173, R0 ;  /* 0x00000000adbc723e */ /* 0x000fca00000010ff */
[----:B------:R4:W-:Y:S02]  /*4ea0*/  STG.E.128 desc[UR6][R180.64], R188 ;  /* 0x000000bcb4007986 */ /* 0x0009e4000c101d06 */
.L_x_9008:
[----:B------:R-:W-:Y:S05]  /*4eb0*/  BSYNC.RECONVERGENT B0 ;  /* 0x0000000000007941 */ /* 0x000fea0003800200 */
.L_x_9007:
[----:B01234-:R-:W0:Y:S02]  /*4ec0*/  LDC.64 R174, c[0x0][0x380] ;  /* 0x0000e000ffae7b82 */ /* 0x01fe240000000a00 */
[----:B0-----:R-:W-:-:S04]  /*4ed0*/  LEA R172, R174, R172, 0x2 ;  /* 0x000000acaeac7211 */ /* 0x001fc800078e10ff */
[----:B------:R-:W-:-:S13]  /*4ee0*/  ISETP.GE.AND P1, PT, R172, R175, PT ;  /* 0x000000afac00720c */ /* 0x000fda0003f26270 */
[----:B------:R-:W-:Y:S05]  /*4ef0*/  @!P1 BRA `(.L_x_9009) ;  /* 0xffffffc8001c9947 */ /* 0x000fea000383ffff */
[----:B------:R-:W-:Y:S05]  /*4f00*/  EXIT ;  /* 0x000000000000794d */ /* 0x000fea0003800000 */
.L_x_9000:
[----:B------:R-:W-:Y:S01]  /*4f10*/  HFMA2 R189, -RZ, RZ, 0, 5.9604644775390625e-08 ;  /* 0x00000001ffbd7431 */ /* 0x000fe200000001ff */
[----:B------:R-:W-:Y:S01]  /*4f20*/  BSSY B0, `(.L_x_9010) ;  /* 0x0000007000007945 */ /* 0x000fe20003800000 */
[----:B------:R-:W-:Y:S01]  /*4f30*/  MOV R188, R177 ;  /* 0x000000b100bc7202 */ /* 0x000fe20000000f00 */
[----:B------:R-:W-:Y:S01]  /*4f40*/  IMAD.MOV.U32 R190, RZ, RZ, 0x1f ;  /* 0x0000001fffbe7424 */ /* 0x000fe200078e00ff */
[----:B------:R-:W-:-:S07]  /*4f50*/  MOV R183, 0xffffffff ;  /* 0xffffffff00b77802 */ /* 0x000fce0000000f00 */
[----:B-----5:R-:W-:Y:S05]  /*4f60*/  WARPSYNC.COLLECTIVE R183, `(.L_x_9011) ;  /* 0x00000000b7087348 */ /* 0x020fea0003c00000 */
[----:B------:R0:W1:Y:S02]  /*4f70*/  SHFL.BFLY P6, R181, R188, R189, R190 ;  /* 0x0c0000bdbcb57389 */ /* 0x00006400000c00be */
[----:B01---5:R-:W-:Y:S05]  /*4f80*/  ENDCOLLECTIVE ;  /* 0x000000000000791b */ /* 0x023fea0003800000 */
.L_x_9011:
[----:B------:R-:W-:Y:S05]  /*4f90*/  BSYNC B0 ;  /* 0x0000000000007941 */ /* 0x000fea0003800000 */
.L_x_9010:
        /* <DEDUP_REMOVED lines=9> */
.L_x_9012:
[----:B------:R-:W-:Y:S01]  /*5030*/  HFMA2 R189, -RZ, RZ, 0, 2.384185791015625e-07 ;  /* 0x00000004ffbd7431 */ /* 0x000fe200000001ff */
[----:B------:R-:W-:-:S05]  /*5040*/  MOV R175, R181 ;  /* 0x000000b500af7202 */ /* 0x000fca0000000f00 */
[----:B------:R-:W-:-:S05]  /*5050*/  FADD.FTZ R178, R176, R175 ;  /* 0x000000afb0b27221 */ /* 0x000fca0000010000 */
[----:B------:R-:W-:-:S07]  /*5060*/  MOV R188, R178 ;  /* 0x000000b200bc7202 */ /* 0x000fce0000000f00 */
[----:B------:R-:W-:Y:S05]  /*5070*/  WARPSYNC.COLLECTIVE R183, `(.L_x_9013) ;  /* 0x00000000b7087348 */ /* 0x000fea0003c00000 */
[----:B------:R0:W1:Y:S02]  /*5080*/  SHFL.BFLY P6, R181, R188, R189, R190 ;  /* 0x0c0000bdbcb57389 */ /* 0x00006400000c00be */
[----:B01----:R-:W-:Y:S05]  /*5090*/  ENDCOLLECTIVE ;  /* 0x000000000000791b */ /* 0x003fea0003800000 */
.L_x_9013:
        /* <DEDUP_REMOVED lines=8> */
.L_x_9014:
[----:B------:R-:W-:Y:S01]  /*5120*/  IMAD.MOV.U32 R189, RZ, RZ, 0x10 ;  /* 0x00000010ffbd7424 */ /* 0x000fe200078e00ff */
[----:B------:R-:W-:-:S05]  /*5130*/  MOV R0, R181 ;  /* 0x000000b500007202 */ /* 0x000fca0000000f00 */
[----:B------:R-:W-:-:S05]  /*5140*/  FADD.FTZ R180, R179, R0 ;  /* 0x00000000b3b47221 */ /* 0x000fca0000010000 */
[----:B------:R-:W-:-:S07]  /*5150*/  MOV R188, R180 ;  /* 0x000000b400bc7202 */ /* 0x000fce0000000f00 */
[----:B------:R-:W-:Y:S05]  /*5160*/  WARPSYNC.COLLECTIVE R183, `(.L_x_9015) ;  /* 0x00000000b7087348 */ /* 0x000fea0003c00000 */
[----:B------:R0:W1:Y:S02]  /*5170*/  SHFL.BFLY P6, R181, R188, R189, R190 ;  /* 0x0c0000bdbcb57389 */ /* 0x00006400000c00be */
[----:B01----:R-:W-:Y:S05]  /*5180*/  ENDCOLLECTIVE ;  /* 0x000000000000791b */ /* 0x003fea0003800000 */
.L_x_9015:
        /* <DEDUP_REMOVED lines=72> */
.L_x_9016:
[----:B------:R-:W-:Y:S01]  /*5610*/  HFMA2 R189, -RZ, RZ, 0, 1.1920928955078125e-07 ;  /* 0x00000002ffbd7431 */ /* 0x000fe200000001ff */
[----:B------:R-:W-:-:S05]  /*5620*/  MOV R177, R181 ;  /* 0x000000b500b17202 */ /* 0x000fca0000000f00 */
[----:B------:R-:W-:-:S05]  /*5630*/  FADD.FTZ R177, R0, R177 ;  /* 0x000000b100b17221 */ /* 0x000fca0000010000 */
[----:B------:R-:W-:-:S07]  /*5640*/  MOV R188, R177 ;  /* 0x000000b100bc7202 */ /* 0x000fce0000000f00 */
[----:B------:R-:W-:Y:S05]  /*5650*/  WARPSYNC.COLLECTIVE R183, `(.L_x_9017) ;  /* 0x00000000b7087348 */ /* 0x000fea0003c00000 */
[----:B------:R0:W1:Y:S02]  /*5660*/  SHFL.BFLY P6, R181, R188, R189, R190 ;  /* 0x0c0000bdbcb57389 */ /* 0x00006400000c00be */
[----:B01----:R-:W-:Y:S05]  /*5670*/  ENDCOLLECTIVE ;  /* 0x000000000000791b */ /* 0x003fea0003800000 */
.L_x_9017:
[----:B------:R-:W-:Y:S01]  /*5680*/  HFMA2 R189, -RZ, RZ, 0, 2.384185791015625e-07 ;  /* 0x00000004ffbd7431 */ /* 0x000fe200000001ff */
[----:B------:R-:W-:-:S05]  /*5690*/  MOV R176, R181 ;  /* 0x000000b500b07202 */ /* 0x000fca0000000f00 */
[----:B------:R-:W-:-:S05]  /*56a0*/  FADD.FTZ R176, R177, R176 ;  /* 0x000000b0b1b07221 */ /* 0x000fca0000010000 */
[----:B------:R-:W-:-:S07]  /*56b0*/  MOV R188, R176 ;  /* 0x000000b000bc7202 */ /* 0x000fce0000000f00 */
[----:B------:R-:W-:Y:S05]  /*56c0*/  WARPSYNC.COLLECTIVE R183, `(.L_x_9018) ;  /* 0x00000000b7087348 */ /* 0x000fea0003c00000 */
[----:B------:R0:W1:Y:S02]  /*56d0*/  SHFL.BFLY P6, R181, R188, R189, R190 ;  /* 0x0c0000bdbcb57389 */ /* 0x00006400000c00be */
[----:B01----:R-:W-:Y:S05]  /*56e0*/  ENDCOLLECTIVE ;  /* 0x000000000000791b */ /* 0x003fea0003800000 */
.L_x_9018:
[----:B------:R-:W-:Y:S01]  /*56f0*/  HFMA2 R189, -RZ, RZ, 0, 4.76837158203125e-07 ;  /* 0x00000008ffbd7431 */ /* 0x000fe200000001ff */
[----:B------:R-:W-:-:S05]  /*5700*/  MOV R179, R181 ;  /* 0x000000b500b37202 */ /* 0x000fca0000000f00 */
[----:B------:R-:W-:-:S05]  /*5710*/  FADD.FTZ R179, R176, R179 ;  /* 0x000000b3b0b37221 */ /* 0x000fca0000010000 */
[----:B------:R-:W-:-:S07]  /*5720*/  MOV R188, R179 ;  /* 0x000000b300bc7202 */ /* 0x000fce0000000f00 */
[----:B------:R-:W-:Y:S05]  /*5730*/  WARPSYNC.COLLECTIVE R183, `(.L_x_9019) ;  /* 0x00000000b7087348 */ /* 0x000fea0003c00000 */
[----:B------:R0:W1:Y:S02]  /*5740*/  SHFL.BFLY P6, R181, R188, R189, R190 ;  /* 0x0c0000bdbcb57389 */ /* 0x00006400000c00be */
[----:B01----:R-:W-:Y:S05]  /*5750*/  ENDCOLLECTIVE ;  /* 0x000000000000791b */ /* 0x003fea0003800000 */
.L_x_9019:
[----:B------:R-:W-:Y:S01]  /*5760*/  HFMA2 R189, -RZ, RZ, 0, 9.5367431640625e-07 ;  /* 0x00000010ffbd7431 */ /* 0x000fe200000001ff */
[----:B------:R-:W-:-:S05]  /*5770*/  MOV R178, R181 ;  /* 0x000000b500b27202 */ /* 0x000fca0000000f00 */
[----:B------:R-:W-:-:S05]  /*5780*/  FADD.FTZ R178, R179, R178 ;  /* 0x000000b2b3b27221 */ /* 0x000fca0000010000 */
[----:B------:R-:W-:-:S07]  /*5790*/  MOV R188, R178 ;  /* 0x000000b200bc7202 */ /* 0x000fce0000000f00 */
[----:B------:R-:W-:Y:S05]  /*57a0*/  WARPSYNC.COLLECTIVE R183, `(.L_x_9020) ;  /* 0x00000000b7087348 */ /* 0x000fea0003c00000 */
[----:B------:R0:W1:Y:S02]  /*57b0*/  SHFL.BFLY P6, R181, R188, R189, R190 ;  /* 0x0c0000bdbcb57389 */ /* 0x00006400000c00be */
[----:B01----:R-:W-:Y:S05]  /*57c0*/  ENDCOLLECTIVE ;  /* 0x000000000000791b */ /* 0x003fea0003800000 */
.L_x_9020:
[----:B------:R-:W-:Y:S05]  /*57d0*/  BRA `(.L_x_9021) ;  /* 0xffffffe8005c7947 */ /* 0x000fea000383ffff */
.L_x_9022:
        /* <DEDUP_REMOVED lines=10> */
.L_x_22702:


//--------------------- .text._ZN10layer_norm31ln_parallel_residual_fwd_kernelINS_13Kernel_traitsIf13__nv_bfloat16fS2_fjLj1024ELj1ELj4ELj1ELj16ENS_18Kernel_traits_baseILj1024EfS2_fS2_fjLj128EEEEELb0ELb0ELb1EEEvNS_9FwdParamsE --------------------------
	.section	.text._ZN10layer_norm31ln_parallel_residual_fwd_kernelINS_13Kernel_traitsIf13__nv_bfloat16fS2_fjLj1024ELj1ELj4ELj1ELj16ENS_18Kernel_traits_baseILj1024EfS2_fS2_fjLj128EEEEELb0ELb0ELb1EEEvNS_9FwdParamsE,"ax",@progbits
	.align	128
        .global         _ZN10layer_norm31ln_parallel_residual_fwd_kernelINS_13Kernel_traitsIf13__nv_bfloat16fS2_fjLj1024ELj1ELj4ELj1ELj16ENS_18Kernel_traits_baseILj1024EfS2_fS2_fjLj128EEEEELb0ELb0ELb1EEEvNS_9FwdParamsE
        .type           _ZN10layer_norm31ln_parallel_residual_fwd_kernelINS_13Kernel_traitsIf13__nv_bfloat16fS2_fjLj1024ELj1ELj4ELj1ELj16ENS_18Kernel_traits_baseILj1024EfS2_fS2_fjLj128EEEEELb0ELb0ELb1EEEvNS_9FwdParamsE,@function
        .size           _ZN10layer_norm31ln_parallel_residual_fwd_kernelINS_13Kernel_traitsIf13__nv_bfloat16fS2_fjLj1024ELj1ELj4ELj1ELj16ENS_18Kernel_traits_baseILj1024EfS2_fS2_fjLj128EEEEELb0ELb0ELb1EEEvNS_9FwdParamsE,(.L_x_22703 - _ZN10layer_norm31ln_parallel_residual_fwd_kernelINS_13Kernel_traitsIf13__nv_bfloat16fS2_fjLj1024ELj1ELj4ELj1ELj16ENS_18Kernel_traits_baseILj1024EfS2_fS2_fjLj128EEEEELb0ELb0ELb1EEEvNS_9FwdParamsE)
        .other          _ZN10layer_norm31ln_parallel_residual_fwd_kernelINS_13Kernel_traitsIf13__nv_bfloat16fS2_fjLj1024ELj1ELj4ELj1ELj16ENS_18Kernel_traits_baseILj1024EfS2_fS2_fjLj128EEEEELb0ELb0ELb1EEEvNS_9FwdParamsE,@"STO_CUDA_ENTRY STV_DEFAULT"
_ZN10layer_norm31ln_parallel_residual_fwd_kernelINS_13Kernel_traitsIf13__nv_bfloat16fS2_fjLj1024ELj1ELj4ELj1ELj16ENS_18Kernel_traits_baseILj1024EfS2_fS2_fjLj128EEEEELb0ELb0ELb1EEEvNS_9FwdParamsE:
.text._ZN10layer_norm31ln_parallel_residual_fwd_kernelINS_13Kernel_traitsIf13__nv_bfloat16fS2_fjLj1024ELj1ELj4ELj1ELj16ENS_18Kernel_traits_baseILj1024EfS2_fS2_fjLj128EEEEELb0ELb0ELb1EEEvNS_9FwdParamsE:
        /* <DEDUP_REMOVED lines=51> */
[----:B------:R-:W5:Y:S04]  /*0330*/  LDG.E.128 R40, desc[UR6][R100.64+0x10] ;  /* 0x0000100664287981 */ /* 0x000f68000c1e1d00 */
[----:B------:R-:W5:Y:S04]  /*0340*/  LDG.E.128 R44, desc[UR6][R100.64+0x400] ;  /* 0x00040006642c7981 */ /* 0x000f68000c1e1d00 */
[----:B------:R-:W5:Y:S04]  /*0350*/  LDG.E.128 R48, desc[UR6][R100.64+0x410] ;  /* 0x0004100664307981 */ /* 0x000f68000c1e1d00 */
[----:B------:R-:W5:Y:S04]  /*0360*/  LDG.E.128 R52, desc[UR6][R100.64+0x800] ;  /* 0x0008000664347981 */ /* 0x000f68000c1e1d00 */
[----:B------:R-:W5:Y:S04]  /*0370*/  LDG.E.128 R56, desc[UR6][R100.64+0x810] ;  /* 0x0008100664387981 */ /* 0x000f68000c1e1d00 */
[----:B------:R-:W5:Y:S04]  /*0380*/  LDG.E.128 R60, desc[UR6][R100.64+0xc00] ;  /* 0x000c0006643c7981 */ /* 0x000f68000c1e1d00 */
[----:B------:R0:W5:Y:S04]  /*0390*/  LDG.E.128 R64, desc[UR6][R100.64+0xc10] ;  /* 0x000c100664407981 */ /* 0x000168000c1e1d00 */
[----:B------:R-:W5:Y:S04]  /*03a0*/  LDG.E.128 R68, desc[UR6][R108.64] ;  /* 0x000000066c447981 */ /* 0x000f68000c1e1d00 */
[----:B------:R-:W5:Y:S01]  /*03b0*/  LDG.E.128 R72, desc[UR6][R108.64+0x10] ;  /* 0x000010066c487981 */ /* 0x000f62000c1e1d00 */
[----:B0-----:R-:W-:-:S03]  /*03c0*/  CS2R R100, SRZ ;  /* 0x0000000000647805 */ /* 0x001fc6000001ff00 */
[----:B------:R-:W5:Y:S04]  /*03d0*/  LDG.E.128 R76, desc[UR6][R108.64+0x400] ;  /* 0x000400066c4c7981 */ /* 0x000f68000c1e1d00 */
[----:B------:R-:W5:Y:S04]  /*03e0*/  LDG.E.128 R80, desc[UR6][R108.64+0x410] ;  /* 0x000410066c507981 */ /* 0x000f68000c1e1d00 */
[----:B------:R-:W5:Y:S04]  /*03f0*/  LDG.E.128 R84, desc[UR6][R108.64+0x800] ;  /* 0x000800066c547981 */ /* 0x000f68000c1e1d00 */
[----:B------:R-:W5:Y:S04]  /*0400*/  LDG.E.128 R88, desc[UR6][R108.64+0x810] ;  /* 0x000810066c587981 */ /* 0x000f68000c1e1d00 */
[----:B------:R-:W5:Y:S04]  /*0410*/  LDG.E.128 R92, desc[UR6][R108.64+0xc00] ;  /* 0x000c00066c5c7981 */ /* 0x000f68000c1e1d00 */
[----:B------:R0:W5:Y:S02]  /*0420*/  LDG.E.128 R96, desc[UR6][R108.64+0xc10] ;  /* 0x000c10066c607981 */ /* 0x000164000c1e1d00 */
[----:B0-----:R-:W-:Y:S01]  /*0430*/  CS2R R108, SRZ ;  /* 0x00000000006c7805 */ /* 0x001fe2000001ff00 */
[----:B------:R-:W-:Y:S06]  /*0440*/  BRA `(.L_x_9025) ;  /* 0x0000000400e87947 */ /* 0x000fec0003800000 */
.L_x_9024:
        /* <DEDUP_REMOVED lines=31> */
.L_x_9023:
        /* <DEDUP_REMOVED lines=45> */
.L_x_9026:
[----:B------:R-:W0:Y:S08]  /*0910*/  LDC.64 R4, c[0x0][0x3d0] ;  /* 0x0000f400ff047b82 */ /* 0x000e300000000a00 */
[----:B------:R-:W1:Y:S08]  /*0920*/  LDC.64 R6, c[0x0][0x438] ;  /* 0x00010e00ff067b82 */ /* 0x000e700000000a00 */
[----:B------:R-:W2:Y:S01]  /*0930*/  LDC.64 R8, c[0x0][0x3d8] ;  /* 0x0000f600ff087b82 */ /* 0x000ea20000000a00 */
[----:B------:R-:W-:Y:S01]  /*0940*/  CS2R R102, SRZ ;  /* 0x0000000000667805 */ /* 0x000fe2000001ff00 */
[----:B0-----:R-:W-:Y:S01]  /*0950*/  IMAD.WIDE.U32 R76, R2, 0x20, R4 ;  /* 0x00000020024c7825 */ /* 0x001fe200078e0004 */
[----:B------:R-:W-:-:S02]  /*0960*/  CS2R R106, SRZ ;  /* 0x00000000006a7805 */ /* 0x000fc4000001ff00 */
[----:B------:R-:W-:Y:S02]  /*0970*/  CS2R R104, SRZ ;  /* 0x0000000000687805 */ /* 0x000fe4000001ff00 */
[----:B------:R-:W-:Y:S01]  /*0980*/  CS2R R110, SRZ ;  /* 0x00000000006e7805 */ /* 0x000fe2000001ff00 */
[----:B------:R-:W5:Y:S01]  /*0990*/  LDG.E.128 R36, desc[UR6][R76.64] ;  /* 0x000000064c247981 */ /* 0x000f62000c1e1d00 */
[----:B-1----:R-:W-:-:S03]  /*09a0*/  IMAD.WIDE.U32 R100, R2, 0x20, R6 ;  /* 0x0000002002647825 */ /* 0x002fc600078e0006 */
[----:B------:R-:W5:Y:S01]  /*09b0*/  LDG.E.128 R40, desc[UR6][R76.64+0x10] ;  /* 0x000010064c287981 */ /* 0x000f62000c1e1d00 */
[----:B------:R-:W-:Y:S02]  /*09c0*/  CS2R R114, SRZ ;  /* 0x0000000000727805 */ /* 0x000fe4000001ff00 */
[----:B------:R-:W-:Y:S01]  /*09d0*/  CS2R R112, SRZ ;  /* 0x0000000000707805 */ /* 0x000fe2000001ff00 */
[----:B------:R-:W5:Y:S01]  /*09e0*/  LDG.E.128 R44, desc[UR6][R76.64+0x400] ;  /* 0x000400064c2c7981 */ /* 0x000f62000c1e1d00 */
[----:B--2---:R-:W-:-:S03]  /*09f0*/  IMAD.WIDE.U32 R108, R2, 0x20, R8 ;  /* 0x00000020026c7825 */ /* 0x004fc600078e0008 */
[----:B------:R-:W5:Y:S01]  /*0a00*/  LDG.E.128 R48, desc[UR6][R76.64+0x410] ;  /* 0x000410064c307981 */ /* 0x000f62000c1e1d00 */
[----:B------:R-:W-:Y:S02]  /*0a10*/  CS2R R118, SRZ ;  /* 0x0000000000767805 */ /* 0x000fe4000001ff00 */
[----:B------:R-:W-:Y:S01]  /*0a20*/  CS2R R116, SRZ ;  /* 0x0000000000747805 */ /* 0x000fe2000001ff00 */
[----:B------:R-:W5:Y:S01]  /*0a30*/  LDG.E.128 R52, desc[UR6][R76.64+0x800] ;  /* 0x000800064c347981 */ /* 0x000f62000c1e1d00 */
[----:B------:R-:W-:Y:S02]  /*0a40*/  CS2R R122, SRZ ;  /* 0x00000000007a7805 */ /* 0x000fe4000001ff00 */
[----:B------:R-:W-:Y:S01]  /*0a50*/  CS2R R120, SRZ ;  /* 0x0000000000787805 */ /* 0x000fe2000001ff00 */
[----:B------:R-:W5:Y:S01]  /*0a60*/  LDG.E.128 R56, desc[UR6][R76.64+0x810] ;  /* 0x000810064c387981 */ /* 0x000f62000c1e1d00 */
[----:B------:R-:W-:Y:S02]  /*0a70*/  CS2R R126, SRZ ;  /* 0x00000000007e7805 */ /* 0x000fe4000001ff00 */
[----:B------:R-:W-:Y:S01]  /*0a80*/  CS2R R124, SRZ ;  /* 0x00000000007c7805 */ /* 0x000fe2000001ff00 */
[----:B------:R-:W5:Y:S01]  /*0a90*/  LDG.E.128 R60, desc[UR6][R76.64+0xc00] ;  /* 0x000c00064c3c7981 */ /* 0x000f62000c1e1d00 */
[----:B------:R-:W-:-:S02]  /*0aa0*/  CS2R R130, SRZ ;  /* 0x0000000000827805 */ /* 0x000fc4000001ff00 */
[----:B------:R-:W-:Y:S01]  /*0ab0*/  CS2R R128, SRZ ;  /* 0x0000000000807805 */ /* 0x000fe2000001ff00 */
[----:B------:R-:W5:Y:S04]  /*0ac0*/  LDG.E.128 R64, desc[UR6][R76.64+0xc10] ;  /* 0x000c10064c407981 */ /* 0x000f68000c1e1d00 */
[----:B------:R-:W5:Y:S04]  /*0ad0*/  LDG.E.128 R32, desc[UR6][R100.64] ;  /* 0x0000000664207981 */ /* 0x000f68000c1e1d00 */
        /* <DEDUP_REMOVED lines=16> */
[----:B0-----:R-:W-:-:S07]  /*0be0*/  CS2R R108, SRZ ;  /* 0x00000000006c7805 */ /* 0x001fce000001ff00 */
.L_x_9025:
[----:B------:R-:W1:Y:S02]  /*0bf0*/  LDCU UR4, c[0x0][0x384] ;  /* 0x00007080ff0477ac */ /* 0x000e640008000800 */
[----:B-1----:R-:W-:-:S13]  /*0c00*/  ISETP.GE.AND P0, PT, R3, UR4, PT ;  /* 0x0000000403007c0c */ /* 0x002fda000bf06270 */
[----:B------:R-:W-:Y:S05]  /*0c10*/  @P0 EXIT ;  /* 0x000000000000094d */ /* 0x000fea0003800000 */
[----:B------:R-:W1:Y:S01]  /*0c20*/  LDCU.64 UR4, c[0x0][0x398] ;  /* 0x00007300ff0477ac */ /* 0x000e620008000a00 */
[----:B------:R-:W2:Y:S01]  /*0c30*/  LDCU UR8, c[0x0][0x388] ;  /* 0x00007100ff0877ac */ /* 0x000ea20008000800 */
[----:B------:R-:W3:Y:S01]  /*0c40*/  LDCU.U8 UR12, c[0x0][0x410] ;  /* 0x00008200ff0c77ac */ /* 0x000ee20008000000 */
[----:B------:R-:W0:Y:S01]  /*0c50*/  LDCU UR9, c[0x0][0x448] ;  /* 0x00008900ff0977ac */ /* 0x000e220008000800 */
[----:B------:R-:W0:Y:S01]  /*0c60*/  LDCU.64 UR10, c[0x0][0x398] ;  /* 0x00007300ff0a77ac */ /* 0x000e220008000a00 */
[----:B-1----:R-:W-:-:S04]  /*0c70*/  UISETP.NE.U32.AND UP0, UPT, UR4, URZ, UPT ;  /* 0x000000ff0400728c */ /* 0x002fc8000bf05070 */
[----:B------:R-:W-:Y:S01]  /*0c80*/  UISETP.NE.AND.EX UP0, UPT, UR5, URZ, UPT, UP0 ;  /* 0x000000ff0500728c */ /* 0x000fe2000bf05300 */
[----:B------:R-:W1:Y:S05]  /*0c90*/  LDCU.64 UR4, c[0x0][0x3a0] ;  /* 0x00007400ff0477ac */ /* 0x000e6a0008000a00 */
[----:B0-23--:R-:W-:-:S13]  /*0ca0*/  PLOP3.LUT P1, PT, PT, PT, UP0, 0x80, 0x8 ;  /* 0x000000000008781c */ /* 0x00dfda0003f2f008 */
.L_x_9044:
[----:B-1----:R-:W-:Y:S01]  /*0cb0*/  ISETP.NE.U32.AND P0, PT, RZ, UR4, PT ;  /* 0x00000004ff007c0c */ /* 0x002fe2000bf05070 */
[----:B--2---:R-:W0:Y:S01]  /*0cc0*/  LDC.64 R172, c[0x0][0x390] ;  /* 0x0000e400ffac7b82 */ /* 0x004e220000000a00 */
        /* <DEDUP_REMOVED lines=8> */
[----:B-----5:R-:W5:Y:S01]  /*0d50*/  LDG.E.128 R148, desc[UR6][R148.64] ;  /* 0x0000000694947981 */ /* 0x020f62000c1e1d00 */
[----:B-1----:R-:W-:-:S05]  /*0d60*/  @P1 IMAD.WIDE.U32 R144, R152, 0x10, R144 ;  /* 0x0000001098901825 */ /* 0x002fca00078e0090 */
[----:B----4-:R0:W5:Y:S01]  /*0d70*/  @P1 LDG.E.128 R132, desc[UR6][R144.64] ;  /* 0x0000000690841981 */ /* 0x010162000c1e1d00 */
        /* <DEDUP_REMOVED lines=20> */
[----:B------:R-:W-:Y:S01]  /*0ec0*/  SHF.L.U32 R151, R153, 0x10, RZ ;  /* 0x0000001099977819 */ /* 0x000fe200000006ff */
[----:B------:R-:W-:Y:S06]  /*0ed0*/  BRA `(.L_x_9029) ;  /* 0x0000000400847947 */ /* 0x000fec0003800000 */
.L_x_9028:
        /* <DEDUP_REMOVED lines=21> */
.L_x_9027:
        /* <DEDUP_REMOVED lines=36> */
.L_x_9030:
[C---:B-----5:R-:W-:Y:S02]  /*1270*/  PRMT R147, R148.reuse, 0x7632, R147 ;  /* 0x0000763294937816 */ /* 0x060fe40000000093 */
[----:B------:R-:W-:Y:S02]  /*1280*/  SHF.L.U32 R148, R148, 0x10, RZ ;  /* 0x0000001094947819 */ /* 0x000fe400000006ff */
        /* <DEDUP_REMOVED lines=35> */
[----:B------:R-:W-:Y:S01]  /*14c0*/  FADD.FTZ R146, R138, R155 ;  /* 0x0000009b8a927221 */ /* 0x000fe20000010000 */
[----:B------:R-:W-:Y:S02]  /*14d0*/  FADD.FTZ R149, R141, R156 ;  /* 0x0000009c8d957221 */ /* 0x000fe40000010000 */
[----:B------:R-:W-:-:S07]  /*14e0*/  FADD.FTZ R151, R143, R158 ;  /* 0x0000009e8f977221 */ /* 0x000fce0000010000 */
.L_x_9029:
        /* <DEDUP_REMOVED lines=19> */
[----:B-----5:R-:W-:Y:S02]  /*1620*/  PRMT R0, R160, 0x7632, R0 ;  /* 0x00007632a0007816 */ /* 0x020fe40000000000 */
[C---:B0-----:R-:W-:Y:S02]  /*1630*/  PRMT R156, R161.reuse, 0x7632, R156 ;  /* 0x00007632a19c7816 */ /* 0x041fe4000000009c */
[----:B------:R-:W-:Y:S02]  /*1640*/  PRMT R164, R162, 0x7632, R164 ;  /* 0x00007632a2a47816 */ /* 0x000fe400000000a4 */
[----:B------:R-:W-:Y:S02]  /*1650*/  SHF.L.U32 R160, R160, 0x10, RZ ;  /* 0x00000010a0a07819 */ /* 0x000fe400000006ff */
[----:B------:R-:W-:Y:S02]  /*1660*/  SHF.L.U32 R161, R161, 0x10, RZ ;  /* 0x00000010a1a17819 */ /* 0x000fe400000006ff */
[----:B------:R-:W-:-:S02]  /*1670*/  SHF.L.U32 R162, R162, 0x10, RZ ;  /* 0x00000010a2a27819 */ /* 0x000fc400000006ff */
[----:B------:R-:W-:Y:S02]  /*1680*/  SHF.L.U32 R155, R132, 0x10, RZ ;  /* 0x00000010849b7819 */ /* 0x000fe400000006ff */
[----:B------:R-:W-:Y:S02]  /*1690*/  SHF.L.U32 R154, R133, 0x10, RZ ;  /* 0x00000010859a7819 */ /* 0x000fe400000006ff */
[----:B------:R-:W-:Y:S01]  /*16a0*/  SHF.L.U32 R157, R134, 0x10, RZ ;  /* 0x00000010869d7819 */ /* 0x000fe200000006ff */
[----:B------:R-:W-:Y:S01]  /*16b0*/  FADD.FTZ R155, R155, R160 ;  /* 0x000000a09b9b7221 */ /* 0x000fe20000010000 */
[C---:B------:R-:W-:Y:S01]  /*16c0*/  PRMT R166, R163.reuse, 0x7632, R166 ;  /* 0x00007632a3a67816 */ /* 0x040fe200000000a6 */
[----:B------:R-:W-:Y:S01]  /*16d0*/  FADD.FTZ R161, R154, R161 ;  /* 0x000000a19aa17221 */ /* 0x000fe20000010000 */
[----:B------:R-:W-:Y:S01]  /*16e0*/  SHF.L.U32 R167, R163, 0x10, RZ ;  /* 0x00000010a3a77819 */ /* 0x000fe200000006ff */
[----:B------:R-:W-:Y:S01]  /*16f0*/  FADD.FTZ R163, R157, R162 ;  /* 0x000000a29da37221 */ /* 0x000fe20000010000 */
[----:B------:R-:W-:-:S02]  /*1700*/  PRMT R154, R132, 0x7632, R154 ;  /* 0x00007632849a7816 */ /* 0x000fc4000000009a */
[----:B------:R-:W-:Y:S02]  /*1710*/  PRMT R158, R133, 0x7632, R158 ;  /* 0x00007632859e7816 */ /* 0x000fe4000000009e */
[----:B------:R-:W-:Y:S02]  /*1720*/  PRMT R160, R134, 0x7632, R160 ;  /* 0x0000763286a07816 */ /* 0x000fe400000000a0 */
        /* <DEDUP_REMOVED lines=24> */
.L_x_9032:
[----:B0----5:R-:W-:Y:S02]  /*18b0*/  SHF.L.U32 R156, R160, 0x10, RZ ;  /* 0x00000010a09c7819 */ /* 0x021fe400000006ff */
[----:B------:R-:W-:Y:S02]  /*18c0*/  SHF.L.U32 R158, R161, 0x10, RZ ;  /* 0x00000010a19e7819 */ /* 0x000fe400000006ff */
        /* <DEDUP_REMOVED lines=8> */
[----:B------:R-:W-:Y:S02]  /*1950*/  PRMT R0, R132, 0x7632, R0 ;  /* 0x0000763284007816 */ /* 0x000fe40000000000 */
        /* <DEDUP_REMOVED lines=22> */
.L_x_9031:
[----:B------:R-:W-:Y:S05]  /*1ac0*/  @!P0 BRA `(.L_x_9034) ;  /* 0x0000000000548947 */ /* 0x000fea0003800000 */
[----:B-----5:R-:W-:Y:S02]  /*1ad0*/  PRMT R0, R160, 0x7632, R0 ;  /* 0x00007632a0007816 */ /* 0x020fe40000000000 */
[----:B0-----:R-:W-:Y:S02]  /*1ae0*/  PRMT R154, R161, 0x7632, R154 ;  /* 0x00007632a19a7816 */ /* 0x001fe4000000009a */
        /* <DEDUP_REMOVED lines=19> */
.L_x_9034:
        /* <DEDUP_REMOVED lines=12> */
.L_x_9033:
        /* <DEDUP_REMOVED lines=15> */
[C---:B-----5:R-:W-:Y:S02]  /*1dd0*/  PRMT R0, R168.reuse, 0x7632, R0 ;  /* 0x00007632a8007816 */ /* 0x060fe40000000000 */
[C---:B-1----:R-:W-:Y:S02]  /*1de0*/  PRMT R164, R169.reuse, 0x7632, R164 ;  /* 0x00007632a9a47816 */ /* 0x042fe400000000a4 */
[----:B------:R-:W-:Y:S02]  /*1df0*/  SHF.L.U32 R168, R168, 0x10, RZ ;  /* 0x00000010a8a87819 */ /* 0x000fe400000006ff */
        /* <DEDUP_REMOVED lines=8> */
[C---:B------:R-:W-:Y:S02]  /*1e80*/  PRMT R178, R171.reuse, 0x7632, R178 ;  /* 0x00007632abb27816 */ /* 0x040fe400000000b2 */
        /* <DEDUP_REMOVED lines=29> */
.L_x_9036:
[C---:B-1---5:R-:W-:Y:S02]  /*2060*/  PRMT R176, R168.reuse, 0x7632, R176 ;  /* 0x00007632a8b07816 */ /* 0x062fe400000000b0 */
[----:B------:R-:W-:Y:S02]  /*2070*/  SHF.L.U32 R164, R168, 0x10, RZ ;  /* 0x00000010a8a47819 */ /* 0x000fe400000006ff */
[----:B------:R-:W-:Y:S02]  /*2080*/  SHF.L.U32 R166, R169, 0x10, RZ ;  /* 0x00000010a9a67819 */ /* 0x000fe400000006ff */
[----:B------:R-:W-:Y:S02]  /*2090*/  SHF.L.U32 R168, R170, 0x10, RZ ;  /* 0x00000010aaa87819 */ /* 0x000fe400000006ff */
        /* <DEDUP_REMOVED lines=12> */
[----:B------:R-:W-:Y:S02]  /*2160*/  PRMT R167, R135, 0x7632, R167 ;  /* 0x0000763287a77816 */ /* 0x000fe400000000a7 */
        /* <DEDUP_REMOVED lines=16> */
.L_x_9035:
[----:B------:R-:W-:Y:S05]  /*2270*/  @!P0 BRA `(.L_x_9038) ;  /* 0x0000000000548947 */ /* 0x000fea0003800000 */
[----:B-----5:R-:W-:Y:S02]  /*2280*/  PRMT R0, R168, 0x7632, R0 ;  /* 0x00007632a8007816 */ /* 0x020fe40000000000 */
[----:B-1----:R-:W-:Y:S02]  /*2290*/  PRMT R164, R169, 0x7632, R164 ;  /* 0x00007632a9a47816 */ /* 0x002fe400000000a4 */
        /* <DEDUP_REMOVED lines=19> */
.L_x_9038:
        /* <DEDUP_REMOVED lines=12> */
.L_x_9037:
        /* <DEDUP_REMOVED lines=15> */
[----:B-----5:R-:W-:Y:S02]  /*2580*/  PRMT R0, R180, 0x7632, R0 ;  /* 0x00007632b4007816 */ /* 0x020fe40000000000 */
[C---:B-1----:R-:W-:Y:S02]  /*2590*/  PRMT R176, R181.reuse, 0x7632, R176 ;  /* 0x00007632b5b07816 */ /* 0x042fe400000000b0 */
        /* <DEDUP_REMOVED lines=39> */
.L_x_9040:
[----:B-1---5:R-:W-:Y:S02]  /*2810*/  SHF.L.U32 R176, R180, 0x10, RZ ;  /* 0x00000010b4b07819 */ /* 0x022fe400000006ff */
        /* <DEDUP_REMOVED lines=32> */
.L_x_9039:
[----:B------:R-:W-:Y:S05]  /*2a20*/  @!P0 BRA `(.L_x_9042) ;  /* 0x0000000000548947 */ /* 0x000fea0003800000 */
[----:B-----5:R-:W-:Y:S02]  /*2a30*/  PRMT R0, R180, 0x7632, R0 ;  /* 0x00007632b4007816 */ /* 0x020fe40000000000 */
[----:B------:R-:W-:Y:S02]  /*2a40*/  PRMT R172, R181, 0x7632, R172 ;  /* 0x00007632b5ac7816 */ /* 0x000fe400000000ac */
[C---:B-1----:R-:W-:Y:S02]  /*2a50*/  PRMT R176, R182.reuse, 0x7632, R176 ;  /* 0x00007632b6b07816 */ /* 0x042fe400000000b0 */
        /* <DEDUP_REMOVED lines=18> */
.L_x_9042:
        /* <DEDUP_REMOVED lines=12> */
.L_x_9041:
        /* <DEDUP_REMOVED lines=124> */
.L_x_9056:
[----:B------:R-:W-:Y:S01]  /*3400*/  FMUL.FTZ R0, R172, R172 ;  /* 0x000000acac007220 */ /* 0x000fe20000410000 */
[----:B------:R-:W-:Y:S01]  /*3410*/  ISETP.NE.AND P2, PT, RZ, UR12, PT ;  /* 0x0000000cff007c0c */ /* 0x000fe2000bf45270 */
[----:B01----:R-:W-:-:S03]  /*3420*/  FADD.FTZ R184, R184, R187 ;  /* 0x000000bbb8b87221 */ /* 0x003fc60000010000 */
[----:B------:R-:W-:Y:S01]  /*3430*/  FSEL R0, R0, RZ, P2 ;  /* 0x000000ff00007208 */ /* 0x000fe20001000000 */
[----:B------:R-:W-:Y:S01]  /*3440*/  FFMA.FTZ R173, R184, R173, UR9 ;  /* 0x00000009b8ad7e23 */ /* 0x000fe200080100ad */
[----:B------:R-:W-:-:S03]  /*3450*/  FSEL R174, R172, RZ, !P2 ;  /* 0x000000ffacae7208 */ /* 0x000fc60005000000 */
[----:B------:R-:W-:Y:S02]  /*3460*/  FADD.FTZ R0, R173, R0 ;  /* 0x00000000ad007221 */ /* 0x000fe40000010000 */
[C---:B------:R-:W-:Y:S01]  /*3470*/  FADD.FTZ R184, -R174.reuse, R144 ;  /* 0x00000090aeb87221 */ /* 0x040fe20000010100 */
[C---:B------:R-:W-:Y:S01]  /*3480*/  FADD.FTZ R186, -R174.reuse, R145 ;  /* 0x00000091aeba7221 */ /* 0x040fe20000010100 */
[----:B------:R-:W0:Y:S01]  /*3490*/  MUFU.RSQ R185, R0 ;  /* 0x0000000000b97308 */ /* 0x000e220000001400 */
[----:B------:R-:W1:Y:S01]  /*34a0*/  @!P0 LDC.64 R144, c[0x0][0x3c0] ;  /* 0x0000f000ff908b82 */ /* 0x000e620000000a00 */
        /* <DEDUP_REMOVED lines=8> */
[----:B------:R-:W2:Y:S01]  /*3530*/  @!P0 LDC.64 R160, c[0x0][0x3c8] ;  /* 0x0000f200ffa08b82 */ /* 0x000ea20000000a00 */
[C---:B------:R-:W-:Y:S01]  /*3540*/  FADD.FTZ R146, -R174.reuse, R146 ;  /* 0x00000092ae927221 */ /* 0x040fe20000010100 */
[C---:B------:R-:W-:Y:S01]  /*3550*/  FADD.FTZ R232, -R174.reuse, R183 ;  /* 0x000000b7aee87221 */ /* 0x040fe20000010100 */
[C---:B------:R-:W-:Y:S01]  /*3560*/  FADD.FTZ R200, -R174.reuse, R159 ;  /* 0x0000009faec87221 */ /* 0x040fe20000010100 */
[C---:B------:R-:W-:Y:S01]  /*3570*/  FADD.FTZ R188, -R174.reuse, R147 ;  /* 0x00000093aebc7221 */ /* 0x040fe20000010100 */
[C---:B------:R-:W-:Y:S01]  /*3580*/  FADD.FTZ R198, -R174.reuse, R158 ;  /* 0x0000009eaec67221 */ /* 0x040fe20000010100 */
[C---:B------:R-:W-:Y:S01]  /*3590*/  FADD.FTZ R230, -R174.reuse, R181 ;  /* 0x000000b5aee67221 */ /* 0x040fe20000010100 */
[----:B------:R-:W-:Y:S01]  /*35a0*/  FADD.FTZ R206, -R174, R162 ;  /* 0x000000a2aece7221 */ /* 0x000fe20000010100 */
[----:B------:R-:W3:Y:S01]  /*35b0*/  LDC.64 R156, c[0x0][0x428] ;  /* 0x00010a00ff9c7b82 */ /* 0x000ee20000000a00 */
[C---:B0-----:R-:W-:Y:S01]  /*35c0*/  FMUL.FTZ R187, R185.reuse, R148 ;  /* 0x00000094b9bb7220 */ /* 0x041fe20000410000 */
        /* <DEDUP_REMOVED lines=8> */
[C---:B------:R-:W-:Y:S01]  /*3650*/  FMUL.FTZ R181, R185.reuse, R184 ;  /* 0x000000b8b9b57220 */ /* 0x040fe20000410000 */
[----:B------:R-:W-:Y:S01]  /*3660*/  FMUL.FTZ R186, R185, R186 ;  /* 0x000000bab9ba7220 */ /* 0x000fe20000410000 */
[----:B------:R-:W-:Y:S01]  /*3670*/  F2FP.BF16.F32.PACK_AB R150, R151, R150 ;  /* 0x000000969796723e */ /* 0x000fe200000010ff */
[----:B------:R-:W-:Y:S01]  /*3680*/  FMUL.FTZ R188, R185, R188 ;  /* 0x000000bcb9bc7220 */ /* 0x000fe20000410000 */
[----:B------:R-:W-:Y:S01]  /*3690*/  F2FP.BF16.F32.PACK_AB R151, R159, R146 ;  /* 0x000000929f97723e */ /* 0x000fe200000010ff */
[----:B-1----:R-:W-:Y:S01]  /*36a0*/  @!P0 IMAD.WIDE R144, R3, 0x4, R144 ;  /* 0x0000000403908825 */ /* 0x002fe200078e0290 */
[----:B------:R-:W0:Y:S03]  /*36b0*/  LDC.64 R158, c[0x0][0x430] ;  /* 0x00010c00ff9e7b82 */ /* 0x000e260000000a00 */
[----:B------:R-:W-:Y:S01]  /*36c0*/  FFMA.FTZ R148, R181, R36, R32 ;  /* 0x00000024b5947223 */ /* 0x000fe20000010020 */
[----:B------:R-:W-:Y:S01]  /*36d0*/  FFMA.FTZ R147, R186, R37, R33 ;  /* 0x00000025ba937223 */ /* 0x000fe20000010021 */
[----:B------:R-:W-:Y:S01]  /*36e0*/  FFMA.FTZ R149, R183, R38, R34 ;  /* 0x00000026b7957223 */ /* 0x000fe20000010022 */
[----:B------:R-:W-:Y:S01]  /*36f0*/  FFMA.FTZ R0, R188, R39, R35 ;  /* 0x00000027bc007223 */ /* 0x000fe20000010023 */
[----:B------:R1:W-:Y:S01]  /*3700*/  @!P0 STG.E desc[UR6][R144.64], R172 ;  /* 0x000000ac90008986 */ /* 0x0003e2000c101906 */
[----:B------:R-:W-:Y:S01]  /*3710*/  FADD.FTZ R208, -R174, R163 ;  /* 0x000000a3aed07221 */ /* 0x000fe20000010100 */
[----:B--2---:R-:W-:Y:S01]  /*3720*/  @!P0 IMAD.WIDE R160, R3, 0x4, R160 ;  /* 0x0000000403a08825 */ /* 0x004fe200078e02a0 */
[----:B------:R-:W-:-:S03]  /*3730*/  F2FP.BF16.F32.PACK_AB R148, R147, R148 ;  /* 0x000000949394723e */ /* 0x000fc600000010ff */
[----:B------:R-:W-:Y:S01]  /*3740*/  FFMA.FTZ R146, R187, R72, R124 ;  /* 0x00000048bb927223 */ /* 0x000fe2000001007c */
[----:B------:R-:W-:Y:S01]  /*3750*/  F2FP.BF16.F32.PACK_AB R149, R0, R149 ;  /* 0x000000950095723e */ /* 0x000fe200000010ff */
[----:B---3--:R-:W-:-:S04]  /*3760*/  IMAD.WIDE.U32 R162, R152, 0x10, R156 ;  /* 0x0000001098a27825 */ /* 0x008fc800078e009c */
[C---:B------:R-:W-:Y:S01]  /*3770*/  FADD.FTZ R224, -R174.reuse, R178 ;  /* 0x000000b2aee07221 */ /* 0x040fe20000010100 */
[C---:B------:R-:W-:Y:S01]  /*3780*/  FADD.FTZ R228, -R174.reuse, R180 ;  /* 0x000000b4aee47221 */ /* 0x040fe20000010100 */
[----:B------:R-:W-:Y:S01]  /*3790*/  FADD.FTZ R182, -R174, R182 ;  /* 0x000000b6aeb67221 */ /* 0x000fe20000010100 */
[C---:B------:R-:W-:Y:S01]  /*37a0*/  FMUL.FTZ R191, R185.reuse, R194 ;  /* 0x000000c2b9bf7220 */ /* 0x040fe20000410000 */
[----:B------:R-:W-:Y:S01]  /*37b0*/  FMUL.FTZ R196, R185, R196 ;  /* 0x000000c4b9c47220 */ /* 0x000fe20000410000 */
[----:B-1----:R-:W-:Y:S01]  /*37c0*/  FFMA.FTZ R145, R183, R70, R130 ;  /* 0x00000046b7917223 */ /* 0x002fe20000010082 */
[----:B------:R-:W-:Y:S01]  /*37d0*/  FFMA.FTZ R183, R190, R73, R125 ;  /* 0x00000049beb77223 */ /* 0x000fe2000001007d */
[C---:B------:R-:W-:Y:S01]  /*37e0*/  FMUL.FTZ R193, R185.reuse, R198 ;  /* 0x000000c6b9c17220 */ /* 0x040fe20000410000 */
[C---:B------:R-:W-:Y:S01]  /*37f0*/  FMUL.FTZ R178, R185.reuse, R200 ;  /* 0x000000c8b9b27220 */ /* 0x040fe20000410000 */
[C---:B------:R-:W-:Y:S01]  /*3800*/  FMUL.FTZ R195, R185.reuse, R202 ;  /* 0x000000cab9c37220 */ /* 0x040fe20000410000 */
[C---:B------:R-:W-:Y:S01]  /*3810*/  FMUL.FTZ R180, R185.reuse, R204 ;  /* 0x000000ccb9b47220 */ /* 0x040fe20000410000 */
[C---:B------:R-:W-:Y:S01]  /*3820*/  FMUL.FTZ R197, R185.reuse, R206 ;  /* 0x000000ceb9c57220 */ /* 0x040fe20000410000 */
[C---:B------:R-:W-:Y:S01]  /*3830*/  FMUL.FTZ R208, R185.reuse, R208 ;  /* 0x000000d0b9d07220 */ /* 0x040fe20000410000 */
[C---:B------:R-:W-:Y:S01]  /*3840*/  FADD.FTZ R210, -R174.reuse, R165 ;  /* 0x000000a5aed27221 */ /* 0x040fe20000010100 */
[----:B------:R1:W-:Y:S01]  /*3850*/  @!P0 STG.E desc[UR6][R160.64], R185 ;  /* 0x000000b9a0008986 */ /* 0x0003e2000c101906 */
[----:B------:R-:W-:Y:S01]  /*3860*/  FMUL.FTZ R165, R185, R182 ;  /* 0x000000b6b9a57220 */ /* 0x000fe20000410000 */
[----:B------:R-:W-:Y:S01]  /*3870*/  F2FP.BF16.F32.PACK_AB R146, R183, R146 ;  /* 0x00000092b792723e */ /* 0x000fe200000010ff */
[C---:B------:R-:W-:Y:S01]  /*3880*/  FADD.FTZ R164, -R174.reuse, R164 ;  /* 0x000000a4aea47221 */ /* 0x040fe20000010100 */
[----:B------:R2:W-:Y:S01]  /*3890*/  STG.E.128 desc[UR6][R162.64], R148 ;  /* 0x00000094a2007986 */ /* 0x0005e2000c101d06 */
[C---:B------:R-:W-:Y:S01]  /*38a0*/  FADD.FTZ R166, -R174.reuse, R166 ;  /* 0x000000a6aea67221 */ /* 0x040fe20000010100 */
[----:B------:R-:W-:Y:S01]  /*38b0*/  FADD.FTZ R168, -R174, R168 ;  /* 0x000000a8aea87221 */ /* 0x000fe20000010100 */
[----:B------:R-:W-:Y:S01]  /*38c0*/  FFMA.FTZ R144, R181, R68, R128 ;  /* 0x00000044b5907223 */ /* 0x000fe20000010080 */
[----:B------:R-:W-:Y:S01]  /*38d0*/  FFMA.FTZ R182, R191, R44, R24 ;  /* 0x0000002cbfb67223 */ /* 0x000fe20000010018 */
[----:B------:R-:W-:Y:S01]  /*38e0*/  FFMA.FTZ R183, R196, R45, R25 ;  /* 0x0000002dc4b77223 */ /* 0x000fe20000010019 */
[----:B------:R-:W-:Y:S01]  /*38f0*/  FFMA.FTZ R184, R193, R46, R26 ;  /* 0x0000002ec1b87223 */ /* 0x000fe2000001001a */
[----:B------:R-:W-:Y:S01]  /*3900*/  FFMA.FTZ R187, R178, R47, R27 ;  /* 0x0000002fb2bb7223 */ /* 0x000fe2000001001b */
[----:B-1----:R-:W-:Y:S01]  /*3910*/  FFMA.FTZ R160, R195, R48, R20 ;  /* 0x00000030c3a07223 */ /* 0x002fe20000010014 */
        /* <DEDUP_REMOVED lines=8> */
[----:B------:R-:W-:Y:S01]  /*39a0*/  FFMA.FTZ R192, R192, R75, R127 ;  /* 0x0000004bc0c07223 */ /* 0x000fe2000001007f */
[----:B--2---:R-:W-:Y:S01]  /*39b0*/  FFMA.FTZ R151, R180, R49, R21 ;  /* 0x00000031b4977223 */ /* 0x004fe20000010015 */
[----:B------:R-:W-:Y:S01]  /*39c0*/  FFMA.FTZ R188, R188, R71, R131 ;  /* 0x00000047bcbc7223 */ /* 0x000fe20000010083 */
[----:B------:R-:W-:Y:S01]  /*39d0*/  FFMA.FTZ R181, R186, R69, R129 ;  /* 0x00000045bab57223 */ /* 0x000fe20000010081 */
[----:B------:R-:W-:Y:S01]  /*39e0*/  FFMA.FTZ R161, R197, R50, R22 ;  /* 0x00000032c5a17223 */ /* 0x000fe20000010016 */
[----:B------:R-:W-:Y:S01]  /*39f0*/  FFMA.FTZ R162, R208, R51, R23 ;  /* 0x00000033d0a27223 */ /* 0x000fe20000010017 */
[C---:B------:R-:W-:Y:S01]  /*3a00*/  FMUL.FTZ R173, R185.reuse, R164 ;  /* 0x000000a4b9ad7220 */ /* 0x040fe20000410000 */
        /* <DEDUP_REMOVED lines=14> */
[----:B------:R-:W-:Y:S01]  /*3af0*/  F2FP.BF16.F32.PACK_AB R148, R183, R182 ;  /* 0x000000b6b794723e */ /* 0x000fe200000010ff */
[----:B0-----:R-:W-:Y:S01]  /*3b00*/  IMAD.WIDE.U32 R182, R152, 0x10, R158 ;  /* 0x0000001098b67825 */ /* 0x001fe200078e009e */
[----:B------:R-:W-:-:S03]  /*3b10*/  F2FP.BF16.F32.PACK_AB R149, R187, R184 ;  /* 0x000000b8bb95723e */ /* 0x000fc600000010ff */
[----:B------:R-:W-:Y:S01]  /*3b20*/  FFMA.FTZ R193, R193, R78, R122 ;  /* 0x0000004ec1c17223 */ /* 0x000fe2000001007a */
[----:B------:R-:W-:Y:S01]  /*3b30*/  F2FP.BF16.F32.PACK_AB R150, R151, R160 ;  /* 0x000000a09796723e */ /* 0x000fe200000010ff */
[----:B------:R-:W-:Y:S01]  /*3b40*/  IMAD.WIDE.U32 R184, R153, 0x10, R156 ;  /* 0x0000001099b87825 */ /* 0x000fe200078e009c */
[----:B------:R-:W-:-:S03]  /*3b50*/  F2FP.BF16.F32.PACK_AB R147, R192, R147 ;  /* 0x00000093c093723e */ /* 0x000fc600000010ff */
[----:B------:R-:W-:Y:S01]  /*3b60*/  FFMA.FTZ R178, R178, R79, R123 ;  /* 0x0000004fb2b27223 */ /* 0x000fe2000001007b */
[----:B------:R-:W-:Y:S01]  /*3b70*/  F2FP.BF16.F32.PACK_AB R145, R188, R145 ;  /* 0x00000091bc91723e */ /* 0x000fe200000010ff */
[----:B------:R-:W-:Y:S01]  /*3b80*/  IMAD.WIDE.U32 R152, R153, 0x10, R158 ;  /* 0x0000001099987825 */ /* 0x000fe200078e009e */
[----:B------:R-:W-:-:S03]  /*3b90*/  F2FP.BF16.F32.PACK_AB R144, R181, R144 ;  /* 0x00000090b590723e */ /* 0x000fc600000010ff */
[----:B------:R-:W-:Y:S01]  /*3ba0*/  FFMA.FTZ R195, R195, R80, R116 ;  /* 0x00000050c3c37223 */ /* 0x000fe20000010074 */
[----:B------:R-:W-:Y:S01]  /*3bb0*/  F2FP.BF16.F32.PACK_AB R151, R162, R161 ;  /* 0x000000a1a297723e */ /* 0x000fe200000010ff */
[----:B------:R-:W-:-:S04]  /*3bc0*/  IMAD.WIDE.U32 R160, R154, 0x10, R156 ;  /* 0x000000109aa07825 */ /* 0x000fc800078e009c */
[----:B------:R-:W-:Y:S01]  /*3bd0*/  FFMA.FTZ R180, R180, R81, R117 ;  /* 0x00000051b4b47223 */ /* 0x000fe20000010075 */
[----:B------:R0:W-:Y:S01]  /*3be0*/  STG.E.128 desc[UR6][R182.64], R144 ;  /* 0x00000090b6007986 */ /* 0x0001e2000c101d06 */
[----:B------:R-:W-:Y:S01]  /*3bf0*/  FFMA.FTZ R191, R191, R76, R120 ;  /* 0x0000004cbfbf7223 */ /* 0x000fe20000010078 */
[----:B------:R-:W-:-:S04]  /*3c00*/  IMAD.WIDE.U32 R162, R154, 0x10, R158 ;  /* 0x000000109aa27825 */ /* 0x000fc800078e009e */
[----:B------:R-:W-:Y:S01]  /*3c10*/  FFMA.FTZ R154, R173, R52, R16 ;  /* 0x00000034ad9a7223 */ /* 0x000fe20000010010 */
[----:B------:R1:W-:Y:S01]  /*3c20*/  STG.E.128 desc[UR6][R184.64], R148 ;  /* 0x00000094b8007986 */ /* 0x0003e2000c101d06 */
[----:B------:R-:W-:Y:S01]  /*3c30*/  FFMA.FTZ R196, R196, R77, R121 ;  /* 0x0000004dc4c47223 */ /* 0x000fe20000010079 */
[----:B------:R-:W-:-:S04]  /*3c40*/  IMAD.WIDE.U32 R156, R155, 0x10, R156 ;  /* 0x000000109b9c7825 */ /* 0x000fc800078e009c */
[----:B------:R-:W-:Y:S01]  /*3c50*/  FFMA.FTZ R197, R197, R82, R118 ;  /* 0x00000052c5c57223 */ /* 0x000fe20000010076 */
[----:B------:R-:W-:Y:S01]  /*3c60*/  FFMA.FTZ R208, R208, R83, R119 ;  /* 0x00000053d0d07223 */ /* 0x000fe20000010077 */
[----:B------:R-:W-:Y:S01]  /*3c70*/  FFMA.FTZ R181, R168, R65, R5 ;  /* 0x00000041a8b57223 */ /* 0x000fe20000010005 */
[----:B------:R-:W-:-:S04]  /*3c80*/  IMAD.WIDE.U32 R158, R155, 0x10, R158 ;  /* 0x000000109b9e7825 */ /* 0x000fc800078e009e */
[----:B------:R-:W-:Y:S01]  /*3c90*/  FFMA.FTZ R155, R172, R53, R17 ;  /* 0x00000035ac9b7223 */ /* 0x000fe20000010011 */
[----:B------:R-:W-:Y:S01]  /*3ca0*/  FFMA.FTZ R168, R168, R97, R101 ;  /* 0x00000061a8a87223 */ /* 0x000fe20000010065 */
[----:B0-----:R-:W-:Y:S01]  /*3cb0*/  F2FP.BF16.F32.PACK_AB R145, R178, R193 ;  /* 0x000000c1b291723e */ /* 0x001fe200000010ff */
[C---:B------:R-:W-:Y:S01]  /*3cc0*/  FFMA.FTZ R178, R177.reuse, R88, R108 ;  /* 0x00000058b1b27223 */ /* 0x040fe2000001006c */
[----:B------:R-:W-:Y:S01]  /*3cd0*/  F2FP.BF16.F32.PACK_AB R146, R180, R195 ;  /* 0x000000c3b492723e */ /* 0x000fe200000010ff */
[----:B------:R-:W-:Y:S01]  /*3ce0*/  FFMA.FTZ R180, R176, R59, R15 ;  /* 0x0000003bb0b47223 */ /* 0x000fe2000001000f */
[----:B-1----:R-:W-:Y:S01]  /*3cf0*/  FFMA.FTZ R151, R177, R56, R12 ;  /* 0x00000038b1977223 */ /* 0x002fe2000001000c */
        /* <DEDUP_REMOVED lines=28> */
[C---:B------:R-:W-:Y:S01]  /*3ec0*/  FFMA.FTZ R175, R165.reuse, R66, R6 ;  /* 0x00000042a5af7223 */ /* 0x040fe20000010006 */
[C---:B------:R-:W-:Y:S01]  /*3ed0*/  FFMA.FTZ R154, R0.reuse, R67, R7 ;  /* 0x00000043009a7223 */ /* 0x040fe20000010007 */
        /* <DEDUP_REMOVED lines=23> */
.L_x_9043:
        /* <DEDUP_REMOVED lines=8> */
.L_x_9046:
[----:B------:R-:W-:Y:S05]  /*40d0*/  BSYNC B0 ;  /* 0x0000000000007941 */ /* 0x000fea0003800000 */
.L_x_9045:
        /* <DEDUP_REMOVED lines=9> */
.L_x_9047:
[----:B------:R-:W-:Y:S01]  /*4170*/  HFMA2 R188, -RZ, RZ, 0, 2.384185791015625e-07 ;  /* 0x00000004ffbc7431 */ /* 0x000fe200000001ff */
[----:B------:R-:W-:-:S05]  /*4180*/  MOV R173, R187 ;  /* 0x000000bb00ad7202 */ /* 0x000fca0000000f00 */
[----:B------:R-:W-:-:S05]  /*4190*/  FADD.FTZ R175, R174, R173 ;  /* 0x000000adaeaf7221 */ /* 0x000fca0000010000 */
[----:B------:R-:W-:-:S07]  /*41a0*/  MOV R189, R175 ;  /* 0x000000af00bd7202 */ /* 0x000fce0000000f00 */
[----:B------:R-:W-:Y:S05]  /*41b0*/  WARPSYNC.COLLECTIVE R186, `(.L_x_9048) ;  /* 0x00000000ba087348 */ /* 0x000fea0003c00000 */
[----:B------:R0:W1:Y:S02]  /*41c0*/  SHFL.BFLY P2, R187, R189, R188, R191 ;  /* 0x0c0000bcbdbb7389 */ /* 0x00006400000400bf */
[----:B01----:R-:W-:Y:S05]  /*41d0*/  ENDCOLLECTIVE ;  /* 0x000000000000791b */ /* 0x003fea0003800000 */
.L_x_9048:
[----:B------:R-:W-:Y:S01]  /*41e0*/  HFMA2 R188, -RZ, RZ, 0, 4.76837158203125e-07 ;  /* 0x00000008ffbc7431 */ /* 0x000fe200000001ff */
[----:B------:R-:W-:-:S05]  /*41f0*/  MOV R172, R187 ;  /* 0x000000bb00ac7202 */ /* 0x000fca0000000f00 */
[----:B------:R-:W-:-:S05]  /*4200*/  FADD.FTZ R184, R175, R172 ;  /* 0x000000acafb87221 */ /* 0x000fca0000010000 */
[----:B------:R-:W-:-:S07]  /*4210*/  MOV R189, R184 ;  /* 0x000000b800bd7202 */ /* 0x000fce0000000f00 */
[----:B------:R-:W-:Y:S05]  /*4220*/  WARPSYNC.COLLECTIVE R186, `(.L_x_9049) ;  /* 0x00000000ba087348 */ /* 0x000fea0003c00000 */
[----:B------:R0:W1:Y:S02]  /*4230*/  SHFL.BFLY P2, R187, R189, R188, R191 ;  /* 0x0c0000bcbdbb7389 */ /* 0x00006400000400bf */
[----:B01----:R-:W-:Y:S05]  /*4240*/  ENDCOLLECTIVE ;  /* 0x000000000000791b */ /* 0x003fea0003800000 */
.L_x_9049:
        /* <DEDUP_REMOVED lines=8> */
.L_x_9050:
        /* <DEDUP_REMOVED lines=72> */
.L_x_9051:
[----:B------:R-:W-:Y:S01]  /*4750*/  HFMA2 R188, -RZ, RZ, 0, 1.1920928955078125e-07 ;  /* 0x00000002ffbc7431 */ /* 0x000fe200000001ff */
[----:B------:R-:W-:-:S05]  /*4760*/  MOV R175, R187 ;  /* 0x000000bb00af7202 */ /* 0x000fca0000000f00 */
[----:B------:R-:W-:-:S05]  /*4770*/  FADD.FTZ R175, R0, R175 ;  /* 0x000000af00af7221 */ /* 0x000fca0000010000 */
[----:B------:R-:W-:-:S07]  /*4780*/  MOV R189, R175 ;  /* 0x000000af00bd7202 */ /* 0x000fce0000000f00 */
[----:B------:R-:W-:Y:S05]  /*4790*/  WARPSYNC.COLLECTIVE R186, `(.L_x_9052) ;  /* 0x00000000ba087348 */ /* 0x000fea0003c00000 */
[----:B------:R0:W1:Y:S02]  /*47a0*/  SHFL.BFLY P2, R187, R189, R188, R191 ;  /* 0x0c0000bcbdbb7389 */ /* 0x00006400000400bf */
[----:B01----:R-:W-:Y:S05]  /*47b0*/  ENDCOLLECTIVE ;  /* 0x000000000000791b */ /* 0x003fea0003800000 */
.L_x_9052:
[----:B------:R-:W-:Y:S01]  /*47c0*/  HFMA2 R188, -RZ, RZ, 0, 2.384185791015625e-07 ;  /* 0x00000004ffbc7431 */ /* 0x000fe200000001ff */
[----:B------:R-:W-:-:S05]  /*47d0*/  MOV R174, R187 ;  /* 0x000000bb00ae7202 */ /* 0x000fca0000000f00 */
[----:B------:R-:W-:-:S05]  /*47e0*/  FADD.FTZ R174, R175, R174 ;  /* 0x000000aeafae7221 */ /* 0x000fca0000010000 */
[----:B------:R-:W-:-:S07]  /*47f0*/  MOV R189, R174 ;  /* 0x000000ae00bd7202 */ /* 0x000fce0000000f00 */
[----:B------:R-:W-:Y:S05]  /*4800*/  WARPSYNC.COLLECTIVE R186, `(.L_x_9053) ;  /* 0x00000000ba087348 */ /* 0x000fea0003c00000 */
[----:B------:R0:W1:Y:S02]  /*4810*/  SHFL.BFLY P2, R187, R189, R188, R191 ;  /* 0x0c0000bcbdbb7389 */ /* 0x00006400000400bf */
[----:B01----:R-:W-:Y:S05]  /*4820*/  ENDCOLLECTIVE ;  /* 0x000000000000791b */ /* 0x003fea0003800000 */
.L_x_9053:
[----:B------:R-:W-:Y:S01]  /*4830*/  HFMA2 R188, -RZ, RZ, 0, 4.76837158203125e-07 ;  /* 0x00000008ffbc7431 */ /* 0x000fe200000001ff */
[----:B------:R-:W-:-:S05]  /*4840*/  MOV R185, R187 ;  /* 0x000000bb00b97202 */ /* 0x000fca0000000f00 */
[----:B------:R-:W-:-:S05]  /*4850*/  FADD.FTZ R185, R174, R185 ;  /* 0x000000b9aeb97221 */ /* 0x000fca0000010000 */
[----:B------:R-:W-:-:S07]  /*4860*/  MOV R189, R185 ;  /* 0x000000b900bd7202 */ /* 0x000fce0000000f00 */
[----:B------:R-:W-:Y:S05]  /*4870*/  WARPSYNC.COLLECTIVE R186, `(.L_x_9054) ;  /* 0x00000000ba087348 */ /* 0x000fea0003c00000 */
[----:B------:R0:W1:Y:S02]  /*4880*/  SHFL.BFLY P2, R187, R189, R188, R191 ;  /* 0x0c0000bcbdbb7389 */ /* 0x00006400000400bf */
[----:B01----:R-:W-:Y:S05]  /*4890*/  ENDCOLLECTIVE ;  /* 0x000000000000791b */ /* 0x003fea0003800000 */
.L_x_9054:
[----:B------:R-:W-:Y:S01]  /*48a0*/  HFMA2 R188, -RZ, RZ, 0, 9.5367431640625e-07 ;  /* 0x00000010ffbc7431 */ /* 0x000fe200000001ff */
[----:B------:R-:W-:-:S05]  /*48b0*/  MOV R184, R187 ;  /* 0x000000bb00b87202 */ /* 0x000fca0000000f00 */
[----:B------:R-:W-:-:S05]  /*48c0*/  FADD.FTZ R184, R185, R184 ;  /* 0x000000b8b9b87221 */ /* 0x000fca0000010000 */
[----:B------:R-:W-:-:S07]  /*48d0*/  MOV R189, R184 ;  /* 0x000000b800bd7202 */ /* 0x000fce0000000f00 */
[----:B------:R-:W-:Y:S05]  /*48e0*/  WARPSYNC.COLLECTIVE R186, `(.L_x_9055) ;  /* 0x00000000ba087348 */ /* 0x000fea0003c00000 */
[----:B------:R0:W1:Y:S02]  /*48f0*/  SHFL.BFLY P2, R187, R189, R188, R191 ;  /* 0x0c0000bcbdbb7389 */ /* 0x00006400000400bf */
[----:B01----:R-:W-:Y:S05]  /*4900*/  ENDCOLLECTIVE ;  /* 0x000000000000791b */ /* 0x003fea0003800000 */
.L_x_9055:
[----:B------:R-:W-:Y:S05]  /*4910*/  BRA `(.L_x_9056) ;  /* 0xffffffe800b87947 */ /* 0x000fea000383ffff */
.L_x_9057:
        /* <DEDUP_REMOVED lines=14> */
.L_x_22703:


//--------------------- .text._ZN10layer_norm31ln_parallel_residual_fwd_kernelINS_13Kernel_traitsIf13__nv_bfloat16fS2_fjLj1024ELj1ELj4ELj1ELj16ENS_18Kernel_traits_baseILj1024EfS2_fS2_fjLj128EEEEELb0ELb1ELb0EEEvNS_9FwdParamsE --------------------------
	.section	.text._ZN10layer_norm31ln_parallel_residual_fwd_kernelINS_13Kernel_traitsIf13__nv_bfloat16fS2_fjLj1024ELj1ELj4ELj1ELj16ENS_18Kernel_traits_baseILj1024EfS2_fS2_fjLj128EEEEELb0ELb1ELb0EEEvNS_9FwdParamsE,"ax",@progbits
	.align	128
        .global         _ZN10layer_norm31ln_parallel_residual_fwd_kernelINS_13Kernel_traitsIf13__nv_bfloat16fS2_fjLj1024ELj1ELj4ELj1ELj16ENS_18Kernel_traits_baseILj1024EfS2_fS2_fjLj128EEEEELb0ELb1ELb0EEEvNS_9FwdParamsE
        .type           _ZN10layer_norm31ln_parallel_residual_fwd_kernelINS_13Kernel_traitsIf13__nv_bfloat16fS2_fjLj1024ELj1ELj4ELj1ELj16ENS_18Kernel_traits_baseILj1024EfS2_fS2_fjLj128EEEEELb0ELb1ELb0EEEvNS_9FwdParamsE,@function
        .size           _ZN10layer_norm31ln_parallel_residual_fwd_kernelINS_13Kernel_traitsIf13__nv_bfloat16fS2_fjLj1024ELj1ELj4ELj1ELj16ENS_18Kernel_traits_baseILj1024EfS2_fS2_fjLj128EEEEELb0ELb1ELb0EEEvNS_9FwdParamsE,(.L_x_22704 - _ZN10layer_norm31ln_parallel_residual_fwd_kernelINS_13Kernel_traitsIf13__nv_bfloat16fS2_fjLj1024ELj1ELj4ELj1ELj16ENS_18Kernel_traits_baseILj1024EfS2_fS2_fjLj128EEEEELb0ELb1ELb0EEEvNS_9FwdParamsE)
        .other          _ZN10layer_norm31ln_parallel_residual_fwd_kernelINS_13Kernel_traitsIf13__nv_bfloat16fS2_fjLj1024ELj1ELj4ELj1ELj16ENS_18Kernel_traits_baseILj1024EfS2_fS2_fjLj128EEEEELb0ELb1ELb0EEEvNS_9FwdParamsE,@"STO_CUDA_ENTRY STV_DEFAULT"
_ZN10layer_norm31ln_parallel_residual_fwd_kernelINS_13Kernel_traitsIf13__nv_bfloat16fS2_fjLj1024ELj1ELj4ELj1ELj16ENS_18Kernel_traits_baseILj1024EfS2_fS2_fjLj128EEEEELb0ELb1ELb0EEEvNS_9FwdParamsE:
.text._ZN10layer_norm31ln_parallel_residual_fwd_kernelINS_13Kernel_traitsIf13__nv_bfloat16fS2_fjLj1024ELj1ELj4ELj1ELj16ENS_18Kernel_traits_baseILj1024EfS2_fS2_fjLj128EEEEELb0ELb1ELb0EEEvNS_9FwdParamsE:
        /* <DEDUP_REMOVED lines=31> */
[----:B------:R-:W-:Y:S01]  /*01f0*/  @P1 IADD3 R17, PT, PT, R17, 0x20, RZ ;  /* 0x0000002011111810 */ /* 0x000fe20007ffe0ff */
[----:B------:R0:W5:Y:S04]  /*0200*/  @P1 LDG.E.128 R80, desc[UR6][R8.64+0x10] ;  /* 0x0000100608501981 */ /* 0x000168000c1e1d00 */
[----:B------:R0:W5:Y:S01]  /*0210*/  @P1 LD.E.128 R76, desc[UR6][R10.64] ;  /* 0x000000060a4c1980 */ /* 0x000162000c101d00 */
[----:B------:R-:W1:Y:S01]  /*0220*/  @P2 LDC.64 R14, c[0x0][0x438] ;  /* 0x00010e00ff0e2b82 */ /* 0x000e620000000a00 */
[----:B--2---:R-:W-:-:S02]  /*0230*/  @P0 IMAD.WIDE.U32 R4, R116, 0x20, R4 ;  /* 0x0000002074040825 */ /* 0x004fc400078e0004 */
        /* <DEDUP_REMOVED lines=24> */
.L_x_9059:
[C---:B------:R-:W-:Y:S02]  /*03c0*/  ISETP.GE.U32.AND P1, PT, R3.reuse, 0x40, PT ;  /* 0x000000400300780c */ /* 0x040fe40003f26070 */
[C---:B------:R-:W-:Y:S02]  /*03d0*/  ISETP.GE.U32.AND P2, PT, R3.reuse, 0x60, PT ;  /* 0x000000600300780c */ /* 0x040fe40003f46070 */
[C---:B------:R-:W-:Y:S02]  /*03e0*/  ISETP.GE.U32.AND P3, PT, R3.reuse, 0x80, PT ;  /* 0x000000800300780c */ /* 0x040fe40003f66070 */
[----:B------:R-:W-:Y:S02]  /*03f0*/  ISETP.GE.U32.AND P0, PT, R3, 0x20, PT ;  /* 0x000000200300780c */ /* 0x000fe40003f06070 */
[----:B------:R-:W-:-:S05]  /*0400*/  MOV R15, R116 ;  /* 0x00000074000f7202 */ /* 0x000fca0000000f00 */
        /* <DEDUP_REMOVED lines=8> */
[C---:B-1----:R-:W-:Y:S01]  /*0490*/  @P2 IMAD.WIDE.U32 R10, R15.reuse, 0x20, R6 ;  /* 0x000000200f0a2825 */ /* 0x042fe200078e0006 */
[----:B------:R-:W-:Y:S02]  /*04a0*/  @P2 IADD3 R15, PT, PT, R15, 0x20, RZ ;  /* 0x000000200f0f2810 */ /* 0x000fe40007ffe0ff */
[----:B------:R0:W5:Y:S04]  /*04b0*/  @P1 LDG.E.128 R80, desc[UR6][R4.64+0x10] ;  /* 0x0000100604501981 */ /* 0x000168000c1e1d00 */
        /* <DEDUP_REMOVED lines=24> */
.L_x_9060:
[----:B------:R-:W-:Y:S05]  /*0640*/  BSYNC.RECONVERGENT B0 ;  /* 0x0000000000007941 */ /* 0x000fea0003800200 */
.L_x_9058:
        /* <DEDUP_REMOVED lines=8> */
.L_x_9094:
        /* <DEDUP_REMOVED lines=40> */
.L_x_9064:
[C---:B-----5:R-:W-:Y:S02]  /*0950*/  PRMT R24, R20.reuse, 0x7632, R24 ;  /* 0x0000763214187816 */ /* 0x060fe40000000018 */
[----:B------:R-:W-:Y:S02]  /*0960*/  SHF.L.U32 R25, R20, 0x10, RZ ;  /* 0x0000001014197819 */ /* 0x000fe400000006ff */
[C---:B------:R-:W-:Y:S02]  /*0970*/  PRMT R26, R22.reuse, 0x7632, R26 ;  /* 0x00007632161a7816 */ /* 0x040fe4000000001a */
[----:B------:R-:W-:Y:S02]  /*0980*/  SHF.L.U32 R27, R22, 0x10, RZ ;  /* 0x00000010161b7819 */ /* 0x000fe400000006ff */
[----:B------:R-:W-:Y:S02]  /*0990*/  PRMT R20, R21, 0x7632, R20 ;  /* 0x0000763215147816 */ /* 0x000fe40000000014 */
[----:B------:R-:W-:-:S02]  /*09a0*/  PRMT R22, R23, 0x7632, R22 ;  /* 0x0000763217167816 */ /* 0x000fc40000000016 */
        /* <DEDUP_REMOVED lines=15> */
.L_x_9063:
[----:B------:R-:W-:-:S04]  /*0aa0*/  UISETP.NE.U32.AND UP0, UPT, UR10, URZ, UPT ;  /* 0x000000ff0a00728c */ /* 0x000fc8000bf05070 */
[----:B------:R-:W-:-:S09]  /*0ab0*/  UISETP.NE.AND.EX UP0, UPT, UR11, URZ, UPT, UP0 ;  /* 0x000000ff0b00728c */ /* 0x000fd2000bf05300 */
[----:B------:R-:W-:Y:S05]  /*0ac0*/  BRA.U UP0, `(.L_x_9066) ;  /* 0x0000000100847547 */ /* 0x000fea000b800000 */
[----:B-----5:R-:W-:Y:S02]  /*0ad0*/  PRMT R25, R20, 0x7632, R25 ;  /* 0x0000763214197816 */ /* 0x020fe40000000019 */
[----:B------:R-:W-:Y:S02]  /*0ae0*/  PRMT R24, R36, 0x7632, R24 ;  /* 0x0000763224187816 */ /* 0x000fe40000000018 */
[----:B------:R-:W-:Y:S02]  /*0af0*/  SHF.L.U32 R25, R25, 0x10, RZ ;  /* 0x0000001019197819 */ /* 0x000fe400000006ff */
[----:B------:R-:W-:Y:S02]  /*0b00*/  SHF.L.U32 R24, R24, 0x10, RZ ;  /* 0x0000001018187819 */ /* 0x000fe400000006ff */
[----:B------:R-:W-:Y:S02]  /*0b10*/  SHF.L.U32 R27, R20, 0x10, RZ ;  /* 0x00000010141b7819 */ /* 0x000fe400000006ff */
[----:B------:R-:W-:Y:S01]  /*0b20*/  PRMT R26, R21, 0x7632, R26 ;  /* 0x00007632151a7816 */ /* 0x000fe2000000001a */
[--C-:B------:R-:W-:Y:S01]  /*0b30*/  FADD.FTZ R25, R25, R24.reuse ;  /* 0x0000001819197221 */ /* 0x100fe20000010000 */
        /* <DEDUP_REMOVED lines=16> */
[----:B------:R-:W-:-:S02]  /*0c40*/  SHF.L.U32 R115, R23, 0x10, RZ ;  /* 0x0000001017737819 */ /* 0x000fc400000006ff */
[----:B------:R-:W-:Y:S02]  /*0c50*/  SHF.L.U32 R113, R22, 0x10, RZ ;  /* 0x0000001016717819 */ /* 0x000fe400000006ff */
[----:B------:R-:W-:Y:S02]  /*0c60*/  SHF.L.U32 R23, R20, 0x10, RZ ;  /* 0x0000001014177819 */ /* 0x000fe400000006ff */
[----:B------:R-:W-:Y:S02]  /*0c70*/  SHF.L.U32 R112, R112, 0x10, RZ ;  /* 0x0000001070707819 */ /* 0x000fe400000006ff */
[----:B------:R-:W-:Y:S02]  /*0c80*/  SHF.L.U32 R20, R38, 0x10, RZ ;  /* 0x0000001026147819 */ /* 0x000fe400000006ff */
[----:B------:R-:W-:Y:S01]  /*0c90*/  SHF.L.U32 R22, R39, 0x10, RZ ;  /* 0x0000001027167819 */ /* 0x000fe200000006ff */
[----:B------:R-:W-:Y:S02]  /*0ca0*/  FADD.FTZ R23, R112, R23 ;  /* 0x0000001770177221 */ /* 0x000fe40000010000 */
[----:B------:R-:W-:-:S02]  /*0cb0*/  FADD.FTZ R20, R113, R20 ;  /* 0x0000001471147221 */ /* 0x000fc40000010000 */
[----:B------:R-:W-:Y:S01]  /*0cc0*/  FADD.FTZ R22, R115, R22 ;  /* 0x0000001673167221 */ /* 0x000fe20000010000 */
[----:B------:R-:W-:Y:S06]  /*0cd0*/  BRA `(.L_x_9065) ;  /* 0x0000000000a07947 */ /* 0x000fec0003800000 */
.L_x_9066:
        /* <DEDUP_REMOVED lines=8> */
[----:B------:R-:W-:Y:S02]  /*0d60*/  PRMT R20, R37, 0x7632, R20 ;  /* 0x0000763225147816 */ /* 0x000fe40000000014 */
[----:B------:R-:W-:Y:S02]  /*0d70*/  SHF.L.U32 R27, R21, 0x10, RZ ;  /* 0x00000010151b7819 */ /* 0x000fe400000006ff */
[----:B------:R-:W-:Y:S02]  /*0d80*/  SHF.L.U32 R115, R24, 0x10, RZ ;  /* 0x0000001018737819 */ /* 0x000fe400000006ff */
[----:B------:R-:W-:Y:S02]  /*0d90*/  PRMT R21, R38, 0x7632, R21 ;  /* 0x0000763226157816 */ /* 0x000fe40000000015 */
[----:B------:R-:W-:Y:S02]  /*0da0*/  SHF.L.U32 R113, R26, 0x10, RZ ;  /* 0x000000101a717819 */ /* 0x000fe400000006ff */
[----:B------:R-:W-:-:S02]  /*0db0*/  SHF.L.U32 R20, R20, 0x10, RZ ;  /* 0x0000001014147819 */ /* 0x000fc400000006ff */
[----:B------:R-:W-:Y:S02]  /*0dc0*/  SHF.L.U32 R24, R36, 0x10, RZ ;  /* 0x0000001024187819 */ /* 0x000fe400000006ff */
[----:B------:R-:W-:Y:S01]  /*0dd0*/  SHF.L.U32 R26, R37, 0x10, RZ ;  /* 0x00000010251a7819 */ /* 0x000fe200000006ff */
[----:B------:R-:W-:Y:S01]  /*0de0*/  FADD.FTZ R114, R113, R20 ;  /* 0x0000001471727221 */ /* 0x000fe20000010000 */
        /* <DEDUP_REMOVED lines=23> */
.L_x_9065:
[----:B------:R-:W0:Y:S01]  /*0f60*/  LDC.64 R112, c[0x0][0x3a8] ;  /* 0x0000ea00ff707b82 */ /* 0x000e220000000a00 */
[C---:B------:R-:W-:Y:S01]  /*0f70*/  IADD3 R117, PT, PT, R2.reuse, 0x20, RZ ;  /* 0x0000002002757810 */ /* 0x040fe20007ffe0ff */
[----:B0-----:R-:W-:-:S05]  /*0f80*/  IMAD.WIDE.U32 R112, R2, 0x20, R112 ;  /* 0x0000002002707825 */ /* 0x001fca00078e0070 */
[----:B------:R0:W-:Y:S04]  /*0f90*/  STG.E.128 desc[UR6][R112.64], R24 ;  /* 0x0000001870007986 */ /* 0x0001e8000c101d06 */
[----:B------:R0:W-:Y:S02]  /*0fa0*/  STG.E.128 desc[UR6][R112.64+0x10], R20 ;  /* 0x0000101470007986 */ /* 0x0001e4000c101d06 */
.L_x_9062:
[----:B------:R-:W-:Y:S05]  /*0fb0*/  BSYNC.RECONVERGENT B0 ;  /* 0x0000000000007941 */ /* 0x000fea0003800200 */
.L_x_9061:
        /* <DEDUP_REMOVED lines=20> */
[----:B0----5:R-:W-:Y:S02]  /*1100*/  PRMT R12, R112, 0x7632, R12 ;  /* 0x00007632700c7816 */ /* 0x021fe4000000000c */
[----:B------:R-:W-:Y:S02]  /*1110*/  PRMT R13, R36, 0x7632, R13 ;  /* 0x00007632240d7816 */ /* 0x000fe4000000000d */
        /* <DEDUP_REMOVED lines=8> */
[----:B------:R-:W-:Y:S02]  /*11a0*/  PRMT R12, R38, 0x7632, R12 ;  /* 0x00007632260c7816 */ /* 0x000fe4000000000c */
[----:B------:R-:W-:Y:S02]  /*11b0*/  SHF.L.U32 R15, R15, 0x10, RZ ;  /* 0x000000100f0f7819 */ /* 0x000fe400000006ff */
        /* <DEDUP_REMOVED lines=26> */
[----:B------:R-:W-:Y:S02]  /*1360*/  FADD.FTZ R15, R31, R120 ;  /* 0x000000781f0f7221 */ /* 0x000fe40000010000 */
[----:B------:R-:W-:Y:S01]  /*1370*/  FADD.FTZ R14, R30, R115 ;  /* 0x000000731e0e7221 */ /* 0x000fe20000010000 */
[----:B------:R-:W-:Y:S06]  /*1380*/  BRA `(.L_x_9071) ;  /* 0x00000004000c7947 */ /* 0x000fec0003800000 */
.L_x_9070:
[----:B0----5:R-:W-:Y:S02]  /*1390*/  PRMT R13, R112, 0x7632, R13 ;  /* 0x00007632700d7816 */ /* 0x021fe4000000000d */
        /* <DEDUP_REMOVED lines=18> */
[----:B------:R-:W-:Y:S02]  /*14c0*/  SHF.L.U32 R18, R113, 0x10, RZ ;  /* 0x0000001071127819 */ /* 0x000fe400000006ff */
[----:B------:R-:W-:Y:S01]  /*14d0*/  SHF.L.U32 R16, R112, 0x10, RZ ;  /* 0x0000001070107819 */ /* 0x000fe200000006ff */
[----:B------:R-:W-:Y:S01]  /*14e0*/  FADD.FTZ R15, R119, R14 ;  /* 0x0000000e770f7221 */ /* 0x000fe20000010000 */
[----:B------:R-:W-:-:S02]  /*14f0*/  SHF.L.U32 R113, R36, 0x10, RZ ;  /* 0x0000001024717819 */ /* 0x000fc400000006ff */
[----:B------:R-:W-:Y:S02]  /*1500*/  SHF.L.U32 R14, R115, 0x10, RZ ;  /* 0x00000010730e7819 */ /* 0x000fe400000006ff */
[----:B------:R-:W-:Y:S01]  /*1510*/  SHF.L.U32 R119, R37, 0x10, RZ ;  /* 0x0000001025777819 */ /* 0x000fe200000006ff */
[----:B------:R-:W-:Y:S01]  /*1520*/  FADD.FTZ R16, R113, R16 ;  /* 0x0000001071107221 */ /* 0x000fe20000010000 */
[----:B------:R-:W-:Y:S02]  /*1530*/  SHF.L.U32 R12, R114, 0x10, RZ ;  /* 0x00000010720c7819 */ /* 0x000fe400000006ff */
[----:B------:R-:W-:Y:S01]  /*1540*/  SHF.L.U32 R113, R38, 0x10, RZ ;  /* 0x0000001026717819 */ /* 0x000fe200000006ff */
[----:B------:R-:W-:Y:S01]  /*1550*/  FADD.FTZ R18, R119, R18 ;  /* 0x0000001277127221 */ /* 0x000fe20000010000 */
[----:B------:R-:W-:-:S03]  /*1560*/  SHF.L.U32 R115, R39, 0x10, RZ ;  /* 0x0000001027737819 */ /* 0x000fc600000006ff */
[----:B------:R-:W-:Y:S02]  /*1570*/  FADD.FTZ R12, R113, R12 ;  /* 0x0000000c710c7221 */ /* 0x000fe40000010000 */
[----:B------:R-:W-:Y:S01]  /*1580*/  FADD.FTZ R14, R115, R14 ;  /* 0x0000000e730e7221 */ /* 0x000fe20000010000 */
[----:B------:R-:W-:Y:S06]  /*1590*/  BRA `(.L_x_9071) ;  /* 0x0000000000887947 */ /* 0x000fec0003800000 */
.L_x_9069:
[----:B------:R-:W-:Y:S05]  /*15a0*/  @!P1 BRA `(.L_x_9072) ;  /* 0x0000000000549947 */ /* 0x000fea0003800000 */
        /* <DEDUP_REMOVED lines=21> */
.L_x_9072:
[----:B-----5:R-:W-:Y:S02]  /*1700*/  PRMT R17, R112, 0x7632, R17 ;  /* 0x0000763270117816 */ /* 0x020fe40000000011 */
[----:B------:R-:W-:Y:S02]  /*1710*/  PRMT R19, R113, 0x7632, R19 ;  /* 0x0000763271137816 */ /* 0x000fe40000000013 */
[----:B0-----:R-:W-:Y:S02]  /*1720*/  PRMT R13, R114, 0x7632, R13 ;  /* 0x00007632720d7816 */ /* 0x001fe4000000000d */
        /* <DEDUP_REMOVED lines=9> */
.L_x_9071:
[----:B------:R-:W0:Y:S02]  /*17c0*/  LDC.64 R112, c[0x0][0x3a8] ;  /* 0x0000ea00ff707b82 */ /* 0x000e240000000a00 */
[C---:B0-----:R-:W-:Y:S01]  /*17d0*/  IMAD.WIDE.U32 R112, R117.reuse, 0x20, R112 ;  /* 0x0000002075707825 */ /* 0x041fe200078e0070 */
[----:B------:R-:W-:-:S04]  /*17e0*/  IADD3 R117, PT, PT, R117, 0x20, RZ ;  /* 0x0000002075757810 */ /* 0x000fc80007ffe0ff */
[----:B------:R0:W-:Y:S04]  /*17f0*/  STG.E.128 desc[UR6][R112.64], R16 ;  /* 0x0000001070007986 */ /* 0x0001e8000c101d06 */
[----:B------:R0:W-:Y:S02]  /*1800*/  STG.E.128 desc[UR6][R112.64+0x10], R12 ;  /* 0x0000100c70007986 */ /* 0x0001e4000c101d06 */
.L_x_9068:
[----:B------:R-:W-:Y:S05]  /*1810*/  BSYNC.RECONVERGENT B0 ;  /* 0x0000000000007941 */ /* 0x000fea0003800200 */
.L_x_9067:
        /* <DEDUP_REMOVED lines=61> */
.L_x_9076:
        /* <DEDUP_REMOVED lines=10> */
[----:B------:R-:W-:Y:S02]  /*1c90*/  PRMT R4, R38, 0x7632, R4 ;  /* 0x0000763226047816 */ /* 0x000fe40000000004 */
[----:B------:R-:W-:Y:S02]  /*1ca0*/  SHF.L.U32 R6, R6, 0x10, RZ ;  /* 0x0000001006067819 */ /* 0x000fe400000006ff */
[----:B------:R-:W-:Y:S02]  /*1cb0*/  PRMT R7, R39, 0x7632, R7 ;  /* 0x0000763227077816 */ /* 0x000fe40000000007 */
[----:B------:R-:W-:-:S02]  /*1cc0*/  SHF.L.U32 R4, R4, 0x10, RZ ;  /* 0x0000001004047819 */ /* 0x000fc400000006ff */
[----:B------:R-:W-:Y:S02]  /*1cd0*/  PRMT R8, R115, 0x7632, R8 ;  /* 0x0000763273087816 */ /* 0x000fe40000000008 */
[----:B------:R-:W-:Y:S01]  /*1ce0*/  SHF.L.U32 R11, R7, 0x10, RZ ;  /* 0x00000010070b7819 */ /* 0x000fe200000006ff */
[----:B------:R-:W-:Y:S01]  /*1cf0*/  FADD.FTZ R7, R9, R6 ;  /* 0x0000000609077221 */ /* 0x000fe20000010000 */
        /* <DEDUP_REMOVED lines=16> */
.L_x_9075:
        /* <DEDUP_REMOVED lines=22> */
.L_x_9078:
        /* <DEDUP_REMOVED lines=12> */
.L_x_9077:
[----:B------:R-:W0:Y:S02]  /*2020*/  LDC.64 R112, c[0x0][0x3a8] ;  /* 0x0000ea00ff707b82 */ /* 0x000e240000000a00 */
[C---:B0-----:R-:W-:Y:S01]  /*2030*/  IMAD.WIDE.U32 R112, R117.reuse, 0x20, R112 ;  /* 0x0000002075707825 */ /* 0x041fe200078e0070 */
[----:B------:R-:W-:-:S04]  /*2040*/  IADD3 R117, PT, PT, R117, 0x20, RZ ;  /* 0x0000002075757810 */ /* 0x000fc80007ffe0ff */
[----:B------:R0:W-:Y:S04]  /*2050*/  STG.E.128 desc[UR6][R112.64], R4 ;  /* 0x0000000470007986 */ /* 0x0001e8000c101d06 */
[----:B------:R0:W-:Y:S02]  /*2060*/  STG.E.128 desc[UR6][R112.64+0x10], R8 ;  /* 0x0000100870007986 */ /* 0x0001e4000c101d06 */
.L_x_9074:
[----:B------:R-:W-:Y:S05]  /*2070*/  BSYNC.RECONVERGENT B0 ;  /* 0x0000000000007941 */ /* 0x000fea0003800200 */
.L_x_9073:
        /* <DEDUP_REMOVED lines=60> */
.L_x_9082:
        /* <DEDUP_REMOVED lines=33> */
.L_x_9081:
        /* <DEDUP_REMOVED lines=22> */
.L_x_9084:
        /* <DEDUP_REMOVED lines=12> */
.L_x_9083:
[----:B------:R-:W0:Y:S02]  /*2870*/  LDC.64 R112, c[0x0][0x3a8] ;  /* 0x0000ea00ff707b82 */ /* 0x000e240000000a00 */
[----:B0-----:R-:W-:-:S05]  /*2880*/  IMAD.WIDE.U32 R112, R117, 0x20, R112 ;  /* 0x0000002075707825 */ /* 0x001fca00078e0070 */
[----:B------:R1:W-:Y:S04]  /*2890*/  STG.E.128 desc[UR6][R112.64], R104 ;  /* 0x0000006870007986 */ /* 0x0003e8000c101d06 */
[----:B------:R1:W-:Y:S02]  /*28a0*/  STG.E.128 desc[UR6][R112.64+0x10], R108 ;  /* 0x0000106c70007986 */ /* 0x0003e4000c101d06 */
.L_x_9080:
[----:B------:R-:W-:Y:S05]  /*28b0*/  BSYNC.RECONVERGENT B0 ;  /* 0x0000000000007941 */ /* 0x000fea0003800200 */
.L_x_9079:
        /* <DEDUP_REMOVED lines=126> */
.L_x_9106:
[----:B-1----:R-:W-:Y:S01]  /*30a0*/  FADD.FTZ R123, R122, R123 ;  /* 0x0000007b7a7b7221 */ /* 0x002fe20000010000 */
[----:B------:R-:W-:Y:S01]  /*30b0*/  ISETP.NE.AND P2, PT, RZ, UR5, PT ;  /* 0x00000005ff007c0c */ /* 0x000fe2000bf45270 */
[----:B------:R-:W1:Y:S01]  /*30c0*/  @!P5 LDC.64 R120, c[0x0][0x3c0] ;  /* 0x0000f000ff78db82 */ /* 0x000e620000000a00 */
[----:B------:R-:W-:Y:S01]  /*30d0*/  BSSY.RECONVERGENT B0, `(.L_x_9086) ;  /* 0x000002d000007945 */ /* 0x000fe20003800200 */
[----:B------:R-:W-:Y:S01]  /*30e0*/  FFMA.FTZ R112, R123, R114, UR12 ;  /* 0x0000000c7b707e23 */ /* 0x000fe20008010072 */
[----:B------:R-:W-:-:S05]  /*30f0*/  FMUL.FTZ R114, R113, R113 ;  /* 0x0000007171727220 */ /* 0x000fca0000410000 */
[----:B------:R-:W-:Y:S02]  /*3100*/  FSEL R117, R114, RZ, P2 ;  /* 0x000000ff72757208 */ /* 0x000fe40001000000 */
[----:B------:R-:W2:Y:S03]  /*3110*/  @!P5 LDC.64 R114, c[0x0][0x3c8] ;  /* 0x0000f200ff72db82 */ /* 0x000ea60000000a00 */
[----:B------:R-:W-:Y:S01]  /*3120*/  FADD.FTZ R112, R112, R117 ;  /* 0x0000007570707221 */ /* 0x000fe20000010000 */
[----:B------:R-:W-:-:S03]  /*3130*/  FSEL R117, R113, RZ, !P2 ;  /* 0x000000ff71757208 */ /* 0x000fc60005000000 */
        /* <DEDUP_REMOVED lines=16> */
[----:B0-----:R-:W-:Y:S01]  /*3240*/  FFMA.FTZ R122, R120, R97, R89 ;  /* 0x00000061787a7223 */ /* 0x001fe20000010059 */
[C---:B------:R-:W-:Y:S01]  /*3250*/  FMUL.FTZ R114, R118.reuse, R115 ;  /* 0x0000007376727220 */ /* 0x040fe20000410000 */
[----:B------:R-:W0:Y:S01]  /*3260*/  LDC.64 R120, c[0x0][0x428] ;  /* 0x00010a00ff787b82 */ /* 0x000e220000000a00 */
        /* <DEDUP_REMOVED lines=14> */
[C---:B0-----:R-:W-:Y:S01]  /*3350*/  IMAD.WIDE.U32 R120, R2.reuse, 0x10, R120 ;  /* 0x0000001002787825 */ /* 0x041fe200078e0078 */
[----:B------:R-:W-:-:S03]  /*3360*/  IADD3 R2, PT, PT, R2, 0x20, RZ ;  /* 0x0000002002027810 */ /* 0x000fc60007ffe0ff */
[----:B------:R-:W-:-:S05]  /*3370*/  FFMA.FTZ R122, R122, R99, R91 ;  /* 0x000000637a7a7223 */ /* 0x000fca000001005b */
[----:B------:R-:W-:-:S05]  /*3380*/  F2FP.BF16.F32.PACK_AB R115, R122, R115 ;  /* 0x000000737a73723e */ /* 0x000fca00000010ff */
[----:B------:R2:W-:Y:S02]  /*3390*/  STG.E.128 desc[UR6][R120.64], R112 ;  /* 0x0000007078007986 */ /* 0x0005e4000c101d06 */
.L_x_9087:
[----:B------:R-:W-:Y:S05]  /*33a0*/  BSYNC.RECONVERGENT B0 ;  /* 0x0000000000007941 */ /* 0x000fea0003800200 */
.L_x_9086:
        /* <DEDUP_REMOVED lines=35> */
.L_x_9089:
[----:B------:R-:W-:Y:S05]  /*35e0*/  BSYNC.RECONVERGENT B0 ;  /* 0x0000000000007941 */ /* 0x000fea0003800200 */
.L_x_9088:
[----:B------:R-:W-:Y:S01]  /*35f0*/  ISETP.GE.U32.AND P2, PT, R3, 0x60, PT ;  /* 0x000000600300780c */ /* 0x000fe20003f46070 */
[----:B------:R-:W-:-:S12]  /*3600*/  BSSY.RECONVERGENT B0, `(.L_x_9090) ;  /* 0x0000022000007945 */ /* 0x000fd80003800200 */
        /* <DEDUP_REMOVED lines=33> */
.L_x_9091:
[----:B------:R-:W-:Y:S05]  /*3820*/  BSYNC.RECONVERGENT B0 ;  /* 0x0000000000007941 */ /* 0x000fea0003800200 */
.L_x_9090:
[----:B------:R-:W-:Y:S04]  /*3830*/  BSSY.RECONVERGENT B0, `(.L_x_9092) ;  /* 0x0000021000007945 */ /* 0x000fe80003800200 */
[----:B------:R-:W-:Y:S05]  /*3840*/  @!P1 BRA `(.L_x_9093) ;  /* 0x00000000007c9947 */ /* 0x000fea0003800000 */
[--C-:B--234-:R-:W-:Y:S01]  /*3850*/  FADD.FTZ R112, R110, -R117.reuse ;  /* 0x800000756e707221 */ /* 0x11cfe20000010000 */
[--C-:B-1----:R-:W-:Y:S01]  /*3860*/  FADD.FTZ R114, R111, -R117.reuse ;  /* 0x800000756f727221 */ /* 0x102fe20000010000 */
        /* <DEDUP_REMOVED lines=15> */
[----:B0-----:R-:W-:Y:S01]  /*3960*/  FMUL.FTZ R122, R118, R115 ;  /* 0x00000073767a7220 */ /* 0x001fe20000410000 */
[----:B------:R-:W-:Y:S01]  /*3970*/  F2FP.BF16.F32.PACK_AB R115, R125, R120 ;  /* 0x000000787d73723e */ /* 0x000fe200000010ff */
[----:B------:R-:W0:Y:S01]  /*3980*/  LDC.64 R118, c[0x0][0x428] ;  /* 0x00010a00ff767b82 */ /* 0x000e220000000a00 */
[----:B------:R-:W-:Y:S01]  /*3990*/  FFMA.FTZ R120, R113, R52, R44 ;  /* 0x0000003471787223 */ /* 0x000fe2000001002c */
[----:B------:R-:W-:Y:S01]  /*39a0*/  FFMA.FTZ R113, R117, R54, R46 ;  /* 0x0000003675717223 */ /* 0x000fe2000001002e */
[----:B------:R-:W-:Y:S01]  /*39b0*/  FFMA.FTZ R124, R122, R49, R41 ;  /* 0x000000317a7c7223 */ /* 0x000fe20000010029 */
[----:B------:R-:W-:Y:S01]  /*39c0*/  FFMA.FTZ R121, R121, R48, R40 ;  /* 0x0000003079797223 */ /* 0x000fe20000010028 */
[----:B------:R-:W-:Y:S01]  /*39d0*/  FFMA.FTZ R122, R114, R55, R47 ;  /* 0x00000037727a7223 */ /* 0x000fe2000001002f */
[----:B------:R-:W-:-:S03]  /*39e0*/  FFMA.FTZ R117, R112, R53, R45 ;  /* 0x0000003570757223 */ /* 0x000fc6000001002d */
[----:B------:R-:W-:Y:S02]  /*39f0*/  F2FP.BF16.F32.PACK_AB R114, R124, R121 ;  /* 0x000000797c72723e */ /* 0x000fe400000010ff */
[----:B------:R-:W-:Y:S02]  /*3a00*/  F2FP.BF16.F32.PACK_AB R113, R122, R113 ;  /* 0x000000717a71723e */ /* 0x000fe400000010ff */
[----:B------:R-:W-:Y:S01]  /*3a10*/  F2FP.BF16.F32.PACK_AB R112, R117, R120 ;  /* 0x000000787570723e */ /* 0x000fe200000010ff */
[----:B0-----:R-:W-:-:S05]  /*3a20*/  IMAD.WIDE.U32 R118, R2, 0x10, R118 ;  /* 0x0000001002767825 */ /* 0x001fca00078e0076 */
[----:B------:R0:W-:Y:S02]  /*3a30*/  STG.E.128 desc[UR6][R118.64], R112 ;  /* 0x0000007076007986 */ /* 0x0001e4000c101d06 */
.L_x_9093:
[----:B------:R-:W-:Y:S05]  /*3a40*/  BSYNC.RECONVERGENT B0 ;  /* 0x0000000000007941 */ /* 0x000fea0003800200 */
.L_x_9092:
[----:B01234-:R-:W0:Y:S02]  /*3a50*/  LDC.64 R112, c[0x0][0x380] ;  /* 0x0000e000ff707b82 */ /* 0x01fe240000000a00 */
[----:B0-----:R-:W-:-:S04]  /*3a60*/  LEA R0, R112, R0, 0x2 ;  /* 0x0000000070007211 */ /* 0x001fc800078e10ff */
[----:B------:R-:W-:-:S13]  /*3a70*/  ISETP.GE.AND P1, PT, R0, R113, PT ;  /* 0x000000710000720c */ /* 0x000fda0003f26270 */
[----:B------:R-:W-:Y:S05]  /*3a80*/  @!P1 BRA `(.L_x_9094) ;  /* 0xffffffcc00109947 */ /* 0x000fea000383ffff */
[----:B------:R-:W-:Y:S05]  /*3a90*/  EXIT ;  /* 0x000000000000794d */ /* 0x000fea0003800000 */
.L_x_9085:
        /* <DEDUP_REMOVED lines=8> */
.L_x_9096:
[----:B------:R-:W-:Y:S05]  /*3b20*/  BSYNC B0 ;  /* 0x0000000000007941 */ /* 0x000fea0003800000 */
.L_x_9095:
[----:B------:R-:W-:Y:S01]  /*3b30*/  MOV R112, R123 ;  /* 0x0000007b00707202 */ /* 0x000fe20000000f00 */
[----:B------:R-:W-:Y:S01]  /*3b40*/  HFMA2 R117, -RZ, RZ, 0, 1.1920928955078125e-07 ;  /* 0x00000002ff757431 */ /* 0x000fe200000001ff */
[----:B------:R-:W-:Y:S01]  /*3b50*/  MOV R118, 0x1f ;  /* 0x0000001f00767802 */ /* 0x000fe20000000f00 */
[----:B------:R-:W0:Y:S01]  /*3b60*/  LDC R114, c[0x0][0x400] ;  /* 0x00010000ff727b82 */ /* 0x000e220000000800 */
[----:B------:R-:W-:Y:S01]  /*3b70*/  MOV R115, 0xffffffff ;  /* 0xffffffff00737802 */ /* 0x000fe20000000f00 */
[----:B------:R-:W-:-:S05]  /*3b80*/  FADD.FTZ R119, R113, R112 ;  /* 0x0000007071777221 */ /* 0x000fca0000010000 */
[----:B------:R-:W-:-:S07]  /*3b90*/  MOV R124, R119 ;  /* 0x00000077007c7202 */ /* 0x000fce0000000f00 */
[----:B0-----:R-:W-:Y:S05]  /*3ba0*/  WARPSYNC.COLLECTIVE R115, `(.L_x_9097) ;  /* 0x0000000073087348 */ /* 0x001fea0003c00000 */
[----:B------:R1:W2:Y:S02]  /*3bb0*/  SHFL.BFLY P6, R123, R124, R117, R118 ;  /* 0x0c0000757c7b7389 */ /* 0x0002a400000c0076 */
[----:B012---:R-:W-:Y:S05]  /*3bc0*/  ENDCOLLECTIVE ;  /* 0x000000000000791b */ /* 0x007fea0003800000 */
.L_x_9097:
[----:B------:R-:W-:Y:S01]  /*3bd0*/  HFMA2 R117, -RZ, RZ, 0, 2.384185791015625e-07 ;  /* 0x00000004ff757431 */ /* 0x000fe200000001ff */
[----:B------:R-:W-:-:S05]  /*3be0*/  MOV R112, R123 ;  /* 0x0000007b00707202 */ /* 0x000fca0000000f00 */
[----:B------:R-:W-:-:S05]  /*3bf0*/  FADD.FTZ R120, R119, R112 ;  /* 0x0000007077787221 */ /* 0x000fca0000010000 */
[----:B------:R-:W-:-:S07]  /*3c00*/  MOV R124, R120 ;  /* 0x00000078007c7202 */ /* 0x000fce0000000f00 */
[----:B------:R-:W-:Y:S05]  /*3c10*/  WARPSYNC.COLLECTIVE R115, `(.L_x_9098) ;  /* 0x0000000073087348 */ /* 0x000fea0003c00000 */
[----:B------:R0:W1:Y:S02]  /*3c20*/  SHFL.BFLY P6, R123, R124, R117, R118 ;  /* 0x0c0000757c7b7389 */ /* 0x00006400000c0076 */
[----:B01----:R-:W-:Y:S05]  /*3c30*/  ENDCOLLECTIVE ;  /* 0x000000000000791b */ /* 0x003fea0003800000 */
.L_x_9098:
[----:B------:R-:W-:Y:S01]  /*3c40*/  HFMA2 R117, -RZ, RZ, 0, 4.76837158203125e-07 ;  /* 0x00000008ff757431 */ /* 0x000fe200000001ff */
[----:B------:R-:W-:-:S05]  /*3c50*/  MOV R121, R123 ;  /* 0x0000007b00797202 */ /* 0x000fca0000000f00 */
[----:B------:R-:W-:-:S05]  /*3c60*/  FADD.FTZ R121, R120, R121 ;  /* 0x0000007978797221 */ /* 0x000fca0000010000 */
[----:B------:R-:W-:-:S07]  /*3c70*/  MOV R124, R121 ;  /* 0x00000079007c7202 */ /* 0x000fce0000000f00 */
[----:B------:R-:W-:Y:S05]  /*3c80*/  WARPSYNC.COLLECTIVE R115, `(.L_x_9099) ;  /* 0x0000000073087348 */ /* 0x000fea0003c00000 */
[----:B------:R0:W1:Y:S02]  /*3c90*/  SHFL.BFLY P6, R123, R124, R117, R118 ;  /* 0x0c0000757c7b7389 */ /* 0x00006400000c0076 */
[----:B01----:R-:W-:Y:S05]  /*3ca0*/  ENDCOLLECTIVE ;  /* 0x000000000000791b */ /* 0x003fea0003800000 */
.L_x_9099:
[----:B------:R-:W-:Y:S01]  /*3cb0*/  HFMA2 R117, -RZ, RZ, 0, 9.5367431640625e-07 ;  /* 0x00000010ff757431 */ /* 0x000fe200000001ff */
[----:B------:R-:W-:-:S05]  /*3cc0*/  MOV R112, R123 ;  /* 0x0000007b00707202 */ /* 0x000fca0000000f00 */
[----:B------:R-:W-:-:S05]  /*3cd0*/  FADD.FTZ R122, R121, R112 ;  /* 0x00000070797a7221 */ /* 0x000fca0000010000 */
[----:B------:R-:W-:-:S07]  /*3ce0*/  MOV R124, R122 ;  /* 0x0000007a007c7202 */ /* 0x000fce0000000f00 */
[----:B------:R-:W-:Y:S05]  /*3cf0*/  WARPSYNC.COLLECTIVE R115, `(.L_x_9100) ;  /* 0x0000000073087348 */ /* 0x000fea0003c00000 */
[----:B------:R0:W1:Y:S02]  /*3d00*/  SHFL.BFLY P6, R123, R124, R117, R118 ;  /* 0x0c0000757c7b7389 */ /* 0x00006400000c0076 */
[----:B01----:R-:W-:Y:S05]  /*3d10*/  ENDCOLLECTIVE ;  /* 0x000000000000791b */ /* 0x003fea0003800000 */
.L_x_9100:
[----:B------:R-:W-:Y:S02]  /*3d20*/  HFMA2 R117, -RZ, RZ, 0, 5.9604644775390625e-08 ;  /* 0x00000001ff757431 */ /* 0x000fe400000001ff */
        /* <DEDUP_REMOVED lines=8> */
[----:B------:R-:W-:-:S04]  /*3db0*/  FADD.FTZ R119, R26, -R113 ;  /* 0x800000711a777221 */ /* 0x000fc80000010000 */
        /* <DEDUP_REMOVED lines=58> */
[----:B------:R-:W-:Y:S02]  /*4160*/  MOV R118, 0x1f ;  /* 0x0000001f00767802 */ /* 0x000fe40000000f00 */
[----:B------:R-:W-:Y:S02]  /*4170*/  MOV R115, 0xffffffff ;  /* 0xffffffff00737802 */ /* 0x000fe40000000f00 */
[----:B------:R-:W-:-:S07]  /*4180*/  MOV R124, R112 ;  /* 0x00000070007c7202 */ /* 0x000fce0000000f00 */
[----:B------:R-:W-:Y:S05]  /*4190*/  WARPSYNC.COLLECTIVE R115, `(.L_x_9101) ;  /* 0x0000000073087348 */ /* 0x000fea0003c00000 */
[----:B------:R0:W1:Y:S02]  /*41a0*/  SHFL.BFLY P6, R123, R124, R117, R118 ;  /* 0x0c0000757c7b7389 */ /* 0x00006400000c0076 */
[----:B01----:R-:W-:Y:S05]  /*41b0*/  ENDCOLLECTIVE ;  /* 0x000000000000791b */ /* 0x003fea0003800000 */
.L_x_9101:
[----:B------:R-:W-:Y:S01]  /*41c0*/  HFMA2 R117, -RZ, RZ, 0, 1.1920928955078125e-07 ;  /* 0x00000002ff757431 */ /* 0x000fe200000001ff */
[----:B------:R-:W-:-:S05]  /*41d0*/  MOV R119, R123 ;  /* 0x0000007b00777202 */ /* 0x000fca0000000f00 */
[----:B------:R-:W-:-:S05]  /*41e0*/  FADD.FTZ R119, R112, R119 ;  /* 0x0000007770777221 */ /* 0x000fca0000010000 */
[----:B------:R-:W-:-:S07]  /*41f0*/  MOV R124, R119 ;  /* 0x00000077007c7202 */ /* 0x000fce0000000f00 */
[----:B------:R-:W-:Y:S05]  /*4200*/  WARPSYNC.COLLECTIVE R115, `(.L_x_9102) ;  /* 0x0000000073087348 */ /* 0x000fea0003c00000 */
[----:B------:R0:W1:Y:S02]  /*4210*/  SHFL.BFLY P6, R123, R124, R117, R118 ;  /* 0x0c0000757c7b7389 */ /* 0x00006400000c0076 */
[----:B01----:R-:W-:Y:S05]  /*4220*/  ENDCOLLECTIVE ;  /* 0x000000000000791b */ /* 0x003fea0003800000 */
.L_x_9102:
[----:B------:R-:W-:Y:S01]  /*4230*/  HFMA2 R117, -RZ, RZ, 0, 2.384185791015625e-07 ;  /* 0x00000004ff757431 */ /* 0x000fe200000001ff */
[----:B------:R-:W-:-:S05]  /*4240*/  MOV R120, R123 ;  /* 0x0000007b00787202 */ /* 0x000fca0000000f00 */
[----:B------:R-:W-:-:S05]  /*4250*/  FADD.FTZ R120, R119, R120 ;  /* 0x0000007877787221 */ /* 0x000fca0000010000 */
[----:B------:R-:W-:-:S07]  /*4260*/  MOV R124, R120 ;  /* 0x00000078007c7202 */ /* 0x000fce0000000f00 */
[----:B------:R-:W-:Y:S05]  /*4270*/  WARPSYNC.COLLECTIVE R115, `(.L_x_9103) ;  /* 0x0000000073087348 */ /* 0x000fea0003c00000 */
[----:B------:R0:W1:Y:S02]  /*4280*/  SHFL.BFLY P6, R123, R124, R117, R118 ;  /* 0x0c0000757c7b7389 */ /* 0x00006400000c0076 */
[----:B01----:R-:W-:Y:S05]  /*4290*/  ENDCOLLECTIVE ;  /* 0x000000000000791b */ /* 0x003fea0003800000 */
.L_x_9103:
[----:B------:R-:W-:Y:S01]  /*42a0*/  HFMA2 R117, -RZ, RZ, 0, 4.76837158203125e-07 ;  /* 0x00000008ff757431 */ /* 0x000fe200000001ff */
[----:B------:R-:W-:-:S05]  /*42b0*/  MOV R121, R123 ;  /* 0x0000007b00797202 */ /* 0x000fca0000000f00 */
[----:B------:R-:W-:-:S05]  /*42c0*/  FADD.FTZ R121, R120, R121 ;  /* 0x0000007978797221 */ /* 0x000fca0000010000 */
[----:B------:R-:W-:-:S07]  /*42d0*/  MOV R124, R121 ;  /* 0x00000079007c7202 */ /* 0x000fce0000000f00 */
[----:B------:R-:W-:Y:S05]  /*42e0*/  WARPSYNC.COLLECTIVE R115, `(.L_x_9104) ;  /* 0x0000000073087348 */ /* 0x000fea0003c00000 */
[----:B------:R0:W1:Y:S02]  /*42f0*/  SHFL.BFLY P6, R123, R124, R117, R118 ;  /* 0x0c0000757c7b7389 */ /* 0x00006400000c0076 */
[----:B01----:R-:W-:Y:S05]  /*4300*/  ENDCOLLECTIVE ;  /* 0x000000000000791b */ /* 0x003fea0003800000 */
.L_x_9104:
[----:B------:R-:W-:Y:S01]  /*4310*/  HFMA2 R117, -RZ, RZ, 0, 9.5367431640625e-07 ;  /* 0x00000010ff757431 */ /* 0x000fe200000001ff */
[----:B------:R-:W-:-:S05]  /*4320*/  MOV R122, R123 ;  /* 0x0000007b007a7202 */ /* 0x000fca0000000f00 */
[----:B------:R-:W-:-:S05]  /*4330*/  FADD.FTZ R122, R121, R122 ;  /* 0x0000007a797a7221 */ /* 0x000fca0000010000 */
[----:B------:R-:W-:-:S07]  /*4340*/  MOV R124, R122 ;  /* 0x0000007a007c7202 */ /* 0x000fce0000000f00 */
[----:B------:R-:W-:Y:S05]  /*4350*/  WARPSYNC.COLLECTIVE R115, `(.L_x_9105) ;  /* 0x0000000073087348 */ /* 0x000fea0003c00000 */
[----:B------:R0:W1:Y:S02]  /*4360*/  SHFL.BFLY P6, R123, R124, R117, R118 ;  /* 0x0c0000757c7b7389 */ /* 0x00006400000c0076 */
[----:B01----:R-:W-:Y:S05]  /*4370*/  ENDCOLLECTIVE ;  /* 0x000000000000791b */ /* 0x003fea0003800000 */
.L_x_9105:
[----:B------:R-:W-:Y:S05]  /*4380*/  BRA `(.L_x_9106) ;  /* 0xffffffec00447947 */ /* 0x000fea000383ffff */
.L_x_9107:
        /* <DEDUP_REMOVED lines=15> */
.L_x_22704:


//--------------------- .text._ZN10layer_norm31ln_parallel_residual_fwd_kernelINS_13Kernel_traitsIf13__nv_bfloat16fS2_fjLj1024ELj1ELj4ELj1ELj16ENS_18Kernel_traits_baseILj1024EfS2_fS2_fjLj128EEEEELb0ELb1ELb1EEEvNS_9FwdParamsE --------------------------
	.section	.text._ZN10layer_norm31ln_parallel_residual_fwd_kernelINS_13Kernel_traitsIf13__nv_bfloat16fS2_fjLj1024ELj1ELj4ELj1ELj16ENS_18Kernel_traits_baseILj1024EfS2_fS2_fjLj128EEEEELb0ELb1ELb1EEEvNS_9FwdParamsE,"ax",@progbits
	.align	128
        .global         _ZN10layer_norm31ln_parallel_residual_fwd_kernelINS_13Kernel_traitsIf13__nv_bfloat16fS2_fjLj1024ELj1ELj4ELj1ELj16ENS_18Kernel_traits_baseILj1024EfS2_fS2_fjLj128EEEEELb0ELb1ELb1EEEvNS_9FwdParamsE
        .type           _ZN10layer_norm31ln_parallel_residual_fwd_kernelINS_13Kernel_traitsIf13__nv_bfloat16fS2_fjLj1024ELj1ELj4ELj1ELj16ENS_18Kernel_traits_baseILj1024EfS2_fS2_fjLj128EEEEELb0ELb1ELb1EEEvNS_9FwdParamsE,@function
        .size           _ZN10layer_norm31ln_parallel_residual_fwd_kernelINS_13Kernel_traitsIf13__nv_bfloat16fS2_fjLj1024ELj1ELj4ELj1ELj16ENS_18Kernel_traits_baseILj1024EfS2_fS2_fjLj128EEEEELb0ELb1ELb1EEEvNS_9FwdParamsE,(.L_x_22705 - _ZN10layer_norm31ln_parallel_residual_fwd_kernelINS_13Kernel_traitsIf13__nv_bfloat16fS2_fjLj1024ELj1ELj4ELj1ELj16ENS_18Kernel_traits_baseILj1024EfS2_fS2_fjLj128EEEEELb0ELb1ELb1EEEvNS_9FwdParamsE)
        .other          _ZN10layer_norm31ln_parallel_residual_fwd_kernelINS_13Kernel_traitsIf13__nv_bfloat16fS2_fjLj1024ELj1ELj4ELj1ELj16ENS_18Kernel_traits_baseILj1024EfS2_fS2_fjLj128EEEEELb0ELb1ELb1EEEvNS_9FwdParamsE,@"STO_CUDA_ENTRY STV_DEFAULT"
_ZN10layer_norm31ln_parallel_residual_fwd_kernelINS_13Kernel_traitsIf13__nv_bfloat16fS2_fjLj1024ELj1ELj4ELj1ELj16ENS_18Kernel_traits_baseILj1024EfS2_fS2_fjLj128EEEEELb0ELb1ELb1EEEvNS_9FwdParamsE:
.text._ZN10layer_norm31ln_parallel_residual_fwd_kernelINS_13Kernel_traitsIf13__nv_bfloat16fS2_fjLj1024ELj1ELj4ELj1ELj16ENS_18Kernel_traits_baseILj1024EfS2_fS2_fjLj128EEEEELb0ELb1ELb1EEEvNS_9FwdParamsE:
        /* <DEDUP_REMOVED lines=11> */
[----:B---3--:R-:W-:Y:S06]  /*00b0*/  BRA.U !UP0, `(.L_x_9108) ;  /* 0x0000000108547547 */ /* 0x008fec000b800000 */
        /* <DEDUP_REMOVED lines=21> */
.L_x_9108:
[----:B------:R-:W0:Y:S01]  /*0210*/  LDC.64 R4, c[0x0][0x3d0] ;  /* 0x0000f400ff047b82 */ /* 0x000e220000000a00 */
        /* <DEDUP_REMOVED lines=14> */
[----:B0-----:R-:W-:Y:S01]  /*0300*/  IMAD.WIDE.U32 R12, R0, 0x20, R4 ;  /* 0x00000020000c7825 */ /* 0x001fe200078e0004 */
[----:B------:R-:W-:-:S04]  /*0310*/  CS2R R4, SRZ ;  /* 0x0000000000047805 */ /* 0x000fc8000001ff00 */
[----:B------:R-:W5:Y:S04]  /*0320*/  LDG.E.128 R64, desc[UR6][R12.64] ;  /* 0x000000060c407981 */ /* 0x000f68000c1e1d00 */
[----:B------:R-:W5:Y:S04]  /*0330*/  LDG.E.128 R60, desc[UR6][R12.64+0x10] ;  /* 0x000010060c3c7981 */ /* 0x000f68000c1e1d00 */
[----:B------:R-:W5:Y:S04]  /*0340*/  LDG.E.128 R56, desc[UR6][R12.64+0x400] ;  /* 0x000400060c387981 */ /* 0x000f68000c1e1d00 */
[----:B------:R-:W5:Y:S04]  /*0350*/  LDG.E.128 R52, desc[UR6][R12.64+0x410] ;  /* 0x000410060c347981 */ /* 0x000f68000c1e1d00 */
[----:B------:R-:W5:Y:S04]  /*0360*/  LDG.E.128 R48, desc[UR6][R12.64+0x800] ;  /* 0x000800060c307981 */ /* 0x000f68000c1e1d00 */
[----:B------:R-:W5:Y:S04]  /*0370*/  LDG.E.128 R44, desc[UR6][R12.64+0x810] ;  /* 0x000810060c2c7981 */ /* 0x000f68000c1e1d00 */
[----:B------:R-:W5:Y:S04]  /*0380*/  LDG.E.128 R40, desc[UR6][R12.64+0xc00] ;  /* 0x000c00060c287981 */ /* 0x000f68000c1e1d00 */
[----:B------:R0:W5:Y:S02]  /*0390*/  LDG.E.128 R36, desc[UR6][R12.64+0xc10] ;  /* 0x000c10060c247981 */ /* 0x000164000c1e1d00 */
[----:B0-----:R-:W-:-:S07]  /*03a0*/  CS2R R12, SRZ ;  /* 0x00000000000c7805 */ /* 0x001fce000001ff00 */
.L_x_9109:
[----:B------:R-:W1:Y:S02]  /*03b0*/  LDCU UR4, c[0x0][0x384] ;  /* 0x00007080ff0477ac */ /* 0x000e640008000800 */
[----:B-1----:R-:W-:-:S13]  /*03c0*/  ISETP.GE.AND P0, PT, R2, UR4, PT ;  /* 0x0000000402007c0c */ /* 0x002fda000bf06270 */
[----:B------:R-:W-:Y:S05]  /*03d0*/  @P0 EXIT ;  /* 0x000000000000094d */ /* 0x000fea0003800000 */
[----:B------:R-:W1:Y:S01]  /*03e0*/  LDCU.64 UR4, c[0x0][0x398] ;  /* 0x00007300ff0477ac */ /* 0x000e620008000a00 */
[----:B------:R-:W2:Y:S01]  /*03f0*/  LDCU UR8, c[0x0][0x388] ;  /* 0x00007100ff0877ac */ /* 0x000ea20008000800 */
[----:B------:R-:W3:Y:S01]  /*0400*/  LDCU.U8 UR14, c[0x0][0x410] ;  /* 0x00008200ff0e77ac */ /* 0x000ee20008000000 */
[----:B------:R-:W4:Y:S01]  /*0410*/  LDCU UR9, c[0x0][0x448] ;  /* 0x00008900ff0977ac */ /* 0x000f220008000800 */
[----:B------:R-:W0:Y:S01]  /*0420*/  LDCU.64 UR12, c[0x0][0x398] ;  /* 0x00007300ff0c77ac */ /* 0x000e220008000a00 */
[----:B-1----:R-:W-:Y:S01]  /*0430*/  ISETP.NE.U32.AND P0, PT, RZ, UR4, PT ;  /* 0x00000004ff007c0c */ /* 0x002fe2000bf05070 */
[----:B------:R-:W1:Y:S03]  /*0440*/  LDCU.64 UR10, c[0x0][0x3a0] ;  /* 0x00007400ff0a77ac */ /* 0x000e660008000a00 */
[----:B0-234-:R-:W-:-:S13]  /*0450*/  ISETP.NE.AND.EX P0, PT, RZ, UR5, PT, P0 ;  /* 0x00000005ff007c0c */ /* 0x01dfda000bf05300 */
.L_x_9127:
[----:B-1----:R-:W-:Y:S01]  /*0460*/  ISETP.NE.U32.AND P1, PT, RZ, UR10, PT ;  /* 0x0000000aff007c0c */ /* 0x002fe2000bf25070 */
[----:B0--3--:R-:W0:Y:S01]  /*0470*/  @P0 LDC.64 R80, c[0x0][0x398] ;  /* 0x0000e600ff500b82 */ /* 0x009e220000000a00 */
        /* <DEDUP_REMOVED lines=10> */
[----:B-----5:R-:W5:Y:S01]  /*0520*/  LDG.E.128 R84, desc[UR6][R84.64] ;  /* 0x0000000654547981 */ /* 0x020f62000c1e1d00 */
        /* <DEDUP_REMOVED lines=26> */
.L_x_9111:
        /* <DEDUP_REMOVED lines=21> */
.L_x_9110:
[----:B------:R-:W-:-:S04]  /*0820*/  UISETP.NE.U32.AND UP0, UPT, UR10, URZ, UPT ;  /* 0x000000ff0a00728c */ /* 0x000fc8000bf05070 */
[----:B------:R-:W-:-:S09]  /*0830*/  UISETP.NE.AND.EX UP0, UPT, UR11, URZ, UPT, UP0 ;  /* 0x000000ff0b00728c */ /* 0x000fd2000bf05300 */
[----:B------:R-:W-:Y:S05]  /*0840*/  BRA.U UP0, `(.L_x_9113) ;  /* 0x0000000100747547 */ /* 0x000fea000b800000 */
[----:B-----5:R-:W-:Y:S02]  /*0850*/  SHF.L.U32 R83, R84, 0x10, RZ ;  /* 0x0000001054537819 */ /* 0x020fe400000006ff */
[C---:B------:R-:W-:Y:S02]  /*0860*/  PRMT R92, R85.reuse, 0x7632, R92 ;  /* 0x00007632555c7816 */ /* 0x040fe4000000005c */
[----:B------:R-:W-:Y:S02]  /*0870*/  SHF.L.U32 R80, R68, 0x10, RZ ;  /* 0x0000001044507819 */ /* 0x000fe400000006ff */
[----:B------:R-:W-:Y:S02]  /*0880*/  SHF.L.U32 R85, R85, 0x10, RZ ;  /* 0x0000001055557819 */ /* 0x000fe400000006ff */
[----:B------:R-:W-:Y:S01]  /*0890*/  SHF.L.U32 R82, R69, 0x10, RZ ;  /* 0x0000001045527819 */ /* 0x000fe200000006ff */
[----:B------:R-:W-:Y:S01]  /*08a0*/  FADD.FTZ R80, R83, R80 ;  /* 0x0000005053507221 */ /* 0x000fe20000010000 */
[----:B------:R-:W-:-:S02]  /*08b0*/  PRMT R91, R84, 0x7632, R91 ;  /* 0x00007632545b7816 */ /* 0x000fc4000000005b */
[C---:B------:R-:W-:Y:S01]  /*08c0*/  PRMT R93, R86.reuse, 0x7632, R93 ;  /* 0x00007632565d7816 */ /* 0x040fe2000000005d */
[----:B------:R-:W-:Y:S01]  /*08d0*/  FADD.FTZ R82, R85, R82 ;  /* 0x0000005255527221 */ /* 0x000fe20000010000 */
[C---:B------:R-:W-:Y:S02]  /*08e0*/  PRMT R94, R87.reuse, 0x7632, R94 ;  /* 0x00007632575e7816 */ /* 0x040fe4000000005e */
[----:B------:R-:W-:Y:S02]  /*08f0*/  SHF.L.U32 R97, R87, 0x10, RZ ;  /* 0x0000001057617819 */ /* 0x000fe400000006ff */
[----:B------:R-:W-:Y:S02]  /*0900*/  SHF.L.U32 R95, R86, 0x10, RZ ;  /* 0x00000010565f7819 */ /* 0x000fe400000006ff */
[----:B------:R-:W-:Y:S02]  /*0910*/  SHF.L.U32 R83, R90, 0x10, RZ ;  /* 0x000000105a537819 */ /* 0x000fe400000006ff */
[----:B------:R-:W-:-:S02]  /*0920*/  SHF.L.U32 R87, R88, 0x10, RZ ;  /* 0x0000001058577819 */ /* 0x000fc400000006ff */
[----:B------:R-:W-:Y:S02]  /*0930*/  SHF.L.U32 R84, R70, 0x10, RZ ;  /* 0x0000001046547819 */ /* 0x000fe400000006ff */
[----:B------:R-:W-:Y:S02]  /*0940*/  SHF.L.U32 R81, R81, 0x10, RZ ;  /* 0x0000001051517819 */ /* 0x000fe400000006ff */
[----:B------:R-:W-:Y:S01]  /*0950*/  SHF.L.U32 R85, R89, 0x10, RZ ;  /* 0x0000001059557819 */ /* 0x000fe200000006ff */
        /* <DEDUP_REMOVED lines=11> */
[----:B------:R-:W-:Y:S06]  /*0a10*/  BRA `(.L_x_9112) ;  /* 0x0000000000907947 */ /* 0x000fec0003800000 */
.L_x_9113:
        /* <DEDUP_REMOVED lines=14> */
[----:B------:R-:W-:Y:S01]  /*0b00*/  FADD.FTZ R93, R92, R93 ;  /* 0x0000005d5c5d7221 */ /* 0x000fe20000010000 */
[----:B------:R-:W-:-:S02]  /*0b10*/  SHF.L.U32 R81, R81, 0x10, RZ ;  /* 0x0000001051517819 */ /* 0x000fc400000006ff */
        /* <DEDUP_REMOVED lines=20> */
.L_x_9112:
[----:B------:R-:W0:Y:S01]  /*0c60*/  LDC.64 R120, c[0x0][0x3a8] ;  /* 0x0000ea00ff787b82 */ /* 0x000e220000000a00 */
[----:B------:R-:W-:-:S05]  /*0c70*/  IADD3 R117, PT, PT, R3, 0x20, RZ ;  /* 0x0000002003757810 */ /* 0x000fca0007ffe0ff */
[----:B------:R-:W-:Y:S02]  /*0c80*/  IMAD.WIDE.U32 R92, R117, 0x10, R104 ;  /* 0x00000010755c7825 */ /* 0x000fe400078e0068 */
[----:B------:R-:W1:Y:S08]  /*0c90*/  @P0 LDC.64 R90, c[0x0][0x398] ;  /* 0x0000e600ff5a0b82 */ /* 0x000e700000000a00 */
[----:B------:R-:W2:Y:S01]  /*0ca0*/  @P1 LDC.64 R96, c[0x0][0x3a0] ;  /* 0x0000e800ff601b82 */ /* 0x000ea20000000a00 */
[----:B0-----:R-:W-:-:S05]  /*0cb0*/  IMAD.WIDE.U32 R88, R3, 0x20, R120 ;  /* 0x0000002003587825 */ /* 0x001fca00078e0078 */
[----:B------:R0:W-:Y:S01]  /*0cc0*/  STG.E.128 desc[UR6][R88.64], R80 ;  /* 0x0000005058007986 */ /* 0x0001e2000c101d06 */
[----:B-1----:R-:W-:-:S03]  /*0cd0*/  @P0 IMAD.WIDE.U32 R90, R117, 0x10, R90 ;  /* 0x00000010755a0825 */ /* 0x002fc600078e005a */
[----:B------:R0:W-:Y:S04]  /*0ce0*/  STG.E.128 desc[UR6][R88.64+0x10], R84 ;  /* 0x0000105458007986 */ /* 0x0001e8000c101d06 */
[----:B------:R0:W5:Y:S01]  /*0cf0*/  @P0 LDG.E.128 R68, desc[UR6][R90.64] ;  /* 0x000000065a440981 */ /* 0x000162000c1e1d00 */
[----:B--2---:R-:W-:-:S03]  /*0d00*/  @P1 IMAD.WIDE.U32 R96, R117, 0x20, R96 ;  /* 0x0000002075601825 */ /* 0x004fc600078e0060 */
[----:B------:R-:W5:Y:S04]  /*0d10*/  LDG.E.128 R92, desc[UR6][R92.64] ;  /* 0x000000065c5c7981 */ /* 0x000f68000c1e1d00 */
        /* <DEDUP_REMOVED lines=45> */
.L_x_9115:
[C---:B0----5:R-:W-:Y:S02]  /*0ff0*/  PRMT R96, R92.reuse, 0x7632, R96 ;  /* 0x000076325c607816 */ /* 0x061fe40000000060 */
[----:B------:R-:W-:Y:S02]  /*1000*/  SHF.L.U32 R88, R92, 0x10, RZ ;  /* 0x000000105c587819 */ /* 0x000fe400000006ff */
        /* <DEDUP_REMOVED lines=31> */
.L_x_9114:
        /* <DEDUP_REMOVED lines=22> */
.L_x_9117:
        /* <DEDUP_REMOVED lines=12> */
.L_x_9116:
        /* <DEDUP_REMOVED lines=16> */
[C---:B------:R-:W-:Y:S02]  /*1520*/  PRMT R108, R101.reuse, 0x7632, R108 ;  /* 0x00007632656c7816 */ /* 0x040fe4000000006c */
[----:B------:R-:W-:Y:S02]  /*1530*/  SHF.L.U32 R97, R101, 0x10, RZ ;  /* 0x0000001065617819 */ /* 0x000fe400000006ff */
[----:B------:R-:W-:Y:S02]  /*1540*/  SHF.L.U32 R100, R100, 0x10, RZ ;  /* 0x0000001064647819 */ /* 0x000fe400000006ff */
[----:B------:R-:W-:Y:S02]  /*1550*/  SHF.L.U32 R101, R68, 0x10, RZ ;  /* 0x0000001044657819 */ /* 0x000fe400000006ff */
[----:B------:R-:W-:-:S02]  /*1560*/  PRMT R98, R102, 0x7632, R98 ;  /* 0x0000763266627816 */ /* 0x000fc40000000062 */
[----:B------:R-:W-:Y:S01]  /*1570*/  SHF.L.U32 R99, R102, 0x10, RZ ;  /* 0x0000001066637819 */ /* 0x000fe200000006ff */
[--C-:B------:R-:W-:Y:S01]  /*1580*/  FADD.FTZ R101, R101, R100.reuse ;  /* 0x0000006465657221 */ /* 0x100fe20000010000 */
[----:B------:R-:W-:Y:S02]  /*1590*/  SHF.L.U32 R102, R69, 0x10, RZ ;  /* 0x0000001045667819 */ /* 0x000fe400000006ff */
[----:B------:R-:W-:Y:S02]  /*15a0*/  SHF.L.U32 R110, R70, 0x10, RZ ;  /* 0x00000010466e7819 */ /* 0x000fe400000006ff */
[----:B------:R-:W-:Y:S01]  /*15b0*/  PRMT R100, R68, 0x7632, R100 ;  /* 0x0000763244647816 */ /* 0x000fe20000000064 */
[----:B------:R-:W-:Y:S01]  /*15c0*/  FADD.FTZ R97, R102, R97 ;  /* 0x0000006166617221 */ /* 0x000fe20000010000 */
[----:B------:R-:W-:Y:S01]  /*15d0*/  PRMT R96, R103, 0x7632, R96 ;  /* 0x0000763267607816 */ /* 0x000fe20000000060 */
[----:B------:R-:W-:Y:S01]  /*15e0*/  FADD.FTZ R99, R110, R99 ;  /* 0x000000636e637221 */ /* 0x000fe20000010000 */
[----:B------:R-:W-:-:S02]  /*15f0*/  SHF.L.U32 R107, R100, 0x10, RZ ;  /* 0x00000010646b7819 */ /* 0x000fc400000006ff */
[----:B------:R-:W-:Y:S02]  /*1600*/  PRMT R102, R69, 0x7632, R102 ;  /* 0x0000763245667816 */ /* 0x000fe40000000066 */
        /* <DEDUP_REMOVED lines=25> */
.L_x_9119:
[C---:B-----5:R-:W-:Y:S02]  /*17a0*/  PRMT R109, R101.reuse, 0x7632, R109 ;  /* 0x00007632656d7816 */ /* 0x060fe4000000006d */
[----:B-1----:R-:W-:Y:S02]  /*17b0*/  SHF.L.U32 R98, R101, 0x10, RZ ;  /* 0x0000001065627819 */ /* 0x002fe400000006ff */
        /* <DEDUP_REMOVED lines=13> */
[C---:B------:R-:W-:Y:S02]  /*1890*/  PRMT R106, R70.reuse, 0x7632, R106 ;  /* 0x00007632466a7816 */ /* 0x040fe4000000006a */
        /* <DEDUP_REMOVED lines=17> */
.L_x_9118:
[----:B------:R-:W-:Y:S05]  /*19b0*/  @!P1 BRA `(.L_x_9121) ;  /* 0x0000000000549947 */ /* 0x000fea0003800000 */
[C---:B-1---5:R-:W-:Y:S02]  /*19c0*/  PRMT R96, R100.reuse, 0x7632, R96 ;  /* 0x0000763264607816 */ /* 0x062fe40000000060 */
        /* <DEDUP_REMOVED lines=20> */
.L_x_9121:
        /* <DEDUP_REMOVED lines=12> */
.L_x_9120:
        /* <DEDUP_REMOVED lines=21> */
[----:B------:R-:W-:Y:S01]  /*1d20*/  FADD.FTZ R124, R108, R109 ;  /* 0x0000006d6c7c7221 */ /* 0x000fe20000010000 */
[----:B------:R-:W-:-:S02]  /*1d30*/  PRMT R108, R105, 0x7632, R108 ;  /* 0x00007632696c7816 */ /* 0x000fc4000000006c */
[----:B------:R-:W-:Y:S02]  /*1d40*/  PRMT R109, R69, 0x7632, R109 ;  /* 0x00007632456d7816 */ /* 0x000fe4000000006d */
[----:B------:R-:W-:Y:S02]  /*1d50*/  SHF.L.U32 R108, R108, 0x10, RZ ;  /* 0x000000106c6c7819 */ /* 0x000fe400000006ff */
[----:B------:R-:W-:Y:S02]  /*1d60*/  SHF.L.U32 R109, R109, 0x10, RZ ;  /* 0x000000106d6d7819 */ /* 0x000fe400000006ff */
[----:B------:R-:W-:Y:S02]  /*1d70*/  SHF.L.U32 R122, R111, 0x10, RZ ;  /* 0x000000106f7a7819 */ /* 0x000fe400000006ff */
        /* <DEDUP_REMOVED lines=29> */
.L_x_9123:
        /* <DEDUP_REMOVED lines=9> */
[----:B------:R-:W-:Y:S02]  /*1fe0*/  PRMT R110, R70, 0x7632, R110 ;  /* 0x00007632466e7816 */ /* 0x000fe4000000006e */
[----:B------:R-:W-:Y:S02]  /*1ff0*/  SHF.L.U32 R119, R111, 0x10, RZ ;  /* 0x000000106f777819 */ /* 0x000fe400000006ff */
[----:B------:R-:W-:Y:S02]  /*2000*/  SHF.L.U32 R108, R108, 0x10, RZ ;  /* 0x000000106c6c7819 */ /* 0x000fe400000006ff */
[----:B------:R-:W-:Y:S02]  /*2010*/  PRMT R111, R71, 0x7632, R111 ;  /* 0x00007632476f7816 */ /* 0x000fe4000000006f */
[----:B------:R-:W-:-:S02]  /*2020*/  SHF.L.U32 R110, R110, 0x10, RZ ;  /* 0x000000106e6e7819 */ /* 0x000fc400000006ff */
[----:B------:R-:W-:Y:S01]  /*2030*/  SHF.L.U32 R115, R111, 0x10, RZ ;  /* 0x000000106f737819 */ /* 0x000fe200000006ff */
[----:B------:R-:W-:Y:S01]  /*2040*/  FADD.FTZ R111, R113, R108 ;  /* 0x0000006c716f7221 */ /* 0x000fe20000010000 */
[----:B------:R-:W-:Y:S01]  /*2050*/  SHF.L.U32 R104, R104, 0x10, RZ ;  /* 0x0000001068687819 */ /* 0x000fe200000006ff */
[----:B------:R-:W-:Y:S01]  /*2060*/  FADD.FTZ R113, R119, R110 ;  /* 0x0000006e77717221 */ /* 0x000fe20000010000 */
[----:B------:R-:W-:Y:S02]  /*2070*/  SHF.L.U32 R110, R105, 0x10, RZ ;  /* 0x00000010696e7819 */ /* 0x000fe400000006ff */
[----:B------:R-:W-:Y:S02]  /*2080*/  SHF.L.U32 R105, R68, 0x10, RZ ;  /* 0x0000001044697819 */ /* 0x000fe400000006ff */
[----:B------:R-:W-:Y:S02]  /*2090*/  PRMT R112, R107, 0x7632, R112 ;  /* 0x000076326b707816 */ /* 0x000fe40000000070 */
        /* <DEDUP_REMOVED lines=8> */
[----:B------:R-:W-:-:S03]  /*2120*/  SHF.L.U32 R114, R71, 0x10, RZ ;  /* 0x0000001047727819 */ /* 0x000fc600000006ff */
[----:B------:R-:W-:Y:S02]  /*2130*/  FADD.FTZ R112, R105, R106 ;  /* 0x0000006a69707221 */ /* 0x000fe40000010000 */
[----:B------:R-:W-:Y:S01]  /*2140*/  FADD.FTZ R114, R114, R107 ;  /* 0x0000006b72727221 */ /* 0x000fe20000010000 */
[----:B------:R-:W-:Y:S06]  /*2150*/  BRA `(.L_x_9124) ;  /* 0x0000000000887947 */ /* 0x000fec0003800000 */
.L_x_9122:
[----:B------:R-:W-:Y:S05]  /*2160*/  @!P1 BRA `(.L_x_9125) ;  /* 0x0000000000549947 */ /* 0x000fea0003800000 */
        /* <DEDUP_REMOVED lines=21> */
.L_x_9125:
        /* <DEDUP_REMOVED lines=12> */
.L_x_9124:
[----:B------:R-:W-:Y:S01]  /*2380*/  FADD.FTZ R104, RZ, R80 ;  /* 0x00000050ff687221 */ /* 0x000fe20000010000 */
[----:B------:R-:W0:Y:S01]  /*2390*/  S2R R106, SR_TID.X ;  /* 0x00000000006a7919 */ /* 0x000e220000002100 */
[----:B------:R-:W-:Y:S01]  /*23a0*/  IMAD.WIDE.U32 R120, R118, 0x20, R120 ;  /* 0x0000002076787825 */ /* 0x000fe200078e0078 */
[----:B------:R-:W-:-:S03]  /*23b0*/  UMOV UR4, 0xffffffff ;  /* 0xffffffff00047882 */ /* 0x000fc60000000000 */
[----:B------:R-:W-:Y:S01]  /*23c0*/  FADD.FTZ R105, R104, R81 ;  /* 0x0000005168697221 */ /* 0x000fe20000010000 */
[----:B------:R-:W-:Y:S03]  /*23d0*/  STG.E.128 desc[UR6][R120.64], R108 ;  /* 0x0000006c78007986 */ /* 0x000fe6000c101d06 */
        /* <DEDUP_REMOVED lines=31> */
[----:B-1----:R-:W-:Y:S01]  /*25d0*/  FADD.FTZ R120, R104, R115 ;  /* 0x0000007368787221 */ /* 0x002fe20000010000 */
        /* <DEDUP_REMOVED lines=86> */
.L_x_9139:
[----:B------:R-:W2:Y:S01]  /*2b40*/  @!P1 LDC.64 R104, c[0x0][0x3c0] ;  /* 0x0000f000ff689b82 */ /* 0x000ea20000000a00 */
[----:B-1----:R-:W-:Y:S01]  /*2b50*/  FADD.FTZ R120, R125, R120 ;  /* 0x000000787d787221 */ /* 0x002fe20000010000 */
[----:B------:R-:W-:Y:S01]  /*2b60*/  ISETP.NE.AND P2, PT, RZ, UR14, PT ;  /* 0x0000000eff007c0c */ /* 0x000fe2000bf45270 */
[----:B--2---:R-:W-:-:S04]  /*2b70*/  @!P1 IMAD.WIDE R106, R2, 0x4, R104 ;  /* 0x00000004026a9825 */ /* 0x004fc800078e0268 */
[----:B------:R-:W-:Y:S01]  /*2b80*/  FMUL.FTZ R105, R121, R121 ;  /* 0x0000007979697220 */ /* 0x000fe20000410000 */
[----:B------:R-:W-:Y:S01]  /*2b90*/  FFMA.FTZ R104, R120, R119, UR9 ;  /* 0x0000000978687e23 */ /* 0x000fe20008010077 */
[----:B------:R1:W-:Y:S03]  /*2ba0*/  @!P1 STG.E desc[UR6][R106.64], R121 ;  /* 0x000000796a009986 */ /* 0x0003e6000c101906 */
[----:B------:R-:W-:Y:S02]  /*2bb0*/  FSEL R119, R105, RZ, P2 ;  /* 0x000000ff69777208 */ /* 0x000fe40001000000 */
[----:B------:R-:W-:-:S03]  /*2bc0*/  FSEL R105, R121, RZ, !P2 ;  /* 0x000000ff79697208 */ /* 0x000fc60005000000 */
[----:B------:R-:W-:Y:S02]  /*2bd0*/  FADD.FTZ R104, R104, R119 ;  /* 0x0000007768687221 */ /* 0x000fe40000010000 */
[C---:B------:R-:W-:Y:S01]  /*2be0*/  FADD.FTZ R84, -R105.reuse, R84 ;  /* 0x0000005469547221 */ /* 0x040fe20000010100 */
[C---:B------:R-:W-:Y:S01]  /*2bf0*/  FADD.FTZ R85, -R105.reuse, R85 ;  /* 0x0000005569557221 */ /* 0x040fe20000010100 */
[C---:B------:R-:W-:Y:S01]  /*2c00*/  FADD.FTZ R80, -R105.reuse, R80 ;  /* 0x0000005069507221 */ /* 0x040fe20000010100 */
[C---:B------:R-:W-:Y:S01]  /*2c10*/  FADD.FTZ R81, -R105.reuse, R81 ;  /* 0x0000005169517221 */ /* 0x040fe20000010100 */
[----:B------:R-:W2:Y:S01]  /*2c20*/  MUFU.RSQ R104, R104 ;  /* 0x0000006800687308 */ /* 0x000ea20000001400 */
[----:B-1----:R-:W1:Y:S01]  /*2c30*/  LDC.64 R106, c[0x0][0x428] ;  /* 0x00010a00ff6a7b82 */ /* 0x002e620000000a00 */
        /* <DEDUP_REMOVED lines=33> */
[----:B------:R-:W-:Y:S01]  /*2e50*/  FFMA.FTZ R85, R84, R61, R29 ;  /* 0x0000003d54557223 */ /* 0x000fe2000001001d */
[----:B------:R-:W-:Y:S01]  /*2e60*/  FFMA.FTZ R84, R120, R63, R31 ;  /* 0x0000003f78547223 */ /* 0x000fe2000001001f */
[----:B------:R-:W-:Y:S01]  /*2e70*/  FFMA.FTZ R87, R119, R62, R30 ;  /* 0x0000003e77577223 */ /* 0x000fe2000001001e */
[----:B-1----:R-:W-:-:S04]  /*2e80*/  IMAD.WIDE.U32 R120, R3, 0x10, R106 ;  /* 0x0000001003787825 */ /* 0x002fc800078e006a */
[C---:B------:R-:W-:Y:S01]  /*2e90*/  FMUL.FTZ R3, R104.reuse, R80 ;  /* 0x0000005068037220 */ /* 0x040fe20000410000 */
[C---:B------:R-:W-:Y:S01]  /*2ea0*/  FMUL.FTZ R80, R104.reuse, R81 ;  /* 0x0000005168507220 */ /* 0x040fe20000410000 */
[----:B------:R-:W-:Y:S01]  /*2eb0*/  FMUL.FTZ R81, R104, R82 ;  /* 0x0000005268517220 */ /* 0x000fe20000410000 */
[----:B------:R-:W-:Y:S01]  /*2ec0*/  F2FP.BF16.F32.PACK_AB R87, R84, R87 ;  /* 0x000000575457723e */ /* 0x000fe200000010ff */
[----:B------:R-:W-:Y:S01]  /*2ed0*/  FMUL.FTZ R84, R104, R95 ;  /* 0x0000005f68547220 */ /* 0x000fe20000410000 */
[----:B------:R-:W-:Y:S01]  /*2ee0*/  FFMA.FTZ R3, R3, R64, R32 ;  /* 0x0000004003037223 */ /* 0x000fe20000010020 */
[----:B------:R-:W-:Y:S01]  /*2ef0*/  FFMA.FTZ R80, R80, R65, R33 ;  /* 0x0000004150507223 */ /* 0x000fe20000010021 */
[C---:B------:R-:W-:Y:S01]  /*2f00*/  FMUL.FTZ R82, R104.reuse, R83 ;  /* 0x0000005368527220 */ /* 0x040fe20000410000 */
[----:B------:R-:W-:Y:S01]  /*2f10*/  FMUL.FTZ R83, R104, R94 ;  /* 0x0000005e68537220 */ /* 0x000fe20000410000 */
[----:B------:R-:W-:Y:S01]  /*2f20*/  FFMA.FTZ R94, R84, R55, R23 ;  /* 0x00000037545e7223 */ /* 0x000fe20000010017 */
[----:B------:R-:W-:Y:S01]  /*2f30*/  FFMA.FTZ R81, R81, R66, R34 ;  /* 0x0000004251517223 */ /* 0x000fe20000010022 */
[----:B------:R-:W-:Y:S01]  /*2f40*/  FFMA.FTZ R82, R82, R67, R35 ;  /* 0x0000004352527223 */ /* 0x000fe20000010023 */
[----:B------:R-:W-:Y:S01]  /*2f50*/  F2FP.BF16.F32.PACK_AB R84, R80, R3 ;  /* 0x000000035054723e */ /* 0x000fe200000010ff */
[C---:B------:R-:W-:Y:S01]  /*2f60*/  FMUL.FTZ R3, R104.reuse, R88 ;  /* 0x0000005868037220 */ /* 0x040fe20000410000 */
[C---:B------:R-:W-:Y:S01]  /*2f70*/  FMUL.FTZ R80, R104.reuse, R89 ;  /* 0x0000005968507220 */ /* 0x040fe20000410000 */
[----:B------:R-:W-:Y:S01]  /*2f80*/  F2FP.BF16.F32.PACK_AB R86, R85, R86 ;  /* 0x000000565556723e */ /* 0x000fe200000010ff */
        /* <DEDUP_REMOVED lines=10> */
[----:B------:R-:W-:Y:S01]  /*3030*/  FFMA.FTZ R81, R81, R58, R26 ;  /* 0x0000003a51517223 */ /* 0x000fe2000001001a */
[----:B------:R-:W-:Y:S01]  /*3040*/  FFMA.FTZ R88, R82, R59, R27 ;  /* 0x0000003b52587223 */ /* 0x000fe2000001001b */
[----:B------:R-:W-:Y:S01]  /*3050*/  F2FP.BF16.F32.PACK_AB R80, R80, R3 ;  /* 0x000000035050723e */ /* 0x000fe200000010ff */
[----:B------:R-:W-:Y:S01]  /*3060*/  FMUL.FTZ R3, R104, R96 ;  /* 0x0000006068037220 */ /* 0x000fe20000410000 */
[----:B------:R-:W-:Y:S01]  /*3070*/  F2FP.BF16.F32.PACK_AB R83, R94, R83 ;  /* 0x000000535e53723e */ /* 0x000fe200000010ff */
[C---:B------:R-:W-:Y:S01]  /*3080*/  FMUL.FTZ R96, R104.reuse, R103 ;  /* 0x0000006768607220 */ /* 0x040fe20000410000 */
[----:B------:R-:W1:Y:S01]  /*3090*/  @!P1 LDC.64 R92, c[0x0][0x3c8] ;  /* 0x0000f200ff5c9b82 */ /* 0x000e620000000a00 */
[C---:B------:R-:W-:Y:S01]  /*30a0*/  FMUL.FTZ R91, R104.reuse, R100 ;  /* 0x00000064685b7220 */ /* 0x040fe20000410000 */
[----:B------:R-:W-:Y:S01]  /*30b0*/  FMUL.FTZ R94, R104, R101 ;  /* 0x00000065685e7220 */ /* 0x000fe20000410000 */
[----:B------:R-:W-:Y:S01]  /*30c0*/  F2FP.BF16.F32.PACK_AB R82, R90, R89 ;  /* 0x000000595a52723e */ /* 0x000fe200000010ff */
[----:B------:R-:W-:Y:S01]  /*30d0*/  FMUL.FTZ R89, R104, R98 ;  /* 0x0000006268597220 */ /* 0x000fe20000410000 */
[----:B------:R-:W-:Y:S01]  /*30e0*/  F2FP.BF16.F32.PACK_AB R81, R88, R81 ;  /* 0x000000515851723e */ /* 0x000fe200000010ff */
[----:B------:R-:W-:Y:S01]  /*30f0*/  FMUL.FTZ R88, R104, R97 ;  /* 0x0000006168587220 */ /* 0x000fe20000410000 */
        /* <DEDUP_REMOVED lines=11> */
[----:B------:R-:W2:Y:S01]  /*31b0*/  LDC.64 R96, c[0x0][0x380] ;  /* 0x0000e000ff607b82 */ /* 0x000ea20000000a00 */
[----:B------:R-:W-:Y:S01]  /*31c0*/  F2FP.BF16.F32.PACK_AB R89, R94, R89 ;  /* 0x000000595e59723e */ /* 0x000fe200000010ff */
[----:B------:R-:W-:Y:S01]  /*31d0*/  FMUL.FTZ R94, R104, R109 ;  /* 0x0000006d685e7220 */ /* 0x000fe20000410000 */
[----:B------:R-:W-:Y:S01]  /*31e0*/  F2FP.BF16.F32.PACK_AB R91, R98, R91 ;  /* 0x0000005b625b723e */ /* 0x000fe200000010ff */
[----:B------:R-:W-:Y:S01]  /*31f0*/  FMUL.FTZ R95, R104, R110 ;  /* 0x0000006e685f7220 */ /* 0x000fe20000410000 */
        /* <DEDUP_REMOVED lines=15> */
[----:B-1----:R-:W-:Y:S01]  /*32f0*/  @!P1 IMAD.WIDE R98, R2, 0x4, R92 ;  /* 0x0000000402629825 */ /* 0x002fe200078e025c */
[----:B------:R-:W-:-:S02]  /*3300*/  F2FP.BF16.F32.PACK_AB R94, R108, R103 ;  /* 0x000000676c5e723e */ /* 0x000fc400000010ff */
[----:B------:R-:W-:Y:S01]  /*3310*/  F2FP.BF16.F32.PACK_AB R95, R110, R95 ;  /* 0x0000005f6e5f723e */ /* 0x000fe200000010ff */
[--C-:B------:R-:W-:Y:S01]  /*3320*/  IMAD.WIDE.U32 R122, R117, 0x10, R106.reuse ;  /* 0x00000010757a7825 */ /* 0x100fe200078e006a */
[----:B------:R-:W-:Y:S01]  /*3330*/  F2FP.BF16.F32.PACK_AB R93, R102, R101 ;  /* 0x00000065665d723e */ /* 0x000fe200000010ff */
[----:B------:R3:W-:Y:S01]  /*3340*/  @!P1 STG.E desc[UR6][R98.64], R104 ;  /* 0x0000006862009986 */ /* 0x0007e2000c101906 */
[----:B------:R-:W-:Y:S01]  /*3350*/  F2FP.BF16.F32.PACK_AB R92, R100, R3 ;  /* 0x00000003645c723e */ /* 0x000fe200000010ff */
[--C-:B------:R-:W-:Y:S01]  /*3360*/  IMAD.WIDE.U32 R116, R116, 0x10, R106.reuse ;  /* 0x0000001074747825 */ /* 0x100fe200078e006a */
[----:B--2---:R-:W-:Y:S01]  /*3370*/  LEA R2, R96, R2, 0x2 ;  /* 0x0000000260027211 */ /* 0x004fe200078e10ff */
[----:B------:R3:W-:Y:S02]  /*3380*/  STG.E.128 desc[UR6][R120.64], R84 ;  /* 0x0000005478007986 */ /* 0x0007e4000c101d06 */
[----:B------:R-:W-:Y:S01]  /*3390*/  IMAD.WIDE.U32 R106, R118, 0x10, R106 ;  /* 0x00000010766a7825 */ /* 0x000fe200078e006a */
[----:B------:R-:W-:Y:S01]  /*33a0*/  ISETP.GE.AND P1, PT, R2, R97, PT ;  /* 0x000000610200720c */ /* 0x000fe20003f26270 */
[----:B------:R3:W-:Y:S04]  /*33b0*/  STG.E.128 desc[UR6][R122.64], R80 ;  /* 0x000000507a007986 */ /* 0x0007e8000c101d06 */
[----:B------:R3:W-:Y:S04]  /*33c0*/  STG.E.128 desc[UR6][R116.64], R88 ;  /* 0x0000005874007986 */ /* 0x0007e8000c101d06 */
[----:B------:R3:W-:Y:S04]  /*33d0*/  STG.E.128 desc[UR6][R106.64], R92 ;  /* 0x0000005c6a007986 */ /* 0x0007e8000c101d06 */
[----:B------:R-:W-:Y:S05]  /*33e0*/  @!P1 BRA `(.L_x_9127) ;  /* 0xffffffd0001c9947 */ /* 0x000fea000383ffff */
[----:B------:R-:W-:Y:S05]  /*33f0*/  EXIT ;  /* 0x000000000000794d */ /* 0x000fea0003800000 */
.L_x_9126:
        /* <DEDUP_REMOVED lines=8> */
.L_x_9129:
[----:B------:R-:W-:Y:S05]  /*3480*/  BSYNC B0 ;  /* 0x0000000000007941 */ /* 0x000fea0003800000 */
.L_x_9128:
        /* <DEDUP_REMOVED lines=8> */
.L_x_9130:
[----:B------:R-:W-:Y:S02]  /*3510*/  HFMA2 R107, -RZ, RZ, 0, 2.384185791015625e-07 ;  /* 0x00000004ff6b7431 */ /* 0x000fe400000001ff */
[----:B------:R-:W-:-:S05]  /*3520*/  FADD.FTZ R123, R122, R104 ;  /* 0x000000687a7b7221 */ /* 0x000fca0000010000 */
[----:B------:R-:W-:-:S07]  /*3530*/  MOV R122, R123 ;  /* 0x0000007b007a7202 */ /* 0x000fce0000000f00 */
[----:B------:R-:W-:Y:S05]  /*3540*/  WARPSYNC.COLLECTIVE R105, `(.L_x_9131) ;  /* 0x0000000069087348 */ /* 0x000fea0003c00000 */
[----:B------:R0:W1:Y:S02]  /*3550*/  SHFL.BFLY P2, R104, R122, R107, R106 ;  /* 0x0c00006b7a687389 */ /* 0x000064000004006a */
[----:B01----:R-:W-:Y:S05]  /*3560*/  ENDCOLLECTIVE ;  /* 0x000000000000791b */ /* 0x003fea0003800000 */
.L_x_9131:
[----:B------:R-:W-:Y:S02]  /*3570*/  HFMA2 R107, -RZ, RZ, 0, 4.76837158203125e-07 ;  /* 0x00000008ff6b7431 */ /* 0x000fe400000001ff */
[----:B------:R-:W-:-:S05]  /*3580*/  FADD.FTZ R124, R123, R104 ;  /* 0x000000687b7c7221 */ /* 0x000fca0000010000 */
[----:B------:R-:W-:-:S07]  /*3590*/  MOV R122, R124 ;  /* 0x0000007c007a7202 */ /* 0x000fce0000000f00 */
[----:B------:R-:W-:Y:S05]  /*35a0*/  WARPSYNC.COLLECTIVE R105, `(.L_x_9132) ;  /* 0x0000000069087348 */ /* 0x000fea0003c00000 */
[----:B------:R0:W1:Y:S02]  /*35b0*/  SHFL.BFLY P2, R104, R122, R107, R106 ;  /* 0x0c00006b7a687389 */ /* 0x000064000004006a */
[----:B01----:R-:W-:Y:S05]  /*35c0*/  ENDCOLLECTIVE ;  /* 0x000000000000791b */ /* 0x003fea0003800000 */
.L_x_9132:
[----:B------:R-:W-:Y:S02]  /*35d0*/  HFMA2 R107, -RZ, RZ, 0, 9.5367431640625e-07 ;  /* 0x00000010ff6b7431 */ /* 0x000fe400000001ff */
[----:B------:R-:W-:-:S05]  /*35e0*/  FADD.FTZ R125, R124, R104 ;  /* 0x000000687c7d7221 */ /* 0x000fca0000010000 */
[----:B------:R-:W-:-:S07]  /*35f0*/  MOV R122, R125 ;  /* 0x0000007d007a7202 */ /* 0x000fce0000000f00 */
[----:B------:R-:W-:Y:S05]  /*3600*/  WARPSYNC.COLLECTIVE R105, `(.L_x_9133) ;  /* 0x0000000069087348 */ /* 0x000fea0003c00000 */
[----:B------:R0:W1:Y:S02]  /*3610*/  SHFL.BFLY P2, R104, R122, R107, R106 ;  /* 0x0c00006b7a687389 */ /* 0x000064000004006a */
[----:B01----:R-:W-:Y:S05]  /*3620*/  ENDCOLLECTIVE ;  /* 0x000000000000791b */ /* 0x003fea0003800000 */
.L_x_9133:
        /* <DEDUP_REMOVED lines=67> */
[----:B------:R-:W-:-:S04]  /*3a60*/  MOV R105, 0xffffffff ;  /* 0xffffffff00697802 */ /* 0x000fc80000000f00 */
[----:B------:R-:W-:-:S07]  /*3a70*/  MOV R122, R120 ;  /* 0x00000078007a7202 */ /* 0x000fce0000000f00 */
[----:B------:R-:W-:Y:S05]  /*3a80*/  WARPSYNC.COLLECTIVE R105, `(.L_x_9134) ;  /* 0x0000000069087348 */ /* 0x000fea0003c00000 */
[----:B------:R0:W1:Y:S02]  /*3a90*/  SHFL.BFLY P2, R104, R122, R107, R106 ;  /* 0x0c00006b7a687389 */ /* 0x000064000004006a */
[----:B01----:R-:W-:Y:S05]  /*3aa0*/  ENDCOLLECTIVE ;  /* 0x000000000000791b */ /* 0x003fea0003800000 */
.L_x_9134:
[----:B------:R-:W-:Y:S02]  /*3ab0*/  HFMA2 R107, -RZ, RZ, 0, 1.1920928955078125e-07 ;  /* 0x00000002ff6b7431 */ /* 0x000fe400000001ff */
[----:B------:R-:W-:-:S07]  /*3ac0*/  FADD.FTZ R122, R120, R104 ;  /* 0x00000068787a7221 */ /* 0x000fce0000010000 */
[----:B------:R-:W-:Y:S05]  /*3ad0*/  WARPSYNC.COLLECTIVE R105, `(.L_x_9135) ;  /* 0x0000000069087348 */ /* 0x000fea0003c00000 */
[----:B------:R0:W1:Y:S02]  /*3ae0*/  SHFL.BFLY P2, R104, R122, R107, R106 ;  /* 0x0c00006b7a687389 */ /* 0x000064000004006a */
[----:B01----:R-:W-:Y:S05]  /*3af0*/  ENDCOLLECTIVE ;  /* 0x000000000000791b */ /* 0x003fea0003800000 */
.L_x_9135:
[----:B------:R-:W-:Y:S02]  /*3b00*/  HFMA2 R107, -RZ, RZ, 0, 2.384185791015625e-07 ;  /* 0x00000004ff6b7431 */ /* 0x000fe400000001ff */
[----:B------:R-:W-:-:S05]  /*3b10*/  FADD.FTZ R123, R122, R104 ;  /* 0x000000687a7b7221 */ /* 0x000fca0000010000 */
[----:B------:R-:W-:-:S07]  /*3b20*/  MOV R122, R123 ;  /* 0x0000007b007a7202 */ /* 0x000fce0000000f00 */
[----:B------:R-:W-:Y:S05]  /*3b30*/  WARPSYNC.COLLECTIVE R105, `(.L_x_9136) ;  /* 0x0000000069087348 */ /* 0x000fea0003c00000 */
[----:B------:R0:W1:Y:S02]  /*3b40*/  SHFL.BFLY P2, R104, R122, R107, R106 ;  /* 0x0c00006b7a687389 */ /* 0x000064000004006a */
[----:B01----:R-:W-:Y:S05]  /*3b50*/  ENDCOLLECTIVE ;  /* 0x000000000000791b */ /* 0x003fea0003800000 */
.L_x_9136:
[----:B------:R-:W-:Y:S02]  /*3b60*/  HFMA2 R107, -RZ, RZ, 0, 4.76837158203125e-07 ;  /* 0x00000008ff6b7431 */ /* 0x000fe400000001ff */
[----:B------:R-:W-:-:S05]  /*3b70*/  FADD.FTZ R124, R123, R104 ;  /* 0x000000687b7c7221 */ /* 0x000fca0000010000 */
[----:B------:R-:W-:-:S07]  /*3b80*/  MOV R122, R124 ;  /* 0x0000007c007a7202 */ /* 0x000fce0000000f00 */
[----:B------:R-:W-:Y:S05]  /*3b90*/  WARPSYNC.COLLECTIVE R105, `(.L_x_9137) ;  /* 0x0000000069087348 */ /* 0x000fea0003c00000 */
[----:B------:R0:W1:Y:S02]  /*3ba0*/  SHFL.BFLY P2, R104, R122, R107, R106 ;  /* 0x0c00006b7a687389 */ /* 0x000064000004006a */
[----:B01----:R-:W-:Y:S05]  /*3bb0*/  ENDCOLLECTIVE ;  /* 0x000000000000791b */ /* 0x003fea0003800000 */
.L_x_9137:
[----:B------:R-:W-:Y:S02]  /*3bc0*/  HFMA2 R107, -RZ, RZ, 0, 9.5367431640625e-07 ;  /* 0x00000010ff6b7431 */ /* 0x000fe400000001ff */
[----:B------:R-:W-:-:S05]  /*3bd0*/  FADD.FTZ R125, R124, R104 ;  /* 0x000000687c7d7221 */ /* 0x000fca0000010000 */
[----:B------:R-:W-:-:S07]  /*3be0*/  MOV R122, R125 ;  /* 0x0000007d007a7202 */ /* 0x000fce0000000f00 */
[----:B------:R-:W-:Y:S05]  /*3bf0*/  WARPSYNC.COLLECTIVE R105, `(.L_x_9138) ;  /* 0x0000000069087348 */ /* 0x000fea0003c00000 */
[----:B------:R0:W1:Y:S02]  /*3c00*/  SHFL.BFLY P2, R104, R122, R107, R106 ;  /* 0x0c00006b7a687389 */ /* 0x000064000004006a */
[----:B01----:R-:W-:Y:S05]  /*3c10*/  ENDCOLLECTIVE ;  /* 0x000000000000791b */ /* 0x003fea0003800000 */
.L_x_9138:
[----:B------:R-:W-:Y:S01]  /*3c20*/  MOV R120, R104 ;  /* 0x0000006800787202 */ /* 0x000fe20000000f00 */
[----:B------:R-:W-:Y:S06]  /*3c30*/  BRA `(.L_x_9139) ;  /* 0xffffffec00c07947 */ /* 0x000fec000383ffff */
.L_x_9140:
        /* <DEDUP_REMOVED lines=12> */
.L_x_22705:


//--------------------- .text._ZN10layer_norm31ln_parallel_residual_fwd_kernelINS_13Kernel_traitsIf13__nv_bfloat16fS2_fjLj1024ELj1ELj4ELj1ELj16ENS_18Kernel_traits_baseILj1024EfS2_fS2_fjLj128EEEEELb1ELb0ELb0EEEvNS_9FwdParamsE --------------------------
	.section	.text._ZN10layer_norm31ln_parallel_residual_fwd_kernelINS_13Kernel_traitsIf13__nv_bfloat16fS2_fjLj1024ELj1ELj4ELj1ELj16ENS_18Kernel_traits_baseILj1024EfS2_fS2_fjLj128EEEEELb1ELb0ELb0EEEvNS_9FwdParamsE,"ax",@progbits
	.align	128
        .global         _ZN10layer_norm31ln_parallel_residual_fwd_kernelINS_13Kernel_traitsIf13__nv_bfloat16fS2_fjLj1024ELj1ELj4ELj1ELj16ENS_18Kernel_traits_baseILj1024EfS2_fS2_fjLj128EEEEELb1ELb0ELb0EEEvNS_9FwdParamsE
        .type           _ZN10layer_norm31ln_parallel_residual_fwd_kernelINS_13Kernel_traitsIf13__nv_bfloat16fS2_fjLj1024ELj1ELj4ELj1ELj16ENS_18Kernel_traits_baseILj1024EfS2_fS2_fjLj128EEEEELb1ELb0ELb0EEEvNS_9FwdParamsE,@function
        .size           _ZN10layer_norm31ln_parallel_residual_fwd_kernelINS_13Kernel_traitsIf13__nv_bfloat16fS2_fjLj1024ELj1ELj4ELj1ELj16ENS_18Kernel_traits_baseILj1024EfS2_fS2_fjLj128EEEEELb1ELb0ELb0EEEvNS_9FwdParamsE,(.L_x_22706 - _ZN10layer_norm31ln_parallel_residual_fwd_kernelINS_13Kernel_traitsIf13__nv_bfloat16fS2_fjLj1024ELj1ELj4ELj1ELj16ENS_18Kernel_traits_baseILj1024EfS2_fS2_fjLj128EEEEELb1ELb0ELb0EEEvNS_9FwdParamsE)
        .other          _ZN10layer_norm31ln_parallel_residual_fwd_kernelINS_13Kernel_traitsIf13__nv_bfloat16fS2_fjLj1024ELj1ELj4ELj1ELj16ENS_18Kernel_traits_baseILj1024EfS2_fS2_fjLj128EEEEELb1ELb0ELb0EEEvNS_9FwdParamsE,@"STO_CUDA_ENTRY STV_DEFAULT"
_ZN10layer_norm31ln_parallel_residual_fwd_kernelINS_13Kernel_traitsIf13__nv_bfloat16fS2_fjLj1024ELj1ELj4ELj1ELj16ENS_18Kernel_traits_baseILj1024EfS2_fS2_fjLj128EEEEELb1ELb0ELb0EEEvNS_9FwdParamsE:
.text._ZN10layer_norm31ln_parallel_residual_fwd_kernelINS_13Kernel_traitsIf13__nv_bfloat16fS2_fjLj1024ELj1ELj4ELj1ELj16ENS_18Kernel_traits_baseILj1024EfS2_fS2_fjLj128EEEEELb1ELb0ELb0EEEvNS_9FwdParamsE:
        /* <DEDUP_REMOVED lines=29> */
[----:B------:R-:W-:Y:S02]  /*01d0*/  LOP3.LUT R3, R182, 0x1f, RZ, 0xc, !PT ;  /* 0x0000001fb6037812 */ /* 0x000fe400078e0cff */
[----:B0-----:R-:W-:-:S02]  /*01e0*/  @P0 IADD3 R0, P1, PT, R4, R9, RZ ;  /* 0x0000000904000210 */ /* 0x001fc40007f3e0ff */
[----:B------:R-:W-:Y:S02]  /*01f0*/  LEA.HI R2, R2, R11, RZ, 0x3 ;  /* 0x0000000b02027211 */ /* 0x000fe400078f18ff */
[----:B------:R-:W-:Y:S01]  /*0200*/  LOP3.LUT R182, R182, 0x1f, RZ, 0xc0, !PT ;  /* 0x0000001fb6b67812 */ /* 0x000fe200078ec0ff */
[----:B------:R-:W-:Y:S01]  /*0210*/  @P0 IMAD.X R7, RZ, RZ, R5, P1 ;  /* 0x000000ffff070224 */ /* 0x000fe200008e0605 */
[----:B------:R-:W-:Y:S01]  /*0220*/  LEA.HI.SX32 R188, R2, R3, 0x1d ;  /* 0x0000000302bc7211 */ /* 0x000fe200078feaff */
[----:B------:R-:W-:Y:S02]  /*0230*/  UIADD3 UR15, UPT, UPT, UR6, -0x61c88647, URZ ;  /* 0x9e3779b9060f7890 */ /* 0x000fe4000fffe0ff */
        /* <DEDUP_REMOVED lines=30> */
[C---:B------:R-:W-:Y:S02]  /*0420*/  @P0 LOP3.LUT R101, R182.reuse, 0x20, RZ, 0xfc, !PT ;  /* 0x00000020b6650812 */ /* 0x040fe400078efcff */
[----:B------:R-:W2:Y:S01]  /*0430*/  LDC.64 R60, c[0x0][0x3d8] ;  /* 0x0000f600ff3c7b82 */ /* 0x000ea20000000a00 */
[----:B0-----:R-:W-:-:S07]  /*0440*/  @P0 IMAD.WIDE.U32 R2, R182, 0x20, R2 ;  /* 0x00000020b6020825 */ /* 0x001fce00078e0002 */
[----:B------:R-:W0:Y:S01]  /*0450*/  LDC.64 R52, c[0x0][0x3d8] ;  /* 0x0000f600ff347b82 */ /* 0x000e220000000a00 */
[----:B------:R-:W5:Y:S01]  /*0460*/  @P0 LDG.E.128 R4, desc[UR8][R2.64] ;  /* 0x0000000802040981 */ /* 0x000f62000c1e1d00 */
[----:B-1----:R-:W-:-:S03]  /*0470*/  @P1 IMAD.WIDE.U32 R56, R101, 0x20, R56 ;  /* 0x0000002065381825 */ /* 0x002fc600078e0038 */
[----:B------:R-:W5:Y:S03]  /*0480*/  @P0 LDG.E.128 R8, desc[UR8][R2.64+0x10] ;  /* 0x0000100802080981 */ /* 0x000f66000c1e1d00 */
[----:B------:R-:W1:Y:S01]  /*0490*/  LDC.64 R54, c[0x0][0x3d0] ;  /* 0x0000f400ff367b82 */ /* 0x000e620000000a00 */
[----:B------:R-:W5:Y:S01]  /*04a0*/  @P1 LDG.E.128 R20, desc[UR8][R56.64] ;  /* 0x0000000838141981 */ /* 0x000f62000c1e1d00 */
[----:B--2---:R-:W-:-:S03]  /*04b0*/  @P1 IMAD.WIDE.U32 R60, R101, 0x20, R60 ;  /* 0x00000020653c1825 */ /* 0x004fc600078e003c */
[----:B------:R2:W5:Y:S03]  /*04c0*/  @P1 LDG.E.128 R24, desc[UR8][R56.64+0x10] ;  /* 0x0000100838181981 */ /* 0x000566000c1e1d00 */
[----:B------:R-:W3:Y:S01]  /*04d0*/  LDC.64 R58, c[0x0][0x3d8] ;  /* 0x0000f600ff3a7b82 */ /* 0x000ee20000000a00 */
[----:B------:R-:W-:Y:S01]  /*04e0*/  @P1 VIADD R101, R101, 0x20 ;  /* 0x0000002065651836 */ /* 0x000fe20000000000 */
[----:B------:R-:W5:Y:S04]  /*04f0*/  @P1 LDG.E.128 R28, desc[UR8][R60.64] ;  /* 0x000000083c1c1981 */ /* 0x000f68000c1e1d00 */
[----:B------:R4:W5:Y:S01]  /*0500*/  @P1 LDG.E.128 R32, desc[UR8][R60.64+0x10] ;  /* 0x000010083c201981 */ /* 0x000962000c1e1d00 */
[----:B------:R-:W-:Y:S01]  /*0510*/  ISETP.GE.U32.AND P1, PT, R188, 0x80, PT ;  /* 0x00000080bc00780c */ /* 0x000fe20003f26070 */
[----:B0-----:R-:W-:Y:S01]  /*0520*/  @P0 IMAD.WIDE.U32 R52, R182, 0x20, R52 ;  /* 0x00000020b6340825 */ /* 0x001fe200078e0034 */
[----:B--2---:R-:W-:-:S02]  /*0530*/  CS2R R56, SRZ ;  /* 0x0000000000387805 */ /* 0x004fc4000001ff00 */
[----:B------:R-:W-:Y:S02]  /*0540*/  CS2R R66, SRZ ;  /* 0x0000000000427805 */ /* 0x000fe4000001ff00 */
[----:B------:R-:W-:Y:S02]  /*0550*/  CS2R R70, SRZ ;  /* 0x0000000000467805 */ /* 0x000fe4000001ff00 */
[----:B------:R-:W-:Y:S01]  /*0560*/  CS2R R68, SRZ ;  /* 0x0000000000447805 */ /* 0x000fe2000001ff00 */
[----:B------:R-:W5:Y:S01]  /*0570*/  @P0 LDG.E.128 R12, desc[UR8][R52.64] ;  /* 0x00000008340c0981 */ /* 0x000f62000c1e1d00 */
[C---:B-1----:R-:W-:Y:S01]  /*0580*/  @P2 IMAD.WIDE.U32 R62, R101.reuse, 0x20, R54 ;  /* 0x00000020653e2825 */ /* 0x042fe200078e0036 */
[----:B------:R-:W-:Y:S02]  /*0590*/  CS2R R54, SRZ ;  /* 0x0000000000367805 */ /* 0x000fe4000001ff00 */
[----:B------:R0:W5:Y:S01]  /*05a0*/  @P0 LDG.E.128 R16, desc[UR8][R52.64+0x10] ;  /* 0x0000100834100981 */ /* 0x000162000c1e1d00 */
[----:B---3--:R-:W-:-:S03]  /*05b0*/  @P2 IMAD.WIDE.U32 R64, R101, 0x20, R58 ;  /* 0x0000002065402825 */ /* 0x008fc600078e003a */
[----:B------:R-:W5:Y:S01]  /*05c0*/  @P2 LDG.E.128 R36, desc[UR8][R62.64] ;  /* 0x000000083e242981 */ /* 0x000f62000c1e1d00 */
[----:B------:R-:W-:Y:S02]  /*05d0*/  CS2R R58, SRZ ;  /* 0x00000000003a7805 */ /* 0x000fe4000001ff00 */
[----:B----4-:R-:W-:Y:S02]  /*05e0*/  CS2R R60, SRZ ;  /* 0x00000000003c7805 */ /* 0x010fe4000001ff00 */
[----:B0-----:R-:W-:Y:S01]  /*05f0*/  CS2R R52, SRZ ;  /* 0x0000000000347805 */ /* 0x001fe2000001ff00 */
[----:B------:R0:W5:Y:S01]  /*0600*/  @P2 LDG.E.128 R40, desc[UR8][R62.64+0x10] ;  /* 0x000010083e282981 */ /* 0x000162000c1e1d00 */
[----:B------:R-:W-:Y:S02]  /*0610*/  CS2R R74, SRZ ;  /* 0x00000000004a7805 */ /* 0x000fe4000001ff00 */
[----:B------:R-:W-:Y:S02]  /*0620*/  CS2R R72, SRZ ;  /* 0x0000000000487805 */ /* 0x000fe4000001ff00 */
[----:B------:R-:W-:Y:S01]  /*0630*/  CS2R R78, SRZ ;  /* 0x00000000004e7805 */ /* 0x000fe2000001ff00 */
[----:B------:R-:W5:Y:S01]  /*0640*/  @P2 LDG.E.128 R44, desc[UR8][R64.64] ;  /* 0x00000008402c2981 */ /* 0x000f62000c1e1d00 */
[----:B------:R-:W-:-:S02]  /*0650*/  CS2R R76, SRZ ;  /* 0x00000000004c7805 */ /* 0x000fc4000001ff00 */
[----:B------:R-:W-:Y:S02]  /*0660*/  CS2R R82, SRZ ;  /* 0x0000000000527805 */ /* 0x000fe4000001ff00 */
[----:B------:R-:W-:Y:S01]  /*0670*/  CS2R R80, SRZ ;  /* 0x0000000000507805 */ /* 0x000fe2000001ff00 */
[----:B------:R1:W5:Y:S01]  /*0680*/  @P2 LDG.E.128 R48, desc[UR8][R64.64+0x10] ;  /* 0x0000100840302981 */ /* 0x000362000c1e1d00 */
[----:B------:R-:W-:Y:S02]  /*0690*/  CS2R R86, SRZ ;  /* 0x0000000000567805 */ /* 0x000fe4000001ff00 */
[----:B0-----:R-:W-:Y:S02]  /*06a0*/  CS2R R62, SRZ ;  /* 0x00000000003e7805 */ /* 0x001fe4000001ff00 */
[----:B------:R-:W-:Y:S02]  /*06b0*/  CS2R R84, SRZ ;  /* 0x0000000000547805 */ /* 0x000fe4000001ff00 */
[----:B------:R-:W-:-:S02]  /*06c0*/  CS2R R90, SRZ ;  /* 0x00000000005a7805 */ /* 0x000fc4000001ff00 */
[----:B------:R-:W-:Y:S02]  /*06d0*/  CS2R R88, SRZ ;  /* 0x0000000000587805 */ /* 0x000fe4000001ff00 */
[----:B------:R-:W-:Y:S02]  /*06e0*/  CS2R R94, SRZ ;  /* 0x00000000005e7805 */ /* 0x000fe4000001ff00 */
[----:B------:R-:W-:Y:S02]  /*06f0*/  CS2R R92, SRZ ;  /* 0x00000000005c7805 */ /* 0x000fe4000001ff00 */
[----:B------:R-:W-:Y:S02]  /*0700*/  CS2R R98, SRZ ;  /* 0x0000000000627805 */ /* 0x000fe4000001ff00 */
[----:B------:R-:W-:Y:S02]  /*0710*/  CS2R R96, SRZ ;  /* 0x0000000000607805 */ /* 0x000fe4000001ff00 */
[----:B-1----:R-:W-:-:S02]  /*0720*/  CS2R R64, SRZ ;  /* 0x0000000000407805 */ /* 0x002fc4000001ff00 */
[----:B------:R-:W-:Y:S01]  /*0730*/  @P2 IADD3 R101, PT, PT, R101, 0x20, RZ ;  /* 0x0000002065652810 */ /* 0x000fe20007ffe0ff */
[----:B------:R-:W-:Y:S06]  /*0740*/  @!P1 BRA `(.L_x_9144) ;  /* 0x0000001000889947 */ /* 0x000fec0003800000 */
[----:B------:R-:W0:Y:S08]  /*0750*/  LDC.64 R2, c[0x0][0x3d0] ;  /* 0x0000f400ff027b82 */ /* 0x000e300000000a00 */
[----:B------:R-:W1:Y:S01]  /*0760*/  LDC.64 R52, c[0x0][0x3d8] ;  /* 0x0000f600ff347b82 */ /* 0x000e620000000a00 */
[----:B0-----:R-:W-:-:S05]  /*0770*/  IMAD.WIDE.U32 R2, R101, 0x20, R2 ;  /* 0x0000002065027825 */ /* 0x001fca00078e0002 */
        /* <DEDUP_REMOVED lines=20> */
[----:B0-----:R-:W-:Y:S02]  /*08c0*/  CS2R R52, SRZ ;  /* 0x0000000000347805 */ /* 0x001fe4000001ff00 */
        /* <DEDUP_REMOVED lines=17> */
.L_x_9143:
        /* <DEDUP_REMOVED lines=9> */
[----:B0-----:R-:W-:-:S07]  /*0a70*/  @P0 IMAD.WIDE.U32 R58, R182, 0x20, R52 ;  /* 0x00000020b63a0825 */ /* 0x001fce00078e0034 */
[----:B------:R-:W0:Y:S01]  /*0a80*/  LDC.64 R62, c[0x0][0x3d8] ;  /* 0x0000f600ff3e7b82 */ /* 0x000e220000000a00 */
[C---:B-1----:R-:W-:Y:S01]  /*0a90*/  @P0 IMAD.WIDE.U32 R60, R182.reuse, 0x20, R54 ;  /* 0x00000020b63c0825 */ /* 0x042fe200078e0036 */
[----:B------:R-:W5:Y:S06]  /*0aa0*/  @P0 LDG.E.128 R4, desc[UR8][R58.64] ;  /* 0x000000083a040981 */ /* 0x000f6c000c1e1d00 */
[----:B------:R-:W1:Y:S01]  /*0ab0*/  LDC.64 R66, c[0x0][0x3d0] ;  /* 0x0000f400ff427b82 */ /* 0x000e620000000a00 */
[----:B--2---:R-:W-:Y:S01]  /*0ac0*/  @P0 IMAD.WIDE.U32 R2, R182, 0x20, R2 ;  /* 0x00000020b6020825 */ /* 0x004fe200078e0002 */
[----:B------:R-:W5:Y:S04]  /*0ad0*/  @P0 LDG.E.128 R8, desc[UR8][R58.64+0x10] ;  /* 0x000010083a080981 */ /* 0x000f68000c1e1d00 */
[----:B------:R-:W5:Y:S02]  /*0ae0*/  @P0 LD.E.128 R96, desc[UR8][R2.64] ;  /* 0x0000000802600980 */ /* 0x000f64000c101d00 */
[----:B------:R-:W2:Y:S02]  /*0af0*/  @P1 LDC.64 R64, c[0x0][0x440] ;  /* 0x00011000ff401b82 */ /* 0x000ea40000000a00 */
[----:B------:R-:W5:Y:S06]  /*0b00*/  @P0 LD.E.128 R92, desc[UR8][R2.64+0x10] ;  /* 0x00001008025c0980 */ /* 0x000f6c000c101d00 */
[----:B------:R-:W4:Y:S08]  /*0b10*/  LDC.64 R68, c[0x0][0x3d8] ;  /* 0x0000f600ff447b82 */ /* 0x000f300000000a00 */
[----:B------:R-:W4:Y:S01]  /*0b20*/  @P2 LDC.64 R70, c[0x0][0x440] ;  /* 0x00011000ff462b82 */ /* 0x000f220000000a00 */
[C---:B---3--:R-:W-:Y:S01]  /*0b30*/  @P1 IMAD.WIDE.U32 R52, R101.reuse, 0x20, R56 ;  /* 0x0000002065341825 */ /* 0x048fe200078e0038 */
[----:B------:R-:W5:Y:S03]  /*0b40*/  @P0 LDG.E.128 R12, desc[UR8][R60.64] ;  /* 0x000000083c0c0981 */ /* 0x000f66000c1e1d00 */
[C---:B0-----:R-:W-:Y:S01]  /*0b50*/  @P1 IMAD.WIDE.U32 R54, R101.reuse, 0x20, R62 ;  /* 0x0000002065361825 */ /* 0x041fe200078e003e */
[----:B------:R-:W5:Y:S03]  /*0b60*/  @P1 LDG.E.128 R20, desc[UR8][R52.64] ;  /* 0x0000000834141981 */ /* 0x000f66000c1e1d00 */
[C---:B--2---:R-:W-:Y:S01]  /*0b70*/  @P1 IMAD.WIDE.U32 R56, R101.reuse, 0x20, R64 ;  /* 0x0000002065381825 */ /* 0x044fe200078e0040 */
[----:B------:R-:W5:Y:S03]  /*0b80*/  @P1 LDG.E.128 R24, desc[UR8][R52.64+0x10] ;  /* 0x0000100834181981 */ /* 0x000f66000c1e1d00 */
[----:B------:R-:W-:Y:S01]  /*0b90*/  @P1 VIADD R101, R101, 0x20 ;  /* 0x0000002065651836 */ /* 0x000fe20000000000 */
[----:B------:R-:W5:Y:S04]  /*0ba0*/  @P1 LDG.E.128 R28, desc[UR8][R54.64] ;  /* 0x00000008361c1981 */ /* 0x000f68000c1e1d00 */
[----:B------:R0:W5:Y:S04]  /*0bb0*/  @P1 LDG.E.128 R32, desc[UR8][R54.64+0x10] ;  /* 0x0000100836201981 */ /* 0x000168000c1e1d00 */
[----:B------:R-:W5:Y:S04]  /*0bc0*/  @P1 LD.E.128 R88, desc[UR8][R56.64] ;  /* 0x0000000838581980 */ /* 0x000f68000c101d00 */
[----:B------:R2:W5:Y:S01]  /*0bd0*/  @P1 LD.E.128 R84, desc[UR8][R56.64+0x10] ;  /* 0x0000100838541980 */ /* 0x000562000c101d00 */
[----:B------:R-:W-:Y:S01]  /*0be0*/  ISETP.GE.U32.AND P1, PT, R188, 0x80, PT ;  /* 0x00000080bc00780c */ /* 0x000fe20003f26070 */
[C---:B-1----:R-:W-:Y:S01]  /*0bf0*/  @P2 IMAD.WIDE.U32 R66, R101.reuse, 0x20, R66 ;  /* 0x0000002065422825 */ /* 0x042fe200078e0042 */
[----:B------:R-:W-:Y:S01]  /*0c00*/  CS2R R74, SRZ ;  /* 0x00000000004a7805 */ /* 0x000fe2000001ff00 */
[----:B------:R1:W5:Y:S02]  /*0c10*/  @P0 LDG.E.128 R16, desc[UR8][R60.64+0x10] ;  /* 0x000010083c100981 */ /* 0x000364000c1e1d00 */
[----:B----4-:R-:W-:-:S04]  /*0c20*/  @P2 IMAD.WIDE.U32 R68, R101, 0x20, R68 ;  /* 0x0000002065442825 */ /* 0x010fc800078e0044 */
[----:B------:R-:W-:Y:S01]  /*0c30*/  @P2 IMAD.WIDE.U32 R70, R101, 0x20, R70 ;  /* 0x0000002065462825 */ /* 0x000fe200078e0046 */
[----:B------:R-:W5:Y:S01]  /*0c40*/  @P2 LDG.E.128 R36, desc[UR8][R66.64] ;  /* 0x0000000842242981 */ /* 0x000f62000c1e1d00 */
[----:B0-----:R-:W-:Y:S02]  /*0c50*/  CS2R R54, SRZ ;  /* 0x0000000000367805 */ /* 0x001fe4000001ff00 */
[----:B------:R-:W-:Y:S02]  /*0c60*/  CS2R R52, SRZ ;  /* 0x0000000000347805 */ /* 0x000fe4000001ff00 */
[----:B------:R-:W-:Y:S01]  /*0c70*/  CS2R R58, SRZ ;  /* 0x00000000003a7805 */ /* 0x000fe2000001ff00 */
[----:B------:R0:W5:Y:S01]  /*0c80*/  @P2 LDG.E.128 R40, desc[UR8][R66.64+0x10] ;  /* 0x0000100842282981 */ /* 0x000162000c1e1d00 */
[----:B--2---:R-:W-:Y:S02]  /*0c90*/  CS2R R56, SRZ ;  /* 0x0000000000387805 */ /* 0x004fe4000001ff00 */
[----:B------:R-:W-:-:S02]  /*0ca0*/  CS2R R62, SRZ ;  /* 0x00000000003e7805 */ /* 0x000fc4000001ff00 */
[----:B-1----:R-:W-:Y:S01]  /*0cb0*/  CS2R R60, SRZ ;  /* 0x00000000003c7805 */ /* 0x002fe2000001ff00 */
[----:B------:R-:W5:Y:S01]  /*0cc0*/  @P2 LDG.E.128 R44, desc[UR8][R68.64] ;  /* 0x00000008442c2981 */ /* 0x000f62000c1e1d00 */
[----:B------:R-:W-:Y:S02]  /*0cd0*/  CS2R R64, SRZ ;  /* 0x0000000000407805 */ /* 0x000fe4000001ff00 */
[----:B------:R-:W-:Y:S01]  /*0ce0*/  CS2R R72, SRZ ;  /* 0x0000000000487805 */ /* 0x000fe2000001ff00 */
[----:B------:R-:W-:Y:S01]  /*0cf0*/  @P2 VIADD R101, R101, 0x20 ;  /* 0x0000002065652836 */ /* 0x000fe20000000000 */
        /* <DEDUP_REMOVED lines=10> */
[----:B0-----:R-:W-:-:S05]  /*0da0*/  IMAD.WIDE.U32 R2, R101, 0x20, R2 ;  /* 0x0000002065027825 */ /* 0x001fca00078e0002 */
[----:B------:R-:W5:Y:S01]  /*0db0*/  LDG.E.128 R104, desc[UR8][R2.64+0x10] ;  /* 0x0000100802687981 */ /* 0x000f62000c1e1d00 */
[C---:B-1----:R-:W-:Y:S01]  /*0dc0*/  IMAD.WIDE.U32 R52, R101.reuse, 0x20, R52 ;  /* 0x0000002065347825 */ /* 0x042fe200078e0034 */
[----:B------:R-:W-:Y:S02]  /*0dd0*/  CS2R R118, SRZ ;  /* 0x0000000000767805 */ /* 0x000fe4000001ff00 */
[----:B------:R-:W-:Y:S02]  /*0de0*/  CS2R R116, SRZ ;  /* 0x0000000000747805 */ /* 0x000fe4000001ff00 */
[----:B------:R-:W-:Y:S02]  /*0df0*/  CS2R R122, SRZ ;  /* 0x00000000007a7805 */ /* 0x000fe4000001ff00 */
[----:B------:R-:W-:Y:S01]  /*0e00*/  CS2R R120, SRZ ;  /* 0x0000000000787805 */ /* 0x000fe2000001ff00 */
[----:B------:R-:W5:Y:S01]  /*0e10*/  LDG.E.128 R108, desc[UR8][R52.64] ;  /* 0x00000008346c7981 */ /* 0x000f62000c1e1d00 */
[----:B--2---:R-:W-:-:S03]  /*0e20*/  IMAD.WIDE.U32 R56, R101, 0x20, R56 ;  /* 0x0000002065387825 */ /* 0x004fc600078e0038 */
[----:B------:R0:W5:Y:S04]  /*0e30*/  LDG.E.128 R112, desc[UR8][R52.64+0x10] ;  /* 0x0000100834707981 */ /* 0x000168000c1e1d00 */
[----:B------:R-:W5:Y:S01]  /*0e40*/  LDG.E.128 R100, desc[UR8][R2.64] ;  /* 0x0000000802647981 */ /* 0x000f62000c1e1d00 */
[----:B------:R-:W-:Y:S02]  /*0e50*/  CS2R R54, SRZ ;  /* 0x0000000000367805 */ /* 0x000fe4000001ff00 */
[----:B------:R-:W-:Y:S02]  /*0e60*/  CS2R R58, SRZ ;  /* 0x00000000003a7805 */ /* 0x000fe4000001ff00 */
[----:B------:R-:W-:Y:S01]  /*0e70*/  CS2R R62, SRZ ;  /* 0x00000000003e7805 */ /* 0x000fe2000001ff00 */
[----:B------:R-:W5:Y:S01]  /*0e80*/  LD.E.128 R128, desc[UR8][R56.64] ;  /* 0x0000000838807980 */ /* 0x000f62000c101d00 */
[----:B------:R-:W-:-:S02]  /*0e90*/  CS2R R60, SRZ ;  /* 0x00000000003c7805 */ /* 0x000fc4000001ff00 */
[----:B0-----:R-:W-:Y:S02]  /*0ea0*/  CS2R R52, SRZ ;  /* 0x0000000000347805 */ /* 0x001fe4000001ff00 */
[----:B------:R-:W-:Y:S01]  /*0eb0*/  CS2R R66, SRZ ;  /* 0x0000000000427805 */ /* 0x000fe2000001ff00 */
[----:B------:R0:W5:Y:S01]  /*0ec0*/  LD.E.128 R124, desc[UR8][R56.64+0x10] ;  /* 0x00001008387c7980 */ /* 0x000162000c101d00 */
[----:B------:R-:W-:Y:S02]  /*0ed0*/  CS2R R64, SRZ ;  /* 0x0000000000407805 */ /* 0x000fe4000001ff00 */
[----:B------:R-:W-:Y:S02]  /*0ee0*/  CS2R R70, SRZ ;  /* 0x0000000000467805 */ /* 0x000fe4000001ff00 */
[----:B------:R-:W-:Y:S02]  /*0ef0*/  CS2R R68, SRZ ;  /* 0x0000000000447805 */ /* 0x000fe4000001ff00 */
[----:B------:R-:W-:-:S02]  /*0f00*/  CS2R R74, SRZ ;  /* 0x00000000004a7805 */ /* 0x000fc4000001ff00 */
[----:B------:R-:W-:Y:S02]  /*0f10*/  CS2R R72, SRZ ;  /* 0x0000000000487805 */ /* 0x000fe4000001ff00 */
[----:B0-----:R-:W-:Y:S01]  /*0f20*/  CS2R R56, SRZ ;  /* 0x0000000000387805 */ /* 0x001fe2000001ff00 */
[----:B------:R-:W-:Y:S06]  /*0f30*/  BRA `(.L_x_9144) ;  /* 0x00000008008c7947 */ /* 0x000fec0003800000 */
.L_x_9142:
        /* <DEDUP_REMOVED lines=44> */
[C---:B------:R-:W-:Y:S01]  /*1200*/  @P2 IMAD.WIDE.U32 R124, R127.reuse, 0x20, R124 ;  /* 0x000000207f7c2825 */ /* 0x040fe200078e007c */
        /* <DEDUP_REMOVED lines=33> */
.L_x_9145:
        /* <DEDUP_REMOVED lines=15> */
[----:B------:R2:W5:Y:S06]  /*1510*/  @P0 LDG.E.128 R8, desc[UR8][R78.64+0x10] ;  /* 0x000010084e080981 */ /* 0x00056c000c1e1d00 */
[----:B------:R-:W4:Y:S08]  /*1520*/  LDC.64 R96, c[0x0][0x3d8] ;  /* 0x0000f600ff607b82 */ /* 0x000f300000000a00 */
[----:B------:R-:W2:Y:S08]  /*1530*/  @P1 LDC.64 R88, c[0x0][0x438] ;  /* 0x00010e00ff581b82 */ /* 0x000eb00000000a00 */
[----:B------:R-:W4:Y:S01]  /*1540*/  @P2 LDC.64 R94, c[0x0][0x438] ;  /* 0x00010e00ff5e2b82 */ /* 0x000f220000000a00 */
[C---:B---3--:R-:W-:Y:S01]  /*1550*/  @P1 IMAD.WIDE.U32 R2, R101.reuse, 0x20, R86 ;  /* 0x0000002065021825 */ /* 0x048fe200078e0056 */
[----:B------:R-:W5:Y:S03]  /*1560*/  @P0 LD.E.128 R72, desc[UR8][R82.64] ;  /* 0x0000000852480980 */ /* 0x000f66000c101d00 */
[C---:B0-----:R-:W-:Y:S01]  /*1570*/  @P1 IMAD.WIDE.U32 R80, R101.reuse, 0x20, R90 ;  /* 0x0000002065501825 */ /* 0x041fe200078e005a */
[----:B------:R-:W5:Y:S04]  /*1580*/  @P1 LDG.E.128 R20, desc[UR8][R2.64] ;  /* 0x0000000802141981 */ /* 0x000f68000c1e1d00 */
[----:B------:R-:W5:Y:S04]  /*1590*/  @P1 LDG.E.128 R24, desc[UR8][R2.64+0x10] ;  /* 0x0000100802181981 */ /* 0x000f68000c1e1d00 */
[----:B------:R-:W5:Y:S01]  /*15a0*/  @P1 LDG.E.128 R28, desc[UR8][R80.64] ;  /* 0x00000008501c1981 */ /* 0x000f62000c1e1d00 */
[C---:B--2---:R-:W-:Y:S01]  /*15b0*/  @P1 IMAD.WIDE.U32 R76, R101.reuse, 0x20, R88 ;  /* 0x00000020654c1825 */ /* 0x044fe200078e0058 */
[----:B------:R-:W-:-:S02]  /*15c0*/  @P1 IADD3 R101, PT, PT, R101, 0x20, RZ ;  /* 0x0000002065651810 */ /* 0x000fc40007ffe0ff */
[----:B------:R-:W5:Y:S04]  /*15d0*/  @P1 LDG.E.128 R32, desc[UR8][R80.64+0x10] ;  /* 0x0000100850201981 */ /* 0x000f68000c1e1d00 */
[----:B------:R-:W5:Y:S04]  /*15e0*/  @P1 LD.E.128 R64, desc[UR8][R76.64] ;  /* 0x000000084c401980 */ /* 0x000f68000c101d00 */
[----:B------:R0:W5:Y:S01]  /*15f0*/  @P1 LD.E.128 R60, desc[UR8][R76.64+0x10] ;  /* 0x000010084c3c1980 */ /* 0x000162000c101d00 */
[----:B------:R-:W-:Y:S01]  /*1600*/  ISETP.GE.U32.AND P1, PT, R188, 0x80, PT ;  /* 0x00000080bc00780c */ /* 0x000fe20003f26070 */
[C---:B-1----:R-:W-:Y:S01]  /*1610*/  @P2 IMAD.WIDE.U32 R92, R101.reuse, 0x20, R92 ;  /* 0x00000020655c2825 */ /* 0x042fe200078e005c */
[----:B------:R-:W-:Y:S01]  /*1620*/  CS2R R98, SRZ ;  /* 0x0000000000627805 */ /* 0x000fe2000001ff00 */
[----:B------:R1:W5:Y:S02]  /*1630*/  @P0 LD.E.128 R68, desc[UR8][R82.64+0x10] ;  /* 0x0000100852440980 */ /* 0x000364000c101d00 */
[----:B----4-:R-:W-:-:S02]  /*1640*/  @P2 IMAD.WIDE.U32 R94, R101, 0x20, R94 ;  /* 0x00000020655e2825 */ /* 0x010fc400078e005e */
[----:B------:R-:W5:Y:S02]  /*1650*/  @P0 LDG.E.128 R12, desc[UR8][R84.64] ;  /* 0x00000008540c0981 */ /* 0x000f64000c1e1d00 */
[----:B------:R-:W-:Y:S01]  /*1660*/  @P2 IMAD.WIDE.U32 R96, R101, 0x20, R96 ;  /* 0x0000002065602825 */ /* 0x000fe200078e0060 */
[----:B------:R-:W-:Y:S01]  /*1670*/  CS2R R78, SRZ ;  /* 0x00000000004e7805 */ /* 0x000fe2000001ff00 */
[----:B------:R2:W5:Y:S01]  /*1680*/  @P0 LDG.E.128 R16, desc[UR8][R84.64+0x10] ;  /* 0x0000100854100981 */ /* 0x000562000c1e1d00 */
[----:B0-----:R-:W-:Y:S02]  /*1690*/  CS2R R76, SRZ ;  /* 0x00000000004c7805 */ /* 0x001fe4000001ff00 */
[----:B-1----:R-:W-:Y:S02]  /*16a0*/  CS2R R82, SRZ ;  /* 0x0000000000527805 */ /* 0x002fe4000001ff00 */
[----:B------:R-:W-:Y:S01]  /*16b0*/  CS2R R80, SRZ ;  /* 0x0000000000507805 */ /* 0x000fe2000001ff00 */
[----:B------:R-:W5:Y:S01]  /*16c0*/  @P2 LDG.E.128 R36, desc[UR8][R92.64] ;  /* 0x000000085c242981 */ /* 0x000f62000c1e1d00 */
[----:B------:R-:W-:-:S02]  /*16d0*/  CS2R R86, SRZ ;  /* 0x0000000000567805 */ /* 0x000fc4000001ff00 */
[----:B------:R-:W-:Y:S02]  /*16e0*/  CS2R R90, SRZ ;  /* 0x00000000005a7805 */ /* 0x000fe4000001ff00 */
[----:B------:R-:W-:Y:S01]  /*16f0*/  CS2R R88, SRZ ;  /* 0x0000000000587805 */ /* 0x000fe2000001ff00 */
[----:B------:R0:W5:Y:S01]  /*1700*/  @P2 LDG.E.128 R40, desc[UR8][R92.64+0x10] ;  /* 0x000010085c282981 */ /* 0x000162000c1e1d00 */
[----:B------:R-:W-:Y:S01]  /*1710*/  @P2 VIADD R101, R101, 0x20 ;  /* 0x0000002065652836 */ /* 0x000fe20000000000 */
[----:B--2---:R-:W-:Y:S02]  /*1720*/  CS2R R84, SRZ ;  /* 0x0000000000547805 */ /* 0x004fe4000001ff00 */
[----:B------:R-:W5:Y:S04]  /*1730*/  @P2 LD.E.128 R56, desc[UR8][R94.64] ;  /* 0x000000085e382980 */ /* 0x000f68000c101d00 */
        /* <DEDUP_REMOVED lines=17> */
[----:B------:R-:W5:Y:S01]  /*1850*/  LD.E.128 R120, desc[UR8][R76.64] ;  /* 0x000000084c787980 */ /* 0x000f62000c101d00 */
[----:B--2---:R-:W-:-:S03]  /*1860*/  IMAD.WIDE.U32 R80, R101, 0x20, R80 ;  /* 0x0000002065507825 */ /* 0x004fc600078e0050 */
[----:B------:R0:W5:Y:S04]  /*1870*/  LD.E.128 R116, desc[UR8][R76.64+0x10] ;  /* 0x000010084c747980 */ /* 0x000168000c101d00 */
[----:B------:R-:W5:Y:S01]  /*1880*/  LDG.E.128 R100, desc[UR8][R2.64] ;  /* 0x0000000802647981 */ /* 0x000f62000c1e1d00 */
[----:B------:R-:W-:Y:S02]  /*1890*/  CS2R R78, SRZ ;  /* 0x00000000004e7805 */ /* 0x000fe4000001ff00 */
[----:B------:R-:W-:Y:S02]  /*18a0*/  CS2R R82, SRZ ;  /* 0x0000000000527805 */ /* 0x000fe4000001ff00 */
[----:B------:R-:W-:Y:S01]  /*18b0*/  CS2R R86, SRZ ;  /* 0x0000000000567805 */ /* 0x000fe2000001ff00 */
[----:B------:R-:W5:Y:S01]  /*18c0*/  LDG.E.128 R108, desc[UR8][R80.64] ;  /* 0x00000008506c7981 */ /* 0x000f62000c1e1d00 */
[----:B------:R-:W-:-:S02]  /*18d0*/  CS2R R84, SRZ ;  /* 0x0000000000547805 */ /* 0x000fc4000001ff00 */
[----:B0-----:R-:W-:Y:S02]  /*18e0*/  CS2R R76, SRZ ;  /* 0x00000000004c7805 */ /* 0x001fe4000001ff00 */
[----:B------:R-:W-:Y:S01]  /*18f0*/  CS2R R90, SRZ ;  /* 0x00000000005a7805 */ /* 0x000fe2000001ff00 */
[----:B------:R0:W5:Y:S01]  /*1900*/  LDG.E.128 R112, desc[UR8][R80.64+0x10] ;  /* 0x0000100850707981 */ /* 0x000162000c1e1d00 */
[----:B------:R-:W-:Y:S02]  /*1910*/  CS2R R88, SRZ ;  /* 0x0000000000587805 */ /* 0x000fe4000001ff00 */
[----:B------:R-:W-:Y:S02]  /*1920*/  CS2R R94, SRZ ;  /* 0x00000000005e7805 */ /* 0x000fe4000001ff00 */
[----:B------:R-:W-:Y:S02]  /*1930*/  CS2R R92, SRZ ;  /* 0x00000000005c7805 */ /* 0x000fe4000001ff00 */
[----:B------:R-:W-:-:S02]  /*1940*/  CS2R R98, SRZ ;  /* 0x0000000000627805 */ /* 0x000fc4000001ff00 */
[----:B------:R-:W-:Y:S02]  /*1950*/  CS2R R96, SRZ ;  /* 0x0000000000607805 */ /* 0x000fe4000001ff00 */
[----:B0-----:R-:W-:-:S07]  /*1960*/  CS2R R80, SRZ ;  /* 0x0000000000507805 */ /* 0x001fce000001ff00 */
.L_x_9144:
[----:B------:R-:W-:Y:S05]  /*1970*/  BSYNC.RECONVERGENT B0 ;  /* 0x0000000000007941 */ /* 0x000fea0003800200 */
.L_x_9141:
[----:B------:R-:W1:Y:S02]  /*1980*/  LDCU UR4, c[0x0][0x384] ;  /* 0x00007080ff0477ac */ /* 0x000e640008000800 */
[----:B-1----:R-:W-:-:S13]  /*1990*/  ISETP.GE.AND P1, PT, R181, UR4, PT ;  /* 0x00000004b5007c0c */ /* 0x002fda000bf26270 */
[----:B------:R-:W-:Y:S05]  /*19a0*/  @P1 EXIT ;  /* 0x000000000000194d */ /* 0x000fea0003800000 */
[----:B0-----:R-:W-:Y:S01]  /*19b0*/  IMAD.HI.U32 R3, R183, -0x326172a9, RZ ;  /* 0xcd9e8d57b7037827 */ /* 0x001fe200078e00ff */
[----:B------:R-:W0:Y:S01]  /*19c0*/  LDCU.U8 UR4, c[0x0][0x410] ;  /* 0x00008200ff0477ac */ /* 0x000e220008000000 */
[----:B------:R-:W-:Y:S01]  /*19d0*/  BSSY B0, `(.L_x_9146) ;  /* 0x0002077000007945 */ /* 0x000fe20003800000 */
[----:B------:R-:W-:Y:S01]  /*19e0*/  LOP3.LUT R191, R0, 0x3, RZ, 0xc0, !PT ;  /* 0x0000000300bf7812 */ /* 0x000fe200078ec0ff */
[----:B------:R-:W-:Y:S01]  /*19f0*/  IMAD.HI.U32 R2, R202, -0x2daee0ad, RZ ;  /* 0xd2511f53ca027827 */ /* 0x000fe200078e00ff */
        /* <DEDUP_REMOVED lines=13> */
[----:B------:R-:W4:Y:S01]  /*1ad0*/  LDCU.64 UR10, c[0x0][0x398] ;  /* 0x00007300ff0a77ac */ /* 0x000f220008000a00 */
[----:B------:R-:W-:Y:S01]  /*1ae0*/  IMAD.HI.U32 R2, R134, -0x326172a9, RZ ;  /* 0xcd9e8d5786027827 */ /* 0x000fe200078e00ff */
[----:B------:R-:W1:Y:S03]  /*1af0*/  LDCU.64 UR12, c[0x0][0x3a0] ;  /* 0x00007400ff0c77ac */ /* 0x000e660008000a00 */
[----:B------:R-:W-:Y:S01]  /*1b00*/  IMAD.HI.U32 R3, R132, -0x2daee0ad, RZ ;  /* 0xd2511f5384037827 */ /* 0x000fe200078e00ff */
[----:B------:R-:W-:Y:S01]  /*1b10*/  LOP3.LUT R2, R133, UR17, R2, 0x96, !PT ;  /* 0x0000001185027c12 */ /* 0x000fe2000f8e9602 */
[----:B0-----:R-:W-:-:S02]  /*1b20*/  UISETP.NE.AND UP1, UPT, UR4, URZ, UPT ;  /* 0x000000ff0400728c */ /* 0x001fc4000bf25270 */
        /* <DEDUP_REMOVED lines=46> */
.L_x_9655:
        /* <DEDUP_REMOVED lines=44> */
.L_x_9152:
        /* <DEDUP_REMOVED lines=13> */
.L_x_9154:
[----:B------:R-:W-:Y:S05]  /*21a0*/  BSYNC.RECONVERGENT B3 ;  /* 0x0000000000037941 */ /* 0x000fea0003800200 */
.L_x_9153:
        /* <DEDUP_REMOVED lines=42> */
.L_x_9151:
[----:B------:R-:W-:Y:S05]  /*2450*/  BSYNC.RECONVERGENT B2 ;  /* 0x0000000000027941 */ /* 0x000fea0003800200 */
.L_x_9150:
[----:B------:R-:W0:Y:S01]  /*2460*/  LDC R172, c[0x0][0x404] ;  /* 0x00010100ffac7b82 */ /* 0x000e220000000800 */
[----:B------:R-:W-:Y:S01]  /*2470*/  I2FP.F32.U32 R141, R140 ;  /* 0x0000008c008d7245 */ /* 0x000fe20000201000 */
[----:B------:R-:W-:Y:S01]  /*2480*/  IMAD.MOV.U32 R140, RZ, RZ, 0x2f800000 ;  /* 0x2f800000ff8c7424 */ /* 0x000fe200078e00ff */
[----:B------:R-:W-:Y:S01]  /*2490*/  ISETP.NE.AND P2, PT, R173, 0x1, PT ;  /* 0x00000001ad00780c */ /* 0x000fe20003f45270 */
[----:B------:R-:W-:Y:S01]  /*24a0*/  BSSY.RECONVERGENT B2, `(.L_x_9155) ;  /* 0x000004a000027945 */ /* 0x000fe20003800200 */
[----:B------:R-:W-:Y:S01]  /*24b0*/  LOP3.LUT R203, R203, 0xffffffef, RZ, 0xc0, !PT ;  /* 0xffffffefcbcb7812 */ /* 0x000fe200078ec0ff */
[----:B------:R-:W-:Y:S01]  /*24c0*/  FFMA.FTZ R141, R141, R140, 1.1641532182693481445e-10 ;  /* 0x2f0000008d8d7423 */ /* 0x000fe2000001008c */
[----:B-----5:R-:W-:Y:S01]  /*24d0*/  PRMT R142, R156, 0x7632, R142 ;  /* 0x000076329c8e7816 */ /* 0x020fe2000000008e */
[----:B------:R-:W-:-:S03]  /*24e0*/  IMAD.MOV.U32 R143, RZ, RZ, R190 ;  /* 0x000000ffff8f7224 */ /* 0x000fc600078e00be */
[----:B0-----:R-:W-:Y:S02]  /*24f0*/  FSETP.LE.FTZ.AND P3, PT, R141, R172, PT ;  /* 0x000000ac8d00720b */ /* 0x001fe40003f73000 */
[----:B------:R-:W-:Y:S01]  /*2500*/  SHF.L.U32 R141, R156, 0x10, RZ ;  /* 0x000000109c8d7819 */ /* 0x000fe200000006ff */
[----:B------:R-:W-:-:S10]  /*2510*/  IMAD.MOV.U32 R156, RZ, RZ, 0x2 ;  /* 0x00000002ff9c7424 */ /* 0x000fd400078e00ff */
        /* <DEDUP_REMOVED lines=10> */
.L_x_9157:
        /* <DEDUP_REMOVED lines=13> */
.L_x_9159:
[----:B------:R-:W-:Y:S05]  /*2690*/  BSYNC.RECONVERGENT B3 ;  /* 0x0000000000037941 */ /* 0x000fea0003800200 */
.L_x_9158:
        /* <DEDUP_REMOVED lines=42> */
.L_x_9156:
[----:B------:R-:W-:Y:S05]  /*2940*/  BSYNC.RECONVERGENT B2 ;  /* 0x0000000000027941 */ /* 0x000fea0003800200 */
.L_x_9155:
[----:B------:R-:W-:Y:S01]  /*2950*/  I2FP.F32.U32 R143, R143 ;  /* 0x0000008f008f7245 */ /* 0x000fe20000201000 */
[----:B------:R-:W-:Y:S01]  /*2960*/  BSSY.RECONVERGENT B2, `(.L_x_9160) ;  /* 0x000004a000027945 */ /* 0x000fe20003800200 */
[----:B------:R-:W-:Y:S01]  /*2970*/  ISETP.NE.AND P2, PT, R156, 0x1, PT ;  /* 0x000000019c00780c */ /* 0x000fe20003f45270 */
[----:B------:R-:W-:Y:S01]  /*2980*/  IMAD.U32 R142, R142, 0x10000, RZ ;  /* 0x000100008e8e7824 */ /* 0x000fe200078e00ff */
[----:B------:R-:W-:Y:S01]  /*2990*/  LOP3.LUT R203, R203, 0xfffffff7, RZ, 0xc0, !PT ;  /* 0xfffffff7cbcb7812 */ /* 0x000fe200078ec0ff */
[----:B------:R-:W-:Y:S01]  /*29a0*/  FFMA.FTZ R143, R143, R140, 1.1641532182693481445e-10 ;  /* 0x2f0000008f8f7423 */ /* 0x000fe2000001008c */
[----:B------:R-:W-:-:S04]  /*29b0*/  IMAD.MOV.U32 R173, RZ, RZ, 0x2 ;  /* 0x00000002ffad7424 */ /* 0x000fc800078e00ff */
        /* <DEDUP_REMOVED lines=12> */
.L_x_9162:
        /* <DEDUP_REMOVED lines=13> */
.L_x_9164:
[----:B------:R-:W-:Y:S05]  /*2b50*/  BSYNC.RECONVERGENT B3 ;  /* 0x0000000000037941 */ /* 0x000fea0003800200 */
.L_x_9163:
        /* <DEDUP_REMOVED lines=42> */
.L_x_9161:
[----:B------:R-:W-:Y:S05]  /*2e00*/  BSYNC.RECONVERGENT B2 ;  /* 0x0000000000027941 */ /* 0x000fea0003800200 */
.L_x_9160:
[----:B------:R-:W-:Y:S01]  /*2e10*/  I2FP.F32.U32 R143, R143 ;  /* 0x0000008f008f7245 */ /* 0x000fe20000201000 */
[----:B------:R-:W-:Y:S01]  /*2e20*/  BSSY.RECONVERGENT B2, `(.L_x_9165) ;  /* 0x000004b000027945 */ /* 0x000fe20003800200 */
[----:B------:R-:W-:Y:S01]  /*2e30*/  ISETP.NE.AND P2, PT, R173, 0x1, PT ;  /* 0x00000001ad00780c */ /* 0x000fe20003f45270 */
[----:B------:R-:W-:Y:S01]  /*2e40*/  IMAD.MOV.U32 R174, RZ, RZ, 0x2 ;  /* 0x00000002ffae7424 */ /* 0x000fe200078e00ff */
[----:B------:R-:W-:Y:S01]  /*2e50*/  LOP3.LUT R203, R203, 0xfffffffb, RZ, 0xc0, !PT ;  /* 0xfffffffbcbcb7812 */ /* 0x000fe200078ec0ff */
[----:B------:R-:W-:Y:S01]  /*2e60*/  FFMA.FTZ R143, R143, R140, 1.1641532182693481445e-10 ;  /* 0x2f0000008f8f7423 */ /* 0x000fe2000001008c */
[----:B------:R-:W-:-:S04]  /*2e70*/  PRMT R156, R157, 0x7632, R156 ;  /* 0x000076329d9c7816 */ /* 0x000fc8000000009c */
[----:B------:R-:W-:Y:S01]  /*2e80*/  FSETP.LE.FTZ.AND P3, PT, R143, R172, PT ;  /* 0x000000ac8f00720b */ /* 0x000fe20003f73000 */
[----:B------:R-:W-:Y:S01]  /*2e90*/  IMAD.U32 R143, R157, 0x10000, RZ ;  /* 0x000100009d8f7824 */ /* 0x000fe200078e00ff */
[----:B------:R-:W-:-:S11]  /*2ea0*/  MOV R157, R190 ;  /* 0x000000be009d7202 */ /* 0x000fd60000000f00 */
        /* <DEDUP_REMOVED lines=10> */
.L_x_9167:
        /* <DEDUP_REMOVED lines=13> */
.L_x_9169:
[----:B------:R-:W-:Y:S05]  /*3020*/  BSYNC.RECONVERGENT B3 ;  /* 0x0000000000037941 */ /* 0x000fea0003800200 */
.L_x_9168:
        /* <DEDUP_REMOVED lines=42> */
.L_x_9166:
[----:B------:R-:W-:Y:S05]  /*32d0*/  BSYNC.RECONVERGENT B2 ;  /* 0x0000000000027941 */ /* 0x000fea0003800200 */
.L_x_9165:
[----:B------:R-:W-:Y:S01]  /*32e0*/  I2FP.F32.U32 R157, R157 ;  /* 0x0000009d009d7245 */ /* 0x000fe20000201000 */
[----:B------:R-:W-:Y:S01]  /*32f0*/  BSSY.RECONVERGENT B2, `(.L_x_9170) ;  /* 0x000004a000027945 */ /* 0x000fe20003800200 */
[----:B------:R-:W-:Y:S01]  /*3300*/  ISETP.NE.AND P2, PT, R174, 0x1, PT ;  /* 0x00000001ae00780c */ /* 0x000fe20003f45270 */
[----:B------:R-:W-:Y:S01]  /*3310*/  HFMA2 R175, -RZ, RZ, 0, 1.1920928955078125e-07 ;  /* 0x00000002ffaf7431 */ /* 0x000fe200000001ff */
[----:B------:R-:W-:Y:S01]  /*3320*/  LOP3.LUT R203, R203, 0xfffffffd, RZ, 0xc0, !PT ;  /* 0xfffffffdcbcb7812 */ /* 0x000fe200078ec0ff */
[----:B------:R-:W-:Y:S01]  /*3330*/  FFMA.FTZ R157, R157, R140, 1.1641532182693481445e-10 ;  /* 0x2f0000009d9d7423 */ /* 0x000fe2000001008c */
[----:B------:R-:W-:-:S04]  /*3340*/  IMAD.U32 R156, R156, 0x10000, RZ ;  /* 0x000100009c9c7824 */ /* 0x000fc800078e00ff */
        /* <DEDUP_REMOVED lines=12> */
.L_x_9172:
        /* <DEDUP_REMOVED lines=13> */
.L_x_9174:
[----:B------:R-:W-:Y:S05]  /*34e0*/  BSYNC.RECONVERGENT B3 ;  /* 0x0000000000037941 */ /* 0x000fea0003800200 */
.L_x_9173:
        /* <DEDUP_REMOVED lines=42> */
.L_x_9171:
[----:B------:R-:W-:Y:S05]  /*3790*/  BSYNC.RECONVERGENT B2 ;  /* 0x0000000000027941 */ /* 0x000fea0003800200 */
.L_x_9170:
[----:B------:R-:W-:Y:S01]  /*37a0*/  ISETP.NE.AND P3, PT, R175, 0x1, PT ;  /* 0x00000001af00780c */ /* 0x000fe20003f65270 */
[----:B------:R-:W-:Y:S01]  /*37b0*/  BSSY.RECONVERGENT B2, `(.L_x_9175) ;  /* 0x0000049000027945 */ /* 0x000fe20003800200 */
[----:B------:R-:W-:Y:S01]  /*37c0*/  I2FP.F32.U32 R157, R157 ;  /* 0x0000009d009d7245 */ /* 0x000fe20000201000 */
[----:B------:R-:W-:-:S04]  /*37d0*/  IMAD.MOV.U32 R176, RZ, RZ, 0x2 ;  /* 0x00000002ffb07424 */ /* 0x000fc800078e00ff */
[----:B------:R-:W-:Y:S01]  /*37e0*/  FFMA.FTZ R173, R157, R140, 1.1641532182693481445e-10 ;  /* 0x2f0000009dad7423 */ /* 0x000fe2000001008c */
[C---:B------:R-:W-:Y:S02]  /*37f0*/  SHF.L.U32 R157, R158.reuse, 0x10, RZ ;  /* 0x000000109e9d7819 */ /* 0x040fe400000006ff */
[----:B------:R-:W-:Y:S02]  /*3800*/  PRMT R158, R158, 0x7632, R158 ;  /* 0x000076329e9e7816 */ /* 0x000fe4000000009e */
        /* <DEDUP_REMOVED lines=11> */
.L_x_9177:
        /* <DEDUP_REMOVED lines=13> */
.L_x_9179:
[----:B------:R-:W-:Y:S05]  /*3990*/  BSYNC.RECONVERGENT B3 ;  /* 0x0000000000037941 */ /* 0x000fea0003800200 */
.L_x_9178:
        /* <DEDUP_REMOVED lines=42> */
.L_x_9176:
[----:B------:R-:W-:Y:S05]  /*3c40*/  BSYNC.RECONVERGENT B2 ;  /* 0x0000000000027941 */ /* 0x000fea0003800200 */
.L_x_9175:
[----:B------:R-:W-:Y:S01]  /*3c50*/  ISETP.NE.AND P4, PT, R176, 0x1, PT ;  /* 0x00000001b000780c */ /* 0x000fe20003f85270 */
[----:B------:R-:W-:Y:S01]  /*3c60*/  BSSY.RECONVERGENT B2, `(.L_x_9180) ;  /* 0x0000048000027945 */ /* 0x000fe20003800200 */
[----:B------:R-:W-:Y:S01]  /*3c70*/  I2FP.F32.U32 R173, R173 ;  /* 0x000000ad00ad7245 */ /* 0x000fe20000201000 */
[----:B------:R-:W-:Y:S02]  /*3c80*/  IMAD.U32 R158, R158, 0x10000, RZ ;  /* 0x000100009e9e7824 */ /* 0x000fe400078e00ff */
        /* <DEDUP_REMOVED lines=13> */
.L_x_9182:
        /* <DEDUP_REMOVED lines=13> */
.L_x_9184:
[----:B------:R-:W-:Y:S05]  /*3e30*/  BSYNC.RECONVERGENT B3 ;  /* 0x0000000000037941 */ /* 0x000fea0003800200 */
.L_x_9183:
        /* <DEDUP_REMOVED lines=42> */
.L_x_9181:
[----:B------:R-:W-:Y:S05]  /*40e0*/  BSYNC.RECONVERGENT B2 ;  /* 0x0000000000027941 */ /* 0x000fea0003800200 */
.L_x_9180:
        /* <DEDUP_REMOVED lines=18> */
.L_x_9187:
        /* <DEDUP_REMOVED lines=13> */
.L_x_9189:
[----:B------:R-:W-:Y:S05]  /*42e0*/  BSYNC.RECONVERGENT B3 ;  /* 0x0000000000037941 */ /* 0x000fea0003800200 */
.L_x_9188:
        /* <DEDUP_REMOVED lines=42> */
.L_x_9186:
[----:B------:R-:W-:Y:S05]  /*4590*/  BSYNC.RECONVERGENT B2 ;  /* 0x0000000000027941 */ /* 0x000fea0003800200 */
.L_x_9185:
[----:B------:R-:W-:Y:S01]  /*45a0*/  I2FP.F32.U32 R175, R174 ;  /* 0x000000ae00af7245 */ /* 0x000fe20000201000 */
[----:B------:R-:W-:Y:S01]  /*45b0*/  FMUL.FTZ R141, R141, UR5 ;  /* 0x000000058d8d7c20 */ /* 0x000fe20008410000 */
[----:B------:R-:W-:Y:S01]  /*45c0*/  P2R R178, PR, RZ, 0x2 ;  /* 0x00000002ffb27803 */ /* 0x000fe20000000000 */
[----:B------:R-:W-:Y:S01]  /*45d0*/  FMUL.FTZ R142, R142, UR5 ;  /* 0x000000058e8e7c20 */ /* 0x000fe20008410000 */
[----:B------:R-:W-:Y:S01]  /*45e0*/  LOP3.LUT P1, RZ, R203, 0x10, RZ, 0xc0, !PT ;  /* 0x00000010cbff7812 */ /* 0x000fe2000782c0ff */
[----:B------:R-:W-:Y:S01]  /*45f0*/  FFMA.FTZ R177, R175, R140, 1.1641532182693481445e-10 ;  /* 0x2f000000afb17423 */ /* 0x000fe2000001008c */
[----:B------:R-:W-:Y:S01]  /*4600*/  IMAD.U32 R140, R159, 0x10000, RZ ;  /* 0x000100009f8c7824 */ /* 0x000fe200078e00ff */
[----:B------:R-:W-:Y:S01]  /*4610*/  P2R R179, PR, RZ, 0x1 ;  /* 0x00000001ffb37803 */ /* 0x000fe20000000000 */
[----:B------:R-:W-:Y:S01]  /*4620*/  FMUL.FTZ R143, R143, UR5 ;  /* 0x000000058f8f7c20 */ /* 0x000fe20008410000 */
[C---:B------:R-:W-:Y:S01]  /*4630*/  LOP3.LUT P0, RZ, R203.reuse, 0x8, RZ, 0xc0, !PT ;  /* 0x00000008cbff7812 */ /* 0x040fe2000780c0ff */
[----:B------:R-:W-:Y:S01]  /*4640*/  FMUL.FTZ R159, R156, UR5 ;  /* 0x000000059c9f7c20 */ /* 0x000fe20008410000 */
[C---:B------:R-:W-:Y:S01]  /*4650*/  LOP3.LUT P6, RZ, R203.reuse, 0x4, RZ, 0xc0, !PT ;  /* 0x00000004cbff7812 */ /* 0x040fe200078cc0ff */
        /* <DEDUP_REMOVED lines=8> */
[----:B------:R-:W-:Y:S02]  /*46e0*/  FSEL R142, R143, RZ, P6 ;  /* 0x000000ff8f8e7208 */ /* 0x000fe40003000000 */
[----:B------:R-:W-:Y:S02]  /*46f0*/  FSEL R143, R159, RZ, P5 ;  /* 0x000000ff9f8f7208 */ /* 0x000fe40002800000 */
[----:B------:R-:W-:Y:S02]  /*4700*/  FSETP.GTU.FTZ.AND P5, PT, R177, R172, PT ;  /* 0x000000acb100720b */ /* 0x000fe40003fbc000 */
[----:B------:R-:W-:Y:S02]  /*4710*/  FSEL R158, R173, RZ, P4 ;  /* 0x000000ffad9e7208 */ /* 0x000fe40002000000 */
        /* <DEDUP_REMOVED lines=8> */
[----:B------:R-:W-:Y:S01]  /*47a0*/  @P1 FADD.FTZ R156, R136, R156 ;  /* 0x0000009c889c1221 */ /* 0x000fe20000010000 */
[----:B------:R-:W-:Y:S01]  /*47b0*/  @P1 FADD.FTZ R157, R137, R157 ;  /* 0x0000009d899d1221 */ /* 0x000fe20000010000 */
[----:B------:R-:W-:Y:S01]  /*47c0*/  @P1 FADD.FTZ R158, R138, R158 ;  /* 0x0000009e8a9e1221 */ /* 0x000fe20000010000 */
[----:B------:R-:W-:Y:S01]  /*47d0*/  @P1 FADD.FTZ R159, R139, R159 ;  /* 0x0000009f8b9f1221 */ /* 0x000fe20000010000 */
[----:B------:R-:W-:Y:S01]  /*47e0*/  PLOP3.LUT P5, PT, P5, PT, PT, 0x8, 0x80 ;  /* 0x000000000080781c */ /* 0x000fe20002fae170 */
[----:B------:R-:W-:-:S12]  /*47f0*/  BRA `(.L_x_9190) ;  /* 0x0000004c00b07947 */ /* 0x000fd80003800000 */
.L_x_9149:
        /* <DEDUP_REMOVED lines=16> */
.L_x_9193:
        /* <DEDUP_REMOVED lines=13> */
.L_x_9195:
[----:B------:R-:W-:Y:S05]  /*49d0*/  BSYNC.RECONVERGENT B3 ;  /* 0x0000000000037941 */ /* 0x000fea0003800200 */
.L_x_9194:
        /* <DEDUP_REMOVED lines=42> */
.L_x_9192:
[----:B------:R-:W-:Y:S05]  /*4c80*/  BSYNC.RECONVERGENT B2 ;  /* 0x0000000000027941 */ /* 0x000fea0003800200 */
.L_x_9191:
[----:B------:R-:W0:Y:S01]  /*4c90*/  LDC R174, c[0x0][0x404] ;  /* 0x00010100ffae7b82 */ /* 0x000e220000000800 */
[----:B------:R-:W-:Y:S01]  /*4ca0*/  I2FP.F32.U32 R177, R140 ;  /* 0x0000008c00b17245 */ /* 0x000fe20000201000 */
[----:B------:R-:W-:Y:S01]  /*4cb0*/  IMAD.MOV.U32 R176, RZ, RZ, 0x2f800000 ;  /* 0x2f800000ffb07424 */ /* 0x000fe200078e00ff */
[----:B------:R-:W-:Y:S01]  /*4cc0*/  ISETP.NE.AND P2, PT, R178, 0x1, PT ;  /* 0x00000001b200780c */ /* 0x000fe20003f45270 */
[----:B------:R-:W-:Y:S01]  /*4cd0*/  BSSY.RECONVERGENT B2, `(.L_x_9196) ;  /* 0x000004c000027945 */ /* 0x000fe20003800200 */
[C---:B-----5:R-:W-:Y:S01]  /*4ce0*/  SHF.L.U32 R140, R156.reuse, 0x10, RZ ;  /* 0x000000109c8c7819 */ /* 0x060fe200000006ff */
[----:B------:R-:W-:Y:S01]  /*4cf0*/  FFMA.FTZ R177, R177, R176, 1.1641532182693481445e-10 ;  /* 0x2f000000b1b17423 */ /* 0x000fe200000100b0 */
[----:B------:R-:W-:Y:S01]  /*4d00*/  LOP3.LUT R203, R203, 0xffffffef, RZ, 0xc0, !PT ;  /* 0xffffffefcbcb7812 */ /* 0x000fe200078ec0ff */
[----:B------:R-:W1:Y:S01]  /*4d10*/  LDC R175, c[0x0][0x408] ;  /* 0x00010200ffaf7b82 */ /* 0x000e620000000800 */
[----:B------:R-:W-:Y:S01]  /*4d20*/  PRMT R156, R156, 0x7632, R156 ;  /* 0x000076329c9c7816 */ /* 0x000fe2000000009c */
[----:B------:R-:W-:-:S02]  /*4d30*/  IMAD.MOV.U32 R179, RZ, RZ, 0x2 ;  /* 0x00000002ffb37424 */ /* 0x000fc400078e00ff */
[----:B------:R-:W-:Y:S01]  /*4d40*/  IMAD.MOV.U32 R142, RZ, RZ, R190 ;  /* 0x000000ffff8e7224 */ /* 0x000fe200078e00be */
        /* <DEDUP_REMOVED lines=12> */
.L_x_9198:
        /* <DEDUP_REMOVED lines=13> */
.L_x_9200:
[----:B------:R-:W-:Y:S05]  /*4ee0*/  BSYNC.RECONVERGENT B3 ;  /* 0x0000000000037941 */ /* 0x000fea0003800200 */
.L_x_9199:
        /* <DEDUP_REMOVED lines=42> */
.L_x_9197:
[----:B------:R-:W-:Y:S05]  /*5190*/  BSYNC.RECONVERGENT B2 ;  /* 0x0000000000027941 */ /* 0x000fea0003800200 */
.L_x_9196:
        /* <DEDUP_REMOVED lines=23> */
.L_x_9203:
        /* <DEDUP_REMOVED lines=13> */
.L_x_9205:
[----:B------:R-:W-:Y:S05]  /*53e0*/  BSYNC.RECONVERGENT B3 ;  /* 0x0000000000037941 */ /* 0x000fea0003800200 */
.L_x_9204:
        /* <DEDUP_REMOVED lines=42> */
.L_x_9202:
[----:B------:R-:W-:Y:S05]  /*5690*/  BSYNC.RECONVERGENT B2 ;  /* 0x0000000000027941 */ /* 0x000fea0003800200 */
.L_x_9201:
        /* <DEDUP_REMOVED lines=20> */
.L_x_9208:
        /* <DEDUP_REMOVED lines=13> */
.L_x_9210:
[----:B------:R-:W-:Y:S05]  /*58b0*/  BSYNC.RECONVERGENT B3 ;  /* 0x0000000000037941 */ /* 0x000fea0003800200 */
.L_x_9209:
        /* <DEDUP_REMOVED lines=42> */
.L_x_9207:
[----:B------:R-:W-:Y:S05]  /*5b60*/  BSYNC.RECONVERGENT B2 ;  /* 0x0000000000027941 */ /* 0x000fea0003800200 */
.L_x_9206:
[----:B------:R-:W-:Y:S01]  /*5b70*/  I2FP.F32.U32 R177, R156 ;  /* 0x0000009c00b17245 */ /* 0x000fe20000201000 */
[----:B------:R-:W-:Y:S01]  /*5b80*/  IMAD.U32 R156, R141, 0x10000, RZ ;  /* 0x000100008d9c7824 */ /* 0x000fe200078e00ff */
[----:B------:R-:W-:Y:S01]  /*5b90*/  ISETP.NE.AND P3, PT, R179, 0x1, PT ;  /* 0x00000001b300780c */ /* 0x000fe20003f65270 */
[----:B------:R-:W-:Y:S01]  /*5ba0*/  BSSY.RECONVERGENT B2, `(.L_x_9211) ;  /* 0x000004c000027945 */ /* 0x000fe20003800200 */
[----:B------:R-:W-:Y:S01]  /*5bb0*/  FSEL R141, R142, RZ, P4 ;  /* 0x000000ff8e8d7208 */ /* 0x000fe20002000000 */
[----:B------:R-:W-:Y:S01]  /*5bc0*/  FFMA.FTZ R177, R177, R176, 1.1641532182693481445e-10 ;  /* 0x2f000000b1b17423 */ /* 0x000fe200000100b0 */
[----:B------:R-:W-:Y:S01]  /*5bd0*/  FMUL.FTZ R156, R156, R175 ;  /* 0x000000af9c9c7220 */ /* 0x000fe20000410000 */
[----:B------:R-:W-:Y:S02]  /*5be0*/  HFMA2 R178, -RZ, RZ, 0, 1.1920928955078125e-07 ;  /* 0x00000002ffb27431 */ /* 0x000fe400000001ff */
[----:B------:R-:W-:Y:S01]  /*5bf0*/  IMAD.MOV.U32 R142, RZ, RZ, R190 ;  /* 0x000000ffff8e7224 */ /* 0x000fe200078e00be */
        /* <DEDUP_REMOVED lines=14> */
.L_x_9213:
        /* <DEDUP_REMOVED lines=13> */
.L_x_9215:
[----:B------:R-:W-:Y:S05]  /*5db0*/  BSYNC.RECONVERGENT B3 ;  /* 0x0000000000037941 */ /* 0x000fea0003800200 */
.L_x_9214:
        /* <DEDUP_REMOVED lines=42> */
.L_x_9212:
[----:B------:R-:W-:Y:S05]  /*6060*/  BSYNC.RECONVERGENT B2 ;  /* 0x0000000000027941 */ /* 0x000fea0003800200 */
.L_x_9211:
        /* <DEDUP_REMOVED lines=21> */
.L_x_9218:
        /* <DEDUP_REMOVED lines=13> */
.L_x_9220:
[----:B------:R-:W-:Y:S05]  /*6290*/  BSYNC.RECONVERGENT B3 ;  /* 0x0000000000037941 */ /* 0x000fea0003800200 */
.L_x_9219:
        /* <DEDUP_REMOVED lines=42> */
.L_x_9217:
[----:B------:R-:W-:Y:S05]  /*6540*/  BSYNC.RECONVERGENT B2 ;  /* 0x0000000000027941 */ /* 0x000fea0003800200 */
.L_x_9216:
        /* <DEDUP_REMOVED lines=23> */
.L_x_9223:
        /* <DEDUP_REMOVED lines=13> */
.L_x_9225:
[----:B------:R-:W-:Y:S05]  /*6790*/  BSYNC.RECONVERGENT B3 ;  /* 0x0000000000037941 */ /* 0x000fea0003800200 */
.L_x_9224:
        /* <DEDUP_REMOVED lines=42> */
.L_x_9222:
[----:B------:R-:W-:Y:S05]  /*6a40*/  BSYNC.RECONVERGENT B2 ;  /* 0x0000000000027941 */ /* 0x000fea0003800200 */
.L_x_9221:
[----:B------:R-:W-:Y:S01]  /*6a50*/  I2FP.F32.U32 R177, R156 ;  /* 0x0000009c00b17245 */ /* 0x000fe20000201000 */
[----:B------:R-:W-:Y:S01]  /*6a60*/  IMAD.U32 R156, R157, 0x10000, RZ ;  /* 0x000100009d9c7824 */ /* 0x000fe200078e00ff */
[----:B------:R-:W-:Y:S01]  /*6a70*/  ISETP.NE.AND P2, PT, R178, 0x1, PT ;  /* 0x00000001b200780c */ /* 0x000fe20003f45270 */
[----:B------:R-:W-:Y:S01]  /*6a80*/  BSSY.RECONVERGENT B2, `(.L_x_9226) ;  /* 0x0000049000027945 */ /* 0x000fe20003800200 */
[----:B------:R-:W-:Y:S01]  /*6a90*/  LOP3.LUT R203, R203, 0xfffffffd, RZ, 0xc0, !PT ;  /* 0xfffffffdcbcb7812 */ /* 0x000fe200078ec0ff */
[----:B------:R-:W-:Y:S01]  /*6aa0*/  FFMA.FTZ R177, R177, R176, 1.1641532182693481445e-10 ;  /* 0x2f000000b1b17423 */ /* 0x000fe200000100b0 */
[----:B------:R-:W-:Y:S01]  /*6ab0*/  MOV R157, R190 ;  /* 0x000000be009d7202 */ /* 0x000fe20000000f00 */
[----:B------:R-:W-:-:S03]  /*6ac0*/  FMUL.FTZ R156, R156, R175 ;  /* 0x000000af9c9c7220 */ /* 0x000fc60000410000 */
[----:B------:R-:W-:Y:S01]  /*6ad0*/  FSETP.LE.FTZ.AND P4, PT, R177, R174, PT ;  /* 0x000000aeb100720b */ /* 0x000fe20003f93000 */
[----:B------:R-:W-:-:S12]  /*6ae0*/  IMAD.MOV.U32 R177, RZ, RZ, 0x2 ;  /* 0x00000002ffb17424 */ /* 0x000fd800078e00ff */
        /* <DEDUP_REMOVED lines=10> */
.L_x_9228:
        /* <DEDUP_REMOVED lines=13> */
.L_x_9230:
[----:B------:R-:W-:Y:S05]  /*6c60*/  BSYNC.RECONVERGENT B3 ;  /* 0x0000000000037941 */ /* 0x000fea0003800200 */
.L_x_9229:
        /* <DEDUP_REMOVED lines=42> */
.L_x_9227:
[----:B------:R-:W-:Y:S05]  /*6f10*/  BSYNC.RECONVERGENT B2 ;  /* 0x0000000000027941 */ /* 0x000fea0003800200 */
.L_x_9226:
[----:B------:R-:W-:Y:S01]  /*6f20*/  I2FP.F32.U32 R157, R157 ;  /* 0x0000009d009d7245 */ /* 0x000fe20000201000 */
[----:B------:R-:W-:Y:S01]  /*6f30*/  IMAD.U32 R178, R143, 0x10000, RZ ;  /* 0x000100008fb27824 */ /* 0x000fe200078e00ff */
[----:B------:R-:W-:Y:S01]  /*6f40*/  FSEL R143, R156, RZ, P4 ;  /* 0x000000ff9c8f7208 */ /* 0x000fe20002000000 */
        /* <DEDUP_REMOVED lines=20> */
.L_x_9233:
        /* <DEDUP_REMOVED lines=13> */
.L_x_9235:
[----:B------:R-:W-:Y:S05]  /*7160*/  BSYNC.RECONVERGENT B3 ;  /* 0x0000000000037941 */ /* 0x000fea0003800200 */
.L_x_9234:
        /* <DEDUP_REMOVED lines=41> */
[----:B------:R-:W-:-:S07]  /*7400*/  IMAD.MOV.U32 R178, RZ, RZ, RZ ;  /* 0x000000ffffb27224 */ /* 0x000fce00078e00ff */
.L_x_9232:
[----:B------:R-:W-:Y:S05]  /*7410*/  BSYNC.RECONVERGENT B2 ;  /* 0x0000000000027941 */ /* 0x000fea0003800200 */
.L_x_9231:
        /* <DEDUP_REMOVED lines=19> */
.L_x_9238:
        /* <DEDUP_REMOVED lines=13> */
.L_x_9240:
[----:B------:R-:W-:Y:S05]  /*7620*/  BSYNC.RECONVERGENT B3 ;  /* 0x0000000000037941 */ /* 0x000fea0003800200 */
.L_x_9239:
        /* <DEDUP_REMOVED lines=42> */
.L_x_9237:
[----:B------:R-:W-:Y:S05]  /*78d0*/  BSYNC.RECONVERGENT B2 ;  /* 0x0000000000027941 */ /* 0x000fea0003800200 */
.L_x_9236:
        /* <DEDUP_REMOVED lines=23> */
.L_x_9243:
        /* <DEDUP_REMOVED lines=13> */
.L_x_9245:
[----:B------:R-:W-:Y:S05]  /*7b20*/  BSYNC.RECONVERGENT B3 ;  /* 0x0000000000037941 */ /* 0x000fea0003800200 */
.L_x_9244:
        /* <DEDUP_REMOVED lines=42> */
.L_x_9242:
[----:B------:R-:W-:Y:S05]  /*7dd0*/  BSYNC.RECONVERGENT B2 ;  /* 0x0000000000027941 */ /* 0x000fea0003800200 */
.L_x_9241:
[----:B------:R-:W-:Y:S01]  /*7de0*/  ISETP.NE.AND P4, PT, R179, 0x1, PT ;  /* 0x00000001b300780c */ /* 0x000fe20003f85270 */
[----:B------:R-:W-:Y:S01]  /*7df0*/  IMAD.U32 R158, R158, 0x10000, RZ ;  /* 0x000100009e9e7824 */ /* 0x000fe200078e00ff */
[----:B------:R-:W-:Y:S01]  /*7e00*/  I2FP.F32.U32 R157, R157 ;  /* 0x0000009d009d7245 */ /* 0x000fe20000201000 */
[----:B------:R-:W-:Y:S01]  /*7e10*/  BSSY.RECONVERGENT B2, `(.L_x_9246) ;  /* 0x0000047000027945 */ /* 0x000fe20003800200 */
[----:B------:R-:W-:Y:S01]  /*7e20*/  IMAD.MOV.U32 R191, RZ, RZ, 0x2 ;  /* 0x00000002ffbf7424 */ /* 0x000fe200078e00ff */
[----:B------:R-:W-:Y:S02]  /*7e30*/  MOV R178, R190 ;  /* 0x000000be00b27202 */ /* 0x000fe40000000f00 */
[----:B------:R-:W-:Y:S01]  /*7e40*/  FFMA.FTZ R177, R157, R176, 1.1641532182693481445e-10 ;  /* 0x2f0000009db17423 */ /* 0x000fe200000100b0 */
[----:B------:R-:W-:-:S04]  /*7e50*/  FMUL.FTZ R157, R158, R175 ;  /* 0x000000af9e9d7220 */ /* 0x000fc80000410000 */
        /* <DEDUP_REMOVED lines=10> */
.L_x_9248:
        /* <DEDUP_REMOVED lines=13> */
.L_x_9250:
[----:B------:R-:W-:Y:S05]  /*7fd0*/  BSYNC.RECONVERGENT B3 ;  /* 0x0000000000037941 */ /* 0x000fea0003800200 */
.L_x_9249:
        /* <DEDUP_REMOVED lines=42> */
.L_x_9247:
[----:B------:R-:W-:Y:S05]  /*8280*/  BSYNC.RECONVERGENT B2 ;  /* 0x0000000000027941 */ /* 0x000fea0003800200 */
.L_x_9246:
        /* <DEDUP_REMOVED lines=23> */
.L_x_9253:
        /* <DEDUP_REMOVED lines=13> */
.L_x_9255:
[----:B------:R-:W-:Y:S05]  /*84d0*/  BSYNC.RECONVERGENT B3 ;  /* 0x0000000000037941 */ /* 0x000fea0003800200 */
.L_x_9254:
        /* <DEDUP_REMOVED lines=42> */
.L_x_9252:
[----:B------:R-:W-:Y:S05]  /*8780*/  BSYNC.RECONVERGENT B2 ;  /* 0x0000000000027941 */ /* 0x000fea0003800200 */
.L_x_9251:
        /* <DEDUP_REMOVED lines=19> */
.L_x_9258:
        /* <DEDUP_REMOVED lines=13> */
.L_x_9260:
[----:B------:R-:W-:Y:S05]  /*8990*/  BSYNC.RECONVERGENT B3 ;  /* 0x0000000000037941 */ /* 0x000fea0003800200 */
.L_x_9259:
        /* <DEDUP_REMOVED lines=42> */
.L_x_9257:
[----:B------:R-:W-:Y:S05]  /*8c40*/  BSYNC.RECONVERGENT B2 ;  /* 0x0000000000027941 */ /* 0x000fea0003800200 */
.L_x_9256:
        /* <DEDUP_REMOVED lines=23> */
.L_x_9263:
        /* <DEDUP_REMOVED lines=13> */
.L_x_9265:
[----:B------:R-:W-:Y:S05]  /*8e90*/  BSYNC.RECONVERGENT B3 ;  /* 0x0000000000037941 */ /* 0x000fea0003800200 */
.L_x_9264:
        /* <DEDUP_REMOVED lines=42> */
.L_x_9262:
[----:B------:R-:W-:Y:S05]  /*9140*/  BSYNC.RECONVERGENT B2 ;  /* 0x0000000000027941 */ /* 0x000fea0003800200 */
.L_x_9261:
        /* <DEDUP_REMOVED lines=18> */
.L_x_9268:
        /* <DEDUP_REMOVED lines=15> */
.L_x_9270:
[----:B------:R-:W-:Y:S05]  /*9360*/  BSYNC.RECONVERGENT B3 ;  /* 0x0000000000037941 */ /* 0x000fea0003800200 */
.L_x_9269:
        /* <DEDUP_REMOVED lines=42> */
.L_x_9267:
[----:B------:R-:W-:Y:S05]  /*9610*/  BSYNC.RECONVERGENT B2 ;  /* 0x0000000000027941 */ /* 0x000fea0003800200 */
.L_x_9266:
        /* <DEDUP_REMOVED lines=10> */
.L_x_9190:
        /* <DEDUP_REMOVED lines=32> */
[----:B------:R-:W-:Y:S02]  /*98c0*/  LOP3.LUT R176, R193, 0xff, RZ, 0xc0, !PT ;  /* 0x000000ffc1b07812 */ /* 0x000fe400078ec0ff */
[----:B------:R-:W-:Y:S01]  /*98d0*/  LOP3.LUT R205, R204, 0xff00, R173, 0xf8, !PT ;  /* 0x0000ff00cccd7812 */ /* 0x000fe200078ef8ad */
[----:B------:R-:W-:-:S03]  /*98e0*/  IMAD.WIDE.U32 R172, R172, 0x1000000, RZ ;  /* 0x01000000acac7825 */ /* 0x000fc600078e00ff */
[----:B------:R-:W-:Y:S01]  /*98f0*/  LOP3.LUT R205, R205, 0xff, R196, 0xf8, !PT ;  /* 0x000000ffcdcd7812 */ /* 0x000fe200078ef8c4 */
[----:B------:R-:W-:-:S04]  /*9900*/  IMAD.WIDE.U32 R174, R174, 0x10000, RZ ;  /* 0x00010000aeae7825 */ /* 0x000fc800078e00ff */
[----:B------:R-:W-:Y:S01]  /*9910*/  IMAD.WIDE.U32 R176, R176, 0x100, RZ ;  /* 0x00000100b0b07825 */ /* 0x000fe200078e00ff */
[----:B------:R-:W-:Y:S02]  /*9920*/  LOP3.LUT R173, R175, R205, R173, 0xfe, !PT ;  /* 0x000000cdafad7212 */ /* 0x000fe400078efead */
[----:B------:R-:W-:Y:S02]  /*9930*/  LOP3.LUT R201, R176, R172, R174, 0xfe, !PT ;  /* 0x000000acb0c97212 */ /* 0x000fe400078efeae */
[----:B------:R-:W-:Y:S01]  /*9940*/  LOP3.LUT R175, R173, R177, RZ, 0xfc, !PT ;  /* 0x000000b1adaf7212 */ /* 0x000fe200078efcff */
[----:B0-----:R-:W-:Y:S01]  /*9950*/  IMAD.WIDE.U32 R172, R200, 0x8, R178 ;  /* 0x00000008c8ac7825 */ /* 0x001fe200078e00b2 */
[----:B------:R-:W-:-:S05]  /*9960*/  LOP3.LUT R174, R201, 0xff, R192, 0xf8, !PT ;  /* 0x000000ffc9ae7812 */ /* 0x000fca00078ef8c0 */
[----:B------:R1:W-:Y:S02]  /*9970*/  STG.E.64 desc[UR8][R172.64], R174 ;  /* 0x000000aeac007986 */ /* 0x0003e4000c101b08 */
.L_x_9271:
[----:B------:R-:W-:Y:S02]  /*9980*/  IMAD.MOV.U32 R201, RZ, RZ, R0 ;  /* 0x000000ffffc97224 */ /* 0x000fe400078e0000 */
[----:B------:R-:W-:-:S07]  /*9990*/  VIADD R0, R200, 0x20 ;  /* 0x00000020c8007836 */ /* 0x000fce0000000000 */
.L_x_9148:
[----:B------:R-:W-:Y:S05]  /*99a0*/  BSYNC.RECONVERGENT B1 ;  /* 0x0000000000017941 */ /* 0x000fea0003800200 */
.L_x_9147:
        /* <DEDUP_REMOVED lines=40> */
.L_x_9277:
        /* <DEDUP_REMOVED lines=13> */
.L_x_9279:
[----:B------:R-:W-:Y:S05]  /*9d00*/  BSYNC.RECONVERGENT B3 ;  /* 0x0000000000037941 */ /* 0x000fea0003800200 */
.L_x_9278:
        /* <DEDUP_REMOVED lines=42> */
.L_x_9276:
[----:B------:R-:W-:Y:S05]  /*9fb0*/  BSYNC.RECONVERGENT B2 ;  /* 0x0000000000027941 */ /* 0x000fea0003800200 */
.L_x_9275:
        /* <DEDUP_REMOVED lines=9> */
[----:B------:R-:W-:Y:S01]  /*a050*/  HFMA2 R191, -RZ, RZ, 0, 1.1920928955078125e-07 ;  /* 0x00000002ffbf7431 */ /* 0x000fe200000001ff */
[----:B------:R-:W-:Y:S01]  /*a060*/  PRMT R160, R160, 0x7632, R160 ;  /* 0x00007632a0a07816 */ /* 0x000fe200000000a0 */
        /* <DEDUP_REMOVED lines=13> */
.L_x_9282:
        /* <DEDUP_REMOVED lines=13> */
.L_x_9284:
[----:B------:R-:W-:Y:S05]  /*a210*/  BSYNC.RECONVERGENT B3 ;  /* 0x0000000000037941 */ /* 0x000fea0003800200 */
.L_x_9283:
        /* <DEDUP_REMOVED lines=42> */
.L_x_9281:
[----:B------:R-:W-:Y:S05]  /*a4c0*/  BSYNC.RECONVERGENT B2 ;  /* 0x0000000000027941 */ /* 0x000fea0003800200 */
.L_x_9280:
[----:B------:R-:W-:Y:S01]  /*a4d0*/  I2FP.F32.U32 R146, R146 ;  /* 0x0000009200927245 */ /* 0x000fe20000201000 */
[----:B------:R-:W-:Y:S01]  /*a4e0*/  BSSY.RECONVERGENT B2, `(.L_x_9285) ;  /* 0x000004e000027945 */ /* 0x000fe20003800200 */
[----:B------:R-:W-:Y:S02]  /*a4f0*/  SHF.L.U32 R179, R184, 0x10, RZ ;  /* 0x00000010b8b37819 */ /* 0x000fe400000006ff */
[----:B------:R-:W-:Y:S01]  /*a500*/  ISETP.NE.AND P3, PT, R191, 0x1, PT ;  /* 0x00000001bf00780c */ /* 0x000fe20003f65270 */
[----:B------:R-:W-:Y:S02]  /*a510*/  FFMA.FTZ R146, R146, R177, 1.1641532182693481445e-10 ;  /* 0x2f00000092927423 */ /* 0x000fe400000100b1 */
[----:B------:R-:W-:Y:S01]  /*a520*/  FMUL.FTZ R178, R179, R176 ;  /* 0x000000b0b3b27220 */ /* 0x000fe20000410000 */
[----:B------:R-:W-:Y:S02]  /*a530*/  FSEL R179, R144, RZ, P4 ;  /* 0x000000ff90b37208 */ /* 0x000fe40002000000 */
[----:B------:R-:W-:Y:S01]  /*a540*/  FSETP.GTU.FTZ.AND P2, PT, R146, R175, PT ;  /* 0x000000af9200720b */ /* 0x000fe20003f5c000 */
[----:B------:R-:W-:-:S03]  /*a550*/  IMAD.MOV.U32 R146, RZ, RZ, R190 ;  /* 0x000000ffff927224 */ /* 0x000fc600078e00be */
[----:B------:R-:W-:Y:S01]  /*a560*/  FSEL R144, R178, RZ, !P2 ;  /* 0x000000ffb2907208 */ /* 0x000fe20005000000 */
[----:B------:R-:W-:Y:S01]  /*a570*/  IMAD.MOV.U32 R178, RZ, RZ, 0x2 ;  /* 0x00000002ffb27424 */ /* 0x000fe200078e00ff */
        /* <DEDUP_REMOVED lines=12> */
.L_x_9287:
        /* <DEDUP_REMOVED lines=13> */
.L_x_9289:
[----:B------:R-:W-:Y:S05]  /*a710*/  BSYNC.RECONVERGENT B3 ;  /* 0x0000000000037941 */ /* 0x000fea0003800200 */
.L_x_9288:
        /* <DEDUP_REMOVED lines=42> */
.L_x_9286:
[----:B------:R-:W-:Y:S05]  /*a9c0*/  BSYNC.RECONVERGENT B2 ;  /* 0x0000000000027941 */ /* 0x000fea0003800200 */
.L_x_9285:
[----:B------:R-:W-:Y:S01]  /*a9d0*/  I2FP.F32.U32 R146, R146 ;  /* 0x0000009200927245 */ /* 0x000fe20000201000 */
[----:B------:R-:W-:Y:S01]  /*a9e0*/  IMAD.U32 R179, R160, 0x10000, RZ ;  /* 0x00010000a0b37824 */ /* 0x000fe200078e00ff */
[----:B------:R-:W-:Y:S01]  /*a9f0*/  ISETP.NE.AND P2, PT, R178, 0x1, PT ;  /* 0x00000001b200780c */ /* 0x000fe20003f45270 */
[----:B------:R-:W-:Y:S01]  /*aa00*/  BSSY.RECONVERGENT B2, `(.L_x_9290) ;  /* 0x0000049000027945 */ /* 0x000fe20003800200 */
[----:B------:R-:W-:Y:S01]  /*aa10*/  LOP3.LUT R203, R203, 0xfffffff7, RZ, 0xc0, !PT ;  /* 0xfffffff7cbcb7812 */ /* 0x000fe200078ec0ff */
[----:B------:R-:W-:Y:S01]  /*aa20*/  FFMA.FTZ R146, R146, R177, 1.1641532182693481445e-10 ;  /* 0x2f00000092927423 */ /* 0x000fe200000100b1 */
[----:B------:R-:W-:Y:S02]  /*aa30*/  IMAD.MOV.U32 R191, RZ, RZ, 0x2 ;  /* 0x00000002ffbf7424 */ /* 0x000fe400078e00ff */
        /* <DEDUP_REMOVED lines=13> */
.L_x_9292:
        /* <DEDUP_REMOVED lines=13> */
.L_x_9294:
[----:B------:R-:W-:Y:S05]  /*abe0*/  BSYNC.RECONVERGENT B3 ;  /* 0x0000000000037941 */ /* 0x000fea0003800200 */
.L_x_9293:
        /* <DEDUP_REMOVED lines=42> */
.L_x_9291:
[----:B------:R-:W-:Y:S05]  /*ae90*/  BSYNC.RECONVERGENT B2 ;  /* 0x0000000000027941 */ /* 0x000fea0003800200 */
.L_x_9290:
[----:B------:R-:W-:Y:S01]  /*aea0*/  I2FP.F32.U32 R160, R160 ;  /* 0x000000a000a07245 */ /* 0x000fe20000201000 */
[----:B------:R-:W-:Y:S01]  /*aeb0*/  IMAD.U32 R145, R145, 0x10000, RZ ;  /* 0x0001000091917824 */ /* 0x000fe200078e00ff */
[----:B------:R-:W-:Y:S01]  /*aec0*/  ISETP.NE.AND P3, PT, R191, 0x1, PT ;  /* 0x00000001bf00780c */ /* 0x000fe20003f65270 */
[----:B------:R-:W-:Y:S01]  /*aed0*/  BSSY.RECONVERGENT B2, `(.L_x_9295) ;  /* 0x000004c000027945 */ /* 0x000fe20003800200 */
[----:B------:R-:W-:Y:S01]  /*aee0*/  FSEL R146, R146, RZ, P4 ;  /* 0x000000ff92927208 */ /* 0x000fe20002000000 */
        /* <DEDUP_REMOVED lines=18> */
.L_x_9297:
        /* <DEDUP_REMOVED lines=13> */
.L_x_9299:
[----:B------:R-:W-:Y:S05]  /*b0e0*/  BSYNC.RECONVERGENT B3 ;  /* 0x0000000000037941 */ /* 0x000fea0003800200 */
.L_x_9298:
        /* <DEDUP_REMOVED lines=42> */
.L_x_9296:
[----:B------:R-:W-:Y:S05]  /*b390*/  BSYNC.RECONVERGENT B2 ;  /* 0x0000000000027941 */ /* 0x000fea0003800200 */
.L_x_9295:
        /* <DEDUP_REMOVED lines=21> */
.L_x_9302:
        /* <DEDUP_REMOVED lines=13> */
.L_x_9304:
[----:B------:R-:W-:Y:S05]  /*b5c0*/  BSYNC.RECONVERGENT B3 ;  /* 0x0000000000037941 */ /* 0x000fea0003800200 */
.L_x_9303:
        /* <DEDUP_REMOVED lines=42> */
.L_x_9301:
[----:B------:R-:W-:Y:S05]  /*b870*/  BSYNC.RECONVERGENT B2 ;  /* 0x0000000000027941 */ /* 0x000fea0003800200 */
.L_x_9300:
[----:B------:R-:W-:Y:S01]  /*b880*/  I2FP.F32.U32 R160, R160 ;  /* 0x000000a000a07245 */ /* 0x000fe20000201000 */
[----:B------:R-:W-:Y:S01]  /*b890*/  BSSY.RECONVERGENT B2, `(.L_x_9305) ;  /* 0x000004e000027945 */ /* 0x000fe20003800200 */
[----:B------:R-:W-:-:S03]  /*b8a0*/  SHF.L.U32 R179, R185, 0x10, RZ ;  /* 0x00000010b9b37819 */ /* 0x000fc600000006ff */
[----:B------:R-:W-:Y:S02]  /*b8b0*/  FFMA.FTZ R160, R160, R177, 1.1641532182693481445e-10 ;  /* 0x2f000000a0a07423 */ /* 0x000fe400000100b1 */
[----:B------:R-:W-:Y:S01]  /*b8c0*/  FMUL.FTZ R178, R179, R176 ;  /* 0x000000b0b3b27220 */ /* 0x000fe20000410000 */
[----:B------:R-:W-:Y:S02]  /*b8d0*/  FSEL R179, R146, RZ, P4 ;  /* 0x000000ff92b37208 */ /* 0x000fe40002000000 */
[----:B------:R-:W-:Y:S01]  /*b8e0*/  FSETP.GTU.FTZ.AND P2, PT, R160, R175, PT ;  /* 0x000000afa000720b */ /* 0x000fe20003f5c000 */
[----:B------:R-:W-:-:S03]  /*b8f0*/  IMAD.MOV.U32 R160, RZ, RZ, R190 ;  /* 0x000000ffffa07224 */ /* 0x000fc600078e00be */
        /* <DEDUP_REMOVED lines=15> */
.L_x_9307:
        /* <DEDUP_REMOVED lines=13> */
.L_x_9309:
[----:B------:R-:W-:Y:S05]  /*bac0*/  BSYNC.RECONVERGENT B3 ;  /* 0x0000000000037941 */ /* 0x000fea0003800200 */
.L_x_9308:
        /* <DEDUP_REMOVED lines=42> */
.L_x_9306:
[----:B------:R-:W-:Y:S05]  /*bd70*/  BSYNC.RECONVERGENT B2 ;  /* 0x0000000000027941 */ /* 0x000fea0003800200 */
.L_x_9305:
        /* <DEDUP_REMOVED lines=20> */
.L_x_9312:
        /* <DEDUP_REMOVED lines=13> */
.L_x_9314:
[----:B------:R-:W-:Y:S05]  /*bf90*/  BSYNC.RECONVERGENT B3 ;  /* 0x0000000000037941 */ /* 0x000fea0003800200 */
.L_x_9313:
        /* <DEDUP_REMOVED lines=42> */
.L_x_9311:
[----:B------:R-:W-:Y:S05]  /*c240*/  BSYNC.RECONVERGENT B2 ;  /* 0x0000000000027941 */ /* 0x000fea0003800200 */
.L_x_9310:
        /* <DEDUP_REMOVED lines=23> */
.L_x_9317:
        /* <DEDUP_REMOVED lines=13> */
.L_x_9319:
[----:B------:R-:W-:Y:S05]  /*c490*/  BSYNC.RECONVERGENT B3 ;  /* 0x0000000000037941 */ /* 0x000fea0003800200 */
.L_x_9318:
        /* <DEDUP_REMOVED lines=42> */
.L_x_9316:
[----:B------:R-:W-:Y:S05]  /*c740*/  BSYNC.RECONVERGENT B2 ;  /* 0x0000000000027941 */ /* 0x000fea0003800200 */
.L_x_9315:
        /* <DEDUP_REMOVED lines=19> */
.L_x_9322:
        /* <DEDUP_REMOVED lines=13> */
.L_x_9324:
[----:B------:R-:W-:Y:S05]  /*c950*/  BSYNC.RECONVERGENT B3 ;  /* 0x0000000000037941 */ /* 0x000fea0003800200 */
.L_x_9323:
        /* <DEDUP_REMOVED lines=42> */
.L_x_9321:
[----:B------:R-:W-:Y:S05]  /*cc00*/  BSYNC.RECONVERGENT B2 ;  /* 0x0000000000027941 */ /* 0x000fea0003800200 */
.L_x_9320:
        /* <DEDUP_REMOVED lines=23> */
.L_x_9327:
        /* <DEDUP_REMOVED lines=13> */
.L_x_9329:
[----:B------:R-:W-:Y:S05]  /*ce50*/  BSYNC.RECONVERGENT B3 ;  /* 0x0000000000037941 */ /* 0x000fea0003800200 */
.L_x_9328:
        /* <DEDUP_REMOVED lines=42> */
.L_x_9326:
[----:B------:R-:W-:Y:S05]  /*d100*/  BSYNC.RECONVERGENT B2 ;  /* 0x0000000000027941 */ /* 0x000fea0003800200 */
.L_x_9325:
        /* <DEDUP_REMOVED lines=18> */
.L_x_9332:
        /* <DEDUP_REMOVED lines=13> */
.L_x_9334:
[----:B------:R-:W-:Y:S05]  /*d300*/  BSYNC.RECONVERGENT B3 ;  /* 0x0000000000037941 */ /* 0x000fea0003800200 */
.L_x_9333:
        /* <DEDUP_REMOVED lines=42> */
.L_x_9331:
[----:B------:R-:W-:Y:S05]  /*d5b0*/  BSYNC.RECONVERGENT B2 ;  /* 0x0000000000027941 */ /* 0x000fea0003800200 */
.L_x_9330:
        /* <DEDUP_REMOVED lines=23> */
.L_x_9337:
        /* <DEDUP_REMOVED lines=13> */
.L_x_9339:
[----:B------:R-:W-:Y:S05]  /*d800*/  BSYNC.RECONVERGENT B3 ;  /* 0x0000000000037941 */ /* 0x000fea0003800200 */
.L_x_9338:
        /* <DEDUP_REMOVED lines=42> */
.L_x_9336:
[----:B------:R-:W-:Y:S05]  /*dab0*/  BSYNC.RECONVERGENT B2 ;  /* 0x0000000000027941 */ /* 0x000fea0003800200 */
.L_x_9335:
        /* <DEDUP_REMOVED lines=19> */
.L_x_9342:
        /* <DEDUP_REMOVED lines=13> */
.L_x_9344:
[----:B------:R-:W-:Y:S05]  /*dcc0*/  BSYNC.RECONVERGENT B3 ;  /* 0x0000000000037941 */ /* 0x000fea0003800200 */
.L_x_9343:
        /* <DEDUP_REMOVED lines=39> */
[----:B------:R-:W-:Y:S02]  /*df40*/  HFMA2 R191, -RZ, RZ, 0, 0 ;  /* 0x00000000ffbf7431 */ /* 0x000fe400000001ff */
[----:B------:R-:W-:Y:S01]  /*df50*/  IMAD.MOV.U32 R174, RZ, RZ, R198 ;  /* 0x000000ffffae7224 */ /* 0x000fe200078e00c6 */
[----:B------:R-:W-:-:S07]  /*df60*/  LOP3.LUT R3, R178, UR32, R199, 0x96, !PT ;  /* 0x00000020b2037c12 */ /* 0x000fce000f8e96c7 */
.L_x_9341:
[----:B------:R-:W-:Y:S05]  /*df70*/  BSYNC.RECONVERGENT B2 ;  /* 0x0000000000027941 */ /* 0x000fea0003800200 */
.L_x_9340:
        /* <DEDUP_REMOVED lines=23> */
.L_x_9347:
        /* <DEDUP_REMOVED lines=13> */
.L_x_9349:
[----:B------:R-:W-:Y:S05]  /*e1c0*/  BSYNC.RECONVERGENT B3 ;  /* 0x0000000000037941 */ /* 0x000fea0003800200 */
.L_x_9348:
        /* <DEDUP_REMOVED lines=42> */
.L_x_9346:
[----:B------:R-:W-:Y:S05]  /*e470*/  BSYNC.RECONVERGENT B2 ;  /* 0x0000000000027941 */ /* 0x000fea0003800200 */
.L_x_9345:
        /* <DEDUP_REMOVED lines=18> */
.L_x_9352:
        /* <DEDUP_REMOVED lines=15> */
.L_x_9354:
[----:B------:R-:W-:Y:S05]  /*e690*/  BSYNC.RECONVERGENT B3 ;  /* 0x0000000000037941 */ /* 0x000fea0003800200 */
.L_x_9353:
        /* <DEDUP_REMOVED lines=42> */
.L_x_9351:
[----:B------:R-:W-:Y:S05]  /*e940*/  BSYNC.RECONVERGENT B2 ;  /* 0x0000000000027941 */ /* 0x000fea0003800200 */
.L_x_9350:
        /* <DEDUP_REMOVED lines=9> */
[----:B------:R-:W-:Y:S01]  /*e9e0*/  @P1 FADD.FTZ R163, R139, R163 ;  /* 0x000000a38ba31221 */ /* 0x000fe20000010000 */
[----:B------:R-:W-:Y:S06]  /*e9f0*/  BRA `(.L_x_9355) ;  /* 0x0000002800047947 */ /* 0x000fec0003800000 */
.L_x_9274:
[----:B------:R-:W-:Y:S01]  /*ea00*/  ISETP.NE.AND P2, PT, R191, 0x1, PT ;  /* 0x00000001bf00780c */ /* 0x000fe20003f45270 */
[----:B------:R-:W-:Y:S01]  /*ea10*/  BSSY.RECONVERGENT B2, `(.L_x_9356) ;  /* 0x0000046000027945 */ /* 0x000fe20003800200 */
[----:B01----:R-:W-:Y:S02]  /*ea20*/  HFMA2 R173, -RZ, RZ, 0, 1.1920928955078125e-07 ;  /* 0x00000002ffad7431 */ /* 0x003fe400000001ff */
[----:B--2---:R-:W-:Y:S02]  /*ea30*/  IMAD.MOV.U32 R144, RZ, RZ, R190 ;  /* 0x000000ffff907224 */ /* 0x004fe400078e00be */
        /* <DEDUP_REMOVED lines=12> */
.L_x_9358:
        /* <DEDUP_REMOVED lines=13> */
.L_x_9360:
[----:B------:R-:W-:Y:S05]  /*ebd0*/  BSYNC.RECONVERGENT B3 ;  /* 0x0000000000037941 */ /* 0x000fea0003800200 */
.L_x_9359:
        /* <DEDUP_REMOVED lines=40> */
[----:B------:R-:W-:-:S07]  /*ee60*/  IMAD.MOV.U32 R144, RZ, RZ, R201 ;  /* 0x000000ffff907224 */ /* 0x000fce00078e00c9 */
.L_x_9357:
[----:B------:R-:W-:Y:S05]  /*ee70*/  BSYNC.RECONVERGENT B2 ;  /* 0x0000000000027941 */ /* 0x000fea0003800200 */
.L_x_9356:
[----:B------:R-:W0:Y:S01]  /*ee80*/  LDC R172, c[0x0][0x404] ;  /* 0x00010100ffac7b82 */ /* 0x000e220000000800 */
[----:B------:R-:W-:Y:S01]  /*ee90*/  I2FP.F32.U32 R145, R144 ;  /* 0x0000009000917245 */ /* 0x000fe20000201000 */
[----:B------:R-:W-:Y:S01]  /*eea0*/  HFMA2 R144, -RZ, RZ, 0.1171875, 0 ;  /* 0x2f800000ff907431 */ /* 0x000fe200000001ff */
[----:B------:R-:W-:Y:S01]  /*eeb0*/  ISETP.NE.AND P2, PT, R173, 0x1, PT ;  /* 0x00000001ad00780c */ /* 0x000fe20003f45270 */
[----:B------:R-:W-:Y:S01]  /*eec0*/  BSSY.RECONVERGENT B2, `(.L_x_9361) ;  /* 0x000004a000027945 */ /* 0x000fe20003800200 */
[----:B------:R-:W-:Y:S02]  /*eed0*/  LOP3.LUT R203, R203, 0xffffffef, RZ, 0xc0, !PT ;  /* 0xffffffefcbcb7812 */ /* 0x000fe400078ec0ff */
[----:B------:R-:W-:Y:S01]  /*eee0*/  FFMA.FTZ R145, R145, R144, 1.1641532182693481445e-10 ;  /* 0x2f00000091917423 */ /* 0x000fe20000010090 */
[----:B-----5:R-:W-:Y:S02]  /*eef0*/  PRMT R146, R160, 0x7632, R146 ;  /* 0x00007632a0927816 */ /* 0x020fe40000000092 */
[----:B------:R-:W-:-:S02]  /*ef00*/  MOV R147, R190 ;  /* 0x000000be00937202 */ /* 0x000fc40000000f00 */
[----:B0-----:R-:W-:Y:S01]  /*ef10*/  FSETP.LE.FTZ.AND P3, PT, R145, R172, PT ;  /* 0x000000ac9100720b */ /* 0x001fe20003f73000 */
[----:B------:R-:W-:Y:S02]  /*ef20*/  IMAD.U32 R145, R160, 0x10000, RZ ;  /* 0x00010000a0917824 */ /* 0x000fe400078e00ff */
[----:B------:R-:W-:-:S10]  /*ef30*/  IMAD.MOV.U32 R160, RZ, RZ, 0x2 ;  /* 0x00000002ffa07424 */ /* 0x000fd400078e00ff */
        /* <DEDUP_REMOVED lines=10> */
.L_x_9363:
        /* <DEDUP_REMOVED lines=13> */
.L_x_9365:
[----:B------:R-:W-:Y:S05]  /*f0b0*/  BSYNC.RECONVERGENT B3 ;  /* 0x0000000000037941 */ /* 0x000fea0003800200 */
.L_x_9364:
        /* <DEDUP_REMOVED lines=42> */
.L_x_9362:
[----:B------:R-:W-:Y:S05]  /*f360*/  BSYNC.RECONVERGENT B2 ;  /* 0x0000000000027941 */ /* 0x000fea0003800200 */
.L_x_9361:
        /* <DEDUP_REMOVED lines=19> */
.L_x_9368:
        /* <DEDUP_REMOVED lines=13> */
.L_x_9370:
[----:B------:R-:W-:Y:S05]  /*f570*/  BSYNC.RECONVERGENT B3 ;  /* 0x0000000000037941 */ /* 0x000fea0003800200 */
.L_x_9369:
        /* <DEDUP_REMOVED lines=42> */
.L_x_9367:
[----:B------:R-:W-:Y:S05]  /*f820*/  BSYNC.RECONVERGENT B2 ;  /* 0x0000000000027941 */ /* 0x000fea0003800200 */
.L_x_9366:
[----:B------:R-:W-:Y:S01]  /*f830*/  I2FP.F32.U32 R147, R147 ;  /* 0x0000009300937245 */ /* 0x000fe20000201000 */
[----:B------:R-:W-:Y:S01]  /*f840*/  BSSY.RECONVERGENT B2, `(.L_x_9371) ;  /* 0x000004b000027945 */ /* 0x000fe20003800200 */
[----:B------:R-:W-:Y:S01]  /*f850*/  ISETP.NE.AND P2, PT, R173, 0x1, PT ;  /* 0x00000001ad00780c */ /* 0x000fe20003f45270 */
[----:B------:R-:W-:Y:S01]  /*f860*/  HFMA2 R175, -RZ, RZ, 0, 1.1920928955078125e-07 ;  /* 0x00000002ffaf7431 */ /* 0x000fe200000001ff */
[----:B------:R-:W-:Y:S01]  /*f870*/  LOP3.LUT R203, R203, 0xfffffffb, RZ, 0xc0, !PT ;  /* 0xfffffffbcbcb7812 */ /* 0x000fe200078ec0ff */
[----:B------:R-:W-:Y:S01]  /*f880*/  FFMA.FTZ R147, R147, R144, 1.1641532182693481445e-10 ;  /* 0x2f00000093937423 */ /* 0x000fe20000010090 */
[----:B------:R-:W-:-:S04]  /*f890*/  PRMT R160, R161, 0x7632, R160 ;  /* 0x00007632a1a07816 */ /* 0x000fc800000000a0 */
[----:B------:R-:W-:Y:S01]  /*f8a0*/  FSETP.LE.FTZ.AND P3, PT, R147, R172, PT ;  /* 0x000000ac9300720b */ /* 0x000fe20003f73000 */
[----:B------:R-:W-:Y:S02]  /*f8b0*/  IMAD.U32 R147, R161, 0x10000, RZ ;  /* 0x00010000a1937824 */ /* 0x000fe400078e00ff */
[----:B------:R-:W-:-:S10]  /*f8c0*/  IMAD.MOV.U32 R161, RZ, RZ, R190 ;  /* 0x000000ffffa17224 */ /* 0x000fd400078e00be */
        /* <DEDUP_REMOVED lines=10> */
.L_x_9373:
        /* <DEDUP_REMOVED lines=13> */
.L_x_9375:
[----:B------:R-:W-:Y:S05]  /*fa40*/  BSYNC.RECONVERGENT B3 ;  /* 0x0000000000037941 */ /* 0x000fea0003800200 */
.L_x_9374:
        /* <DEDUP_REMOVED lines=42> */
.L_x_9372:
[----:B------:R-:W-:Y:S05]  /*fcf0*/  BSYNC.RECONVERGENT B2 ;  /* 0x0000000000027941 */ /* 0x000fea0003800200 */
.L_x_9371:
        /* <DEDUP_REMOVED lines=19> */
.L_x_9378:
        /* <DEDUP_REMOVED lines=13> */
.L_x_9380:
[----:B------:R-:W-:Y:S05]  /*ff00*/  BSYNC.RECONVERGENT B3 ;  /* 0x0000000000037941 */ /* 0x000fea0003800200 */
.L_x_9379:
        /* <DEDUP_REMOVED lines=42> */
.L_x_9377:
[----:B------:R-:W-:Y:S05]  /*101b0*/  BSYNC.RECONVERGENT B2 ;  /* 0x0000000000027941 */ /* 0x000fea0003800200 */
.L_x_9376:
[----:B------:R-:W-:Y:S01]  /*101c0*/  ISETP.NE.AND P3, PT, R176, 0x1, PT ;  /* 0x00000001b000780c */ /* 0x000fe20003f65270 */
[----:B------:R-:W-:Y:S01]  /*101d0*/  BSSY.RECONVERGENT B2, `(.L_x_9381) ;  /* 0x0000049000027945 */ /* 0x000fe20003800200 */
[----:B------:R-:W-:Y:S01]  /*101e0*/  I2FP.F32.U32 R161, R161 ;  /* 0x000000a100a17245 */ /* 0x000fe20000201000 */
[----:B------:R-:W-:Y:S02]  /*101f0*/  IMAD.MOV.U32 R177, RZ, RZ, 0x2 ;  /* 0x00000002ffb17424 */ /* 0x000fe400078e00ff */
[----:B------:R-:W-:Y:S02]  /*10200*/  IMAD.MOV.U32 R175, RZ, RZ, R190 ;  /* 0x000000ffffaf7224 */ /* 0x000fe400078e00be */
[----:B------:R-:W-:Y:S01]  /*10210*/  FFMA.FTZ R173, R161, R144, 1.1641532182693481445e-10 ;  /* 0x2f000000a1ad7423 */ /* 0x000fe20000010090 */
[C---:B------:R-:W-:Y:S02]  /*10220*/  SHF.L.U32 R161, R162.reuse, 0x10, RZ ;  /* 0x00000010a2a17819 */ /* 0x040fe400000006ff */
[----:B------:R-:W-:-:S02]  /*10230*/  PRMT R162, R162, 0x7632, R162 ;  /* 0x00007632a2a27816 */ /* 0x000fc400000000a2 */
        /* <DEDUP_REMOVED lines=10> */
.L_x_9383:
        /* <DEDUP_REMOVED lines=13> */
.L_x_9385:
[----:B------:R-:W-:Y:S05]  /*103b0*/  BSYNC.RECONVERGENT B3 ;  /* 0x0000000000037941 */ /* 0x000fea0003800200 */
.L_x_9384:
        /* <DEDUP_REMOVED lines=42> */
.L_x_9382:
[----:B------:R-:W-:Y:S05]  /*10660*/  BSYNC.RECONVERGENT B2 ;  /* 0x0000000000027941 */ /* 0x000fea0003800200 */
.L_x_9381:
        /* <DEDUP_REMOVED lines=17> */
.L_x_9388:
        /* <DEDUP_REMOVED lines=13> */
.L_x_9390:
[----:B------:R-:W-:Y:S05]  /*10850*/  BSYNC.RECONVERGENT B3 ;  /* 0x0000000000037941 */ /* 0x000fea0003800200 */
.L_x_9389:
        /* <DEDUP_REMOVED lines=42> */
.L_x_9387:
[----:B------:R-:W-:Y:S05]  /*10b00*/  BSYNC.RECONVERGENT B2 ;  /* 0x0000000000027941 */ /* 0x000fea0003800200 */
.L_x_9386:
        /* <DEDUP_REMOVED lines=18> */
.L_x_9393:
        /* <DEDUP_REMOVED lines=13> */
.L_x_9395:
[----:B------:R-:W-:Y:S05]  /*10d00*/  BSYNC.RECONVERGENT B3 ;  /* 0x0000000000037941 */ /* 0x000fea0003800200 */
.L_x_9394:
        /* <DEDUP_REMOVED lines=42> */
.L_x_9392:
[----:B------:R-:W-:Y:S05]  /*10fb0*/  BSYNC.RECONVERGENT B2 ;  /* 0x0000000000027941 */ /* 0x000fea0003800200 */
.L_x_9391:
[----:B------:R-:W-:Y:S01]  /*10fc0*/  I2FP.F32.U32 R177, R176 ;  /* 0x000000b000b17245 */ /* 0x000fe20000201000 */
[----:B------:R-:W-:Y:S01]  /*10fd0*/  FMUL.FTZ R145, R145, UR5 ;  /* 0x0000000591917c20 */ /* 0x000fe20008410000 */
[----:B------:R-:W-:Y:S01]  /*10fe0*/  P2R R179, PR, RZ, 0x2 ;  /* 0x00000002ffb37803 */ /* 0x000fe20000000000 */
[----:B------:R-:W-:Y:S01]  /*10ff0*/  FMUL.FTZ R146, R146, UR5 ;  /* 0x0000000592927c20 */ /* 0x000fe20008410000 */
[----:B------:R-:W-:Y:S01]  /*11000*/  LOP3.LUT P1, RZ, R203, 0x10, RZ, 0xc0, !PT ;  /* 0x00000010cbff7812 */ /* 0x000fe2000782c0ff */
[----:B------:R-:W-:Y:S01]  /*11010*/  FFMA.FTZ R177, R177, R144, 1.1641532182693481445e-10 ;  /* 0x2f000000b1b17423 */ /* 0x000fe20000010090 */
[----:B------:R-:W-:Y:S01]  /*11020*/  SHF.L.U32 R144, R163, 0x10, RZ ;  /* 0x00000010a3907819 */ /* 0x000fe200000006ff */
[----:B------:R-:W-:Y:S01]  /*11030*/  FMUL.FTZ R147, R147, UR5 ;  /* 0x0000000593937c20 */ /* 0x000fe20008410000 */
[----:B------:R-:W-:Y:S01]  /*11040*/  P2R R201, PR, RZ, 0x1 ;  /* 0x00000001ffc97803 */ /* 0x000fe20000000000 */
[----:B------:R-:W-:Y:S01]  /*11050*/  FMUL.FTZ R163, R160, UR5 ;  /* 0x00000005a0a37c20 */ /* 0x000fe20008410000 */
[C---:B------:R-:W-:Y:S01]  /*11060*/  LOP3.LUT P0, RZ, R203.reuse, 0x8, RZ, 0xc0, !PT ;  /* 0x00000008cbff7812 */ /* 0x040fe2000780c0ff */
[----:B------:R-:W-:Y:S01]  /*11070*/  FMUL.FTZ R178, R144, UR5 ;  /* 0x0000000590b27c20 */ /* 0x000fe20008410000 */
[----:B------:R-:W-:Y:S01]  /*11080*/  LOP3.LUT P6, RZ, R203, 0x4, RZ, 0xc0, !PT ;  /* 0x00000004cbff7812 */ /* 0x000fe200078cc0ff */
[----:B------:R-:W-:Y:S01]  /*11090*/  FMUL.FTZ R173, R173, UR5 ;  /* 0x00000005adad7c20 */ /* 0x000fe20008410000 */
[----:B------:R-:W-:Y:S01]  /*110a0*/  LOP3.LUT P5, RZ, R203, 0x2, RZ, 0xc0, !PT ;  /* 0x00000002cbff7812 */ /* 0x000fe200078ac0ff */
[----:B------:R-:W-:Y:S01]  /*110b0*/  FMUL.FTZ R175, R162, UR5 ;  /* 0x00000005a2af7c20 */ /* 0x000fe20008410000 */
[----:B------:R-:W-:Y:S01]  /*110c0*/  FSEL R144, R145, RZ, P1 ;  /* 0x000000ff91907208 */ /* 0x000fe20000800000 */
[----:B------:R-:W-:Y:S01]  /*110d0*/  FMUL.FTZ R176, R161, UR5 ;  /* 0x00000005a1b07c20 */ /* 0x000fe20008410000 */
[----:B------:R-:W-:-:S02]  /*110e0*/  ISETP.NE.AND P1, PT, R179, RZ, PT ;  /* 0x000000ffb300720c */ /* 0x000fc40003f25270 */
[----:B------:R-:W-:Y:S02]  /*110f0*/  FSEL R145, R146, RZ, P0 ;  /* 0x000000ff92917208 */ /* 0x000fe40000000000 */
        /* <DEDUP_REMOVED lines=16> */
[----:B------:R-:W-:-:S13]  /*11200*/  PLOP3.LUT P5, PT, P5, PT, PT, 0x8, 0x80 ;  /* 0x000000000080781c */ /* 0x000fda0002fae170 */
.L_x_9355:
        /* <DEDUP_REMOVED lines=31> */
[----:B------:R-:W-:Y:S02]  /*11400*/  LOP3.LUT R176, R195, 0xff, RZ, 0xc0, !PT ;  /* 0x000000ffc3b07812 */ /* 0x000fe400078ec0ff */
[----:B------:R-:W-:Y:S02]  /*11410*/  LOP3.LUT R204, R193, 0xff, RZ, 0xc0, !PT ;  /* 0x000000ffc1cc7812 */ /* 0x000fe400078ec0ff */
[----:B------:R-:W-:Y:S01]  /*11420*/  LOP3.LUT R175, R175, 0xff00, R178, 0xf8, !PT ;  /* 0x0000ff00afaf7812 */ /* 0x000fe200078ef8b2 */
[----:B------:R-:W-:-:S03]  /*11430*/  IMAD.WIDE.U32 R176, R176, 0x1000000, RZ ;  /* 0x01000000b0b07825 */ /* 0x000fc600078e00ff */
[----:B------:R-:W-:Y:S01]  /*11440*/  LOP3.LUT R175, R175, 0xff, R196, 0xf8, !PT ;  /* 0x000000ffafaf7812 */ /* 0x000fe200078ef8c4 */
[----:B------:R-:W-:-:S04]  /*11450*/  IMAD.WIDE.U32 R178, R179, 0x10000, RZ ;  /* 0x00010000b3b27825 */ /* 0x000fc800078e00ff */
[----:B------:R-:W-:Y:S01]  /*11460*/  IMAD.WIDE.U32 R204, R204, 0x100, RZ ;  /* 0x00000100cccc7825 */ /* 0x000fe200078e00ff */
[----:B------:R-:W-:-:S03]  /*11470*/  LOP3.LUT R175, R179, R175, R177, 0xfe, !PT ;  /* 0x000000afb3af7212 */ /* 0x000fc600078efeb1 */
[----:B0-----:R-:W-:Y:S01]  /*11480*/  IMAD.WIDE.U32 R172, R0, 0x8, R172 ;  /* 0x0000000800ac7825 */ /* 0x001fe200078e00ac */
[----:B------:R-:W-:Y:S02]  /*11490*/  LOP3.LUT R201, R204, R176, R178, 0xfe, !PT ;  /* 0x000000b0ccc97212 */ /* 0x000fe400078efeb2 */
[----:B------:R-:W-:Y:S02]  /*114a0*/  LOP3.LUT R177, R175, R205, RZ, 0xfc, !PT ;  /* 0x000000cdafb17212 */ /* 0x000fe400078efcff */
[----:B------:R-:W-:-:S05]  /*114b0*/  LOP3.LUT R176, R201, 0xff, R192, 0xf8, !PT ;  /* 0x000000ffc9b07812 */ /* 0x000fca00078ef8c0 */
[----:B------:R1:W-:Y:S02]  /*114c0*/  STG.E.64 desc[UR8][R172.64], R176 ;  /* 0x000000b0ac007986 */ /* 0x0003e4000c101b08 */
.L_x_9396:
[----:B------:R-:W-:Y:S01]  /*114d0*/  IMAD.MOV.U32 R201, RZ, RZ, R174 ;  /* 0x000000ffffc97224 */ /* 0x000fe200078e00ae */
[----:B------:R-:W-:-:S07]  /*114e0*/  IADD3 R0, PT, PT, R0, 0x20, RZ ;  /* 0x0000002000007810 */ /* 0x000fce0007ffe0ff */
.L_x_9273:
[----:B------:R-:W-:Y:S05]  /*114f0*/  BSYNC.RECONVERGENT B1 ;  /* 0x0000000000017941 */ /* 0x000fea0003800200 */
.L_x_9272:
        /* <DEDUP_REMOVED lines=11> */
[----:B------:R-:W0:Y:S01]  /*115b0*/  @P1 LDC.64 R164, c[0x0][0x3a0] ;  /* 0x0000e800ffa41b82 */ /* 0x000e220000000a00 */
[----:B--2---:R-:W-:-:S04]  /*115c0*/  IMAD.WIDE.U32 R148, R0, 0x10, R148 ;  /* 0x0000001000947825 */ /* 0x004fc800078e0094 */
[----:B---3--:R-:W-:-:S05]  /*115d0*/  @P0 IMAD.WIDE.U32 R150, R0, 0x10, R150 ;  /* 0x0000001000960825 */ /* 0x008fca00078e0096 */
[----:B------:R2:W5:Y:S01]  /*115e0*/  @P0 LDG.E.128 R184, desc[UR8][R150.64] ;  /* 0x0000000896b80981 */ /* 0x000562000c1e1d00 */
[----:B01----:R-:W-:-:S03]  /*115f0*/  @P1 IMAD.WIDE.U32 R172, R0, 0x20, R164 ;  /* 0x0000002000ac1825 */ /* 0x003fc600078e00a4 */
[----:B------:R2:W5:Y:S04]  /*11600*/  LDG.E.128 R164, desc[UR8][R148.64] ;  /* 0x0000000894a47981 */ /* 0x000568000c1e1d00 */
[----:B------:R2:W5:Y:S04]  /*11610*/  @P1 LDG.E.128 R132, desc[UR8][R172.64] ;  /* 0x00000008ac841981 */ /* 0x000568000c1e1d00 */
[----:B------:R2:W5:Y:S01]  /*11620*/  @P1 LDG.E.128 R136, desc[UR8][R172.64+0x10] ;  /* 0x00001008ac881981 */ /* 0x000562000c1e1d00 */
[----:B------:R-:W-:Y:S05]  /*11630*/  @!P0 BRA `(.L_x_9399) ;  /* 0x0000004c00c48947 */ /* 0x000fea0003800000 */
[----:B------:R-:W-:Y:S01]  /*11640*/  ISETP.NE.AND P2, PT, R191, 0x1, PT ;  /* 0x00000001bf00780c */ /* 0x000fe20003f45270 */
[----:B------:R-:W-:Y:S01]  /*11650*/  BSSY.RECONVERGENT B2, `(.L_x_9400) ;  /* 0x000004b000027945 */ /* 0x000fe20003800200 */
[----:B--2--5:R-:W-:Y:S01]  /*11660*/  PRMT R172, R187, 0x7632, R172 ;  /* 0x00007632bbac7816 */ /* 0x024fe200000000ac */
        /* <DEDUP_REMOVED lines=17> */
.L_x_9402:
        /* <DEDUP_REMOVED lines=13> */
.L_x_9404:
[----:B------:R-:W-:Y:S05]  /*11850*/  BSYNC.RECONVERGENT B3 ;  /* 0x0000000000037941 */ /* 0x000fea0003800200 */
.L_x_9403:
        /* <DEDUP_REMOVED lines=42> */
.L_x_9401:
[----:B------:R-:W-:Y:S05]  /*11b00*/  BSYNC.RECONVERGENT B2 ;  /* 0x0000000000027941 */ /* 0x000fea0003800200 */
.L_x_9400:
        /* <DEDUP_REMOVED lines=24> */
.L_x_9407:
        /* <DEDUP_REMOVED lines=13> */
.L_x_9409:
[----:B------:R-:W-:Y:S05]  /*11d60*/  BSYNC.RECONVERGENT B3 ;  /* 0x0000000000037941 */ /* 0x000fea0003800200 */
.L_x_9408:
        /* <DEDUP_REMOVED lines=42> */
.L_x_9406:
[----:B------:R-:W-:Y:S05]  /*12010*/  BSYNC.RECONVERGENT B2 ;  /* 0x0000000000027941 */ /* 0x000fea0003800200 */
.L_x_9405:
[----:B------:R-:W-:Y:S01]  /*12020*/  I2FP.F32.U32 R150, R150 ;  /* 0x0000009600967245 */ /* 0x000fe20000201000 */
[----:B------:R-:W-:Y:S01]  /*12030*/  IMAD.U32 R179, R184, 0x10000, RZ ;  /* 0x00010000b8b37824 */ /* 0x000fe200078e00ff */
[----:B------:R-:W-:Y:S01]  /*12040*/  ISETP.NE.AND P3, PT, R191, 0x1, PT ;  /* 0x00000001bf00780c */ /* 0x000fe20003f65270 */
[----:B------:R-:W-:Y:S02]  /*12050*/  BSSY.RECONVERGENT B2, `(.L_x_9410) ;  /* 0x000004c000027945 */ /* 0x000fe40003800200 */
[----:B------:R-:W-:Y:S01]  /*12060*/  FFMA.FTZ R150, R150, R177, 1.1641532182693481445e-10 ;  /* 0x2f00000096967423 */ /* 0x000fe200000100b1 */
[----:B------:R-:W-:Y:S01]  /*12070*/  FMUL.FTZ R178, R179, R176 ;  /* 0x000000b0b3b27220 */ /* 0x000fe20000410000 */
[----:B------:R-:W-:-:S03]  /*12080*/  FSEL R179, R148, RZ, P4 ;  /* 0x000000ff94b37208 */ /* 0x000fc60002000000 */
        /* <DEDUP_REMOVED lines=16> */
.L_x_9412:
        /* <DEDUP_REMOVED lines=13> */
.L_x_9414:
[----:B------:R-:W-:Y:S05]  /*12260*/  BSYNC.RECONVERGENT B3 ;  /* 0x0000000000037941 */ /* 0x000fea0003800200 */
.L_x_9413:
        /* <DEDUP_REMOVED lines=42> */
.L_x_9411:
[----:B------:R-:W-:Y:S05]  /*12510*/  BSYNC.RECONVERGENT B2 ;  /* 0x0000000000027941 */ /* 0x000fea0003800200 */
.L_x_9410:
[----:B------:R-:W-:Y:S01]  /*12520*/  I2FP.F32.U32 R150, R150 ;  /* 0x0000009600967245 */ /* 0x000fe20000201000 */
[----:B------:R-:W-:Y:S01]  /*12530*/  IMAD.U32 R179, R164, 0x10000, RZ ;  /* 0x00010000a4b37824 */ /* 0x000fe200078e00ff */
[----:B------:R-:W-:Y:S01]  /*12540*/  ISETP.NE.AND P2, PT, R178, 0x1, PT ;  /* 0x00000001b200780c */ /* 0x000fe20003f45270 */
[----:B------:R-:W-:Y:S01]  /*12550*/  BSSY.RECONVERGENT B2, `(.L_x_9415) ;  /* 0x0000049000027945 */ /* 0x000fe20003800200 */
[----:B------:R-:W-:Y:S01]  /*12560*/  LOP3.LUT R203, R203, 0xfffffff7, RZ, 0xc0, !PT ;  /* 0xfffffff7cbcb7812 */ /* 0x000fe200078ec0ff */
[----:B------:R-:W-:Y:S01]  /*12570*/  FFMA.FTZ R150, R150, R177, 1.1641532182693481445e-10 ;  /* 0x2f00000096967423 */ /* 0x000fe200000100b1 */
[----:B------:R-:W-:Y:S01]  /*12580*/  IMAD.MOV.U32 R191, RZ, RZ, 0x2 ;  /* 0x00000002ffbf7424 */ /* 0x000fe200078e00ff */
[----:B------:R-:W-:-:S03]  /*12590*/  MOV R164, R190 ;  /* 0x000000be00a47202 */ /* 0x000fc60000000f00 */
        /* <DEDUP_REMOVED lines=12> */
.L_x_9417:
        /* <DEDUP_REMOVED lines=13> */
.L_x_9419:
[----:B------:R-:W-:Y:S05]  /*12730*/  BSYNC.RECONVERGENT B3 ;  /* 0x0000000000037941 */ /* 0x000fea0003800200 */
.L_x_9418:
        /* <DEDUP_REMOVED lines=42> */
.L_x_9416:
[----:B------:R-:W-:Y:S05]  /*129e0*/  BSYNC.RECONVERGENT B2 ;  /* 0x0000000000027941 */ /* 0x000fea0003800200 */
.L_x_9415:
        /* <DEDUP_REMOVED lines=23> */
.L_x_9422:
        /* <DEDUP_REMOVED lines=13> */
.L_x_9424:
[----:B------:R-:W-:Y:S05]  /*12c30*/  BSYNC.RECONVERGENT B3 ;  /* 0x0000000000037941 */ /* 0x000fea0003800200 */
.L_x_9423:
        /* <DEDUP_REMOVED lines=42> */
.L_x_9421:
[----:B------:R-:W-:Y:S05]  /*12ee0*/  BSYNC.RECONVERGENT B2 ;  /* 0x0000000000027941 */ /* 0x000fea0003800200 */
.L_x_9420:
        /* <DEDUP_REMOVED lines=21> */
.L_x_9427:
        /* <DEDUP_REMOVED lines=13> */
.L_x_9429:
[----:B------:R-:W-:Y:S05]  /*13110*/  BSYNC.RECONVERGENT B3 ;  /* 0x0000000000037941 */ /* 0x000fea0003800200 */
.L_x_9428:
        /* <DEDUP_REMOVED lines=42> */
.L_x_9426:
[----:B------:R-:W-:Y:S05]  /*133c0*/  BSYNC.RECONVERGENT B2 ;  /* 0x0000000000027941 */ /* 0x000fea0003800200 */
.L_x_9425:
        /* <DEDUP_REMOVED lines=12> */
[----:B------:R-:W-:-:S03]  /*13490*/  MOV R164, R190 ;  /* 0x000000be00a47202 */ /* 0x000fc60000000f00 */
[----:B------:R-:W-:Y:S02]  /*134a0*/  @P1 FADD.FTZ R150, R134, R150 ;  /* 0x0000009686961221 */ /* 0x000fe40000010000 */
        /* <DEDUP_REMOVED lines=9> */
.L_x_9432:
        /* <DEDUP_REMOVED lines=13> */
.L_x_9434:
[----:B------:R-:W-:Y:S05]  /*13610*/  BSYNC.RECONVERGENT B3 ;  /* 0x0000000000037941 */ /* 0x000fea0003800200 */
.L_x_9433:
        /* <DEDUP_REMOVED lines=42> */
.L_x_9431:
[----:B------:R-:W-:Y:S05]  /*138c0*/  BSYNC.RECONVERGENT B2 ;  /* 0x0000000000027941 */ /* 0x000fea0003800200 */
.L_x_9430:
        /* <DEDUP_REMOVED lines=20> */
.L_x_9437:
        /* <DEDUP_REMOVED lines=13> */
.L_x_9439:
[----:B------:R-:W-:Y:S05]  /*13ae0*/  BSYNC.RECONVERGENT B3 ;  /* 0x0000000000037941 */ /* 0x000fea0003800200 */
.L_x_9438:
        /* <DEDUP_REMOVED lines=42> */
.L_x_9436:
[----:B------:R-:W-:Y:S05]  /*13d90*/  BSYNC.RECONVERGENT B2 ;  /* 0x0000000000027941 */ /* 0x000fea0003800200 */
.L_x_9435:
        /* <DEDUP_REMOVED lines=23> */
.L_x_9442:
        /* <DEDUP_REMOVED lines=13> */
.L_x_9444:
[----:B------:R-:W-:Y:S05]  /*13fe0*/  BSYNC.RECONVERGENT B3 ;  /* 0x0000000000037941 */ /* 0x000fea0003800200 */
.L_x_9443:
        /* <DEDUP_REMOVED lines=42> */
.L_x_9441:
[----:B------:R-:W-:Y:S05]  /*14290*/  BSYNC.RECONVERGENT B2 ;  /* 0x0000000000027941 */ /* 0x000fea0003800200 */
.L_x_9440:
        /* <DEDUP_REMOVED lines=19> */
.L_x_9447:
        /* <DEDUP_REMOVED lines=13> */
.L_x_9449:
[----:B------:R-:W-:Y:S05]  /*144a0*/  BSYNC.RECONVERGENT B3 ;  /* 0x0000000000037941 */ /* 0x000fea0003800200 */
.L_x_9448:
        /* <DEDUP_REMOVED lines=42> */
.L_x_9446:
[----:B------:R-:W-:Y:S05]  /*14750*/  BSYNC.RECONVERGENT B2 ;  /* 0x0000000000027941 */ /* 0x000fea0003800200 */
.L_x_9445:
        /* <DEDUP_REMOVED lines=23> */
.L_x_9452:
        /* <DEDUP_REMOVED lines=13> */
.L_x_9454:
[----:B------:R-:W-:Y:S05]  /*149a0*/  BSYNC.RECONVERGENT B3 ;  /* 0x0000000000037941 */ /* 0x000fea0003800200 */
.L_x_9453:
        /* <DEDUP_REMOVED lines=42> */
.L_x_9451:
[----:B------:R-:W-:Y:S05]  /*14c50*/  BSYNC.RECONVERGENT B2 ;  /* 0x0000000000027941 */ /* 0x000fea0003800200 */
.L_x_9450:
[----:B------:R-:W-:Y:S01]  /*14c60*/  ISETP.NE.AND P4, PT, R179, 0x1, PT ;  /* 0x00000001b300780c */ /* 0x000fe20003f85270 */
[----:B------:R-:W-:Y:S01]  /*14c70*/  BSSY.RECONVERGENT B2, `(.L_x_9455) ;  /* 0x0000049000027945 */ /* 0x000fe20003800200 */
[----:B------:R-:W-:Y:S01]  /*14c80*/  I2FP.F32.U32 R178, R165 ;  /* 0x000000a500b27245 */ /* 0x000fe20000201000 */
[----:B------:R-:W-:Y:S02]  /*14c90*/  IMAD.U32 R165, R166, 0x10000, RZ ;  /* 0x00010000a6a57824 */ /* 0x000fe400078e00ff */
[----:B------:R-:W-:Y:S02]  /*14ca0*/  HFMA2 R191, -RZ, RZ, 0, 1.1920928955078125e-07 ;  /* 0x00000002ffbf7431 */ /* 0x000fe400000001ff */
        /* <DEDUP_REMOVED lines=13> */
.L_x_9457:
        /* <DEDUP_REMOVED lines=13> */
.L_x_9459:
[----:B------:R-:W-:Y:S05]  /*14e50*/  BSYNC.RECONVERGENT B3 ;  /* 0x0000000000037941 */ /* 0x000fea0003800200 */
.L_x_9458:
        /* <DEDUP_REMOVED lines=42> */
.L_x_9456:
[----:B------:R-:W-:Y:S05]  /*15100*/  BSYNC.RECONVERGENT B2 ;  /* 0x0000000000027941 */ /* 0x000fea0003800200 */
.L_x_9455:
        /* <DEDUP_REMOVED lines=23> */
.L_x_9462:
        /* <DEDUP_REMOVED lines=13> */
.L_x_9464:
[----:B------:R-:W-:Y:S05]  /*15350*/  BSYNC.RECONVERGENT B3 ;  /* 0x0000000000037941 */ /* 0x000fea0003800200 */
.L_x_9463:
        /* <DEDUP_REMOVED lines=42> */
.L_x_9461:
[----:B------:R-:W-:Y:S05]  /*15600*/  BSYNC.RECONVERGENT B2 ;  /* 0x0000000000027941 */ /* 0x000fea0003800200 */
.L_x_9460:
        /* <DEDUP_REMOVED lines=19> */
.L_x_9467:
        /* <DEDUP_REMOVED lines=13> */
.L_x_9469:
[----:B------:R-:W-:Y:S05]  /*15810*/  BSYNC.RECONVERGENT B3 ;  /* 0x0000000000037941 */ /* 0x000fea0003800200 */
.L_x_9468:
        /* <DEDUP_REMOVED lines=42> */
.L_x_9466:
[----:B------:R-:W-:Y:S05]  /*15ac0*/  BSYNC.RECONVERGENT B2 ;  /* 0x0000000000027941 */ /* 0x000fea0003800200 */
.L_x_9465:
        /* <DEDUP_REMOVED lines=23> */
.L_x_9472:
        /* <DEDUP_REMOVED lines=13> */
.L_x_9474:
[----:B------:R-:W-:Y:S05]  /*15d10*/  BSYNC.RECONVERGENT B3 ;  /* 0x0000000000037941 */ /* 0x000fea0003800200 */
.L_x_9473:
        /* <DEDUP_REMOVED lines=42> */
.L_x_9471:
[----:B------:R-:W-:Y:S05]  /*15fc0*/  BSYNC.RECONVERGENT B2 ;  /* 0x0000000000027941 */ /* 0x000fea0003800200 */
.L_x_9470:
        /* <DEDUP_REMOVED lines=18> */
.L_x_9477:
        /* <DEDUP_REMOVED lines=15> */
.L_x_9479:
[----:B------:R-:W-:Y:S05]  /*161e0*/  BSYNC.RECONVERGENT B3 ;  /* 0x0000000000037941 */ /* 0x000fea0003800200 */
.L_x_9478:
        /* <DEDUP_REMOVED lines=42> */
.L_x_9476:
[----:B------:R-:W-:Y:S05]  /*16490*/  BSYNC.RECONVERGENT B2 ;  /* 0x0000000000027941 */ /* 0x000fea0003800200 */
.L_x_9475:
[----:B------:R-:W-:Y:S02]  /*164a0*/  I2FP.F32.U32 R178, R173 ;  /* 0x000000ad00b27245 */ /* 0x000fe40000201000 */
[----:B------:R-:W-:Y:S02]  /*164b0*/  SHF.L.U32 R173, R172, 0x10, RZ ;  /* 0x00000010acad7819 */ /* 0x000fe400000006ff */
[----:B------:R-:W-:Y:S01]  /*164c0*/  FSEL R172, R167, RZ, P5 ;  /* 0x000000ffa7ac7208 */ /* 0x000fe20002800000 */
[----:B------:R-:W-:Y:S02]  /*164d0*/  FFMA.FTZ R178, R178, R177, 1.1641532182693481445e-10 ;  /* 0x2f000000b2b27423 */ /* 0x000fe400000100b1 */
[----:B------:R-:W-:-:S03]  /*164e0*/  FMUL.FTZ R173, R173, R176 ;  /* 0x000000b0adad7220 */ /* 0x000fc60000410000 */
[----:B------:R-:W-:-:S04]  /*164f0*/  FSETP.GTU.FTZ.AND P6, PT, R178, R175, PT ;  /* 0x000000afb200720b */ /* 0x000fc80003fdc000 */
[----:B------:R-:W-:Y:S02]  /*16500*/  FSEL R173, R173, RZ, !P6 ;  /* 0x000000ffadad7208 */ /* 0x000fe40007000000 */
[----:B------:R-:W-:-:S03]  /*16510*/  SEL R199, RZ, 0x1, P6 ;  /* 0x00000001ffc77807 */ /* 0x000fc60003000000 */
[----:B------:R-:W-:-:S04]  /*16520*/  FADD.FTZ R167, R173, R172 ;  /* 0x000000acada77221 */ /* 0x000fc80000010000 */
[----:B------:R-:W-:Y:S01]  /*16530*/  @P1 FADD.FTZ R167, R139, R167 ;  /* 0x000000a78ba71221 */ /* 0x000fe20000010000 */
[----:B------:R-:W-:Y:S06]  /*16540*/  BRA `(.L_x_9480) ;  /* 0x0000002800047947 */ /* 0x000fec0003800000 */
.L_x_9399:
        /* <DEDUP_REMOVED lines=16> */
.L_x_9483:
        /* <DEDUP_REMOVED lines=13> */
.L_x_9485:
[----:B------:R-:W-:Y:S05]  /*16720*/  BSYNC.RECONVERGENT B3 ;  /* 0x0000000000037941 */ /* 0x000fea0003800200 */
.L_x_9484:
        /* <DEDUP_REMOVED lines=41> */
.L_x_9482:
[----:B------:R-:W-:Y:S05]  /*169c0*/  BSYNC.RECONVERGENT B2 ;  /* 0x0000000000027941 */ /* 0x000fea0003800200 */
.L_x_9481:
        /* <DEDUP_REMOVED lines=9> */
[----:B0-----:R-:W-:Y:S01]  /*16a60*/  FSETP.LE.FTZ.AND P3, PT, R149, R172, PT ;  /* 0x000000ac9500720b */ /* 0x001fe20003f73000 */
[----:B------:R-:W-:Y:S01]  /*16a70*/  IMAD.U32 R149, R164, 0x10000, RZ ;  /* 0x00010000a4957824 */ /* 0x000fe200078e00ff */
[----:B------:R-:W-:-:S11]  /*16a80*/  MOV R164, 0x2 ;  /* 0x0000000200a47802 */ /* 0x000fd60000000f00 */
        /* <DEDUP_REMOVED lines=10> */
.L_x_9488:
        /* <DEDUP_REMOVED lines=13> */
.L_x_9490:
[----:B------:R-:W-:Y:S05]  /*16c00*/  BSYNC.RECONVERGENT B3 ;  /* 0x0000000000037941 */ /* 0x000fea0003800200 */
.L_x_9489:
        /* <DEDUP_REMOVED lines=42> */
.L_x_9487:
[----:B------:R-:W-:Y:S05]  /*16eb0*/  BSYNC.RECONVERGENT B2 ;  /* 0x0000000000027941 */ /* 0x000fea0003800200 */
.L_x_9486:
        /* <DEDUP_REMOVED lines=19> */
.L_x_9493:
        /* <DEDUP_REMOVED lines=13> */
.L_x_9495:
[----:B------:R-:W-:Y:S05]  /*170c0*/  BSYNC.RECONVERGENT B3 ;  /* 0x0000000000037941 */ /* 0x000fea0003800200 */
.L_x_9494:
        /* <DEDUP_REMOVED lines=42> */
.L_x_9492:
[----:B------:R-:W-:Y:S05]  /*17370*/  BSYNC.RECONVERGENT B2 ;  /* 0x0000000000027941 */ /* 0x000fea0003800200 */
.L_x_9491:
[----:B------:R-:W-:Y:S01]  /*17380*/  I2FP.F32.U32 R151, R151 ;  /* 0x0000009700977245 */ /* 0x000fe20000201000 */
[----:B------:R-:W-:Y:S01]  /*17390*/  BSSY.RECONVERGENT B2, `(.L_x_9496) ;  /* 0x000004b000027945 */ /* 0x000fe20003800200 */
[----:B------:R-:W-:Y:S01]  /*173a0*/  LOP3.LUT R203, R203, 0xfffffffb, RZ, 0xc0, !PT ;  /* 0xfffffffbcbcb7812 */ /* 0x000fe200078ec0ff */
[----:B------:R-:W-:Y:S01]  /*173b0*/  IMAD.MOV.U32 R176, RZ, RZ, 0x2 ;  /* 0x00000002ffb07424 */ /* 0x000fe200078e00ff */
[----:B------:R-:W-:Y:S01]  /*173c0*/  PRMT R164, R165, 0x7632, R164 ;  /* 0x00007632a5a47816 */ /* 0x000fe200000000a4 */
[----:B------:R-:W-:Y:S01]  /*173d0*/  FFMA.FTZ R173, R151, R148, 1.1641532182693481445e-10 ;  /* 0x2f00000097ad7423 */ /* 0x000fe20000010094 */
[----:B------:R-:W-:Y:S01]  /*173e0*/  SHF.L.U32 R151, R165, 0x10, RZ ;  /* 0x00000010a5977819 */ /* 0x000fe200000006ff */
[----:B------:R-:W-:-:S03]  /*173f0*/  IMAD.MOV.U32 R165, RZ, RZ, R190 ;  /* 0x000000ffffa57224 */ /* 0x000fc600078e00be */
[----:B------:R-:W-:-:S13]  /*17400*/  FSETP.LE.FTZ.AND P2, PT, R173, R172, PT ;  /* 0x000000acad00720b */ /* 0x000fda0003f53000 */
        /* <DEDUP_REMOVED lines=11> */
.L_x_9498:
        /* <DEDUP_REMOVED lines=13> */
.L_x_9500:
[----:B------:R-:W-:Y:S05]  /*17590*/  BSYNC.RECONVERGENT B3 ;  /* 0x0000000000037941 */ /* 0x000fea0003800200 */
.L_x_9499:
        /* <DEDUP_REMOVED lines=42> */
.L_x_9497:
[----:B------:R-:W-:Y:S05]  /*17840*/  BSYNC.RECONVERGENT B2 ;  /* 0x0000000000027941 */ /* 0x000fea0003800200 */
.L_x_9496:
        /* <DEDUP_REMOVED lines=19> */
.L_x_9503:
        /* <DEDUP_REMOVED lines=13> */
.L_x_9505:
[----:B------:R-:W-:Y:S05]  /*17a50*/  BSYNC.RECONVERGENT B3 ;  /* 0x0000000000037941 */ /* 0x000fea0003800200 */
.L_x_9504:
        /* <DEDUP_REMOVED lines=42> */
.L_x_9502:
[----:B------:R-:W-:Y:S05]  /*17d00*/  BSYNC.RECONVERGENT B2 ;  /* 0x0000000000027941 */ /* 0x000fea0003800200 */
.L_x_9501:
        /* <DEDUP_REMOVED lines=18> */
.L_x_9508:
        /* <DEDUP_REMOVED lines=13> */
.L_x_9510:
[----:B------:R-:W-:Y:S05]  /*17f00*/  BSYNC.RECONVERGENT B3 ;  /* 0x0000000000037941 */ /* 0x000fea0003800200 */
.L_x_9509:
        /* <DEDUP_REMOVED lines=42> */
.L_x_9507:
[----:B------:R-:W-:Y:S05]  /*181b0*/  BSYNC.RECONVERGENT B2 ;  /* 0x0000000000027941 */ /* 0x000fea0003800200 */
.L_x_9506:
        /* <DEDUP_REMOVED lines=17> */
.L_x_9513:
        /* <DEDUP_REMOVED lines=13> */
.L_x_9515:
[----:B------:R-:W-:Y:S05]  /*183a0*/  BSYNC.RECONVERGENT B3 ;  /* 0x0000000000037941 */ /* 0x000fea0003800200 */
.L_x_9514:
        /* <DEDUP_REMOVED lines=42> */
.L_x_9512:
[----:B------:R-:W-:Y:S05]  /*18650*/  BSYNC.RECONVERGENT B2 ;  /* 0x0000000000027941 */ /* 0x000fea0003800200 */
.L_x_9511:
[----:B------:R-:W-:Y:S01]  /*18660*/  ISETP.NE.AND P5, PT, R177, 0x1, PT ;  /* 0x00000001b100780c */ /* 0x000fe20003fa5270 */
[----:B------:R-:W-:Y:S01]  /*18670*/  BSSY.RECONVERGENT B2, `(.L_x_9516) ;  /* 0x0000049000027945 */ /* 0x000fe20003800200 */
[----:B------:R-:W-:Y:S01]  /*18680*/  I2FP.F32.U32 R173, R175 ;  /* 0x000000af00ad7245 */ /* 0x000fe20000201000 */
[----:B------:R-:W-:Y:S02]  /*18690*/  HFMA2 R191, -RZ, RZ, 0, 1.1920928955078125e-07 ;  /* 0x00000002ffbf7431 */ /* 0x000fe400000001ff */
[----:B------:R-:W-:Y:S02]  /*186a0*/  IMAD.MOV.U32 R176, RZ, RZ, R190 ;  /* 0x000000ffffb07224 */ /* 0x000fe400078e00be */
        /* <DEDUP_REMOVED lines=13> */
.L_x_9518:
        /* <DEDUP_REMOVED lines=13> */
.L_x_9520:
[----:B------:R-:W-:Y:S05]  /*18850*/  BSYNC.RECONVERGENT B3 ;  /* 0x0000000000037941 */ /* 0x000fea0003800200 */
.L_x_9519:
        /* <DEDUP_REMOVED lines=42> */
.L_x_9517:
[----:B------:R-:W-:Y:S05]  /*18b00*/  BSYNC.RECONVERGENT B2 ;  /* 0x0000000000027941 */ /* 0x000fea0003800200 */
.L_x_9516:
        /* <DEDUP_REMOVED lines=37> */
.L_x_9480:
        /* <DEDUP_REMOVED lines=8> */
[----:B------:R-:W-:Y:S02]  /*18de0*/  LOP3.LUT P1, RZ, R203, 0x10, RZ, 0xc0, !PT ;  /* 0x00000010cbff7812 */ /* 0x000fe4000782c0ff */
[----:B------:R-:W-:Y:S02]  /*18df0*/  SEL R177, RZ, 0x1000000, !P4 ;  /* 0x01000000ffb17807 */ /* 0x000fe40006000000 */
[----:B------:R-:W-:Y:S02]  /*18e00*/  SEL R176, RZ, 0x10000, !P5 ;  /* 0x00010000ffb07807 */ /* 0x000fe40006800000 */
        /* <DEDUP_REMOVED lines=33> */
.L_x_9521:
[----:B------:R-:W-:Y:S01]  /*19020*/  MOV R201, R174 ;  /* 0x000000ae00c97202 */ /* 0x000fe20000000f00 */
[----:B------:R-:W-:-:S07]  /*19030*/  VIADD R0, R0, 0x20 ;  /* 0x0000002000007836 */ /* 0x000fce0000000000 */
.L_x_9398:
[----:B------:R-:W-:Y:S05]  /*19040*/  BSYNC.RECONVERGENT B1 ;  /* 0x0000000000017941 */ /* 0x000fea0003800200 */
.L_x_9397:
        /* <DEDUP_REMOVED lines=40> */
.L_x_9527:
        /* <DEDUP_REMOVED lines=13> */
.L_x_9529:
[----:B------:R-:W-:Y:S05]  /*193a0*/  BSYNC.RECONVERGENT B3 ;  /* 0x0000000000037941 */ /* 0x000fea0003800200 */
.L_x_9528:
        /* <DEDUP_REMOVED lines=42> */
.L_x_9526:
[----:B------:R-:W-:Y:S05]  /*19650*/  BSYNC.RECONVERGENT B2 ;  /* 0x0000000000027941 */ /* 0x000fea0003800200 */
.L_x_9525:
[----:B------:R-:W0:Y:S01]  /*19660*/  LDC R175, c[0x0][0x404] ;  /* 0x00010100ffaf7b82 */ /* 0x000e220000000800 */
[----:B------:R-:W-:Y:S01]  /*19670*/  I2FP.F32.U32 R152, R152 ;  /* 0x0000009800987245 */ /* 0x000fe20000201000 */
[----:B------:R-:W-:Y:S01]  /*19680*/  HFMA2 R177, -RZ, RZ, 0.1171875, 0 ;  /* 0x2f800000ffb17431 */ /* 0x000fe200000001ff */
[----:B------:R-:W-:Y:S01]  /*19690*/  ISETP.NE.AND P2, PT, R178, 0x1, PT ;  /* 0x00000001b200780c */ /* 0x000fe20003f45270 */
[----:B------:R-:W-:Y:S01]  /*196a0*/  IMAD.U32 R179, R168, 0x10000, RZ ;  /* 0x00010000a8b37824 */ /* 0x000fe200078e00ff */
[----:B------:R-:W-:Y:S01]  /*196b0*/  LOP3.LUT R203, R203, 0xffffffef, RZ, 0xc0, !PT ;  /* 0xffffffefcbcb7812 */ /* 0x000fe200078ec0ff */
[----:B------:R-:W-:Y:S01]  /*196c0*/  BSSY.RECONVERGENT B2, `(.L_x_9530) ;  /* 0x000004a000027945 */ /* 0x000fe20003800200 */
[----:B------:R-:W-:Y:S01]  /*196d0*/  FFMA.FTZ R152, R152, R177, 1.1641532182693481445e-10 ;  /* 0x2f00000098987423 */ /* 0x000fe200000100b1 */
        /* <DEDUP_REMOVED lines=16> */
.L_x_9532:
        /* <DEDUP_REMOVED lines=13> */
.L_x_9534:
[----:B------:R-:W-:Y:S05]  /*198b0*/  BSYNC.RECONVERGENT B3 ;  /* 0x0000000000037941 */ /* 0x000fea0003800200 */
.L_x_9533:
        /* <DEDUP_REMOVED lines=42> */
.L_x_9531:
[----:B------:R-:W-:Y:S05]  /*19b60*/  BSYNC.RECONVERGENT B2 ;  /* 0x0000000000027941 */ /* 0x000fea0003800200 */
.L_x_9530:
        /* <DEDUP_REMOVED lines=8> */
[----:B------:R-:W-:Y:S01]  /*19bf0*/  FSEL R152, R178, RZ, !P2 ;  /* 0x000000ffb2987208 */ /* 0x000fe20005000000 */
[----:B------:R-:W-:Y:S01]  /*19c00*/  IMAD.MOV.U32 R178, RZ, RZ, 0x2 ;  /* 0x00000002ffb27424 */ /* 0x000fe200078e00ff */
        /* <DEDUP_REMOVED lines=13> */
.L_x_9537:
        /* <DEDUP_REMOVED lines=13> */
.L_x_9539:
[----:B------:R-:W-:Y:S05]  /*19db0*/  BSYNC.RECONVERGENT B3 ;  /* 0x0000000000037941 */ /* 0x000fea0003800200 */
.L_x_9538:
        /* <DEDUP_REMOVED lines=42> */
.L_x_9536:
[----:B------:R-:W-:Y:S05]  /*1a060*/  BSYNC.RECONVERGENT B2 ;  /* 0x0000000000027941 */ /* 0x000fea0003800200 */
.L_x_9535:
        /* <DEDUP_REMOVED lines=20> */
.L_x_9542:
        /* <DEDUP_REMOVED lines=13> */
.L_x_9544:
[----:B------:R-:W-:Y:S05]  /*1a280*/  BSYNC.RECONVERGENT B3 ;  /* 0x0000000000037941 */ /* 0x000fea0003800200 */
.L_x_9543:
        /* <DEDUP_REMOVED lines=42> */
.L_x_9541:
[----:B------:R-:W-:Y:S05]  /*1a530*/  BSYNC.RECONVERGENT B2 ;  /* 0x0000000000027941 */ /* 0x000fea0003800200 */
.L_x_9540:
        /* <DEDUP_REMOVED lines=23> */
.L_x_9547:
        /* <DEDUP_REMOVED lines=13> */
.L_x_9549:
[----:B------:R-:W-:Y:S05]  /*1a780*/  BSYNC.RECONVERGENT B3 ;  /* 0x0000000000037941 */ /* 0x000fea0003800200 */
.L_x_9548:
        /* <DEDUP_REMOVED lines=42> */
.L_x_9546:
[----:B------:R-:W-:Y:S05]  /*1aa30*/  BSYNC.RECONVERGENT B2 ;  /* 0x0000000000027941 */ /* 0x000fea0003800200 */
.L_x_9545:
        /* <DEDUP_REMOVED lines=21> */
.L_x_9552:
        /* <DEDUP_REMOVED lines=13> */
.L_x_9554:
[----:B------:R-:W-:Y:S05]  /*1ac60*/  BSYNC.RECONVERGENT B3 ;  /* 0x0000000000037941 */ /* 0x000fea0003800200 */
.L_x_9553:
        /* <DEDUP_REMOVED lines=42> */
.L_x_9551:
[----:B------:R-:W-:Y:S05]  /*1af10*/  BSYNC.RECONVERGENT B2 ;  /* 0x0000000000027941 */ /* 0x000fea0003800200 */
.L_x_9550:
        /* <DEDUP_REMOVED lines=23> */
.L_x_9557:
        /* <DEDUP_REMOVED lines=13> */
.L_x_9559:
[----:B------:R-:W-:Y:S05]  /*1b160*/  BSYNC.RECONVERGENT B3 ;  /* 0x0000000000037941 */ /* 0x000fea0003800200 */
.L_x_9558:
        /* <DEDUP_REMOVED lines=42> */
.L_x_9556:
[----:B------:R-:W-:Y:S05]  /*1b410*/  BSYNC.RECONVERGENT B2 ;  /* 0x0000000000027941 */ /* 0x000fea0003800200 */
.L_x_9555:
        /* <DEDUP_REMOVED lines=20> */
.L_x_9562:
        /* <DEDUP_REMOVED lines=13> */
.L_x_9564:
[----:B------:R-:W-:Y:S05]  /*1b630*/  BSYNC.RECONVERGENT B3 ;  /* 0x0000000000037941 */ /* 0x000fea0003800200 */
.L_x_9563:
        /* <DEDUP_REMOVED lines=42> */
.L_x_9561:
[----:B------:R-:W-:Y:S05]  /*1b8e0*/  BSYNC.RECONVERGENT B2 ;  /* 0x0000000000027941 */ /* 0x000fea0003800200 */
.L_x_9560:
        /* <DEDUP_REMOVED lines=23> */
.L_x_9567:
        /* <DEDUP_REMOVED lines=13> */
.L_x_9569:
[----:B------:R-:W-:Y:S05]  /*1bb30*/  BSYNC.RECONVERGENT B3 ;  /* 0x0000000000037941 */ /* 0x000fea0003800200 */
.L_x_9568:
        /* <DEDUP_REMOVED lines=42> */
.L_x_9566:
[----:B------:R-:W-:Y:S05]  /*1bde0*/  BSYNC.RECONVERGENT B2 ;  /* 0x0000000000027941 */ /* 0x000fea0003800200 */
.L_x_9565:
        /* <DEDUP_REMOVED lines=19> */
.L_x_9572:
        /* <DEDUP_REMOVED lines=13> */
.L_x_9574:
[----:B------:R-:W-:Y:S05]  /*1bff0*/  BSYNC.RECONVERGENT B3 ;  /* 0x0000000000037941 */ /* 0x000fea0003800200 */
.L_x_9573:
        /* <DEDUP_REMOVED lines=42> */
.L_x_9571:
[----:B------:R-:W-:Y:S05]  /*1c2a0*/  BSYNC.RECONVERGENT B2 ;  /* 0x0000000000027941 */ /* 0x000fea0003800200 */
.L_x_9570:
        /* <DEDUP_REMOVED lines=23> */
.L_x_9577:
        /* <DEDUP_REMOVED lines=13> */
.L_x_9579:
[----:B------:R-:W-:Y:S05]  /*1c4f0*/  BSYNC.RECONVERGENT B3 ;  /* 0x0000000000037941 */ /* 0x000fea0003800200 */
.L_x_9578:
        /* <DEDUP_REMOVED lines=42> */
.L_x_9576:
[----:B------:R-:W-:Y:S05]  /*1c7a0*/  BSYNC.RECONVERGENT B2 ;  /* 0x0000000000027941 */ /* 0x000fea0003800200 */
.L_x_9575:
        /* <DEDUP_REMOVED lines=18> */
.L_x_9582:
        /* <DEDUP_REMOVED lines=13> */
.L_x_9584:
[----:B------:R-:W-:Y:S05]  /*1c9a0*/  BSYNC.RECONVERGENT B3 ;  /* 0x0000000000037941 */ /* 0x000fea0003800200 */
.L_x_9583:
        /* <DEDUP_REMOVED lines=42> */
.L_x_9581:
[----:B------:R-:W-:Y:S05]  /*1cc50*/  BSYNC.RECONVERGENT B2 ;  /* 0x0000000000027941 */ /* 0x000fea0003800200 */
.L_x_9580:
        /* <DEDUP_REMOVED lines=23> */
.L_x_9587:
        /* <DEDUP_REMOVED lines=13> */
.L_x_9589:
[----:B------:R-:W-:Y:S05]  /*1cea0*/  BSYNC.RECONVERGENT B3 ;  /* 0x0000000000037941 */ /* 0x000fea0003800200 */
.L_x_9588:
        /* <DEDUP_REMOVED lines=42> */
.L_x_9586:
[----:B------:R-:W-:Y:S05]  /*1d150*/  BSYNC.RECONVERGENT B2 ;  /* 0x0000000000027941 */ /* 0x000fea0003800200 */
.L_x_9585:
        /* <DEDUP_REMOVED lines=19> */
.L_x_9592:
        /* <DEDUP_REMOVED lines=13> */
.L_x_9594:
[----:B------:R-:W-:Y:S05]  /*1d360*/  BSYNC.RECONVERGENT B3 ;  /* 0x0000000000037941 */ /* 0x000fea0003800200 */
.L_x_9593:
        /* <DEDUP_REMOVED lines=42> */
.L_x_9591:
[----:B------:R-:W-:Y:S05]  /*1d610*/  BSYNC.RECONVERGENT B2 ;  /* 0x0000000000027941 */ /* 0x000fea0003800200 */
.L_x_9590:
        /* <DEDUP_REMOVED lines=23> */
.L_x_9597:
        /* <DEDUP_REMOVED lines=13> */
.L_x_9599:
[----:B------:R-:W-:Y:S05]  /*1d860*/  BSYNC.RECONVERGENT B3 ;  /* 0x0000000000037941 */ /* 0x000fea0003800200 */
.L_x_9598:
        /* <DEDUP_REMOVED lines=42> */
.L_x_9596:
[----:B------:R-:W-:Y:S05]  /*1db10*/  BSYNC.RECONVERGENT B2 ;  /* 0x0000000000027941 */ /* 0x000fea0003800200 */
.L_x_9595:
        /* <DEDUP_REMOVED lines=18> */
.L_x_9602:
        /* <DEDUP_REMOVED lines=15> */
.L_x_9604:
[----:B------:R-:W-:Y:S05]  /*1dd30*/  BSYNC.RECONVERGENT B3 ;  /* 0x0000000000037941 */ /* 0x000fea0003800200 */
.L_x_9603:
        /* <DEDUP_REMOVED lines=42> */
.L_x_9601:
[----:B------:R-:W-:Y:S05]  /*1dfe0*/  BSYNC.RECONVERGENT B2 ;  /* 0x0000000000027941 */ /* 0x000fea0003800200 */
.L_x_9600:
        /* <DEDUP_REMOVED lines=11> */
.L_x_9524:
[----:B------:R-:W-:Y:S01]  /*1e0a0*/  ISETP.NE.AND P2, PT, R191, 0x1, PT ;  /* 0x00000001bf00780c */ /* 0x000fe20003f45270 */
[----:B------:R-:W-:Y:S01]  /*1e0b0*/  BSSY.RECONVERGENT B2, `(.L_x_9606) ;  /* 0x0000046000027945 */ /* 0x000fe20003800200 */
[----:B01----:R-:W-:Y:S01]  /*1e0c0*/  IMAD.MOV.U32 R173, RZ, RZ, 0x2 ;  /* 0x00000002ffad7424 */ /* 0x003fe200078e00ff */
[----:B--2---:R-:W-:Y:S01]  /*1e0d0*/  MOV R152, R190 ;  /* 0x000000be00987202 */ /* 0x004fe20000000f00 */
        /* <DEDUP_REMOVED lines=12> */
.L_x_9608:
        /* <DEDUP_REMOVED lines=13> */
.L_x_9610:
[----:B------:R-:W-:Y:S05]  /*1e270*/  BSYNC.RECONVERGENT B3 ;  /* 0x0000000000037941 */ /* 0x000fea0003800200 */
.L_x_9609:
        /* <DEDUP_REMOVED lines=41> */
.L_x_9607:
[----:B------:R-:W-:Y:S05]  /*1e510*/  BSYNC.RECONVERGENT B2 ;  /* 0x0000000000027941 */ /* 0x000fea0003800200 */
.L_x_9606:
        /* <DEDUP_REMOVED lines=22> */
.L_x_9613:
        /* <DEDUP_REMOVED lines=13> */
.L_x_9615:
[----:B------:R-:W-:Y:S05]  /*1e750*/  BSYNC.RECONVERGENT B3 ;  /* 0x0000000000037941 */ /* 0x000fea0003800200 */
.L_x_9614:
        /* <DEDUP_REMOVED lines=42> */
.L_x_9612:
[----:B------:R-:W-:Y:S05]  /*1ea00*/  BSYNC.RECONVERGENT B2 ;  /* 0x0000000000027941 */ /* 0x000fea0003800200 */
.L_x_9611:
        /* <DEDUP_REMOVED lines=19> */
.L_x_9618:
        /* <DEDUP_REMOVED lines=13> */
.L_x_9620:
[----:B------:R-:W-:Y:S05]  /*1ec10*/  BSYNC.RECONVERGENT B3 ;  /* 0x0000000000037941 */ /* 0x000fea0003800200 */
.L_x_9619:
        /* <DEDUP_REMOVED lines=42> */
.L_x_9617:
[----:B------:R-:W-:Y:S05]  /*1eec0*/  BSYNC.RECONVERGENT B2 ;  /* 0x0000000000027941 */ /* 0x000fea0003800200 */
.L_x_9616:
[----:B------:R-:W-:Y:S01]  /*1eed0*/  I2FP.F32.U32 R155, R155 ;  /* 0x0000009b009b7245 */ /* 0x000fe20000201000 */
[----:B------:R-:W-:Y:S01]  /*1eee0*/  BSSY.RECONVERGENT B2, `(.L_x_9621) ;  /* 0x000004b000027945 */ /* 0x000fe20003800200 */
[----:B------:R-:W-:Y:S01]  /*1eef0*/  ISETP.NE.AND P2, PT, R175, 0x1, PT ;  /* 0x00000001af00780c */ /* 0x000fe20003f45270 */
[----:B------:R-:W-:Y:S01]  /*1ef00*/  IMAD.MOV.U32 R176, RZ, RZ, 0x2 ;  /* 0x00000002ffb07424 */ /* 0x000fe200078e00ff */
[----:B------:R-:W-:Y:S01]  /*1ef10*/  LOP3.LUT R203, R203, 0xfffffffb, RZ, 0xc0, !PT ;  /* 0xfffffffbcbcb7812 */ /* 0x000fe200078ec0ff */
[----:B------:R-:W-:Y:S01]  /*1ef20*/  FFMA.FTZ R173, R155, R152, 1.1641532182693481445e-10 ;  /* 0x2f0000009bad7423 */ /* 0x000fe20000010098 */
[C---:B------:R-:W-:Y:S01]  /*1ef30*/  IMAD.U32 R155, R169.reuse, 0x10000, RZ ;  /* 0x00010000a99b7824 */ /* 0x040fe200078e00ff */
[----:B------:R-:W-:Y:S02]  /*1ef40*/  PRMT R168, R169, 0x7632, R168 ;  /* 0x00007632a9a87816 */ /* 0x000fe400000000a8 */
        /* <DEDUP_REMOVED lines=12> */
.L_x_9623:
        /* <DEDUP_REMOVED lines=13> */
.L_x_9625:
[----:B------:R-:W-:Y:S05]  /*1f0e0*/  BSYNC.RECONVERGENT B3 ;  /* 0x0000000000037941 */ /* 0x000fea0003800200 */
.L_x_9624:
        /* <DEDUP_REMOVED lines=42> */
.L_x_9622:
[----:B------:R-:W-:Y:S05]  /*1f390*/  BSYNC.RECONVERGENT B2 ;  /* 0x0000000000027941 */ /* 0x000fea0003800200 */
.L_x_9621:
        /* <DEDUP_REMOVED lines=19> */
.L_x_9628:
        /* <DEDUP_REMOVED lines=13> */
.L_x_9630:
[----:B------:R-:W-:Y:S05]  /*1f5a0*/  BSYNC.RECONVERGENT B3 ;  /* 0x0000000000037941 */ /* 0x000fea0003800200 */
.L_x_9629:
        /* <DEDUP_REMOVED lines=42> */
.L_x_9627:
[----:B------:R-:W-:Y:S05]  /*1f850*/  BSYNC.RECONVERGENT B2 ;  /* 0x0000000000027941 */ /* 0x000fea0003800200 */
.L_x_9626:
        /* <DEDUP_REMOVED lines=18> */
.L_x_9633:
        /* <DEDUP_REMOVED lines=13> */
.L_x_9635:
[----:B------:R-:W-:Y:S05]  /*1fa50*/  BSYNC.RECONVERGENT B3 ;  /* 0x0000000000037941 */ /* 0x000fea0003800200 */
.L_x_9634:
        /* <DEDUP_REMOVED lines=42> */
.L_x_9632:
[----:B------:R-:W-:Y:S05]  /*1fd00*/  BSYNC.RECONVERGENT B2 ;  /* 0x0000000000027941 */ /* 0x000fea0003800200 */
.L_x_9631:
        /* <DEDUP_REMOVED lines=17> */
.L_x_9638:
        /* <DEDUP_REMOVED lines=13> */
.L_x_9640:
[----:B------:R-:W-:Y:S05]  /*1fef0*/  BSYNC.RECONVERGENT B3 ;  /* 0x0000000000037941 */ /* 0x000fea0003800200 */
.L_x_9639:
        /* <DEDUP_REMOVED lines=42> */
.L_x_9637:
[----:B------:R-:W-:Y:S05]  /*201a0*/  BSYNC.RECONVERGENT B2 ;  /* 0x0000000000027941 */ /* 0x000fea0003800200 */
.L_x_9636:
        /* <DEDUP_REMOVED lines=18> */
.L_x_9643:
        /* <DEDUP_REMOVED lines=13> */
.L_x_9645:
[----:B------:R-:W-:Y:S05]  /*203a0*/  BSYNC.RECONVERGENT B3 ;  /* 0x0000000000037941 */ /* 0x000fea0003800200 */
.L_x_9644:
        /* <DEDUP_REMOVED lines=42> */
.L_x_9642:
[----:B------:R-:W-:Y:S05]  /*20650*/  BSYNC.RECONVERGENT B2 ;  /* 0x0000000000027941 */ /* 0x000fea0003800200 */
.L_x_9641:
        /* <DEDUP_REMOVED lines=37> */
.L_x_9605:
        /* <DEDUP_REMOVED lines=20> */
[----:B-1----:R-:W-:Y:S01]  /*209f0*/  IMAD.WIDE.U32 R176, R0, 0x8, R176 ;  /* 0x0000000800b07825 */ /* 0x002fe200078e00b0 */
[----:B------:R-:W-:Y:S01]  /*20a00*/  MOV R201, R174 ;  /* 0x000000ae00c97202 */ /* 0x000fe20000000f00 */
[----:B------:R2:W-:Y:S04]  /*20a10*/  STG.E.128 desc[UR8][R172.64+0x10], R168 ;  /* 0x000010a8ac007986 */ /* 0x0005e8000c101d08 */
[----:B------:R2:W-:Y:S01]  /*20a20*/  STG.E.64 desc[UR8][R176.64], R178 ;  /* 0x000000b2b0007986 */ /* 0x0005e2000c101b08 */
[----:B------:R-:W-:Y:S05]  /*20a30*/  @!P0 BRA `(.L_x_9523) ;  /* 0x0000000000508947 */ /* 0x000fea0003800000 */
[----:B------:R-:W-:Y:S01]  /*20a40*/  IMAD.U32 R175, R198, 0x10000, RZ ;  /* 0x00010000c6af7824 */ /* 0x000fe200078e00ff */
[----:B--2---:R-:W0:Y:S01]  /*20a50*/  LDC.64 R172, c[0x0][0x3b8] ;  /* 0x0000ee00ffac7b82 */ /* 0x004e220000000a00 */
        /* <DEDUP_REMOVED lines=18> */
.L_x_9523:
[----:B------:R-:W-:Y:S05]  /*20b80*/  BSYNC.RECONVERGENT B1 ;  /* 0x0000000000017941 */ /* 0x000fea0003800200 */
.L_x_9522:
[----:B------:R-:W-:Y:S01]  /*20b90*/  FADD.FTZ R0, RZ, R140 ;  /* 0x0000008cff007221 */ /* 0x000fe20000010000 */
[C---:B------:R-:W-:Y:S01]  /*20ba0*/  ISETP.GE.U32.AND P0, PT, R188.reuse, 0x20, PT ;  /* 0x00000020bc00780c */ /* 0x040fe20003f06070 */
[----:B------:R-:W-:Y:S01]  /*20bb0*/  UMOV UR4, 0xffffffff ;  /* 0xffffffff00047882 */ /* 0x000fe20000000000 */
[C---:B------:R-:W-:Y:S01]  /*20bc0*/  ISETP.GT.U32.AND P1, PT, R188.reuse, 0x3f, PT ;  /* 0x0000003fbc00780c */ /* 0x040fe20003f24070 */
[----:B0123--:R-:W-:Y:S01]  /*20bd0*/  FADD.FTZ R173, R141, R0 ;  /* 0x000000008dad7221 */ /* 0x00ffe20000010000 */
        /* <DEDUP_REMOVED lines=121> */
.L_x_9667:
        /* <DEDUP_REMOVED lines=9> */
[----:B0-----:R-:W0:Y:S01]  /*21400*/  @!P4 LDC.64 R176, c[0x0][0x3c8] ;  /* 0x0000f200ffb0cb82 */ /* 0x001e220000000a00 */
[----:B------:R-:W-:-:S04]  /*21410*/  FSEL R204, R172, RZ, P1 ;  /* 0x000000ffaccc7208 */ /* 0x000fc80000800000 */
[----:B------:R-:W2:Y:S01]  /*21420*/  MUFU.RSQ R0, R0 ;  /* 0x0000000000007308 */ /* 0x000ea20000001400 */
        /* <DEDUP_REMOVED lines=52> */
.L_x_9648:
[----:B------:R-:W-:Y:S05]  /*21770*/  BSYNC.RECONVERGENT B1 ;  /* 0x0000000000017941 */ /* 0x000fea0003800200 */
.L_x_9647:
        /* <DEDUP_REMOVED lines=50> */
.L_x_9650:
[----:B------:R-:W-:Y:S05]  /*21aa0*/  BSYNC.RECONVERGENT B1 ;  /* 0x0000000000017941 */ /* 0x000fea0003800200 */
.L_x_9649:
        /* <DEDUP_REMOVED lines=50> */
.L_x_9652:
[----:B------:R-:W-:Y:S05]  /*21dd0*/  BSYNC.RECONVERGENT B1 ;  /* 0x0000000000017941 */ /* 0x000fea0003800200 */
.L_x_9651:
[----:B------:R-:W-:Y:S01]  /*21de0*/  ISETP.GE.U32.AND P1, PT, R188, 0x80, PT ;  /* 0x00000080bc00780c */ /* 0x000fe20003f26070 */
[----:B------:R-:W-:-:S12]  /*21df0*/  BSSY.RECONVERGENT B1, `(.L_x_9653) ;  /* 0x0000030000017945 */ /* 0x000fd80003800200 */
        /* <DEDUP_REMOVED lines=47> */
.L_x_9654:
[----:B------:R-:W-:Y:S05]  /*220f0*/  BSYNC.RECONVERGENT B1 ;  /* 0x0000000000017941 */ /* 0x000fea0003800200 */
.L_x_9653:
[----:B01234-:R-:W0:Y:S02]  /*22100*/  LDC.64 R172, c[0x0][0x380] ;  /* 0x0000e000ffac7b82 */ /* 0x01fe240000000a00 */
[----:B0-----:R-:W-:-:S05]  /*22110*/  IMAD R181, R172, 0x4, R181 ;  /* 0x00000004acb57824 */ /* 0x001fca00078e02b5 */
[----:B------:R-:W-:-:S13]  /*22120*/  ISETP.GE.AND P1, PT, R181, R173, PT ;  /* 0x000000adb500720c */ /* 0x000fda0003f26270 */
[----:B------:R-:W-:Y:S05]  /*22130*/  @!P1 BRA `(.L_x_9655) ;  /* 0xfffffdfc00349947 */ /* 0x000fea000383ffff */
[----:B------:R-:W-:Y:S05]  /*22140*/  BSYNC B0 ;  /* 0x0000000000007941 */ /* 0x000fea0003800000 */
.L_x_9146:
[----:B------:R-:W-:Y:S05]  /*22150*/  EXIT ;  /* 0x000000000000794d */ /* 0x000fea0003800000 */
.L_x_9646:
[----:B------:R-:W-:Y:S01]  /*22160*/  BSSY B1, `(.L_x_9656) ;  /* 0x0000008000017945 */ /* 0x000fe20003800000 */
[----:B------:R-:W-:Y:S01]  /*22170*/  MOV R205, R175 ;  /* 0x000000af00cd7202 */ /* 0x000fe20000000f00 */
[----:B------:R-:W-:Y:S01]  /*22180*/  IMAD.MOV.U32 R206, RZ, RZ, 0x1 ;  /* 0x00000001ffce7424 */ /* 0x000fe200078e00ff */
[----:B------:R-:W-:Y:S01]  /*22190*/  MOV R204, 0xffffffff ;  /* 0xffffffff00cc7802 */ /* 0x000fe20000000f00 */
[----:B------:R-:W-:-:S07]  /*221a0*/  IMAD.MOV.U32 R207, RZ, RZ, 0x1f ;  /* 0x0000001fffcf7424 */ /* 0x000fce00078e00ff */
[----:B-----5:R-:W-:Y:S05]  /*221b0*/  WARPSYNC.COLLECTIVE R204, `(.L_x_9657) ;  /* 0x00000000cc087348 */ /* 0x020fea0003c00000 */
[----:B------:R0:W1:Y:S02]  /*221c0*/  SHFL.BFLY P5, R179, R205, R206, R207 ;  /* 0x0c0000cecdb37389 */ /* 0x00006400000a00cf */
[----:B01---5:R-:W-:Y:S05]  /*221d0*/  ENDCOLLECTIVE ;  /* 0x000000000000791b */ /* 0x023fea0003800000 */
.L_x_9657:
[----:B------:R-:W-:Y:S05]  /*221e0*/  BSYNC B1 ;  /* 0x0000000000017941 */ /* 0x000fea0003800000 */
.L_x_9656:
[----:B------:R-:W-:Y:S02]  /*221f0*/  IMAD.MOV.U32 R0, RZ, RZ, R179 ;  /* 0x000000ffff007224 */ /* 0x000fe400078e00b3 */
[----:B------:R-:W-:Y:S02]  /*22200*/  HFMA2 R206, -RZ, RZ, 0, 1.1920928955078125e-07 ;  /* 0x00000002ffce7431 */ /* 0x000fe400000001ff */
[----:B------:R-:W-:Y:S02]  /*22210*/  IMAD.MOV.U32 R207, RZ, RZ, 0x1f ;  /* 0x0000001fffcf7424 */ /* 0x000fe400078e00ff */
[----:B------:R-:W-:Y:S01]  /*22220*/  FADD.FTZ R174, R175, R0 ;  /* 0x00000000afae7221 */ /* 0x000fe20000010000 */
[----:B------:R-:W-:-:S03]  /*22230*/  IMAD.MOV.U32 R204, RZ, RZ, -0x1 ;  /* 0xffffffffffcc7424 */ /* 0x000fc600078e00ff */
[----:B------:R-:W-:-:S07]  /*22240*/  IMAD.MOV.U32 R205, RZ, RZ, R174 ;  /* 0x000000ffffcd7224 */ /* 0x000fce00078e00ae */
[----:B------:R-:W-:Y:S05]  /*22250*/  WARPSYNC.COLLECTIVE R204, `(.L_x_9658) ;  /* 0x00000000cc087348 */ /* 0x000fea0003c00000 */
[----:B------:R0:W1:Y:S02]  /*22260*/  SHFL.BFLY P5, R179, R205, R206, R207 ;  /* 0x0c0000cecdb37389 */ /* 0x00006400000a00cf */
[----:B01----:R-:W-:Y:S05]  /*22270*/  ENDCOLLECTIVE ;  /* 0x000000000000791b */ /* 0x003fea0003800000 */
.L_x_9658:
[----:B------:R-:W-:Y:S01]  /*22280*/  IMAD.MOV.U32 R206, RZ, RZ, 0x4 ;  /* 0x00000004ffce7424 */ /* 0x000fe200078e00ff */
[----:B------:R-:W-:-:S05]  /*22290*/  MOV R173, R179 ;  /* 0x000000b300ad7202 */ /* 0x000fca0000000f00 */
[----:B------:R-:W-:-:S04]  /*222a0*/  FADD.FTZ R176, R174, R173 ;  /* 0x000000adaeb07221 */ /* 0x000fc80000010000 */
[----:B------:R-:W-:-:S07]  /*222b0*/  IMAD.MOV.U32 R205, RZ, RZ, R176 ;  /* 0x000000ffffcd7224 */ /* 0x000fce00078e00b0 */
[----:B------:R-:W-:Y:S05]  /*222c0*/  WARPSYNC.COLLECTIVE R204, `(.L_x_9659) ;  /* 0x00000000cc087348 */ /* 0x000fea0003c00000 */
[----:B------:R0:W1:Y:S02]  /*222d0*/  SHFL.BFLY P5, R179, R205, R206, R207 ;  /* 0x0c0000cecdb37389 */ /* 0x00006400000a00cf */
[----:B01----:R-:W-:Y:S05]  /*222e0*/  ENDCOLLECTIVE ;  /* 0x000000000000791b */ /* 0x003fea0003800000 */
.L_x_9659:
[----:B------:R-:W-:Y:S01]  /*222f0*/  IMAD.MOV.U32 R206, RZ, RZ, 0x8 ;  /* 0x00000008ffce7424 */ /* 0x000fe200078e00ff */
[----:B------:R-:W-:-:S05]  /*22300*/  MOV R173, R179 ;  /* 0x000000b300ad7202 */ /* 0x000fca0000000f00 */
[----:B------:R-:W-:Y:S02]  /*22310*/  FADD.FTZ R177, R176, R173 ;  /* 0x000000adb0b17221 */ /* 0x000fe40000010000 */
[----:B------:R-:W0:Y:S02]  /*22320*/  LDC R173, c[0x0][0x400] ;  /* 0x00010000ffad7b82 */ /* 0x000e240000000800 */
[----:B------:R-:W-:-:S07]  /*22330*/  IMAD.MOV.U32 R205, RZ, RZ, R177 ;  /* 0x000000ffffcd7224 */ /* 0x000fce00078e00b1 */
[----:B0-----:R-:W-:Y:S05]  /*22340*/  WARPSYNC.COLLECTIVE R204, `(.L_x_9660) ;  /* 0x00000000cc087348 */ /* 0x001fea0003c00000 */
[----:B------:R1:W2:Y:S02]  /*22350*/  SHFL.BFLY P5, R179, R205, R206, R207 ;  /* 0x0c0000cecdb37389 */ /* 0x0002a400000a00cf */
[----:B012---:R-:W-:Y:S05]  /*22360*/  ENDCOLLECTIVE ;  /* 0x000000000000791b */ /* 0x007fea0003800000 */
.L_x_9660:
[----:B------:R-:W-:Y:S01]  /*22370*/  IMAD.MOV.U32 R206, RZ, RZ, 0x10 ;  /* 0x00000010ffce7424 */ /* 0x000fe200078e00ff */
[----:B------:R-:W-:-:S05]  /*22380*/  MOV R0, R179 ;  /* 0x000000b300007202 */ /* 0x000fca0000000f00 */
[----:B------:R-:W-:-:S04]  /*22390*/  FADD.FTZ R178, R177, R0 ;  /* 0x00000000b1b27221 */ /* 0x000fc80000010000 */
[----:B------:R-:W-:-:S07]  /*223a0*/  IMAD.MOV.U32 R205, RZ, RZ, R178 ;  /* 0x000000ffffcd7224 */ /* 0x000fce00078e00b2 */
[----:B------:R-:W-:Y:S05]  /*223b0*/  WARPSYNC.COLLECTIVE R204, `(.L_x_9661) ;  /* 0x00000000cc087348 */ /* 0x000fea0003c00000 */
[----:B------:R0:W1:Y:S02]  /*223c0*/  SHFL.BFLY P5, R179, R205, R206, R207 ;  /* 0x0c0000cecdb37389 */ /* 0x00006400000a00cf */
[----:B01----:R-:W-:Y:S05]  /*223d0*/  ENDCOLLECTIVE ;  /* 0x000000000000791b */ /* 0x003fea0003800000 */
.L_x_9661:
[----:B------:R-:W-:Y:S02]  /*223e0*/  IMAD.MOV.U32 R206, RZ, RZ, 0x1 ;  /* 0x00000001ffce7424 */ /* 0x000fe400078e00ff */
        /* <DEDUP_REMOVED lines=71> */
.L_x_9662:
[----:B------:R-:W-:Y:S02]  /*22860*/  IMAD.MOV.U32 R206, RZ, RZ, 0x2 ;  /* 0x00000002ffce7424 */ /* 0x000fe400078e00ff */
[----:B------:R-:W-:-:S04]  /*22870*/  IMAD.MOV.U32 R175, RZ, RZ, R179 ;  /* 0x000000ffffaf7224 */ /* 0x000fc800078e00b3 */
[----:B------:R-:W-:-:S05]  /*22880*/  FADD.FTZ R175, R0, R175 ;  /* 0x000000af00af7221 */ /* 0x000fca0000010000 */
[----:B------:R-:W-:-:S07]  /*22890*/  MOV R205, R175 ;  /* 0x000000af00cd7202 */ /* 0x000fce0000000f00 */
[----:B------:R-:W-:Y:S05]  /*228a0*/  WARPSYNC.COLLECTIVE R204, `(.L_x_9663) ;  /* 0x00000000cc087348 */ /* 0x000fea0003c00000 */
[----:B------:R0:W1:Y:S02]  /*228b0*/  SHFL.BFLY P5, R179, R205, R206, R207 ;  /* 0x0c0000cecdb37389 */ /* 0x00006400000a00cf */
[----:B01----:R-:W-:Y:S05]  /*228c0*/  ENDCOLLECTIVE ;  /* 0x000000000000791b */ /* 0x003fea0003800000 */
.L_x_9663:
[----:B------:R-:W-:Y:S02]  /*228d0*/  IMAD.MOV.U32 R206, RZ, RZ, 0x4 ;  /* 0x00000004ffce7424 */ /* 0x000fe400078e00ff */
[----:B------:R-:W-:-:S04]  /*228e0*/  IMAD.MOV.U32 R174, RZ, RZ, R179 ;  /* 0x000000ffffae7224 */ /* 0x000fc800078e00b3 */
[----:B------:R-:W-:-:S05]  /*228f0*/  FADD.FTZ R174, R175, R174 ;  /* 0x000000aeafae7221 */ /* 0x000fca0000010000 */
[----:B------:R-:W-:-:S07]  /*22900*/  MOV R205, R174 ;  /* 0x000000ae00cd7202 */ /* 0x000fce0000000f00 */
[----:B------:R-:W-:Y:S05]  /*22910*/  WARPSYNC.COLLECTIVE R204, `(.L_x_9664) ;  /* 0x00000000cc087348 */ /* 0x000fea0003c00000 */
[----:B------:R0:W1:Y:S02]  /*22920*/  SHFL.BFLY P5, R179, R205, R206, R207 ;  /* 0x0c0000cecdb37389 */ /* 0x00006400000a00cf */
[----:B01----:R-:W-:Y:S05]  /*22930*/  ENDCOLLECTIVE ;  /* 0x000000000000791b */ /* 0x003fea0003800000 */
.L_x_9664:
[----:B------:R-:W-:Y:S02]  /*22940*/  IMAD.MOV.U32 R206, RZ, RZ, 0x8 ;  /* 0x00000008ffce7424 */ /* 0x000fe400078e00ff */
[----:B------:R-:W-:-:S04]  /*22950*/  IMAD.MOV.U32 R177, RZ, RZ, R179 ;  /* 0x000000ffffb17224 */ /* 0x000fc800078e00b3 */
[----:B------:R-:W-:-:S05]  /*22960*/  FADD.FTZ R177, R174, R177 ;  /* 0x000000b1aeb17221 */ /* 0x000fca0000010000 */
[----:B------:R-:W-:-:S07]  /*22970*/  MOV R205, R177 ;  /* 0x000000b100cd7202 */ /* 0x000fce0000000f00 */
[----:B------:R-:W-:Y:S05]  /*22980*/  WARPSYNC.COLLECTIVE R204, `(.L_x_9665) ;  /* 0x00000000cc087348 */ /* 0x000fea0003c00000 */
[----:B------:R0:W1:Y:S02]  /*22990*/  SHFL.BFLY P5, R179, R205, R206, R207 ;  /* 0x0c0000cecdb37389 */ /* 0x00006400000a00cf */
[----:B01----:R-:W-:Y:S05]  /*229a0*/  ENDCOLLECTIVE ;  /* 0x000000000000791b */ /* 0x003fea0003800000 */
.L_x_9665:
[----:B------:R-:W-:Y:S02]  /*229b0*/  IMAD.MOV.U32 R206, RZ, RZ, 0x10 ;  /* 0x00000010ffce7424 */ /* 0x000fe400078e00ff */
[----:B------:R-:W-:-:S04]  /*229c0*/  IMAD.MOV.U32 R176, RZ, RZ, R179 ;  /* 0x000000ffffb07224 */ /* 0x000fc800078e00b3 */
[----:B------:R-:W-:-:S05]  /*229d0*/  FADD.FTZ R176, R177, R176 ;  /* 0x000000b0b1b07221 */ /* 0x000fca0000010000 */
[----:B------:R-:W-:-:S07]  /*229e0*/  MOV R205, R176 ;  /* 0x000000b000cd7202 */ /* 0x000fce0000000f00 */
[----:B------:R-:W-:Y:S05]  /*229f0*/  WARPSYNC.COLLECTIVE R204, `(.L_x_9666) ;  /* 0x00000000cc087348 */ /* 0x000fea0003c00000 */
[----:B------:R0:W1:Y:S02]  /*22a00*/  SHFL.BFLY P5, R179, R205, R206, R207 ;  /* 0x0c0000cecdb37389 */ /* 0x00006400000a00cf */
[----:B01----:R-:W-:Y:S05]  /*22a10*/  ENDCOLLECTIVE ;  /* 0x000000000000791b */ /* 0x003fea0003800000 */
.L_x_9666:
[----:B------:R-:W-:Y:S05]  /*22a20*/  BRA `(.L_x_9667) ;  /* 0xffffffe800507947 */ /* 0x000fea000383ffff */
.L_x_9668:
        /* <DEDUP_REMOVED lines=13> */
.L_x_22706:


//--------------------- .text._ZN10layer_norm31ln_parallel_residual_fwd_kernelINS_13Kernel_traitsIf13__nv_bfloat16fS2_fjLj1024ELj1ELj4ELj1ELj16ENS_18Kernel_traits_baseILj1024EfS2_fS2_fjLj128EEEEELb1ELb0ELb1EEEvNS_9FwdParamsE --------------------------
	.section	.text._ZN10layer_norm31ln_parallel_residual_fwd_kernelINS_13Kernel_traitsIf13__nv_bfloat16fS2_fjLj1024ELj1ELj4ELj1ELj16ENS_18Kernel_traits_baseILj1024EfS2_fS2_fjLj128EEEEELb1ELb0ELb1EEEvNS_9FwdParamsE,"ax",@progbits
	.align	128
        .global         _ZN10layer_norm31ln_parallel_residual_fwd_kernelINS_13Kernel_traitsIf13__nv_bfloat16fS2_fjLj1024ELj1ELj4ELj1ELj16ENS_18Kernel_traits_baseILj1024EfS2_fS2_fjLj128EEEEELb1ELb0ELb1EEEvNS_9FwdParamsE
        .type           _ZN10layer_norm31ln_parallel_residual_fwd_kernelINS_13Kernel_traitsIf13__nv_bfloat16fS2_fjLj1024ELj1ELj4ELj1ELj16ENS_18Kernel_traits_baseILj1024EfS2_fS2_fjLj128EEEEELb1ELb0ELb1EEEvNS_9FwdParamsE,@function
        .size           _ZN10layer_norm31ln_parallel_residual_fwd_kernelINS_13Kernel_traitsIf13__nv_bfloat16fS2_fjLj1024ELj1ELj4ELj1ELj16ENS_18Kernel_traits_baseILj1024EfS2_fS2_fjLj128EEEEELb1ELb0ELb1EEEvNS_9FwdParamsE,(.L_x_22707 - _ZN10layer_norm31ln_parallel_residual_fwd_kernelINS_13Kernel_traitsIf13__nv_bfloat16fS2_fjLj1024ELj1ELj4ELj1ELj16ENS_18Kernel_traits_baseILj1024EfS2_fS2_fjLj128EEEEELb1ELb0ELb1EEEvNS_9FwdParamsE)
        .other          _ZN10layer_norm31ln_parallel_residual_fwd_kernelINS_13Kernel_traitsIf13__nv_bfloat16fS2_fjLj1024ELj1ELj4ELj1ELj16ENS_18Kernel_traits_baseILj1024EfS2_fS2_fjLj128EEEEELb1ELb0ELb1EEEvNS_9FwdParamsE,@"STO_CUDA_ENTRY STV_DEFAULT"
_ZN10layer_norm31ln_parallel_residual_fwd_kernelINS_13Kernel_traitsIf13__nv_bfloat16fS2_fjLj1024ELj1ELj4ELj1ELj16ENS_18Kernel_traits_baseILj1024EfS2_fS2_fjLj128EEEEELb1ELb0ELb1EEEvNS_9FwdParamsE:
.text._ZN10layer_norm31ln_parallel_residual_fwd_kernelINS_13Kernel_traitsIf13__nv_bfloat16fS2_fjLj1024ELj1ELj4ELj1ELj16ENS_18Kernel_traits_baseILj1024EfS2_fS2_fjLj128EEEEELb1ELb0ELb1EEEvNS_9FwdParamsE:
        /* <DEDUP_REMOVED lines=9> */
[----:B---3--:R-:W-:-:S06]  /*0090*/  @P0 IMAD.MOV.U32 R5, RZ, RZ, R179 ;  /* 0x000000ffff050224 */ /* 0x008fcc00078e00b3 */
        /* <DEDUP_REMOVED lines=8> */
[----:B--2---:R-:W-:Y:S02]  /*0120*/  LOP3.LUT R180, R177, 0x1f, RZ, 0xc0, !PT ;  /* 0x0000001fb1b47812 */ /* 0x004fe400078ec0ff */
[----:B-1----:R-:W-:-:S05]  /*0130*/  @P0 IADD3 R0, P1, PT, R4, R7, RZ ;  /* 0x0000000704000210 */ /* 0x002fca0007f3e0ff */
[----:B------:R-:W-:-:S05]  /*0140*/  @P0 IMAD.X R179, RZ, RZ, R5, P1 ;  /* 0x000000ffffb30224 */ /* 0x000fca00008e0605 */
[--C-:B------:R-:W-:Y:S02]  /*0150*/  SHF.R.U64 R178, R0, 0x2, R179.reuse ;  /* 0x0000000200b27819 */ /* 0x100fe400000012b3 */
[----:B------:R-:W-:Y:S01]  /*0160*/  SHF.R.U32.HI R179, RZ, 0x2, R179 ;  /* 0x00000002ffb37819 */ /* 0x000fe200000116b3 */
[----:B------:R-:W-:Y:S06]  /*0170*/  BRA.U UP0, `(.L_x_9669) ;  /* 0x0000000500607547 */ /* 0x000fec000b800000 */
        /* <DEDUP_REMOVED lines=57> */
.L_x_9670:
        /* <DEDUP_REMOVED lines=31> */
.L_x_9669:
[----:B------:R-:W0:Y:S02]  /*0700*/  LDCU.64 UR12, c[0x0][0x440] ;  /* 0x00008800ff0c77ac */ /* 0x000e240008000a00 */
[----:B0-----:R-:W-:-:S04]  /*0710*/  UISETP.NE.U32.AND UP0, UPT, UR12, URZ, UPT ;  /* 0x000000ff0c00728c */ /* 0x001fc8000bf05070 */
[----:B------:R-:W-:-:S09]  /*0720*/  UISETP.NE.AND.EX UP0, UPT, UR13, URZ, UPT, UP0 ;  /* 0x000000ff0d00728c */ /* 0x000fd2000bf05300 */
[----:B------:R-:W-:Y:S05]  /*0730*/  BRA.U !UP0, `(.L_x_9672) ;  /* 0x0000000108b07547 */ /* 0x000fea000b800000 */
[----:B------:R-:W0:Y:S01]  /*0740*/  LDCU.128 UR8, c[0x0][0x3d0] ;  /* 0x00007a00ff0877ac */ /* 0x000e220008000c00 */
[----:B------:R-:W-:-:S04]  /*0750*/  SHF.L.U32 R4, R177, 0x5, RZ ;  /* 0x00000005b1047819 */ /* 0x000fc800000006ff */
[----:B------:R-:W-:-:S04]  /*0760*/  LOP3.LUT R4, R4, 0x3e0, RZ, 0xc0, !PT ;  /* 0x000003e004047812 */ /* 0x000fc800078ec0ff */
[C---:B------:R-:W-:Y:S02]  /*0770*/  IADD3 R100, P1, PT, R4.reuse, UR4, RZ ;  /* 0x0000000404647c10 */ /* 0x040fe4000ff3e0ff */
[----:B------:R-:W-:-:S03]  /*0780*/  IADD3 R134, P3, PT, R4, UR12, RZ ;  /* 0x0000000c04867c10 */ /* 0x000fc6000ff7e0ff */
[----:B------:R-:W-:Y:S02]  /*0790*/  IMAD.X R101, RZ, RZ, UR5, P1 ;  /* 0x00000005ff657e24 */ /* 0x000fe400088e06ff */
[----:B------:R-:W-:Y:S01]  /*07a0*/  IMAD.X R135, RZ, RZ, UR13, P3 ;  /* 0x0000000dff877e24 */ /* 0x000fe200098e06ff */
[C---:B0-----:R-:W-:Y:S02]  /*07b0*/  IADD3 R76, P0, PT, R4.reuse, UR8, RZ ;  /* 0x00000008044c7c10 */ /* 0x041fe4000ff1e0ff */
[----:B------:R1:W5:Y:S01]  /*07c0*/  LDG.E.128 R32, desc[UR6][R100.64] ;  /* 0x0000000664207981 */ /* 0x000362000c1e1d00 */
[----:B------:R-:W-:Y:S02]  /*07d0*/  IADD3 R132, P2, PT, R4, UR10, RZ ;  /* 0x0000000a04847c10 */ /* 0x000fe4000ff5e0ff */
[----:B------:R-:W-:Y:S02]  /*07e0*/  IMAD.X R77, RZ, RZ, UR9, P0 ;  /* 0x00000009ff4d7e24 */ /* 0x000fe400080e06ff */
[----:B------:R-:W-:Y:S01]  /*07f0*/  IADD3.X R133, PT, PT, RZ, UR11, RZ, P2, !PT ;  /* 0x0000000bff857c10 */ /* 0x000fe200097fe4ff */
        /* <DEDUP_REMOVED lines=32> */
.L_x_9672:
        /* <DEDUP_REMOVED lines=46> */
.L_x_9671:
[----:B------:R-:W2:Y:S01]  /*0ce0*/  S2UR UR5, SR_CTAID.X ;  /* 0x00000000000579c3 */ /* 0x000ea20000002500 */
[----:B------:R-:W3:Y:S01]  /*0cf0*/  LDCU UR8, c[0x0][0x384] ;  /* 0x00007080ff0877ac */ /* 0x000ee20008000800 */
[----:B01----:R-:W-:Y:S01]  /*0d00*/  SHF.R.U32.HI R132, RZ, 0x5, R177 ;  /* 0x00000005ff847819 */ /* 0x003fe200000116b1 */
[----:B--2---:R-:W-:-:S06]  /*0d10*/  USHF.L.U32 UR4, UR5, 0x2, URZ ;  /* 0x0000000205047899 */ /* 0x004fcc00080006ff */
[----:B------:R-:W-:-:S04]  /*0d20*/  LOP3.LUT R174, R132, UR4, RZ, 0xfc, !PT ;  /* 0x0000000484ae7c12 */ /* 0x000fc8000f8efcff */
[----:B---3--:R-:W-:-:S13]  /*0d30*/  ISETP.GE.AND P0, PT, R174, UR8, PT ;  /* 0x00000008ae007c0c */ /* 0x008fda000bf06270 */
[----:B------:R-:W-:Y:S05]  /*0d40*/  @P0 EXIT ;  /* 0x000000000000094d */ /* 0x000fea0003800000 */
[----:B------:R-:W0:Y:S01]  /*0d50*/  LDC R132, c[0x0][0x360] ;  /* 0x0000d800ff847b82 */ /* 0x000e220000000800 */
[----:B------:R-:W-:Y:S01]  /*0d60*/  IMAD.HI.U32 R133, R178, -0x2daee0ad, RZ ;  /* 0xd2511f53b2857827 */ /* 0x000fe200078e00ff */
[----:B-----5:R-:W-:Y:S01]  /*0d70*/  IADD3 R139, PT, PT, R3, -0x4498517b, RZ ;  /* 0xbb67ae85038b7810 */ /* 0x020fe20007ffe0ff */
[----:B------:R-:W1:Y:S01]  /*0d80*/  LDCU UR11, c[0x0][0x404] ;  /* 0x00008080ff0b77ac */ /* 0x000e620008000800 */
[----:B------:R-:W-:Y:S01]  /*0d90*/  LOP3.LUT R193, R0, 0x3, RZ, 0xc0, !PT ;  /* 0x0000000300c17812 */ /* 0x000fe200078ec0ff */
[----:B------:R-:W-:Y:S01]  /*0da0*/  VIADD R136, R2, 0x9e3779b9 ;  /* 0x9e3779b902887836 */ /* 0x000fe20000000000 */
[----:B------:R-:W-:Y:S01]  /*0db0*/  LOP3.LUT R133, R133, R3, RZ, 0x3c, !PT ;  /* 0x0000000385857212 */ /* 0x000fe200078e3cff */
[----:B------:R-:W-:Y:S01]  /*0dc0*/  IMAD R138, R178, -0x2daee0ad, RZ ;  /* 0xd2511f53b28a7824 */ /* 0x000fe200078e02ff */
[----:B------:R-:W2:Y:S01]  /*0dd0*/  LDCU UR12, c[0x0][0x408] ;  /* 0x00008100ff0c77ac */ /* 0x000ea20008000800 */
[----:B------:R-:W-:Y:S02]  /*0de0*/  IMAD.MOV.U32 R173, RZ, RZ, RZ ;  /* 0x000000ffffad7224 */ /* 0x000fe400078e00ff */
[C---:B------:R-:W-:Y:S01]  /*0df0*/  IMAD.HI.U32 R134, R133.reuse, -0x326172a9, RZ ;  /* 0xcd9e8d5785867827 */ /* 0x040fe200078e00ff */
[----:B------:R-:W3:Y:S03]  /*0e00*/  LDCU.U8 UR10, c[0x0][0x410] ;  /* 0x00008200ff0a77ac */ /* 0x000ee60008000000 */
[----:B------:R-:W-:Y:S01]  /*0e10*/  IMAD R133, R133, -0x326172a9, RZ ;  /* 0xcd9e8d5785857824 */ /* 0x000fe200078e02ff */
[----:B------:R-:W4:Y:S01]  /*0e20*/  LDCU.64 UR8, c[0x0][0x3a0] ;  /* 0x00007400ff0877ac */ /* 0x000f220008000a00 */
[----:B0-----:R-:W-:Y:S01]  /*0e30*/  IMAD R177, R132, UR5, R177 ;  /* 0x0000000584b17c24 */ /* 0x001fe2000f8e02b1 */
[----:B------:R-:W0:Y:S03]  /*0e40*/  LDCU.64 UR4, c[0x0][0x398] ;  /* 0x00007300ff0477ac */ /* 0x000e260008000a00 */
[----:B------:R-:W-:-:S04]  /*0e50*/  IMAD.HI.U32 R132, R177, -0x326172a9, RZ ;  /* 0xcd9e8d57b1847827 */ /* 0x000fc800078e00ff */
[----:B------:R-:W-:Y:S01]  /*0e60*/  IMAD R135, R177, -0x326172a9, RZ ;  /* 0xcd9e8d57b1877824 */ /* 0x000fe200078e02ff */
[----:B------:R-:W-:-:S04]  /*0e70*/  LOP3.LUT R132, R179, R132, R2, 0x96, !PT ;  /* 0x00000084b3847212 */ /* 0x000fc800078e9602 */
[----:B------:R-:W-:Y:S01]  /*0e80*/  LOP3.LUT R134, R136, R135, R134, 0x96, !PT ;  /* 0x0000008788867212 */ /* 0x000fe200078e9686 */
[----:B------:R-:W-:-:S04]  /*0e90*/  IMAD.HI.U32 R137, R132, -0x2daee0ad, RZ ;  /* 0xd2511f5384897827 */ /* 0x000fc800078e00ff */
[----:B------:R-:W-:Y:S01]  /*0ea0*/  IMAD.HI.U32 R136, R134, -0x2daee0ad, RZ ;  /* 0xd2511f5386887827 */ /* 0x000fe200078e00ff */
[----:B------:R-:W-:Y:S01]  /*0eb0*/  LOP3.LUT R137, R139, R138, R137, 0x96, !PT ;  /* 0x0000008a8b897212 */ /* 0x000fe200078e9689 */
[----:B0-----:R-:W-:Y:S02]  /*0ec0*/  UISETP.NE.U32.AND UP0, UPT, UR4, URZ, UPT ;  /* 0x000000ff0400728c */ /* 0x001fe4000bf05070 */
[----:B------:R-:W-:Y:S01]  /*0ed0*/  IMAD R139, R132, -0x2daee0ad, RZ ;  /* 0xd2511f53848b7824 */ /* 0x000fe200078e02ff */
[----:B------:R-:W0:Y:S01]  /*0ee0*/  LDCU UR4, c[0x0][0x388] ;  /* 0x00007100ff0477ac */ /* 0x000e220008000800 */
[----:B------:R-:W-:Y:S02]  /*0ef0*/  VIADD R138, R3, 0x76cf5d0a ;  /* 0x76cf5d0a038a7836 */ /* 0x000fe40000000000 */
[C---:B------:R-:W-:Y:S01]  /*0f00*/  IMAD.HI.U32 R132, R137.reuse, -0x326172a9, RZ ;  /* 0xcd9e8d5789847827 */ /* 0x040fe200078e00ff */
[----:B------:R-:W-:Y:S02]  /*0f10*/  UISETP.NE.AND.EX UP0, UPT, UR5, URZ, UPT, UP0 ;  /* 0x000000ff0500728c */ /* 0x000fe4000bf05300 */
[----:B------:R-:W-:Y:S01]  /*0f20*/  LOP3.LUT R136, R138, R139, R136, 0x96, !PT ;  /* 0x0000008b8a887212 */ /* 0x000fe200078e9688 */
[C---:B------:R-:W-:Y:S01]  /*0f30*/  VIADD R135, R2.reuse, 0x3c6ef372 ;  /* 0x3c6ef37202877836 */ /* 0x040fe20000000000 */
[----:B------:R-:W-:Y:S01]  /*0f40*/  IADD3 R138, PT, PT, R2, -0x255992d5, RZ ;  /* 0xdaa66d2b028a7810 */ /* 0x000fe20007ffe0ff */
[----:B------:R-:W-:Y:S01]  /*0f50*/  IMAD R140, R134, -0x2daee0ad, RZ ;  /* 0xd2511f53868c7824 */ /* 0x000fe200078e02ff */
[----:B------:R-:W-:Y:S01]  /*0f60*/  PLOP3.LUT P0, PT, PT, PT, UP0, 0x80, 0x8 ;  /* 0x000000000008781c */ /* 0x000fe20003f0f008 */
[----:B------:R-:W-:Y:S01]  /*0f70*/  IMAD R134, R137, -0x326172a9, RZ ;  /* 0xcd9e8d5789867824 */ /* 0x000fe200078e02ff */
[----:B------:R-:W-:Y:S01]  /*0f80*/  LOP3.LUT R132, R135, R133, R132, 0x96, !PT ;  /* 0x0000008587847212 */ /* 0x000fe200078e9684 */
[----:B------:R-:W-:Y:S01]  /*0f90*/  IMAD.HI.U32 R133, R136, -0x326172a9, RZ ;  /* 0xcd9e8d5788857827 */ /* 0x000fe200078e00ff */
[----:B------:R-:W0:Y:S03]  /*0fa0*/  LDCU UR5, c[0x0][0x448] ;  /* 0x00008900ff0577ac */ /* 0x000e260008000800 */
[----:B------:R-:W-:Y:S01]  /*0fb0*/  IMAD.HI.U32 R135, R132, -0x2daee0ad, RZ ;  /* 0xd2511f5384877827 */ /* 0x000fe200078e00ff */
[----:B------:R-:W-:-:S02]  /*0fc0*/  LOP3.LUT R133, R138, R134, R133, 0x96, !PT ;  /* 0x000000868a857212 */ /* 0x000fc400078e9685 */
[----:B------:R-:W-:Y:S01]  /*0fd0*/  IADD3 R134, PT, PT, R2, 0x78dde6e4, RZ ;  /* 0x78dde6e402867810 */ /* 0x000fe20007ffe0ff */
[C---:B------:R-:W-:Y:S02]  /*0fe0*/  VIADD R137, R3.reuse, 0x32370b8f ;  /* 0x32370b8f03897836 */ /* 0x040fe40000000000 */
[----:B------:R-:W-:Y:S02]  /*0ff0*/  IMAD R139, R132, -0x2daee0ad, RZ ;  /* 0xd2511f53848b7824 */ /* 0x000fe400078e02ff */
[----:B------:R-:W-:Y:S01]  /*1000*/  VIADD R138, R3, 0xed9eba14 ;  /* 0xed9eba14038a7836 */ /* 0x000fe20000000000 */
[----:B------:R-:W-:Y:S01]  /*1010*/  LOP3.LUT R135, R137, R140, R135, 0x96, !PT ;  /* 0x0000008c89877212 */ /* 0x000fe200078e9687 */
[----:B------:R-:W-:Y:S02]  /*1020*/  IMAD R137, R136, -0x326172a9, RZ ;  /* 0xcd9e8d5788897824 */ /* 0x000fe400078e02ff */
[----:B------:R-:W-:-:S04]  /*1030*/  IMAD.HI.U32 R136, R133, -0x2daee0ad, RZ ;  /* 0xd2511f5385887827 */ /* 0x000fc800078e00ff */
[----:B------:R-:W-:Y:S01]  /*1040*/  IMAD.HI.U32 R132, R135, -0x326172a9, RZ ;  /* 0xcd9e8d5787847827 */ /* 0x000fe200078e00ff */
[----:B------:R-:W-:-:S03]  /*1050*/  LOP3.LUT R136, R138, R139, R136, 0x96, !PT ;  /* 0x0000008b8a887212 */ /* 0x000fc600078e9688 */
[----:B------:R-:W-:Y:S01]  /*1060*/  IMAD R138, R133, -0x2daee0ad, RZ ;  /* 0xd2511f53858a7824 */ /* 0x000fe200078e02ff */
[----:B------:R-:W-:Y:S01]  /*1070*/  LOP3.LUT R132, R134, R137, R132, 0x96, !PT ;  /* 0x0000008986847212 */ /* 0x000fe200078e9684 */
[----:B------:R-:W-:Y:S02]  /*1080*/  VIADD R137, R2, 0x1715609d ;  /* 0x1715609d02897836 */ /* 0x000fe40000000000 */
[----:B------:R-:W-:Y:S02]  /*1090*/  IMAD R135, R135, -0x326172a9, RZ ;  /* 0xcd9e8d5787877824 */ /* 0x000fe400078e02ff */
[----:B------:R-:W-:-:S04]  /*10a0*/  IMAD.HI.U32 R134, R136, -0x326172a9, RZ ;  /* 0xcd9e8d5788867827 */ /* 0x000fc800078e00ff */
[----:B------:R-:W-:Y:S01]  /*10b0*/  IMAD.HI.U32 R133, R132, -0x2daee0ad, RZ ;  /* 0xd2511f5384857827 */ /* 0x000fe200078e00ff */
[----:B------:R-:W-:-:S03]  /*10c0*/  LOP3.LUT R134, R137, R135, R134, 0x96, !PT ;  /* 0x0000008789867212 */ /* 0x000fc600078e9686 */
[----:B------:R-:W-:Y:S02]  /*10d0*/  VIADD R139, R3, 0xa9066899 ;  /* 0xa9066899038b7836 */ /* 0x000fe40000000000 */
[----:B------:R-:W-:Y:S02]  /*10e0*/  IMAD R135, R136, -0x326172a9, RZ ;  /* 0xcd9e8d5788877824 */ /* 0x000fe400078e02ff */
[----:B------:R-:W-:Y:S01]  /*10f0*/  IMAD.HI.U32 R137, R134, -0x2daee0ad, RZ ;  /* 0xd2511f5386897827 */ /* 0x000fe200078e00ff */
[----:B------:R-:W-:Y:S02]  /*1100*/  LOP3.LUT R133, R139, R138, R133, 0x96, !PT ;  /* 0x0000008a8b857212 */ /* 0x000fe400078e9685 */
[----:B------:R-:W-:Y:S01]  /*1110*/  IADD3 R139, PT, PT, R3, 0x646e171e, RZ ;  /* 0x646e171e038b7810 */ /* 0x000fe20007ffe0ff */
[----:B------:R-:W-:Y:S02]  /*1120*/  IMAD R138, R132, -0x2daee0ad, RZ ;  /* 0xd2511f53848a7824 */ /* 0x000fe400078e02ff */
[----:B------:R-:W-:-:S03]  /*1130*/  IMAD.HI.U32 R132, R133, -0x326172a9, RZ ;  /* 0xcd9e8d5785847827 */ /* 0x000fc600078e00ff */
[----:B------:R-:W-:Y:S01]  /*1140*/  LOP3.LUT R137, R139, R138, R137, 0x96, !PT ;  /* 0x0000008a8b897212 */ /* 0x000fe200078e9689 */
[----:B------:R-:W-:Y:S01]  /*1150*/  VIADD R136, R2, 0xb54cda56 ;  /* 0xb54cda5602887836 */ /* 0x000fe20000000000 */
[----:B------:R-:W-:Y:S01]  /*1160*/  IADD3 R138, PT, PT, R3, 0x1fd5c5a3, RZ ;  /* 0x1fd5c5a3038a7810 */ /* 0x000fe20007ffe0ff */
[----:B------:R-:W-:Y:S02]  /*1170*/  IMAD R139, R134, -0x2daee0ad, RZ ;  /* 0xd2511f53868b7824 */ /* 0x000fe400078e02ff */
[----:B------:R-:W-:Y:S01]  /*1180*/  IMAD R134, R133, -0x326172a9, RZ ;  /* 0xcd9e8d5785867824 */ /* 0x000fe200078e02ff */
[----:B------:R-:W-:Y:S01]  /*1190*/  LOP3.LUT R132, R136, R135, R132, 0x96, !PT ;  /* 0x0000008788847212 */ /* 0x000fe200078e9684 */
[----:B------:R-:W-:Y:S02]  /*11a0*/  VIADD R135, R2, 0x5384540f ;  /* 0x5384540f02877836 */ /* 0x000fe40000000000 */
[----:B------:R-:W-:-:S04]  /*11b0*/  IMAD.HI.U32 R133, R137, -0x326172a9, RZ ;  /* 0xcd9e8d5789857827 */ /* 0x000fc800078e00ff */
[----:B------:R-:W-:Y:S01]  /*11c0*/  IMAD.HI.U32 R136, R132, -0x2daee0ad, RZ ;  /* 0xd2511f5384887827 */ /* 0x000fe200078e00ff */
[----:B------:R-:W-:-:S03]  /*11d0*/  LOP3.LUT R133, R135, R134, R133, 0x96, !PT ;  /* 0x0000008687857212 */ /* 0x000fc600078e9685 */
[----:B------:R-:W-:Y:S01]  /*11e0*/  IMAD R137, R137, -0x326172a9, RZ ;  /* 0xcd9e8d5789897824 */ /* 0x000fe200078e02ff */
[----:B------:R-:W-:Y:S01]  /*11f0*/  LOP3.LUT R136, R138, R139, R136, 0x96, !PT ;  /* 0x0000008b8a887212 */ /* 0x000fe200078e9688 */
[----:B------:R-:W-:Y:S02]  /*1200*/  IMAD R138, R132, -0x2daee0ad, RZ ;  /* 0xd2511f53848a7824 */ /* 0x000fe400078e02ff */
[----:B------:R-:W-:Y:S02]  /*1210*/  VIADD R139, R3, 0xdb3d7428 ;  /* 0xdb3d7428038b7836 */ /* 0x000fe40000000000 */
[----:B------:R-:W-:-:S04]  /*1220*/  IMAD.HI.U32 R135, R133, -0x2daee0ad, RZ ;  /* 0xd2511f5385877827 */ /* 0x000fc800078e00ff */
[----:B------:R-:W-:Y:S01]  /*1230*/  IMAD.HI.U32 R132, R136, -0x326172a9, RZ ;  /* 0xcd9e8d5788847827 */ /* 0x000fe200078e00ff */
[----:B------:R-:W-:Y:S02]  /*1240*/  LOP3.LUT R135, R139, R138, R135, 0x96, !PT ;  /* 0x0000008a8b877212 */ /* 0x000fe400078e9687 */
[C---:B------:R-:W-:Y:S01]  /*1250*/  IADD3 R138, PT, PT, R2.reuse, -0x700cb87f, RZ ;  /* 0x8ff34781028a7810 */ /* 0x040fe20007ffe0ff */
[----:B------:R-:W-:Y:S02]  /*1260*/  VIADD R134, R2, 0xf1bbcdc8 ;  /* 0xf1bbcdc802867836 */ /* 0x000fe40000000000 */
[----:B------:R-:W-:-:S03]  /*1270*/  IMAD.HI.U32 R176, R135, -0x326172a9, RZ ;  /* 0xcd9e8d5787b07827 */ /* 0x000fc600078e00ff */
[----:B------:R-:W-:Y:S01]  /*1280*/  LOP3.LUT R132, R134, R137, R132, 0x96, !PT ;  /* 0x0000008986847212 */ /* 0x000fe200078e9684 */
[----:B------:R-:W-:Y:S02]  /*1290*/  IMAD R134, R133, -0x2daee0ad, RZ ;  /* 0xd2511f5385867824 */ /* 0x000fe400078e02ff */
[----:B------:R-:W-:Y:S02]  /*12a0*/  IMAD R137, R136, -0x326172a9, RZ ;  /* 0xcd9e8d5788897824 */ /* 0x000fe400078e02ff */
[----:B------:R-:W-:-:S03]  /*12b0*/  IMAD.HI.U32 R175, R132, -0x2daee0ad, RZ ;  /* 0xd2511f5384af7827 */ /* 0x000fc600078e00ff */
[----:B------:R-:W-:Y:S01]  /*12c0*/  LOP3.LUT R176, R138, R137, R176, 0x96, !PT ;  /* 0x000000898ab07212 */ /* 0x000fe200078e96b0 */
[----:B------:R-:W-:Y:S02]  /*12d0*/  VIADD R133, R3, 0x96a522ad ;  /* 0x96a522ad03857836 */ /* 0x000fe40000000000 */
[----:B------:R-:W-:Y:S02]  /*12e0*/  IMAD R172, R135, -0x326172a9, RZ ;  /* 0xcd9e8d5787ac7824 */ /* 0x000fe400078e02ff */
[----:B------:R-:W-:Y:S01]  /*12f0*/  IMAD R194, R132, -0x2daee0ad, RZ ;  /* 0xd2511f5384c27824 */ /* 0x000fe200078e02ff */
[----:B01234-:R-:W-:-:S07]  /*1300*/  LOP3.LUT R175, R133, R134, R175, 0x96, !PT ;  /* 0x0000008685af7212 */ /* 0x01ffce00078e96af */
.L_x_10166:
        /* <DEDUP_REMOVED lines=19> */
[----:B------:R-:W-:-:S12]  /*1440*/  HFMA2 R0, -RZ, RZ, 0.1171875, 0 ;  /* 0x2f800000ff007431 */ /* 0x000fd800000001ff */
        /* <DEDUP_REMOVED lines=17> */
.L_x_9676:
        /* <DEDUP_REMOVED lines=13> */
.L_x_9678:
[----:B------:R-:W-:Y:S05]  /*1630*/  BSYNC.RECONVERGENT B1 ;  /* 0x0000000000017941 */ /* 0x000fea0003800200 */
.L_x_9677:
        /* <DEDUP_REMOVED lines=14> */
[----:B------:R-:W-:Y:S02]  /*1720*/  VIADD R151, R2, 0x3c6ef372 ;  /* 0x3c6ef37202977836 */ /* 0x000fe40000000000 */
[----:B------:R-:W-:-:S03]  /*1730*/  VIADD R175, R3, 0x96a522ad ;  /* 0x96a522ad03af7836 */ /* 0x000fc60000000000 */
        /* <DEDUP_REMOVED lines=40> */
[----:B------:R-:W-:Y:S01]  /*19c0*/  IMAD.MOV.U32 R172, RZ, RZ, R152 ;  /* 0x000000ffffac7224 */ /* 0x000fe200078e0098 */
[----:B------:R-:W-:Y:S01]  /*19d0*/  LOP3.LUT R175, R175, R132, R151, 0x96, !PT ;  /* 0x00000084afaf7212 */ /* 0x000fe200078e9697 */
[----:B------:R-:W-:Y:S01]  /*19e0*/  IMAD.MOV.U32 R135, RZ, RZ, RZ ;  /* 0x000000ffff877224 */ /* 0x000fe200078e00ff */
[----:B------:R-:W-:-:S07]  /*19f0*/  MOV R132, R194 ;  /* 0x000000c200847202 */ /* 0x000fce0000000f00 */
.L_x_9675:
[----:B------:R-:W-:Y:S05]  /*1a00*/  BSYNC.RECONVERGENT B0 ;  /* 0x0000000000007941 */ /* 0x000fea0003800200 */
.L_x_9674:
[----:B------:R-:W-:Y:S01]  /*1a10*/  I2FP.F32.U32 R133, R132 ;  /* 0x0000008400857245 */ /* 0x000fe20000201000 */
[----:B------:R-:W-:Y:S01]  /*1a20*/  IMAD.U32 R204, RZ, RZ, UR11 ;  /* 0x0000000bffcc7e24 */ /* 0x000fe2000f8e00ff */
[----:B------:R-:W-:Y:S01]  /*1a30*/  ISETP.NE.AND P0, PT, R135, 0x1, PT ;  /* 0x000000018700780c */ /* 0x000fe20003f05270 */
[----:B------:R-:W-:Y:S01]  /*1a40*/  BSSY.RECONVERGENT B0, `(.L_x_9679) ;  /* 0x000005d000007945 */ /* 0x000fe20003800200 */
[----:B------:R-:W-:Y:S01]  /*1a50*/  LOP3.LUT R199, R199, 0xfffffff7, RZ, 0xc0, !PT ;  /* 0xfffffff7c7c77812 */ /* 0x000fe200078ec0ff */
[----:B------:R-:W-:Y:S01]  /*1a60*/  FFMA.FTZ R133, R133, R0, 1.1641532182693481445e-10 ;  /* 0x2f00000085857423 */ /* 0x000fe20000010000 */
[C---:B-----5:R-:W-:Y:S02]  /*1a70*/  SHF.L.U32 R132, R136.reuse, 0x10, RZ ;  /* 0x0000001088847819 */ /* 0x060fe400000006ff */
[----:B------:R-:W-:Y:S01]  /*1a80*/  PRMT R134, R136, 0x7632, R134 ;  /* 0x0000763288867816 */ /* 0x000fe20000000086 */
[----:B------:R-:W-:Y:S01]  /*1a90*/  IMAD.MOV.U32 R136, RZ, RZ, 0x2 ;  /* 0x00000002ff887424 */ /* 0x000fe200078e00ff */
        /* <DEDUP_REMOVED lines=12> */
.L_x_9681:
        /* <DEDUP_REMOVED lines=13> */
.L_x_9683:
[----:B------:R-:W-:Y:S05]  /*1c30*/  BSYNC.RECONVERGENT B1 ;  /* 0x0000000000017941 */ /* 0x000fea0003800200 */
.L_x_9682:
        /* <DEDUP_REMOVED lines=15> */
[----:B------:R-:W-:Y:S02]  /*1d30*/  VIADD R175, R3, 0x96a522ad ;  /* 0x96a522ad03af7836 */ /* 0x000fe40000000000 */
[----:B------:R-:W-:Y:S01]  /*1d40*/  IMAD.MOV.U32 R136, RZ, RZ, RZ ;  /* 0x000000ffff887224 */ /* 0x000fe200078e00ff */
[----:B------:R-:W-:Y:S01]  /*1d50*/  LOP3.LUT R133, R133, R158, R155, 0x96, !PT ;  /* 0x0000009e85857212 */ /* 0x000fe200078e969b */
[----:B------:R-:W-:-:S04]  /*1d60*/  IMAD.WIDE.U32 R158, R151, -0x326172a9, RZ ;  /* 0xcd9e8d57979e7825 */ /* 0x000fc800078e00ff */
[----:B------:R-:W-:Y:S01]  /*1d70*/  IMAD.WIDE.U32 R156, R133, -0x2daee0ad, RZ ;  /* 0xd2511f53859c7825 */ /* 0x000fe200078e00ff */
[----:B------:R-:W-:-:S03]  /*1d80*/  LOP3.LUT R135, R135, R154, R159, 0x96, !PT ;  /* 0x0000009a87877212 */ /* 0x000fc600078e969f */
[----:B------:R-:W-:-:S05]  /*1d90*/  VIADD R133, R3, 0x32370b8f ;  /* 0x32370b8f03857836 */ /* 0x000fca0000000000 */
[----:B------:R-:W-:Y:S01]  /*1da0*/  LOP3.LUT R133, R133, R152, R157, 0x96, !PT ;  /* 0x0000009885857212 */ /* 0x000fe200078e969d */
[----:B------:R-:W-:-:S04]  /*1db0*/  IMAD.WIDE.U32 R152, R135, -0x2daee0ad, RZ ;  /* 0xd2511f5387987825 */ /* 0x000fc800078e00ff */
[----:B------:R-:W-:Y:S02]  /*1dc0*/  VIADD R135, R3, 0xed9eba14 ;  /* 0xed9eba1403877836 */ /* 0x000fe40000000000 */
[----:B------:R-:W-:Y:S01]  /*1dd0*/  IMAD.WIDE.U32 R154, R133, -0x326172a9, RZ ;  /* 0xcd9e8d57859a7825 */ /* 0x000fe200078e00ff */
[----:B------:R-:W-:Y:S02]  /*1de0*/  IADD3 R133, PT, PT, R2, 0x78dde6e4, RZ ;  /* 0x78dde6e402857810 */ /* 0x000fe40007ffe0ff */
[----:B------:R-:W-:Y:S02]  /*1df0*/  LOP3.LUT R135, R135, R156, R153, 0x96, !PT ;  /* 0x0000009c87877212 */ /* 0x000fe400078e9699 */
[----:B------:R-:W-:-:S03]  /*1e00*/  LOP3.LUT R133, R133, R158, R155, 0x96, !PT ;  /* 0x0000009e85857212 */ /* 0x000fc600078e969b */
[----:B------:R-:W-:-:S04]  /*1e10*/  IMAD.WIDE.U32 R158, R135, -0x326172a9, RZ ;  /* 0xcd9e8d57879e7825 */ /* 0x000fc800078e00ff */
[----:B------:R-:W-:-:S04]  /*1e20*/  IMAD.WIDE.U32 R156, R133, -0x2daee0ad, RZ ;  /* 0xd2511f53859c7825 */ /* 0x000fc800078e00ff */
[----:B------:R-:W-:Y:S02]  /*1e30*/  VIADD R135, R2, 0x1715609d ;  /* 0x1715609d02877836 */ /* 0x000fe40000000000 */
[----:B------:R-:W-:-:S03]  /*1e40*/  VIADD R133, R3, 0xa9066899 ;  /* 0xa906689903857836 */ /* 0x000fc60000000000 */
[----:B------:R-:W-:Y:S02]  /*1e50*/  LOP3.LUT R135, R135, R154, R159, 0x96, !PT ;  /* 0x0000009a87877212 */ /* 0x000fe400078e969f */
[----:B------:R-:W-:-:S03]  /*1e60*/  LOP3.LUT R133, R133, R152, R157, 0x96, !PT ;  /* 0x0000009885857212 */ /* 0x000fc600078e969d */
[----:B------:R-:W-:Y:S01]  /*1e70*/  IMAD.WIDE.U32 R152, R135, -0x2daee0ad, RZ ;  /* 0xd2511f5387987825 */ /* 0x000fe200078e00ff */
[----:B------:R-:W-:-:S03]  /*1e80*/  IADD3 R135, PT, PT, R3, 0x646e171e, RZ ;  /* 0x646e171e03877810 */ /* 0x000fc60007ffe0ff */
        /* <DEDUP_REMOVED lines=17> */
[----:B------:R-:W-:-:S03]  /*1fa0*/  IADD3 R135, PT, PT, R2, -0x700cb87f, RZ ;  /* 0x8ff3478102877810 */ /* 0x000fc60007ffe0ff */
[----:B------:R-:W-:Y:S01]  /*1fb0*/  IMAD.WIDE.U32 R156, R133, -0x2daee0ad, RZ ;  /* 0xd2511f53859c7825 */ /* 0x000fe200078e00ff */
[----:B------:R-:W-:Y:S02]  /*1fc0*/  MOV R133, R150 ;  /* 0x0000009600857202 */ /* 0x000fe40000000f00 */
[----:B------:R-:W-:Y:S01]  /*1fd0*/  LOP3.LUT R176, R135, R154, R159, 0x96, !PT ;  /* 0x0000009a87b07212 */ /* 0x000fe200078e969f */
[----:B------:R-:W-:Y:S01]  /*1fe0*/  IMAD.MOV.U32 R172, RZ, RZ, R158 ;  /* 0x000000ffffac7224 */ /* 0x000fe200078e009e */
[----:B------:R-:W-:Y:S01]  /*1ff0*/  LOP3.LUT R175, R175, R152, R157, 0x96, !PT ;  /* 0x00000098afaf7212 */ /* 0x000fe200078e969d */
[----:B------:R-:W-:-:S07]  /*2000*/  IMAD.MOV.U32 R150, RZ, RZ, R156 ;  /* 0x000000ffff967224 */ /* 0x000fce00078e009c */
.L_x_9680:
[----:B------:R-:W-:Y:S05]  /*2010*/  BSYNC.RECONVERGENT B0 ;  /* 0x0000000000007941 */ /* 0x000fea0003800200 */
.L_x_9679:
        /* <DEDUP_REMOVED lines=19> */
.L_x_9686:
        /* <DEDUP_REMOVED lines=13> */
.L_x_9688:
[----:B------:R-:W-:Y:S05]  /*2220*/  BSYNC.RECONVERGENT B1 ;  /* 0x0000000000017941 */ /* 0x000fea0003800200 */
.L_x_9687:
        /* <DEDUP_REMOVED lines=29> */
[----:B------:R-:W-:Y:S02]  /*2400*/  VIADD R135, R2, 0x1715609d ;  /* 0x1715609d02877836 */ /* 0x000fe40000000000 */
[----:B------:R-:W-:-:S03]  /*2410*/  IMAD.WIDE.U32 R156, R133, -0x2daee0ad, RZ ;  /* 0xd2511f53859c7825 */ /* 0x000fc600078e00ff */
[----:B------:R-:W-:Y:S01]  /*2420*/  LOP3.LUT R135, R135, R154, R159, 0x96, !PT ;  /* 0x0000009a87877212 */ /* 0x000fe200078e969f */
[----:B------:R-:W-:-:S05]  /*2430*/  VIADD R133, R3, 0xa9066899 ;  /* 0xa906689903857836 */ /* 0x000fca0000000000 */
[----:B------:R-:W-:Y:S01]  /*2440*/  LOP3.LUT R133, R133, R152, R157, 0x96, !PT ;  /* 0x0000009885857212 */ /* 0x000fe200078e969d */
        /* <DEDUP_REMOVED lines=25> */
[----:B------:R-:W-:Y:S02]  /*25e0*/  IMAD.MOV.U32 R150, RZ, RZ, R156 ;  /* 0x000000ffff967224 */ /* 0x000fe400078e009c */
[----:B------:R-:W-:-:S07]  /*25f0*/  IMAD.MOV.U32 R135, RZ, RZ, RZ ;  /* 0x000000ffff877224 */ /* 0x000fce00078e00ff */
.L_x_9685:
[----:B------:R-:W-:Y:S05]  /*2600*/  BSYNC.RECONVERGENT B0 ;  /* 0x0000000000007941 */ /* 0x000fea0003800200 */
.L_x_9684:
[----:B------:R-:W-:Y:S01]  /*2610*/  I2FP.F32.U32 R133, R133 ;  /* 0x0000008500857245 */ /* 0x000fe20000201000 */
[----:B------:R-:W-:Y:S01]  /*2620*/  BSSY.RECONVERGENT B0, `(.L_x_9689) ;  /* 0x000005e000007945 */ /* 0x000fe20003800200 */
[----:B------:R-:W-:Y:S02]  /*2630*/  ISETP.NE.AND P0, PT, R135, 0x1, PT ;  /* 0x000000018700780c */ /* 0x000fe40003f05270 */
[----:B------:R-:W-:Y:S01]  /*2640*/  LOP3.LUT R199, R199, 0xfffffffd, RZ, 0xc0, !PT ;  /* 0xfffffffdc7c77812 */ /* 0x000fe200078ec0ff */
[----:B------:R-:W-:Y:S01]  /*2650*/  FFMA.FTZ R133, R133, R0, 1.1641532182693481445e-10 ;  /* 0x2f00000085857423 */ /* 0x000fe20000010000 */
[C---:B------:R-:W-:Y:S02]  /*2660*/  SHF.L.U32 R136, R137.reuse, 0x10, RZ ;  /* 0x0000001089887819 */ /* 0x040fe400000006ff */
        /* <DEDUP_REMOVED lines=14> */
.L_x_9691:
        /* <DEDUP_REMOVED lines=13> */
.L_x_9693:
[----:B------:R-:W-:Y:S05]  /*2820*/  BSYNC.RECONVERGENT B1 ;  /* 0x0000000000017941 */ /* 0x000fea0003800200 */
.L_x_9692:
        /* <DEDUP_REMOVED lines=20> */
[----:B------:R-:W-:Y:S02]  /*2970*/  VIADD R133, R3, 0x32370b8f ;  /* 0x32370b8f03857836 */ /* 0x000fe40000000000 */
[----:B------:R-:W-:-:S03]  /*2980*/  IMAD.MOV.U32 R137, RZ, RZ, RZ ;  /* 0x000000ffff897224 */ /* 0x000fc600078e00ff */
        /* <DEDUP_REMOVED lines=39> */
.L_x_9690:
[----:B------:R-:W-:Y:S05]  /*2c00*/  BSYNC.RECONVERGENT B0 ;  /* 0x0000000000007941 */ /* 0x000fea0003800200 */
.L_x_9689:
[----:B------:R-:W-:Y:S01]  /*2c10*/  ISETP.NE.AND P0, PT, R137, 0x1, PT ;  /* 0x000000018900780c */ /* 0x000fe20003f05270 */
[----:B------:R-:W-:Y:S01]  /*2c20*/  BSSY.RECONVERGENT B0, `(.L_x_9694) ;  /* 0x000005b000007945 */ /* 0x000fe20003800200 */
[----:B------:R-:W-:Y:S01]  /*2c30*/  I2FP.F32.U32 R133, R133 ;  /* 0x0000008500857245 */ /* 0x000fe20000201000 */
[----:B------:R-:W-:Y:S01]  /*2c40*/  IMAD.MOV.U32 R135, RZ, RZ, 0x2 ;  /* 0x00000002ff877424 */ /* 0x000fe200078e00ff */
[----:B------:R-:W-:-:S03]  /*2c50*/  SHF.L.U32 R152, R152, 0x10, RZ ;  /* 0x0000001098987819 */ /* 0x000fc600000006ff */
        /* <DEDUP_REMOVED lines=12> */
.L_x_9696:
        /* <DEDUP_REMOVED lines=13> */
.L_x_9698:
[----:B------:R-:W-:Y:S05]  /*2df0*/  BSYNC.RECONVERGENT B1 ;  /* 0x0000000000017941 */ /* 0x000fea0003800200 */
.L_x_9697:
        /* <DEDUP_REMOVED lines=61> */
.L_x_9695:
[----:B------:R-:W-:Y:S05]  /*31d0*/  BSYNC.RECONVERGENT B0 ;  /* 0x0000000000007941 */ /* 0x000fea0003800200 */
.L_x_9694:
[----:B------:R-:W-:Y:S01]  /*31e0*/  ISETP.NE.AND P0, PT, R135, 0x1, PT ;  /* 0x000000018700780c */ /* 0x000fe20003f05270 */
[----:B------:R-:W-:Y:S01]  /*31f0*/  BSSY.RECONVERGENT B0, `(.L_x_9699) ;  /* 0x000005c000007945 */ /* 0x000fe20003800200 */
[----:B------:R-:W-:Y:S01]  /*3200*/  I2FP.F32.U32 R133, R133 ;  /* 0x0000008500857245 */ /* 0x000fe20000201000 */
[----:B------:R-:W-:Y:S01]  /*3210*/  IMAD.MOV.U32 R137, RZ, RZ, 0x2 ;  /* 0x00000002ff897424 */ /* 0x000fe200078e00ff */
[C---:B------:R-:W-:Y:S02]  /*3220*/  SHF.L.U32 R154, R138.reuse, 0x10, RZ ;  /* 0x000000108a9a7819 */ /* 0x040fe400000006ff */
        /* <DEDUP_REMOVED lines=13> */
.L_x_9701:
        /* <DEDUP_REMOVED lines=13> */
.L_x_9703:
[----:B------:R-:W-:Y:S05]  /*33d0*/  BSYNC.RECONVERGENT B1 ;  /* 0x0000000000017941 */ /* 0x000fea0003800200 */
.L_x_9702:
        /* <DEDUP_REMOVED lines=61> */
.L_x_9700:
[----:B------:R-:W-:Y:S05]  /*37b0*/  BSYNC.RECONVERGENT B0 ;  /* 0x0000000000007941 */ /* 0x000fea0003800200 */
.L_x_9699:
        /* <DEDUP_REMOVED lines=17> */
.L_x_9706:
        /* <DEDUP_REMOVED lines=13> */
.L_x_9708:
[----:B------:R-:W-:Y:S05]  /*39a0*/  BSYNC.RECONVERGENT B1 ;  /* 0x0000000000017941 */ /* 0x000fea0003800200 */
.L_x_9707:
        /* <DEDUP_REMOVED lines=61> */
.L_x_9705:
[----:B------:R-:W-:Y:S05]  /*3d80*/  BSYNC.RECONVERGENT B0 ;  /* 0x0000000000007941 */ /* 0x000fea0003800200 */
.L_x_9704:
        /* <DEDUP_REMOVED lines=18> */
.L_x_9711:
        /* <DEDUP_REMOVED lines=13> */
.L_x_9713:
[----:B------:R-:W-:Y:S05]  /*3f80*/  BSYNC.RECONVERGENT B1 ;  /* 0x0000000000017941 */ /* 0x000fea0003800200 */
.L_x_9712:
        /* <DEDUP_REMOVED lines=61> */
.L_x_9710:
[----:B------:R-:W-:Y:S05]  /*4360*/  BSYNC.RECONVERGENT B0 ;  /* 0x0000000000007941 */ /* 0x000fea0003800200 */
.L_x_9709:
[----:B------:R-:W-:Y:S01]  /*4370*/  I2FP.F32.U32 R133, R135 ;  /* 0x0000008700857245 */ /* 0x000fe20000201000 */
[----:B------:R-:W-:Y:S01]  /*4380*/  IMAD.U32 R158, R139, 0x10000, RZ ;  /* 0x000100008b9e7824 */ /* 0x000fe200078e00ff */
[----:B------:R-:W-:Y:S02]  /*4390*/  MOV R205, UR12 ;  /* 0x0000000c00cd7c02 */ /* 0x000fe40008000f00 */
[----:B------:R-:W-:Y:S01]  /*43a0*/  P2R R153, PR, RZ, 0x2 ;  /* 0x00000002ff997803 */ /* 0x000fe20000000000 */
[----:B------:R-:W-:Y:S01]  /*43b0*/  FFMA.FTZ R151, R133, R0, 1.1641532182693481445e-10 ;  /* 0x2f00000085977423 */ /* 0x000fe20000010000 */
[C---:B------:R-:W-:Y:S01]  /*43c0*/  LOP3.LUT P1, RZ, R199.reuse, 0x2, RZ, 0xc0, !PT ;  /* 0x00000002c7ff7812 */ /* 0x040fe2000782c0ff */
[-C--:B------:R-:W-:Y:S01]  /*43d0*/  FMUL.FTZ R133, R136, R205.reuse ;  /* 0x000000cd88857220 */ /* 0x080fe20000410000 */
[-C--:B------:R-:W-:Y:S01]  /*43e0*/  FMUL.FTZ R139, R134, R205.reuse ;  /* 0x000000cd868b7220 */ /* 0x080fe20000410000 */
[-C--:B------:R-:W-:Y:S01]  /*43f0*/  FMUL.FTZ R132, R132, R205.reuse ;  /* 0x000000cd84847220 */ /* 0x080fe20000410000 */
[----:B------:R-:W-:Y:S01]  /*4400*/  LOP3.LUT P5, RZ, R199, 0x8, RZ, 0xc0, !PT ;  /* 0x00000008c7ff7812 */ /* 0x000fe200078ac0ff */
[-C--:B------:R-:W-:Y:S01]  /*4410*/  FMUL.FTZ R156, R156, R205.reuse ;  /* 0x000000cd9c9c7220 */ /* 0x080fe20000410000 */
[----:B------:R-:W-:Y:S01]  /*4420*/  FSEL R134, R133, RZ, P1 ;  /* 0x000000ff85867208 */ /* 0x000fe20000800000 */
[-C--:B------:R-:W-:Y:S01]  /*4430*/  FMUL.FTZ R137, R138, R205.reuse ;  /* 0x000000cd8a897220 */ /* 0x080fe20000410000 */
[----:B------:R-:W-:Y:S01]  /*4440*/  ISETP.NE.AND P1, PT, R153, RZ, PT ;  /* 0x000000ff9900720c */ /* 0x000fe20003f25270 */
[-C--:B------:R-:W-:Y:S01]  /*4450*/  FMUL.FTZ R154, R154, R205.reuse ;  /* 0x000000cd9a9a7220 */ /* 0x080fe20000410000 */
[----:B------:R-:W-:Y:S01]  /*4460*/  LOP3.LUT P6, RZ, R199, 0x4, RZ, 0xc0, !PT ;  /* 0x00000004c7ff7812 */ /* 0x000fe200078cc0ff */
[-C--:B------:R-:W-:Y:S01]  /*4470*/  FMUL.FTZ R152, R152, R205.reuse ;  /* 0x000000cd98987220 */ /* 0x080fe20000410000 */
[----:B------:R-:W-:Y:S01]  /*4480*/  FMUL.FTZ R158, R158, R205 ;  /* 0x000000cd9e9e7220 */ /* 0x000fe20000410000 */
[----:B------:R-:W-:-:S02]  /*4490*/  FSEL R132, R132, RZ, P5 ;  /* 0x000000ff84847208 */ /* 0x000fc40002800000 */
[----:B------:R-:W-:Y:S02]  /*44a0*/  FSETP.GTU.FTZ.AND P5, PT, R151, R204, PT ;  /* 0x000000cc9700720b */ /* 0x000fe40003fbc000 */
[----:B------:R-:W-:Y:S02]  /*44b0*/  FSEL R133, R139, RZ, P6 ;  /* 0x000000ff8b857208 */ /* 0x000fe40003000000 */
        /* <DEDUP_REMOVED lines=10> */
[----:B------:R-:W-:Y:S01]  /*4560*/  @P1 FADD.FTZ R135, R147, R135 ;  /* 0x0000008793871221 */ /* 0x000fe20000010000 */
[----:B------:R-:W-:Y:S01]  /*4570*/  @P1 FADD.FTZ R137, R141, R137 ;  /* 0x000000898d891221 */ /* 0x000fe20000010000 */
[----:B------:R-:W-:Y:S01]  /*4580*/  @P1 FADD.FTZ R138, R142, R138 ;  /* 0x0000008a8e8a1221 */ /* 0x000fe20000010000 */
[----:B------:R-:W-:Y:S01]  /*4590*/  @P1 FADD.FTZ R139, R143, R139 ;  /* 0x0000008b8f8b1221 */ /* 0x000fe20000010000 */
[----:B------:R-:W-:Y:S08]  /*45a0*/  BRA `(.L_x_9714) ;  /* 0x0000006000707947 */ /* 0x000ff00003800000 */
.L_x_9673:
        /* <DEDUP_REMOVED lines=16> */
.L_x_9717:
        /* <DEDUP_REMOVED lines=13> */
.L_x_9719:
[----:B------:R-:W-:Y:S05]  /*4780*/  BSYNC.RECONVERGENT B1 ;  /* 0x0000000000017941 */ /* 0x000fea0003800200 */
.L_x_9718:
[----:B------:R-:W-:Y:S01]  /*4790*/  IMAD.WIDE.U32 R134, R177, -0x326172a9, RZ ;  /* 0xcd9e8d57b1867825 */ /* 0x000fe200078e00ff */
[----:B------:R-:W-:Y:S02]  /*47a0*/  LOP3.LUT R152, R173, R133, R3, 0x96, !PT ;  /* 0x00000085ad987212 */ /* 0x000fe400078e9603 */
[----:B------:R-:W-:Y:S01]  /*47b0*/  IADD3 R133, PT, PT, R2, -0x61c88647, RZ ;  /* 0x9e3779b902857810 */ /* 0x000fe20007ffe0ff */
        /* <DEDUP_REMOVED lines=14> */
[----:B------:R-:W-:Y:S02]  /*48a0*/  VIADD R135, R3, 0x32370b8f ;  /* 0x32370b8f03877836 */ /* 0x000fe40000000000 */
[----:B------:R-:W-:-:S04]  /*48b0*/  IMAD.WIDE.U32 R152, R153, -0x326172a9, RZ ;  /* 0xcd9e8d5799987825 */ /* 0x000fc800078e00ff */
[----:B------:R-:W-:Y:S01]  /*48c0*/  IMAD.WIDE.U32 R150, R151, -0x2daee0ad, RZ ;  /* 0xd2511f5397967825 */ /* 0x000fe200078e00ff */
[----:B------:R-:W-:Y:S02]  /*48d0*/  LOP3.LUT R133, R133, R134, R153, 0x96, !PT ;  /* 0x0000008685857212 */ /* 0x000fe400078e9699 */
[----:B------:R-:W-:Y:S02]  /*48e0*/  IADD3 R153, PT, PT, R3, -0x126145ec, RZ ;  /* 0xed9eba1403997810 */ /* 0x000fe40007ffe0ff */
        /* <DEDUP_REMOVED lines=17> */
[----:B------:R-:W-:Y:S02]  /*4a00*/  IADD3 R133, PT, PT, R2, 0x5384540f, RZ ;  /* 0x5384540f02857810 */ /* 0x000fe40007ffe0ff */
        /* <DEDUP_REMOVED lines=16> */
[----:B------:R-:W-:Y:S01]  /*4b10*/  MOV R172, R152 ;  /* 0x0000009800ac7202 */ /* 0x000fe20000000f00 */
[----:B------:R-:W-:Y:S01]  /*4b20*/  IMAD.MOV.U32 R135, RZ, RZ, RZ ;  /* 0x000000ffff877224 */ /* 0x000fe200078e00ff */
[----:B------:R-:W-:Y:S01]  /*4b30*/  LOP3.LUT R175, R175, R132, R151, 0x96, !PT ;  /* 0x00000084afaf7212 */ /* 0x000fe200078e9697 */
[----:B------:R-:W-:-:S07]  /*4b40*/  IMAD.MOV.U32 R132, RZ, RZ, R194 ;  /* 0x000000ffff847224 */ /* 0x000fce00078e00c2 */
.L_x_9716:
[----:B------:R-:W-:Y:S05]  /*4b50*/  BSYNC.RECONVERGENT B0 ;  /* 0x0000000000007941 */ /* 0x000fea0003800200 */
.L_x_9715:
[----:B------:R-:W-:Y:S01]  /*4b60*/  I2FP.F32.U32 R133, R132 ;  /* 0x0000008400857245 */ /* 0x000fe20000201000 */
[C---:B-----5:R-:W-:Y:S01]  /*4b70*/  IMAD.U32 R134, R136.reuse, 0x10000, RZ ;  /* 0x0001000088867824 */ /* 0x060fe200078e00ff */
[----:B------:R-:W-:Y:S01]  /*4b80*/  MOV R204, UR11 ;  /* 0x0000000b00cc7c02 */ /* 0x000fe20008000f00 */
[----:B------:R-:W-:Y:S01]  /*4b90*/  IMAD.U32 R205, RZ, RZ, UR12 ;  /* 0x0000000cffcd7e24 */ /* 0x000fe2000f8e00ff */
[----:B------:R-:W-:Y:S01]  /*4ba0*/  ISETP.NE.AND P0, PT, R135, 0x1, PT ;  /* 0x000000018700780c */ /* 0x000fe20003f05270 */
[----:B------:R-:W-:Y:S01]  /*4bb0*/  FFMA.FTZ R133, R133, R0, 1.1641532182693481445e-10 ;  /* 0x2f00000085857423 */ /* 0x000fe20000010000 */
[----:B------:R-:W-:Y:S01]  /*4bc0*/  LOP3.LUT R199, R199, 0xfffffff7, RZ, 0xc0, !PT ;  /* 0xfffffff7c7c77812 */ /* 0x000fe200078ec0ff */
[----:B------:R-:W-:Y:S01]  /*4bd0*/  BSSY.RECONVERGENT B0, `(.L_x_9720) ;  /* 0x000005b000007945 */ /* 0x000fe20003800200 */
[----:B------:R-:W-:Y:S01]  /*4be0*/  HFMA2 R152, -RZ, RZ, 0, 1.1920928955078125e-07 ;  /* 0x00000002ff987431 */ /* 0x000fe200000001ff */
[----:B------:R-:W-:Y:S01]  /*4bf0*/  PRMT R136, R136, 0x7632, R136 ;  /* 0x0000763288887816 */ /* 0x000fe20000000088 */
        /* <DEDUP_REMOVED lines=13> */
.L_x_9722:
        /* <DEDUP_REMOVED lines=13> */
.L_x_9724:
[----:B------:R-:W-:Y:S05]  /*4da0*/  BSYNC.RECONVERGENT B1 ;  /* 0x0000000000017941 */ /* 0x000fea0003800200 */
.L_x_9723:
        /* <DEDUP_REMOVED lines=53> */
[----:B------:R-:W-:-:S04]  /*5100*/  IMAD.WIDE.U32 R154, R155, -0x326172a9, RZ ;  /* 0xcd9e8d579b9a7825 */ /* 0x000fc800078e00ff */
[----:B------:R-:W-:Y:S01]  /*5110*/  IMAD.WIDE.U32 R152, R153, -0x2daee0ad, RZ ;  /* 0xd2511f5399987825 */ /* 0x000fe200078e00ff */
[----:B------:R-:W-:-:S03]  /*5120*/  LOP3.LUT R176, R133, R134, R155, 0x96, !PT ;  /* 0x0000008685b07212 */ /* 0x000fc600078e969b */
[----:B------:R-:W-:Y:S01]  /*5130*/  IMAD.MOV.U32 R172, RZ, RZ, R154 ;  /* 0x000000ffffac7224 */ /* 0x000fe200078e009a */
[----:B------:R-:W-:Y:S01]  /*5140*/  LOP3.LUT R175, R175, R132, R153, 0x96, !PT ;  /* 0x00000084afaf7212 */ /* 0x000fe200078e9699 */
[----:B------:R-:W-:Y:S01]  /*5150*/  IMAD.MOV.U32 R132, RZ, RZ, R150 ;  /* 0x000000ffff847224 */ /* 0x000fe200078e0096 */
[----:B------:R-:W-:Y:S01]  /*5160*/  MOV R150, R152 ;  /* 0x0000009800967202 */ /* 0x000fe20000000f00 */
[----:B------:R-:W-:-:S07]  /*5170*/  IMAD.MOV.U32 R152, RZ, RZ, RZ ;  /* 0x000000ffff987224 */ /* 0x000fce00078e00ff */
.L_x_9721:
[----:B------:R-:W-:Y:S05]  /*5180*/  BSYNC.RECONVERGENT B0 ;  /* 0x0000000000007941 */ /* 0x000fea0003800200 */
.L_x_9720:
        /* <DEDUP_REMOVED lines=23> */
.L_x_9727:
        /* <DEDUP_REMOVED lines=13> */
.L_x_9729:
[----:B------:R-:W-:Y:S05]  /*53d0*/  BSYNC.RECONVERGENT B1 ;  /* 0x0000000000017941 */ /* 0x000fea0003800200 */
.L_x_9728:
[----:B------:R-:W-:Y:S01]  /*53e0*/  IMAD.WIDE.U32 R152, R177, -0x326172a9, RZ ;  /* 0xcd9e8d57b1987825 */ /* 0x000fe200078e00ff */
[----:B------:R-:W-:Y:S02]  /*53f0*/  LOP3.LUT R156, R173, R135, R3, 0x96, !PT ;  /* 0x00000087ad9c7212 */ /* 0x000fe400078e9603 */
[----:B------:R-:W-:Y:S01]  /*5400*/  IADD3 R151, PT, PT, R3, 0x76cf5d0a, RZ ;  /* 0x76cf5d0a03977810 */ /* 0x000fe20007ffe0ff */
[----:B------:R-:W-:Y:S01]  /*5410*/  VIADD R133, R2, 0x9e3779b9 ;  /* 0x9e3779b902857836 */ /* 0x000fe20000000000 */
[----:B------:R-:W-:Y:S01]  /*5420*/  LOP3.LUT R154, R179, R153, R2, 0x96, !PT ;  /* 0x00000099b39a7212 */ /* 0x000fe200078e9602 */
[----:B------:R-:W-:Y:S01]  /*5430*/  IMAD.WIDE.U32 R156, R156, -0x326172a9, RZ ;  /* 0xcd9e8d579c9c7825 */ /* 0x000fe200078e00ff */
[----:B------:R-:W-:-:S03]  /*5440*/  IADD3 R175, PT, PT, R3, -0x695add53, RZ ;  /* 0x96a522ad03af7810 */ /* 0x000fc60007ffe0ff */
[----:B------:R-:W-:Y:S01]  /*5450*/  IMAD.WIDE.U32 R154, R154, -0x2daee0ad, RZ ;  /* 0xd2511f539a9a7825 */ /* 0x000fe200078e00ff */
[----:B------:R-:W-:-:S03]  /*5460*/  LOP3.LUT R133, R133, R152, R157, 0x96, !PT ;  /* 0x0000009885857212 */ /* 0x000fc600078e969d */
        /* <DEDUP_REMOVED lines=8> */
[----:B------:R-:W-:-:S04]  /*54f0*/  IMAD.WIDE.U32 R156, R151, -0x326172a9, RZ ;  /* 0xcd9e8d57979c7825 */ /* 0x000fc800078e00ff */
[----:B------:R-:W-:Y:S01]  /*5500*/  IMAD.WIDE.U32 R154, R133, -0x2daee0ad, RZ ;  /* 0xd2511f53859a7825 */ /* 0x000fe200078e00ff */
[----:B------:R-:W-:Y:S02]  /*5510*/  IADD3 R133, PT, PT, R3, 0x32370b8f, RZ ;  /* 0x32370b8f03857810 */ /* 0x000fe40007ffe0ff */
[----:B------:R-:W-:Y:S01]  /*5520*/  LOP3.LUT R135, R135, R152, R157, 0x96, !PT ;  /* 0x0000009887877212 */ /* 0x000fe200078e969d */
[----:B------:R-:W-:Y:S01]  /*5530*/  VIADD R151, R3, 0xed9eba14 ;  /* 0xed9eba1403977836 */ /* 0x000fe20000000000 */
[----:B------:R-:W-:-:S03]  /*5540*/  LOP3.LUT R133, R133, R134, R155, 0x96, !PT ;  /* 0x0000008685857212 */ /* 0x000fc600078e969b */
        /* <DEDUP_REMOVED lines=14> */
[C---:B------:R-:W-:Y:S02]  /*5630*/  IADD3 R133, PT, PT, R2.reuse, -0x4ab325aa, RZ ;  /* 0xb54cda5602857810 */ /* 0x040fe40007ffe0ff */
[----:B------:R-:W-:Y:S01]  /*5640*/  LOP3.LUT R151, R151, R154, R135, 0x96, !PT ;  /* 0x0000009a97977212 */ /* 0x000fe200078e9687 */
[----:B------:R-:W-:Y:S01]  /*5650*/  VIADD R135, R2, 0x5384540f ;  /* 0x5384540f02877836 */ /* 0x000fe20000000000 */
[----:B------:R-:W-:-:S03]  /*5660*/  LOP3.LUT R133, R133, R156, R153, 0x96, !PT ;  /* 0x0000009c85857212 */ /* 0x000fc600078e9699 */
        /* <DEDUP_REMOVED lines=20> */
.L_x_9726:
[----:B------:R-:W-:Y:S05]  /*57b0*/  BSYNC.RECONVERGENT B0 ;  /* 0x0000000000007941 */ /* 0x000fea0003800200 */
.L_x_9725:
        /* <DEDUP_REMOVED lines=20> */
.L_x_9732:
        /* <DEDUP_REMOVED lines=13> */
.L_x_9734:
[----:B------:R-:W-:Y:S05]  /*59d0*/  BSYNC.RECONVERGENT B1 ;  /* 0x0000000000017941 */ /* 0x000fea0003800200 */
.L_x_9733:
        /* <DEDUP_REMOVED lines=61> */
.L_x_9731:
[----:B------:R-:W-:Y:S05]  /*5db0*/  BSYNC.RECONVERGENT B0 ;  /* 0x0000000000007941 */ /* 0x000fea0003800200 */
.L_x_9730:
        /* <DEDUP_REMOVED lines=8> */
[----:B------:R-:W-:Y:S01]  /*5e40*/  FSEL R133, R136, RZ, P3 ;  /* 0x000000ff88857208 */ /* 0x000fe20001800000 */
[----:B------:R-:W-:Y:S01]  /*5e50*/  HFMA2 R136, -RZ, RZ, 0, 1.1920928955078125e-07 ;  /* 0x00000002ff887431 */ /* 0x000fe200000001ff */
        /* <DEDUP_REMOVED lines=14> */
.L_x_9737:
        /* <DEDUP_REMOVED lines=13> */
.L_x_9739:
[----:B------:R-:W-:Y:S05]  /*6010*/  BSYNC.RECONVERGENT B1 ;  /* 0x0000000000017941 */ /* 0x000fea0003800200 */
.L_x_9738:
        /* <DEDUP_REMOVED lines=8> */
[----:B------:R-:W-:Y:S02]  /*60a0*/  VIADD R151, R3, 0xbb67ae85 ;  /* 0xbb67ae8503977836 */ /* 0x000fe40000000000 */
[----:B------:R-:W-:-:S03]  /*60b0*/  IMAD.MOV.U32 R136, RZ, RZ, RZ ;  /* 0x000000ffff887224 */ /* 0x000fc600078e00ff */
[----:B------:R-:W-:Y:S01]  /*60c0*/  LOP3.LUT R151, R151, R134, R155, 0x96, !PT ;  /* 0x0000008697977212 */ /* 0x000fe200078e969b */
[----:B------:R-:W-:Y:S01]  /*60d0*/  IMAD.WIDE.U32 R134, R135, -0x2daee0ad, RZ ;  /* 0xd2511f5387867825 */ /* 0x000fe200078e00ff */
[----:B------:R-:W-:-:S03]  /*60e0*/  IADD3 R155, PT, PT, R3, 0x76cf5d0a, RZ ;  /* 0x76cf5d0a039b7810 */ /* 0x000fc60007ffe0ff */
        /* <DEDUP_REMOVED lines=8> */
[----:B------:R-:W-:Y:S02]  /*6170*/  LOP3.LUT R135, R135, R152, R157, 0x96, !PT ;  /* 0x0000009887877212 */ /* 0x000fe400078e969d */
[----:B------:R-:W-:Y:S01]  /*6180*/  LOP3.LUT R151, R151, R134, R155, 0x96, !PT ;  /* 0x0000008697977212 */ /* 0x000fe200078e969b */
[----:B------:R-:W-:Y:S02]  /*6190*/  VIADD R155, R3, 0xed9eba14 ;  /* 0xed9eba14039b7836 */ /* 0x000fe40000000000 */
        /* <DEDUP_REMOVED lines=14> */
[C---:B------:R-:W-:Y:S02]  /*6280*/  IADD3 R151, PT, PT, R2.reuse, -0x4ab325aa, RZ ;  /* 0xb54cda5602977810 */ /* 0x040fe40007ffe0ff */
[----:B------:R-:W-:Y:S01]  /*6290*/  LOP3.LUT R155, R155, R154, R135, 0x96, !PT ;  /* 0x0000009a9b9b7212 */ /* 0x000fe200078e9687 */
[----:B------:R-:W-:Y:S01]  /*62a0*/  VIADD R135, R2, 0x5384540f ;  /* 0x5384540f02877836 */ /* 0x000fe20000000000 */
[----:B------:R-:W-:-:S03]  /*62b0*/  LOP3.LUT R151, R151, R156, R153, 0x96, !PT ;  /* 0x0000009c97977212 */ /* 0x000fc600078e9699 */
        /* <DEDUP_REMOVED lines=18> */
[----:B------:R-:W-:-:S07]  /*63e0*/  MOV R150, R154 ;  /* 0x0000009a00967202 */ /* 0x000fce0000000f00 */
.L_x_9736:
[----:B------:R-:W-:Y:S05]  /*63f0*/  BSYNC.RECONVERGENT B0 ;  /* 0x0000000000007941 */ /* 0x000fea0003800200 */
.L_x_9735:
        /* <DEDUP_REMOVED lines=21> */
.L_x_9742:
        /* <DEDUP_REMOVED lines=13> */
.L_x_9744:
[----:B------:R-:W-:Y:S05]  /*6620*/  BSYNC.RECONVERGENT B1 ;  /* 0x0000000000017941 */ /* 0x000fea0003800200 */
.L_x_9743:
        /* <DEDUP_REMOVED lines=37> */
[----:B------:R-:W-:Y:S02]  /*6880*/  IADD3 R135, PT, PT, R2, -0x4ab325aa, RZ ;  /* 0xb54cda5602877810 */ /* 0x000fe40007ffe0ff */
        /* <DEDUP_REMOVED lines=23> */
.L_x_9741:
[----:B------:R-:W-:Y:S05]  /*6a00*/  BSYNC.RECONVERGENT B0 ;  /* 0x0000000000007941 */ /* 0x000fea0003800200 */
.L_x_9740:
        /* <DEDUP_REMOVED lines=23> */
.L_x_9747:
        /* <DEDUP_REMOVED lines=13> */
.L_x_9749:
[----:B------:R-:W-:Y:S05]  /*6c50*/  BSYNC.RECONVERGENT B1 ;  /* 0x0000000000017941 */ /* 0x000fea0003800200 */
.L_x_9748:
        /* <DEDUP_REMOVED lines=28> */
[----:B------:R-:W-:-:S04]  /*6e20*/  IMAD.WIDE.U32 R156, R135, -0x2daee0ad, RZ ;  /* 0xd2511f53879c7825 */ /* 0x000fc800078e00ff */
[----:B------:R-:W-:Y:S01]  /*6e30*/  IMAD.WIDE.U32 R158, R151, -0x326172a9, RZ ;  /* 0xcd9e8d57979e7825 */ /* 0x000fe200078e00ff */
[----:B------:R-:W-:-:S03]  /*6e40*/  IADD3 R151, PT, PT, R2, 0x1715609d, RZ ;  /* 0x1715609d02977810 */ /* 0x000fc60007ffe0ff */
[----:B------:R-:W-:Y:S01]  /*6e50*/  VIADD R135, R3, 0xa9066899 ;  /* 0xa906689903877836 */ /* 0x000fe20000000000 */
[----:B------:R-:W-:-:S04]  /*6e60*/  LOP3.LUT R151, R151, R154, R159, 0x96, !PT ;  /* 0x0000009a97977212 */ /* 0x000fc800078e969f */
[----:B------:R-:W-:Y:S01]  /*6e70*/  LOP3.LUT R135, R135, R152, R157, 0x96, !PT ;  /* 0x0000009887877212 */ /* 0x000fe200078e969d */
[----:B------:R-:W-:-:S04]  /*6e80*/  IMAD.WIDE.U32 R152, R151, -0x2daee0ad, RZ ;  /* 0xd2511f5397987825 */ /* 0x000fc800078e00ff */
[----:B------:R-:W-:Y:S01]  /*6e90*/  IMAD.WIDE.U32 R154, R135, -0x326172a9, RZ ;  /* 0xcd9e8d57879a7825 */ /* 0x000fe200078e00ff */
[----:B------:R-:W-:-:S03]  /*6ea0*/  IADD3 R135, PT, PT, R2, -0x4ab325aa, RZ ;  /* 0xb54cda5602877810 */ /* 0x000fc60007ffe0ff */
[----:B------:R-:W-:Y:S01]  /*6eb0*/  VIADD R151, R3, 0x646e171e ;  /* 0x646e171e03977836 */ /* 0x000fe20000000000 */
[----:B------:R-:W-:-:S04]  /*6ec0*/  LOP3.LUT R135, R135, R158, R155, 0x96, !PT ;  /* 0x0000009e87877212 */ /* 0x000fc800078e969b */
[----:B------:R-:W-:Y:S01]  /*6ed0*/  LOP3.LUT R151, R151, R156, R153, 0x96, !PT ;  /* 0x0000009c97977212 */ /* 0x000fe200078e9699 */
        /* <DEDUP_REMOVED lines=21> */
.L_x_9746:
[----:B------:R-:W-:Y:S05]  /*7030*/  BSYNC.RECONVERGENT B0 ;  /* 0x0000000000007941 */ /* 0x000fea0003800200 */
.L_x_9745:
[----:B------:R-:W-:Y:S01]  /*7040*/  ISETP.NE.AND P0, PT, R152, 0x1, PT ;  /* 0x000000019800780c */ /* 0x000fe20003f05270 */
[----:B------:R-:W-:Y:S01]  /*7050*/  IMAD.U32 R136, R137, 0x10000, RZ ;  /* 0x0001000089887824 */ /* 0x000fe200078e00ff */
[----:B------:R-:W-:Y:S01]  /*7060*/  I2FP.F32.U32 R135, R135 ;  /* 0x0000008700877245 */ /* 0x000fe20000201000 */
[----:B------:R-:W-:Y:S01]  /*7070*/  BSSY.RECONVERGENT B0, `(.L_x_9750) ;  /* 0x000005a000007945 */ /* 0x000fe20003800200 */
[----:B------:R-:W-:Y:S02]  /*7080*/  HFMA2 R151, -RZ, RZ, 0, 1.1920928955078125e-07 ;  /* 0x00000002ff977431 */ /* 0x000fe400000001ff */
[----:B------:R-:W-:Y:S02]  /*7090*/  IMAD.MOV.U32 R137, RZ, RZ, R172 ;  /* 0x000000ffff897224 */ /* 0x000fe400078e00ac */
[----:B------:R-:W-:-:S05]  /*70a0*/  FFMA.FTZ R135, R135, R0, 1.1641532182693481445e-10 ;  /* 0x2f00000087877423 */ /* 0x000fca0000010000 */
[----:B------:R-:W-:Y:S01]  /*70b0*/  FSETP.LE.FTZ.AND P2, PT, R135, R204, PT ;  /* 0x000000cc8700720b */ /* 0x000fe20003f53000 */
[----:B------:R-:W-:Y:S01]  /*70c0*/  FMUL.FTZ R135, R136, R205 ;  /* 0x000000cd88877220 */ /* 0x000fe20000410000 */
        /* <DEDUP_REMOVED lines=9> */
.L_x_9752:
        /* <DEDUP_REMOVED lines=13> */
.L_x_9754:
[----:B------:R-:W-:Y:S05]  /*7230*/  BSYNC.RECONVERGENT B1 ;  /* 0x0000000000017941 */ /* 0x000fea0003800200 */
.L_x_9753:
        /* <DEDUP_REMOVED lines=61> */
.L_x_9751:
[----:B------:R-:W-:Y:S05]  /*7610*/  BSYNC.RECONVERGENT B0 ;  /* 0x0000000000007941 */ /* 0x000fea0003800200 */
.L_x_9750:
[----:B------:R-:W-:Y:S01]  /*7620*/  I2FP.F32.U32 R137, R137 ;  /* 0x0000008900897245 */ /* 0x000fe20000201000 */
[----:B------:R-:W-:Y:S01]  /*7630*/  BSSY.RECONVERGENT B0, `(.L_x_9755) ;  /* 0x0000062000007945 */ /* 0x000fe20003800200 */
[----:B------:R-:W-:Y:S01]  /*7640*/  PRMT R136, R189, 0x7632, R136 ;  /* 0x00007632bd887816 */ /* 0x000fe20000000088 */
[----:B------:R-:W-:Y:S01]  /*7650*/  HFMA2 R152, -RZ, RZ, 0, 1.1920928955078125e-07 ;  /* 0x00000002ff987431 */ /* 0x000fe200000001ff */
[----:B------:R-:W-:Y:S01]  /*7660*/  ISETP.NE.AND P3, PT, R151, 0x1, PT ;  /* 0x000000019700780c */ /* 0x000fe20003f65270 */
[----:B------:R-:W-:Y:S01]  /*7670*/  FFMA.FTZ R137, R137, R0, 1.1641532182693481445e-10 ;  /* 0x2f00000089897423 */ /* 0x000fe20000010000 */
[----:B------:R-:W-:Y:S01]  /*7680*/  FSEL R135, R135, RZ, P2 ;  /* 0x000000ff87877208 */ /* 0x000fe20001000000 */
[----:B------:R-:W-:-:S03]  /*7690*/  IMAD.U32 R136, R136, 0x10000, RZ ;  /* 0x0001000088887824 */ /* 0x000fc600078e00ff */
        /* <DEDUP_REMOVED lines=16> */
.L_x_9757:
        /* <DEDUP_REMOVED lines=13> */
.L_x_9759:
[----:B------:R-:W-:Y:S05]  /*7870*/  BSYNC.RECONVERGENT B1 ;  /* 0x0000000000017941 */ /* 0x000fea0003800200 */
.L_x_9758:
        /* <DEDUP_REMOVED lines=61> */
.L_x_9756:
[----:B------:R-:W-:Y:S05]  /*7c50*/  BSYNC.RECONVERGENT B0 ;  /* 0x0000000000007941 */ /* 0x000fea0003800200 */
.L_x_9755:
[----:B------:R-:W-:Y:S01]  /*7c60*/  ISETP.NE.AND P0, PT, R152, 0x1, PT ;  /* 0x000000019800780c */ /* 0x000fe20003f05270 */
[----:B------:R-:W-:Y:S01]  /*7c70*/  BSSY.RECONVERGENT B0, `(.L_x_9760) ;  /* 0x000005d000007945 */ /* 0x000fe20003800200 */
[----:B------:R-:W-:Y:S01]  /*7c80*/  I2FP.F32.U32 R137, R136 ;  /* 0x0000008800897245 */ /* 0x000fe20000201000 */
[C---:B------:R-:W-:Y:S02]  /*7c90*/  IMAD.U32 R136, R138.reuse, 0x10000, RZ ;  /* 0x000100008a887824 */ /* 0x040fe400078e00ff */
[----:B------:R-:W-:Y:S01]  /*7ca0*/  HFMA2 R151, -RZ, RZ, 0, 1.1920928955078125e-07 ;  /* 0x00000002ff977431 */ /* 0x000fe200000001ff */
[----:B------:R-:W-:Y:S01]  /*7cb0*/  PRMT R138, R138, 0x7632, R138 ;  /* 0x000076328a8a7816 */ /* 0x000fe2000000008a */
[----:B------:R-:W-:Y:S01]  /*7cc0*/  FFMA.FTZ R137, R137, R0, 1.1641532182693481445e-10 ;  /* 0x2f00000089897423 */ /* 0x000fe20000010000 */
[----:B------:R-:W-:-:S04]  /*7cd0*/  FMUL.FTZ R136, R205, R136 ;  /* 0x00000088cd887220 */ /* 0x000fc80000410000 */
        /* <DEDUP_REMOVED lines=11> */
.L_x_9762:
        /* <DEDUP_REMOVED lines=13> */
.L_x_9764:
[----:B------:R-:W-:Y:S05]  /*7e60*/  BSYNC.RECONVERGENT B1 ;  /* 0x0000000000017941 */ /* 0x000fea0003800200 */
.L_x_9763:
        /* <DEDUP_REMOVED lines=61> */
.L_x_9761:
[----:B------:R-:W-:Y:S05]  /*8240*/  BSYNC.RECONVERGENT B0 ;  /* 0x0000000000007941 */ /* 0x000fea0003800200 */
.L_x_9760:
        /* <DEDUP_REMOVED lines=23> */
.L_x_9767:
        /* <DEDUP_REMOVED lines=13> */
.L_x_9769:
[----:B------:R-:W-:Y:S05]  /*8490*/  BSYNC.RECONVERGENT B1 ;  /* 0x0000000000017941 */ /* 0x000fea0003800200 */
.L_x_9768:
        /* <DEDUP_REMOVED lines=61> */
.L_x_9766:
[----:B------:R-:W-:Y:S05]  /*8870*/  BSYNC.RECONVERGENT B0 ;  /* 0x0000000000007941 */ /* 0x000fea0003800200 */
.L_x_9765:
        /* <DEDUP_REMOVED lines=18> */
.L_x_9772:
        /* <DEDUP_REMOVED lines=13> */
.L_x_9774:
[----:B------:R-:W-:Y:S05]  /*8a70*/  BSYNC.RECONVERGENT B1 ;  /* 0x0000000000017941 */ /* 0x000fea0003800200 */
.L_x_9773:
        /* <DEDUP_REMOVED lines=61> */
.L_x_9771:
[----:B------:R-:W-:Y:S05]  /*8e50*/  BSYNC.RECONVERGENT B0 ;  /* 0x0000000000007941 */ /* 0x000fea0003800200 */
.L_x_9770:
[----:B------:R-:W-:Y:S01]  /*8e60*/  I2FP.F32.U32 R151, R151 ;  /* 0x0000009700977245 */ /* 0x000fe20000201000 */
[----:B------:R-:W-:Y:S01]  /*8e70*/  BSSY.RECONVERGENT B0, `(.L_x_9775) ;  /* 0x0000062000007945 */ /* 0x000fe20003800200 */
[----:B------:R-:W-:Y:S01]  /*8e80*/  PRMT R138, R190, 0x7632, R138 ;  /* 0x00007632be8a7816 */ /* 0x000fe2000000008a */
[----:B------:R-:W-:Y:S01]  /*8e90*/  HFMA2 R154, -RZ, RZ, 0, 1.1920928955078125e-07 ;  /* 0x00000002ff9a7431 */ /* 0x000fe200000001ff */
[----:B------:R-:W-:Y:S01]  /*8ea0*/  FSEL R137, R137, RZ, P0 ;  /* 0x000000ff89897208 */ /* 0x000fe20000000000 */
        /* <DEDUP_REMOVED lines=19> */
.L_x_9777:
        /* <DEDUP_REMOVED lines=13> */
.L_x_9779:
[----:B------:R-:W-:Y:S05]  /*90b0*/  BSYNC.RECONVERGENT B1 ;  /* 0x0000000000017941 */ /* 0x000fea0003800200 */
.L_x_9778:
        /* <DEDUP_REMOVED lines=9> */
[----:B------:R-:W-:-:S03]  /*9150*/  IMAD.MOV.U32 R138, RZ, RZ, R150 ;  /* 0x000000ffff8a7224 */ /* 0x000fc600078e0096 */
        /* <DEDUP_REMOVED lines=51> */
.L_x_9776:
[----:B------:R-:W-:Y:S05]  /*9490*/  BSYNC.RECONVERGENT B0 ;  /* 0x0000000000007941 */ /* 0x000fea0003800200 */
.L_x_9775:
        /* <DEDUP_REMOVED lines=19> */
.L_x_9782:
        /* <DEDUP_REMOVED lines=13> */
.L_x_9784:
[----:B------:R-:W-:Y:S05]  /*96a0*/  BSYNC.RECONVERGENT B1 ;  /* 0x0000000000017941 */ /* 0x000fea0003800200 */
.L_x_9783:
        /* <DEDUP_REMOVED lines=61> */
.L_x_9781:
[----:B------:R-:W-:Y:S05]  /*9a80*/  BSYNC.RECONVERGENT B0 ;  /* 0x0000000000007941 */ /* 0x000fea0003800200 */
.L_x_9780:
        /* <DEDUP_REMOVED lines=23> */
.L_x_9787:
        /* <DEDUP_REMOVED lines=13> */
.L_x_9789:
[----:B------:R-:W-:Y:S05]  /*9cd0*/  BSYNC.RECONVERGENT B1 ;  /* 0x0000000000017941 */ /* 0x000fea0003800200 */
.L_x_9788:
        /* <DEDUP_REMOVED lines=61> */
.L_x_9786:
[----:B------:R-:W-:Y:S05]  /*a0b0*/  BSYNC.RECONVERGENT B0 ;  /* 0x0000000000007941 */ /* 0x000fea0003800200 */
.L_x_9785:
        /* <DEDUP_REMOVED lines=18> */
.L_x_9792:
        /* <DEDUP_REMOVED lines=15> */
.L_x_9794:
[----:B------:R-:W-:Y:S05]  /*a2d0*/  BSYNC.RECONVERGENT B1 ;  /* 0x0000000000017941 */ /* 0x000fea0003800200 */
.L_x_9793:
        /* <DEDUP_REMOVED lines=61> */
.L_x_9791:
[----:B------:R-:W-:Y:S05]  /*a6b0*/  BSYNC.RECONVERGENT B0 ;  /* 0x0000000000007941 */ /* 0x000fea0003800200 */
.L_x_9790:
        /* <DEDUP_REMOVED lines=10> */
[----:B------:R-:W-:-:S07]  /*a760*/  @P1 FADD.FTZ R139, R143, R139 ;  /* 0x0000008b8f8b1221 */ /* 0x000fce0000010000 */
.L_x_9714:
[----:B------:R-:W0:Y:S01]  /*a770*/  LDC.64 R202, c[0x0][0x3a8] ;  /* 0x0000ea00ffca7b82 */ /* 0x000e220000000a00 */
[----:B------:R-:W-:Y:S02]  /*a780*/  SEL R161, RZ, 0x100, !P0 ;  /* 0x00000100ffa17807 */ /* 0x000fe40004000000 */
[----:B------:R-:W-:Y:S02]  /*a790*/  ISETP.NE.U32.AND P0, PT, R148, RZ, PT ;  /* 0x000000ff9400720c */ /* 0x000fe40003f05070 */
[----:B------:R-:W-:Y:S02]  /*a7a0*/  SEL R155, RZ, 0x1000000, !P5 ;  /* 0x01000000ff9b7807 */ /* 0x000fe40006800000 */
[----:B------:R-:W-:Y:S01]  /*a7b0*/  SEL R154, RZ, 0x10000, !P4 ;  /* 0x00010000ff9a7807 */ /* 0x000fe20006000000 */
[----:B------:R-:W1:Y:S01]  /*a7c0*/  LDC.64 R200, c[0x0][0x3b0] ;  /* 0x0000ec00ffc87b82 */ /* 0x000e620000000a00 */
[C---:B------:R-:W-:Y:S02]  /*a7d0*/  LOP3.LUT P5, RZ, R199.reuse, 0x4, RZ, 0xc0, !PT ;  /* 0x00000004c7ff7812 */ /* 0x040fe400078ac0ff */
[----:B------:R-:W-:-:S02]  /*a7e0*/  LOP3.LUT P4, RZ, R199, 0x2, RZ, 0xc0, !PT ;  /* 0x00000002c7ff7812 */ /* 0x000fc4000788c0ff */
[----:B------:R-:W-:Y:S02]  /*a7f0*/  ISETP.NE.AND.EX P0, PT, R149, RZ, PT, P0 ;  /* 0x000000ff9500720c */ /* 0x000fe40003f05300 */
[----:B------:R-:W-:Y:S01]  /*a800*/  SEL R153, RZ, 0x1000000, !P2 ;  /* 0x01000000ff997807 */ /* 0x000fe20005000000 */
[----:B------:R-:W2:Y:S01]  /*a810*/  @P1 LDC.64 R148, c[0x0][0x3a0] ;  /* 0x0000e800ff941b82 */ /* 0x000ea20000000a00 */
[----:B------:R-:W-:Y:S02]  /*a820*/  SEL R152, RZ, 0x10000, !P4 ;  /* 0x00010000ff987807 */ /* 0x000fe40006000000 */
[----:B------:R-:W-:Y:S02]  /*a830*/  SEL R151, RZ, 0x100, !P5 ;  /* 0x00000100ff977807 */ /* 0x000fe40006800000 */
[----:B------:R-:W-:Y:S02]  /*a840*/  LOP3.LUT P6, RZ, R199, 0x8, RZ, 0xc0, !PT ;  /* 0x00000008c7ff7812 */ /* 0x000fe400078cc0ff */
        /* <DEDUP_REMOVED lines=8> */
[C---:B-1----:R-:W-:Y:S01]  /*a8d0*/  IMAD.WIDE.U32 R158, R196.reuse, 0x8, R200 ;  /* 0x00000008c49e7825 */ /* 0x042fe200078e00c8 */
[----:B------:R-:W-:Y:S01]  /*a8e0*/  LOP3.LUT R160, R151, R152, RZ, 0xfc, !PT ;  /* 0x0000009897a07212 */ /* 0x000fe200078efcff */
[----:B------:R3:W-:Y:S01]  /*a8f0*/  STG.E.128 desc[UR6][R154.64+0x10], R136 ;  /* 0x000010889a007986 */ /* 0x0007e2000c101d06 */
[----:B------:R-:W-:-:S03]  /*a900*/  IADD3 R195, PT, PT, R196, 0x20, RZ ;  /* 0x00000020c4c37810 */ /* 0x000fc60007ffe0ff */
[----:B------:R3:W-:Y:S02]  /*a910*/  STG.E.64 desc[UR6][R158.64], R160 ;  /* 0x000000a09e007986 */ /* 0x0007e4000c101b06 */
[----:B------:R-:W-:-:S04]  /*a920*/  IMAD.WIDE.U32 R152, R195, 0x10, R164 ;  /* 0x00000010c3987825 */ /* 0x000fc800078e00a4 */
[----:B--2---:R-:W-:-:S04]  /*a930*/  @P1 IMAD.WIDE.U32 R148, R195, 0x20, R148 ;  /* 0x00000020c3941825 */ /* 0x004fc800078e0094 */
[----:B0-----:R-:W-:Y:S01]  /*a940*/  @P0 IMAD.WIDE.U32 R156, R195, 0x10, R156 ;  /* 0x00000010c39c0825 */ /* 0x001fe200078e009c */
[----:B---3--:R-:W-:Y:S06]  /*a950*/  @!P0 BRA `(.L_x_9795) ;  /* 0x0000000000508947 */ /* 0x008fec0003800000 */
        /* <DEDUP_REMOVED lines=20> */
.L_x_9795:
[----:B------:R1:W5:Y:S04]  /*aaa0*/  @P0 LDG.E.128 R188, desc[UR6][R156.64] ;  /* 0x000000069cbc0981 */ /* 0x000368000c1e1d00 */
[----:B------:R1:W5:Y:S04]  /*aab0*/  @P1 LDG.E.128 R144, desc[UR6][R148.64] ;  /* 0x0000000694901981 */ /* 0x000368000c1e1d00 */
[----:B------:R1:W5:Y:S04]  /*aac0*/  @P1 LDG.E.128 R140, desc[UR6][R148.64+0x10] ;  /* 0x00001006948c1981 */ /* 0x000368000c1e1d00 */
[----:B0-----:R-:W5:Y:S01]  /*aad0*/  LDG.E.128 R152, desc[UR6][R152.64] ;  /* 0x0000000698987981 */ /* 0x001f62000c1e1d00 */
[----:B------:R-:W-:Y:S05]  /*aae0*/  @!P0 BRA `(.L_x_9796) ;  /* 0x0000006000788947 */ /* 0x000fea0003800000 */
[----:B------:R-:W-:Y:S01]  /*aaf0*/  ISETP.NE.AND P2, PT, R166, 0x1, PT ;  /* 0x00000001a600780c */ /* 0x000fe20003f45270 */
[----:B------:R-:W-:Y:S01]  /*ab00*/  BSSY.RECONVERGENT B0, `(.L_x_9797) ;  /* 0x000005a000007945 */ /* 0x000fe20003800200 */
[----:B------:R-:W-:Y:S01]  /*ab10*/  IMAD.MOV.U32 R151, RZ, RZ, 0x2 ;  /* 0x00000002ff977424 */ /* 0x000fe200078e00ff */
[----:B-1----:R-:W-:Y:S01]  /*ab20*/  MOV R148, R172 ;  /* 0x000000ac00947202 */ /* 0x002fe20000000f00 */
        /* <DEDUP_REMOVED lines=12> */
.L_x_9799:
        /* <DEDUP_REMOVED lines=13> */
.L_x_9801:
[----:B------:R-:W-:Y:S05]  /*acc0*/  BSYNC.RECONVERGENT B1 ;  /* 0x0000000000017941 */ /* 0x000fea0003800200 */
.L_x_9800:
        /* <DEDUP_REMOVED lines=12> */
[----:B------:R-:W-:Y:S01]  /*ad90*/  IMAD.WIDE.U32 R156, R151, -0x326172a9, RZ ;  /* 0xcd9e8d57979c7825 */ /* 0x000fe200078e00ff */
[C---:B------:R-:W-:Y:S02]  /*ada0*/  IADD3 R151, PT, PT, R2.reuse, 0x3c6ef372, RZ ;  /* 0x3c6ef37202977810 */ /* 0x040fe40007ffe0ff */
        /* <DEDUP_REMOVED lines=17> */
[----:B------:R-:W-:Y:S02]  /*aec0*/  IADD3 R151, PT, PT, R3, -0x56f99767, RZ ;  /* 0xa906689903977810 */ /* 0x000fe40007ffe0ff */
        /* <DEDUP_REMOVED lines=22> */
[----:B------:R-:W-:-:S04]  /*b030*/  IMAD.WIDE.U32 R158, R151, -0x2daee0ad, RZ ;  /* 0xd2511f53979e7825 */ /* 0x000fc800078e00ff */
[----:B------:R-:W-:Y:S01]  /*b040*/  HFMA2 R151, -RZ, RZ, 0, 0 ;  /* 0x00000000ff977431 */ /* 0x000fe200000001ff */
[----:B------:R-:W-:Y:S02]  /*b050*/  LOP3.LUT R176, R149, R156, R161, 0x96, !PT ;  /* 0x0000009c95b07212 */ /* 0x000fe400078e96a1 */
[----:B------:R-:W-:Y:S01]  /*b060*/  MOV R172, R160 ;  /* 0x000000a000ac7202 */ /* 0x000fe20000000f00 */
[----:B------:R-:W-:Y:S01]  /*b070*/  IMAD.MOV.U32 R156, RZ, RZ, R158 ;  /* 0x000000ffff9c7224 */ /* 0x000fe200078e009e */
[----:B------:R-:W-:Y:S01]  /*b080*/  LOP3.LUT R175, R175, R148, R159, 0x96, !PT ;  /* 0x00000094afaf7212 */ /* 0x000fe200078e969f */
[----:B------:R-:W-:-:S07]  /*b090*/  IMAD.MOV.U32 R148, RZ, RZ, R150 ;  /* 0x000000ffff947224 */ /* 0x000fce00078e0096 */
.L_x_9798:
[----:B------:R-:W-:Y:S05]  /*b0a0*/  BSYNC.RECONVERGENT B0 ;  /* 0x0000000000007941 */ /* 0x000fea0003800200 */
.L_x_9797:
[----:B------:R-:W-:Y:S01]  /*b0b0*/  I2FP.F32.U32 R149, R148 ;  /* 0x0000009400957245 */ /* 0x000fe20000201000 */
[C---:B-----5:R-:W-:Y:S01]  /*b0c0*/  IMAD.U32 R148, R152.reuse, 0x10000, RZ ;  /* 0x0001000098947824 */ /* 0x060fe200078e00ff */
[----:B------:R-:W-:Y:S01]  /*b0d0*/  ISETP.NE.AND P2, PT, R151, 0x1, PT ;  /* 0x000000019700780c */ /* 0x000fe20003f45270 */
[----:B------:R-:W-:Y:S01]  /*b0e0*/  BSSY.RECONVERGENT B0, `(.L_x_9802) ;  /* 0x000005d000007945 */ /* 0x000fe20003800200 */
[----:B------:R-:W-:Y:S01]  /*b0f0*/  LOP3.LUT R199, R199, 0xffffffef, RZ, 0xc0, !PT ;  /* 0xffffffefc7c77812 */ /* 0x000fe200078ec0ff */
[----:B------:R-:W-:Y:S01]  /*b100*/  FFMA.FTZ R149, R149, R0, 1.1641532182693481445e-10 ;  /* 0x2f00000095957423 */ /* 0x000fe20000010000 */
[----:B------:R-:W-:Y:S01]  /*b110*/  PRMT R152, R152, 0x7632, R152 ;  /* 0x0000763298987816 */ /* 0x000fe20000000098 */
[----:B------:R-:W-:Y:S02]  /*b120*/  IMAD.MOV.U32 R157, RZ, RZ, 0x2 ;  /* 0x00000002ff9d7424 */ /* 0x000fe400078e00ff */
        /* <DEDUP_REMOVED lines=13> */
.L_x_9804:
        /* <DEDUP_REMOVED lines=13> */
.L_x_9806:
[----:B------:R-:W-:Y:S05]  /*b2d0*/  BSYNC.RECONVERGENT B1 ;  /* 0x0000000000017941 */ /* 0x000fea0003800200 */
.L_x_9805:
        /* <DEDUP_REMOVED lines=53> */
[----:B------:R-:W-:-:S04]  /*b630*/  IMAD.WIDE.U32 R162, R157, -0x326172a9, RZ ;  /* 0xcd9e8d579da27825 */ /* 0x000fc800078e00ff */
[----:B------:R-:W-:Y:S02]  /*b640*/  HFMA2 R157, -RZ, RZ, 0, 0 ;  /* 0x00000000ff9d7431 */ /* 0x000fe400000001ff */
[----:B------:R-:W-:Y:S01]  /*b650*/  IMAD.WIDE.U32 R160, R149, -0x2daee0ad, RZ ;  /* 0xd2511f5395a07825 */ /* 0x000fe200078e00ff */
[----:B------:R-:W-:Y:S02]  /*b660*/  LOP3.LUT R176, R151, R158, R163, 0x96, !PT ;  /* 0x0000009e97b07212 */ /* 0x000fe400078e96a3 */
[----:B------:R-:W-:Y:S01]  /*b670*/  MOV R172, R162 ;  /* 0x000000a200ac7202 */ /* 0x000fe20000000f00 */
[----:B------:R-:W-:Y:S01]  /*b680*/  IMAD.MOV.U32 R149, RZ, RZ, R156 ;  /* 0x000000ffff957224 */ /* 0x000fe200078e009c */
[----:B------:R-:W-:Y:S01]  /*b690*/  LOP3.LUT R175, R175, R150, R161, 0x96, !PT ;  /* 0x00000096afaf7212 */ /* 0x000fe200078e96a1 */
[----:B------:R-:W-:-:S07]  /*b6a0*/  IMAD.MOV.U32 R156, RZ, RZ, R160 ;  /* 0x000000ffff9c7224 */ /* 0x000fce00078e00a0 */
.L_x_9803:
[----:B------:R-:W-:Y:S05]  /*b6b0*/  BSYNC.RECONVERGENT B0 ;  /* 0x0000000000007941 */ /* 0x000fea0003800200 */
.L_x_9802:
        /* <DEDUP_REMOVED lines=23> */
.L_x_9809:
        /* <DEDUP_REMOVED lines=13> */
.L_x_9811:
[----:B------:R-:W-:Y:S05]  /*b900*/  BSYNC.RECONVERGENT B1 ;  /* 0x0000000000017941 */ /* 0x000fea0003800200 */
.L_x_9810:
        /* <DEDUP_REMOVED lines=56> */
[----:B------:R-:W-:Y:S01]  /*bc90*/  HFMA2 R151, -RZ, RZ, 0, 0 ;  /* 0x00000000ff977431 */ /* 0x000fe200000001ff */
[----:B------:R-:W-:Y:S01]  /*bca0*/  MOV R172, R162 ;  /* 0x000000a200ac7202 */ /* 0x000fe20000000f00 */
[----:B------:R-:W-:Y:S01]  /*bcb0*/  IMAD.MOV.U32 R149, RZ, RZ, R156 ;  /* 0x000000ffff957224 */ /* 0x000fe200078e009c */
[----:B------:R-:W-:Y:S01]  /*bcc0*/  LOP3.LUT R175, R175, R150, R161, 0x96, !PT ;  /* 0x00000096afaf7212 */ /* 0x000fe200078e96a1 */
[----:B------:R-:W-:-:S07]  /*bcd0*/  IMAD.MOV.U32 R156, RZ, RZ, R160 ;  /* 0x000000ffff9c7224 */ /* 0x000fce00078e00a0 */
.L_x_9808:
[----:B------:R-:W-:Y:S05]  /*bce0*/  BSYNC.RECONVERGENT B0 ;  /* 0x0000000000007941 */ /* 0x000fea0003800200 */
.L_x_9807:
        /* <DEDUP_REMOVED lines=20> */
.L_x_9814:
        /* <DEDUP_REMOVED lines=13> */
.L_x_9816:
[----:B------:R-:W-:Y:S05]  /*bf00*/  BSYNC.RECONVERGENT B1 ;  /* 0x0000000000017941 */ /* 0x000fea0003800200 */
.L_x_9815:
        /* <DEDUP_REMOVED lines=57> */
[----:B------:R-:W-:Y:S02]  /*c2a0*/  MOV R172, R162 ;  /* 0x000000a200ac7202 */ /* 0x000fe40000000f00 */
[----:B------:R-:W-:Y:S01]  /*c2b0*/  LOP3.LUT R175, R175, R150, R161, 0x96, !PT ;  /* 0x00000096afaf7212 */ /* 0x000fe200078e96a1 */
[----:B------:R-:W-:Y:S02]  /*c2c0*/  IMAD.MOV.U32 R150, RZ, RZ, R156 ;  /* 0x000000ffff967224 */ /* 0x000fe400078e009c */
[----:B------:R-:W-:-:S07]  /*c2d0*/  IMAD.MOV.U32 R156, RZ, RZ, R160 ;  /* 0x000000ffff9c7224 */ /* 0x000fce00078e00a0 */
.L_x_9813:
[----:B------:R-:W-:Y:S05]  /*c2e0*/  BSYNC.RECONVERGENT B0 ;  /* 0x0000000000007941 */ /* 0x000fea0003800200 */
.L_x_9812:
[----:B------:R-:W-:Y:S01]  /*c2f0*/  I2FP.F32.U32 R151, R150 ;  /* 0x0000009600977245 */ /* 0x000fe20000201000 */
[----:B------:R-:W-:Y:S01]  /*c300*/  BSSY.RECONVERGENT B0, `(.L_x_9817) ;  /* 0x0000062000007945 */ /* 0x000fe20003800200 */
[----:B------:R-:W-:Y:S01]  /*c310*/  PRMT R150, R188, 0x7632, R150 ;  /* 0x00007632bc967816 */ /* 0x000fe20000000096 */
[----:B------:R-:W-:Y:S01]  /*c320*/  IMAD.MOV.U32 R152, RZ, RZ, 0x2 ;  /* 0x00000002ff987424 */ /* 0x000fe200078e00ff */
        /* <DEDUP_REMOVED lines=20> */
.L_x_9819:
        /* <DEDUP_REMOVED lines=13> */
.L_x_9821:
[----:B------:R-:W-:Y:S05]  /*c540*/  BSYNC.RECONVERGENT B1 ;  /* 0x0000000000017941 */ /* 0x000fea0003800200 */
.L_x_9820:
[----:B------:R-:W-:Y:S01]  /*c550*/  IMAD.WIDE.U32 R158, R177, -0x326172a9, RZ ;  /* 0xcd9e8d57b19e7825 */ /* 0x000fe200078e00ff */
[----:B------:R-:W-:-:S03]  /*c560*/  LOP3.LUT R162, R173, R151, R3, 0x96, !PT ;  /* 0x00000097ada27212 */ /* 0x000fc600078e9603 */
[----:B------:R-:W-:Y:S01]  /*c570*/  HFMA2 R152, -RZ, RZ, 0, 0 ;  /* 0x00000000ff987431 */ /* 0x000fe200000001ff */
        /* <DEDUP_REMOVED lines=53> */
[----:B------:R-:W-:Y:S02]  /*c8d0*/  LOP3.LUT R176, R151, R158, R163, 0x96, !PT ;  /* 0x0000009e97b07212 */ /* 0x000fe400078e96a3 */
[----:B------:R-:W-:Y:S02]  /*c8e0*/  MOV R172, R162 ;  /* 0x000000a200ac7202 */ /* 0x000fe40000000f00 */
[----:B------:R-:W-:Y:S01]  /*c8f0*/  LOP3.LUT R175, R175, R150, R161, 0x96, !PT ;  /* 0x00000096afaf7212 */ /* 0x000fe200078e96a1 */
[----:B------:R-:W-:Y:S02]  /*c900*/  IMAD.MOV.U32 R150, RZ, RZ, R156 ;  /* 0x000000ffff967224 */ /* 0x000fe400078e009c */
[----:B------:R-:W-:-:S07]  /*c910*/  IMAD.MOV.U32 R156, RZ, RZ, R160 ;  /* 0x000000ffff9c7224 */ /* 0x000fce00078e00a0 */
.L_x_9818:
[----:B------:R-:W-:Y:S05]  /*c920*/  BSYNC.RECONVERGENT B0 ;  /* 0x0000000000007941 */ /* 0x000fea0003800200 */
.L_x_9817:
[----:B------:R-:W-:Y:S01]  /*c930*/  I2FP.F32.U32 R151, R150 ;  /* 0x0000009600977245 */ /* 0x000fe20000201000 */
[----:B------:R-:W-:Y:S01]  /*c940*/  IMAD.U32 R150, R153, 0x10000, RZ ;  /* 0x0001000099967824 */ /* 0x000fe200078e00ff */
        /* <DEDUP_REMOVED lines=19> */
.L_x_9824:
        /* <DEDUP_REMOVED lines=13> */
.L_x_9826:
[----:B------:R-:W-:Y:S05]  /*cb50*/  BSYNC.RECONVERGENT B1 ;  /* 0x0000000000017941 */ /* 0x000fea0003800200 */
.L_x_9825:
        /* <DEDUP_REMOVED lines=12> */
[----:B------:R-:W-:Y:S02]  /*cc20*/  VIADD R163, R3, 0x76cf5d0a ;  /* 0x76cf5d0a03a37836 */ /* 0x000fe40000000000 */
[----:B------:R-:W-:-:S03]  /*cc30*/  IMAD.WIDE.U32 R160, R157, -0x326172a9, RZ ;  /* 0xcd9e8d579da07825 */ /* 0x000fc600078e00ff */
        /* <DEDUP_REMOVED lines=39> */
[----:B------:R-:W-:Y:S01]  /*ceb0*/  VIADD R157, R2, 0x8ff34781 ;  /* 0x8ff34781029d7836 */ /* 0x000fe20000000000 */
[----:B------:R-:W-:Y:S01]  /*cec0*/  MOV R172, R166 ;  /* 0x000000a600ac7202 */ /* 0x000fe20000000f00 */
[----:B------:R-:W-:-:S03]  /*ced0*/  IMAD.WIDE.U32 R162, R151, -0x2daee0ad, RZ ;  /* 0xd2511f5397a27825 */ /* 0x000fc600078e00ff */
[----:B------:R-:W-:Y:S01]  /*cee0*/  LOP3.LUT R176, R157, R160, R167, 0x96, !PT ;  /* 0x000000a09db07212 */ /* 0x000fe200078e96a7 */
[----:B------:R-:W-:Y:S02]  /*cef0*/  HFMA2 R157, -RZ, RZ, 0, 0 ;  /* 0x00000000ff9d7431 */ /* 0x000fe400000001ff */
[----:B------:R-:W-:Y:S01]  /*cf00*/  IMAD.MOV.U32 R151, RZ, RZ, R156 ;  /* 0x000000ffff977224 */ /* 0x000fe200078e009c */
[----:B------:R-:W-:Y:S01]  /*cf10*/  LOP3.LUT R175, R175, R158, R163, 0x96, !PT ;  /* 0x0000009eafaf7212 */ /* 0x000fe200078e96a3 */
[----:B------:R-:W-:-:S07]  /*cf20*/  IMAD.MOV.U32 R156, RZ, RZ, R162 ;  /* 0x000000ffff9c7224 */ /* 0x000fce00078e00a2 */
.L_x_9823:
[----:B------:R-:W-:Y:S05]  /*cf30*/  BSYNC.RECONVERGENT B0 ;  /* 0x0000000000007941 */ /* 0x000fea0003800200 */
.L_x_9822:
        /* <DEDUP_REMOVED lines=23> */
.L_x_9829:
        /* <DEDUP_REMOVED lines=13> */
.L_x_9831:
[----:B------:R-:W-:Y:S05]  /*d180*/  BSYNC.RECONVERGENT B1 ;  /* 0x0000000000017941 */ /* 0x000fea0003800200 */
.L_x_9830:
        /* <DEDUP_REMOVED lines=35> */
[----:B------:R-:W-:Y:S02]  /*d3c0*/  VIADD R151, R2, 0xb54cda56 ;  /* 0xb54cda5602977836 */ /* 0x000fe40000000000 */
[----:B------:R-:W-:-:S03]  /*d3d0*/  IMAD.WIDE.U32 R158, R157, -0x2daee0ad, RZ ;  /* 0xd2511f539d9e7825 */ /* 0x000fc600078e00ff */
[----:B------:R-:W-:Y:S01]  /*d3e0*/  LOP3.LUT R151, R151, R166, R161, 0x96, !PT ;  /* 0x000000a697977212 */ /* 0x000fe200078e96a1 */
        /* <DEDUP_REMOVED lines=17> */
[----:B------:R-:W-:Y:S02]  /*d500*/  HFMA2 R158, -RZ, RZ, 0, 0 ;  /* 0x00000000ff9e7431 */ /* 0x000fe400000001ff */
[----:B------:R-:W-:Y:S01]  /*d510*/  VIADD R157, R2, 0x8ff34781 ;  /* 0x8ff34781029d7836 */ /* 0x000fe20000000000 */
[----:B------:R-:W-:Y:S01]  /*d520*/  MOV R172, R166 ;  /* 0x000000a600ac7202 */ /* 0x000fe20000000f00 */
[----:B------:R-:W-:Y:S02]  /*d530*/  IMAD.MOV.U32 R151, RZ, RZ, R156 ;  /* 0x000000ffff977224 */ /* 0x000fe400078e009c */
[----:B------:R-:W-:Y:S01]  /*d540*/  IMAD.MOV.U32 R156, RZ, RZ, R162 ;  /* 0x000000ffff9c7224 */ /* 0x000fe200078e00a2 */
[----:B------:R-:W-:-:S07]  /*d550*/  LOP3.LUT R176, R157, R160, R167, 0x96, !PT ;  /* 0x000000a09db07212 */ /* 0x000fce00078e96a7 */
.L_x_9828:
[----:B------:R-:W-:Y:S05]  /*d560*/  BSYNC.RECONVERGENT B0 ;  /* 0x0000000000007941 */ /* 0x000fea0003800200 */
.L_x_9827:
        /* <DEDUP_REMOVED lines=20> */
.L_x_9834:
        /* <DEDUP_REMOVED lines=13> */
.L_x_9836:
[----:B------:R-:W-:Y:S05]  /*d780*/  BSYNC.RECONVERGENT B1 ;  /* 0x0000000000017941 */ /* 0x000fea0003800200 */
.L_x_9835:
        /* <DEDUP_REMOVED lines=61> */
.L_x_9833:
[----:B------:R-:W-:Y:S05]  /*db60*/  BSYNC.RECONVERGENT B0 ;  /* 0x0000000000007941 */ /* 0x000fea0003800200 */
.L_x_9832:
[----:B------:R-:W-:Y:S01]  /*db70*/  I2FP.F32.U32 R153, R153 ;  /* 0x0000009900997245 */ /* 0x000fe20000201000 */
[----:B------:R-:W-:Y:S01]  /*db80*/  BSSY.RECONVERGENT B0, `(.L_x_9837) ;  /* 0x0000062000007945 */ /* 0x000fe20003800200 */
[----:B------:R-:W-:Y:S01]  /*db90*/  PRMT R152, R189, 0x7632, R152 ;  /* 0x00007632bd987816 */ /* 0x000fe20000000098 */
[----:B------:R-:W-:Y:S01]  /*dba0*/  IMAD.MOV.U32 R158, RZ, RZ, 0x2 ;  /* 0x00000002ff9e7424 */ /* 0x000fe200078e00ff */
        /* <DEDUP_REMOVED lines=20> */
.L_x_9839:
        /* <DEDUP_REMOVED lines=13> */
.L_x_9841:
[----:B------:R-:W-:Y:S05]  /*ddc0*/  BSYNC.RECONVERGENT B1 ;  /* 0x0000000000017941 */ /* 0x000fea0003800200 */
.L_x_9840:
        /* <DEDUP_REMOVED lines=57> */
[----:B------:R-:W-:Y:S02]  /*e160*/  MOV R172, R162 ;  /* 0x000000a200ac7202 */ /* 0x000fe40000000f00 */
[----:B------:R-:W-:Y:S01]  /*e170*/  LOP3.LUT R175, R175, R152, R161, 0x96, !PT ;  /* 0x00000098afaf7212 */ /* 0x000fe200078e96a1 */
[----:B------:R-:W-:Y:S02]  /*e180*/  IMAD.MOV.U32 R152, RZ, RZ, R156 ;  /* 0x000000ffff987224 */ /* 0x000fe400078e009c */
[----:B------:R-:W-:-:S07]  /*e190*/  IMAD.MOV.U32 R156, RZ, RZ, R160 ;  /* 0x000000ffff9c7224 */ /* 0x000fce00078e00a0 */
.L_x_9838:
[----:B------:R-:W-:Y:S05]  /*e1a0*/  BSYNC.RECONVERGENT B0 ;  /* 0x0000000000007941 */ /* 0x000fea0003800200 */
.L_x_9837:
[----:B------:R-:W-:Y:S01]  /*e1b0*/  ISETP.NE.AND P3, PT, R158, 0x1, PT ;  /* 0x000000019e00780c */ /* 0x000fe20003f65270 */
[----:B------:R-:W-:Y:S01]  /*e1c0*/  BSSY.RECONVERGENT B0, `(.L_x_9842) ;  /* 0x000005d000007945 */ /* 0x000fe20003800200 */
[----:B------:R-:W-:Y:S01]  /*e1d0*/  I2FP.F32.U32 R153, R152 ;  /* 0x0000009800997245 */ /* 0x000fe20000201000 */
[C---:B------:R-:W-:Y:S01]  /*e1e0*/  IMAD.U32 R152, R154.reuse, 0x10000, RZ ;  /* 0x000100009a987824 */ /* 0x040fe200078e00ff */
[----:B------:R-:W-:Y:S01]  /*e1f0*/  PRMT R154, R154, 0x7632, R154 ;  /* 0x000076329a9a7816 */ /* 0x000fe2000000009a */
[----:B------:R-:W-:Y:S02]  /*e200*/  IMAD.MOV.U32 R157, RZ, RZ, 0x2 ;  /* 0x00000002ff9d7424 */ /* 0x000fe400078e00ff */
[----:B------:R-:W-:Y:S01]  /*e210*/  FFMA.FTZ R153, R153, R0, 1.1641532182693481445e-10 ;  /* 0x2f00000099997423 */ /* 0x000fe20000010000 */
[----:B------:R-:W-:-:S04]  /*e220*/  FMUL.FTZ R152, R152, R205 ;  /* 0x000000cd98987220 */ /* 0x000fc80000410000 */
        /* <DEDUP_REMOVED lines=11> */
.L_x_9844:
        /* <DEDUP_REMOVED lines=13> */
.L_x_9846:
[----:B------:R-:W-:Y:S05]  /*e3b0*/  BSYNC.RECONVERGENT B1 ;  /* 0x0000000000017941 */ /* 0x000fea0003800200 */
.L_x_9845:
        /* <DEDUP_REMOVED lines=61> */
.L_x_9843:
[----:B------:R-:W-:Y:S05]  /*e790*/  BSYNC.RECONVERGENT B0 ;  /* 0x0000000000007941 */ /* 0x000fea0003800200 */
.L_x_9842:
        /* <DEDUP_REMOVED lines=23> */
.L_x_9849:
        /* <DEDUP_REMOVED lines=13> */
.L_x_9851:
[----:B------:R-:W-:Y:S05]  /*e9e0*/  BSYNC.RECONVERGENT B1 ;  /* 0x0000000000017941 */ /* 0x000fea0003800200 */
.L_x_9850:
        /* <DEDUP_REMOVED lines=50> */
[----:B------:R-:W-:Y:S01]  /*ed10*/  LOP3.LUT R157, R157, R162, R159, 0x96, !PT ;  /* 0x000000a29d9d7212 */ /* 0x000fe200078e969f */
[----:B------:R-:W-:Y:S01]  /*ed20*/  HFMA2 R159, -RZ, RZ, 0, 0 ;  /* 0x00000000ff9f7431 */ /* 0x000fe200000001ff */
[----:B------:R-:W-:-:S03]  /*ed30*/  LOP3.LUT R153, R153, R166, R161, 0x96, !PT ;  /* 0x000000a699997212 */ /* 0x000fc600078e96a1 */
[----:B------:R-:W-:-:S04]  /*ed40*/  IMAD.WIDE.U32 R166, R157, -0x326172a9, RZ ;  /* 0xcd9e8d579da67825 */ /* 0x000fc800078e00ff */
[----:B------:R-:W-:Y:S01]  /*ed50*/  VIADD R157, R2, 0x8ff34781 ;  /* 0x8ff34781029d7836 */ /* 0x000fe20000000000 */
[----:B------:R-:W-:Y:S01]  /*ed60*/  MOV R172, R166 ;  /* 0x000000a600ac7202 */ /* 0x000fe20000000f00 */
[----:B------:R-:W-:-:S03]  /*ed70*/  IMAD.WIDE.U32 R162, R153, -0x2daee0ad, RZ ;  /* 0xd2511f5399a27825 */ /* 0x000fc600078e00ff */
[----:B------:R-:W-:Y:S01]  /*ed80*/  LOP3.LUT R176, R157, R160, R167, 0x96, !PT ;  /* 0x000000a09db07212 */ /* 0x000fe200078e96a7 */
[----:B------:R-:W-:Y:S01]  /*ed90*/  IMAD.MOV.U32 R153, RZ, RZ, R156 ;  /* 0x000000ffff997224 */ /* 0x000fe200078e009c */
[----:B------:R-:W-:Y:S01]  /*eda0*/  LOP3.LUT R175, R175, R158, R163, 0x96, !PT ;  /* 0x0000009eafaf7212 */ /* 0x000fe200078e96a3 */
[----:B------:R-:W-:-:S07]  /*edb0*/  IMAD.MOV.U32 R156, RZ, RZ, R162 ;  /* 0x000000ffff9c7224 */ /* 0x000fce00078e00a2 */
.L_x_9848:
[----:B------:R-:W-:Y:S05]  /*edc0*/  BSYNC.RECONVERGENT B0 ;  /* 0x0000000000007941 */ /* 0x000fea0003800200 */
.L_x_9847:
        /* <DEDUP_REMOVED lines=18> */
.L_x_9854:
        /* <DEDUP_REMOVED lines=13> */
.L_x_9856:
[----:B------:R-:W-:Y:S05]  /*efc0*/  BSYNC.RECONVERGENT B1 ;  /* 0x0000000000017941 */ /* 0x000fea0003800200 */
.L_x_9855:
        /* <DEDUP_REMOVED lines=61> */
.L_x_9853:
[----:B------:R-:W-:Y:S05]  /*f3a0*/  BSYNC.RECONVERGENT B0 ;  /* 0x0000000000007941 */ /* 0x000fea0003800200 */
.L_x_9852:
        /* <DEDUP_REMOVED lines=24> */
.L_x_9859:
        /* <DEDUP_REMOVED lines=13> */
.L_x_9861:
[----:B------:R-:W-:Y:S05]  /*f600*/  BSYNC.RECONVERGENT B1 ;  /* 0x0000000000017941 */ /* 0x000fea0003800200 */
.L_x_9860:
        /* <DEDUP_REMOVED lines=16> */
[----:B------:R-:W-:Y:S01]  /*f710*/  LOP3.LUT R157, R157, R166, R161, 0x96, !PT ;  /* 0x000000a69d9d7212 */ /* 0x000fe200078e96a1 */
[----:B------:R-:W-:Y:S02]  /*f720*/  IMAD.MOV.U32 R154, RZ, RZ, R156 ;  /* 0x000000ffff9a7224 */ /* 0x000fe400078e009c */
        /* <DEDUP_REMOVED lines=42> */
[----:B------:R-:W-:-:S07]  /*f9d0*/  LOP3.LUT R175, R175, R158, R163, 0x96, !PT ;  /* 0x0000009eafaf7212 */ /* 0x000fce00078e96a3 */
.L_x_9858:
[----:B------:R-:W-:Y:S05]  /*f9e0*/  BSYNC.RECONVERGENT B0 ;  /* 0x0000000000007941 */ /* 0x000fea0003800200 */
.L_x_9857:
[----:B------:R-:W-:Y:S01]  /*f9f0*/  ISETP.NE.AND P5, PT, R159, 0x1, PT ;  /* 0x000000019f00780c */ /* 0x000fe20003fa5270 */
[----:B------:R-:W-:Y:S01]  /*fa00*/  BSSY.RECONVERGENT B0, `(.L_x_9862) ;  /* 0x000005d000007945 */ /* 0x000fe20003800200 */
[----:B------:R-:W-:Y:S01]  /*fa10*/  I2FP.F32.U32 R157, R154 ;  /* 0x0000009a009d7245 */ /* 0x000fe20000201000 */
[C---:B------:R-:W-:Y:S01]  /*fa20*/  IMAD.U32 R154, R155.reuse, 0x10000, RZ ;  /* 0x000100009b9a7824 */ /* 0x040fe200078e00ff */
        /* <DEDUP_REMOVED lines=15> */
.L_x_9864:
        /* <DEDUP_REMOVED lines=13> */
.L_x_9866:
[----:B------:R-:W-:Y:S05]  /*fbf0*/  BSYNC.RECONVERGENT B1 ;  /* 0x0000000000017941 */ /* 0x000fea0003800200 */
.L_x_9865:
        /* <DEDUP_REMOVED lines=61> */
.L_x_9863:
[----:B------:R-:W-:Y:S05]  /*ffd0*/  BSYNC.RECONVERGENT B0 ;  /* 0x0000000000007941 */ /* 0x000fea0003800200 */
.L_x_9862:
        /* <DEDUP_REMOVED lines=23> */
.L_x_9869:
        /* <DEDUP_REMOVED lines=13> */
.L_x_9871:
[----:B------:R-:W-:Y:S05]  /*10220*/  BSYNC.RECONVERGENT B1 ;  /* 0x0000000000017941 */ /* 0x000fea0003800200 */
.L_x_9870:
        /* <DEDUP_REMOVED lines=52> */
[----:B------:R-:W-:Y:S01]  /*10570*/  LOP3.LUT R157, R157, R166, R161, 0x96, !PT ;  /* 0x000000a69d9d7212 */ /* 0x000fe200078e96a1 */
[----:B------:R-:W-:Y:S02]  /*10580*/  HFMA2 R161, -RZ, RZ, 0, 0 ;  /* 0x00000000ffa17431 */ /* 0x000fe400000001ff */
[----:B------:R-:W-:-:S04]  /*10590*/  IMAD.WIDE.U32 R166, R163, -0x326172a9, RZ ;  /* 0xcd9e8d57a3a67825 */ /* 0x000fc800078e00ff */
[----:B------:R-:W-:Y:S01]  /*105a0*/  IMAD.WIDE.U32 R162, R157, -0x2daee0ad, RZ ;  /* 0xd2511f539da27825 */ /* 0x000fe200078e00ff */
[----:B------:R-:W-:Y:S02]  /*105b0*/  LOP3.LUT R176, R159, R160, R167, 0x96, !PT ;  /* 0x000000a09fb07212 */ /* 0x000fe400078e96a7 */
[----:B------:R-:W-:Y:S01]  /*105c0*/  MOV R172, R166 ;  /* 0x000000a600ac7202 */ /* 0x000fe20000000f00 */
[----:B------:R-:W-:Y:S01]  /*105d0*/  IMAD.MOV.U32 R157, RZ, RZ, R156 ;  /* 0x000000ffff9d7224 */ /* 0x000fe200078e009c */
[----:B------:R-:W-:Y:S01]  /*105e0*/  LOP3.LUT R175, R175, R158, R163, 0x96, !PT ;  /* 0x0000009eafaf7212 */ /* 0x000fe200078e96a3 */
[----:B------:R-:W-:-:S07]  /*105f0*/  IMAD.MOV.U32 R156, RZ, RZ, R162 ;  /* 0x000000ffff9c7224 */ /* 0x000fce00078e00a2 */
.L_x_9868:
[----:B------:R-:W-:Y:S05]  /*10600*/  BSYNC.RECONVERGENT B0 ;  /* 0x0000000000007941 */ /* 0x000fea0003800200 */
.L_x_9867:
        /* <DEDUP_REMOVED lines=18> */
.L_x_9874:
        /* <DEDUP_REMOVED lines=15> */
.L_x_9876:
[----:B------:R-:W-:Y:S05]  /*10820*/  BSYNC.RECONVERGENT B1 ;  /* 0x0000000000017941 */ /* 0x000fea0003800200 */
.L_x_9875:
        /* <DEDUP_REMOVED lines=57> */
[----:B------:R-:W-:Y:S01]  /*10bc0*/  MOV R172, R166 ;  /* 0x000000a600ac7202 */ /* 0x000fe20000000f00 */
[----:B------:R-:W-:Y:S01]  /*10bd0*/  IMAD.MOV.U32 R159, RZ, RZ, R156 ;  /* 0x000000ffff9f7224 */ /* 0x000fe200078e009c */
[----:B------:R-:W-:Y:S01]  /*10be0*/  LOP3.LUT R175, R175, R158, R163, 0x96, !PT ;  /* 0x0000009eafaf7212 */ /* 0x000fe200078e96a3 */
[----:B------:R-:W-:-:S07]  /*10bf0*/  IMAD.MOV.U32 R156, RZ, RZ, R162 ;  /* 0x000000ffff9c7224 */ /* 0x000fce00078e00a2 */
.L_x_9873:
[----:B------:R-:W-:Y:S05]  /*10c00*/  BSYNC.RECONVERGENT B0 ;  /* 0x0000000000007941 */ /* 0x000fea0003800200 */
.L_x_9872:
        /* <DEDUP_REMOVED lines=12> */
.L_x_9796:
        /* <DEDUP_REMOVED lines=16> */
.L_x_9880:
        /* <DEDUP_REMOVED lines=13> */
.L_x_9882:
[----:B------:R-:W-:Y:S05]  /*10ea0*/  BSYNC.RECONVERGENT B1 ;  /* 0x0000000000017941 */ /* 0x000fea0003800200 */
.L_x_9881:
        /* <DEDUP_REMOVED lines=61> */
.L_x_9879:
[----:B------:R-:W-:Y:S05]  /*11280*/  BSYNC.RECONVERGENT B0 ;  /* 0x0000000000007941 */ /* 0x000fea0003800200 */
.L_x_9878:
[----:B------:R-:W-:Y:S01]  /*11290*/  I2FP.F32.U32 R149, R148 ;  /* 0x0000009400957245 */ /* 0x000fe20000201000 */
[----:B------:R-:W-:Y:S01]  /*112a0*/  BSSY.RECONVERGENT B0, `(.L_x_9883) ;  /* 0x000005e000007945 */ /* 0x000fe20003800200 */
[----:B------:R-:W-:Y:S01]  /*112b0*/  ISETP.NE.AND P2, PT, R151, 0x1, PT ;  /* 0x000000019700780c */ /* 0x000fe20003f45270 */
[C---:B-----5:R-:W-:Y:S01]  /*112c0*/  IMAD.U32 R148, R152.reuse, 0x10000, RZ ;  /* 0x0001000098947824 */ /* 0x060fe200078e00ff */
        /* <DEDUP_REMOVED lines=16> */
.L_x_9885:
        /* <DEDUP_REMOVED lines=13> */
.L_x_9887:
[----:B------:R-:W-:Y:S05]  /*114a0*/  BSYNC.RECONVERGENT B1 ;  /* 0x0000000000017941 */ /* 0x000fea0003800200 */
.L_x_9886:
        /* <DEDUP_REMOVED lines=61> */
.L_x_9884:
[----:B------:R-:W-:Y:S05]  /*11880*/  BSYNC.RECONVERGENT B0 ;  /* 0x0000000000007941 */ /* 0x000fea0003800200 */
.L_x_9883:
        /* <DEDUP_REMOVED lines=19> */
.L_x_9890:
        /* <DEDUP_REMOVED lines=13> */
.L_x_9892:
[----:B------:R-:W-:Y:S05]  /*11a90*/  BSYNC.RECONVERGENT B1 ;  /* 0x0000000000017941 */ /* 0x000fea0003800200 */
.L_x_9891:
        /* <DEDUP_REMOVED lines=61> */
.L_x_9889:
[----:B------:R-:W-:Y:S05]  /*11e70*/  BSYNC.RECONVERGENT B0 ;  /* 0x0000000000007941 */ /* 0x000fea0003800200 */
.L_x_9888:
        /* <DEDUP_REMOVED lines=20> */
.L_x_9895:
        /* <DEDUP_REMOVED lines=13> */
.L_x_9897:
[----:B------:R-:W-:Y:S05]  /*12090*/  BSYNC.RECONVERGENT B1 ;  /* 0x0000000000017941 */ /* 0x000fea0003800200 */
.L_x_9896:
        /* <DEDUP_REMOVED lines=17> */
[----:B------:R-:W-:Y:S02]  /*121b0*/  HFMA2 R153, -RZ, RZ, 0, 0 ;  /* 0x00000000ff997431 */ /* 0x000fe400000001ff */
        /* <DEDUP_REMOVED lines=43> */
.L_x_9894:
[----:B------:R-:W-:Y:S05]  /*12470*/  BSYNC.RECONVERGENT B0 ;  /* 0x0000000000007941 */ /* 0x000fea0003800200 */
.L_x_9893:
        /* <DEDUP_REMOVED lines=19> */
.L_x_9900:
        /* <DEDUP_REMOVED lines=13> */
.L_x_9902:
[----:B------:R-:W-:Y:S05]  /*12680*/  BSYNC.RECONVERGENT B1 ;  /* 0x0000000000017941 */ /* 0x000fea0003800200 */
.L_x_9901:
        /* <DEDUP_REMOVED lines=61> */
.L_x_9899:
[----:B------:R-:W-:Y:S05]  /*12a60*/  BSYNC.RECONVERGENT B0 ;  /* 0x0000000000007941 */ /* 0x000fea0003800200 */
.L_x_9898:
        /* <DEDUP_REMOVED lines=18> */
.L_x_9905:
        /* <DEDUP_REMOVED lines=13> */
.L_x_9907:
[----:B------:R-:W-:Y:S05]  /*12c60*/  BSYNC.RECONVERGENT B1 ;  /* 0x0000000000017941 */ /* 0x000fea0003800200 */
.L_x_9906:
        /* <DEDUP_REMOVED lines=61> */
.L_x_9904:
[----:B------:R-:W-:Y:S05]  /*13040*/  BSYNC.RECONVERGENT B0 ;  /* 0x0000000000007941 */ /* 0x000fea0003800200 */
.L_x_9903:
        /* <DEDUP_REMOVED lines=17> */
.L_x_9910:
        /* <DEDUP_REMOVED lines=13> */
.L_x_9912:
[----:B------:R-:W-:Y:S05]  /*13230*/  BSYNC.RECONVERGENT B1 ;  /* 0x0000000000017941 */ /* 0x000fea0003800200 */
.L_x_9911:
        /* <DEDUP_REMOVED lines=61> */
.L_x_9909:
[----:B------:R-:W-:Y:S05]  /*13610*/  BSYNC.RECONVERGENT B0 ;  /* 0x0000000000007941 */ /* 0x000fea0003800200 */
.L_x_9908:
        /* <DEDUP_REMOVED lines=18> */
.L_x_9915:
        /* <DEDUP_REMOVED lines=13> */
.L_x_9917:
[----:B------:R-:W-:Y:S05]  /*13810*/  BSYNC.RECONVERGENT B1 ;  /* 0x0000000000017941 */ /* 0x000fea0003800200 */
.L_x_9916:
        /* <DEDUP_REMOVED lines=61> */
.L_x_9914:
[----:B------:R-:W-:Y:S05]  /*13bf0*/  BSYNC.RECONVERGENT B0 ;  /* 0x0000000000007941 */ /* 0x000fea0003800200 */
.L_x_9913:
[----:B------:R-:W-:Y:S01]  /*13c00*/  P2R R161, PR, RZ, 0x2 ;  /* 0x00000002ffa17803 */ /* 0x000fe20000000000 */
[----:B------:R-:W-:Y:S01]  /*13c10*/  FMUL.FTZ R148, R148, R205 ;  /* 0x000000cd94947220 */ /* 0x000fe20000410000 */
[----:B------:R-:W-:Y:S01]  /*13c20*/  I2FP.F32.U32 R149, R151 ;  /* 0x0000009700957245 */ /* 0x000fe20000201000 */
[-C--:B------:R-:W-:Y:S01]  /*13c30*/  FMUL.FTZ R153, R154, R205.reuse ;  /* 0x000000cd9a997220 */ /* 0x080fe20000410000 */
[----:B------:R-:W-:Y:S01]  /*13c40*/  LOP3.LUT P1, RZ, R199, 0x10, RZ, 0xc0, !PT ;  /* 0x00000010c7ff7812 */ /* 0x000fe2000782c0ff */
[----:B------:R-:W-:Y:S01]  /*13c50*/  IMAD.U32 R154, R155, 0x10000, RZ ;  /* 0x000100009b9a7824 */ /* 0x000fe200078e00ff */
[----:B------:R-:W-:Y:S01]  /*13c60*/  P2R R163, PR, RZ, 0x1 ;  /* 0x00000001ffa37803 */ /* 0x000fe20000000000 */
[-C--:B------:R-:W-:Y:S01]  /*13c70*/  FMUL.FTZ R150, R150, R205.reuse ;  /* 0x000000cd96967220 */ /* 0x080fe20000410000 */
[C---:B------:R-:W-:Y:S01]  /*13c80*/  LOP3.LUT P0, RZ, R199.reuse, 0x8, RZ, 0xc0, !PT ;  /* 0x00000008c7ff7812 */ /* 0x040fe2000780c0ff */
[-C--:B------:R-:W-:Y:S01]  /*13c90*/  FMUL.FTZ R155, R152, R205.reuse ;  /* 0x000000cd989b7220 */ /* 0x080fe20000410000 */
[----:B------:R-:W-:Y:S01]  /*13ca0*/  LOP3.LUT P5, RZ, R199, 0x4, RZ, 0xc0, !PT ;  /* 0x00000004c7ff7812 */ /* 0x000fe200078ac0ff */
[----:B------:R-:W-:Y:S01]  /*13cb0*/  FFMA.FTZ R157, R149, R0, 1.1641532182693481445e-10 ;  /* 0x2f000000959d7423 */ /* 0x000fe20000010000 */
[----:B------:R-:W-:Y:S01]  /*13cc0*/  FSEL R148, R148, RZ, P1 ;  /* 0x000000ff94947208 */ /* 0x000fe20000800000 */
[-C--:B------:R-:W-:Y:S01]  /*13cd0*/  FMUL.FTZ R162, R162, R205.reuse ;  /* 0x000000cda2a27220 */ /* 0x080fe20000410000 */
[----:B------:R-:W-:Y:S01]  /*13ce0*/  ISETP.NE.AND P1, PT, R161, RZ, PT ;  /* 0x000000ffa100720c */ /* 0x000fe20003f25270 */
[-C--:B------:R-:W-:Y:S01]  /*13cf0*/  FMUL.FTZ R160, R160, R205.reuse ;  /* 0x000000cda0a07220 */ /* 0x080fe20000410000 */
[----:B------:R-:W-:Y:S01]  /*13d00*/  FSEL R149, R150, RZ, P0 ;  /* 0x000000ff96957208 */ /* 0x000fe20000000000 */
[-C--:B------:R-:W-:Y:S01]  /*13d10*/  FMUL.FTZ R158, R158, R205.reuse ;  /* 0x000000cd9e9e7220 */ /* 0x080fe20000410000 */
[----:B------:R-:W-:Y:S01]  /*13d20*/  FMUL.FTZ R159, R154, R205 ;  /* 0x000000cd9a9f7220 */ /* 0x000fe20000410000 */
[----:B------:R-:W-:-:S02]  /*13d30*/  FSEL R150, R155, RZ, P5 ;  /* 0x000000ff9b967208 */ /* 0x000fc40002800000 */
[----:B------:R-:W-:Y:S02]  /*13d40*/  LOP3.LUT P6, RZ, R199, 0x2, RZ, 0xc0, !PT ;  /* 0x00000002c7ff7812 */ /* 0x000fe400078cc0ff */
[----:B------:R-:W-:Y:S02]  /*13d50*/  FSETP.GTU.FTZ.AND P5, PT, R157, R204, PT ;  /* 0x000000cc9d00720b */ /* 0x000fe40003fbc000 */
        /* <DEDUP_REMOVED lines=12> */
[----:B------:R-:W-:Y:S01]  /*13e20*/  @P1 FADD.FTZ R153, R141, R153 ;  /* 0x000000998d991221 */ /* 0x000fe20000010000 */
[----:B------:R-:W-:Y:S01]  /*13e30*/  @P1 FADD.FTZ R154, R142, R154 ;  /* 0x0000009a8e9a1221 */ /* 0x000fe20000010000 */
[----:B------:R-:W-:-:S10]  /*13e40*/  @P1 FADD.FTZ R155, R143, R155 ;  /* 0x0000009b8f9b1221 */ /* 0x000fd40000010000 */
.L_x_9877:
[----:B------:R-:W-:Y:S01]  /*13e50*/  SEL R163, RZ, 0x1000000, !P5 ;  /* 0x01000000ffa37807 */ /* 0x000fe20006800000 */
[----:B------:R-:W-:Y:S01]  /*13e60*/  IMAD.WIDE.U32 R168, R195, 0x8, R200 ;  /* 0x00000008c3a87825 */ /* 0x000fe200078e00c8 */
[----:B------:R-:W-:Y:S01]  /*13e70*/  SEL R162, RZ, 0x10000, !P4 ;  /* 0x00010000ffa27807 */ /* 0x000fe20006000000 */
[----:B------:R-:W0:Y:S01]  /*13e80*/  @P0 LDC.64 R158, c[0x0][0x398] ;  /* 0x0000e600ff9e0b82 */ /* 0x000e220000000a00 */
[----:B------:R-:W-:Y:S02]  /*13e90*/  SEL R171, RZ, 0x100, !P3 ;  /* 0x00000100ffab7807 */ /* 0x000fe40005800000 */
[C---:B------:R-:W-:Y:S02]  /*13ea0*/  LOP3.LUT P5, RZ, R199.reuse, 0x8, RZ, 0xc0, !PT ;  /* 0x00000008c7ff7812 */ /* 0x040fe400078ac0ff */
[C---:B------:R-:W-:Y:S02]  /*13eb0*/  LOP3.LUT P4, RZ, R199.reuse, 0x4, RZ, 0xc0, !PT ;  /* 0x00000004c7ff7812 */ /* 0x040fe4000788c0ff */
[----:B------:R-:W-:Y:S01]  /*13ec0*/  LOP3.LUT P3, RZ, R199, 0x2, RZ, 0xc0, !PT ;  /* 0x00000002c7ff7812 */ /* 0x000fe2000786c0ff */
[----:B------:R-:W1:Y:S01]  /*13ed0*/  @P1 LDC.64 R166, c[0x0][0x3a0] ;  /* 0x0000e800ffa61b82 */ /* 0x000e620000000a00 */
[----:B------:R-:W-:-:S02]  /*13ee0*/  SEL R160, RZ, 0x10000, !P4 ;  /* 0x00010000ffa07807 */ /* 0x000fc40006000000 */
[----:B------:R-:W-:Y:S02]  /*13ef0*/  SEL R161, RZ, 0x1000000, !P3 ;  /* 0x01000000ffa17807 */ /* 0x000fe40005800000 */
[----:B------:R-:W-:Y:S02]  /*13f00*/  SEL R157, RZ, 0x100, !P5 ;  /* 0x00000100ff9d7807 */ /* 0x000fe40006800000 */
[----:B------:R-:W-:Y:S02]  /*13f10*/  LOP3.LUT P6, RZ, R199, 0x10, RZ, 0xc0, !PT ;  /* 0x00000010c7ff7812 */ /* 0x000fe400078cc0ff */
[----:B------:R-:W-:Y:S01]  /*13f20*/  LOP3.LUT R171, R171, R163, R162, 0xfe, !PT ;  /* 0x000000a3abab7212 */ /* 0x000fe200078efea2 */
[----:B------:R-:W-:Y:S01]  /*13f30*/  IMAD.WIDE.U32 R162, R195, 0x20, R202 ;  /* 0x00000020c3a27825 */ /* 0x000fe200078e00ca */
[----:B------:R-:W-:Y:S02]  /*13f40*/  LOP3.LUT R157, R157, R161, R160, 0xfe, !PT ;  /* 0x000000a19d9d7212 */ /* 0x000fe400078efea0 */
[----:B------:R-:W-:-:S02]  /*13f50*/  SEL R170, RZ, 0x1, !P2 ;  /* 0x00000001ffaa7807 */ /* 0x000fc40005000000 */
[----:B------:R-:W-:Y:S01]  /*13f60*/  SEL R160, RZ, 0x1, !P6 ;  /* 0x00000001ffa07807 */ /* 0x000fe20007000000 */
[----:B------:R2:W-:Y:S01]  /*13f70*/  STG.E.128 desc[UR6][R162.64], R148 ;  /* 0x00000094a2007986 */ /* 0x0005e2000c101d06 */
[----:B------:R-:W-:Y:S02]  /*13f80*/  LOP3.LUT R171, R171, R170, RZ, 0xfc, !PT ;  /* 0x000000aaabab7212 */ /* 0x000fe400078efcff */
        /* <DEDUP_REMOVED lines=28> */
.L_x_9918:
        /* <DEDUP_REMOVED lines=21> */
.L_x_9922:
        /* <DEDUP_REMOVED lines=13> */
.L_x_9924:
[----:B------:R-:W-:Y:S05]  /*14370*/  BSYNC.RECONVERGENT B1 ;  /* 0x0000000000017941 */ /* 0x000fea0003800200 */
.L_x_9923:
        /* <DEDUP_REMOVED lines=55> */
[----:B------:R-:W-:Y:S02]  /*146f0*/  LOP3.LUT R176, R159, R166, R171, 0x96, !PT ;  /* 0x000000a69fb07212 */ /* 0x000fe400078e96ab */
[----:B------:R-:W-:Y:S01]  /*14700*/  MOV R172, R170 ;  /* 0x000000aa00ac7202 */ /* 0x000fe20000000f00 */
[----:B------:R-:W-:Y:S01]  /*14710*/  IMAD.MOV.U32 R166, RZ, RZ, R168 ;  /* 0x000000ffffa67224 */ /* 0x000fe200078e00a8 */
[----:B------:R-:W-:Y:S01]  /*14720*/  LOP3.LUT R175, R175, R158, R169, 0x96, !PT ;  /* 0x0000009eafaf7212 */ /* 0x000fe200078e96a9 */
[----:B------:R-:W-:Y:S01]  /*14730*/  IMAD.MOV.U32 R158, RZ, RZ, RZ ;  /* 0x000000ffff9e7224 */ /* 0x000fe200078e00ff */
[----:B------:R-:W-:-:S07]  /*14740*/  MOV R157, R156 ;  /* 0x0000009c009d7202 */ /* 0x000fce0000000f00 */
.L_x_9921:
[----:B------:R-:W-:Y:S05]  /*14750*/  BSYNC.RECONVERGENT B0 ;  /* 0x0000000000007941 */ /* 0x000fea0003800200 */
.L_x_9920:
[----:B------:R-:W-:Y:S01]  /*14760*/  I2FP.F32.U32 R157, R157 ;  /* 0x0000009d009d7245 */ /* 0x000fe20000201000 */
[----:B------:R-:W-:Y:S01]  /*14770*/  BSSY.RECONVERGENT B0, `(.L_x_9925) ;  /* 0x000005f000007945 */ /* 0x000fe20003800200 */
[----:B------:R-:W-:Y:S01]  /*14780*/  ISETP.NE.AND P2, PT, R158, 0x1, PT ;  /* 0x000000019e00780c */ /* 0x000fe20003f45270 */
[----:B------:R-:W-:Y:S01]  /*14790*/  IMAD.MOV.U32 R159, RZ, RZ, 0x2 ;  /* 0x00000002ff9f7424 */ /* 0x000fe200078e00ff */
[C---:B-----5:R-:W-:Y:S01]  /*147a0*/  SHF.L.U32 R156, R160.reuse, 0x10, RZ ;  /* 0x00000010a09c7819 */ /* 0x060fe200000006ff */
        /* <DEDUP_REMOVED lines=16> */
.L_x_9927:
        /* <DEDUP_REMOVED lines=13> */
.L_x_9929:
[----:B------:R-:W-:Y:S05]  /*14980*/  BSYNC.RECONVERGENT B1 ;  /* 0x0000000000017941 */ /* 0x000fea0003800200 */
.L_x_9928:
[----:B------:R-:W-:Y:S01]  /*14990*/  IMAD.WIDE.U32 R168, R177, -0x326172a9, RZ ;  /* 0xcd9e8d57b1a87825 */ /* 0x000fe200078e00ff */
[----:B------:R-:W-:Y:S02]  /*149a0*/  LOP3.LUT R182, R173, R159, R3, 0x96, !PT ;  /* 0x0000009fadb67212 */ /* 0x000fe400078e9603 */
[----:B------:R-:W-:Y:S01]  /*149b0*/  IADD3 R157, PT, PT, R2, -0x61c88647, RZ ;  /* 0x9e3779b9029d7810 */ /* 0x000fe20007ffe0ff */
        /* <DEDUP_REMOVED lines=22> */
[----:B------:R-:W-:Y:S02]  /*14b20*/  LOP3.LUT R167, R167, R170, R159, 0x96, !PT ;  /* 0x000000aaa7a77212 */ /* 0x000fe400078e969f */
[C---:B------:R-:W-:Y:S01]  /*14b30*/  IADD3 R159, PT, PT, R2.reuse, 0x1715609d, RZ ;  /* 0x1715609d029f7810 */ /* 0x040fe20007ffe0ff */
        /* <DEDUP_REMOVED lines=34> */
.L_x_9926:
[----:B------:R-:W-:Y:S05]  /*14d60*/  BSYNC.RECONVERGENT B0 ;  /* 0x0000000000007941 */ /* 0x000fea0003800200 */
.L_x_9925:
        /* <DEDUP_REMOVED lines=23> */
.L_x_9932:
        /* <DEDUP_REMOVED lines=13> */
.L_x_9934:
[----:B------:R-:W-:Y:S05]  /*14fb0*/  BSYNC.RECONVERGENT B1 ;  /* 0x0000000000017941 */ /* 0x000fea0003800200 */
.L_x_9933:
        /* <DEDUP_REMOVED lines=61> */
.L_x_9931:
[----:B------:R-:W-:Y:S05]  /*15390*/  BSYNC.RECONVERGENT B0 ;  /* 0x0000000000007941 */ /* 0x000fea0003800200 */
.L_x_9930:
[----:B------:R-:W-:Y:S01]  /*153a0*/  I2FP.F32.U32 R157, R157 ;  /* 0x0000009d009d7245 */ /* 0x000fe20000201000 */
[----:B------:R-:W-:Y:S01]  /*153b0*/  BSSY.RECONVERGENT B0, `(.L_x_9935) ;  /* 0x000005e000007945 */ /* 0x000fe20003800200 */
[----:B------:R-:W-:Y:S01]  /*153c0*/  ISETP.NE.AND P2, PT, R167, 0x1, PT ;  /* 0x00000001a700780c */ /* 0x000fe20003f45270 */
[----:B------:R-:W-:Y:S01]  /*153d0*/  IMAD.MOV.U32 R168, RZ, RZ, 0x2 ;  /* 0x00000002ffa87424 */ /* 0x000fe200078e00ff */
[----:B------:R-:W-:Y:S01]  /*153e0*/  SHF.L.U32 R160, R160, 0x10, RZ ;  /* 0x00000010a0a07819 */ /* 0x000fe200000006ff */
[----:B------:R-:W-:Y:S01]  /*153f0*/  FFMA.FTZ R157, R157, R0, 1.1641532182693481445e-10 ;  /* 0x2f0000009d9d7423 */ /* 0x000fe20000010000 */
[----:B------:R-:W-:Y:S02]  /*15400*/  LOP3.LUT R199, R199, 0xfffffff7, RZ, 0xc0, !PT ;  /* 0xfffffff7c7c77812 */ /* 0x000fe400078ec0ff */
[----:B------:R-:W-:Y:S02]  /*15410*/  MOV R158, R172 ;  /* 0x000000ac009e7202 */ /* 0x000fe40000000f00 */
        /* <DEDUP_REMOVED lines=12> */
.L_x_9937:
        /* <DEDUP_REMOVED lines=13> */
.L_x_9939:
[----:B------:R-:W-:Y:S05]  /*155b0*/  BSYNC.RECONVERGENT B1 ;  /* 0x0000000000017941 */ /* 0x000fea0003800200 */
.L_x_9938:
        /* <DEDUP_REMOVED lines=57> */
[----:B------:R-:W-:Y:S01]  /*15950*/  IMAD.MOV.U32 R168, RZ, RZ, RZ ;  /* 0x000000ffffa87224 */ /* 0x000fe200078e00ff */
[----:B------:R-:W-:Y:S01]  /*15960*/  LOP3.LUT R175, R175, R158, R171, 0x96, !PT ;  /* 0x0000009eafaf7212 */ /* 0x000fe200078e96ab */
[----:B------:R-:W-:Y:S01]  /*15970*/  IMAD.MOV.U32 R158, RZ, RZ, R166 ;  /* 0x000000ffff9e7224 */ /* 0x000fe200078e00a6 */
[----:B------:R-:W-:-:S07]  /*15980*/  MOV R166, R170 ;  /* 0x000000aa00a67202 */ /* 0x000fce0000000f00 */
.L_x_9936:
[----:B------:R-:W-:Y:S05]  /*15990*/  BSYNC.RECONVERGENT B0 ;  /* 0x0000000000007941 */ /* 0x000fea0003800200 */
.L_x_9935:
[----:B------:R-:W-:Y:S01]  /*159a0*/  I2FP.F32.U32 R159, R158 ;  /* 0x0000009e009f7245 */ /* 0x000fe20000201000 */
[----:B------:R-:W-:Y:S01]  /*159b0*/  BSSY.RECONVERGENT B0, `(.L_x_9940) ;  /* 0x0000062000007945 */ /* 0x000fe20003800200 */
[----:B------:R-:W-:Y:S01]  /*159c0*/  PRMT R158, R188, 0x7632, R158 ;  /* 0x00007632bc9e7816 */ /* 0x000fe2000000009e */
[----:B------:R-:W-:Y:S01]  /*159d0*/  IMAD.MOV.U32 R160, RZ, RZ, 0x2 ;  /* 0x00000002ffa07424 */ /* 0x000fe200078e00ff */
[----:B------:R-:W-:Y:S01]  /*159e0*/  ISETP.NE.AND P3, PT, R168, 0x1, PT ;  /* 0x00000001a800780c */ /* 0x000fe20003f65270 */
[----:B------:R-:W-:Y:S01]  /*159f0*/  FFMA.FTZ R159, R159, R0, 1.1641532182693481445e-10 ;  /* 0x2f0000009f9f7423 */ /* 0x000fe20000010000 */
[----:B------:R-:W-:Y:S02]  /*15a00*/  SHF.L.U32 R158, R158, 0x10, RZ ;  /* 0x000000109e9e7819 */ /* 0x000fe400000006ff */
[----:B------:R-:W-:Y:S02]  /*15a10*/  FSEL R157, R157, RZ, P4 ;  /* 0x000000ff9d9d7208 */ /* 0x000fe40002000000 */
        /* <DEDUP_REMOVED lines=16> */
.L_x_9942:
        /* <DEDUP_REMOVED lines=13> */
.L_x_9944:
[----:B------:R-:W-:Y:S05]  /*15bf0*/  BSYNC.RECONVERGENT B1 ;  /* 0x0000000000017941 */ /* 0x000fea0003800200 */
.L_x_9943:
        /* <DEDUP_REMOVED lines=15> */
[----:B------:R-:W-:Y:S02]  /*15cf0*/  VIADD R167, R2, 0x3c6ef372 ;  /* 0x3c6ef37202a77836 */ /* 0x000fe40000000000 */
[----:B------:R-:W-:-:S03]  /*15d00*/  IMAD.MOV.U32 R160, RZ, RZ, RZ ;  /* 0x000000ffffa07224 */ /* 0x000fc600078e00ff */
        /* <DEDUP_REMOVED lines=40> */
[----:B------:R-:W-:Y:S02]  /*15f90*/  MOV R172, R184 ;  /* 0x000000b800ac7202 */ /* 0x000fe40000000f00 */
[----:B------:R-:W-:Y:S01]  /*15fa0*/  LOP3.LUT R175, R175, R158, R171, 0x96, !PT ;  /* 0x0000009eafaf7212 */ /* 0x000fe200078e96ab */
[----:B------:R-:W-:Y:S01]  /*15fb0*/  IMAD.MOV.U32 R158, RZ, RZ, R166 ;  /* 0x000000ffff9e7224 */ /* 0x000fe200078e00a6 */
[----:B------:R-:W-:-:S07]  /*15fc0*/  MOV R166, R170 ;  /* 0x000000aa00a67202 */ /* 0x000fce0000000f00 */
.L_x_9941:
[----:B------:R-:W-:Y:S05]  /*15fd0*/  BSYNC.RECONVERGENT B0 ;  /* 0x0000000000007941 */ /* 0x000fea0003800200 */
.L_x_9940:
        /* <DEDUP_REMOVED lines=21> */
.L_x_9947:
        /* <DEDUP_REMOVED lines=13> */
.L_x_9949:
[----:B------:R-:W-:Y:S05]  /*16200*/  BSYNC.RECONVERGENT B1 ;  /* 0x0000000000017941 */ /* 0x000fea0003800200 */
.L_x_9948:
        /* <DEDUP_REMOVED lines=8> */
[----:B------:R-:W-:-:S04]  /*16290*/  LOP3.LUT R159, R159, R170, R187, 0x96, !PT ;  /* 0x000000aa9f9f7212 */ /* 0x000fc800078e96bb */
        /* <DEDUP_REMOVED lines=52> */
.L_x_9946:
[----:B------:R-:W-:Y:S05]  /*165e0*/  BSYNC.RECONVERGENT B0 ;  /* 0x0000000000007941 */ /* 0x000fea0003800200 */
.L_x_9945:
        /* <DEDUP_REMOVED lines=23> */
.L_x_9952:
        /* <DEDUP_REMOVED lines=13> */
.L_x_9954:
[----:B------:R-:W-:Y:S05]  /*16830*/  BSYNC.RECONVERGENT B1 ;  /* 0x0000000000017941 */ /* 0x000fea0003800200 */
.L_x_9953:
        /* <DEDUP_REMOVED lines=61> */
.L_x_9951:
[----:B------:R-:W-:Y:S05]  /*16c10*/  BSYNC.RECONVERGENT B0 ;  /* 0x0000000000007941 */ /* 0x000fea0003800200 */
.L_x_9950:
        /* <DEDUP_REMOVED lines=20> */
.L_x_9957:
        /* <DEDUP_REMOVED lines=13> */
.L_x_9959:
[----:B------:R-:W-:Y:S05]  /*16e30*/  BSYNC.RECONVERGENT B1 ;  /* 0x0000000000017941 */ /* 0x000fea0003800200 */
.L_x_9958:
        /* <DEDUP_REMOVED lines=61> */
.L_x_9956:
[----:B------:R-:W-:Y:S05]  /*17210*/  BSYNC.RECONVERGENT B0 ;  /* 0x0000000000007941 */ /* 0x000fea0003800200 */
.L_x_9955:
[----:B------:R-:W-:Y:S01]  /*17220*/  I2FP.F32.U32 R161, R161 ;  /* 0x000000a100a17245 */ /* 0x000fe20000201000 */
[----:B------:R-:W-:Y:S01]  /*17230*/  BSSY.RECONVERGENT B0, `(.L_x_9960) ;  /* 0x0000062000007945 */ /* 0x000fe20003800200 */
[----:B------:R-:W-:Y:S01]  /*17240*/  PRMT R160, R189, 0x7632, R160 ;  /* 0x00007632bda07816 */ /* 0x000fe200000000a0 */
[----:B------:R-:W-:Y:S01]  /*17250*/  IMAD.MOV.U32 R168, RZ, RZ, 0x2 ;  /* 0x00000002ffa87424 */ /* 0x000fe200078e00ff */
[----:B------:R-:W-:Y:S01]  /*17260*/  FSEL R159, R159, RZ, P4 ;  /* 0x000000ff9f9f7208 */ /* 0x000fe20002000000 */
        /* <DEDUP_REMOVED lines=19> */
.L_x_9962:
        /* <DEDUP_REMOVED lines=13> */
.L_x_9964:
[----:B------:R-:W-:Y:S05]  /*17470*/  BSYNC.RECONVERGENT B1 ;  /* 0x0000000000017941 */ /* 0x000fea0003800200 */
.L_x_9963:
        /* <DEDUP_REMOVED lines=61> */
.L_x_9961:
[----:B------:R-:W-:Y:S05]  /*17850*/  BSYNC.RECONVERGENT B0 ;  /* 0x0000000000007941 */ /* 0x000fea0003800200 */
.L_x_9960:
        /* <DEDUP_REMOVED lines=19> */
.L_x_9967:
        /* <DEDUP_REMOVED lines=13> */
.L_x_9969:
[----:B------:R-:W-:Y:S05]  /*17a60*/  BSYNC.RECONVERGENT B1 ;  /* 0x0000000000017941 */ /* 0x000fea0003800200 */
.L_x_9968:
        /* <DEDUP_REMOVED lines=61> */
.L_x_9966:
[----:B------:R-:W-:Y:S05]  /*17e40*/  BSYNC.RECONVERGENT B0 ;  /* 0x0000000000007941 */ /* 0x000fea0003800200 */
.L_x_9965:
        /* <DEDUP_REMOVED lines=23> */
.L_x_9972:
        /* <DEDUP_REMOVED lines=13> */
.L_x_9974:
[----:B------:R-:W-:Y:S05]  /*18090*/  BSYNC.RECONVERGENT B1 ;  /* 0x0000000000017941 */ /* 0x000fea0003800200 */
.L_x_9973:
        /* <DEDUP_REMOVED lines=50> */
[----:B------:R-:W-:Y:S02]  /*183c0*/  VIADD R161, R2, 0xf1bbcdc8 ;  /* 0xf1bbcdc802a17836 */ /* 0x000fe40000000000 */
[----:B------:R-:W-:-:S03]  /*183d0*/  IMAD.MOV.U32 R169, RZ, RZ, RZ ;  /* 0x000000ffffa97224 */ /* 0x000fc600078e00ff */
[----:B------:R-:W-:Y:S01]  /*183e0*/  LOP3.LUT R161, R161, R192, R171, 0x96, !PT ;  /* 0x000000c0a1a17212 */ /* 0x000fe200078e96ab */
[----:B------:R-:W-:Y:S01]  /*183f0*/  IMAD.WIDE.U32 R192, R167, -0x326172a9, RZ ;  /* 0xcd9e8d57a7c07825 */ /* 0x000fe200078e00ff */
[----:B------:R-:W-:-:S03]  /*18400*/  IADD3 R167, PT, PT, R2, -0x700cb87f, RZ ;  /* 0x8ff3478102a77810 */ /* 0x000fc60007ffe0ff */
[----:B------:R-:W-:Y:S01]  /*18410*/  IMAD.WIDE.U32 R186, R161, -0x2daee0ad, RZ ;  /* 0xd2511f53a1ba7825 */ /* 0x000fe200078e00ff */
[----:B------:R-:W-:Y:S02]  /*18420*/  LOP3.LUT R176, R167, R170, R193, 0x96, !PT ;  /* 0x000000aaa7b07212 */ /* 0x000fe400078e96c1 */
[----:B------:R-:W-:Y:S01]  /*18430*/  MOV R172, R192 ;  /* 0x000000c000ac7202 */ /* 0x000fe20000000f00 */
[----:B------:R-:W-:Y:S01]  /*18440*/  IMAD.MOV.U32 R161, RZ, RZ, R166 ;  /* 0x000000ffffa17224 */ /* 0x000fe200078e00a6 */
[----:B------:R-:W-:Y:S02]  /*18450*/  LOP3.LUT R175, R175, R168, R187, 0x96, !PT ;  /* 0x000000a8afaf7212 */ /* 0x000fe400078e96bb */
[----:B------:R-:W-:-:S07]  /*18460*/  MOV R166, R186 ;  /* 0x000000ba00a67202 */ /* 0x000fce0000000f00 */
.L_x_9971:
[----:B------:R-:W-:Y:S05]  /*18470*/  BSYNC.RECONVERGENT B0 ;  /* 0x0000000000007941 */ /* 0x000fea0003800200 */
.L_x_9970:
        /* <DEDUP_REMOVED lines=18> */
.L_x_9977:
        /* <DEDUP_REMOVED lines=13> */
.L_x_9979:
[----:B------:R-:W-:Y:S05]  /*18670*/  BSYNC.RECONVERGENT B1 ;  /* 0x0000000000017941 */ /* 0x000fea0003800200 */
.L_x_9978:
        /* <DEDUP_REMOVED lines=56> */
[----:B------:R-:W-:Y:S02]  /*18a00*/  VIADD R175, R3, 0x96a522ad ;  /* 0x96a522ad03af7836 */ /* 0x000fe40000000000 */
[----:B------:R-:W-:-:S03]  /*18a10*/  IMAD.MOV.U32 R170, RZ, RZ, RZ ;  /* 0x000000ffffaa7224 */ /* 0x000fc600078e00ff */
[----:B------:R-:W-:Y:S01]  /*18a20*/  LOP3.LUT R175, R175, R168, R187, 0x96, !PT ;  /* 0x000000a8afaf7212 */ /* 0x000fe200078e96bb */
[----:B------:R-:W-:Y:S01]  /*18a30*/  IMAD.MOV.U32 R168, RZ, RZ, R166 ;  /* 0x000000ffffa87224 */ /* 0x000fe200078e00a6 */
[----:B------:R-:W-:-:S07]  /*18a40*/  MOV R166, R186 ;  /* 0x000000ba00a67202 */ /* 0x000fce0000000f00 */
.L_x_9976:
[----:B------:R-:W-:Y:S05]  /*18a50*/  BSYNC.RECONVERGENT B0 ;  /* 0x0000000000007941 */ /* 0x000fea0003800200 */
.L_x_9975:
        /* <DEDUP_REMOVED lines=24> */
.L_x_9982:
        /* <DEDUP_REMOVED lines=13> */
.L_x_9984:
[----:B------:R-:W-:Y:S05]  /*18cb0*/  BSYNC.RECONVERGENT B1 ;  /* 0x0000000000017941 */ /* 0x000fea0003800200 */
.L_x_9983:
        /* <DEDUP_REMOVED lines=9> */
[----:B------:R-:W-:Y:S01]  /*18d50*/  IMAD.MOV.U32 R162, RZ, RZ, R166 ;  /* 0x000000ffffa27224 */ /* 0x000fe200078e00a6 */
        /* <DEDUP_REMOVED lines=51> */
.L_x_9981:
[----:B------:R-:W-:Y:S05]  /*19090*/  BSYNC.RECONVERGENT B0 ;  /* 0x0000000000007941 */ /* 0x000fea0003800200 */
.L_x_9980:
        /* <DEDUP_REMOVED lines=19> */
.L_x_9987:
        /* <DEDUP_REMOVED lines=13> */
.L_x_9989:
[----:B------:R-:W-:Y:S05]  /*192a0*/  BSYNC.RECONVERGENT B1 ;  /* 0x0000000000017941 */ /* 0x000fea0003800200 */
.L_x_9988:
        /* <DEDUP_REMOVED lines=61> */
.L_x_9986:
[----:B------:R-:W-:Y:S05]  /*19680*/  BSYNC.RECONVERGENT B0 ;  /* 0x0000000000007941 */ /* 0x000fea0003800200 */
.L_x_9985:
        /* <DEDUP_REMOVED lines=23> */
.L_x_9992:
        /* <DEDUP_REMOVED lines=13> */
.L_x_9994:
[----:B------:R-:W-:Y:S05]  /*198d0*/  BSYNC.RECONVERGENT B1 ;  /* 0x0000000000017941 */ /* 0x000fea0003800200 */
.L_x_9993:
        /* <DEDUP_REMOVED lines=57> */
[----:B------:R-:W-:Y:S01]  /*19c70*/  IMAD.MOV.U32 R167, RZ, RZ, R166 ;  /* 0x000000ffffa77224 */ /* 0x000fe200078e00a6 */
[----:B------:R-:W-:Y:S01]  /*19c80*/  MOV R166, R192 ;  /* 0x000000c000a67202 */ /* 0x000fe20000000f00 */
[----:B------:R-:W-:Y:S01]  /*19c90*/  IMAD.MOV.U32 R171, RZ, RZ, RZ ;  /* 0x000000ffffab7224 */ /* 0x000fe200078e00ff */
[----:B------:R-:W-:-:S07]  /*19ca0*/  LOP3.LUT R175, R175, R168, R193, 0x96, !PT ;  /* 0x000000a8afaf7212 */ /* 0x000fce00078e96c1 */
.L_x_9991:
[----:B------:R-:W-:Y:S05]  /*19cb0*/  BSYNC.RECONVERGENT B0 ;  /* 0x0000000000007941 */ /* 0x000fea0003800200 */
.L_x_9990:
        /* <DEDUP_REMOVED lines=18> */
.L_x_9997:
        /* <DEDUP_REMOVED lines=15> */
.L_x_9999:
[----:B------:R-:W-:Y:S05]  /*19ed0*/  BSYNC.RECONVERGENT B1 ;  /* 0x0000000000017941 */ /* 0x000fea0003800200 */
.L_x_9998:
        /* <DEDUP_REMOVED lines=58> */
[----:B------:R-:W-:Y:S02]  /*1a280*/  MOV R166, R192 ;  /* 0x000000c000a67202 */ /* 0x000fe40000000f00 */
[----:B------:R-:W-:Y:S01]  /*1a290*/  LOP3.LUT R175, R175, R168, R193, 0x96, !PT ;  /* 0x000000a8afaf7212 */ /* 0x000fe200078e96c1 */
[----:B------:R-:W-:-:S07]  /*1a2a0*/  IMAD.MOV.U32 R193, RZ, RZ, RZ ;  /* 0x000000ffffc17224 */ /* 0x000fce00078e00ff */
.L_x_9996:
[----:B------:R-:W-:Y:S05]  /*1a2b0*/  BSYNC.RECONVERGENT B0 ;  /* 0x0000000000007941 */ /* 0x000fea0003800200 */
.L_x_9995:
        /* <DEDUP_REMOVED lines=10> */
[----:B------:R-:W-:Y:S01]  /*1a360*/  @P1 FADD.FTZ R163, R143, R163 ;  /* 0x000000a38fa31221 */ /* 0x000fe20000010000 */
[----:B------:R-:W-:Y:S06]  /*1a370*/  BRA `(.L_x_10000) ;  /* 0x0000003000607947 */ /* 0x000fec0003800000 */
.L_x_9919:
        /* <DEDUP_REMOVED lines=16> */
.L_x_10003:
        /* <DEDUP_REMOVED lines=13> */
.L_x_10005:
[----:B------:R-:W-:Y:S05]  /*1a550*/  BSYNC.RECONVERGENT B1 ;  /* 0x0000000000017941 */ /* 0x000fea0003800200 */
.L_x_10004:
[----:B------:R-:W-:Y:S01]  /*1a560*/  IMAD.WIDE.U32 R166, R177, -0x326172a9, RZ ;  /* 0xcd9e8d57b1a67825 */ /* 0x000fe200078e00ff */
[----:B------:R-:W-:Y:S02]  /*1a570*/  LOP3.LUT R170, R173, R159, R3, 0x96, !PT ;  /* 0x0000009fadaa7212 */ /* 0x000fe400078e9603 */
[----:B------:R-:W-:Y:S01]  /*1a580*/  IADD3 R159, PT, PT, R3, -0x4498517b, RZ ;  /* 0xbb67ae85039f7810 */ /* 0x000fe20007ffe0ff */
        /* <DEDUP_REMOVED lines=22> */
[C---:B------:R-:W-:Y:S02]  /*1a6f0*/  IADD3 R157, PT, PT, R2.reuse, 0x78dde6e4, RZ ;  /* 0x78dde6e4029d7810 */ /* 0x040fe40007ffe0ff */
[----:B------:R-:W-:Y:S01]  /*1a700*/  LOP3.LUT R169, R169, R168, R159, 0x96, !PT ;  /* 0x000000a8a9a97212 */ /* 0x000fe200078e969f */
[----:B------:R-:W-:Y:S01]  /*1a710*/  VIADD R159, R2, 0x1715609d ;  /* 0x1715609d029f7836 */ /* 0x000fe20000000000 */
[----:B------:R-:W-:-:S03]  /*1a720*/  LOP3.LUT R157, R157, R170, R167, 0x96, !PT ;  /* 0x000000aa9d9d7212 */ /* 0x000fc600078e96a7 */
        /* <DEDUP_REMOVED lines=27> */
[----:B------:R-:W-:Y:S02]  /*1a8e0*/  HFMA2 R159, -RZ, RZ, 0, 0 ;  /* 0x00000000ff9f7431 */ /* 0x000fe400000001ff */
[----:B------:R-:W-:Y:S01]  /*1a8f0*/  IMAD.MOV.U32 R172, RZ, RZ, R170 ;  /* 0x000000ffffac7224 */ /* 0x000fe200078e00aa */
[----:B------:R-:W-:Y:S01]  /*1a900*/  LOP3.LUT R175, R175, R158, R169, 0x96, !PT ;  /* 0x0000009eafaf7212 */ /* 0x000fe200078e96a9 */
[----:B------:R-:W-:Y:S01]  /*1a910*/  IMAD.MOV.U32 R157, RZ, RZ, R156 ;  /* 0x000000ffff9d7224 */ /* 0x000fe200078e009c */
[----:B------:R-:W-:-:S07]  /*1a920*/  MOV R166, R168 ;  /* 0x000000a800a67202 */ /* 0x000fce0000000f00 */
.L_x_10002:
[----:B------:R-:W-:Y:S05]  /*1a930*/  BSYNC.RECONVERGENT B0 ;  /* 0x0000000000007941 */ /* 0x000fea0003800200 */
.L_x_10001:
        /* <DEDUP_REMOVED lines=20> */
.L_x_10008:
        /* <DEDUP_REMOVED lines=13> */
.L_x_10010:
[----:B------:R-:W-:Y:S05]  /*1ab50*/  BSYNC.RECONVERGENT B1 ;  /* 0x0000000000017941 */ /* 0x000fea0003800200 */
.L_x_10009:
[----:B------:R-:W-:Y:S01]  /*1ab60*/  IMAD.WIDE.U32 R170, R177, -0x326172a9, RZ ;  /* 0xcd9e8d57b1aa7825 */ /* 0x000fe200078e00ff */
[----:B------:R-:W-:-:S03]  /*1ab70*/  LOP3.LUT R208, R173, R169, R3, 0x96, !PT ;  /* 0x000000a9add07212 */ /* 0x000fc600078e9603 */
[----:B------:R-:W-:Y:S01]  /*1ab80*/  HFMA2 R160, -RZ, RZ, 0, 0 ;  /* 0x00000000ffa07431 */ /* 0x000fe200000001ff */
[----:B------:R-:W-:Y:S01]  /*1ab90*/  IADD3 R159, PT, PT, R3, -0x4498517b, RZ ;  /* 0xbb67ae85039f7810 */ /* 0x000fe20007ffe0ff */
        /* <DEDUP_REMOVED lines=52> */
[----:B------:R-:W-:Y:S02]  /*1aee0*/  MOV R157, R166 ;  /* 0x000000a6009d7202 */ /* 0x000fe40000000f00 */
[----:B------:R-:W-:Y:S01]  /*1aef0*/  LOP3.LUT R176, R159, R170, R209, 0x96, !PT ;  /* 0x000000aa9fb07212 */ /* 0x000fe200078e96d1 */
[----:B------:R-:W-:Y:S01]  /*1af00*/  IMAD.MOV.U32 R172, RZ, RZ, R208 ;  /* 0x000000ffffac7224 */ /* 0x000fe200078e00d0 */
[----:B------:R-:W-:Y:S01]  /*1af10*/  LOP3.LUT R175, R175, R168, R207, 0x96, !PT ;  /* 0x000000a8afaf7212 */ /* 0x000fe200078e96cf */
[----:B------:R-:W-:-:S07]  /*1af20*/  IMAD.MOV.U32 R166, RZ, RZ, R206 ;  /* 0x000000ffffa67224 */ /* 0x000fce00078e00ce */
.L_x_10007:
[----:B------:R-:W-:Y:S05]  /*1af30*/  BSYNC.RECONVERGENT B0 ;  /* 0x0000000000007941 */ /* 0x000fea0003800200 */
.L_x_10006:
        /* <DEDUP_REMOVED lines=19> */
.L_x_10013:
        /* <DEDUP_REMOVED lines=13> */
.L_x_10015:
[----:B------:R-:W-:Y:S05]  /*1b140*/  BSYNC.RECONVERGENT B1 ;  /* 0x0000000000017941 */ /* 0x000fea0003800200 */
.L_x_10014:
        /* <DEDUP_REMOVED lines=57> */
[----:B------:R-:W-:Y:S02]  /*1b4e0*/  HFMA2 R159, -RZ, RZ, 0, 0 ;  /* 0x00000000ff9f7431 */ /* 0x000fe400000001ff */
[----:B------:R-:W-:Y:S01]  /*1b4f0*/  IMAD.MOV.U32 R172, RZ, RZ, R208 ;  /* 0x000000ffffac7224 */ /* 0x000fe200078e00d0 */
[----:B------:R-:W-:Y:S01]  /*1b500*/  LOP3.LUT R175, R175, R168, R207, 0x96, !PT ;  /* 0x000000a8afaf7212 */ /* 0x000fe200078e96cf */
[----:B------:R-:W-:-:S07]  /*1b510*/  IMAD.MOV.U32 R166, RZ, RZ, R206 ;  /* 0x000000ffffa67224 */ /* 0x000fce00078e00ce */
.L_x_10012:
[----:B------:R-:W-:Y:S05]  /*1b520*/  BSYNC.RECONVERGENT B0 ;  /* 0x0000000000007941 */ /* 0x000fea0003800200 */
.L_x_10011:
        /* <DEDUP_REMOVED lines=20> */
.L_x_10018:
        /* <DEDUP_REMOVED lines=13> */
.L_x_10020:
[----:B------:R-:W-:Y:S05]  /*1b740*/  BSYNC.RECONVERGENT B1 ;  /* 0x0000000000017941 */ /* 0x000fea0003800200 */
.L_x_10019:
        /* <DEDUP_REMOVED lines=61> */
.L_x_10017:
[----:B------:R-:W-:Y:S05]  /*1bb20*/  BSYNC.RECONVERGENT B0 ;  /* 0x0000000000007941 */ /* 0x000fea0003800200 */
.L_x_10016:
        /* <DEDUP_REMOVED lines=19> */
.L_x_10023:
        /* <DEDUP_REMOVED lines=13> */
.L_x_10025:
[----:B------:R-:W-:Y:S05]  /*1bd30*/  BSYNC.RECONVERGENT B1 ;  /* 0x0000000000017941 */ /* 0x000fea0003800200 */
.L_x_10024:
        /* <DEDUP_REMOVED lines=61> */
.L_x_10022:
[----:B------:R-:W-:Y:S05]  /*1c110*/  BSYNC.RECONVERGENT B0 ;  /* 0x0000000000007941 */ /* 0x000fea0003800200 */
.L_x_10021:
        /* <DEDUP_REMOVED lines=18> */
.L_x_10028:
        /* <DEDUP_REMOVED lines=13> */
.L_x_10030:
[----:B------:R-:W-:Y:S05]  /*1c310*/  BSYNC.RECONVERGENT B1 ;  /* 0x0000000000017941 */ /* 0x000fea0003800200 */
.L_x_10029:
        /* <DEDUP_REMOVED lines=61> */
.L_x_10027:
[----:B------:R-:W-:Y:S05]  /*1c6f0*/  BSYNC.RECONVERGENT B0 ;  /* 0x0000000000007941 */ /* 0x000fea0003800200 */
.L_x_10026:
        /* <DEDUP_REMOVED lines=17> */
.L_x_10033:
        /* <DEDUP_REMOVED lines=13> */
.L_x_10035:
[----:B------:R-:W-:Y:S05]  /*1c8e0*/  BSYNC.RECONVERGENT B1 ;  /* 0x0000000000017941 */ /* 0x000fea0003800200 */
.L_x_10034:
        /* <DEDUP_REMOVED lines=61> */
.L_x_10032:
[----:B------:R-:W-:Y:S05]  /*1ccc0*/  BSYNC.RECONVERGENT B0 ;  /* 0x0000000000007941 */ /* 0x000fea0003800200 */
.L_x_10031:
        /* <DEDUP_REMOVED lines=18> */
.L_x_10038:
        /* <DEDUP_REMOVED lines=13> */
.L_x_10040:
[----:B------:R-:W-:Y:S05]  /*1cec0*/  BSYNC.RECONVERGENT B1 ;  /* 0x0000000000017941 */ /* 0x000fea0003800200 */
.L_x_10039:
        /* <DEDUP_REMOVED lines=50> */
[C---:B------:R-:W-:Y:S02]  /*1d1f0*/  IADD3 R157, PT, PT, R2.reuse, -0xe443238, RZ ;  /* 0xf1bbcdc8029d7810 */ /* 0x040fe40007ffe0ff */
[----:B------:R-:W-:Y:S02]  /*1d200*/  LOP3.LUT R212, R159, R212, R209, 0x96, !PT ;  /* 0x000000d49fd47212 */ /* 0x000fe400078e96d1 */
[----:B------:R-:W-:Y:S01]  /*1d210*/  LOP3.LUT R206, R157, R206, R211, 0x96, !PT ;  /* 0x000000ce9dce7212 */ /* 0x000fe200078e96d3 */
[----:B------:R-:W-:Y:S01]  /*1d220*/  VIADD R157, R2, 0x8ff34781 ;  /* 0x8ff34781029d7836 */ /* 0x000fe20000000000 */
[----:B------:R-:W-:Y:S01]  /*1d230*/  MOV R159, R166 ;  /* 0x000000a6009f7202 */ /* 0x000fe20000000f00 */
[----:B------:R-:W-:-:S04]  /*1d240*/  IMAD.WIDE.U32 R212, R212, -0x326172a9, RZ ;  /* 0xcd9e8d57d4d47825 */ /* 0x000fc800078e00ff */
[----:B------:R-:W-:Y:S01]  /*1d250*/  IMAD.WIDE.U32 R206, R206, -0x2daee0ad, RZ ;  /* 0xd2511f53cece7825 */ /* 0x000fe200078e00ff */
[----:B------:R-:W-:-:S03]  /*1d260*/  LOP3.LUT R176, R157, R210, R213, 0x96, !PT ;  /* 0x000000d29db07212 */ /* 0x000fc600078e96d5 */
[----:B------:R-:W-:Y:S01]  /*1d270*/  IMAD.MOV.U32 R172, RZ, RZ, R212 ;  /* 0x000000ffffac7224 */ /* 0x000fe200078e00d4 */
[----:B------:R-:W-:Y:S01]  /*1d280*/  LOP3.LUT R175, R175, R208, R207, 0x96, !PT ;  /* 0x000000d0afaf7212 */ /* 0x000fe200078e96cf */
[----:B------:R-:W-:-:S07]  /*1d290*/  IMAD.MOV.U32 R166, RZ, RZ, R206 ;  /* 0x000000ffffa67224 */ /* 0x000fce00078e00ce */
.L_x_10037:
[----:B------:R-:W-:Y:S05]  /*1d2a0*/  BSYNC.RECONVERGENT B0 ;  /* 0x0000000000007941 */ /* 0x000fea0003800200 */
.L_x_10036:
        /* <DEDUP_REMOVED lines=37> */
.L_x_10000:
        /* <DEDUP_REMOVED lines=8> */
[C---:B------:R-:W-:Y:S02]  /*1d580*/  LOP3.LUT P4, RZ, R199.reuse, 0x4, RZ, 0xc0, !PT ;  /* 0x00000004c7ff7812 */ /* 0x040fe4000788c0ff */
[----:B------:R-:W-:Y:S01]  /*1d590*/  LOP3.LUT P3, RZ, R199, 0x2, RZ, 0xc0, !PT ;  /* 0x00000002c7ff7812 */ /* 0x000fe2000786c0ff */
[----:B------:R-:W2:Y:S01]  /*1d5a0*/  @P1 LDC.64 R168, c[0x0][0x3a0] ;  /* 0x0000e800ffa81b82 */ /* 0x000ea20000000a00 */
[----:B------:R-:W-:Y:S01]  /*1d5b0*/  SEL R194, RZ, 0x10000, !P4 ;  /* 0x00010000ffc27807 */ /* 0x000fe20006000000 */
[----:B------:R1:W-:Y:S01]  /*1d5c0*/  STG.E.128 desc[UR6][R210.64+0x10], R160 ;  /* 0x000010a0d2007986 */ /* 0x0003e2000c101d06 */
[----:B------:R-:W-:-:S02]  /*1d5d0*/  SEL R198, RZ, 0x1000000, !P3 ;  /* 0x01000000ffc67807 */ /* 0x000fc40005800000 */
[----:B------:R-:W-:Y:S02]  /*1d5e0*/  SEL R167, RZ, 0x100, !P5 ;  /* 0x00000100ffa77807 */ /* 0x000fe40006800000 */
[----:B------:R-:W-:Y:S02]  /*1d5f0*/  LOP3.LUT P6, RZ, R199, 0x10, RZ, 0xc0, !PT ;  /* 0x00000010c7ff7812 */ /* 0x000fe400078cc0ff */
[----:B------:R-:W-:Y:S02]  /*1d600*/  LOP3.LUT R215, R215, R207, R206, 0xfe, !PT ;  /* 0x000000cfd7d77212 */ /* 0x000fe400078efece */
[----:B------:R-:W-:Y:S02]  /*1d610*/  LOP3.LUT R167, R167, R198, R194, 0xfe, !PT ;  /* 0x000000c6a7a77212 */ /* 0x000fe400078efec2 */
[----:B------:R-:W-:Y:S02]  /*1d620*/  SEL R214, RZ, 0x1, !P2 ;  /* 0x00000001ffd67807 */ /* 0x000fe40005000000 */
[----:B------:R-:W-:-:S02]  /*1d630*/  SEL R194, RZ, 0x1, !P6 ;  /* 0x00000001ffc27807 */ /* 0x000fc40007000000 */
[----:B------:R-:W-:Y:S02]  /*1d640*/  LOP3.LUT R215, R215, R214, RZ, 0xfc, !PT ;  /* 0x000000d6d7d77212 */ /* 0x000fe400078efcff */
        /* <DEDUP_REMOVED lines=27> */
.L_x_10041:
[----:B------:R1:W5:Y:S04]  /*1d800*/  @P0 LDG.E.128 R188, desc[UR6][R206.64] ;  /* 0x00000006cebc0981 */ /* 0x000368000c1e1d00 */
[----:B------:R1:W5:Y:S04]  /*1d810*/  @P1 LDG.E.128 R144, desc[UR6][R208.64] ;  /* 0x00000006d0901981 */ /* 0x000368000c1e1d00 */
[----:B------:R1:W5:Y:S04]  /*1d820*/  @P1 LDG.E.128 R140, desc[UR6][R208.64+0x10] ;  /* 0x00001006d08c1981 */ /* 0x000368000c1e1d00 */
[----:B0-----:R1:W5:Y:S01]  /*1d830*/  LDG.E.128 R168, desc[UR6][R164.64] ;  /* 0x00000006a4a87981 */ /* 0x001362000c1e1d00 */
[----:B------:R-:W-:Y:S05]  /*1d840*/  @!P0 BRA `(.L_x_10042) ;  /* 0x0000006000788947 */ /* 0x000fea0003800000 */
[----:B------:R-:W-:Y:S01]  /*1d850*/  ISETP.NE.AND P2, PT, R193, 0x1, PT ;  /* 0x00000001c100780c */ /* 0x000fe20003f45270 */
[----:B------:R-:W-:Y:S01]  /*1d860*/  BSSY.RECONVERGENT B0, `(.L_x_10043) ;  /* 0x000005a000007945 */ /* 0x000fe20003800200 */
[----:B------:R-:W-:Y:S02]  /*1d870*/  HFMA2 R167, -RZ, RZ, 0, 1.1920928955078125e-07 ;  /* 0x00000002ffa77431 */ /* 0x000fe400000001ff */
[----:B-1----:R-:W-:Y:S01]  /*1d880*/  IMAD.MOV.U32 R164, RZ, RZ, R172 ;  /* 0x000000ffffa47224 */ /* 0x002fe200078e00ac */
        /* <DEDUP_REMOVED lines=12> */
.L_x_10045:
        /* <DEDUP_REMOVED lines=13> */
.L_x_10047:
[----:B------:R-:W-:Y:S05]  /*1da20*/  BSYNC.RECONVERGENT B1 ;  /* 0x0000000000017941 */ /* 0x000fea0003800200 */
.L_x_10046:
        /* <DEDUP_REMOVED lines=57> */
[----:B------:R-:W-:Y:S02]  /*1ddc0*/  IMAD.MOV.U32 R194, RZ, RZ, R184 ;  /* 0x000000ffffc27224 */ /* 0x000fe400078e00b8 */
[----:B------:R-:W-:Y:S01]  /*1ddd0*/  IMAD.MOV.U32 R167, RZ, RZ, RZ ;  /* 0x000000ffffa77224 */ /* 0x000fe200078e00ff */
[----:B------:R-:W-:Y:S02]  /*1dde0*/  LOP3.LUT R175, R175, R164, R185, 0x96, !PT ;  /* 0x000000a4afaf7212 */ /* 0x000fe400078e96b9 */
[----:B------:R-:W-:-:S07]  /*1ddf0*/  MOV R164, R166 ;  /* 0x000000a600a47202 */ /* 0x000fce0000000f00 */
.L_x_10044:
[----:B------:R-:W-:Y:S05]  /*1de00*/  BSYNC.RECONVERGENT B0 ;  /* 0x0000000000007941 */ /* 0x000fea0003800200 */
.L_x_10043:
        /* <DEDUP_REMOVED lines=21> */
.L_x_10050:
        /* <DEDUP_REMOVED lines=13> */
.L_x_10052:
[----:B------:R-:W-:Y:S05]  /*1e030*/  BSYNC.RECONVERGENT B1 ;  /* 0x0000000000017941 */ /* 0x000fea0003800200 */
.L_x_10051:
        /* <DEDUP_REMOVED lines=61> */
.L_x_10049:
[----:B------:R-:W-:Y:S05]  /*1e410*/  BSYNC.RECONVERGENT B0 ;  /* 0x0000000000007941 */ /* 0x000fea0003800200 */
.L_x_10048:
        /* <DEDUP_REMOVED lines=23> */
.L_x_10055:
        /* <DEDUP_REMOVED lines=13> */
.L_x_10057:
[----:B------:R-:W-:Y:S05]  /*1e660*/  BSYNC.RECONVERGENT B1 ;  /* 0x0000000000017941 */ /* 0x000fea0003800200 */
.L_x_10056:
        /* <DEDUP_REMOVED lines=61> */
.L_x_10054:
[----:B------:R-:W-:Y:S05]  /*1ea40*/  BSYNC.RECONVERGENT B0 ;  /* 0x0000000000007941 */ /* 0x000fea0003800200 */
.L_x_10053:
        /* <DEDUP_REMOVED lines=20> */
.L_x_10060:
        /* <DEDUP_REMOVED lines=13> */
.L_x_10062:
[----:B------:R-:W-:Y:S05]  /*1ec60*/  BSYNC.RECONVERGENT B1 ;  /* 0x0000000000017941 */ /* 0x000fea0003800200 */
.L_x_10061:
[----:B------:R-:W-:Y:S01]  /*1ec70*/  IMAD.WIDE.U32 R182, R177, -0x326172a9, RZ ;  /* 0xcd9e8d57b1b67825 */ /* 0x000fe200078e00ff */
[----:B------:R-:W-:Y:S02]  /*1ec80*/  LOP3.LUT R186, R173, R167, R3, 0x96, !PT ;  /* 0x000000a7adba7212 */ /* 0x000fe400078e9603 */
[----:B------:R-:W-:Y:S01]  /*1ec90*/  IADD3 R167, PT, PT, R2, -0x61c88647, RZ ;  /* 0x9e3779b902a77810 */ /* 0x000fe20007ffe0ff */
[----:B------:R-:W-:Y:S01]  /*1eca0*/  VIADD R175, R3, 0xbb67ae85 ;  /* 0xbb67ae8503af7836 */ /* 0x000fe20000000000 */
[----:B------:R-:W-:Y:S01]  /*1ecb0*/  LOP3.LUT R184, R179, R183, R2, 0x96, !PT ;  /* 0x000000b7b3b87212 */ /* 0x000fe200078e9602 */
[----:B------:R-:W-:-:S04]  /*1ecc0*/  IMAD.WIDE.U32 R186, R186, -0x326172a9, RZ ;  /* 0xcd9e8d57baba7825 */ /* 0x000fc800078e00ff */
[----:B------:R-:W-:Y:S01]  /*1ecd0*/  IMAD.WIDE.U32 R184, R184, -0x2daee0ad, RZ ;  /* 0xd2511f53b8b87825 */ /* 0x000fe200078e00ff */
[----:B------:R-:W-:-:S04]  /*1ece0*/  LOP3.LUT R167, R167, R182, R187, 0x96, !PT ;  /* 0x000000b6a7a77212 */ /* 0x000fc800078e96bb */
        /* <DEDUP_REMOVED lines=53> */
.L_x_10059:
[----:B------:R-:W-:Y:S05]  /*1f040*/  BSYNC.RECONVERGENT B0 ;  /* 0x0000000000007941 */ /* 0x000fea0003800200 */
.L_x_10058:
        /* <DEDUP_REMOVED lines=24> */
.L_x_10065:
        /* <DEDUP_REMOVED lines=13> */
.L_x_10067:
[----:B------:R-:W-:Y:S05]  /*1f2a0*/  BSYNC.RECONVERGENT B1 ;  /* 0x0000000000017941 */ /* 0x000fea0003800200 */
.L_x_10066:
        /* <DEDUP_REMOVED lines=9> */
[----:B------:R-:W-:Y:S01]  /*1f340*/  IMAD.MOV.U32 R168, RZ, RZ, RZ ;  /* 0x000000ffffa87224 */ /* 0x000fe200078e00ff */
        /* <DEDUP_REMOVED lines=47> */
[----:B------:R-:W-:-:S05]  /*1f640*/  VIADD R175, R3, 0x96a522ad ;  /* 0x96a522ad03af7836 */ /* 0x000fca0000000000 */
[----:B------:R-:W-:Y:S01]  /*1f650*/  LOP3.LUT R175, R175, R166, R187, 0x96, !PT ;  /* 0x000000a6afaf7212 */ /* 0x000fe200078e96bb */
[----:B------:R-:W-:Y:S01]  /*1f660*/  IMAD.MOV.U32 R166, RZ, RZ, R194 ;  /* 0x000000ffffa67224 */ /* 0x000fe200078e00c2 */
[----:B------:R-:W-:-:S07]  /*1f670*/  MOV R194, R186 ;  /* 0x000000ba00c27202 */ /* 0x000fce0000000f00 */
.L_x_10064:
[----:B------:R-:W-:Y:S05]  /*1f680*/  BSYNC.RECONVERGENT B0 ;  /* 0x0000000000007941 */ /* 0x000fea0003800200 */
.L_x_10063:
        /* <DEDUP_REMOVED lines=21> */
.L_x_10070:
        /* <DEDUP_REMOVED lines=13> */
.L_x_10072:
[----:B------:R-:W-:Y:S05]  /*1f8b0*/  BSYNC.RECONVERGENT B1 ;  /* 0x0000000000017941 */ /* 0x000fea0003800200 */
.L_x_10071:
        /* <DEDUP_REMOVED lines=56> */
[----:B------:R-:W-:-:S05]  /*1fc40*/  VIADD R167, R3, 0x96a522ad ;  /* 0x96a522ad03a77836 */ /* 0x000fca0000000000 */
[----:B------:R-:W-:Y:S01]  /*1fc50*/  LOP3.LUT R175, R167, R184, R193, 0x96, !PT ;  /* 0x000000b8a7af7212 */ /* 0x000fe200078e96c1 */
[----:B------:R-:W-:Y:S01]  /*1fc60*/  IMAD.MOV.U32 R167, RZ, RZ, R194 ;  /* 0x000000ffffa77224 */ /* 0x000fe200078e00c2 */
[----:B------:R-:W-:Y:S01]  /*1fc70*/  MOV R194, R192 ;  /* 0x000000c000c27202 */ /* 0x000fe20000000f00 */
[----:B------:R-:W-:-:S07]  /*1fc80*/  IMAD.MOV.U32 R184, RZ, RZ, RZ ;  /* 0x000000ffffb87224 */ /* 0x000fce00078e00ff */
.L_x_10069:
[----:B------:R-:W-:Y:S05]  /*1fc90*/  BSYNC.RECONVERGENT B0 ;  /* 0x0000000000007941 */ /* 0x000fea0003800200 */
.L_x_10068:
        /* <DEDUP_REMOVED lines=23> */
.L_x_10075:
        /* <DEDUP_REMOVED lines=13> */
.L_x_10077:
[----:B------:R-:W-:Y:S05]  /*1fee0*/  BSYNC.RECONVERGENT B1 ;  /* 0x0000000000017941 */ /* 0x000fea0003800200 */
.L_x_10076:
        /* <DEDUP_REMOVED lines=60> */
[----:B------:R-:W-:-:S07]  /*202b0*/  MOV R194, R192 ;  /* 0x000000c000c27202 */ /* 0x000fce0000000f00 */
.L_x_10074:
[----:B------:R-:W-:Y:S05]  /*202c0*/  BSYNC.RECONVERGENT B0 ;  /* 0x0000000000007941 */ /* 0x000fea0003800200 */
.L_x_10073:
        /* <DEDUP_REMOVED lines=20> */
.L_x_10080:
        /* <DEDUP_REMOVED lines=13> */
.L_x_10082:
[----:B------:R-:W-:Y:S05]  /*204e0*/  BSYNC.RECONVERGENT B1 ;  /* 0x0000000000017941 */ /* 0x000fea0003800200 */
.L_x_10081:
        /* <DEDUP_REMOVED lines=61> */
.L_x_10079:
[----:B------:R-:W-:Y:S05]  /*208c0*/  BSYNC.RECONVERGENT B0 ;  /* 0x0000000000007941 */ /* 0x000fea0003800200 */
.L_x_10078:
        /* <DEDUP_REMOVED lines=24> */
.L_x_10085:
        /* <DEDUP_REMOVED lines=13> */
.L_x_10087:
[----:B------:R-:W-:Y:S05]  /*20b20*/  BSYNC.RECONVERGENT B1 ;  /* 0x0000000000017941 */ /* 0x000fea0003800200 */
.L_x_10086:
        /* <DEDUP_REMOVED lines=61> */
.L_x_10084:
[----:B------:R-:W-:Y:S05]  /*20f00*/  BSYNC.RECONVERGENT B0 ;  /* 0x0000000000007941 */ /* 0x000fea0003800200 */
.L_x_10083:
        /* <DEDUP_REMOVED lines=19> */
.L_x_10090:
        /* <DEDUP_REMOVED lines=13> */
.L_x_10092:
[----:B------:R-:W-:Y:S05]  /*21110*/  BSYNC.RECONVERGENT B1 ;  /* 0x0000000000017941 */ /* 0x000fea0003800200 */
.L_x_10091:
        /* <DEDUP_REMOVED lines=61> */
.L_x_10089:
[----:B------:R-:W-:Y:S05]  /*214f0*/  BSYNC.RECONVERGENT B0 ;  /* 0x0000000000007941 */ /* 0x000fea0003800200 */
.L_x_10088:
        /* <DEDUP_REMOVED lines=23> */
.L_x_10095:
        /* <DEDUP_REMOVED lines=13> */
.L_x_10097:
[----:B------:R-:W-:Y:S05]  /*21740*/  BSYNC.RECONVERGENT B1 ;  /* 0x0000000000017941 */ /* 0x000fea0003800200 */
.L_x_10096:
        /* <DEDUP_REMOVED lines=61> */
.L_x_10094:
[----:B------:R-:W-:Y:S05]  /*21b20*/  BSYNC.RECONVERGENT B0 ;  /* 0x0000000000007941 */ /* 0x000fea0003800200 */
.L_x_10093:
        /* <DEDUP_REMOVED lines=18> */
.L_x_10100:
        /* <DEDUP_REMOVED lines=13> */
.L_x_10102:
[----:B------:R-:W-:Y:S05]  /*21d20*/  BSYNC.RECONVERGENT B1 ;  /* 0x0000000000017941 */ /* 0x000fea0003800200 */
.L_x_10101:
        /* <DEDUP_REMOVED lines=61> */
.L_x_10099:
[----:B------:R-:W-:Y:S05]  /*22100*/  BSYNC.RECONVERGENT B0 ;  /* 0x0000000000007941 */ /* 0x000fea0003800200 */
.L_x_10098:
        /* <DEDUP_REMOVED lines=24> */
.L_x_10105:
        /* <DEDUP_REMOVED lines=13> */
.L_x_10107:
[----:B------:R-:W-:Y:S05]  /*22360*/  BSYNC.RECONVERGENT B1 ;  /* 0x0000000000017941 */ /* 0x000fea0003800200 */
.L_x_10106:
        /* <DEDUP_REMOVED lines=8> */
[----:B------:R-:W-:Y:S01]  /*223f0*/  IMAD.MOV.U32 R170, RZ, RZ, R194 ;  /* 0x000000ffffaa7224 */ /* 0x000fe200078e00c2 */
        /* <DEDUP_REMOVED lines=48> */
[----:B------:R-:W-:Y:S01]  /*22700*/  VIADD R175, R3, 0x96a522ad ;  /* 0x96a522ad03af7836 */ /* 0x000fe20000000000 */
[----:B------:R-:W-:Y:S01]  /*22710*/  MOV R194, R208 ;  /* 0x000000d000c27202 */ /* 0x000fe20000000f00 */
[----:B------:R-:W-:-:S03]  /*22720*/  IMAD.MOV.U32 R206, RZ, RZ, RZ ;  /* 0x000000ffffce7224 */ /* 0x000fc600078e00ff */
[----:B------:R-:W-:-:S07]  /*22730*/  LOP3.LUT R175, R175, R192, R209, 0x96, !PT ;  /* 0x000000c0afaf7212 */ /* 0x000fce00078e96d1 */
.L_x_10104:
[----:B------:R-:W-:Y:S05]  /*22740*/  BSYNC.RECONVERGENT B0 ;  /* 0x0000000000007941 */ /* 0x000fea0003800200 */
.L_x_10103:
        /* <DEDUP_REMOVED lines=19> */
.L_x_10110:
        /* <DEDUP_REMOVED lines=13> */
.L_x_10112:
[----:B------:R-:W-:Y:S05]  /*22950*/  BSYNC.RECONVERGENT B1 ;  /* 0x0000000000017941 */ /* 0x000fea0003800200 */
.L_x_10111:
        /* <DEDUP_REMOVED lines=61> */
.L_x_10109:
[----:B------:R-:W-:Y:S05]  /*22d30*/  BSYNC.RECONVERGENT B0 ;  /* 0x0000000000007941 */ /* 0x000fea0003800200 */
.L_x_10108:
        /* <DEDUP_REMOVED lines=23> */
.L_x_10115:
        /* <DEDUP_REMOVED lines=13> */
.L_x_10117:
[----:B------:R-:W-:Y:S05]  /*22f80*/  BSYNC.RECONVERGENT B1 ;  /* 0x0000000000017941 */ /* 0x000fea0003800200 */
.L_x_10116:
        /* <DEDUP_REMOVED lines=8> */
[----:B------:R-:W-:Y:S02]  /*23010*/  IADD3 R193, PT, PT, R3, 0x76cf5d0a, RZ ;  /* 0x76cf5d0a03c17810 */ /* 0x000fe40007ffe0ff */
        /* <DEDUP_REMOVED lines=52> */
.L_x_10114:
[----:B------:R-:W-:Y:S05]  /*23360*/  BSYNC.RECONVERGENT B0 ;  /* 0x0000000000007941 */ /* 0x000fea0003800200 */
.L_x_10113:
[----:B------:R-:W-:Y:S01]  /*23370*/  ISETP.NE.AND P6, PT, R208, 0x1, PT ;  /* 0x00000001d000780c */ /* 0x000fe20003fc5270 */
[----:B------:R-:W-:Y:S01]  /*23380*/  BSSY.RECONVERGENT B0, `(.L_x_10118) ;  /* 0x000005e000007945 */ /* 0x000fe20003800200 */
[----:B------:R-:W-:Y:S02]  /*23390*/  I2FP.F32.U32 R193, R193 ;  /* 0x000000c100c17245 */ /* 0x000fe40000201000 */
[----:B------:R-:W-:Y:S02]  /*233a0*/  SHF.L.U32 R192, R171, 0x10, RZ ;  /* 0x00000010abc07819 */ /* 0x000fe400000006ff */
[----:B------:R-:W-:Y:S01]  /*233b0*/  MOV R206, R172 ;  /* 0x000000ac00ce7202 */ /* 0x000fe20000000f00 */
[----:B------:R-:W-:Y:S01]  /*233c0*/  FFMA.FTZ R207, R193, R0, 1.1641532182693481445e-10 ;  /* 0x2f000000c1cf7423 */ /* 0x000fe20000010000 */
[----:B------:R-:W-:Y:S02]  /*233d0*/  IMAD.MOV.U32 R193, RZ, RZ, 0x2 ;  /* 0x00000002ffc17424 */ /* 0x000fe400078e00ff */
[----:B------:R-:W-:-:S02]  /*233e0*/  FMUL.FTZ R171, R192, R205 ;  /* 0x000000cdc0ab7220 */ /* 0x000fc40000410000 */
        /* <DEDUP_REMOVED lines=10> */
.L_x_10120:
        /* <DEDUP_REMOVED lines=15> */
.L_x_10122:
[----:B------:R-:W-:Y:S05]  /*23580*/  BSYNC.RECONVERGENT B1 ;  /* 0x0000000000017941 */ /* 0x000fea0003800200 */
.L_x_10121:
        /* <DEDUP_REMOVED lines=56> */
[----:B------:R-:W-:-:S04]  /*23910*/  LOP3.LUT R176, R175, R208, R211, 0x96, !PT ;  /* 0x000000d0afb07212 */ /* 0x000fc800078e96d3 */
[----:B------:R-:W-:Y:S01]  /*23920*/  LOP3.LUT R175, R207, R206, R193, 0x96, !PT ;  /* 0x000000cecfaf7212 */ /* 0x000fe200078e96c1 */
[----:B------:R-:W-:Y:S01]  /*23930*/  IMAD.MOV.U32 R206, RZ, RZ, R194 ;  /* 0x000000ffffce7224 */ /* 0x000fe200078e00c2 */
[----:B------:R-:W-:Y:S01]  /*23940*/  MOV R194, R192 ;  /* 0x000000c000c27202 */ /* 0x000fe20000000f00 */
[----:B------:R-:W-:-:S07]  /*23950*/  IMAD.MOV.U32 R193, RZ, RZ, RZ ;  /* 0x000000ffffc17224 */ /* 0x000fce00078e00ff */
.L_x_10119:
[----:B------:R-:W-:Y:S05]  /*23960*/  BSYNC.RECONVERGENT B0 ;  /* 0x0000000000007941 */ /* 0x000fea0003800200 */
.L_x_10118:
[----:B------:R-:W-:Y:S02]  /*23970*/  I2FP.F32.U32 R207, R206 ;  /* 0x000000ce00cf7245 */ /* 0x000fe40000201000 */
[----:B------:R-:W-:Y:S02]  /*23980*/  PRMT R192, R191, 0x7632, R192 ;  /* 0x00007632bfc07816 */ /* 0x000fe400000000c0 */
[----:B------:R-:W-:Y:S01]  /*23990*/  FSEL R171, R171, RZ, P5 ;  /* 0x000000ffabab7208 */ /* 0x000fe20002800000 */
[----:B------:R-:W-:Y:S01]  /*239a0*/  FFMA.FTZ R207, R207, R0, 1.1641532182693481445e-10 ;  /* 0x2f000000cfcf7423 */ /* 0x000fe20000010000 */
[----:B------:R-:W-:-:S04]  /*239b0*/  SHF.L.U32 R192, R192, 0x10, RZ ;  /* 0x00000010c0c07819 */ /* 0x000fc800000006ff */
[----:B------:R-:W-:Y:S01]  /*239c0*/  FSETP.GTU.FTZ.AND P6, PT, R207, R204, PT ;  /* 0x000000cccf00720b */ /* 0x000fe20003fdc000 */
[----:B------:R-:W-:-:S05]  /*239d0*/  FMUL.FTZ R192, R192, R205 ;  /* 0x000000cdc0c07220 */ /* 0x000fca0000410000 */
[----:B------:R-:W-:Y:S02]  /*239e0*/  FSEL R0, R192, RZ, !P6 ;  /* 0x000000ffc0007208 */ /* 0x000fe40007000000 */
[----:B------:R-:W-:-:S03]  /*239f0*/  SEL R192, RZ, 0x1, P6 ;  /* 0x00000001ffc07807 */ /* 0x000fc60003000000 */
[----:B------:R-:W-:-:S04]  /*23a00*/  FADD.FTZ R171, R0, R171 ;  /* 0x000000ab00ab7221 */ /* 0x000fc80000010000 */
[----:B------:R-:W-:Y:S01]  /*23a10*/  @P1 FADD.FTZ R171, R143, R171 ;  /* 0x000000ab8fab1221 */ /* 0x000fe20000010000 */
[----:B------:R-:W-:Y:S06]  /*23a20*/  BRA `(.L_x_10123) ;  /* 0x0000003000607947 */ /* 0x000fec0003800000 */
.L_x_10042:
        /* <DEDUP_REMOVED lines=16> */
.L_x_10126:
        /* <DEDUP_REMOVED lines=13> */
.L_x_10128:
[----:B------:R-:W-:Y:S05]  /*23c00*/  BSYNC.RECONVERGENT B1 ;  /* 0x0000000000017941 */ /* 0x000fea0003800200 */
.L_x_10127:
        /* <DEDUP_REMOVED lines=54> */
[----:B------:R-:W-:-:S04]  /*23f70*/  IMAD.WIDE.U32 R208, R167, -0x2daee0ad, RZ ;  /* 0xd2511f53a7d07825 */ /* 0x000fc800078e00ff */
[----:B------:R-:W-:Y:S01]  /*23f80*/  HFMA2 R167, -RZ, RZ, 0, 0 ;  /* 0x00000000ffa77431 */ /* 0x000fe200000001ff */
[----:B------:R-:W-:Y:S01]  /*23f90*/  LOP3.LUT R176, R165, R206, R211, 0x96, !PT ;  /* 0x000000cea5b07212 */ /* 0x000fe200078e96d3 */
[----:B------:R-:W-:Y:S01]  /*23fa0*/  IMAD.MOV.U32 R172, RZ, RZ, R210 ;  /* 0x000000ffffac7224 */ /* 0x000fe200078e00d2 */
[----:B------:R-:W-:Y:S01]  /*23fb0*/  LOP3.LUT R175, R175, R164, R209, 0x96, !PT ;  /* 0x000000a4afaf7212 */ /* 0x000fe200078e96d1 */
[----:B------:R-:W-:Y:S01]  /*23fc0*/  IMAD.MOV.U32 R164, RZ, RZ, R166 ;  /* 0x000000ffffa47224 */ /* 0x000fe200078e00a6 */
[----:B------:R-:W-:-:S07]  /*23fd0*/  MOV R194, R208 ;  /* 0x000000d000c27202 */ /* 0x000fce0000000f00 */
.L_x_10125:
[----:B------:R-:W-:Y:S05]  /*23fe0*/  BSYNC.RECONVERGENT B0 ;  /* 0x0000000000007941 */ /* 0x000fea0003800200 */
.L_x_10124:
        /* <DEDUP_REMOVED lines=20> */
.L_x_10131:
        /* <DEDUP_REMOVED lines=13> */
.L_x_10133:
[----:B------:R-:W-:Y:S05]  /*24200*/  BSYNC.RECONVERGENT B1 ;  /* 0x0000000000017941 */ /* 0x000fea0003800200 */
.L_x_10132:
        /* <DEDUP_REMOVED lines=53> */
[----:B------:R-:W-:Y:S02]  /*24560*/  VIADD R165, R2, 0x8ff34781 ;  /* 0x8ff3478102a57836 */ /* 0x000fe40000000000 */
[----:B------:R-:W-:-:S04]  /*24570*/  IMAD.WIDE.U32 R212, R212, -0x326172a9, RZ ;  /* 0xcd9e8d57d4d47825 */ /* 0x000fc800078e00ff */
[----:B------:R-:W-:Y:S01]  /*24580*/  IMAD.WIDE.U32 R206, R206, -0x2daee0ad, RZ ;  /* 0xd2511f53cece7825 */ /* 0x000fe200078e00ff */
[----:B------:R-:W-:Y:S02]  /*24590*/  LOP3.LUT R176, R165, R210, R213, 0x96, !PT ;  /* 0x000000d2a5b07212 */ /* 0x000fe400078e96d5 */
[----:B------:R-:W-:Y:S01]  /*245a0*/  MOV R165, R194 ;  /* 0x000000c200a57202 */ /* 0x000fe20000000f00 */
[----:B------:R-:W-:Y:S01]  /*245b0*/  IMAD.MOV.U32 R172, RZ, RZ, R212 ;  /* 0x000000ffffac7224 */ /* 0x000fe200078e00d4 */
[----:B------:R-:W-:Y:S01]  /*245c0*/  LOP3.LUT R175, R175, R208, R207, 0x96, !PT ;  /* 0x000000d0afaf7212 */ /* 0x000fe200078e96cf */
[----:B------:R-:W-:-:S07]  /*245d0*/  IMAD.MOV.U32 R194, RZ, RZ, R206 ;  /* 0x000000ffffc27224 */ /* 0x000fce00078e00ce */
.L_x_10130:
[----:B------:R-:W-:Y:S05]  /*245e0*/  BSYNC.RECONVERGENT B0 ;  /* 0x0000000000007941 */ /* 0x000fea0003800200 */
.L_x_10129:
        /* <DEDUP_REMOVED lines=19> */
.L_x_10136:
        /* <DEDUP_REMOVED lines=13> */
.L_x_10138:
[----:B------:R-:W-:Y:S05]  /*247f0*/  BSYNC.RECONVERGENT B1 ;  /* 0x0000000000017941 */ /* 0x000fea0003800200 */
.L_x_10137:
        /* <DEDUP_REMOVED lines=50> */
[----:B------:R-:W-:Y:S01]  /*24b20*/  LOP3.LUT R212, R167, R212, R209, 0x96, !PT ;  /* 0x000000d4a7d47212 */ /* 0x000fe200078e96d1 */
[----:B------:R-:W-:Y:S01]  /*24b30*/  HFMA2 R167, -RZ, RZ, 0, 0 ;  /* 0x00000000ffa77431 */ /* 0x000fe200000001ff */
        /* <DEDUP_REMOVED lines=9> */
.L_x_10135:
[----:B------:R-:W-:Y:S05]  /*24bd0*/  BSYNC.RECONVERGENT B0 ;  /* 0x0000000000007941 */ /* 0x000fea0003800200 */
.L_x_10134:
        /* <DEDUP_REMOVED lines=20> */
.L_x_10141:
        /* <DEDUP_REMOVED lines=13> */
.L_x_10143:
[----:B------:R-:W-:Y:S05]  /*24df0*/  BSYNC.RECONVERGENT B1 ;  /* 0x0000000000017941 */ /* 0x000fea0003800200 */
.L_x_10142:
        /* <DEDUP_REMOVED lines=61> */
.L_x_10140:
[----:B------:R-:W-:Y:S05]  /*251d0*/  BSYNC.RECONVERGENT B0 ;  /* 0x0000000000007941 */ /* 0x000fea0003800200 */
.L_x_10139:
        /* <DEDUP_REMOVED lines=19> */
.L_x_10146:
        /* <DEDUP_REMOVED lines=13> */
.L_x_10148:
[----:B------:R-:W-:Y:S05]  /*253e0*/  BSYNC.RECONVERGENT B1 ;  /* 0x0000000000017941 */ /* 0x000fea0003800200 */
.L_x_10147:
        /* <DEDUP_REMOVED lines=61> */
.L_x_10145:
[----:B------:R-:W-:Y:S05]  /*257c0*/  BSYNC.RECONVERGENT B0 ;  /* 0x0000000000007941 */ /* 0x000fea0003800200 */
.L_x_10144:
        /* <DEDUP_REMOVED lines=18> */
.L_x_10151:
        /* <DEDUP_REMOVED lines=13> */
.L_x_10153:
[----:B------:R-:W-:Y:S05]  /*259c0*/  BSYNC.RECONVERGENT B1 ;  /* 0x0000000000017941 */ /* 0x000fea0003800200 */
.L_x_10152:
        /* <DEDUP_REMOVED lines=61> */
.L_x_10150:
[----:B------:R-:W-:Y:S05]  /*25da0*/  BSYNC.RECONVERGENT B0 ;  /* 0x0000000000007941 */ /* 0x000fea0003800200 */
.L_x_10149:
        /* <DEDUP_REMOVED lines=17> */
.L_x_10156:
        /* <DEDUP_REMOVED lines=13> */
.L_x_10158:
[----:B------:R-:W-:Y:S05]  /*25f90*/  BSYNC.RECONVERGENT B1 ;  /* 0x0000000000017941 */ /* 0x000fea0003800200 */
.L_x_10157:
        /* <DEDUP_REMOVED lines=61> */
.L_x_10155:
[----:B------:R-:W-:Y:S05]  /*26370*/  BSYNC.RECONVERGENT B0 ;  /* 0x0000000000007941 */ /* 0x000fea0003800200 */
.L_x_10154:
        /* <DEDUP_REMOVED lines=18> */
.L_x_10161:
        /* <DEDUP_REMOVED lines=13> */
.L_x_10163:
[----:B------:R-:W-:Y:S05]  /*26570*/  BSYNC.RECONVERGENT B1 ;  /* 0x0000000000017941 */ /* 0x000fea0003800200 */
.L_x_10162:
        /* <DEDUP_REMOVED lines=61> */
.L_x_10160:
[----:B------:R-:W-:Y:S05]  /*26950*/  BSYNC.RECONVERGENT B0 ;  /* 0x0000000000007941 */ /* 0x000fea0003800200 */
.L_x_10159:
[----:B------:R-:W-:Y:S01]  /*26960*/  I2FP.F32.U32 R165, R167 ;  /* 0x000000a700a57245 */ /* 0x000fe20000201000 */
[-C--:B------:R-:W-:Y:S01]  /*26970*/  FMUL.FTZ R164, R164, R205.reuse ;  /* 0x000000cda4a47220 */ /* 0x080fe20000410000 */
[----:B------:R-:W-:Y:S01]  /*26980*/  P2R R209, PR, RZ, 0x2 ;  /* 0x00000002ffd17803 */ /* 0x000fe20000000000 */
[-C--:B------:R-:W-:Y:S01]  /*26990*/  FMUL.FTZ R206, R206, R205.reuse ;  /* 0x000000cdcece7220 */ /* 0x080fe20000410000 */
        /* <DEDUP_REMOVED lines=10> */
[C---:B------:R-:W-:Y:S01]  /*26a40*/  LOP3.LUT P0, RZ, R199.reuse, 0x8, RZ, 0xc0, !PT ;  /* 0x00000008c7ff7812 */ /* 0x040fe2000780c0ff */
[-C--:B------:R-:W-:Y:S01]  /*26a50*/  FMUL.FTZ R169, R170, R205.reuse ;  /* 0x000000cdaaa97220 */ /* 0x080fe20000410000 */
[----:B------:R-:W-:Y:S01]  /*26a60*/  LOP3.LUT P6, RZ, R199, 0x4, RZ, 0xc0, !PT ;  /* 0x00000004c7ff7812 */ /* 0x000fe200078cc0ff */
[-C--:B------:R-:W-:Y:S01]  /*26a70*/  FMUL.FTZ R208, R208, R205.reuse ;  /* 0x000000cdd0d07220 */ /* 0x080fe20000410000 */
[----:B------:R-:W-:Y:S01]  /*26a80*/  FMUL.FTZ R0, R0, R205 ;  /* 0x000000cd00007220 */ /* 0x000fe20000410000 */
[----:B------:R-:W-:-:S02]  /*26a90*/  FSEL R167, R206, RZ, P5 ;  /* 0x000000ffcea77208 */ /* 0x000fc40002800000 */
        /* <DEDUP_REMOVED lines=17> */
.L_x_10123:
[----:B------:R-:W-:Y:S01]  /*26bb0*/  FADD.FTZ R0, RZ, R132 ;  /* 0x00000084ff007221 */ /* 0x000fe20000010000 */
[----:B------:R-:W-:Y:S01]  /*26bc0*/  SEL R210, RZ, 0x1000000, !P5 ;  /* 0x01000000ffd27807 */ /* 0x000fe20006800000 */
[----:B------:R-:W0:Y:S01]  /*26bd0*/  S2R R211, SR_TID.X ;  /* 0x0000000000d37919 */ /* 0x000e220000002100 */
[----:B------:R-:W-:Y:S01]  /*26be0*/  SEL R209, RZ, 0x10000, !P4 ;  /* 0x00010000ffd17807 */ /* 0x000fe20006000000 */
[----:B------:R-:W-:Y:S01]  /*26bf0*/  FADD.FTZ R205, R0, R133 ;  /* 0x0000008500cd7221 */ /* 0x000fe20000010000 */
[C---:B------:R-:W-:Y:S01]  /*26c00*/  LOP3.LUT P6, RZ, R199.reuse, 0x8, RZ, 0xc0, !PT ;  /* 0x00000008c7ff7812 */ /* 0x040fe200078cc0ff */
[----:B------:R-:W-:Y:S01]  /*26c10*/  IMAD.WIDE.U32 R202, R198, 0x20, R202 ;  /* 0x00000020c6ca7825 */ /* 0x000fe200078e00ca */
[----:B------:R-:W-:-:S03]  /*26c20*/  LOP3.LUT P5, RZ, R199, 0x4, RZ, 0xc0, !PT ;  /* 0x00000004c7ff7812 */ /* 0x000fc600078ac0ff */
[----:B------:R-:W-:Y:S01]  /*26c30*/  FADD.FTZ R0, R205, R134 ;  /* 0x00000086cd007221 */ /* 0x000fe20000010000 */
[----:B------:R-:W-:Y:S01]  /*26c40*/  LOP3.LUT P4, RZ, R199, 0x2, RZ, 0xc0, !PT ;  /* 0x00000002c7ff7812 */ /* 0x000fe2000788c0ff */
[----:B------:R-:W-:Y:S01]  /*26c50*/  IMAD.WIDE.U32 R200, R198, 0x8, R200 ;  /* 0x00000008c6c87825 */ /* 0x000fe200078e00c8 */
[----:B------:R-:W-:-:S03]  /*26c60*/  SEL R208, RZ, 0x100, !P3 ;  /* 0x00000100ffd07807 */ /* 0x000fc60005800000 */
[----:B------:R-:W-:Y:S01]  /*26c70*/  FADD.FTZ R205, R0, R135 ;  /* 0x0000008700cd7221 */ /* 0x000fe20000010000 */
[----:B------:R-:W-:Y:S01]  /*26c80*/  LOP3.LUT P1, RZ, R199, 0x10, RZ, 0xc0, !PT ;  /* 0x00000010c7ff7812 */ /* 0x000fe2000782c0ff */
[----:B------:R1:W-:Y:S01]  /*26c90*/  STG.E.128 desc[UR6][R202.64], R164 ;  /* 0x000000a4ca007986 */ /* 0x0003e2000c101d06 */
[----:B------:R-:W-:Y:S01]  /*26ca0*/  SEL R206, RZ, 0x1000000, !P4 ;  /* 0x01000000ffce7807 */ /* 0x000fe20006000000 */
[----:B------:R-:W-:Y:S01]  /*26cb0*/  FADD.FTZ R0, R205, R136 ;  /* 0x00000088cd007221 */ /* 0x000fe20000010000 */
[----:B------:R-:W-:Y:S01]  /*26cc0*/  SEL R207, RZ, 0x10000, !P5 ;  /* 0x00010000ffcf7807 */ /* 0x000fe20006800000 */
[----:B------:R1:W-:Y:S01]  /*26cd0*/  STG.E.128 desc[UR6][R202.64+0x10], R168 ;  /* 0x000010a8ca007986 */ /* 0x0003e2000c101d06 */
[----:B------:R-:W-:Y:S01]  /*26ce0*/  SEL R204, RZ, 0x100, !P6 ;  /* 0x00000100ffcc7807 */ /* 0x000fe20007000000 */
[----:B------:R-:W-:Y:S01]  /*26cf0*/  FADD.FTZ R205, R0, R137 ;  /* 0x0000008900cd7221 */ /* 0x000fe20000010000 */
[----:B------:R-:W-:Y:S02]  /*26d00*/  LOP3.LUT R208, R208, R210, R209, 0xfe, !PT ;  /* 0x000000d2d0d07212 */ /* 0x000fe400078efed1 */
[----:B------:R-:W-:Y:S01]  /*26d10*/  LOP3.LUT R204, R204, R206, R207, 0xfe, !PT ;  /* 0x000000cecccc7212 */ /* 0x000fe200078efecf */
[----:B------:R-:W-:Y:S01]  /*26d20*/  FADD.FTZ R0, R205, R138 ;  /* 0x0000008acd007221 */ /* 0x000fe20000010000 */
[----:B------:R-:W-:-:S03]  /*26d30*/  SEL R209, RZ, 0x1, !P1 ;  /* 0x00000001ffd17807 */ /* 0x000fc60004800000 */
[----:B------:R-:W-:Y:S01]  /*26d40*/  FADD.FTZ R205, R0, R139 ;  /* 0x0000008b00cd7221 */ /* 0x000fe20000010000 */
[----:B------:R-:W-:-:S03]  /*26d50*/  LOP3.LUT R204, R204, R209, RZ, 0xfc, !PT ;  /* 0x000000d1cccc7212 */ /* 0x000fc600078efcff */
        /* <DEDUP_REMOVED lines=48> */
.L_x_10164:
        /* <DEDUP_REMOVED lines=88> */
.L_x_10178:
[----:B------:R-:W-:Y:S01]  /*275e0*/  FMUL.FTZ R0, R201, R201 ;  /* 0x000000c9c9007220 */ /* 0x000fe20000410000 */
[----:B------:R-:W-:Y:S01]  /*275f0*/  ISETP.NE.AND P2, PT, RZ, UR10, PT ;  /* 0x0000000aff007c0c */ /* 0x000fe2000bf45270 */
[----:B-1----:R-:W-:-:S03]  /*27600*/  FADD.FTZ R207, R204, R207 ;  /* 0x000000cfcccf7221 */ /* 0x002fc60000010000 */
[----:B------:R-:W-:Y:S01]  /*27610*/  FSEL R203, R0, RZ, P2 ;  /* 0x000000ff00cb7208 */ /* 0x000fe20001000000 */
[----:B------:R-:W-:Y:S01]  /*27620*/  FFMA.FTZ R200, R207, R200, UR5 ;  /* 0x00000005cfc87e23 */ /* 0x000fe200080100c8 */
[----:B------:R-:W-:-:S03]  /*27630*/  FSEL R232, R201, RZ, !P2 ;  /* 0x000000ffc9e87208 */ /* 0x000fc60005000000 */
[----:B------:R-:W-:Y:S02]  /*27640*/  FADD.FTZ R203, R200, R203 ;  /* 0x000000cbc8cb7221 */ /* 0x000fe40000010000 */
[C---:B------:R-:W-:Y:S01]  /*27650*/  FADD.FTZ R234, -R232.reuse, R132 ;  /* 0x00000084e8ea7221 */ /* 0x040fe20000010100 */
[C---:B------:R-:W-:Y:S01]  /*27660*/  FADD.FTZ R236, -R232.reuse, R133 ;  /* 0x00000085e8ec7221 */ /* 0x040fe20000010100 */
[C---:B------:R-:W-:Y:S01]  /*27670*/  FADD.FTZ R0, -R232.reuse, R157 ;  /* 0x0000009de8007221 */ /* 0x040fe20000010100 */
[----:B------:R-:W1:Y:S01]  /*27680*/  @!P1 LDC.64 R132, c[0x0][0x3c0] ;  /* 0x0000f000ff849b82 */ /* 0x000e620000000a00 */
        /* <DEDUP_REMOVED lines=15> */
[C---:B------:R-:W-:Y:S01]  /*27780*/  FADD.FTZ R210, -R232.reuse, R149 ;  /* 0x00000095e8d27221 */ /* 0x040fe20000010100 */
[----:B------:R-:W-:Y:S01]  /*27790*/  FADD.FTZ R244, -R232, R138 ;  /* 0x0000008ae8f47221 */ /* 0x000fe20000010100 */
[----:B------:R-:W4:Y:S01]  /*277a0*/  LDC.64 R162, c[0x0][0x428] ;  /* 0x00010a00ffa27b82 */ /* 0x000f220000000a00 */
[C---:B--2---:R-:W-:Y:S01]  /*277b0*/  FMUL.FTZ R161, R157.reuse, R234 ;  /* 0x000000ea9da17220 */ /* 0x044fe20000410000 */
[C---:B------:R-:W-:Y:S01]  /*277c0*/  FMUL.FTZ R160, R157.reuse, R236 ;  /* 0x000000ec9da07220 */ /* 0x040fe20000410000 */
[C---:B------:R-:W-:Y:S01]  /*277d0*/  FMUL.FTZ R139, R157.reuse, R134 ;  /* 0x000000869d8b7220 */ /* 0x040fe20000410000 */
[C---:B------:R-:W-:Y:S01]  /*277e0*/  FMUL.FTZ R234, R157.reuse, R238 ;  /* 0x000000ee9dea7220 */ /* 0x040fe20000410000 */
[C---:B------:R-:W-:Y:S01]  /*277f0*/  FMUL.FTZ R165, R157.reuse, R240 ;  /* 0x000000f09da57220 */ /* 0x040fe20000410000 */
[----:B------:R-:W-:Y:S01]  /*27800*/  FMUL.FTZ R236, R157, R242 ;  /* 0x000000f29dec7220 */ /* 0x000fe20000410000 */
[----:B-1----:R-:W-:-:S04]  /*27810*/  @!P1 IMAD.WIDE R136, R174, 0x4, R132 ;  /* 0x00000004ae889825 */ /* 0x002fc800078e0284 */
[----:B------:R-:W-:Y:S01]  /*27820*/  FFMA.FTZ R132, R161, R36, R32 ;  /* 0x00000024a1847223 */ /* 0x000fe20000010020 */
[----:B------:R-:W-:Y:S01]  /*27830*/  FFMA.FTZ R133, R160, R37, R33 ;  /* 0x00000025a0857223 */ /* 0x000fe20000010021 */
[----:B------:R-:W-:Y:S01]  /*27840*/  FFMA.FTZ R134, R139, R38, R34 ;  /* 0x000000268b867223 */ /* 0x000fe20000010022 */
[----:B------:R-:W-:Y:S01]  /*27850*/  FFMA.FTZ R135, R234, R39, R35 ;  /* 0x00000027ea877223 */ /* 0x000fe20000010023 */
[----:B------:R-:W-:Y:S01]  /*27860*/  FFMA.FTZ R148, R165, R40, R28 ;  /* 0x00000028a5947223 */ /* 0x000fe2000001001c */
[----:B------:R-:W-:Y:S01]  /*27870*/  FFMA.FTZ R149, R236, R41, R29 ;  /* 0x00000029ec957223 */ /* 0x000fe2000001001d */
[----:B------:R-:W-:Y:S01]  /*27880*/  F2FP.BF16.F32.PACK_AB R132, R133, R132 ;  /* 0x000000848584723e */ /* 0x000fe200000010ff */
[C---:B------:R-:W-:Y:S01]  /*27890*/  FADD.FTZ R226, -R232.reuse, R167 ;  /* 0x000000a7e8e27221 */ /* 0x040fe20000010100 */
[----:B------:R-:W-:Y:S01]  /*278a0*/  F2FP.BF16.F32.PACK_AB R133, R135, R134 ;  /* 0x000000868785723e */ /* 0x000fe200000010ff */
[----:B------:R-:W-:Y:S01]  /*278b0*/  FMUL.FTZ R167, R157, R244 ;  /* 0x000000f49da77220 */ /* 0x000fe20000410000 */
[----:B------:R-:W-:Y:S01]  /*278c0*/  F2FP.BF16.F32.PACK_AB R134, R149, R148 ;  /* 0x000000949586723e */ /* 0x000fe200000010ff */
[----:B------:R-:W-:Y:S01]  /*278d0*/  FMUL.FTZ R246, R157, R246 ;  /* 0x000000f69df67220 */ /* 0x000fe20000410000 */
[----:B------:R-:W1:Y:S01]  /*278e0*/  LDC.64 R148, c[0x0][0x430] ;  /* 0x00010c00ff947b82 */ /* 0x000e620000000a00 */
[C---:B------:R-:W-:Y:S01]  /*278f0*/  FADD.FTZ R138, -R232.reuse, R152 ;  /* 0x00000098e88a7221 */ /* 0x040fe20000010100 */
[----:B------:R-:W-:Y:S01]  /*27900*/  FADD.FTZ R208, -R232, R153 ;  /* 0x00000099e8d07221 */ /* 0x000fe20000010100 */
[----:B------:R-:W-:Y:S01]  /*27910*/  FFMA.FTZ R152, R167, R42, R30 ;  /* 0x0000002aa7987223 */ /* 0x000fe2000001001e */
[----:B------:R-:W-:Y:S01]  /*27920*/  FFMA.FTZ R153, R246, R43, R31 ;  /* 0x0000002bf6997223 */ /* 0x000fe2000001001f */
[C---:B------:R-:W-:Y:S01]  /*27930*/  FADD.FTZ R154, -R232.reuse, R154 ;  /* 0x0000009ae89a7221 */ /* 0x040fe20000010100 */
[----:B0-----:R-:W-:Y:S01]  /*27940*/  FADD.FTZ R204, -R232, R155 ;  /* 0x0000009be8cc7221 */ /* 0x001fe20000010100 */
[----:B---3--:R-:W-:-:S04]  /*27950*/  @!P1 IMAD.WIDE R150, R174, 0x4, R150 ;  /* 0x00000004ae969825 */ /* 0x008fc800078e0296 */
[----:B------:R-:W-:Y:S01]  /*27960*/  FMUL.FTZ R203, R157, R202 ;  /* 0x000000ca9dcb7220 */ /* 0x000fe20000410000 */
[----:B------:R-:W-:Y:S01]  /*27970*/  F2FP.BF16.F32.PACK_AB R135, R153, R152 ;  /* 0x000000989987723e */ /* 0x000fe200000010ff */
[----:B------:R-:W-:Y:S01]  /*27980*/  FMUL.FTZ R207, R157, R138 ;  /* 0x0000008a9dcf7220 */ /* 0x000fe20000410000 */
[----:B----4-:R-:W-:-:S04]  /*27990*/  IMAD.WIDE.U32 R152, R196, 0x10, R162 ;  /* 0x00000010c4987825 */ /* 0x010fc800078e00a2 */
[C---:B------:R-:W-:Y:S01]  /*279a0*/  FMUL.FTZ R202, R157.reuse, R208 ;  /* 0x000000d09dca7220 */ /* 0x040fe20000410000 */
[----:B------:R0:W-:Y:S01]  /*279b0*/  @!P1 STG.E desc[UR6][R136.64], R201 ;  /* 0x000000c988009986 */ /* 0x0001e2000c101906 */
[C---:B------:R-:W-:Y:S01]  /*279c0*/  FMUL.FTZ R211, R157.reuse, R154 ;  /* 0x0000009a9dd37220 */ /* 0x040fe20000410000 */
[----:B------:R-:W-:Y:S01]  /*279d0*/  FMUL.FTZ R208, R157, R204 ;  /* 0x000000cc9dd07220 */ /* 0x000fe20000410000 */
[----:B------:R-:W-:Y:S01]  /*279e0*/  FFMA.FTZ R138, R165, R72, R124 ;  /* 0x00000048a58a7223 */ /* 0x000fe2000001007c */
[----:B------:R2:W-:Y:S01]  /*279f0*/  @!P1 STG.E desc[UR6][R150.64], R157 ;  /* 0x0000009d96009986 */ /* 0x0005e2000c101906 */
[----:B------:R-:W-:Y:S01]  /*27a00*/  FFMA.FTZ R165, R236, R73, R125 ;  /* 0x00000049eca57223 */ /* 0x000fe2000001007d */
[C---:B------:R-:W-:Y:S01]  /*27a10*/  FADD.FTZ R206, -R232.reuse, R156 ;  /* 0x0000009ce8ce7221 */ /* 0x040fe20000010100 */
[C---:B------:R-:W-:Y:S01]  /*27a20*/  FADD.FTZ R214, -R232.reuse, R159 ;  /* 0x0000009fe8d67221 */ /* 0x040fe20000010100 */
[----:B------:R3:W-:Y:S01]  /*27a30*/  STG.E.128 desc[UR6][R152.64], R132 ;  /* 0x0000008498007986 */ /* 0x0007e2000c101d06 */
[C---:B------:R-:W-:Y:S01]  /*27a40*/  FADD.FTZ R164, -R232.reuse, R164 ;  /* 0x000000a4e8a47221 */ /* 0x040fe20000010100 */
[----:B------:R-:W-:Y:S01]  /*27a50*/  FADD.FTZ R230, -R232, R170 ;  /* 0x000000aae8e67221 */ /* 0x000fe20000010100 */
[----:B------:R-:W-:Y:S01]  /*27a60*/  FMUL.FTZ R159, R157, R212 ;  /* 0x000000d49d9f7220 */ /* 0x000fe20000410000 */
[----:B0-----:R-:W-:Y:S01]  /*27a70*/  FFMA.FTZ R137, R139, R70, R130 ;  /* 0x000000468b897223 */ /* 0x001fe20000010082 */
[----:B------:R-:W-:Y:S01]  /*27a80*/  FFMA.FTZ R136, R161, R68, R128 ;  /* 0x00000044a1887223 */ /* 0x000fe20000010080 */
[C---:B------:R-:W-:Y:S01]  /*27a90*/  FMUL.FTZ R156, R157.reuse, R210 ;  /* 0x000000d29d9c7220 */ /* 0x040fe20000410000 */
[----:B------:R-:W-:Y:S01]  /*27aa0*/  FMUL.FTZ R170, R157, R200 ;  /* 0x000000c89daa7220 */ /* 0x000fe20000410000 */
[----:B--2---:R-:W-:Y:S01]  /*27ab0*/  FFMA.FTZ R150, R207, R48, R20 ;  /* 0x00000030cf967223 */ /* 0x004fe20000010014 */
[----:B------:R-:W-:Y:S01]  /*27ac0*/  FFMA.FTZ R151, R211, R50, R22 ;  /* 0x00000032d3977223 */ /* 0x000fe20000010016 */
[----:B------:R-:W-:Y:S01]  /*27ad0*/  FFMA.FTZ R139, R167, R74, R126 ;  /* 0x0000004aa78b7223 */ /* 0x000fe2000001007e */
[----:B------:R-:W-:Y:S01]  /*27ae0*/  FFMA.FTZ R246, R246, R75, R127 ;  /* 0x0000004bf6f67223 */ /* 0x000fe2000001007f */
[----:B------:R-:W-:Y:S01]  /*27af0*/  FFMA.FTZ R234, R234, R71, R131 ;  /* 0x00000047eaea7223 */ /* 0x000fe20000010083 */
[----:B------:R-:W-:Y:S01]  /*27b00*/  FFMA.FTZ R161, R160, R69, R129 ;  /* 0x00000045a0a17223 */ /* 0x000fe20000010081 */
[----:B------:R-:W-:Y:S01]  /*27b10*/  FMUL.FTZ R201, R157, R164 ;  /* 0x000000a49dc97220 */ /* 0x000fe20000410000 */
[----:B------:R-:W-:Y:S01]  /*27b20*/  F2FP.BF16.F32.PACK_AB R138, R165, R138 ;  /* 0x0000008aa58a723e */ /* 0x000fe200000010ff */
[----:B------:R-:W-:Y:S01]  /*27b30*/  FFMA.FTZ R160, R159, R44, R24 ;  /* 0x0000002c9fa07223 */ /* 0x000fe20000010018 */
[----:B------:R-:W-:Y:S01]  /*27b40*/  FFMA.FTZ R165, R156, R45, R25 ;  /* 0x0000002d9ca57223 */ /* 0x000fe20000010019 */
[----:B---3--:R-:W-:Y:S01]  /*27b50*/  FFMA.FTZ R135, R202, R49, R21 ;  /* 0x00000031ca877223 */ /* 0x008fe20000010015 */
[----:B------:R-:W-:Y:S01]  /*27b60*/  FFMA.FTZ R152, R208, R51, R23 ;  /* 0x00000033d0987223 */ /* 0x000fe20000010017 */
[----:B------:R-:W-:Y:S01]  /*27b70*/  FFMA.FTZ R164, R203, R46, R26 ;  /* 0x0000002ecba47223 */ /* 0x000fe2000001001a */
[----:B------:R-:W-:Y:S01]  /*27b80*/  FFMA.FTZ R167, R170, R47, R27 ;  /* 0x0000002faaa77223 */ /* 0x000fe2000001001b */
[C---:B------:R-:W-:Y:S01]  /*27b90*/  FADD.FTZ R166, -R232.reuse, R166 ;  /* 0x000000a6e8a67221 */ /* 0x040fe20000010100 */
[----:B------:R-:W-:Y:S01]  /*27ba0*/  F2FP.BF16.F32.PACK_AB R134, R135, R150 ;  /* 0x000000968786723e */ /* 0x000fe200000010ff */
[----:B------:R-:W-:Y:S01]  /*27bb0*/  FADD.FTZ R168, -R232, R168 ;  /* 0x000000a8e8a87221 */ /* 0x000fe20000010100 */
[----:B------:R-:W-:Y:S01]  /*27bc0*/  F2FP.BF16.F32.PACK_AB R135, R152, R151 ;  /* 0x000000979887723e */ /* 0x000fe200000010ff */
[----:B-1----:R-:W-:Y:S01]  /*27bd0*/  IMAD.WIDE.U32 R152, R196, 0x10, R148 ;  /* 0x00000010c4987825 */ /* 0x002fe200078e0094 */
[----:B------:R-:W-:-:S03]  /*27be0*/  F2FP.BF16.F32.PACK_AB R139, R246, R139 ;  /* 0x0000008bf68b723e */ /* 0x000fc600000010ff */
[C---:B------:R-:W-:Y:S01]  /*27bf0*/  FMUL.FTZ R155, R157.reuse, R206 ;  /* 0x000000ce9d9b7220 */ /* 0x040fe20000410000 */
[----:B------:R-:W-:Y:S01]  /*27c00*/  F2FP.BF16.F32.PACK_AB R137, R234, R137 ;  /* 0x00000089ea89723e */ /* 0x000fe200000010ff */
[----:B------:R-:W-:Y:S01]  /*27c10*/  FMUL.FTZ R0, R157, R0 ;  /* 0x000000009d007220 */ /* 0x000fe20000410000 */
[----:B------:R-:W-:Y:S01]  /*27c20*/  F2FP.BF16.F32.PACK_AB R136, R161, R136 ;  /* 0x00000088a188723e */ /* 0x000fe200000010ff */
[C---:B------:R-:W-:Y:S01]  /*27c30*/  FADD.FTZ R158, -R232.reuse, R158 ;  /* 0x0000009ee89e7221 */ /* 0x040fe20000010100 */
[----:B------:R-:W-:Y:S01]  /*27c40*/  FADD.FTZ R228, -R232, R169 ;  /* 0x000000a9e8e47221 */ /* 0x000fe20000010100 */
[C---:B------:R-:W-:Y:S01]  /*27c50*/  FMUL.FTZ R205, R157.reuse, R166 ;  /* 0x000000a69dcd7220 */ /* 0x040fe20000410000 */
[----:B------:R-:W-:Y:S01]  /*27c60*/  FMUL.FTZ R209, R157, R168 ;  /* 0x000000a89dd17220 */ /* 0x000fe20000410000 */
[----:B------:R-:W-:Y:S01]  /*27c70*/  F2FP.BF16.F32.PACK_AB R132, R165, R160 ;  /* 0x000000a0a584723e */ /* 0x000fe200000010ff */
[----:B------:R-:W-:Y:S01]  /*27c80*/  IMAD.WIDE.U32 R168, R198, 0x10, R148 ;  /* 0x00000010c6a87825 */ /* 0x000fe200078e0094 */
[----:B------:R-:W-:Y:S01]  /*27c90*/  F2FP.BF16.F32.PACK_AB R133, R167, R164 ;  /* 0x000000a4a785723e */ /* 0x000fe200000010ff */
[----:B------:R0:W-:Y:S02]  /*27ca0*/  STG.E.128 desc[UR6][R152.64], R136 ;  /* 0x0000008898007986 */ /* 0x0001e4000c101d06 */
[----:B------:R-:W-:Y:S01]  /*27cb0*/  FADD.FTZ R232, -R232, R171 ;  /* 0x000000abe8e87221 */ /* 0x000fe20000010100 */
        /* <DEDUP_REMOVED lines=8> */
[----:B------:R-:W-:-:S04]  /*27d40*/  IMAD.WIDE.U32 R150, R195, 0x10, R162 ;  /* 0x00000010c3967825 */ /* 0x000fc800078e00a2 */
[----:B------:R-:W-:Y:S01]  /*27d50*/  FMUL.FTZ R222, R157, R222 ;  /* 0x000000de9dde7220 */ /* 0x000fe20000410000 */
[----:B------:R-:W-:Y:S01]  /*27d60*/  FFMA.FTZ R149, R218, R89, R109 ;  /* 0x00000059da957223 */ /* 0x000fe2000001006d */
[----:B------:R-:W-:Y:S01]  /*27d70*/  FFMA.FTZ R159, R159, R76, R120 ;  /* 0x0000004c9f9f7223 */ /* 0x000fe20000010078 */
[----:B------:R-:W-:Y:S01]  /*27d80*/  IMAD.WIDE.U32 R160, R197, 0x10, R162 ;  /* 0x00000010c5a07825 */ /* 0x000fe200078e00a2 */
[----:B------:R1:W-:Y:S01]  /*27d90*/  STG.E.128 desc[UR6][R150.64], R132 ;  /* 0x0000008496007986 */ /* 0x0003e2000c101d06 */
[----:B------:R-:W2:Y:S02]  /*27da0*/  LDC.64 R196, c[0x0][0x380] ;  /* 0x0000e000ffc47b82 */ /* 0x000ea40000000a00 */
[----:B------:R-:W-:Y:S01]  /*27db0*/  FFMA.FTZ R156, R156, R77, R121 ;  /* 0x0000004d9c9c7223 */ /* 0x000fe20000010079 */
[----:B0-----:R-:W-:Y:S01]  /*27dc0*/  FFMA.FTZ R137, R0, R53, R17 ;  /* 0x0000003500897223 */ /* 0x001fe20000010011 */
[----:B------:R-:W-:Y:S01]  /*27dd0*/  FFMA.FTZ R138, R154, R55, R19 ;  /* 0x000000379a8a7223 */ /* 0x000fe20000010013 */
[----:B------:R-:W-:Y:S01]  /*27de0*/  FFMA.FTZ R139, R215, R56, R12 ;  /* 0x00000038d78b7223 */ /* 0x000fe2000001000c */
[----:B------:R-:W-:Y:S01]  /*27df0*/  FFMA.FTZ R152, R222, R59, R15 ;  /* 0x0000003bde987223 */ /* 0x000fe2000001000f */
[----:B------:R-:W-:Y:S01]  /*27e00*/  FMUL.FTZ R158, R157, R224 ;  /* 0x000000e09d9e7220 */ /* 0x000fe20000410000 */
[----:B------:R-:W-:Y:S01]  /*27e10*/  F2FP.BF16.F32.PACK_AB R136, R137, R148 ;  /* 0x000000948988723e */ /* 0x000fe200000010ff */
[----:B------:R-:W-:Y:S01]  /*27e20*/  FFMA.FTZ R137, R171, R54, R18 ;  /* 0x00000036ab897223 */ /* 0x000fe20000010012 */
[----:B------:R-:W-:Y:S01]  /*27e30*/  FFMA.FTZ R148, R218, R57, R13 ;  /* 0x00000039da947223 */ /* 0x000fe2000001000d */
[C---:B------:R-:W-:Y:S01]  /*27e40*/  FMUL.FTZ R200, R157.reuse, R226 ;  /* 0x000000e29dc87220 */ /* 0x040fe20000410000 */
[C---:B------:R-:W-:Y:S01]  /*27e50*/  FMUL.FTZ R204, R157.reuse, R228 ;  /* 0x000000e49dcc7220 */ /* 0x040fe20000410000 */
[C---:B------:R-:W-:Y:S01]  /*27e60*/  FMUL.FTZ R213, R157.reuse, R230 ;  /* 0x000000e69dd57220 */ /* 0x040fe20000410000 */
[----:B------:R-:W-:Y:S01]  /*27e70*/  F2FP.BF16.F32.PACK_AB R137, R138, R137 ;  /* 0x000000898a89723e */ /* 0x000fe200000010ff */
[----:B------:R-:W-:Y:S01]  /*27e80*/  FMUL.FTZ R232, R157, R232 ;  /* 0x000000e89de87220 */ /* 0x000fe20000410000 */
[----:B------:R-:W-:Y:S01]  /*27e90*/  F2FP.BF16.F32.PACK_AB R138, R148, R139 ;  /* 0x0000008b948a723e */ /* 0x000fe200000010ff */
[----:B------:R-:W-:Y:S01]  /*27ea0*/  FFMA.FTZ R148, R155, R84, R112 ;  /* 0x000000549b947223 */ /* 0x000fe20000010070 */
[----:B-1----:R-:W-:Y:S01]  /*27eb0*/  FFMA.FTZ R150, R215, R88, R108 ;  /* 0x00000058d7967223 */ /* 0x002fe2000001006c */
        /* <DEDUP_REMOVED lines=27> */
[C---:B------:R-:W-:Y:S01]  /*28070*/  FFMA.FTZ R0, R232.reuse, R67, R7 ;  /* 0x00000043e8007223 */ /* 0x040fe20000010007 */
        /* <DEDUP_REMOVED lines=9> */
[----:B------:R-:W-:Y:S01]  /*28110*/  IMAD.WIDE.U32 R162, R198, 0x10, R162 ;  /* 0x00000010c6a27825 */ /* 0x000fe200078e00a2 */
[----:B------:R-:W-:-:S02]  /*28120*/  F2FP.BF16.F32.PACK_AB R134, R202, R207 ;  /* 0x000000cfca86723e */ /* 0x000fc400000010ff */
[----:B------:R-:W-:Y:S01]  /*28130*/  F2FP.BF16.F32.PACK_AB R133, R170, R203 ;  /* 0x000000cbaa85723e */ /* 0x000fe200000010ff */
[----:B--2---:R-:W-:Y:S01]  /*28140*/  IMAD R174, R196, 0x4, R174 ;  /* 0x00000004c4ae7824 */ /* 0x004fe200078e02ae */
        /* <DEDUP_REMOVED lines=9> */
[----:B------:R-:W-:-:S03]  /*281e0*/  ISETP.GE.AND P1, PT, R174, R197, PT ;  /* 0x000000c5ae00720c */ /* 0x000fc60003f26270 */
[----:B------:R0:W-:Y:S04]  /*281f0*/  STG.E.128 desc[UR6][R162.64], R152 ;  /* 0x00000098a2007986 */ /* 0x0001e8000c101d06 */
[----:B------:R0:W-:Y:S06]  /*28200*/  STG.E.128 desc[UR6][R168.64], R156 ;  /* 0x0000009ca8007986 */ /* 0x0001ec000c101d06 */
[----:B------:R-:W-:Y:S05]  /*28210*/  @!P1 BRA `(.L_x_10166) ;  /* 0xfffffd90003c9947 */ /* 0x000fea000383ffff */
[----:B------:R-:W-:Y:S05]  /*28220*/  EXIT ;  /* 0x000000000000794d */ /* 0x000fea0003800000 */
.L_x_10165:
        /* <DEDUP_REMOVED lines=8> */
.L_x_10168:
[----:B------:R-:W-:Y:S05]  /*282b0*/  BSYNC B0 ;  /* 0x0000000000007941 */ /* 0x000fea0003800000 */
.L_x_10167:
        /* <DEDUP_REMOVED lines=9> */
.L_x_10169:
[----:B------:R-:W-:Y:S02]  /*28350*/  IMAD.MOV.U32 R210, RZ, RZ, 0x4 ;  /* 0x00000004ffd27424 */ /* 0x000fe400078e00ff */
[----:B------:R-:W-:-:S04]  /*28360*/  IMAD.MOV.U32 R201, RZ, RZ, R206 ;  /* 0x000000ffffc97224 */ /* 0x000fc800078e00ce */
[----:B------:R-:W-:-:S05]  /*28370*/  FADD.FTZ R203, R202, R201 ;  /* 0x000000c9cacb7221 */ /* 0x000fca0000010000 */
[----:B------:R-:W-:-:S07]  /*28380*/  MOV R209, R203 ;  /* 0x000000cb00d17202 */ /* 0x000fce0000000f00 */
[----:B------:R-:W-:Y:S05]  /*28390*/  WARPSYNC.COLLECTIVE R208, `(.L_x_10170) ;  /* 0x00000000d0087348 */ /* 0x000fea0003c00000 */
[----:B------:R0:W1:Y:S02]  /*283a0*/  SHFL.BFLY P2, R206, R209, R210, R211 ;  /* 0x0c0000d2d1ce7389 */ /* 0x00006400000400d3 */
[----:B01----:R-:W-:Y:S05]  /*283b0*/  ENDCOLLECTIVE ;  /* 0x000000000000791b */ /* 0x003fea0003800000 */
.L_x_10170:
[----:B------:R-:W-:Y:S01]  /*283c0*/  HFMA2 R210, -RZ, RZ, 0, 4.76837158203125e-07 ;  /* 0x00000008ffd27431 */ /* 0x000fe200000001ff */
[----:B------:R-:W-:-:S05]  /*283d0*/  MOV R200, R206 ;  /* 0x000000ce00c87202 */ /* 0x000fca0000000f00 */
[----:B------:R-:W-:Y:S02]  /*283e0*/  FADD.FTZ R204, R203, R200 ;  /* 0x000000c8cbcc7221 */ /* 0x000fe40000010000 */
[----:B------:R-:W0:Y:S02]  /*283f0*/  LDC R200, c[0x0][0x400] ;  /* 0x00010000ffc87b82 */ /* 0x000e240000000800 */
[----:B------:R-:W-:-:S07]  /*28400*/  IMAD.MOV.U32 R209, RZ, RZ, R204 ;  /* 0x000000ffffd17224 */ /* 0x000fce00078e00cc */
[----:B0-----:R-:W-:Y:S05]  /*28410*/  WARPSYNC.COLLECTIVE R208, `(.L_x_10171) ;  /* 0x00000000d0087348 */ /* 0x001fea0003c00000 */
[----:B------:R1:W2:Y:S02]  /*28420*/  SHFL.BFLY P2, R206, R209, R210, R211 ;  /* 0x0c0000d2d1ce7389 */ /* 0x0002a400000400d3 */
[----:B012---:R-:W-:Y:S05]  /*28430*/  ENDCOLLECTIVE ;  /* 0x000000000000791b */ /* 0x007fea0003800000 */
.L_x_10171:
[----:B------:R-:W-:Y:S02]  /*28440*/  IMAD.MOV.U32 R210, RZ, RZ, 0x10 ;  /* 0x00000010ffd27424 */ /* 0x000fe400078e00ff */
[----:B------:R-:W-:-:S04]  /*28450*/  IMAD.MOV.U32 R201, RZ, RZ, R206 ;  /* 0x000000ffffc97224 */ /* 0x000fc800078e00ce */
[----:B------:R-:W-:-:S05]  /*28460*/  FADD.FTZ R205, R204, R201 ;  /* 0x000000c9cccd7221 */ /* 0x000fca0000010000 */
[----:B------:R-:W-:-:S07]  /*28470*/  MOV R209, R205 ;  /* 0x000000cd00d17202 */ /* 0x000fce0000000f00 */
[----:B------:R-:W-:Y:S05]  /*28480*/  WARPSYNC.COLLECTIVE R208, `(.L_x_10172) ;  /* 0x00000000d0087348 */ /* 0x000fea0003c00000 */
[----:B------:R0:W1:Y:S02]  /*28490*/  SHFL.BFLY P2, R206, R209, R210, R211 ;  /* 0x0c0000d2d1ce7389 */ /* 0x00006400000400d3 */
[----:B01----:R-:W-:Y:S05]  /*284a0*/  ENDCOLLECTIVE ;  /* 0x000000000000791b */ /* 0x003fea0003800000 */
.L_x_10172:
        /* <DEDUP_REMOVED lines=71> */
.L_x_10173:
[----:B------:R-:W-:Y:S01]  /*28920*/  HFMA2 R210, -RZ, RZ, 0, 1.1920928955078125e-07 ;  /* 0x00000002ffd27431 */ /* 0x000fe200000001ff */
[----:B------:R-:W-:-:S05]  /*28930*/  MOV R203, R206 ;  /* 0x000000ce00cb7202 */ /* 0x000fca0000000f00 */
[----:B------:R-:W-:-:S04]  /*28940*/  FADD.FTZ R203, R0, R203 ;  /* 0x000000cb00cb7221 */ /* 0x000fc80000010000 */
[----:B------:R-:W-:-:S07]  /*28950*/  IMAD.MOV.U32 R209, RZ, RZ, R203 ;  /* 0x000000ffffd17224 */ /* 0x000fce00078e00cb */
[----:B------:R-:W-:Y:S05]  /*28960*/  WARPSYNC.COLLECTIVE R208, `(.L_x_10174) ;  /* 0x00000000d0087348 */ /* 0x000fea0003c00000 */
[----:B------:R0:W1:Y:S02]  /*28970*/  SHFL.BFLY P2, R206, R209, R210, R211 ;  /* 0x0c0000d2d1ce7389 */ /* 0x00006400000400d3 */
[----:B01----:R-:W-:Y:S05]  /*28980*/  ENDCOLLECTIVE ;  /* 0x000000000000791b */ /* 0x003fea0003800000 */
.L_x_10174:
[----:B------:R-:W-:Y:S02]  /*28990*/  IMAD.MOV.U32 R210, RZ, RZ, 0x4 ;  /* 0x00000004ffd27424 */ /* 0x000fe400078e00ff */
[----:B------:R-:W-:-:S04]  /*289a0*/  IMAD.MOV.U32 R202, RZ, RZ, R206 ;  /* 0x000000ffffca7224 */ /* 0x000fc800078e00ce */
[----:B------:R-:W-:-:S05]  /*289b0*/  FADD.FTZ R202, R203, R202 ;  /* 0x000000cacbca7221 */ /* 0x000fca0000010000 */
[----:B------:R-:W-:-:S07]  /*289c0*/  MOV R209, R202 ;  /* 0x000000ca00d17202 */ /* 0x000fce0000000f00 */
[----:B------:R-:W-:Y:S05]  /*289d0*/  WARPSYNC.COLLECTIVE R208, `(.L_x_10175) ;  /* 0x00000000d0087348 */ /* 0x000fea0003c00000 */
[----:B------:R0:W1:Y:S02]  /*289e0*/  SHFL.BFLY P2, R206, R209, R210, R211 ;  /* 0x0c0000d2d1ce7389 */ /* 0x00006400000400d3 */
[----:B01----:R-:W-:Y:S05]  /*289f0*/  ENDCOLLECTIVE ;  /* 0x000000000000791b */ /* 0x003fea0003800000 */
.L_x_10175:
[----:B------:R-:W-:Y:S01]  /*28a00*/  HFMA2 R210, -RZ, RZ, 0, 4.76837158203125e-07 ;  /* 0x00000008ffd27431 */ /* 0x000fe200000001ff */
[----:B------:R-:W-:-:S05]  /*28a10*/  MOV R205, R206 ;  /* 0x000000ce00cd7202 */ /* 0x000fca0000000f00 */
[----:B------:R-:W-:-:S04]  /*28a20*/  FADD.FTZ R205, R202, R205 ;  /* 0x000000cdcacd7221 */ /* 0x000fc80000010000 */
[----:B------:R-:W-:-:S07]  /*28a30*/  IMAD.MOV.U32 R209, RZ, RZ, R205 ;  /* 0x000000ffffd17224 */ /* 0x000fce00078e00cd */
[----:B------:R-:W-:Y:S05]  /*28a40*/  WARPSYNC.COLLECTIVE R208, `(.L_x_10176) ;  /* 0x00000000d0087348 */ /* 0x000fea0003c00000 */
[----:B------:R0:W1:Y:S02]  /*28a50*/  SHFL.BFLY P2, R206, R209, R210, R211 ;  /* 0x0c0000d2d1ce7389 */ /* 0x00006400000400d3 */
[----:B01----:R-:W-:Y:S05]  /*28a60*/  ENDCOLLECTIVE ;  /* 0x000000000000791b */ /* 0x003fea0003800000 */
.L_x_10176:
[----:B------:R-:W-:Y:S02]  /*28a70*/  IMAD.MOV.U32 R210, RZ, RZ, 0x10 ;  /* 0x00000010ffd27424 */ /* 0x000fe400078e00ff */
[----:B------:R-:W-:-:S04]  /*28a80*/  IMAD.MOV.U32 R204, RZ, RZ, R206 ;  /* 0x000000ffffcc7224 */ /* 0x000fc800078e00ce */
[----:B------:R-:W-:-:S05]  /*28a90*/  FADD.FTZ R204, R205, R204 ;  /* 0x000000cccdcc7221 */ /* 0x000fca0000010000 */
[----:B------:R-:W-:-:S07]  /*28aa0*/  MOV R209, R204 ;  /* 0x000000cc00d17202 */ /* 0x000fce0000000f00 */
[----:B------:R-:W-:Y:S05]  /*28ab0*/  WARPSYNC.COLLECTIVE R208, `(.L_x_10177) ;  /* 0x00000000d0087348 */ /* 0x000fea0003c00000 */
[----:B------:R0:W1:Y:S02]  /*28ac0*/  SHFL.BFLY P2, R206, R209, R210, R211 ;  /* 0x0c0000d2d1ce7389 */ /* 0x00006400000400d3 */
[----:B01----:R-:W-:Y:S05]  /*28ad0*/  ENDCOLLECTIVE ;  /* 0x000000000000791b */ /* 0x003fea0003800000 */
.L_x_10177:
[----:B------:R-:W-:Y:S01]  /*28ae0*/  MOV R207, R206 ;  /* 0x000000ce00cf7202 */ /* 0x000fe20000000f00 */
[----:B------:R-:W-:Y:S06]  /*28af0*/  BRA `(.L_x_10178) ;  /* 0xffffffe800b87947 */ /* 0x000fec000383ffff */
.L_x_10179:
        /* <DEDUP_REMOVED lines=16> */
.L_x_22707:


//--------------------- .text._ZN10layer_norm31ln_parallel_residual_fwd_kernelINS_13Kernel_traitsIf13__nv_bfloat16fS2_fjLj1024ELj1ELj4ELj1ELj16ENS_18Kernel_traits_baseILj1024EfS2_fS2_fjLj128EEEEELb1ELb1ELb0EEEvNS_9FwdParamsE --------------------------
	.section	.text._ZN10layer_norm31ln_parallel_residual_fwd_kernelINS_13Kernel_traitsIf13__nv_bfloat16fS2_fjLj1024ELj1ELj4ELj1ELj16ENS_18Kernel_traits_baseILj1024EfS2_fS2_fjLj128EEEEELb1ELb1ELb0EEEvNS_9FwdParamsE,"ax",@progbits
	.align	128
        .global         _ZN10layer_norm31ln_parallel_residual_fwd_kernelINS_13Kernel_traitsIf13__nv_bfloat16fS2_fjLj1024ELj1ELj4ELj1ELj16ENS_18Kernel_traits_baseILj1024EfS2_fS2_fjLj128EEEEELb1ELb1ELb0EEEvNS_9FwdParamsE
        .type           _ZN10layer_norm31ln_parallel_residual_fwd_kernelINS_13Kernel_traitsIf13__nv_bfloat16fS2_fjLj1024ELj1ELj4ELj1ELj16ENS_18Kernel_traits_baseILj1024EfS2_fS2_fjLj128EEEEELb1ELb1ELb0EEEvNS_9FwdParamsE,@function
        .size           _ZN10layer_norm31ln_parallel_residual_fwd_kernelINS_13Kernel_traitsIf13__nv_bfloat16fS2_fjLj1024ELj1ELj4ELj1ELj16ENS_18Kernel_traits_baseILj1024EfS2_fS2_fjLj128EEEEELb1ELb1ELb0EEEvNS_9FwdParamsE,(.L_x_22708 - _ZN10layer_norm31ln_parallel_residual_fwd_kernelINS_13Kernel_traitsIf13__nv_bfloat16fS2_fjLj1024ELj1ELj4ELj1ELj16ENS_18Kernel_traits_baseILj1024EfS2_fS2_fjLj128EEEEELb1ELb1ELb0EEEvNS_9FwdParamsE)
        .other          _ZN10layer_norm31ln_parallel_residual_fwd_kernelINS_13Kernel_traitsIf13__nv_bfloat16fS2_fjLj1024ELj1ELj4ELj1ELj16ENS_18Kernel_traits_baseILj1024EfS2_fS2_fjLj128EEEEELb1ELb1ELb0EEEvNS_9FwdParamsE,@"STO_CUDA_ENTRY STV_DEFAULT"
_ZN10layer_norm31ln_parallel_residual_fwd_kernelINS_13Kernel_traitsIf13__nv_bfloat16fS2_fjLj1024ELj1ELj4ELj1ELj16ENS_18Kernel_traits_baseILj1024EfS2_fS2_fjLj128EEEEELb1ELb1ELb0EEEvNS_9FwdParamsE:
.text._ZN10layer_norm31ln_parallel_residual_fwd_kernelINS_13Kernel_traitsIf13__nv_bfloat16fS2_fjLj1024ELj1ELj4ELj1ELj16ENS_18Kernel_traits_baseILj1024EfS2_fS2_fjLj128EEEEELb1ELb1ELb0EEEvNS_9FwdParamsE:
        /* <DEDUP_REMOVED lines=96> */
.L_x_10181:
        /* <DEDUP_REMOVED lines=40> */
.L_x_10182:
[----:B------:R-:W-:Y:S05]  /*0880*/  BSYNC.RECONVERGENT B0 ;  /* 0x0000000000007941 */ /* 0x000fea0003800200 */
.L_x_10180:
[----:B------:R-:W1:Y:S02]  /*0890*/  LDCU UR4, c[0x0][0x384] ;  /* 0x00007080ff0477ac */ /* 0x000e640008000800 */
[----:B-1----:R-:W-:-:S13]  /*08a0*/  ISETP.GE.AND P1, PT, R129, UR4, PT ;  /* 0x0000000481007c0c */ /* 0x002fda000bf26270 */
[----:B------:R-:W-:Y:S05]  /*08b0*/  @P1 EXIT ;  /* 0x000000000000194d */ /* 0x000fea0003800000 */
[----:B------:R-:W-:Y:S01]  /*08c0*/  IMAD.HI.U32 R0, R131, -0x326172a9, RZ ;  /* 0xcd9e8d5783007827 */ /* 0x000fe200078e00ff */
[----:B------:R-:W-:Y:S01]  /*08d0*/  BSSY B0, `(.L_x_10183) ;  /* 0x0002099000007945 */ /* 0x000fe20003800000 */
[----:B------:R-:W-:Y:S01]  /*08e0*/  LOP3.LUT R12, R12, 0x3, RZ, 0xc0, !PT ;  /* 0x000000030c0c7812 */ /* 0x000fe200078ec0ff */
[----:B------:R-:W1:Y:S01]  /*08f0*/  LDCU UR12, c[0x0][0x408] ;  /* 0x00008100ff0c77ac */ /* 0x000e620008000800 */
[----:B0-----:R-:W-:Y:S01]  /*0900*/  IMAD.HI.U32 R2, R128, -0x2daee0ad, RZ ;  /* 0xd2511f5380027827 */ /* 0x001fe200078e00ff */
[----:B------:R-:W-:Y:S01]  /*0910*/  LOP3.LUT R0, R15, UR6, R0, 0x96, !PT ;  /* 0x000000060f007c12 */ /* 0x000fe2000f8e9600 */
[----:B------:R-:W0:Y:S02]  /*0920*/  LDCU UR33, c[0x0][0x388] ;  /* 0x00007100ff2177ac */ /* 0x000e240008000800 */
[----:B------:R-:W-:Y:S01]  /*0930*/  IMAD R4, R131, -0x326172a9, RZ ;  /* 0xcd9e8d5783047824 */ /* 0x000fe200078e02ff */
[----:B------:R-:W-:Y:S01]  /*0940*/  LOP3.LUT R2, R2, UR7, RZ, 0x3c, !PT ;  /* 0x0000000702027c12 */ /* 0x000fe2000f8e3cff */
[----:B------:R-:W-:Y:S01]  /*0950*/  IMAD R6, R128, -0x2daee0ad, RZ ;  /* 0xd2511f5380067824 */ /* 0x000fe200078e02ff */
[----:B------:R-:W2:Y:S01]  /*0960*/  LDCU.U8 UR13, c[0x0][0x410] ;  /* 0x00008200ff0d77ac */ /* 0x000ea20008000000 */
[----:B------:R-:W-:Y:S01]  /*0970*/  IMAD.HI.U32 R5, R0, -0x2daee0ad, RZ ;  /* 0xd2511f5300057827 */ /* 0x000fe200078e00ff */
[----:B------:R-:W3:Y:S03]  /*0980*/  LDCU UR14, c[0x0][0x448] ;  /* 0x00008900ff0e77ac */ /* 0x000ee60008000800 */
[----:B------:R-:W-:Y:S01]  /*0990*/  IMAD.HI.U32 R3, R2, -0x326172a9, RZ ;  /* 0xcd9e8d5702037827 */ /* 0x000fe200078e00ff */
[----:B------:R-:W-:Y:S01]  /*09a0*/  LOP3.LUT R5, R6, UR16, R5, 0x96, !PT ;  /* 0x0000001006057c12 */ /* 0x000fe2000f8e9605 */
[----:B------:R-:W4:Y:S02]  /*09b0*/  LDCU.64 UR4, c[0x0][0x398] ;  /* 0x00007300ff0477ac */ /* 0x000f240008000a00 */
[----:B------:R-:W-:Y:S01]  /*09c0*/  IMAD R7, R2, -0x326172a9, RZ ;  /* 0xcd9e8d5702077824 */ /* 0x000fe200078e02ff */
[----:B------:R-:W-:Y:S01]  /*09d0*/  LOP3.LUT R3, R4, UR15, R3, 0x96, !PT ;  /* 0x0000000f04037c12 */ /* 0x000fe2000f8e9603 */
[----:B------:R-:W-:Y:S01]  /*09e0*/  IMAD R9, R0, -0x2daee0ad, RZ ;  /* 0xd2511f5300097824 */ /* 0x000fe200078e02ff */
[----:B------:R-:W0:Y:S01]  /*09f0*/  LDCU.64 UR10, c[0x0][0x3a0] ;  /* 0x00007400ff0a77ac */ /* 0x000e220008000a00 */
        /* <DEDUP_REMOVED lines=49> */
.L_x_10692:
        /* <DEDUP_REMOVED lines=40> */
.L_x_10189:
        /* <DEDUP_REMOVED lines=13> */
.L_x_10191:
[----:B------:R-:W-:Y:S05]  /*1060*/  BSYNC.RECONVERGENT B3 ;  /* 0x0000000000037941 */ /* 0x000fea0003800200 */
.L_x_10190:
        /* <DEDUP_REMOVED lines=42> */
.L_x_10188:
[----:B------:R-:W-:Y:S05]  /*1310*/  BSYNC.RECONVERGENT B2 ;  /* 0x0000000000027941 */ /* 0x000fea0003800200 */
.L_x_10187:
        /* <DEDUP_REMOVED lines=22> */
.L_x_10194:
        /* <DEDUP_REMOVED lines=13> */
.L_x_10196:
[----:B------:R-:W-:Y:S05]  /*1550*/  BSYNC.RECONVERGENT B3 ;  /* 0x0000000000037941 */ /* 0x000fea0003800200 */
.L_x_10195:
        /* <DEDUP_REMOVED lines=43> */
.L_x_10193:
[----:B------:R-:W-:Y:S05]  /*1810*/  BSYNC.RECONVERGENT B2 ;  /* 0x0000000000027941 */ /* 0x000fea0003800200 */
.L_x_10192:
        /* <DEDUP_REMOVED lines=19> */
.L_x_10199:
        /* <DEDUP_REMOVED lines=13> */
.L_x_10201:
[----:B------:R-:W-:Y:S05]  /*1a20*/  BSYNC.RECONVERGENT B3 ;  /* 0x0000000000037941 */ /* 0x000fea0003800200 */
.L_x_10200:
        /* <DEDUP_REMOVED lines=41> */
[----:B------:R-:W-:Y:S02]  /*1cc0*/  IMAD.MOV.U32 R124, RZ, RZ, R136 ;  /* 0x000000ffff7c7224 */ /* 0x000fe400078e0088 */
[----:B------:R-:W-:-:S07]  /*1cd0*/  IMAD.MOV.U32 R94, RZ, RZ, RZ ;  /* 0x000000ffff5e7224 */ /* 0x000fce00078e00ff */
.L_x_10198:
[----:B------:R-:W-:Y:S05]  /*1ce0*/  BSYNC.RECONVERGENT B2 ;  /* 0x0000000000027941 */ /* 0x000fea0003800200 */
.L_x_10197:
[----:B------:R-:W-:Y:S01]  /*1cf0*/  I2FP.F32.U32 R93, R12 ;  /* 0x0000000c005d7245 */ /* 0x000fe20000201000 */
[----:B------:R-:W-:Y:S01]  /*1d00*/  BSSY.RECONVERGENT B2, `(.L_x_10202) ;  /* 0x000004c000027945 */ /* 0x000fe20003800200 */
[----:B------:R-:W-:Y:S01]  /*1d10*/  ISETP.NE.AND P2, PT, R94, 0x1, PT ;  /* 0x000000015e00780c */ /* 0x000fe20003f45270 */
[----:B------:R-:W-:Y:S01]  /*1d20*/  IMAD.MOV.U32 R92, RZ, RZ, 0x2 ;  /* 0x00000002ff5c7424 */ /* 0x000fe200078e00ff */
[----:B------:R-:W-:Y:S01]  /*1d30*/  LOP3.LUT R9, R9, 0xfffffffb, RZ, 0xc0, !PT ;  /* 0xfffffffb09097812 */ /* 0x000fe200078ec0ff */
[----:B------:R-:W-:Y:S01]  /*1d40*/  FFMA.FTZ R12, R93, R126, 1.1641532182693481445e-10 ;  /* 0x2f0000005d0c7423 */ /* 0x000fe2000001007e */
[C---:B------:R-:W-:Y:S02]  /*1d50*/  SHF.L.U32 R135, R97.reuse, 0x10, RZ ;  /* 0x0000001061877819 */ /* 0x040fe400000006ff */
[----:B------:R-:W-:Y:S02]  /*1d60*/  PRMT R136, R97, 0x7632, R136 ;  /* 0x0000763261887816 */ /* 0x000fe40000000088 */
        /* <DEDUP_REMOVED lines=12> */
.L_x_10204:
        /* <DEDUP_REMOVED lines=13> */
.L_x_10206:
[----:B------:R-:W-:Y:S05]  /*1f00*/  BSYNC.RECONVERGENT B3 ;  /* 0x0000000000037941 */ /* 0x000fea0003800200 */
.L_x_10205:
        /* <DEDUP_REMOVED lines=43> */
.L_x_10203:
[----:B------:R-:W-:Y:S05]  /*21c0*/  BSYNC.RECONVERGENT B2 ;  /* 0x0000000000027941 */ /* 0x000fea0003800200 */
.L_x_10202:
        /* <DEDUP_REMOVED lines=19> */
.L_x_10209:
        /* <DEDUP_REMOVED lines=13> */
.L_x_10211:
[----:B------:R-:W-:Y:S05]  /*23d0*/  BSYNC.RECONVERGENT B3 ;  /* 0x0000000000037941 */ /* 0x000fea0003800200 */
.L_x_10210:
        /* <DEDUP_REMOVED lines=41> */
[----:B------:R-:W-:Y:S02]  /*2670*/  IMAD.MOV.U32 R12, RZ, RZ, R124 ;  /* 0x000000ffff0c7224 */ /* 0x000fe400078e007c */
[----:B------:R-:W-:-:S07]  /*2680*/  IMAD.MOV.U32 R124, RZ, RZ, R92 ;  /* 0x000000ffff7c7224 */ /* 0x000fce00078e005c */
.L_x_10208:
[----:B------:R-:W-:Y:S05]  /*2690*/  BSYNC.RECONVERGENT B2 ;  /* 0x0000000000027941 */ /* 0x000fea0003800200 */
.L_x_10207:
        /* <DEDUP_REMOVED lines=18> */
.L_x_10214:
        /* <DEDUP_REMOVED lines=13> */
.L_x_10216:
[----:B------:R-:W-:Y:S05]  /*2890*/  BSYNC.RECONVERGENT B3 ;  /* 0x0000000000037941 */ /* 0x000fea0003800200 */
.L_x_10215:
        /* <DEDUP_REMOVED lines=43> */
.L_x_10213:
[----:B------:R-:W-:Y:S05]  /*2b50*/  BSYNC.RECONVERGENT B2 ;  /* 0x0000000000027941 */ /* 0x000fea0003800200 */
.L_x_10212:
        /* <DEDUP_REMOVED lines=17> */
.L_x_10219:
        /* <DEDUP_REMOVED lines=13> */
.L_x_10221:
[----:B------:R-:W-:Y:S05]  /*2d40*/  BSYNC.RECONVERGENT B3 ;  /* 0x0000000000037941 */ /* 0x000fea0003800200 */
.L_x_10220:
        /* <DEDUP_REMOVED lines=43> */
.L_x_10218:
[----:B------:R-:W-:Y:S05]  /*3000*/  BSYNC.RECONVERGENT B2 ;  /* 0x0000000000027941 */ /* 0x000fea0003800200 */
.L_x_10217:
        /* <DEDUP_REMOVED lines=18> */
.L_x_10224:
        /* <DEDUP_REMOVED lines=13> */
.L_x_10226:
[----:B------:R-:W-:Y:S05]  /*3200*/  BSYNC.RECONVERGENT B3 ;  /* 0x0000000000037941 */ /* 0x000fea0003800200 */
.L_x_10225:
        /* <DEDUP_REMOVED lines=43> */
.L_x_10223:
[----:B------:R-:W-:Y:S05]  /*34c0*/  BSYNC.RECONVERGENT B2 ;  /* 0x0000000000027941 */ /* 0x000fea0003800200 */
.L_x_10222:
        /* <DEDUP_REMOVED lines=38> */
.L_x_10186:
        /* <DEDUP_REMOVED lines=16> */
.L_x_10230:
        /* <DEDUP_REMOVED lines=13> */
.L_x_10232:
[----:B------:R-:W-:Y:S05]  /*3900*/  BSYNC.RECONVERGENT B3 ;  /* 0x0000000000037941 */ /* 0x000fea0003800200 */
.L_x_10231:
        /* <DEDUP_REMOVED lines=41> */
[----:B------:R-:W-:-:S07]  /*3ba0*/  IMAD.MOV.U32 R2, RZ, RZ, R134 ;  /* 0x000000ffff027224 */ /* 0x000fce00078e0086 */
.L_x_10229:
[----:B------:R-:W-:Y:S05]  /*3bb0*/  BSYNC.RECONVERGENT B2 ;  /* 0x0000000000027941 */ /* 0x000fea0003800200 */
.L_x_10228:
[----:B------:R-:W0:Y:S01]  /*3bc0*/  LDC R0, c[0x0][0x404] ;  /* 0x00010100ff007b82 */ /* 0x000e220000000800 */
[----:B------:R-:W-:Y:S01]  /*3bd0*/  I2FP.F32.U32 R3, R2 ;  /* 0x0000000200037245 */ /* 0x000fe20000201000 */
[----:B------:R-:W-:Y:S01]  /*3be0*/  HFMA2 R126, -RZ, RZ, 0.1171875, 0 ;  /* 0x2f800000ff7e7431 */ /* 0x000fe200000001ff */
[----:B------:R-:W-:Y:S01]  /*3bf0*/  ISETP.NE.AND P2, PT, R4, 0x1, PT ;  /* 0x000000010400780c */ /* 0x000fe20003f45270 */
[C---:B-----5:R-:W-:Y:S01]  /*3c00*/  IMAD.U32 R2, R96.reuse, 0x10000, RZ ;  /* 0x0001000060027824 */ /* 0x060fe200078e00ff */
[----:B------:R-:W-:Y:S01]  /*3c10*/  LOP3.LUT R9, R9, 0xffffffef, RZ, 0xc0, !PT ;  /* 0xffffffef09097812 */ /* 0x000fe200078ec0ff */
[----:B------:R-:W-:Y:S01]  /*3c20*/  BSSY.RECONVERGENT B2, `(.L_x_10233) ;  /* 0x000004b000027945 */ /* 0x000fe20003800200 */
[----:B------:R-:W-:Y:S01]  /*3c30*/  FFMA.FTZ R3, R3, R126, 1.1641532182693481445e-10 ;  /* 0x2f00000003037423 */ /* 0x000fe2000001007e */
[----:B------:R-:W1:Y:S01]  /*3c40*/  LDC R125, c[0x0][0x408] ;  /* 0x00010200ff7d7b82 */ /* 0x000e620000000800 */
[----:B------:R-:W-:Y:S01]  /*3c50*/  PRMT R96, R96, 0x7632, R96 ;  /* 0x0000763260607816 */ /* 0x000fe20000000060 */
[----:B------:R-:W-:-:S02]  /*3c60*/  IMAD.MOV.U32 R5, RZ, RZ, 0x2 ;  /* 0x00000002ff057424 */ /* 0x000fc400078e00ff */
[----:B0-----:R-:W-:Y:S02]  /*3c70*/  FSETP.LE.FTZ.AND P4, PT, R3, R0, PT ;  /* 0x000000000300720b */ /* 0x001fe40003f93000 */
[----:B------:R-:W-:Y:S01]  /*3c80*/  MOV R3, R10 ;  /* 0x0000000a00037202 */ /* 0x000fe20000000f00 */
[----:B-1----:R-:W-:-:S10]  /*3c90*/  FMUL.FTZ R2, R125, R2 ;  /* 0x000000027d027220 */ /* 0x002fd40000410000 */
        /* <DEDUP_REMOVED lines=10> */
.L_x_10235:
        /* <DEDUP_REMOVED lines=13> */
.L_x_10237:
[----:B------:R-:W-:Y:S05]  /*3e10*/  BSYNC.RECONVERGENT B3 ;  /* 0x0000000000037941 */ /* 0x000fea0003800200 */
.L_x_10236:
        /* <DEDUP_REMOVED lines=43> */
.L_x_10234:
[----:B------:R-:W-:Y:S05]  /*40d0*/  BSYNC.RECONVERGENT B2 ;  /* 0x0000000000027941 */ /* 0x000fea0003800200 */
.L_x_10233:
        /* <DEDUP_REMOVED lines=9> */
[----:B------:R-:W-:Y:S02]  /*4170*/  SEL R8, RZ, 0x1, P2 ;  /* 0x00000001ff087807 */ /* 0x000fe40001000000 */
[----:B------:R-:W-:Y:S01]  /*4180*/  MOV R2, R10 ;  /* 0x0000000a00027202 */ /* 0x000fe20000000f00 */
        /* <DEDUP_REMOVED lines=12> */
.L_x_10240:
        /* <DEDUP_REMOVED lines=13> */
.L_x_10242:
[----:B------:R-:W-:Y:S05]  /*4320*/  BSYNC.RECONVERGENT B3 ;  /* 0x0000000000037941 */ /* 0x000fea0003800200 */
.L_x_10241:
        /* <DEDUP_REMOVED lines=43> */
.L_x_10239:
[----:B------:R-:W-:Y:S05]  /*45e0*/  BSYNC.RECONVERGENT B2 ;  /* 0x0000000000027941 */ /* 0x000fea0003800200 */
.L_x_10238:
        /* <DEDUP_REMOVED lines=20> */
.L_x_10245:
        /* <DEDUP_REMOVED lines=13> */
.L_x_10247:
[----:B------:R-:W-:Y:S05]  /*4800*/  BSYNC.RECONVERGENT B3 ;  /* 0x0000000000037941 */ /* 0x000fea0003800200 */
.L_x_10246:
        /* <DEDUP_REMOVED lines=43> */
.L_x_10244:
[----:B------:R-:W-:Y:S05]  /*4ac0*/  BSYNC.RECONVERGENT B2 ;  /* 0x0000000000027941 */ /* 0x000fea0003800200 */
.L_x_10243:
[----:B------:R-:W-:Y:S01]  /*4ad0*/  I2FP.F32.U32 R3, R3 ;  /* 0x0000000300037245 */ /* 0x000fe20000201000 */
[----:B------:R-:W-:Y:S01]  /*4ae0*/  BSSY.RECONVERGENT B2, `(.L_x_10248) ;  /* 0x0000050000027945 */ /* 0x000fe20003800200 */
[----:B------:R-:W-:Y:S02]  /*4af0*/  PRMT R4, R80, 0x7632, R4 ;  /* 0x0000763250047816 */ /* 0x000fe40000000004 */
[----:B------:R-:W-:Y:S01]  /*4b00*/  ISETP.NE.AND P3, PT, R5, 0x1, PT ;  /* 0x000000010500780c */ /* 0x000fe20003f65270 */
[----:B------:R-:W-:Y:S01]  /*4b10*/  FFMA.FTZ R3, R3, R126, 1.1641532182693481445e-10 ;  /* 0x2f00000003037423 */ /* 0x000fe2000001007e */
[----:B------:R-:W-:Y:S01]  /*4b20*/  FSEL R93, R2, RZ, P4 ;  /* 0x000000ff025d7208 */ /* 0x000fe20002000000 */
[----:B------:R-:W-:Y:S01]  /*4b30*/  IMAD.U32 R4, R4, 0x10000, RZ ;  /* 0x0001000004047824 */ /* 0x000fe200078e00ff */
[----:B------:R-:W-:Y:S02]  /*4b40*/  MOV R2, R10 ;  /* 0x0000000a00027202 */ /* 0x000fe40000000f00 */
[----:B------:R-:W-:Y:S01]  /*4b50*/  FSETP.GTU.FTZ.AND P2, PT, R3, R0, PT ;  /* 0x000000000300720b */ /* 0x000fe20003f5c000 */
[----:B------:R-:W-:-:S03]  /*4b60*/  FMUL.FTZ R4, R4, R125 ;  /* 0x0000007d04047220 */ /* 0x000fc60000410000 */
        /* <DEDUP_REMOVED lines=14> */
.L_x_10250:
        /* <DEDUP_REMOVED lines=13> */
.L_x_10252:
[----:B------:R-:W-:Y:S05]  /*4d20*/  BSYNC.RECONVERGENT B3 ;  /* 0x0000000000037941 */ /* 0x000fea0003800200 */
.L_x_10251:
        /* <DEDUP_REMOVED lines=43> */
.L_x_10249:
[----:B------:R-:W-:Y:S05]  /*4fe0*/  BSYNC.RECONVERGENT B2 ;  /* 0x0000000000027941 */ /* 0x000fea0003800200 */
.L_x_10248:
        /* <DEDUP_REMOVED lines=21> */
.L_x_10255:
        /* <DEDUP_REMOVED lines=13> */
.L_x_10257:
[----:B------:R-:W-:Y:S05]  /*5210*/  BSYNC.RECONVERGENT B3 ;  /* 0x0000000000037941 */ /* 0x000fea0003800200 */
.L_x_10256:
        /* <DEDUP_REMOVED lines=43> */
.L_x_10254:
[----:B------:R-:W-:Y:S05]  /*54d0*/  BSYNC.RECONVERGENT B2 ;  /* 0x0000000000027941 */ /* 0x000fea0003800200 */
.L_x_10253:
        /* <DEDUP_REMOVED lines=23> */
.L_x_10260:
        /* <DEDUP_REMOVED lines=13> */
.L_x_10262:
[----:B------:R-:W-:Y:S05]  /*5720*/  BSYNC.RECONVERGENT B3 ;  /* 0x0000000000037941 */ /* 0x000fea0003800200 */
.L_x_10261:
        /* <DEDUP_REMOVED lines=43> */
.L_x_10259:
[----:B------:R-:W-:Y:S05]  /*59e0*/  BSYNC.RECONVERGENT B2 ;  /* 0x0000000000027941 */ /* 0x000fea0003800200 */
.L_x_10258:
        /* <DEDUP_REMOVED lines=20> */
.L_x_10265:
        /* <DEDUP_REMOVED lines=13> */
.L_x_10267:
[----:B------:R-:W-:Y:S05]  /*5c00*/  BSYNC.RECONVERGENT B3 ;  /* 0x0000000000037941 */ /* 0x000fea0003800200 */
.L_x_10266:
        /* <DEDUP_REMOVED lines=43> */
.L_x_10264:
[----:B------:R-:W-:Y:S05]  /*5ec0*/  BSYNC.RECONVERGENT B2 ;  /* 0x0000000000027941 */ /* 0x000fea0003800200 */
.L_x_10263:
[----:B------:R-:W-:Y:S01]  /*5ed0*/  I2FP.F32.U32 R3, R3 ;  /* 0x0000000300037245 */ /* 0x000fe20000201000 */
[----:B------:R-:W-:Y:S01]  /*5ee0*/  BSSY.RECONVERGENT B2, `(.L_x_10268) ;  /* 0x0000050000027945 */ /* 0x000fe20003800200 */
[----:B------:R-:W-:Y:S02]  /*5ef0*/  PRMT R4, R81, 0x7632, R4 ;  /* 0x0000763251047816 */ /* 0x000fe40000000004 */
[----:B------:R-:W-:Y:S01]  /*5f00*/  FSEL R95, R2, RZ, P4 ;  /* 0x000000ff025f7208 */ /* 0x000fe20002000000 */
[----:B------:R-:W-:Y:S01]  /*5f10*/  FFMA.FTZ R3, R3, R126, 1.1641532182693481445e-10 ;  /* 0x2f00000003037423 */ /* 0x000fe2000001007e */
[----:B------:R-:W-:Y:S01]  /*5f20*/  MOV R2, R10 ;  /* 0x0000000a00027202 */ /* 0x000fe20000000f00 */
[----:B------:R-:W-:-:S03]  /*5f30*/  IMAD.U32 R4, R4, 0x10000, RZ ;  /* 0x0001000004047824 */ /* 0x000fc600078e00ff */
[----:B------:R-:W-:Y:S01]  /*5f40*/  FSETP.GTU.FTZ.AND P2, PT, R3, R0, PT ;  /* 0x000000000300720b */ /* 0x000fe20003f5c000 */
[----:B------:R-:W-:-:S03]  /*5f50*/  FMUL.FTZ R4, R4, R125 ;  /* 0x0000007d04047220 */ /* 0x000fc60000410000 */
[----:B------:R-:W-:Y:S02]  /*5f60*/  SEL R5, RZ, 0x1, P2 ;  /* 0x00000001ff057807 */ /* 0x000fe40001000000 */
[----:B------:R-:W-:Y:S02]  /*5f70*/  FSEL R4, R4, RZ, !P2 ;  /* 0x000000ff04047208 */ /* 0x000fe40005000000 */
        /* <DEDUP_REMOVED lines=13> */
.L_x_10270:
        /* <DEDUP_REMOVED lines=13> */
.L_x_10272:
[----:B------:R-:W-:Y:S05]  /*6120*/  BSYNC.RECONVERGENT B3 ;  /* 0x0000000000037941 */ /* 0x000fea0003800200 */
.L_x_10271:
        /* <DEDUP_REMOVED lines=43> */
.L_x_10269:
[----:B------:R-:W-:Y:S05]  /*63e0*/  BSYNC.RECONVERGENT B2 ;  /* 0x0000000000027941 */ /* 0x000fea0003800200 */
.L_x_10268:
        /* <DEDUP_REMOVED lines=19> */
.L_x_10275:
        /* <DEDUP_REMOVED lines=13> */
.L_x_10277:
[----:B------:R-:W-:Y:S05]  /*65f0*/  BSYNC.RECONVERGENT B3 ;  /* 0x0000000000037941 */ /* 0x000fea0003800200 */
.L_x_10276:
        /* <DEDUP_REMOVED lines=43> */
.L_x_10274:
[----:B------:R-:W-:Y:S05]  /*68b0*/  BSYNC.RECONVERGENT B2 ;  /* 0x0000000000027941 */ /* 0x000fea0003800200 */
.L_x_10273:
        /* <DEDUP_REMOVED lines=23> */
.L_x_10280:
        /* <DEDUP_REMOVED lines=13> */
.L_x_10282:
[----:B------:R-:W-:Y:S05]  /*6b00*/  BSYNC.RECONVERGENT B3 ;  /* 0x0000000000037941 */ /* 0x000fea0003800200 */
.L_x_10281:
        /* <DEDUP_REMOVED lines=43> */
.L_x_10279:
[----:B------:R-:W-:Y:S05]  /*6dc0*/  BSYNC.RECONVERGENT B2 ;  /* 0x0000000000027941 */ /* 0x000fea0003800200 */
.L_x_10278:
        /* <DEDUP_REMOVED lines=18> */
.L_x_10285:
        /* <DEDUP_REMOVED lines=13> */
.L_x_10287:
[----:B------:R-:W-:Y:S05]  /*6fc0*/  BSYNC.RECONVERGENT B3 ;  /* 0x0000000000037941 */ /* 0x000fea0003800200 */
.L_x_10286:
        /* <DEDUP_REMOVED lines=43> */
.L_x_10284:
[----:B------:R-:W-:Y:S05]  /*7280*/  BSYNC.RECONVERGENT B2 ;  /* 0x0000000000027941 */ /* 0x000fea0003800200 */
.L_x_10283:
[----:B------:R-:W-:Y:S01]  /*7290*/  I2FP.F32.U32 R3, R12 ;  /* 0x0000000c00037245 */ /* 0x000fe20000201000 */
[----:B------:R-:W-:Y:S01]  /*72a0*/  BSSY.RECONVERGENT B2, `(.L_x_10288) ;  /* 0x0000050000027945 */ /* 0x000fe20003800200 */
[----:B------:R-:W-:Y:S01]  /*72b0*/  PRMT R12, R82, 0x7632, R12 ;  /* 0x00007632520c7816 */ /* 0x000fe2000000000c */
[----:B------:R-:W-:Y:S01]  /*72c0*/  IMAD.MOV.U32 R134, RZ, RZ, 0x2 ;  /* 0x00000002ff867424 */ /* 0x000fe200078e00ff */
        /* <DEDUP_REMOVED lines=20> */
.L_x_10290:
        /* <DEDUP_REMOVED lines=13> */
.L_x_10292:
[----:B------:R-:W-:Y:S05]  /*74e0*/  BSYNC.RECONVERGENT B3 ;  /* 0x0000000000037941 */ /* 0x000fea0003800200 */
.L_x_10291:
        /* <DEDUP_REMOVED lines=43> */
.L_x_10289:
[----:B------:R-:W-:Y:S05]  /*77a0*/  BSYNC.RECONVERGENT B2 ;  /* 0x0000000000027941 */ /* 0x000fea0003800200 */
.L_x_10288:
        /* <DEDUP_REMOVED lines=19> */
.L_x_10295:
        /* <DEDUP_REMOVED lines=13> */
.L_x_10297:
[----:B------:R-:W-:Y:S05]  /*79b0*/  BSYNC.RECONVERGENT B3 ;  /* 0x0000000000037941 */ /* 0x000fea0003800200 */
.L_x_10296:
        /* <DEDUP_REMOVED lines=43> */
.L_x_10294:
[----:B------:R-:W-:Y:S05]  /*7c70*/  BSYNC.RECONVERGENT B2 ;  /* 0x0000000000027941 */ /* 0x000fea0003800200 */
.L_x_10293:
        /* <DEDUP_REMOVED lines=12> */
[----:B------:R-:W-:-:S02]  /*7d40*/  MOV R127, R10 ;  /* 0x0000000a007f7202 */ /* 0x000fc40000000f00 */
[----:B------:R-:W-:Y:S01]  /*7d50*/  PRMT R2, R12, 0x7610, R2 ;  /* 0x000076100c027816 */ /* 0x000fe20000000002 */
        /* <DEDUP_REMOVED lines=10> */
.L_x_10300:
        /* <DEDUP_REMOVED lines=13> */
.L_x_10302:
[----:B------:R-:W-:Y:S05]  /*7ed0*/  BSYNC.RECONVERGENT B3 ;  /* 0x0000000000037941 */ /* 0x000fea0003800200 */
.L_x_10301:
        /* <DEDUP_REMOVED lines=43> */
.L_x_10299:
[----:B------:R-:W-:Y:S05]  /*8190*/  BSYNC.RECONVERGENT B2 ;  /* 0x0000000000027941 */ /* 0x000fea0003800200 */
.L_x_10298:
        /* <DEDUP_REMOVED lines=18> */
.L_x_10305:
        /* <DEDUP_REMOVED lines=15> */
.L_x_10307:
[----:B------:R-:W-:Y:S05]  /*83b0*/  BSYNC.RECONVERGENT B3 ;  /* 0x0000000000037941 */ /* 0x000fea0003800200 */
.L_x_10306:
        /* <DEDUP_REMOVED lines=43> */
.L_x_10304:
[----:B------:R-:W-:Y:S05]  /*8670*/  BSYNC.RECONVERGENT B2 ;  /* 0x0000000000027941 */ /* 0x000fea0003800200 */
.L_x_10303:
        /* <DEDUP_REMOVED lines=11> */
.L_x_10227:
        /* <DEDUP_REMOVED lines=44> */
.L_x_10308:
[----:B01----:R-:W-:Y:S01]  /*89f0*/  MOV R134, R124 ;  /* 0x0000007c00867202 */ /* 0x003fe20000000f00 */
[----:B------:R-:W-:-:S07]  /*8a00*/  VIADD R124, R133, 0x20 ;  /* 0x00000020857c7836 */ /* 0x000fce0000000000 */
.L_x_10185:
[----:B------:R-:W-:Y:S05]  /*8a10*/  BSYNC.RECONVERGENT B1 ;  /* 0x0000000000017941 */ /* 0x000fea0003800200 */
.L_x_10184:
        /* <DEDUP_REMOVED lines=36> */
.L_x_10314:
        /* <DEDUP_REMOVED lines=13> */
.L_x_10316:
[----:B------:R-:W-:Y:S05]  /*8d30*/  BSYNC.RECONVERGENT B3 ;  /* 0x0000000000037941 */ /* 0x000fea0003800200 */
.L_x_10315:
        /* <DEDUP_REMOVED lines=42> */
.L_x_10313:
[----:B------:R-:W-:Y:S05]  /*8fe0*/  BSYNC.RECONVERGENT B2 ;  /* 0x0000000000027941 */ /* 0x000fea0003800200 */
.L_x_10312:
        /* <DEDUP_REMOVED lines=11> */
[----:B-1----:R-:W-:Y:S02]  /*90a0*/  FSETP.LE.FTZ.AND P4, PT, R3, R0, PT ;  /* 0x000000000300720b */ /* 0x002fe40003f93000 */
[----:B------:R-:W-:Y:S01]  /*90b0*/  MOV R3, R10 ;  /* 0x0000000a00037202 */ /* 0x000fe20000000f00 */
[----:B--2---:R-:W-:-:S10]  /*90c0*/  FMUL.FTZ R2, R2, R125 ;  /* 0x0000007d02027220 */ /* 0x004fd40000410000 */
        /* <DEDUP_REMOVED lines=10> */
.L_x_10319:
        /* <DEDUP_REMOVED lines=13> */
.L_x_10321:
[----:B------:R-:W-:Y:S05]  /*9240*/  BSYNC.RECONVERGENT B3 ;  /* 0x0000000000037941 */ /* 0x000fea0003800200 */
.L_x_10320:
[----:B------:R-:W-:Y:S01]  /*9250*/  IMAD.WIDE.U32 R6, R131, -0x326172a9, RZ ;  /* 0xcd9e8d5783067825 */ /* 0x000fe200078e00ff */
[----:B0-----:R-:W-:-:S03]  /*9260*/  LOP3.LUT R100, R11, UR7, R5, 0x96, !PT ;  /* 0x000000070b647c12 */ /* 0x001fc6000f8e9605 */
        /* <DEDUP_REMOVED lines=41> */
.L_x_10318:
[----:B------:R-:W-:Y:S05]  /*9500*/  BSYNC.RECONVERGENT B2 ;  /* 0x0000000000027941 */ /* 0x000fea0003800200 */
.L_x_10317:
[----:B------:R-:W-:Y:S01]  /*9510*/  I2FP.F32.U32 R4, R3 ;  /* 0x0000000300047245 */ /* 0x000fe20000201000 */
[----:B------:R-:W-:Y:S01]  /*9520*/  IMAD.U32 R6, R80, 0x10000, RZ ;  /* 0x0001000050067824 */ /* 0x000fe200078e00ff */
[----:B------:R-:W-:Y:S01]  /*9530*/  ISETP.NE.AND P3, PT, R5, 0x1, PT ;  /* 0x000000010500780c */ /* 0x000fe20003f65270 */
[----:B------:R-:W-:Y:S02]  /*9540*/  BSSY.RECONVERGENT B2, `(.L_x_10322) ;  /* 0x000004d000027945 */ /* 0x000fe40003800200 */
[----:B------:R-:W-:Y:S01]  /*9550*/  FFMA.FTZ R3, R4, R127, 1.1641532182693481445e-10 ;  /* 0x2f00000004037423 */ /* 0x000fe2000001007f */
[----:B------:R-:W-:Y:S01]  /*9560*/  FMUL.FTZ R6, R6, R125 ;  /* 0x0000007d06067220 */ /* 0x000fe20000410000 */
[----:B------:R-:W-:-:S03]  /*9570*/  IMAD.MOV.U32 R4, RZ, RZ, 0x2 ;  /* 0x00000002ff047424 */ /* 0x000fc600078e00ff */
[----:B------:R-:W-:Y:S02]  /*9580*/  FSETP.GTU.FTZ.AND P2, PT, R3, R0, PT ;  /* 0x000000000300720b */ /* 0x000fe40003f5c000 */
[----:B------:R-:W-:Y:S02]  /*9590*/  FSEL R3, R2, RZ, P4 ;  /* 0x000000ff02037208 */ /* 0x000fe40002000000 */
[----:B0-----:R-:W-:Y:S02]  /*95a0*/  FSEL R100, R6, RZ, !P2 ;  /* 0x000000ff06647208 */ /* 0x001fe40005000000 */
[----:B------:R-:W-:Y:S02]  /*95b0*/  SEL R8, RZ, 0x1, P2 ;  /* 0x00000001ff087807 */ /* 0x000fe40001000000 */
[----:B------:R-:W-:Y:S01]  /*95c0*/  MOV R2, R10 ;  /* 0x0000000a00027202 */ /* 0x000fe20000000f00 */
        /* <DEDUP_REMOVED lines=11> */
.L_x_10324:
        /* <DEDUP_REMOVED lines=13> */
.L_x_10326:
[----:B------:R-:W-:Y:S05]  /*9750*/  BSYNC.RECONVERGENT B3 ;  /* 0x0000000000037941 */ /* 0x000fea0003800200 */
.L_x_10325:
        /* <DEDUP_REMOVED lines=43> */
.L_x_10323:
[----:B------:R-:W-:Y:S05]  /*9a10*/  BSYNC.RECONVERGENT B2 ;  /* 0x0000000000027941 */ /* 0x000fea0003800200 */
.L_x_10322:
[----:B------:R-:W-:Y:S01]  /*9a20*/  I2FP.F32.U32 R2, R2 ;  /* 0x0000000200027245 */ /* 0x000fe20000201000 */
[----:B------:R-:W-:Y:S01]  /*9a30*/  BSSY.RECONVERGENT B2, `(.L_x_10327) ;  /* 0x000004c000027945 */ /* 0x000fe20003800200 */
[----:B------:R-:W-:Y:S01]  /*9a40*/  ISETP.NE.AND P2, PT, R4, 0x1, PT ;  /* 0x000000010400780c */ /* 0x000fe20003f45270 */
[----:B------:R-:W-:Y:S01]  /*9a50*/  IMAD.MOV.U32 R5, RZ, RZ, 0x2 ;  /* 0x00000002ff057424 */ /* 0x000fe200078e00ff */
[----:B------:R-:W-:Y:S01]  /*9a60*/  LOP3.LUT R9, R9, 0xfffffff7, RZ, 0xc0, !PT ;  /* 0xfffffff709097812 */ /* 0x000fe200078ec0ff */
[----:B------:R-:W-:Y:S01]  /*9a70*/  FFMA.FTZ R3, R2, R127, 1.1641532182693481445e-10 ;  /* 0x2f00000002037423 */ /* 0x000fe2000001007f */
[----:B------:R-:W-:-:S04]  /*9a80*/  IMAD.U32 R2, R104, 0x10000, RZ ;  /* 0x0001000068027824 */ /* 0x000fc800078e00ff */
[----:B------:R-:W-:Y:S01]  /*9a90*/  FSETP.LE.FTZ.AND P4, PT, R3, R0, PT ;  /* 0x000000000300720b */ /* 0x000fe20003f93000 */
[----:B------:R-:W-:Y:S01]  /*9aa0*/  FMUL.FTZ R2, R2, R125 ;  /* 0x0000007d02027220 */ /* 0x000fe20000410000 */
        /* <DEDUP_REMOVED lines=11> */
.L_x_10329:
        /* <DEDUP_REMOVED lines=13> */
.L_x_10331:
[----:B------:R-:W-:Y:S05]  /*9c30*/  BSYNC.RECONVERGENT B3 ;  /* 0x0000000000037941 */ /* 0x000fea0003800200 */
.L_x_10330:
        /* <DEDUP_REMOVED lines=43> */
.L_x_10328:
[----:B------:R-:W-:Y:S05]  /*9ef0*/  BSYNC.RECONVERGENT B2 ;  /* 0x0000000000027941 */ /* 0x000fea0003800200 */
.L_x_10327:
[----:B------:R-:W-:Y:S01]  /*9f00*/  I2FP.F32.U32 R4, R3 ;  /* 0x0000000300047245 */ /* 0x000fe20000201000 */
[----:B------:R-:W-:Y:S01]  /*9f10*/  BSSY.RECONVERGENT B2, `(.L_x_10332) ;  /* 0x0000050000027945 */ /* 0x000fe20003800200 */
[----:B------:R-:W-:Y:S02]  /*9f20*/  PRMT R3, R80, 0x7632, R3 ;  /* 0x0000763250037816 */ /* 0x000fe40000000003 */
[----:B------:R-:W-:Y:S02]  /*9f30*/  ISETP.NE.AND P3, PT, R5, 0x1, PT ;  /* 0x000000010500780c */ /* 0x000fe40003f65270 */
[----:B------:R-:W-:Y:S01]  /*9f40*/  FSEL R101, R2, RZ, P4 ;  /* 0x000000ff02657208 */ /* 0x000fe20002000000 */
[----:B------:R-:W-:Y:S02]  /*9f50*/  IMAD.U32 R6, R3, 0x10000, RZ ;  /* 0x0001000003067824 */ /* 0x000fe400078e00ff */
[----:B------:R-:W-:Y:S01]  /*9f60*/  FFMA.FTZ R3, R4, R127, 1.1641532182693481445e-10 ;  /* 0x2f00000004037423 */ /* 0x000fe2000001007f */
[----:B------:R-:W-:Y:S01]  /*9f70*/  IMAD.MOV.U32 R4, RZ, RZ, 0x2 ;  /* 0x00000002ff047424 */ /* 0x000fe200078e00ff */
[----:B------:R-:W-:Y:S01]  /*9f80*/  MOV R2, R10 ;  /* 0x0000000a00027202 */ /* 0x000fe20000000f00 */
[----:B------:R-:W-:-:S02]  /*9f90*/  FMUL.FTZ R6, R6, R125 ;  /* 0x0000007d06067220 */ /* 0x000fc40000410000 */
        /* <DEDUP_REMOVED lines=14> */
.L_x_10334:
        /* <DEDUP_REMOVED lines=13> */
.L_x_10336:
[----:B------:R-:W-:Y:S05]  /*a150*/  BSYNC.RECONVERGENT B3 ;  /* 0x0000000000037941 */ /* 0x000fea0003800200 */
.L_x_10335:
        /* <DEDUP_REMOVED lines=43> */
.L_x_10333:
[----:B------:R-:W-:Y:S05]  /*a410*/  BSYNC.RECONVERGENT B2 ;  /* 0x0000000000027941 */ /* 0x000fea0003800200 */
.L_x_10332:
[----:B------:R-:W-:Y:S01]  /*a420*/  I2FP.F32.U32 R2, R2 ;  /* 0x0000000200027245 */ /* 0x000fe20000201000 */
[----:B------:R-:W-:Y:S01]  /*a430*/  BSSY.RECONVERGENT B2, `(.L_x_10337) ;  /* 0x000004d000027945 */ /* 0x000fe20003800200 */
[----:B------:R-:W-:Y:S01]  /*a440*/  ISETP.NE.AND P2, PT, R4, 0x1, PT ;  /* 0x000000010400780c */ /* 0x000fe20003f45270 */
[----:B------:R-:W-:Y:S01]  /*a450*/  IMAD.MOV.U32 R5, RZ, RZ, 0x2 ;  /* 0x00000002ff057424 */ /* 0x000fe200078e00ff */
[----:B------:R-:W-:Y:S01]  /*a460*/  LOP3.LUT R9, R9, 0xfffffffb, RZ, 0xc0, !PT ;  /* 0xfffffffb09097812 */ /* 0x000fe200078ec0ff */
[----:B------:R-:W-:Y:S01]  /*a470*/  FFMA.FTZ R3, R2, R127, 1.1641532182693481445e-10 ;  /* 0x2f00000002037423 */ /* 0x000fe2000001007f */
[C---:B------:R-:W-:Y:S01]  /*a480*/  IMAD.U32 R2, R105.reuse, 0x10000, RZ ;  /* 0x0001000069027824 */ /* 0x040fe200078e00ff */
[----:B------:R-:W-:-:S03]  /*a490*/  PRMT R105, R105, 0x7632, R105 ;  /* 0x0000763269697816 */ /* 0x000fc60000000069 */
        /* <DEDUP_REMOVED lines=13> */
.L_x_10339:
        /* <DEDUP_REMOVED lines=13> */
.L_x_10341:
[----:B------:R-:W-:Y:S05]  /*a640*/  BSYNC.RECONVERGENT B3 ;  /* 0x0000000000037941 */ /* 0x000fea0003800200 */
.L_x_10340:
        /* <DEDUP_REMOVED lines=43> */
.L_x_10338:
[----:B------:R-:W-:Y:S05]  /*a900*/  BSYNC.RECONVERGENT B2 ;  /* 0x0000000000027941 */ /* 0x000fea0003800200 */
.L_x_10337:
[----:B------:R-:W-:Y:S01]  /*a910*/  I2FP.F32.U32 R4, R3 ;  /* 0x0000000300047245 */ /* 0x000fe20000201000 */
[----:B------:R-:W-:Y:S01]  /*a920*/  IMAD.U32 R6, R81, 0x10000, RZ ;  /* 0x0001000051067824 */ /* 0x000fe200078e00ff */
[----:B------:R-:W-:Y:S03]  /*a930*/  BSSY.RECONVERGENT B2, `(.L_x_10342) ;  /* 0x000004e000027945 */ /* 0x000fe60003800200 */
[----:B------:R-:W-:Y:S01]  /*a940*/  FFMA.FTZ R3, R4, R127, 1.1641532182693481445e-10 ;  /* 0x2f00000004037423 */ /* 0x000fe2000001007f */
[----:B------:R-:W-:Y:S01]  /*a950*/  FMUL.FTZ R6, R6, R125 ;  /* 0x0000007d06067220 */ /* 0x000fe20000410000 */
[----:B------:R-:W-:-:S03]  /*a960*/  IMAD.MOV.U32 R4, RZ, RZ, 0x2 ;  /* 0x00000002ff047424 */ /* 0x000fc600078e00ff */
        /* <DEDUP_REMOVED lines=17> */
.L_x_10344:
        /* <DEDUP_REMOVED lines=13> */
.L_x_10346:
[----:B------:R-:W-:Y:S05]  /*ab50*/  BSYNC.RECONVERGENT B3 ;  /* 0x0000000000037941 */ /* 0x000fea0003800200 */
.L_x_10345:
        /* <DEDUP_REMOVED lines=43> */
.L_x_10343:
[----:B------:R-:W-:Y:S05]  /*ae10*/  BSYNC.RECONVERGENT B2 ;  /* 0x0000000000027941 */ /* 0x000fea0003800200 */
.L_x_10342:
        /* <DEDUP_REMOVED lines=20> */
.L_x_10349:
        /* <DEDUP_REMOVED lines=13> */
.L_x_10351:
[----:B------:R-:W-:Y:S05]  /*b030*/  BSYNC.RECONVERGENT B3 ;  /* 0x0000000000037941 */ /* 0x000fea0003800200 */
.L_x_10350:
        /* <DEDUP_REMOVED lines=43> */
.L_x_10348:
[----:B------:R-:W-:Y:S05]  /*b2f0*/  BSYNC.RECONVERGENT B2 ;  /* 0x0000000000027941 */ /* 0x000fea0003800200 */
.L_x_10347:
[----:B------:R-:W-:Y:S01]  /*b300*/  I2FP.F32.U32 R4, R3 ;  /* 0x0000000300047245 */ /* 0x000fe20000201000 */
[----:B------:R-:W-:Y:S01]  /*b310*/  BSSY.RECONVERGENT B2, `(.L_x_10352) ;  /* 0x0000050000027945 */ /* 0x000fe20003800200 */
[----:B------:R-:W-:Y:S01]  /*b320*/  PRMT R3, R81, 0x7632, R3 ;  /* 0x0000763251037816 */ /* 0x000fe20000000003 */
[----:B------:R-:W-:Y:S01]  /*b330*/  IMAD.MOV.U32 R105, RZ, RZ, 0x2 ;  /* 0x00000002ff697424 */ /* 0x000fe200078e00ff */
[----:B------:R-:W-:Y:S02]  /*b340*/  FSEL R103, R2, RZ, P4 ;  /* 0x000000ff02677208 */ /* 0x000fe40002000000 */
[----:B------:R-:W-:Y:S01]  /*b350*/  MOV R2, R10 ;  /* 0x0000000a00027202 */ /* 0x000fe20000000f00 */
        /* <DEDUP_REMOVED lines=18> */
.L_x_10354:
        /* <DEDUP_REMOVED lines=13> */
.L_x_10356:
[----:B------:R-:W-:Y:S05]  /*b550*/  BSYNC.RECONVERGENT B3 ;  /* 0x0000000000037941 */ /* 0x000fea0003800200 */
.L_x_10355:
        /* <DEDUP_REMOVED lines=43> */
.L_x_10353:
[----:B------:R-:W-:Y:S05]  /*b810*/  BSYNC.RECONVERGENT B2 ;  /* 0x0000000000027941 */ /* 0x000fea0003800200 */
.L_x_10352:
        /* <DEDUP_REMOVED lines=19> */
.L_x_10359:
        /* <DEDUP_REMOVED lines=13> */
.L_x_10361:
[----:B------:R-:W-:Y:S05]  /*ba20*/  BSYNC.RECONVERGENT B3 ;  /* 0x0000000000037941 */ /* 0x000fea0003800200 */
.L_x_10360:
        /* <DEDUP_REMOVED lines=43> */
.L_x_10358:
[----:B------:R-:W-:Y:S05]  /*bce0*/  BSYNC.RECONVERGENT B2 ;  /* 0x0000000000027941 */ /* 0x000fea0003800200 */
.L_x_10357:
        /* <DEDUP_REMOVED lines=23> */
.L_x_10364:
        /* <DEDUP_REMOVED lines=13> */
.L_x_10366:
[----:B------:R-:W-:Y:S05]  /*bf30*/  BSYNC.RECONVERGENT B3 ;  /* 0x0000000000037941 */ /* 0x000fea0003800200 */
.L_x_10365:
        /* <DEDUP_REMOVED lines=43> */
.L_x_10363:
[----:B------:R-:W-:Y:S05]  /*c1f0*/  BSYNC.RECONVERGENT B2 ;  /* 0x0000000000027941 */ /* 0x000fea0003800200 */
.L_x_10362:
        /* <DEDUP_REMOVED lines=18> */
.L_x_10369:
        /* <DEDUP_REMOVED lines=13> */
.L_x_10371:
[----:B------:R-:W-:Y:S05]  /*c3f0*/  BSYNC.RECONVERGENT B3 ;  /* 0x0000000000037941 */ /* 0x000fea0003800200 */
.L_x_10370:
        /* <DEDUP_REMOVED lines=41> */
[----:B------:R-:W-:Y:S02]  /*c690*/  HFMA2 R134, -RZ, RZ, 0, 0 ;  /* 0x00000000ff867431 */ /* 0x000fe400000001ff */
[----:B------:R-:W-:-:S07]  /*c6a0*/  IMAD.MOV.U32 R126, RZ, RZ, R138 ;  /* 0x000000ffff7e7224 */ /* 0x000fce00078e008a */
.L_x_10368:
[----:B------:R-:W-:Y:S05]  /*c6b0*/  BSYNC.RECONVERGENT B2 ;  /* 0x0000000000027941 */ /* 0x000fea0003800200 */
.L_x_10367:
[----:B------:R-:W-:Y:S01]  /*c6c0*/  PRMT R3, R82, 0x7632, R3 ;  /* 0x0000763252037816 */ /* 0x000fe20000000003 */
[----:B------:R-:W-:Y:S01]  /*c6d0*/  BSSY.RECONVERGENT B2, `(.L_x_10372) ;  /* 0x0000050000027945 */ /* 0x000fe20003800200 */
[----:B------:R-:W-:Y:S01]  /*c6e0*/  I2FP.F32.U32 R12, R12 ;  /* 0x0000000c000c7245 */ /* 0x000fe20000201000 */
[----:B------:R-:W-:Y:S01]  /*c6f0*/  IMAD.MOV.U32 R136, RZ, RZ, 0x2 ;  /* 0x00000002ff887424 */ /* 0x000fe200078e00ff */
[----:B------:R-:W-:Y:S01]  /*c700*/  FSEL R105, R2, RZ, P3 ;  /* 0x000000ff02697208 */ /* 0x000fe20001800000 */
[----:B------:R-:W-:Y:S01]  /*c710*/  IMAD.U32 R106, R3, 0x10000, RZ ;  /* 0x00010000036a7824 */ /* 0x000fe200078e00ff */
[----:B------:R-:W-:Y:S01]  /*c720*/  MOV R2, R10 ;  /* 0x0000000a00027202 */ /* 0x000fe20000000f00 */
        /* <DEDUP_REMOVED lines=17> */
.L_x_10374:
        /* <DEDUP_REMOVED lines=13> */
.L_x_10376:
[----:B------:R-:W-:Y:S05]  /*c910*/  BSYNC.RECONVERGENT B3 ;  /* 0x0000000000037941 */ /* 0x000fea0003800200 */
.L_x_10375:
        /* <DEDUP_REMOVED lines=43> */
.L_x_10373:
[----:B------:R-:W-:Y:S05]  /*cbd0*/  BSYNC.RECONVERGENT B2 ;  /* 0x0000000000027941 */ /* 0x000fea0003800200 */
.L_x_10372:
        /* <DEDUP_REMOVED lines=19> */
.L_x_10379:
        /* <DEDUP_REMOVED lines=13> */
.L_x_10381:
[----:B------:R-:W-:Y:S05]  /*cde0*/  BSYNC.RECONVERGENT B3 ;  /* 0x0000000000037941 */ /* 0x000fea0003800200 */
.L_x_10380:
        /* <DEDUP_REMOVED lines=43> */
.L_x_10378:
[----:B------:R-:W-:Y:S05]  /*d0a0*/  BSYNC.RECONVERGENT B2 ;  /* 0x0000000000027941 */ /* 0x000fea0003800200 */
.L_x_10377:
        /* <DEDUP_REMOVED lines=24> */
.L_x_10384:
        /* <DEDUP_REMOVED lines=13> */
.L_x_10386:
[----:B------:R-:W-:Y:S05]  /*d300*/  BSYNC.RECONVERGENT B3 ;  /* 0x0000000000037941 */ /* 0x000fea0003800200 */
.L_x_10385:
        /* <DEDUP_REMOVED lines=43> */
.L_x_10383:
[----:B------:R-:W-:Y:S05]  /*d5c0*/  BSYNC.RECONVERGENT B2 ;  /* 0x0000000000027941 */ /* 0x000fea0003800200 */
.L_x_10382:
        /* <DEDUP_REMOVED lines=18> */
.L_x_10389:
        /* <DEDUP_REMOVED lines=15> */
.L_x_10391:
[----:B------:R-:W-:Y:S05]  /*d7e0*/  BSYNC.RECONVERGENT B3 ;  /* 0x0000000000037941 */ /* 0x000fea0003800200 */
.L_x_10390:
        /* <DEDUP_REMOVED lines=43> */
.L_x_10388:
[----:B------:R-:W-:Y:S05]  /*daa0*/  BSYNC.RECONVERGENT B2 ;  /* 0x0000000000027941 */ /* 0x000fea0003800200 */
.L_x_10387:
        /* <DEDUP_REMOVED lines=12> */
.L_x_10311:
        /* <DEDUP_REMOVED lines=16> */
.L_x_10395:
        /* <DEDUP_REMOVED lines=13> */
.L_x_10397:
[----:B------:R-:W-:Y:S05]  /*dd40*/  BSYNC.RECONVERGENT B3 ;  /* 0x0000000000037941 */ /* 0x000fea0003800200 */
.L_x_10396:
        /* <DEDUP_REMOVED lines=42> */
.L_x_10394:
[----:B------:R-:W-:Y:S05]  /*dff0*/  BSYNC.RECONVERGENT B2 ;  /* 0x0000000000027941 */ /* 0x000fea0003800200 */
.L_x_10393:
[----:B------:R-:W0:Y:S01]  /*e000*/  LDC R125, c[0x0][0x404] ;  /* 0x00010100ff7d7b82 */ /* 0x000e220000000800 */
[----:B------:R-:W-:Y:S01]  /*e010*/  I2FP.F32.U32 R101, R100 ;  /* 0x0000006400657245 */ /* 0x000fe20000201000 */
[----:B------:R-:W-:Y:S01]  /*e020*/  HFMA2 R100, -RZ, RZ, 0.1171875, 0 ;  /* 0x2f800000ff647431 */ /* 0x000fe200000001ff */
[----:B------:R-:W-:Y:S01]  /*e030*/  ISETP.NE.AND P2, PT, R103, 0x1, PT ;  /* 0x000000016700780c */ /* 0x000fe20003f45270 */
[----:B------:R-:W-:Y:S01]  /*e040*/  BSSY.RECONVERGENT B2, `(.L_x_10398) ;  /* 0x000004b000027945 */ /* 0x000fe20003800200 */
[----:B------:R-:W-:Y:S02]  /*e050*/  LOP3.LUT R9, R9, 0xffffffef, RZ, 0xc0, !PT ;  /* 0xffffffef09097812 */ /* 0x000fe400078ec0ff */
[----:B------:R-:W-:Y:S01]  /*e060*/  FFMA.FTZ R12, R101, R100, 1.1641532182693481445e-10 ;  /* 0x2f000000650c7423 */ /* 0x000fe20000010064 */
[C---:B-----5:R-:W-:Y:S01]  /*e070*/  IMAD.U32 R101, R104.reuse, 0x10000, RZ ;  /* 0x0001000068657824 */ /* 0x060fe200078e00ff */
[----:B------:R-:W-:Y:S01]  /*e080*/  PRMT R102, R104, 0x7632, R102 ;  /* 0x0000763268667816 */ /* 0x000fe20000000066 */
[----:B------:R-:W-:-:S02]  /*e090*/  IMAD.MOV.U32 R104, RZ, RZ, 0x2 ;  /* 0x00000002ff687424 */ /* 0x000fc400078e00ff */
[----:B0-----:R-:W-:Y:S02]  /*e0a0*/  FSETP.LE.FTZ.AND P3, PT, R12, R125, PT ;  /* 0x0000007d0c00720b */ /* 0x001fe40003f73000 */
        /* <DEDUP_REMOVED lines=11> */
.L_x_10400:
        /* <DEDUP_REMOVED lines=13> */
.L_x_10402:
[----:B------:R-:W-:Y:S05]  /*e230*/  BSYNC.RECONVERGENT B3 ;  /* 0x0000000000037941 */ /* 0x000fea0003800200 */
.L_x_10401:
        /* <DEDUP_REMOVED lines=43> */
.L_x_10399:
[----:B------:R-:W-:Y:S05]  /*e4f0*/  BSYNC.RECONVERGENT B2 ;  /* 0x0000000000027941 */ /* 0x000fea0003800200 */
.L_x_10398:
        /* <DEDUP_REMOVED lines=19> */
.L_x_10405:
        /* <DEDUP_REMOVED lines=13> */
.L_x_10407:
[----:B------:R-:W-:Y:S05]  /*e700*/  BSYNC.RECONVERGENT B3 ;  /* 0x0000000000037941 */ /* 0x000fea0003800200 */
.L_x_10406:
        /* <DEDUP_REMOVED lines=43> */
.L_x_10404:
[----:B------:R-:W-:Y:S05]  /*e9c0*/  BSYNC.RECONVERGENT B2 ;  /* 0x0000000000027941 */ /* 0x000fea0003800200 */
.L_x_10403:
        /* <DEDUP_REMOVED lines=20> */
.L_x_10410:
        /* <DEDUP_REMOVED lines=13> */
.L_x_10412:
[----:B------:R-:W-:Y:S05]  /*ebe0*/  BSYNC.RECONVERGENT B3 ;  /* 0x0000000000037941 */ /* 0x000fea0003800200 */
.L_x_10411:
        /* <DEDUP_REMOVED lines=43> */
.L_x_10409:
[----:B------:R-:W-:Y:S05]  /*eea0*/  BSYNC.RECONVERGENT B2 ;  /* 0x0000000000027941 */ /* 0x000fea0003800200 */
.L_x_10408:
        /* <DEDUP_REMOVED lines=19> */
.L_x_10415:
        /* <DEDUP_REMOVED lines=13> */
.L_x_10417:
[----:B------:R-:W-:Y:S05]  /*f0b0*/  BSYNC.RECONVERGENT B3 ;  /* 0x0000000000037941 */ /* 0x000fea0003800200 */
.L_x_10416:
        /* <DEDUP_REMOVED lines=43> */
.L_x_10414:
[----:B------:R-:W-:Y:S05]  /*f370*/  BSYNC.RECONVERGENT B2 ;  /* 0x0000000000027941 */ /* 0x000fea0003800200 */
.L_x_10413:
        /* <DEDUP_REMOVED lines=18> */
.L_x_10420:
        /* <DEDUP_REMOVED lines=13> */
.L_x_10422:
[----:B------:R-:W-:Y:S05]  /*f570*/  BSYNC.RECONVERGENT B3 ;  /* 0x0000000000037941 */ /* 0x000fea0003800200 */
.L_x_10421:
        /* <DEDUP_REMOVED lines=43> */
.L_x_10419:
[----:B------:R-:W-:Y:S05]  /*f830*/  BSYNC.RECONVERGENT B2 ;  /* 0x0000000000027941 */ /* 0x000fea0003800200 */
.L_x_10418:
        /* <DEDUP_REMOVED lines=17> */
.L_x_10425:
        /* <DEDUP_REMOVED lines=13> */
.L_x_10427:
[----:B------:R-:W-:Y:S05]  /*fa20*/  BSYNC.RECONVERGENT B3 ;  /* 0x0000000000037941 */ /* 0x000fea0003800200 */
.L_x_10426:
        /* <DEDUP_REMOVED lines=43> */
.L_x_10424:
[----:B------:R-:W-:Y:S05]  /*fce0*/  BSYNC.RECONVERGENT B2 ;  /* 0x0000000000027941 */ /* 0x000fea0003800200 */
.L_x_10423:
        /* <DEDUP_REMOVED lines=18> */
.L_x_10430:
        /* <DEDUP_REMOVED lines=13> */
.L_x_10432:
[----:B------:R-:W-:Y:S05]  /*fee0*/  BSYNC.RECONVERGENT B3 ;  /* 0x0000000000037941 */ /* 0x000fea0003800200 */
.L_x_10431:
        /* <DEDUP_REMOVED lines=43> */
.L_x_10429:
[----:B------:R-:W-:Y:S05]  /*101a0*/  BSYNC.RECONVERGENT B2 ;  /* 0x0000000000027941 */ /* 0x000fea0003800200 */
.L_x_10428:
        /* <DEDUP_REMOVED lines=37> */
.L_x_10392:
        /* <DEDUP_REMOVED lines=24> */
[----:B------:R-:W-:Y:S01]  /*10580*/  IMAD.U32 R127, R2, 0x10000, RZ ;  /* 0x00010000027f7824 */ /* 0x000fe200078e00ff */
[----:B0-----:R-:W0:Y:S01]  /*10590*/  LDC.64 R134, c[0x0][0x3b8] ;  /* 0x0000ee00ff867b82 */ /* 0x001e220000000a00 */
        /* <DEDUP_REMOVED lines=18> */
.L_x_10433:
[----:B01----:R-:W-:Y:S01]  /*106c0*/  MOV R134, R126 ;  /* 0x0000007e00867202 */ /* 0x003fe20000000f00 */
[----:B------:R-:W-:-:S07]  /*106d0*/  VIADD R124, R124, 0x20 ;  /* 0x000000207c7c7836 */ /* 0x000fce0000000000 */
.L_x_10310:
[----:B------:R-:W-:Y:S05]  /*106e0*/  BSYNC.RECONVERGENT B1 ;  /* 0x0000000000017941 */ /* 0x000fea0003800200 */
.L_x_10309:
        /* <DEDUP_REMOVED lines=12> */
[----:B0-----:R-:W-:-:S04]  /*107b0*/  IMAD.WIDE.U32 R108, R124, 0x10, R108 ;  /* 0x000000107c6c7825 */ /* 0x001fc800078e006c */
[----:B-1----:R-:W-:-:S05]  /*107c0*/  @P0 IMAD.WIDE.U32 R110, R124, 0x10, R110 ;  /* 0x000000107c6e0825 */ /* 0x002fca00078e006e */
[----:B------:R0:W5:Y:S01]  /*107d0*/  @P0 LDG.E.128 R80, desc[UR8][R110.64] ;  /* 0x000000086e500981 */ /* 0x000162000c1e1d00 */
[----:B--2---:R-:W-:-:S03]  /*107e0*/  @P1 IMAD.WIDE.U32 R126, R124, 0x20, R112 ;  /* 0x000000207c7e1825 */ /* 0x004fc600078e0070 */
[----:B------:R0:W5:Y:S04]  /*107f0*/  LDG.E.128 R112, desc[UR8][R108.64] ;  /* 0x000000086c707981 */ /* 0x000168000c1e1d00 */
[----:B------:R0:W5:Y:S04]  /*10800*/  @P1 LDG.E.128 R84, desc[UR8][R126.64] ;  /* 0x000000087e541981 */ /* 0x000168000c1e1d00 */
[----:B------:R0:W5:Y:S01]  /*10810*/  @P1 LDG.E.128 R88, desc[UR8][R126.64+0x10] ;  /* 0x000010087e581981 */ /* 0x000162000c1e1d00 */
[----:B------:R-:W-:Y:S05]  /*10820*/  @!P0 BRA `(.L_x_10436) ;  /* 0x0000005000048947 */ /* 0x000fea0003800000 */
        /* <DEDUP_REMOVED lines=16> */
.L_x_10439:
        /* <DEDUP_REMOVED lines=13> */
.L_x_10441:
[----:B------:R-:W-:Y:S05]  /*10a00*/  BSYNC.RECONVERGENT B3 ;  /* 0x0000000000037941 */ /* 0x000fea0003800200 */
.L_x_10440:
        /* <DEDUP_REMOVED lines=42> */
.L_x_10438:
[----:B------:R-:W-:Y:S05]  /*10cb0*/  BSYNC.RECONVERGENT B2 ;  /* 0x0000000000027941 */ /* 0x000fea0003800200 */
.L_x_10437:
        /* <DEDUP_REMOVED lines=24> */
.L_x_10444:
        /* <DEDUP_REMOVED lines=13> */
.L_x_10446:
[----:B------:R-:W-:Y:S05]  /*10f10*/  BSYNC.RECONVERGENT B3 ;  /* 0x0000000000037941 */ /* 0x000fea0003800200 */
.L_x_10445:
        /* <DEDUP_REMOVED lines=43> */
.L_x_10443:
[----:B------:R-:W-:Y:S05]  /*111d0*/  BSYNC.RECONVERGENT B2 ;  /* 0x0000000000027941 */ /* 0x000fea0003800200 */
.L_x_10442:
        /* <DEDUP_REMOVED lines=9> */
[----:B------:R-:W-:Y:S02]  /*11270*/  FSEL R108, R6, RZ, !P2 ;  /* 0x000000ff066c7208 */ /* 0x000fe40005000000 */
        /* <DEDUP_REMOVED lines=13> */
.L_x_10449:
        /* <DEDUP_REMOVED lines=13> */
.L_x_10451:
[----:B------:R-:W-:Y:S05]  /*11420*/  BSYNC.RECONVERGENT B3 ;  /* 0x0000000000037941 */ /* 0x000fea0003800200 */
.L_x_10450:
        /* <DEDUP_REMOVED lines=43> */
.L_x_10448:
[----:B------:R-:W-:Y:S05]  /*116e0*/  BSYNC.RECONVERGENT B2 ;  /* 0x0000000000027941 */ /* 0x000fea0003800200 */
.L_x_10447:
        /* <DEDUP_REMOVED lines=20> */
.L_x_10454:
        /* <DEDUP_REMOVED lines=13> */
.L_x_10456:
[----:B------:R-:W-:Y:S05]  /*11900*/  BSYNC.RECONVERGENT B3 ;  /* 0x0000000000037941 */ /* 0x000fea0003800200 */
.L_x_10455:
        /* <DEDUP_REMOVED lines=43> */
.L_x_10453:
[----:B------:R-:W-:Y:S05]  /*11bc0*/  BSYNC.RECONVERGENT B2 ;  /* 0x0000000000027941 */ /* 0x000fea0003800200 */
.L_x_10452:
[----:B------:R-:W-:Y:S01]  /*11bd0*/  I2FP.F32.U32 R4, R3 ;  /* 0x0000000300047245 */ /* 0x000fe20000201000 */
[----:B------:R-:W-:Y:S01]  /*11be0*/  BSSY.RECONVERGENT B2, `(.L_x_10457) ;  /* 0x0000050000027945 */ /* 0x000fe20003800200 */
[----:B------:R-:W-:Y:S02]  /*11bf0*/  PRMT R3, R80, 0x7632, R3 ;  /* 0x0000763250037816 */ /* 0x000fe40000000003 */
[----:B------:R-:W-:Y:S02]  /*11c00*/  FSEL R109, R2, RZ, P4 ;  /* 0x000000ff026d7208 */ /* 0x000fe40002000000 */
[----:B------:R-:W-:Y:S01]  /*11c10*/  MOV R2, R10 ;  /* 0x0000000a00027202 */ /* 0x000fe20000000f00 */
[----:B------:R-:W-:Y:S02]  /*11c20*/  IMAD.U32 R6, R3, 0x10000, RZ ;  /* 0x0001000003067824 */ /* 0x000fe400078e00ff */
[----:B------:R-:W-:Y:S01]  /*11c30*/  FFMA.FTZ R3, R4, R127, 1.1641532182693481445e-10 ;  /* 0x2f00000004037423 */ /* 0x000fe2000001007f */
[----:B------:R-:W-:-:S02]  /*11c40*/  IMAD.MOV.U32 R4, RZ, RZ, 0x2 ;  /* 0x00000002ff047424 */ /* 0x000fc400078e00ff */
        /* <DEDUP_REMOVED lines=16> */
.L_x_10459:
        /* <DEDUP_REMOVED lines=13> */
.L_x_10461:
[----:B------:R-:W-:Y:S05]  /*11e20*/  BSYNC.RECONVERGENT B3 ;  /* 0x0000000000037941 */ /* 0x000fea0003800200 */
.L_x_10460:
        /* <DEDUP_REMOVED lines=43> */
.L_x_10458:
[----:B------:R-:W-:Y:S05]  /*120e0*/  BSYNC.RECONVERGENT B2 ;  /* 0x0000000000027941 */ /* 0x000fea0003800200 */
.L_x_10457:
        /* <DEDUP_REMOVED lines=21> */
.L_x_10464:
        /* <DEDUP_REMOVED lines=13> */
.L_x_10466:
[----:B------:R-:W-:Y:S05]  /*12310*/  BSYNC.RECONVERGENT B3 ;  /* 0x0000000000037941 */ /* 0x000fea0003800200 */
.L_x_10465:
        /* <DEDUP_REMOVED lines=43> */
.L_x_10463:
[----:B------:R-:W-:Y:S05]  /*125d0*/  BSYNC.RECONVERGENT B2 ;  /* 0x0000000000027941 */ /* 0x000fea0003800200 */
.L_x_10462:
        /* <DEDUP_REMOVED lines=23> */
.L_x_10469:
        /* <DEDUP_REMOVED lines=13> */
.L_x_10471:
[----:B------:R-:W-:Y:S05]  /*12820*/  BSYNC.RECONVERGENT B3 ;  /* 0x0000000000037941 */ /* 0x000fea0003800200 */
.L_x_10470:
        /* <DEDUP_REMOVED lines=43> */
.L_x_10468:
[----:B------:R-:W-:Y:S05]  /*12ae0*/  BSYNC.RECONVERGENT B2 ;  /* 0x0000000000027941 */ /* 0x000fea0003800200 */
.L_x_10467:
        /* <DEDUP_REMOVED lines=20> */
.L_x_10474:
        /* <DEDUP_REMOVED lines=13> */
.L_x_10476:
[----:B------:R-:W-:Y:S05]  /*12d00*/  BSYNC.RECONVERGENT B3 ;  /* 0x0000000000037941 */ /* 0x000fea0003800200 */
.L_x_10475:
        /* <DEDUP_REMOVED lines=43> */
.L_x_10473:
[----:B------:R-:W-:Y:S05]  /*12fc0*/  BSYNC.RECONVERGENT B2 ;  /* 0x0000000000027941 */ /* 0x000fea0003800200 */
.L_x_10472:
        /* <DEDUP_REMOVED lines=24> */
.L_x_10479:
        /* <DEDUP_REMOVED lines=13> */
.L_x_10481:
[----:B------:R-:W-:Y:S05]  /*13220*/  BSYNC.RECONVERGENT B3 ;  /* 0x0000000000037941 */ /* 0x000fea0003800200 */
.L_x_10480:
        /* <DEDUP_REMOVED lines=43> */
.L_x_10478:
[----:B------:R-:W-:Y:S05]  /*134e0*/  BSYNC.RECONVERGENT B2 ;  /* 0x0000000000027941 */ /* 0x000fea0003800200 */
.L_x_10477:
        /* <DEDUP_REMOVED lines=19> */
.L_x_10484:
        /* <DEDUP_REMOVED lines=13> */
.L_x_10486:
[----:B------:R-:W-:Y:S05]  /*136f0*/  BSYNC.RECONVERGENT B3 ;  /* 0x0000000000037941 */ /* 0x000fea0003800200 */
.L_x_10485:
        /* <DEDUP_REMOVED lines=43> */
.L_x_10483:
[----:B------:R-:W-:Y:S05]  /*139b0*/  BSYNC.RECONVERGENT B2 ;  /* 0x0000000000027941 */ /* 0x000fea0003800200 */
.L_x_10482:
        /* <DEDUP_REMOVED lines=23> */
.L_x_10489:
        /* <DEDUP_REMOVED lines=13> */
.L_x_10491:
[----:B------:R-:W-:Y:S05]  /*13c00*/  BSYNC.RECONVERGENT B3 ;  /* 0x0000000000037941 */ /* 0x000fea0003800200 */
.L_x_10490:
        /* <DEDUP_REMOVED lines=43> */
.L_x_10488:
[----:B------:R-:W-:Y:S05]  /*13ec0*/  BSYNC.RECONVERGENT B2 ;  /* 0x0000000000027941 */ /* 0x000fea0003800200 */
.L_x_10487:
        /* <DEDUP_REMOVED lines=18> */
.L_x_10494:
        /* <DEDUP_REMOVED lines=13> */
.L_x_10496:
[----:B------:R-:W-:Y:S05]  /*140c0*/  BSYNC.RECONVERGENT B3 ;  /* 0x0000000000037941 */ /* 0x000fea0003800200 */
.L_x_10495:
        /* <DEDUP_REMOVED lines=43> */
.L_x_10493:
[----:B------:R-:W-:Y:S05]  /*14380*/  BSYNC.RECONVERGENT B2 ;  /* 0x0000000000027941 */ /* 0x000fea0003800200 */
.L_x_10492:
        /* <DEDUP_REMOVED lines=24> */
.L_x_10499:
        /* <DEDUP_REMOVED lines=13> */
.L_x_10501:
[----:B------:R-:W-:Y:S05]  /*145e0*/  BSYNC.RECONVERGENT B3 ;  /* 0x0000000000037941 */ /* 0x000fea0003800200 */
.L_x_10500:
        /* <DEDUP_REMOVED lines=43> */
.L_x_10498:
[----:B------:R-:W-:Y:S05]  /*148a0*/  BSYNC.RECONVERGENT B2 ;  /* 0x0000000000027941 */ /* 0x000fea0003800200 */
.L_x_10497:
        /* <DEDUP_REMOVED lines=19> */
.L_x_10504:
        /* <DEDUP_REMOVED lines=13> */
.L_x_10506:
[----:B------:R-:W-:Y:S05]  /*14ab0*/  BSYNC.RECONVERGENT B3 ;  /* 0x0000000000037941 */ /* 0x000fea0003800200 */
.L_x_10505:
        /* <DEDUP_REMOVED lines=43> */
.L_x_10503:
[----:B------:R-:W-:Y:S05]  /*14d70*/  BSYNC.RECONVERGENT B2 ;  /* 0x0000000000027941 */ /* 0x000fea0003800200 */
.L_x_10502:
        /* <DEDUP_REMOVED lines=24> */
.L_x_10509:
        /* <DEDUP_REMOVED lines=13> */
.L_x_10511:
[----:B------:R-:W-:Y:S05]  /*14fd0*/  BSYNC.RECONVERGENT B3 ;  /* 0x0000000000037941 */ /* 0x000fea0003800200 */
.L_x_10510:
        /* <DEDUP_REMOVED lines=43> */
.L_x_10508:
[----:B------:R-:W-:Y:S05]  /*15290*/  BSYNC.RECONVERGENT B2 ;  /* 0x0000000000027941 */ /* 0x000fea0003800200 */
.L_x_10507:
        /* <DEDUP_REMOVED lines=18> */
.L_x_10514:
        /* <DEDUP_REMOVED lines=15> */
.L_x_10516:
[----:B------:R-:W-:Y:S05]  /*154b0*/  BSYNC.RECONVERGENT B3 ;  /* 0x0000000000037941 */ /* 0x000fea0003800200 */
.L_x_10515:
        /* <DEDUP_REMOVED lines=43> */
.L_x_10513:
[----:B------:R-:W-:Y:S05]  /*15770*/  BSYNC.RECONVERGENT B2 ;  /* 0x0000000000027941 */ /* 0x000fea0003800200 */
.L_x_10512:
        /* <DEDUP_REMOVED lines=12> */
.L_x_10436:
        /* <DEDUP_REMOVED lines=16> */
.L_x_10520:
        /* <DEDUP_REMOVED lines=13> */
.L_x_10522:
[----:B------:R-:W-:Y:S05]  /*15a10*/  BSYNC.RECONVERGENT B3 ;  /* 0x0000000000037941 */ /* 0x000fea0003800200 */
.L_x_10521:
        /* <DEDUP_REMOVED lines=42> */
.L_x_10519:
[----:B------:R-:W-:Y:S05]  /*15cc0*/  BSYNC.RECONVERGENT B2 ;  /* 0x0000000000027941 */ /* 0x000fea0003800200 */
.L_x_10518:
        /* <DEDUP_REMOVED lines=22> */
.L_x_10525:
        /* <DEDUP_REMOVED lines=13> */
.L_x_10527:
[----:B------:R-:W-:Y:S05]  /*15f00*/  BSYNC.RECONVERGENT B3 ;  /* 0x0000000000037941 */ /* 0x000fea0003800200 */
.L_x_10526:
        /* <DEDUP_REMOVED lines=43> */
.L_x_10524:
[----:B------:R-:W-:Y:S05]  /*161c0*/  BSYNC.RECONVERGENT B2 ;  /* 0x0000000000027941 */ /* 0x000fea0003800200 */
.L_x_10523:
        /* <DEDUP_REMOVED lines=19> */
.L_x_10530:
        /* <DEDUP_REMOVED lines=13> */
.L_x_10532:
[----:B------:R-:W-:Y:S05]  /*163d0*/  BSYNC.RECONVERGENT B3 ;  /* 0x0000000000037941 */ /* 0x000fea0003800200 */
.L_x_10531:
        /* <DEDUP_REMOVED lines=43> */
.L_x_10529:
[----:B------:R-:W-:Y:S05]  /*16690*/  BSYNC.RECONVERGENT B2 ;  /* 0x0000000000027941 */ /* 0x000fea0003800200 */
.L_x_10528:
[----:B------:R-:W-:Y:S01]  /*166a0*/  I2FP.F32.U32 R111, R12 ;  /* 0x0000000c006f7245 */ /* 0x000fe20000201000 */
[----:B------:R-:W-:Y:S01]  /*166b0*/  BSSY.RECONVERGENT B2, `(.L_x_10533) ;  /* 0x000004c000027945 */ /* 0x000fe20003800200 */
[----:B------:R-:W-:Y:S01]  /*166c0*/  LOP3.LUT R9, R9, 0xfffffffb, RZ, 0xc0, !PT ;  /* 0xfffffffb09097812 */ /* 0x000fe200078ec0ff */
[----:B------:R-:W-:Y:S01]  /*166d0*/  IMAD.MOV.U32 R134, RZ, RZ, 0x2 ;  /* 0x00000002ff867424 */ /* 0x000fe200078e00ff */
[----:B------:R-:W-:Y:S01]  /*166e0*/  PRMT R112, R113, 0x7632, R112 ;  /* 0x0000763271707816 */ /* 0x000fe20000000070 */
[----:B------:R-:W-:Y:S01]  /*166f0*/  FFMA.FTZ R12, R111, R108, 1.1641532182693481445e-10 ;  /* 0x2f0000006f0c7423 */ /* 0x000fe2000001006c */
[----:B------:R-:W-:-:S04]  /*16700*/  IMAD.U32 R111, R113, 0x10000, RZ ;  /* 0x00010000716f7824 */ /* 0x000fc800078e00ff */
[----:B------:R-:W-:Y:S02]  /*16710*/  FSETP.LE.FTZ.AND P2, PT, R12, R125, PT ;  /* 0x0000007d0c00720b */ /* 0x000fe40003f53000 */
[----:B------:R-:W-:-:S11]  /*16720*/  MOV R12, R10 ;  /* 0x0000000a000c7202 */ /* 0x000fd60000000f00 */
        /* <DEDUP_REMOVED lines=11> */
.L_x_10535:
        /* <DEDUP_REMOVED lines=13> */
.L_x_10537:
[----:B------:R-:W-:Y:S05]  /*168b0*/  BSYNC.RECONVERGENT B3 ;  /* 0x0000000000037941 */ /* 0x000fea0003800200 */
.L_x_10536:
        /* <DEDUP_REMOVED lines=43> */
.L_x_10534:
[----:B------:R-:W-:Y:S05]  /*16b70*/  BSYNC.RECONVERGENT B2 ;  /* 0x0000000000027941 */ /* 0x000fea0003800200 */
.L_x_10533:
        /* <DEDUP_REMOVED lines=19> */
.L_x_10540:
        /* <DEDUP_REMOVED lines=13> */
.L_x_10542:
[----:B------:R-:W-:Y:S05]  /*16d80*/  BSYNC.RECONVERGENT B3 ;  /* 0x0000000000037941 */ /* 0x000fea0003800200 */
.L_x_10541:
        /* <DEDUP_REMOVED lines=43> */
.L_x_10539:
[----:B------:R-:W-:Y:S05]  /*17040*/  BSYNC.RECONVERGENT B2 ;  /* 0x0000000000027941 */ /* 0x000fea0003800200 */
.L_x_10538:
        /* <DEDUP_REMOVED lines=18> */
.L_x_10545:
        /* <DEDUP_REMOVED lines=13> */
.L_x_10547:
[----:B------:R-:W-:Y:S05]  /*17240*/  BSYNC.RECONVERGENT B3 ;  /* 0x0000000000037941 */ /* 0x000fea0003800200 */
.L_x_10546:
        /* <DEDUP_REMOVED lines=43> */
.L_x_10544:
[----:B------:R-:W-:Y:S05]  /*17500*/  BSYNC.RECONVERGENT B2 ;  /* 0x0000000000027941 */ /* 0x000fea0003800200 */
.L_x_10543:
        /* <DEDUP_REMOVED lines=17> */
.L_x_10550:
        /* <DEDUP_REMOVED lines=13> */
.L_x_10552:
[----:B------:R-:W-:Y:S05]  /*176f0*/  BSYNC.RECONVERGENT B3 ;  /* 0x0000000000037941 */ /* 0x000fea0003800200 */
.L_x_10551:
        /* <DEDUP_REMOVED lines=43> */
.L_x_10549:
[----:B------:R-:W-:Y:S05]  /*179b0*/  BSYNC.RECONVERGENT B2 ;  /* 0x0000000000027941 */ /* 0x000fea0003800200 */
.L_x_10548:
        /* <DEDUP_REMOVED lines=18> */
.L_x_10555:
        /* <DEDUP_REMOVED lines=13> */
.L_x_10557:
[----:B------:R-:W-:Y:S05]  /*17bb0*/  BSYNC.RECONVERGENT B3 ;  /* 0x0000000000037941 */ /* 0x000fea0003800200 */
.L_x_10556:
        /* <DEDUP_REMOVED lines=43> */
.L_x_10554:
[----:B------:R-:W-:Y:S05]  /*17e70*/  BSYNC.RECONVERGENT B2 ;  /* 0x0000000000027941 */ /* 0x000fea0003800200 */
.L_x_10553:
        /* <DEDUP_REMOVED lines=37> */
.L_x_10517:
        /* <DEDUP_REMOVED lines=44> */
.L_x_10558:
[----:B01----:R-:W-:Y:S01]  /*18390*/  MOV R134, R126 ;  /* 0x0000007e00867202 */ /* 0x003fe20000000f00 */
[----:B------:R-:W-:-:S07]  /*183a0*/  VIADD R124, R124, 0x20 ;  /* 0x000000207c7c7836 */ /* 0x000fce0000000000 */
.L_x_10435:
[----:B------:R-:W-:Y:S05]  /*183b0*/  BSYNC.RECONVERGENT B1 ;  /* 0x0000000000017941 */ /* 0x000fea0003800200 */
.L_x_10434:
        /* <DEDUP_REMOVED lines=36> */
.L_x_10564:
        /* <DEDUP_REMOVED lines=13> */
.L_x_10566:
[----:B------:R-:W-:Y:S05]  /*186d0*/  BSYNC.RECONVERGENT B3 ;  /* 0x0000000000037941 */ /* 0x000fea0003800200 */
.L_x_10565:
        /* <DEDUP_REMOVED lines=42> */
.L_x_10563:
[----:B------:R-:W-:Y:S05]  /*18980*/  BSYNC.RECONVERGENT B2 ;  /* 0x0000000000027941 */ /* 0x000fea0003800200 */
.L_x_10562:
        /* <DEDUP_REMOVED lines=24> */
.L_x_10569:
        /* <DEDUP_REMOVED lines=13> */
.L_x_10571:
[----:B------:R-:W-:Y:S05]  /*18be0*/  BSYNC.RECONVERGENT B3 ;  /* 0x0000000000037941 */ /* 0x000fea0003800200 */
.L_x_10570:
        /* <DEDUP_REMOVED lines=43> */
.L_x_10568:
[----:B------:R-:W-:Y:S05]  /*18ea0*/  BSYNC.RECONVERGENT B2 ;  /* 0x0000000000027941 */ /* 0x000fea0003800200 */
.L_x_10567:
        /* <DEDUP_REMOVED lines=8> */
[----:B0-----:R-:W-:Y:S02]  /*18f30*/  FSEL R116, R6, RZ, !P2 ;  /* 0x000000ff06747208 */ /* 0x001fe40005000000 */
        /* <DEDUP_REMOVED lines=14> */
.L_x_10574:
        /* <DEDUP_REMOVED lines=13> */
.L_x_10576:
[----:B------:R-:W-:Y:S05]  /*190f0*/  BSYNC.RECONVERGENT B3 ;  /* 0x0000000000037941 */ /* 0x000fea0003800200 */
.L_x_10575:
        /* <DEDUP_REMOVED lines=43> */
.L_x_10573:
[----:B------:R-:W-:Y:S05]  /*193b0*/  BSYNC.RECONVERGENT B2 ;  /* 0x0000000000027941 */ /* 0x000fea0003800200 */
.L_x_10572:
        /* <DEDUP_REMOVED lines=20> */
.L_x_10579:
        /* <DEDUP_REMOVED lines=13> */
.L_x_10581:
[----:B------:R-:W-:Y:S05]  /*195d0*/  BSYNC.RECONVERGENT B3 ;  /* 0x0000000000037941 */ /* 0x000fea0003800200 */
.L_x_10580:
        /* <DEDUP_REMOVED lines=43> */
.L_x_10578:
[----:B------:R-:W-:Y:S05]  /*19890*/  BSYNC.RECONVERGENT B2 ;  /* 0x0000000000027941 */ /* 0x000fea0003800200 */
.L_x_10577:
[----:B------:R-:W-:Y:S01]  /*198a0*/  I2FP.F32.U32 R4, R3 ;  /* 0x0000000300047245 */ /* 0x000fe20000201000 */
[----:B------:R-:W-:Y:S01]  /*198b0*/  BSSY.RECONVERGENT B2, `(.L_x_10582) ;  /* 0x0000050000027945 */ /* 0x000fe20003800200 */
[----:B------:R-:W-:Y:S02]  /*198c0*/  PRMT R3, R80, 0x7632, R3 ;  /* 0x0000763250037816 */ /* 0x000fe40000000003 */
        /* <DEDUP_REMOVED lines=21> */
.L_x_10584:
        /* <DEDUP_REMOVED lines=13> */
.L_x_10586:
[----:B------:R-:W-:Y:S05]  /*19af0*/  BSYNC.RECONVERGENT B3 ;  /* 0x0000000000037941 */ /* 0x000fea0003800200 */
.L_x_10585:
        /* <DEDUP_REMOVED lines=43> */
.L_x_10583:
[----:B------:R-:W-:Y:S05]  /*19db0*/  BSYNC.RECONVERGENT B2 ;  /* 0x0000000000027941 */ /* 0x000fea0003800200 */
.L_x_10582:
        /* <DEDUP_REMOVED lines=21> */
.L_x_10589:
        /* <DEDUP_REMOVED lines=13> */
.L_x_10591:
[----:B------:R-:W-:Y:S05]  /*19fe0*/  BSYNC.RECONVERGENT B3 ;  /* 0x0000000000037941 */ /* 0x000fea0003800200 */
.L_x_10590:
        /* <DEDUP_REMOVED lines=43> */
.L_x_10588:
[----:B------:R-:W-:Y:S05]  /*1a2a0*/  BSYNC.RECONVERGENT B2 ;  /* 0x0000000000027941 */ /* 0x000fea0003800200 */
.L_x_10587:
        /* <DEDUP_REMOVED lines=23> */
.L_x_10594:
        /* <DEDUP_REMOVED lines=13> */
.L_x_10596:
[----:B------:R-:W-:Y:S05]  /*1a4f0*/  BSYNC.RECONVERGENT B3 ;  /* 0x0000000000037941 */ /* 0x000fea0003800200 */
.L_x_10595:
        /* <DEDUP_REMOVED lines=43> */
.L_x_10593:
[----:B------:R-:W-:Y:S05]  /*1a7b0*/  BSYNC.RECONVERGENT B2 ;  /* 0x0000000000027941 */ /* 0x000fea0003800200 */
.L_x_10592:
        /* <DEDUP_REMOVED lines=20> */
.L_x_10599:
        /* <DEDUP_REMOVED lines=13> */
.L_x_10601:
[----:B------:R-:W-:Y:S05]  /*1a9d0*/  BSYNC.RECONVERGENT B3 ;  /* 0x0000000000037941 */ /* 0x000fea0003800200 */
.L_x_10600:
        /* <DEDUP_REMOVED lines=43> */
.L_x_10598:
[----:B------:R-:W-:Y:S05]  /*1ac90*/  BSYNC.RECONVERGENT B2 ;  /* 0x0000000000027941 */ /* 0x000fea0003800200 */
.L_x_10597:
        /* <DEDUP_REMOVED lines=24> */
.L_x_10604:
        /* <DEDUP_REMOVED lines=13> */
.L_x_10606:
[----:B------:R-:W-:Y:S05]  /*1aef0*/  BSYNC.RECONVERGENT B3 ;  /* 0x0000000000037941 */ /* 0x000fea0003800200 */
.L_x_10605:
        /* <DEDUP_REMOVED lines=43> */
.L_x_10603:
[----:B------:R-:W-:Y:S05]  /*1b1b0*/  BSYNC.RECONVERGENT B2 ;  /* 0x0000000000027941 */ /* 0x000fea0003800200 */
.L_x_10602:
        /* <DEDUP_REMOVED lines=19> */
.L_x_10609:
        /* <DEDUP_REMOVED lines=13> */
.L_x_10611:
[----:B------:R-:W-:Y:S05]  /*1b3c0*/  BSYNC.RECONVERGENT B3 ;  /* 0x0000000000037941 */ /* 0x000fea0003800200 */
.L_x_10610:
        /* <DEDUP_REMOVED lines=43> */
.L_x_10608:
[----:B------:R-:W-:Y:S05]  /*1b680*/  BSYNC.RECONVERGENT B2 ;  /* 0x0000000000027941 */ /* 0x000fea0003800200 */
.L_x_10607:
        /* <DEDUP_REMOVED lines=23> */
.L_x_10614:
        /* <DEDUP_REMOVED lines=13> */
.L_x_10616:
[----:B------:R-:W-:Y:S05]  /*1b8d0*/  BSYNC.RECONVERGENT B3 ;  /* 0x0000000000037941 */ /* 0x000fea0003800200 */
.L_x_10615:
        /* <DEDUP_REMOVED lines=43> */
.L_x_10613:
[----:B------:R-:W-:Y:S05]  /*1bb90*/  BSYNC.RECONVERGENT B2 ;  /* 0x0000000000027941 */ /* 0x000fea0003800200 */
.L_x_10612:
        /* <DEDUP_REMOVED lines=18> */
.L_x_10619:
        /* <DEDUP_REMOVED lines=13> */
.L_x_10621:
[----:B------:R-:W-:Y:S05]  /*1bd90*/  BSYNC.RECONVERGENT B3 ;  /* 0x0000000000037941 */ /* 0x000fea0003800200 */
.L_x_10620:
        /* <DEDUP_REMOVED lines=43> */
.L_x_10618:
[----:B------:R-:W-:Y:S05]  /*1c050*/  BSYNC.RECONVERGENT B2 ;  /* 0x0000000000027941 */ /* 0x000fea0003800200 */
.L_x_10617:
        /* <DEDUP_REMOVED lines=24> */
.L_x_10624:
        /* <DEDUP_REMOVED lines=13> */
.L_x_10626:
[----:B------:R-:W-:Y:S05]  /*1c2b0*/  BSYNC.RECONVERGENT B3 ;  /* 0x0000000000037941 */ /* 0x000fea0003800200 */
.L_x_10625:
        /* <DEDUP_REMOVED lines=43> */
.L_x_10623:
[----:B------:R-:W-:Y:S05]  /*1c570*/  BSYNC.RECONVERGENT B2 ;  /* 0x0000000000027941 */ /* 0x000fea0003800200 */
.L_x_10622:
        /* <DEDUP_REMOVED lines=19> */
.L_x_10629:
        /* <DEDUP_REMOVED lines=13> */
.L_x_10631:
[----:B------:R-:W-:Y:S05]  /*1c780*/  BSYNC.RECONVERGENT B3 ;  /* 0x0000000000037941 */ /* 0x000fea0003800200 */
.L_x_10630:
        /* <DEDUP_REMOVED lines=43> */
.L_x_10628:
[----:B------:R-:W-:Y:S05]  /*1ca40*/  BSYNC.RECONVERGENT B2 ;  /* 0x0000000000027941 */ /* 0x000fea0003800200 */
.L_x_10627:
        /* <DEDUP_REMOVED lines=24> */
.L_x_10634:
        /* <DEDUP_REMOVED lines=13> */
.L_x_10636:
[----:B------:R-:W-:Y:S05]  /*1cca0*/  BSYNC.RECONVERGENT B3 ;  /* 0x0000000000037941 */ /* 0x000fea0003800200 */
.L_x_10635:
        /* <DEDUP_REMOVED lines=43> */
.L_x_10633:
[----:B------:R-:W-:Y:S05]  /*1cf60*/  BSYNC.RECONVERGENT B2 ;  /* 0x0000000000027941 */ /* 0x000fea0003800200 */
.L_x_10632:
        /* <DEDUP_REMOVED lines=18> */
.L_x_10639:
        /* <DEDUP_REMOVED lines=15> */
.L_x_10641:
[----:B------:R-:W-:Y:S05]  /*1d180*/  BSYNC.RECONVERGENT B3 ;  /* 0x0000000000037941 */ /* 0x000fea0003800200 */
.L_x_10640:
        /* <DEDUP_REMOVED lines=43> */
.L_x_10638:
[----:B------:R-:W-:Y:S05]  /*1d440*/  BSYNC.RECONVERGENT B2 ;  /* 0x0000000000027941 */ /* 0x000fea0003800200 */
.L_x_10637:
        /* <DEDUP_REMOVED lines=12> */
.L_x_10561:
        /* <DEDUP_REMOVED lines=16> */
.L_x_10645:
        /* <DEDUP_REMOVED lines=13> */
.L_x_10647:
[----:B------:R-:W-:Y:S05]  /*1d6e0*/  BSYNC.RECONVERGENT B3 ;  /* 0x0000000000037941 */ /* 0x000fea0003800200 */
.L_x_10646:
        /* <DEDUP_REMOVED lines=42> */
.L_x_10644:
[----:B------:R-:W-:Y:S05]  /*1d990*/  BSYNC.RECONVERGENT B2 ;  /* 0x0000000000027941 */ /* 0x000fea0003800200 */
.L_x_10643:
        /* <DEDUP_REMOVED lines=22> */
.L_x_10650:
        /* <DEDUP_REMOVED lines=13> */
.L_x_10652:
[----:B------:R-:W-:Y:S05]  /*1dbd0*/  BSYNC.RECONVERGENT B3 ;  /* 0x0000000000037941 */ /* 0x000fea0003800200 */
.L_x_10651:
        /* <DEDUP_REMOVED lines=43> */
.L_x_10649:
[----:B------:R-:W-:Y:S05]  /*1de90*/  BSYNC.RECONVERGENT B2 ;  /* 0x0000000000027941 */ /* 0x000fea0003800200 */
.L_x_10648:
        /* <DEDUP_REMOVED lines=19> */
.L_x_10655:
        /* <DEDUP_REMOVED lines=13> */
.L_x_10657:
[----:B------:R-:W-:Y:S05]  /*1e0a0*/  BSYNC.RECONVERGENT B3 ;  /* 0x0000000000037941 */ /* 0x000fea0003800200 */
.L_x_10656:
        /* <DEDUP_REMOVED lines=43> */
.L_x_10654:
[----:B------:R-:W-:Y:S05]  /*1e360*/  BSYNC.RECONVERGENT B2 ;  /* 0x0000000000027941 */ /* 0x000fea0003800200 */
.L_x_10653:
        /* <DEDUP_REMOVED lines=20> */
.L_x_10660:
        /* <DEDUP_REMOVED lines=13> */
.L_x_10662:
[----:B------:R-:W-:Y:S05]  /*1e580*/  BSYNC.RECONVERGENT B3 ;  /* 0x0000000000037941 */ /* 0x000fea0003800200 */
.L_x_10661:
        /* <DEDUP_REMOVED lines=43> */
.L_x_10659:
[----:B------:R-:W-:Y:S05]  /*1e840*/  BSYNC.RECONVERGENT B2 ;  /* 0x0000000000027941 */ /* 0x000fea0003800200 */
.L_x_10658:
        /* <DEDUP_REMOVED lines=19> */
.L_x_10665:
        /* <DEDUP_REMOVED lines=13> */
.L_x_10667:
[----:B------:R-:W-:Y:S05]  /*1ea50*/  BSYNC.RECONVERGENT B3 ;  /* 0x0000000000037941 */ /* 0x000fea0003800200 */
.L_x_10666:
        /* <DEDUP_REMOVED lines=43> */
.L_x_10664:
[----:B------:R-:W-:Y:S05]  /*1ed10*/  BSYNC.RECONVERGENT B2 ;  /* 0x0000000000027941 */ /* 0x000fea0003800200 */
.L_x_10663:
        /* <DEDUP_REMOVED lines=18> */
.L_x_10670:
        /* <DEDUP_REMOVED lines=13> */
.L_x_10672:
[----:B------:R-:W-:Y:S05]  /*1ef10*/  BSYNC.RECONVERGENT B3 ;  /* 0x0000000000037941 */ /* 0x000fea0003800200 */
.L_x_10671:
        /* <DEDUP_REMOVED lines=43> */
.L_x_10669:
[----:B------:R-:W-:Y:S05]  /*1f1d0*/  BSYNC.RECONVERGENT B2 ;  /* 0x0000000000027941 */ /* 0x000fea0003800200 */
.L_x_10668:
        /* <DEDUP_REMOVED lines=17> */
.L_x_10675:
        /* <DEDUP_REMOVED lines=13> */
.L_x_10677:
[----:B------:R-:W-:Y:S05]  /*1f3c0*/  BSYNC.RECONVERGENT B3 ;  /* 0x0000000000037941 */ /* 0x000fea0003800200 */
.L_x_10676:
        /* <DEDUP_REMOVED lines=43> */
.L_x_10674:
[----:B------:R-:W-:Y:S05]  /*1f680*/  BSYNC.RECONVERGENT B2 ;  /* 0x0000000000027941 */ /* 0x000fea0003800200 */
.L_x_10673:
        /* <DEDUP_REMOVED lines=18> */
.L_x_10680:
        /* <DEDUP_REMOVED lines=13> */
.L_x_10682:
[----:B------:R-:W-:Y:S05]  /*1f880*/  BSYNC.RECONVERGENT B3 ;  /* 0x0000000000037941 */ /* 0x000fea0003800200 */
.L_x_10681:
        /* <DEDUP_REMOVED lines=43> */
.L_x_10679:
[----:B------:R-:W-:Y:S05]  /*1fb40*/  BSYNC.RECONVERGENT B2 ;  /* 0x0000000000027941 */ /* 0x000fea0003800200 */
.L_x_10678:
        /* <DEDUP_REMOVED lines=37> */
.L_x_10642:
        /* <DEDUP_REMOVED lines=25> */
[----:B------:R-:W-:Y:S01]  /*1ff30*/  SHF.L.U32 R135, R2, 0x10, RZ ;  /* 0x0000001002877819 */ /* 0x000fe200000006ff */
[----:B------:R-:W1:Y:S01]  /*1ff40*/  LDC.64 R126, c[0x0][0x3b8] ;  /* 0x0000ee00ff7e7b82 */ /* 0x000e620000000a00 */
[----:B------:R-:W-:Y:S02]  /*1ff50*/  LOP3.LUT R125, R0, 0xffff, RZ, 0xc0, !PT ;  /* 0x0000ffff007d7812 */ /* 0x000fe400078ec0ff */
[----:B0-----:R-:W-:Y:S02]  /*1ff60*/  LOP3.LUT R136, R135, 0xff0000, RZ, 0xc0, !PT ;  /* 0x00ff000087887812 */ /* 0x001fe400078ec0ff */
        /* <DEDUP_REMOVED lines=11> */
[----:B-1----:R-:W-:Y:S01]  /*20020*/  IMAD.WIDE.U32 R126, R124, 0x8, R126 ;  /* 0x000000087c7e7825 */ /* 0x002fe200078e007e */
[----:B------:R-:W-:Y:S02]  /*20030*/  LOP3.LUT R135, R136, R138, R140, 0xfe, !PT ;  /* 0x0000008a88877212 */ /* 0x000fe400078efe8c */
[----:B------:R-:W-:Y:S02]  /*20040*/  LOP3.LUT R137, R125, R137, RZ, 0xfc, !PT ;  /* 0x000000897d897212 */ /* 0x000fe400078efcff */
[----:B------:R-:W-:-:S05]  /*20050*/  LOP3.LUT R136, R135, 0xff, R8, 0xf8, !PT ;  /* 0x000000ff87887812 */ /* 0x000fca00078ef808 */
[----:B------:R1:W-:Y:S02]  /*20060*/  STG.E.64 desc[UR8][R126.64], R136 ;  /* 0x000000887e007986 */ /* 0x0003e4000c101b08 */
.L_x_10560:
[----:B------:R-:W-:Y:S05]  /*20070*/  BSYNC.RECONVERGENT B1 ;  /* 0x0000000000017941 */ /* 0x000fea0003800200 */
.L_x_10559:
        /* <DEDUP_REMOVED lines=40> */
[----:B------:R-:W1:Y:S01]  /*20300*/  SHFL.BFLY PT, R124, R125, 0x1, 0x1f ;  /* 0x0c201f007d7c7f89 */ /* 0x000e6200000e0000 */
[----:B------:R-:W2:Y:S01]  /*20310*/  LDC R126, c[0x0][0x400] ;  /* 0x00010000ff7e7b82 */ /* 0x000ea20000000800 */
[----:B-1----:R-:W-:-:S05]  /*20320*/  FADD.FTZ R127, R125, R124 ;  /* 0x0000007c7d7f7221 */ /* 0x002fca0000010000 */
[----:B------:R-:W1:Y:S02]  /*20330*/  SHFL.BFLY PT, R124, R127, 0x2, 0x1f ;  /* 0x0c401f007f7c7f89 */ /* 0x000e6400000e0000 */
[----:B-1----:R-:W-:-:S05]  /*20340*/  FADD.FTZ R135, R127, R124 ;  /* 0x0000007c7f877221 */ /* 0x002fca0000010000 */
[----:B------:R-:W0:Y:S02]  /*20350*/  SHFL.BFLY PT, R124, R135, 0x4, 0x1f ;  /* 0x0c801f00877c7f89 */ /* 0x000e2400000e0000 */
[----:B0-----:R-:W-:-:S05]  /*20360*/  FADD.FTZ R136, R135, R124 ;  /* 0x0000007c87887221 */ /* 0x001fca0000010000 */
[----:B------:R-:W0:Y:S02]  /*20370*/  SHFL.BFLY PT, R137, R136, 0x8, 0x1f ;  /* 0x0d001f0088897f89 */ /* 0x000e2400000e0000 */
[----:B0-----:R-:W-:-:S05]  /*20380*/  FADD.FTZ R137, R136, R137 ;  /* 0x0000008988897221 */ /* 0x001fca0000010000 */
[----:B------:R-:W0:Y:S02]  /*20390*/  SHFL.BFLY PT, R124, R137, 0x10, 0x1f ;  /* 0x0e001f00897c7f89 */ /* 0x000e2400000e0000 */
[----:B0-----:R-:W-:-:S04]  /*203a0*/  FADD.FTZ R139, R137, R124 ;  /* 0x0000007c898b7221 */ /* 0x001fc80000010000 */
[----:B--2---:R-:W-:-:S04]  /*203b0*/  FMUL.FTZ R125, R139, R126 ;  /* 0x0000007e8b7d7220 */ /* 0x004fc80000410000 */
        /* <DEDUP_REMOVED lines=74> */
.L_x_10704:
[----:B------:R-:W-:Y:S01]  /*20860*/  FMUL.FTZ R124, R125, R125 ;  /* 0x0000007d7d7c7220 */ /* 0x000fe20000410000 */
[----:B------:R-:W-:Y:S01]  /*20870*/  ISETP.NE.AND P1, PT, RZ, UR13, PT ;  /* 0x0000000dff007c0c */ /* 0x000fe2000bf25270 */
[----:B-1----:R-:W-:Y:S01]  /*20880*/  FADD.FTZ R135, R138, R139 ;  /* 0x0000008b8a877221 */ /* 0x002fe20000010000 */
[----:B------:R-:W1:Y:S01]  /*20890*/  @!P4 LDC.64 R136, c[0x0][0x3c0] ;  /* 0x0000f000ff88cb82 */ /* 0x000e620000000a00 */
[----:B------:R-:W-:Y:S01]  /*208a0*/  BSSY.RECONVERGENT B1, `(.L_x_10684) ;  /* 0x000002c000017945 */ /* 0x000fe20003800200 */
[----:B------:R-:W-:Y:S01]  /*208b0*/  FSEL R127, R124, RZ, P1 ;  /* 0x000000ff7c7f7208 */ /* 0x000fe20000800000 */
[----:B------:R-:W-:-:S04]  /*208c0*/  FFMA.FTZ R126, R135, R126, UR14 ;  /* 0x0000000e877e7e23 */ /* 0x000fc8000801007e */
[----:B------:R-:W-:Y:S01]  /*208d0*/  FADD.FTZ R135, R126, R127 ;  /* 0x0000007f7e877221 */ /* 0x000fe20000010000 */
[----:B0-----:R-:W0:Y:S05]  /*208e0*/  @!P4 LDC.64 R138, c[0x0][0x3c8] ;  /* 0x0000f200ff8acb82 */ /* 0x001e2a0000000a00 */
[----:B------:R-:W2:Y:S01]  /*208f0*/  MUFU.RSQ R135, R135 ;  /* 0x0000008700877308 */ /* 0x000ea20000001400 */
[----:B-1----:R-:W-:-:S05]  /*20900*/  @!P4 IMAD.WIDE R136, R129, 0x4, R136 ;  /* 0x000000048188c825 */ /* 0x002fca00078e0288 */
[----:B------:R1:W-:Y:S01]  /*20910*/  @!P4 STG.E desc[UR8][R136.64], R125 ;  /* 0x0000007d8800c986 */ /* 0x0003e2000c101908 */
[----:B0-----:R-:W-:Y:S01]  /*20920*/  @!P4 IMAD.WIDE R126, R129, 0x4, R138 ;  /* 0x00000004817ec825 */ /* 0x001fe200078e028a */
[----:B------:R-:W-:-:S04]  /*20930*/  FSEL R138, R125, RZ, !P1 ;  /* 0x000000ff7d8a7208 */ /* 0x000fc80004800000 */
[----:B--2---:R1:W-:Y:S01]  /*20940*/  @!P4 STG.E desc[UR8][R126.64], R135 ;  /* 0x000000877e00c986 */ /* 0x0043e2000c101908 */
[----:B------:R-:W-:Y:S05]  /*20950*/  @!P0 BRA `(.L_x_10685) ;  /* 0x0000000000808947 */ /* 0x000fea0003800000 */
[----:B-1----:R-:W0:Y:S01]  /*20960*/  LDC.64 R136, c[0x0][0x428] ;  /* 0x00010a00ff887b82 */ /* 0x002e220000000a00 */
[--C-:B------:R-:W-:Y:S01]  /*20970*/  FADD.FTZ R124, R92, -R138.reuse ;  /* 0x8000008a5c7c7221 */ /* 0x100fe20000010000 */
        /* <DEDUP_REMOVED lines=30> */
.L_x_10685:
[----:B------:R-:W-:Y:S05]  /*20b60*/  BSYNC.RECONVERGENT B1 ;  /* 0x0000000000017941 */ /* 0x000fea0003800200 */
.L_x_10684:
[----:B------:R-:W-:Y:S01]  /*20b70*/  ISETP.GE.U32.AND P1, PT, R132, 0x40, PT ;  /* 0x000000408400780c */ /* 0x000fe20003f26070 */
[----:B------:R-:W-:-:S12]  /*20b80*/  BSSY.RECONVERGENT B1, `(.L_x_10686) ;  /* 0x0000022000017945 */ /* 0x000fd80003800200 */
[----:B------:R-:W-:Y:S05]  /*20b90*/  @!P1 BRA `(.L_x_10687) ;  /* 0x0000000000809947 */ /* 0x000fea0003800000 */
[----:B01----:R-:W0:Y:S01]  /*20ba0*/  LDC.64 R136, c[0x0][0x428] ;  /* 0x00010a00ff887b82 */ /* 0x003e220000000a00 */
        /* <DEDUP_REMOVED lines=31> */
.L_x_10687:
[----:B------:R-:W-:Y:S05]  /*20da0*/  BSYNC.RECONVERGENT B1 ;  /* 0x0000000000017941 */ /* 0x000fea0003800200 */
.L_x_10686:
[----:B------:R-:W-:Y:S01]  /*20db0*/  ISETP.GE.U32.AND P1, PT, R132, 0x60, PT ;  /* 0x000000608400780c */ /* 0x000fe20003f26070 */
[----:B------:R-:W-:-:S12]  /*20dc0*/  BSSY.RECONVERGENT B1, `(.L_x_10688) ;  /* 0x0000022000017945 */ /* 0x000fd80003800200 */
[----:B------:R-:W-:Y:S05]  /*20dd0*/  @!P1 BRA `(.L_x_10689) ;  /* 0x0000000000809947 */ /* 0x000fea0003800000 */
[----:B012---:R-:W0:Y:S01]  /*20de0*/  LDC.64 R136, c[0x0][0x428] ;  /* 0x00010a00ff887b82 */ /* 0x007e220000000a00 */
        /* <DEDUP_REMOVED lines=31> */
.L_x_10689:
[----:B------:R-:W-:Y:S05]  /*20fe0*/  BSYNC.RECONVERGENT B1 ;  /* 0x0000000000017941 */ /* 0x000fea0003800200 */
.L_x_10688:
        /* <DEDUP_REMOVED lines=34> */
.L_x_10691:
[----:B------:R-:W-:Y:S05]  /*21210*/  BSYNC.RECONVERGENT B1 ;  /* 0x0000000000017941 */ /* 0x000fea0003800200 */
.L_x_10690:
[----:B01234-:R-:W0:Y:S02]  /*21220*/  LDC.64 R124, c[0x0][0x380] ;  /* 0x0000e000ff7c7b82 */ /* 0x01fe240000000a00 */
[----:B0-----:R-:W-:-:S05]  /*21230*/  IMAD R129, R124, 0x4, R129 ;  /* 0x000000047c817824 */ /* 0x001fca00078e0281 */
[----:B------:R-:W-:-:S13]  /*21240*/  ISETP.GE.AND P1, PT, R129, R125, PT ;  /* 0x0000007d8100720c */ /* 0x000fda0003f26270 */
[----:B------:R-:W-:Y:S05]  /*21250*/  @!P1 BRA `(.L_x_10692) ;  /* 0xfffffdf800ac9947 */ /* 0x000fea000383ffff */
[----:B------:R-:W-:Y:S05]  /*21260*/  BSYNC B0 ;  /* 0x0000000000007941 */ /* 0x000fea0003800000 */
.L_x_10183:
[----:B------:R-:W-:Y:S05]  /*21270*/  EXIT ;  /* 0x000000000000794d */ /* 0x000fea0003800000 */
.L_x_10683:
[----:B------:R-:W-:Y:S01]  /*21280*/  HFMA2 R142, -RZ, RZ, 0, 5.9604644775390625e-08 ;  /* 0x00000001ff8e7431 */ /* 0x000fe200000001ff */
[----:B------:R-:W-:Y:S01]  /*21290*/  BSSY B1, `(.L_x_10693) ;  /* 0x0000007000017945 */ /* 0x000fe20003800000 */
[----:B0-----:R-:W-:Y:S02]  /*212a0*/  IMAD.MOV.U32 R141, RZ, RZ, R125 ;  /* 0x000000ffff8d7224 */ /* 0x001fe400078e007d */
[----:B------:R-:W-:Y:S02]  /*212b0*/  IMAD.MOV.U32 R143, RZ, RZ, 0x1f ;  /* 0x0000001fff8f7424 */ /* 0x000fe400078e00ff */
[----:B------:R-:W-:-:S07]  /*212c0*/  IMAD.MOV.U32 R140, RZ, RZ, -0x1 ;  /* 0xffffffffff8c7424 */ /* 0x000fce00078e00ff */
[----:B-----5:R-:W-:Y:S05]  /*212d0*/  WARPSYNC.COLLECTIVE R140, `(.L_x_10694) ;  /* 0x000000008c087348 */ /* 0x020fea0003c00000 */
[----:B------:R0:W1:Y:S02]  /*212e0*/  SHFL.BFLY P5, R139, R141, R142, R143 ;  /* 0x0c00008e8d8b7389 */ /* 0x00006400000a008f */
[----:B01---5:R-:W-:Y:S05]  /*212f0*/  ENDCOLLECTIVE ;  /* 0x000000000000791b */ /* 0x023fea0003800000 */
.L_x_10694:
[----:B------:R-:W-:Y:S05]  /*21300*/  BSYNC B1 ;  /* 0x0000000000017941 */ /* 0x000fea0003800000 */
.L_x_10693:
[----:B------:R-:W-:Y:S01]  /*21310*/  MOV R124, R139 ;  /* 0x0000008b007c7202 */ /* 0x000fe20000000f00 */
[----:B------:R-:W-:Y:S02]  /*21320*/  IMAD.MOV.U32 R142, RZ, RZ, 0x2 ;  /* 0x00000002ff8e7424 */ /* 0x000fe400078e00ff */
[----:B------:R-:W-:Y:S02]  /*21330*/  HFMA2 R143, -RZ, RZ, 0, 1.847743988037109375e-06 ;  /* 0x0000001fff8f7431 */ /* 0x000fe400000001ff */
[----:B------:R-:W-:Y:S01]  /*21340*/  IMAD.MOV.U32 R140, RZ, RZ, -0x1 ;  /* 0xffffffffff8c7424 */ /* 0x000fe200078e00ff */
[----:B------:R-:W0:Y:S01]  /*21350*/  LDC R126, c[0x0][0x400] ;  /* 0x00010000ff7e7b82 */ /* 0x000e220000000800 */
[----:B------:R-:W-:-:S04]  /*21360*/  FADD.FTZ R127, R125, R124 ;  /* 0x0000007c7d7f7221 */ /* 0x000fc80000010000 */
[----:B------:R-:W-:-:S07]  /*21370*/  IMAD.MOV.U32 R141, RZ, RZ, R127 ;  /* 0x000000ffff8d7224 */ /* 0x000fce00078e007f */
[----:B0-----:R-:W-:Y:S05]  /*21380*/  WARPSYNC.COLLECTIVE R140, `(.L_x_10695) ;  /* 0x000000008c087348 */ /* 0x001fea0003c00000 */
[----:B------:R1:W2:Y:S02]  /*21390*/  SHFL.BFLY P5, R139, R141, R142, R143 ;  /* 0x0c00008e8d8b7389 */ /* 0x0002a400000a008f */
[----:B012---:R-:W-:Y:S05]  /*213a0*/  ENDCOLLECTIVE ;  /* 0x000000000000791b */ /* 0x007fea0003800000 */
.L_x_10695:
[----:B------:R-:W-:Y:S02]  /*213b0*/  IMAD.MOV.U32 R142, RZ, RZ, 0x4 ;  /* 0x00000004ff8e7424 */ /* 0x000fe400078e00ff */
[----:B------:R-:W-:-:S04]  /*213c0*/  IMAD.MOV.U32 R124, RZ, RZ, R139 ;  /* 0x000000ffff7c7224 */ /* 0x000fc800078e008b */
[----:B------:R-:W-:-:S05]  /*213d0*/  FADD.FTZ R135, R127, R124 ;  /* 0x0000007c7f877221 */ /* 0x000fca0000010000 */
[----:B------:R-:W-:-:S07]  /*213e0*/  MOV R141, R135 ;  /* 0x00000087008d7202 */ /* 0x000fce0000000f00 */
[----:B------:R-:W-:Y:S05]  /*213f0*/  WARPSYNC.COLLECTIVE R140, `(.L_x_10696) ;  /* 0x000000008c087348 */ /* 0x000fea0003c00000 */
[----:B------:R0:W1:Y:S02]  /*21400*/  SHFL.BFLY P5, R139, R141, R142, R143 ;  /* 0x0c00008e8d8b7389 */ /* 0x00006400000a008f */
[----:B01----:R-:W-:Y:S05]  /*21410*/  ENDCOLLECTIVE ;  /* 0x000000000000791b */ /* 0x003fea0003800000 */
.L_x_10696:
[----:B------:R-:W-:Y:S02]  /*21420*/  IMAD.MOV.U32 R142, RZ, RZ, 0x8 ;  /* 0x00000008ff8e7424 */ /* 0x000fe400078e00ff */
[----:B------:R-:W-:-:S04]  /*21430*/  IMAD.MOV.U32 R124, RZ, RZ, R139 ;  /* 0x000000ffff7c7224 */ /* 0x000fc800078e008b */
[----:B------:R-:W-:-:S05]  /*21440*/  FADD.FTZ R136, R135, R124 ;  /* 0x0000007c87887221 */ /* 0x000fca0000010000 */
[----:B------:R-:W-:-:S07]  /*21450*/  MOV R141, R136 ;  /* 0x00000088008d7202 */ /* 0x000fce0000000f00 */
[----:B------:R-:W-:Y:S05]  /*21460*/  WARPSYNC.COLLECTIVE R140, `(.L_x_10697) ;  /* 0x000000008c087348 */ /* 0x000fea0003c00000 */
[----:B------:R0:W1:Y:S02]  /*21470*/  SHFL.BFLY P5, R139, R141, R142, R143 ;  /* 0x0c00008e8d8b7389 */ /* 0x00006400000a008f */
[----:B01----:R-:W-:Y:S05]  /*21480*/  ENDCOLLECTIVE ;  /* 0x000000000000791b */ /* 0x003fea0003800000 */
.L_x_10697:
[----:B------:R-:W-:Y:S02]  /*21490*/  IMAD.MOV.U32 R142, RZ, RZ, 0x10 ;  /* 0x00000010ff8e7424 */ /* 0x000fe400078e00ff */
[----:B------:R-:W-:-:S04]  /*214a0*/  IMAD.MOV.U32 R137, RZ, RZ, R139 ;  /* 0x000000ffff897224 */ /* 0x000fc800078e008b */
[----:B------:R-:W-:-:S05]  /*214b0*/  FADD.FTZ R137, R136, R137 ;  /* 0x0000008988897221 */ /* 0x000fca0000010000 */
[----:B------:R-:W-:-:S07]  /*214c0*/  MOV R141, R137 ;  /* 0x00000089008d7202 */ /* 0x000fce0000000f00 */
[----:B------:R-:W-:Y:S05]  /*214d0*/  WARPSYNC.COLLECTIVE R140, `(.L_x_10698) ;  /* 0x000000008c087348 */ /* 0x000fea0003c00000 */
[----:B------:R0:W1:Y:S02]  /*214e0*/  SHFL.BFLY P5, R139, R141, R142, R143 ;  /* 0x0c00008e8d8b7389 */ /* 0x00006400000a008f */
[----:B01----:R-:W-:Y:S05]  /*214f0*/  ENDCOLLECTIVE ;  /* 0x000000000000791b */ /* 0x003fea0003800000 */
.L_x_10698:
        /* <DEDUP_REMOVED lines=73> */
.L_x_10699:
[----:B------:R-:W-:Y:S02]  /*21990*/  IMAD.MOV.U32 R142, RZ, RZ, 0x2 ;  /* 0x00000002ff8e7424 */ /* 0x000fe400078e00ff */
[----:B------:R-:W-:-:S04]  /*219a0*/  IMAD.MOV.U32 R127, RZ, RZ, R139 ;  /* 0x000000ffff7f7224 */ /* 0x000fc800078e008b */
[----:B------:R-:W-:-:S05]  /*219b0*/  FADD.FTZ R127, R124, R127 ;  /* 0x0000007f7c7f7221 */ /* 0x000fca0000010000 */
[----:B------:R-:W-:-:S07]  /*219c0*/  MOV R141, R127 ;  /* 0x0000007f008d7202 */ /* 0x000fce0000000f00 */
[----:B------:R-:W-:Y:S05]  /*219d0*/  WARPSYNC.COLLECTIVE R140, `(.L_x_10700) ;  /* 0x000000008c087348 */ /* 0x000fea0003c00000 */
[----:B------:R0:W1:Y:S02]  /*219e0*/  SHFL.BFLY P5, R139, R141, R142, R143 ;  /* 0x0c00008e8d8b7389 */ /* 0x00006400000a008f */
[----:B01----:R-:W-:Y:S05]  /*219f0*/  ENDCOLLECTIVE ;  /* 0x000000000000791b */ /* 0x003fea0003800000 */
.L_x_10700:
[----:B------:R-:W-:Y:S02]  /*21a00*/  IMAD.MOV.U32 R142, RZ, RZ, 0x4 ;  /* 0x00000004ff8e7424 */ /* 0x000fe400078e00ff */
[----:B------:R-:W-:-:S04]  /*21a10*/  IMAD.MOV.U32 R136, RZ, RZ, R139 ;  /* 0x000000ffff887224 */ /* 0x000fc800078e008b */
[----:B------:R-:W-:-:S05]  /*21a20*/  FADD.FTZ R136, R127, R136 ;  /* 0x000000887f887221 */ /* 0x000fca0000010000 */
[----:B------:R-:W-:-:S07]  /*21a30*/  MOV R141, R136 ;  /* 0x00000088008d7202 */ /* 0x000fce0000000f00 */
[----:B------:R-:W-:Y:S05]  /*21a40*/  WARPSYNC.COLLECTIVE R140, `(.L_x_10701) ;  /* 0x000000008c087348 */ /* 0x000fea0003c00000 */
[----:B------:R0:W1:Y:S02]  /*21a50*/  SHFL.BFLY P5, R139, R141, R142, R143 ;  /* 0x0c00008e8d8b7389 */ /* 0x00006400000a008f */
[----:B01----:R-:W-:Y:S05]  /*21a60*/  ENDCOLLECTIVE ;  /* 0x000000000000791b */ /* 0x003fea0003800000 */
.L_x_10701:
[----:B------:R-:W-:Y:S02]  /*21a70*/  IMAD.MOV.U32 R142, RZ, RZ, 0x8 ;  /* 0x00000008ff8e7424 */ /* 0x000fe400078e00ff */
[----:B------:R-:W-:-:S04]  /*21a80*/  IMAD.MOV.U32 R135, RZ, RZ, R139 ;  /* 0x000000ffff877224 */ /* 0x000fc800078e008b */
[----:B------:R-:W-:-:S05]  /*21a90*/  FADD.FTZ R135, R136, R135 ;  /* 0x0000008788877221 */ /* 0x000fca0000010000 */
[----:B------:R-:W-:-:S07]  /*21aa0*/  MOV R141, R135 ;  /* 0x00000087008d7202 */ /* 0x000fce0000000f00 */
[----:B------:R-:W-:Y:S05]  /*21ab0*/  WARPSYNC.COLLECTIVE R140, `(.L_x_10702) ;  /* 0x000000008c087348 */ /* 0x000fea0003c00000 */
[----:B------:R0:W1:Y:S02]  /*21ac0*/  SHFL.BFLY P5, R139, R141, R142, R143 ;  /* 0x0c00008e8d8b7389 */ /* 0x00006400000a008f */
[----:B01----:R-:W-:Y:S05]  /*21ad0*/  ENDCOLLECTIVE ;  /* 0x000000000000791b */ /* 0x003fea0003800000 */
.L_x_10702:
[----:B------:R-:W-:Y:S02]  /*21ae0*/  IMAD.MOV.U32 R142, RZ, RZ, 0x10 ;  /* 0x00000010ff8e7424 */ /* 0x000fe400078e00ff */
[----:B------:R-:W-:-:S04]  /*21af0*/  IMAD.MOV.U32 R138, RZ, RZ, R139 ;  /* 0x000000ffff8a7224 */ /* 0x000fc800078e008b */
[----:B------:R-:W-:-:S05]  /*21b00*/  FADD.FTZ R138, R135, R138 ;  /* 0x0000008a878a7221 */ /* 0x000fca0000010000 */
[----:B------:R-:W-:-:S07]  /*21b10*/  MOV R141, R138 ;  /* 0x0000008a008d7202 */ /* 0x000fce0000000f00 */
[----:B------:R-:W-:Y:S05]  /*21b20*/  WARPSYNC.COLLECTIVE R140, `(.L_x_10703) ;  /* 0x000000008c087348 */ /* 0x000fea0003c00000 */
[----:B------:R0:W1:Y:S02]  /*21b30*/  SHFL.BFLY P5, R139, R141, R142, R143 ;  /* 0x0c00008e8d8b7389 */ /* 0x00006400000a008f */
[----:B01----:R-:W-:Y:S05]  /*21b40*/  ENDCOLLECTIVE ;  /* 0x000000000000791b */ /* 0x003fea0003800000 */
.L_x_10703:
[----:B------:R-:W-:Y:S05]  /*21b50*/  BRA `(.L_x_10704) ;  /* 0xffffffec00407947 */ /* 0x000fea000383ffff */
.L_x_10705:
        /* <DEDUP_REMOVED lines=10> */
.L_x_22708:


//--------------------- .text._ZN10layer_norm31ln_parallel_residual_fwd_kernelINS_13Kernel_traitsIf13__nv_bfloat16fS2_fjLj1024ELj1ELj4ELj1ELj16ENS_18Kernel_traits_baseILj1024EfS2_fS2_fjLj128EEEEELb1ELb1ELb1EEEvNS_9FwdParamsE --------------------------
	.section	.text._ZN10layer_norm31ln_parallel_residual_fwd_kernelINS_13Kernel_traitsIf13__nv_bfloat16fS2_fjLj1024ELj1ELj4ELj1ELj16ENS_18Kernel_traits_baseILj1024EfS2_fS2_fjLj128EEEEELb1ELb1ELb1EEEvNS_9FwdParamsE,"ax",@progbits
	.align	128
        .global         _ZN10layer_norm31ln_parallel_residual_fwd_kernelINS_13Kernel_traitsIf13__nv_bfloat16fS2_fjLj1024ELj1ELj4ELj1ELj16ENS_18Kernel_traits_baseILj1024EfS2_fS2_fjLj128EEEEELb1ELb1ELb1EEEvNS_9FwdParamsE
        .type           _ZN10layer_norm31ln_parallel_residual_fwd_kernelINS_13Kernel_traitsIf13__nv_bfloat16fS2_fjLj1024ELj1ELj4ELj1ELj16ENS_18Kernel_traits_baseILj1024EfS2_fS2_fjLj128EEEEELb1ELb1ELb1EEEvNS_9FwdParamsE,@function
        .size           _ZN10layer_norm31ln_parallel_residual_fwd_kernelINS_13Kernel_traitsIf13__nv_bfloat16fS2_fjLj1024ELj1ELj4ELj1ELj16ENS_18Kernel_traits_baseILj1024EfS2_fS2_fjLj128EEEEELb1ELb1ELb1EEEvNS_9FwdParamsE,(.L_x_22709 - _ZN10layer_norm31ln_parallel_residual_fwd_kernelINS_13Kernel_traitsIf13__nv_bfloat16fS2_fjLj1024ELj1ELj4ELj1ELj16ENS_18Kernel_traits_baseILj1024EfS2_fS2_fjLj128EEEEELb1ELb1ELb1EEEvNS_9FwdParamsE)
        .other          _ZN10layer_norm31ln_parallel_residual_fwd_kernelINS_13Kernel_traitsIf13__nv_bfloat16fS2_fjLj1024ELj1ELj4ELj1ELj16ENS_18Kernel_traits_baseILj1024EfS2_fS2_fjLj128EEEEELb1ELb1ELb1EEEvNS_9FwdParamsE,@"STO_CUDA_ENTRY STV_DEFAULT"
_ZN10layer_norm31ln_parallel_residual_fwd_kernelINS_13Kernel_traitsIf13__nv_bfloat16fS2_fjLj1024ELj1ELj4ELj1ELj16ENS_18Kernel_traits_baseILj1024EfS2_fS2_fjLj128EEEEELb1ELb1ELb1EEEvNS_9FwdParamsE:
.text._ZN10layer_norm31ln_parallel_residual_fwd_kernelINS_13Kernel_traitsIf13__nv_bfloat16fS2_fjLj1024ELj1ELj4ELj1ELj16ENS_18Kernel_traits_baseILj1024EfS2_fS2_fjLj128EEEEELb1ELb1ELb1EEEvNS_9FwdParamsE:
        /* <DEDUP_REMOVED lines=24> */
[----:B0-----:R-:W-:Y:S02]  /*0180*/  @P0 IADD3 R127, P1, PT, R4, R7, RZ ;  /* 0x00000007047f0210 */ /* 0x001fe40007f3e0ff */
[----:B------:R-:W-:-:S02]  /*0190*/  SHF.R.U32.HI R7, RZ, 0x5, R8 ;  /* 0x00000005ff077819 */ /* 0x000fc40000011608 */
[----:B------:R-:W-:Y:S01]  /*01a0*/  LOP3.LUT R8, R8, 0x1f, RZ, 0xc0, !PT ;  /* 0x0000001f08087812 */ /* 0x000fe200078ec0ff */
[----:B------:R-:W-:Y:S01]  /*01b0*/  @P0 IMAD.X R0, RZ, RZ, R5, P1 ;  /* 0x000000ffff000224 */ /* 0x000fe200008e0605 */
[----:B------:R-:W-:-:S03]  /*01c0*/  LOP3.LUT R7, R7, UR4, RZ, 0xfc, !PT ;  /* 0x0000000407077c12 */ /* 0x000fc6000f8efcff */
        /* <DEDUP_REMOVED lines=42> */
.L_x_10706:
        /* <DEDUP_REMOVED lines=26> */
.L_x_10707:
[----:B------:R-:W1:Y:S02]  /*0610*/  LDCU UR4, c[0x0][0x384] ;  /* 0x00007080ff0477ac */ /* 0x000e640008000800 */
[----:B-1----:R-:W-:-:S13]  /*0620*/  ISETP.GE.AND P0, PT, R7, UR4, PT ;  /* 0x0000000407007c0c */ /* 0x002fda000bf06270 */
[----:B------:R-:W-:Y:S05]  /*0630*/  @P0 EXIT ;  /* 0x000000000000094d */ /* 0x000fea0003800000 */
[----:B------:R-:W-:Y:S01]  /*0640*/  IMAD.HI.U32 R0, R9, -0x326172a9, RZ ;  /* 0xcd9e8d5709007827 */ /* 0x000fe200078e00ff */
[----:B------:R-:W1:Y:S01]  /*0650*/  LDCU.64 UR4, c[0x0][0x398] ;  /* 0x00007300ff0477ac */ /* 0x000e620008000a00 */
[----:B------:R-:W-:Y:S01]  /*0660*/  BSSY B0, `(.L_x_10708) ;  /* 0x0002025000007945 */ /* 0x000fe20003800000 */
[----:B------:R-:W-:Y:S01]  /*0670*/  LOP3.LUT R127, R127, 0x3, RZ, 0xc0, !PT ;  /* 0x000000037f7f7812 */ /* 0x000fe200078ec0ff */
        /* <DEDUP_REMOVED lines=13> */
[----:B------:R-:W-:Y:S01]  /*0750*/  IMAD.HI.U32 R2, R10, -0x326172a9, RZ ;  /* 0xcd9e8d570a027827 */ /* 0x000fe200078e00ff */
[----:B-1----:R-:W-:Y:S01]  /*0760*/  UISETP.NE.U32.AND UP0, UPT, UR4, URZ, UPT ;  /* 0x000000ff0400728c */ /* 0x002fe2000bf05070 */
[----:B------:R-:W1:Y:S02]  /*0770*/  LDCU UR4, c[0x0][0x388] ;  /* 0x00007100ff0477ac */ /* 0x000e640008000800 */
        /* <DEDUP_REMOVED lines=51> */
[----:B------:R-:W-:Y:S02]  /*0ab0*/  HFMA2 R2, -RZ, RZ, 0, 0 ;  /* 0x00000000ff027431 */ /* 0x000fe400000001ff */
[----:B01234-:R-:W-:-:S07]  /*0ac0*/  IMAD R0, R13, -0x326172a9, RZ ;  /* 0xcd9e8d570d007824 */ /* 0x01ffce00078e02ff */
.L_x_11202:
[----:B------:R-:W-:Y:S01]  /*0ad0*/  ISETP.NE.U32.AND P1, PT, RZ, UR10, PT ;  /* 0x0000000aff007c0c */ /* 0x000fe2000bf25070 */
[----:B-1----:R-:W0:Y:S01]  /*0ae0*/  @P0 LDC.64 R24, c[0x0][0x398] ;  /* 0x0000e600ff180b82 */ /* 0x002e220000000a00 */
        /* <DEDUP_REMOVED lines=13> */
[----:B------:R1:W5:Y:S04]  /*0bc0*/  @P1 LDG.E.128 R48, desc[UR8][R28.64] ;  /* 0x000000081c301981 */ /* 0x000368000c1e1d00 */
[----:B------:R1:W5:Y:S01]  /*0bd0*/  @P1 LDG.E.128 R44, desc[UR8][R28.64+0x10] ;  /* 0x000010081c2c1981 */ /* 0x000362000c1e1d00 */
[----:B0-----:R-:W-:-:S04]  /*0be0*/  ISETP.NE.U32.AND P0, PT, R20, RZ, PT ;  /* 0x000000ff1400720c */ /* 0x001fc80003f05070 */
[----:B------:R-:W-:Y:S01]  /*0bf0*/  ISETP.NE.AND.EX P0, PT, R21, RZ, PT, P0 ;  /* 0x000000ff1500720c */ /* 0x000fe20003f05300 */
[----:B------:R-:W-:Y:S01]  /*0c00*/  IMAD.MOV.U32 R129, RZ, RZ, 0x2f800000 ;  /* 0x2f800000ff817424 */ /* 0x000fe200078e00ff */
        /* <DEDUP_REMOVED lines=21> */
.L_x_10712:
        /* <DEDUP_REMOVED lines=13> */
.L_x_10714:
[----:B------:R-:W-:Y:S05]  /*0e30*/  BSYNC.RECONVERGENT B2 ;  /* 0x0000000000027941 */ /* 0x000fea0003800200 */
.L_x_10713:
        /* <DEDUP_REMOVED lines=37> */
[----:B------:R-:W-:Y:S02]  /*1090*/  HFMA2 R25, -RZ, RZ, 0, 0 ;  /* 0x00000000ff197431 */ /* 0x000fe400000001ff */
[----:B------:R-:W-:Y:S01]  /*10a0*/  IMAD.WIDE.U32 R26, R26, -0x2daee0ad, RZ ;  /* 0xd2511f531a1a7825 */ /* 0x000fe200078e00ff */
[----:B------:R-:W-:Y:S02]  /*10b0*/  LOP3.LUT R3, R24, UR28, R29, 0x96, !PT ;  /* 0x0000001c18037c12 */ /* 0x000fe4000f8e961d */
[----:B------:R-:W-:Y:S02]  /*10c0*/  MOV R0, R28 ;  /* 0x0000001c00007202 */ /* 0x000fe40000000f00 */
[----:B------:R-:W-:Y:S01]  /*10d0*/  LOP3.LUT R4, R22, UR29, R27, 0x96, !PT ;  /* 0x0000001d16047c12 */ /* 0x000fe2000f8e961b */
[----:B------:R-:W-:-:S07]  /*10e0*/  IMAD.MOV.U32 R22, RZ, RZ, R26 ;  /* 0x000000ffff167224 */ /* 0x000fce00078e001a */
.L_x_10711:
[----:B------:R-:W-:Y:S05]  /*10f0*/  BSYNC.RECONVERGENT B1 ;  /* 0x0000000000017941 */ /* 0x000fea0003800200 */
.L_x_10710:
[----:B------:R-:W-:Y:S01]  /*1100*/  ISETP.NE.AND P0, PT, R25, 0x1, PT ;  /* 0x000000011900780c */ /* 0x000fe20003f05270 */
[----:B------:R-:W-:Y:S01]  /*1110*/  IMAD.U32 R134, RZ, RZ, UR31 ;  /* 0x0000001fff867e24 */ /* 0x000fe2000f8e00ff */
[----:B------:R-:W-:Y:S01]  /*1120*/  I2FP.F32.U32 R24, R23 ;  /* 0x0000001700187245 */ /* 0x000fe20000201000 */
[----:B------:R-:W-:Y:S01]  /*1130*/  BSSY.RECONVERGENT B1, `(.L_x_10715) ;  /* 0x000004a000017945 */ /* 0x000fe20003800200 */
[----:B------:R-:W-:-:S03]  /*1140*/  MOV R27, 0x2 ;  /* 0x00000002001b7802 */ /* 0x000fc60000000f00 */
[----:B------:R-:W-:Y:S01]  /*1150*/  FFMA.FTZ R23, R24, R129, 1.1641532182693481445e-10 ;  /* 0x2f00000018177423 */ /* 0x000fe20000010081 */
[C---:B-----5:R-:W-:Y:S01]  /*1160*/  IMAD.U32 R24, R16.reuse, 0x10000, RZ ;  /* 0x0001000010187824 */ /* 0x060fe200078e00ff */
[----:B------:R-:W-:-:S03]  /*1170*/  PRMT R16, R16, 0x7632, R16 ;  /* 0x0000763210107816 */ /* 0x000fc60000000010 */
        /* <DEDUP_REMOVED lines=12> */
.L_x_10717:
        /* <DEDUP_REMOVED lines=13> */
.L_x_10719:
[----:B------:R-:W-:Y:S05]  /*1310*/  BSYNC.RECONVERGENT B2 ;  /* 0x0000000000027941 */ /* 0x000fea0003800200 */
.L_x_10718:
        /* <DEDUP_REMOVED lines=43> */
.L_x_10716:
[----:B------:R-:W-:Y:S05]  /*15d0*/  BSYNC.RECONVERGENT B1 ;  /* 0x0000000000017941 */ /* 0x000fea0003800200 */
.L_x_10715:
        /* <DEDUP_REMOVED lines=18> */
.L_x_10722:
        /* <DEDUP_REMOVED lines=13> */
.L_x_10724:
[----:B------:R-:W-:Y:S05]  /*17d0*/  BSYNC.RECONVERGENT B2 ;  /* 0x0000000000027941 */ /* 0x000fea0003800200 */
.L_x_10723:
        /* <DEDUP_REMOVED lines=43> */
.L_x_10721:
[----:B------:R-:W-:Y:S05]  /*1a90*/  BSYNC.RECONVERGENT B1 ;  /* 0x0000000000017941 */ /* 0x000fea0003800200 */
.L_x_10720:
[----:B------:R-:W-:Y:S01]  /*1aa0*/  ISETP.NE.AND P0, PT, R25, 0x1, PT ;  /* 0x000000011900780c */ /* 0x000fe20003f05270 */
[----:B------:R-:W-:Y:S01]  /*1ab0*/  BSSY.RECONVERGENT B1, `(.L_x_10725) ;  /* 0x000004b000017945 */ /* 0x000fe20003800200 */
[----:B------:R-:W-:Y:S02]  /*1ac0*/  I2FP.F32.U32 R26, R23 ;  /* 0x00000017001a7245 */ /* 0x000fe40000201000 */
[----:B------:R-:W-:-:S03]  /*1ad0*/  PRMT R28, R17, 0x7632, R28 ;  /* 0x00007632111c7816 */ /* 0x000fc6000000001c */
[----:B------:R-:W-:Y:S01]  /*1ae0*/  FFMA.FTZ R23, R26, R129, 1.1641532182693481445e-10 ;  /* 0x2f0000001a177423 */ /* 0x000fe20000010081 */
[----:B------:R-:W-:Y:S02]  /*1af0*/  IMAD.U32 R26, R17, 0x10000, RZ ;  /* 0x00010000111a7824 */ /* 0x000fe400078e00ff */
[----:B------:R-:W-:Y:S02]  /*1b00*/  IMAD.MOV.U32 R17, RZ, RZ, R0 ;  /* 0x000000ffff117224 */ /* 0x000fe400078e0000 */
        /* <DEDUP_REMOVED lines=12> */
.L_x_10727:
        /* <DEDUP_REMOVED lines=13> */
.L_x_10729:
[----:B------:R-:W-:Y:S05]  /*1ca0*/  BSYNC.RECONVERGENT B2 ;  /* 0x0000000000027941 */ /* 0x000fea0003800200 */
.L_x_10728:
        /* <DEDUP_REMOVED lines=43> */
.L_x_10726:
[----:B------:R-:W-:Y:S05]  /*1f60*/  BSYNC.RECONVERGENT B1 ;  /* 0x0000000000017941 */ /* 0x000fea0003800200 */
.L_x_10725:
[----:B------:R-:W-:Y:S01]  /*1f70*/  ISETP.NE.AND P0, PT, R23, 0x1, PT ;  /* 0x000000011700780c */ /* 0x000fe20003f05270 */
[----:B------:R-:W-:Y:S01]  /*1f80*/  BSSY.RECONVERGENT B1, `(.L_x_10730) ;  /* 0x0000049000017945 */ /* 0x000fe20003800200 */
[----:B------:R-:W-:Y:S01]  /*1f90*/  I2FP.F32.U32 R30, R17 ;  /* 0x00000011001e7245 */ /* 0x000fe20000201000 */
[----:B------:R-:W-:Y:S02]  /*1fa0*/  HFMA2 R25, -RZ, RZ, 0, 1.1920928955078125e-07 ;  /* 0x00000002ff197431 */ /* 0x000fe400000001ff */
[----:B------:R-:W-:Y:S02]  /*1fb0*/  IMAD.U32 R28, R28, 0x10000, RZ ;  /* 0x000100001c1c7824 */ /* 0x000fe400078e00ff */
        /* <DEDUP_REMOVED lines=12> */
.L_x_10732:
        /* <DEDUP_REMOVED lines=13> */
.L_x_10734:
[----:B------:R-:W-:Y:S05]  /*2150*/  BSYNC.RECONVERGENT B2 ;  /* 0x0000000000027941 */ /* 0x000fea0003800200 */
.L_x_10733:
        /* <DEDUP_REMOVED lines=43> */
.L_x_10731:
[----:B------:R-:W-:Y:S05]  /*2410*/  BSYNC.RECONVERGENT B1 ;  /* 0x0000000000017941 */ /* 0x000fea0003800200 */
.L_x_10730:
[----:B------:R-:W-:Y:S01]  /*2420*/  ISETP.NE.AND P0, PT, R25, 0x1, PT ;  /* 0x000000011900780c */ /* 0x000fe20003f05270 */
[----:B------:R-:W-:Y:S01]  /*2430*/  BSSY.RECONVERGENT B1, `(.L_x_10735) ;  /* 0x000004a000017945 */ /* 0x000fe20003800200 */
[----:B------:R-:W-:Y:S01]  /*2440*/  I2FP.F32.U32 R30, R17 ;  /* 0x00000011001e7245 */ /* 0x000fe20000201000 */
[----:B------:R-:W-:-:S04]  /*2450*/  HFMA2 R23, -RZ, RZ, 0, 1.1920928955078125e-07 ;  /* 0x00000002ff177431 */ /* 0x000fc800000001ff */
[----:B------:R-:W-:Y:S01]  /*2460*/  FFMA.FTZ R17, R30, R129, 1.1641532182693481445e-10 ;  /* 0x2f0000001e117423 */ /* 0x000fe20000010081 */
[C---:B------:R-:W-:Y:S01]  /*2470*/  IMAD.U32 R30, R18.reuse, 0x10000, RZ ;  /* 0x00010000121e7824 */ /* 0x040fe200078e00ff */
[----:B------:R-:W-:-:S03]  /*2480*/  PRMT R18, R18, 0x7632, R18 ;  /* 0x0000763212127816 */ /* 0x000fc60000000012 */
        /* <DEDUP_REMOVED lines=11> */
.L_x_10737:
        /* <DEDUP_REMOVED lines=13> */
.L_x_10739:
[----:B------:R-:W-:Y:S05]  /*2610*/  BSYNC.RECONVERGENT B2 ;  /* 0x0000000000027941 */ /* 0x000fea0003800200 */
.L_x_10738:
        /* <DEDUP_REMOVED lines=43> */
.L_x_10736:
[----:B------:R-:W-:Y:S05]  /*28d0*/  BSYNC.RECONVERGENT B1 ;  /* 0x0000000000017941 */ /* 0x000fea0003800200 */
.L_x_10735:
        /* <DEDUP_REMOVED lines=17> */
.L_x_10742:
        /* <DEDUP_REMOVED lines=13> */
.L_x_10744:
[----:B------:R-:W-:Y:S05]  /*2ac0*/  BSYNC.RECONVERGENT B2 ;  /* 0x0000000000027941 */ /* 0x000fea0003800200 */
.L_x_10743:
        /* <DEDUP_REMOVED lines=43> */
.L_x_10741:
[----:B------:R-:W-:Y:S05]  /*2d80*/  BSYNC.RECONVERGENT B1 ;  /* 0x0000000000017941 */ /* 0x000fea0003800200 */
.L_x_10740:
        /* <DEDUP_REMOVED lines=18> */
.L_x_10747:
        /* <DEDUP_REMOVED lines=13> */
.L_x_10749:
[----:B------:R-:W-:Y:S05]  /*2f80*/  BSYNC.RECONVERGENT B2 ;  /* 0x0000000000027941 */ /* 0x000fea0003800200 */
.L_x_10748:
        /* <DEDUP_REMOVED lines=43> */
.L_x_10746:
[----:B------:R-:W-:Y:S05]  /*3240*/  BSYNC.RECONVERGENT B1 ;  /* 0x0000000000017941 */ /* 0x000fea0003800200 */
.L_x_10745:
[----:B------:R-:W-:Y:S01]  /*3250*/  IMAD.U32 R135, RZ, RZ, UR32 ;  /* 0x00000020ff877e24 */ /* 0x000fe2000f8e00ff */
[----:B------:R-:W-:Y:S02]  /*3260*/  SHF.L.U32 R38, R19, 0x10, RZ ;  /* 0x0000001013267819 */ /* 0x000fe400000006ff */
[----:B------:R-:W-:Y:S01]  /*3270*/  P2R R25, PR, RZ, 0x2 ;  /* 0x00000002ff197803 */ /* 0x000fe20000000000 */
[----:B------:R-:W-:Y:S01]  /*3280*/  FMUL.FTZ R26, R26, R135 ;  /* 0x000000871a1a7220 */ /* 0x000fe20000410000 */
        /* <DEDUP_REMOVED lines=12> */
[----:B------:R-:W-:Y:S01]  /*3350*/  FMUL.FTZ R16, R16, R135 ;  /* 0x0000008710107220 */ /* 0x000fe20000410000 */
[----:B------:R-:W-:-:S02]  /*3360*/  FSEL R36, R24, RZ, P5 ;  /* 0x000000ff18247208 */ /* 0x000fc40002800000 */
[----:B------:R-:W-:Y:S02]  /*3370*/  ISETP.NE.AND P6, PT, R35, RZ, PT ;  /* 0x000000ff2300720c */ /* 0x000fe40003fc5270 */
        /* <DEDUP_REMOVED lines=16> */
[----:B------:R-:W-:Y:S09]  /*3480*/  BRA `(.L_x_10750) ;  /* 0x0000004c00dc7947 */ /* 0x000ff20003800000 */
.L_x_10709:
        /* <DEDUP_REMOVED lines=16> */
.L_x_10753:
        /* <DEDUP_REMOVED lines=13> */
.L_x_10755:
[----:B------:R-:W-:Y:S05]  /*3660*/  BSYNC.RECONVERGENT B2 ;  /* 0x0000000000027941 */ /* 0x000fea0003800200 */
.L_x_10754:
        /* <DEDUP_REMOVED lines=43> */
.L_x_10752:
[----:B------:R-:W-:Y:S05]  /*3920*/  BSYNC.RECONVERGENT B1 ;  /* 0x0000000000017941 */ /* 0x000fea0003800200 */
.L_x_10751:
[----:B------:R-:W-:Y:S01]  /*3930*/  ISETP.NE.AND P0, PT, R12, 0x1, PT ;  /* 0x000000010c00780c */ /* 0x000fe20003f05270 */
[----:B------:R-:W-:Y:S01]  /*3940*/  IMAD.U32 R135, RZ, RZ, UR32 ;  /* 0x00000020ff877e24 */ /* 0x000fe2000f8e00ff */
[----:B------:R-:W-:Y:S01]  /*3950*/  I2FP.F32.U32 R10, R10 ;  /* 0x0000000a000a7245 */ /* 0x000fe20000201000 */
[----:B------:R-:W-:Y:S01]  /*3960*/  BSSY.RECONVERGENT B1, `(.L_x_10756) ;  /* 0x000004c000017945 */ /* 0x000fe20003800200 */
[----:B------:R-:W-:Y:S01]  /*3970*/  MOV R134, UR31 ;  /* 0x0000001f00867c02 */ /* 0x000fe20008000f00 */
[----:B------:R-:W-:Y:S02]  /*3980*/  HFMA2 R13, -RZ, RZ, 0, 1.1920928955078125e-07 ;  /* 0x00000002ff0d7431 */ /* 0x000fe400000001ff */
[----:B------:R-:W-:Y:S01]  /*3990*/  FFMA.FTZ R11, R10, R129, 1.1641532182693481445e-10 ;  /* 0x2f0000000a0b7423 */ /* 0x000fe20000010081 */
[C---:B-----5:R-:W-:Y:S01]  /*39a0*/  IMAD.U32 R10, R16.reuse, 0x10000, RZ ;  /* 0x00010000100a7824 */ /* 0x060fe200078e00ff */
[----:B------:R-:W-:-:S03]  /*39b0*/  PRMT R16, R16, 0x7632, R16 ;  /* 0x0000763210107816 */ /* 0x000fc60000000010 */
[----:B------:R-:W-:Y:S01]  /*39c0*/  FSETP.LE.FTZ.AND P3, PT, R11, R134, PT ;  /* 0x000000860b00720b */ /* 0x000fe20003f73000 */
[----:B------:R-:W-:Y:S02]  /*39d0*/  IMAD.MOV.U32 R11, RZ, RZ, R0 ;  /* 0x000000ffff0b7224 */ /* 0x000fe400078e0000 */
[----:B------:R-:W-:Y:S01]  /*39e0*/  FMUL.FTZ R10, R135, R10 ;  /* 0x0000000a870a7220 */ /* 0x000fe20000410000 */
        /* <DEDUP_REMOVED lines=10> */
.L_x_10758:
        /* <DEDUP_REMOVED lines=13> */
.L_x_10760:
[----:B------:R-:W-:Y:S05]  /*3b60*/  BSYNC.RECONVERGENT B2 ;  /* 0x0000000000027941 */ /* 0x000fea0003800200 */
.L_x_10759:
        /* <DEDUP_REMOVED lines=43> */
.L_x_10757:
[----:B------:R-:W-:Y:S05]  /*3e20*/  BSYNC.RECONVERGENT B1 ;  /* 0x0000000000017941 */ /* 0x000fea0003800200 */
.L_x_10756:
        /* <DEDUP_REMOVED lines=23> */
.L_x_10763:
        /* <DEDUP_REMOVED lines=13> */
.L_x_10765:
[----:B------:R-:W-:Y:S05]  /*4070*/  BSYNC.RECONVERGENT B2 ;  /* 0x0000000000027941 */ /* 0x000fea0003800200 */
.L_x_10764:
        /* <DEDUP_REMOVED lines=43> */
.L_x_10762:
[----:B------:R-:W-:Y:S05]  /*4330*/  BSYNC.RECONVERGENT B1 ;  /* 0x0000000000017941 */ /* 0x000fea0003800200 */
.L_x_10761:
        /* <DEDUP_REMOVED lines=19> */
.L_x_10768:
        /* <DEDUP_REMOVED lines=13> */
.L_x_10770:
[----:B------:R-:W-:Y:S05]  /*4540*/  BSYNC.RECONVERGENT B2 ;  /* 0x0000000000027941 */ /* 0x000fea0003800200 */
.L_x_10769:
        /* <DEDUP_REMOVED lines=43> */
.L_x_10767:
[----:B------:R-:W-:Y:S05]  /*4800*/  BSYNC.RECONVERGENT B1 ;  /* 0x0000000000017941 */ /* 0x000fea0003800200 */
.L_x_10766:
        /* <DEDUP_REMOVED lines=23> */
.L_x_10773:
        /* <DEDUP_REMOVED lines=13> */
.L_x_10775:
[----:B------:R-:W-:Y:S05]  /*4a50*/  BSYNC.RECONVERGENT B2 ;  /* 0x0000000000027941 */ /* 0x000fea0003800200 */
.L_x_10774:
        /* <DEDUP_REMOVED lines=43> */
.L_x_10772:
[----:B------:R-:W-:Y:S05]  /*4d10*/  BSYNC.RECONVERGENT B1 ;  /* 0x0000000000017941 */ /* 0x000fea0003800200 */
.L_x_10771:
        /* <DEDUP_REMOVED lines=20> */
.L_x_10778:
        /* <DEDUP_REMOVED lines=13> */
.L_x_10780:
[----:B------:R-:W-:Y:S05]  /*4f30*/  BSYNC.RECONVERGENT B2 ;  /* 0x0000000000027941 */ /* 0x000fea0003800200 */
.L_x_10779:
        /* <DEDUP_REMOVED lines=43> */
.L_x_10777:
[----:B------:R-:W-:Y:S05]  /*51f0*/  BSYNC.RECONVERGENT B1 ;  /* 0x0000000000017941 */ /* 0x000fea0003800200 */
.L_x_10776:
        /* <DEDUP_REMOVED lines=23> */
.L_x_10783:
        /* <DEDUP_REMOVED lines=13> */
.L_x_10785:
[----:B------:R-:W-:Y:S05]  /*5440*/  BSYNC.RECONVERGENT B2 ;  /* 0x0000000000027941 */ /* 0x000fea0003800200 */
.L_x_10784:
        /* <DEDUP_REMOVED lines=43> */
.L_x_10782:
[----:B------:R-:W-:Y:S05]  /*5700*/  BSYNC.RECONVERGENT B1 ;  /* 0x0000000000017941 */ /* 0x000fea0003800200 */
.L_x_10781:
[----:B------:R-:W-:Y:S01]  /*5710*/  ISETP.NE.AND P0, PT, R16, 0x1, PT ;  /* 0x000000011000780c */ /* 0x000fe20003f05270 */
[----:B------:R-:W-:Y:S01]  /*5720*/  BSSY.RECONVERGENT B1, `(.L_x_10786) ;  /* 0x000004a000017945 */ /* 0x000fe20003800200 */
[----:B------:R-:W-:Y:S01]  /*5730*/  I2FP.F32.U32 R14, R13 ;  /* 0x0000000d000e7245 */ /* 0x000fe20000201000 */
[----:B------:R-:W-:-:S04]  /*5740*/  IMAD.MOV.U32 R15, RZ, RZ, R0 ;  /* 0x000000ffff0f7224 */ /* 0x000fc800078e0000 */
[----:B------:R-:W-:Y:S01]  /*5750*/  FFMA.FTZ R13, R14, R129, 1.1641532182693481445e-10 ;  /* 0x2f0000000e0d7423 */ /* 0x000fe20000010081 */
[----:B------:R-:W-:Y:S02]  /*5760*/  IMAD.U32 R14, R17, 0x10000, RZ ;  /* 0x00010000110e7824 */ /* 0x000fe400078e00ff */
[----:B------:R-:W-:Y:S02]  /*5770*/  HFMA2 R17, -RZ, RZ, 0, 1.1920928955078125e-07 ;  /* 0x00000002ff117431 */ /* 0x000fe400000001ff */
        /* <DEDUP_REMOVED lines=11> */
.L_x_10788:
        /* <DEDUP_REMOVED lines=13> */
.L_x_10790:
[----:B------:R-:W-:Y:S05]  /*5900*/  BSYNC.RECONVERGENT B2 ;  /* 0x0000000000027941 */ /* 0x000fea0003800200 */
.L_x_10789:
        /* <DEDUP_REMOVED lines=43> */
.L_x_10787:
[----:B------:R-:W-:Y:S05]  /*5bc0*/  BSYNC.RECONVERGENT B1 ;  /* 0x0000000000017941 */ /* 0x000fea0003800200 */
.L_x_10786:
        /* <DEDUP_REMOVED lines=23> */
.L_x_10793:
        /* <DEDUP_REMOVED lines=13> */
.L_x_10795:
[----:B------:R-:W-:Y:S05]  /*5e10*/  BSYNC.RECONVERGENT B2 ;  /* 0x0000000000027941 */ /* 0x000fea0003800200 */
.L_x_10794:
        /* <DEDUP_REMOVED lines=43> */
.L_x_10792:
[----:B------:R-:W-:Y:S05]  /*60d0*/  BSYNC.RECONVERGENT B1 ;  /* 0x0000000000017941 */ /* 0x000fea0003800200 */
.L_x_10791:
        /* <DEDUP_REMOVED lines=10> */
[----:B------:R-:W-:Y:S09]  /*6180*/  @!P0 BRA `(.L_x_10797) ;  /* 0x0000000400048947 */ /* 0x000ff20003800000 */
        /* <DEDUP_REMOVED lines=8> */
.L_x_10798:
        /* <DEDUP_REMOVED lines=13> */
.L_x_10800:
[----:B------:R-:W-:Y:S05]  /*62e0*/  BSYNC.RECONVERGENT B2 ;  /* 0x0000000000027941 */ /* 0x000fea0003800200 */
.L_x_10799:
        /* <DEDUP_REMOVED lines=43> */
.L_x_10797:
[----:B------:R-:W-:Y:S05]  /*65a0*/  BSYNC.RECONVERGENT B1 ;  /* 0x0000000000017941 */ /* 0x000fea0003800200 */
.L_x_10796:
        /* <DEDUP_REMOVED lines=23> */
.L_x_10803:
        /* <DEDUP_REMOVED lines=13> */
.L_x_10805:
[----:B------:R-:W-:Y:S05]  /*67f0*/  BSYNC.RECONVERGENT B2 ;  /* 0x0000000000027941 */ /* 0x000fea0003800200 */
.L_x_10804:
        /* <DEDUP_REMOVED lines=43> */
.L_x_10802:
[----:B------:R-:W-:Y:S05]  /*6ab0*/  BSYNC.RECONVERGENT B1 ;  /* 0x0000000000017941 */ /* 0x000fea0003800200 */
.L_x_10801:
        /* <DEDUP_REMOVED lines=18> */
.L_x_10808:
        /* <DEDUP_REMOVED lines=13> */
.L_x_10810:
[----:B------:R-:W-:Y:S05]  /*6cb0*/  BSYNC.RECONVERGENT B2 ;  /* 0x0000000000027941 */ /* 0x000fea0003800200 */
.L_x_10809:
        /* <DEDUP_REMOVED lines=43> */
.L_x_10807:
[----:B------:R-:W-:Y:S05]  /*6f70*/  BSYNC.RECONVERGENT B1 ;  /* 0x0000000000017941 */ /* 0x000fea0003800200 */
.L_x_10806:
        /* <DEDUP_REMOVED lines=24> */
.L_x_10813:
        /* <DEDUP_REMOVED lines=13> */
.L_x_10815:
[----:B------:R-:W-:Y:S05]  /*71d0*/  BSYNC.RECONVERGENT B2 ;  /* 0x0000000000027941 */ /* 0x000fea0003800200 */
.L_x_10814:
        /* <DEDUP_REMOVED lines=43> */
.L_x_10812:
[----:B------:R-:W-:Y:S05]  /*7490*/  BSYNC.RECONVERGENT B1 ;  /* 0x0000000000017941 */ /* 0x000fea0003800200 */
.L_x_10811:
        /* <DEDUP_REMOVED lines=19> */
.L_x_10818:
        /* <DEDUP_REMOVED lines=13> */
.L_x_10820:
[----:B------:R-:W-:Y:S05]  /*76a0*/  BSYNC.RECONVERGENT B2 ;  /* 0x0000000000027941 */ /* 0x000fea0003800200 */
.L_x_10819:
        /* <DEDUP_REMOVED lines=43> */
.L_x_10817:
[----:B------:R-:W-:Y:S05]  /*7960*/  BSYNC.RECONVERGENT B1 ;  /* 0x0000000000017941 */ /* 0x000fea0003800200 */
.L_x_10816:
[----:B------:R-:W-:Y:S01]  /*7970*/  I2FP.F32.U32 R18, R18 ;  /* 0x0000001200127245 */ /* 0x000fe20000201000 */
[----:B------:R-:W-:Y:S01]  /*7980*/  IMAD.U32 R24, R55, 0x10000, RZ ;  /* 0x0001000037187824 */ /* 0x000fe200078e00ff */
[----:B------:R-:W-:Y:S03]  /*7990*/  BSSY.RECONVERGENT B1, `(.L_x_10821) ;  /* 0x000004e000017945 */ /* 0x000fe60003800200 */
[----:B------:R-:W-:Y:S01]  /*79a0*/  FFMA.FTZ R17, R18, R129, 1.1641532182693481445e-10 ;  /* 0x2f00000012117423 */ /* 0x000fe20000010081 */
[----:B------:R-:W-:-:S04]  /*79b0*/  FMUL.FTZ R24, R24, R135 ;  /* 0x0000008718187220 */ /* 0x000fc80000410000 */
[----:B------:R-:W-:Y:S02]  /*79c0*/  FSETP.GTU.FTZ.AND P5, PT, R17, R134, PT ;  /* 0x000000861100720b */ /* 0x000fe40003fbc000 */
[----:B------:R-:W-:Y:S01]  /*79d0*/  FSEL R17, R16, RZ, P4 ;  /* 0x000000ff10117208 */ /* 0x000fe20002000000 */
[----:B------:R-:W-:Y:S01]  /*79e0*/  IMAD.MOV.U32 R16, RZ, RZ, R0 ;  /* 0x000000ffff107224 */ /* 0x000fe200078e0000 */
        /* <DEDUP_REMOVED lines=15> */
.L_x_10823:
        /* <DEDUP_REMOVED lines=13> */
.L_x_10825:
[----:B------:R-:W-:Y:S05]  /*7bb0*/  BSYNC.RECONVERGENT B2 ;  /* 0x0000000000027941 */ /* 0x000fea0003800200 */
.L_x_10824:
        /* <DEDUP_REMOVED lines=43> */
.L_x_10822:
[----:B------:R-:W-:Y:S05]  /*7e70*/  BSYNC.RECONVERGENT B1 ;  /* 0x0000000000017941 */ /* 0x000fea0003800200 */
.L_x_10821:
[----:B------:R-:W-:Y:S01]  /*7e80*/  ISETP.NE.AND P6, PT, R24, 0x1, PT ;  /* 0x000000011800780c */ /* 0x000fe20003fc5270 */
[----:B------:R-:W-:Y:S01]  /*7e90*/  IMAD.U32 R18, R19, 0x10000, RZ ;  /* 0x0001000013127824 */ /* 0x000fe200078e00ff */
[----:B------:R-:W-:Y:S01]  /*7ea0*/  I2FP.F32.U32 R16, R16 ;  /* 0x0000001000107245 */ /* 0x000fe20000201000 */
[----:B------:R-:W-:Y:S01]  /*7eb0*/  BSSY.RECONVERGENT B1, `(.L_x_10826) ;  /* 0x000004a000017945 */ /* 0x000fe20003800200 */
        /* <DEDUP_REMOVED lines=14> */
.L_x_10828:
        /* <DEDUP_REMOVED lines=15> */
.L_x_10830:
[----:B------:R-:W-:Y:S05]  /*8090*/  BSYNC.RECONVERGENT B2 ;  /* 0x0000000000027941 */ /* 0x000fea0003800200 */
.L_x_10829:
        /* <DEDUP_REMOVED lines=41> */
[----:B------:R-:W-:Y:S02]  /*8330*/  LOP3.LUT R4, R18, UR29, R29, 0x96, !PT ;  /* 0x0000001d12047c12 */ /* 0x000fe4000f8e961d */
[----:B------:R-:W-:-:S07]  /*8340*/  MOV R22, R28 ;  /* 0x0000001c00167202 */ /* 0x000fce0000000f00 */
.L_x_10827:
[----:B------:R-:W-:Y:S05]  /*8350*/  BSYNC.RECONVERGENT B1 ;  /* 0x0000000000017941 */ /* 0x000fea0003800200 */
.L_x_10826:
        /* <DEDUP_REMOVED lines=10> */
.L_x_10750:
[----:B------:R-:W0:Y:S01]  /*8400*/  LDC.64 R130, c[0x0][0x3a8] ;  /* 0x0000ea00ff827b82 */ /* 0x000e220000000a00 */
[----:B------:R-:W-:Y:S02]  /*8410*/  SEL R29, RZ, 0x100, !P0 ;  /* 0x00000100ff1d7807 */ /* 0x000fe40004000000 */
        /* <DEDUP_REMOVED lines=12> */
[----:B------:R-:W-:-:S02]  /*84e0*/  LOP3.LUT R29, R29, R19, R26, 0xfe, !PT ;  /* 0x000000131d1d7212 */ /* 0x000fc400078efe1a */
[----:B------:R-:W-:Y:S01]  /*84f0*/  LOP3.LUT R16, R16, R18, R17, 0xfe, !PT ;  /* 0x0000001210107212 */ /* 0x000fe200078efe11 */
[C---:B0-----:R-:W-:Y:S01]  /*8500*/  IMAD.WIDE.U32 R18, R128.reuse, 0x20, R130 ;  /* 0x0000002080127825 */ /* 0x041fe200078e0082 */
[----:B------:R-:W-:Y:S01]  /*8510*/  SEL R28, RZ, 0x1, !P3 ;  /* 0x00000001ff1c7807 */ /* 0x000fe20005800000 */
[----:B------:R-:W0:Y:S01]  /*8520*/  @P0 LDC.64 R24, c[0x0][0x398] ;  /* 0x0000e600ff180b82 */ /* 0x000e220000000a00 */
[----:B------:R-:W-:Y:S02]  /*8530*/  SEL R17, RZ, 0x1, !P6 ;  /* 0x00000001ff117807 */ /* 0x000fe40007000000 */
[----:B------:R-:W-:Y:S01]  /*8540*/  LOP3.LUT R29, R29, R28, RZ, 0xfc, !PT ;  /* 0x0000001c1d1d7212 */ /* 0x000fe200078efcff */
[----:B-1----:R-:W-:Y:S01]  /*8550*/  IMAD.WIDE.U32 R26, R128, 0x8, R132 ;  /* 0x00000008801a7825 */ /* 0x002fe200078e0084 */
[----:B------:R-:W-:Y:S01]  /*8560*/  LOP3.LUT R28, R16, R17, RZ, 0xfc, !PT ;  /* 0x00000011101c7212 */ /* 0x000fe200078efcff */
[----:B------:R1:W-:Y:S01]  /*8570*/  STG.E.128 desc[UR8][R18.64], R36 ;  /* 0x0000002412007986 */ /* 0x0003e2000c101d08 */
[----:B------:R-:W-:-:S03]  /*8580*/  IADD3 R137, PT, PT, R128, 0x20, RZ ;  /* 0x0000002080897810 */ /* 0x000fc60007ffe0ff */
[----:B------:R1:W-:Y:S02]  /*8590*/  STG.E.128 desc[UR8][R18.64+0x10], R40 ;  /* 0x0000102812007986 */ /* 0x0003e4000c101d08 */
[C---:B------:R-:W-:Y:S02]  /*85a0*/  IMAD.WIDE.U32 R16, R137.reuse, 0x10, R120 ;  /* 0x0000001089107825 */ /* 0x040fe400078e0078 */
[----:B------:R1:W-:Y:S02]  /*85b0*/  STG.E.64 desc[UR8][R26.64], R28 ;  /* 0x0000001c1a007986 */ /* 0x0003e4000c101b08 */
[----:B--2---:R-:W-:-:S04]  /*85c0*/  @P1 IMAD.WIDE.U32 R20, R137, 0x20, R20 ;  /* 0x0000002089141825 */ /* 0x004fc800078e0014 */
        /* <DEDUP_REMOVED lines=22> */
.L_x_10831:
[----:B------:R1:W5:Y:S04]  /*8730*/  @P0 LDG.E.128 R52, desc[UR8][R24.64] ;  /* 0x0000000818340981 */ /* 0x000368000c1e1d00 */
[----:B------:R1:W5:Y:S04]  /*8740*/  @P1 LDG.E.128 R48, desc[UR8][R20.64] ;  /* 0x0000000814301981 */ /* 0x000368000c1e1d00 */
[----:B------:R1:W5:Y:S04]  /*8750*/  @P1 LDG.E.128 R44, desc[UR8][R20.64+0x10] ;  /* 0x00001008142c1981 */ /* 0x000368000c1e1d00 */
[----:B0-----:R-:W5:Y:S01]  /*8760*/  LDG.E.128 R16, desc[UR8][R16.64] ;  /* 0x0000000810107981 */ /* 0x001f62000c1e1d00 */
[----:B------:R-:W-:Y:S05]  /*8770*/  @!P0 BRA `(.L_x_10832) ;  /* 0x0000004c00ec8947 */ /* 0x000fea0003800000 */
[----:B------:R-:W-:Y:S01]  /*8780*/  ISETP.NE.AND P2, PT, R33, 0x1, PT ;  /* 0x000000012100780c */ /* 0x000fe20003f45270 */
[----:B------:R-:W-:Y:S01]  /*8790*/  BSSY.RECONVERGENT B1, `(.L_x_10833) ;  /* 0x000004c000017945 */ /* 0x000fe20003800200 */
[----:B-1---5:R-:W-:Y:S01]  /*87a0*/  PRMT R21, R55, 0x7632, R21 ;  /* 0x0000763237157816 */ /* 0x022fe20000000015 */
        /* <DEDUP_REMOVED lines=17> */
.L_x_10835:
        /* <DEDUP_REMOVED lines=13> */
.L_x_10837:
[----:B------:R-:W-:Y:S05]  /*8990*/  BSYNC.RECONVERGENT B2 ;  /* 0x0000000000027941 */ /* 0x000fea0003800200 */
.L_x_10836:
        /* <DEDUP_REMOVED lines=43> */
.L_x_10834:
[----:B------:R-:W-:Y:S05]  /*8c50*/  BSYNC.RECONVERGENT B1 ;  /* 0x0000000000017941 */ /* 0x000fea0003800200 */
.L_x_10833:
        /* <DEDUP_REMOVED lines=20> */
.L_x_10840:
        /* <DEDUP_REMOVED lines=13> */
.L_x_10842:
[----:B------:R-:W-:Y:S05]  /*8e70*/  BSYNC.RECONVERGENT B2 ;  /* 0x0000000000027941 */ /* 0x000fea0003800200 */
.L_x_10841:
        /* <DEDUP_REMOVED lines=43> */
.L_x_10839:
[----:B------:R-:W-:Y:S05]  /*9130*/  BSYNC.RECONVERGENT B1 ;  /* 0x0000000000017941 */ /* 0x000fea0003800200 */
.L_x_10838:
        /* <DEDUP_REMOVED lines=23> */
.L_x_10845:
        /* <DEDUP_REMOVED lines=13> */
.L_x_10847:
[----:B------:R-:W-:Y:S05]  /*9380*/  BSYNC.RECONVERGENT B2 ;  /* 0x0000000000027941 */ /* 0x000fea0003800200 */
.L_x_10846:
        /* <DEDUP_REMOVED lines=43> */
.L_x_10844:
[----:B------:R-:W-:Y:S05]  /*9640*/  BSYNC.RECONVERGENT B1 ;  /* 0x0000000000017941 */ /* 0x000fea0003800200 */
.L_x_10843:
        /* <DEDUP_REMOVED lines=19> */
.L_x_10850:
        /* <DEDUP_REMOVED lines=13> */
.L_x_10852:
[----:B------:R-:W-:Y:S05]  /*9850*/  BSYNC.RECONVERGENT B2 ;  /* 0x0000000000027941 */ /* 0x000fea0003800200 */
.L_x_10851:
        /* <DEDUP_REMOVED lines=43> */
.L_x_10849:
[----:B------:R-:W-:Y:S05]  /*9b10*/  BSYNC.RECONVERGENT B1 ;  /* 0x0000000000017941 */ /* 0x000fea0003800200 */
.L_x_10848:
[----:B------:R-:W-:Y:S01]  /*9b20*/  I2FP.F32.U32 R14, R14 ;  /* 0x0000000e000e7245 */ /* 0x000fe20000201000 */
[----:B------:R-:W-:Y:S01]  /*9b30*/  IMAD.U32 R16, R11, 0x10000, RZ ;  /* 0x000100000b107824 */ /* 0x000fe200078e00ff */
[----:B------:R-:W-:Y:S01]  /*9b40*/  ISETP.NE.AND P3, PT, R22, 0x1, PT ;  /* 0x000000011600780c */ /* 0x000fe20003f65270 */
[----:B------:R-:W-:Y:S01]  /*9b50*/  BSSY.RECONVERGENT B1, `(.L_x_10853) ;  /* 0x000004d000017945 */ /* 0x000fe20003800200 */
[----:B------:R-:W-:Y:S01]  /*9b60*/  FSEL R33, R12, RZ, P4 ;  /* 0x000000ff0c217208 */ /* 0x000fe20002000000 */
[----:B------:R-:W-:Y:S01]  /*9b70*/  FFMA.FTZ R11, R14, R129, 1.1641532182693481445e-10 ;  /* 0x2f0000000e0b7423 */ /* 0x000fe20000010081 */
[----:B------:R-:W-:Y:S01]  /*9b80*/  FMUL.FTZ R16, R16, R135 ;  /* 0x0000008710107220 */ /* 0x000fe20000410000 */
[----:B------:R-:W-:-:S03]  /*9b90*/  MOV R12, R0 ;  /* 0x00000000000c7202 */ /* 0x000fc60000000f00 */
        /* <DEDUP_REMOVED lines=15> */
.L_x_10855:
        /* <DEDUP_REMOVED lines=13> */
.L_x_10857:
[----:B------:R-:W-:Y:S05]  /*9d60*/  BSYNC.RECONVERGENT B2 ;  /* 0x0000000000027941 */ /* 0x000fea0003800200 */
.L_x_10856:
        /* <DEDUP_REMOVED lines=43> */
.L_x_10854:
[----:B------:R-:W-:Y:S05]  /*a020*/  BSYNC.RECONVERGENT B1 ;  /* 0x0000000000017941 */ /* 0x000fea0003800200 */
.L_x_10853:
        /* <DEDUP_REMOVED lines=20> */
.L_x_10860:
        /* <DEDUP_REMOVED lines=13> */
.L_x_10862:
[----:B------:R-:W-:Y:S05]  /*a240*/  BSYNC.RECONVERGENT B2 ;  /* 0x0000000000027941 */ /* 0x000fea0003800200 */
.L_x_10861:
        /* <DEDUP_REMOVED lines=43> */
.L_x_10859:
[----:B------:R-:W-:Y:S05]  /*a500*/  BSYNC.RECONVERGENT B1 ;  /* 0x0000000000017941 */ /* 0x000fea0003800200 */
.L_x_10858:
        /* <DEDUP_REMOVED lines=23> */
.L_x_10865:
        /* <DEDUP_REMOVED lines=13> */
.L_x_10867:
[----:B------:R-:W-:Y:S05]  /*a750*/  BSYNC.RECONVERGENT B2 ;  /* 0x0000000000027941 */ /* 0x000fea0003800200 */
.L_x_10866:
        /* <DEDUP_REMOVED lines=43> */
.L_x_10864:
[----:B------:R-:W-:Y:S05]  /*aa10*/  BSYNC.RECONVERGENT B1 ;  /* 0x0000000000017941 */ /* 0x000fea0003800200 */
.L_x_10863:
[----:B------:R-:W-:Y:S01]  /*aa20*/  ISETP.NE.AND P2, PT, R24, 0x1, PT ;  /* 0x000000011800780c */ /* 0x000fe20003f45270 */
[----:B------:R-:W-:Y:S01]  /*aa30*/  BSSY.RECONVERGENT B1, `(.L_x_10868) ;  /* 0x000004b000017945 */ /* 0x000fe20003800200 */
[----:B------:R-:W-:Y:S02]  /*aa40*/  I2FP.F32.U32 R14, R14 ;  /* 0x0000000e000e7245 */ /* 0x000fe40000201000 */
[----:B------:R-:W-:-:S03]  /*aa50*/  MOV R16, R0 ;  /* 0x0000000000107202 */ /* 0x000fc60000000f00 */
[----:B------:R-:W-:Y:S01]  /*aa60*/  FFMA.FTZ R27, R14, R129, 1.1641532182693481445e-10 ;  /* 0x2f0000000e1b7423 */ /* 0x000fe20000010081 */
[----:B------:R-:W-:Y:S02]  /*aa70*/  IMAD.U32 R14, R17, 0x10000, RZ ;  /* 0x00010000110e7824 */ /* 0x000fe400078e00ff */
[----:B------:R-:W-:Y:S02]  /*aa80*/  IMAD.MOV.U32 R17, RZ, RZ, 0x2 ;  /* 0x00000002ff117424 */ /* 0x000fe400078e00ff */
        /* <DEDUP_REMOVED lines=12> */
.L_x_10870:
        /* <DEDUP_REMOVED lines=13> */
.L_x_10872:
[----:B------:R-:W-:Y:S05]  /*ac20*/  BSYNC.RECONVERGENT B2 ;  /* 0x0000000000027941 */ /* 0x000fea0003800200 */
.L_x_10871:
        /* <DEDUP_REMOVED lines=43> */
.L_x_10869:
[----:B------:R-:W-:Y:S05]  /*aee0*/  BSYNC.RECONVERGENT B1 ;  /* 0x0000000000017941 */ /* 0x000fea0003800200 */
.L_x_10868:
[----:B------:R-:W-:Y:S01]  /*aef0*/  I2FP.F32.U32 R16, R16 ;  /* 0x0000001000107245 */ /* 0x000fe20000201000 */
[----:B------:R-:W-:Y:S01]  /*af00*/  IMAD.U32 R22, R13, 0x10000, RZ ;  /* 0x000100000d167824 */ /* 0x000fe200078e00ff */
[----:B------:R-:W-:Y:S01]  /*af10*/  FSEL R35, R14, RZ, P4 ;  /* 0x000000ff0e237208 */ /* 0x000fe20002000000 */
[----:B------:R-:W-:Y:S01]  /*af20*/  BSSY.RECONVERGENT B1, `(.L_x_10873) ;  /* 0x000004d000017945 */ /* 0x000fe20003800200 */
[----:B------:R-:W-:Y:S01]  /*af30*/  MOV R14, R0 ;  /* 0x00000000000e7202 */ /* 0x000fe20000000f00 */
        /* <DEDUP_REMOVED lines=18> */
.L_x_10875:
        /* <DEDUP_REMOVED lines=13> */
.L_x_10877:
[----:B------:R-:W-:Y:S05]  /*b130*/  BSYNC.RECONVERGENT B2 ;  /* 0x0000000000027941 */ /* 0x000fea0003800200 */
.L_x_10876:
        /* <DEDUP_REMOVED lines=43> */
.L_x_10874:
[----:B------:R-:W-:Y:S05]  /*b3f0*/  BSYNC.RECONVERGENT B1 ;  /* 0x0000000000017941 */ /* 0x000fea0003800200 */
.L_x_10873:
        /* <DEDUP_REMOVED lines=19> */
.L_x_10880:
        /* <DEDUP_REMOVED lines=13> */
.L_x_10882:
[----:B------:R-:W-:Y:S05]  /*b600*/  BSYNC.RECONVERGENT B2 ;  /* 0x0000000000027941 */ /* 0x000fea0003800200 */
.L_x_10881:
        /* <DEDUP_REMOVED lines=43> */
.L_x_10879:
[----:B------:R-:W-:Y:S05]  /*b8c0*/  BSYNC.RECONVERGENT B1 ;  /* 0x0000000000017941 */ /* 0x000fea0003800200 */
.L_x_10878:
        /* <DEDUP_REMOVED lines=24> */
.L_x_10885:
        /* <DEDUP_REMOVED lines=13> */
.L_x_10887:
[----:B------:R-:W-:Y:S05]  /*bb20*/  BSYNC.RECONVERGENT B2 ;  /* 0x0000000000027941 */ /* 0x000fea0003800200 */
.L_x_10886:
        /* <DEDUP_REMOVED lines=41> */
[----:B------:R-:W-:Y:S01]  /*bdc0*/  IMAD.MOV.U32 R20, RZ, RZ, R124 ;  /* 0x000000ffff147224 */ /* 0x000fe200078e007c */
[----:B------:R-:W-:-:S07]  /*bdd0*/  LOP3.LUT R4, R16, UR29, R125, 0x96, !PT ;  /* 0x0000001d10047c12 */ /* 0x000fce000f8e967d */
.L_x_10884:
[----:B------:R-:W-:Y:S05]  /*bde0*/  BSYNC.RECONVERGENT B1 ;  /* 0x0000000000017941 */ /* 0x000fea0003800200 */
.L_x_10883:
        /* <DEDUP_REMOVED lines=18> */
.L_x_10890:
        /* <DEDUP_REMOVED lines=13> */
.L_x_10892:
[----:B------:R-:W-:Y:S05]  /*bfe0*/  BSYNC.RECONVERGENT B2 ;  /* 0x0000000000027941 */ /* 0x000fea0003800200 */
.L_x_10891:
        /* <DEDUP_REMOVED lines=43> */
.L_x_10889:
[----:B------:R-:W-:Y:S05]  /*c2a0*/  BSYNC.RECONVERGENT B1 ;  /* 0x0000000000017941 */ /* 0x000fea0003800200 */
.L_x_10888:
        /* <DEDUP_REMOVED lines=23> */
.L_x_10895:
        /* <DEDUP_REMOVED lines=13> */
.L_x_10897:
[----:B------:R-:W-:Y:S05]  /*c4f0*/  BSYNC.RECONVERGENT B2 ;  /* 0x0000000000027941 */ /* 0x000fea0003800200 */
.L_x_10896:
        /* <DEDUP_REMOVED lines=43> */
.L_x_10894:
[----:B------:R-:W-:Y:S05]  /*c7b0*/  BSYNC.RECONVERGENT B1 ;  /* 0x0000000000017941 */ /* 0x000fea0003800200 */
.L_x_10893:
        /* <DEDUP_REMOVED lines=19> */
.L_x_10900:
        /* <DEDUP_REMOVED lines=13> */
.L_x_10902:
[----:B------:R-:W-:Y:S05]  /*c9c0*/  BSYNC.RECONVERGENT B2 ;  /* 0x0000000000027941 */ /* 0x000fea0003800200 */
.L_x_10901:
        /* <DEDUP_REMOVED lines=43> */
.L_x_10899:
[----:B------:R-:W-:Y:S05]  /*cc80*/  BSYNC.RECONVERGENT B1 ;  /* 0x0000000000017941 */ /* 0x000fea0003800200 */
.L_x_10898:
[----:B------:R-:W-:Y:S01]  /*cc90*/  I2FP.F32.U32 R18, R22 ;  /* 0x0000001600127245 */ /* 0x000fe20000201000 */
[----:B------:R-:W-:Y:S01]  /*cca0*/  IMAD.U32 R22, R55, 0x10000, RZ ;  /* 0x0001000037167824 */ /* 0x000fe200078e00ff */
[----:B------:R-:W-:Y:S03]  /*ccb0*/  BSSY.RECONVERGENT B1, `(.L_x_10903) ;  /* 0x000004e000017945 */ /* 0x000fe60003800200 */
[----:B------:R-:W-:Y:S01]  /*ccc0*/  FFMA.FTZ R17, R18, R129, 1.1641532182693481445e-10 ;  /* 0x2f00000012117423 */ /* 0x000fe20000010081 */
[----:B------:R-:W-:-:S04]  /*ccd0*/  FMUL.FTZ R22, R22, R135 ;  /* 0x0000008716167220 */ /* 0x000fc80000410000 */
[----:B------:R-:W-:Y:S02]  /*cce0*/  FSETP.GTU.FTZ.AND P5, PT, R17, R134, PT ;  /* 0x000000861100720b */ /* 0x000fe40003fbc000 */
[----:B------:R-:W-:Y:S02]  /*ccf0*/  FSEL R17, R16, RZ, P4 ;  /* 0x000000ff10117208 */ /* 0x000fe40002000000 */
[----:B------:R-:W-:Y:S01]  /*cd00*/  FSEL R30, R22, RZ, !P5 ;  /* 0x000000ff161e7208 */ /* 0x000fe20006800000 */
[----:B------:R-:W-:Y:S01]  /*cd10*/  IMAD.MOV.U32 R22, RZ, RZ, 0x2 ;  /* 0x00000002ff167424 */ /* 0x000fe200078e00ff */
        /* <DEDUP_REMOVED lines=14> */
.L_x_10905:
        /* <DEDUP_REMOVED lines=13> */
.L_x_10907:
[----:B------:R-:W-:Y:S05]  /*ced0*/  BSYNC.RECONVERGENT B2 ;  /* 0x0000000000027941 */ /* 0x000fea0003800200 */
.L_x_10906:
        /* <DEDUP_REMOVED lines=43> */
.L_x_10904:
[----:B------:R-:W-:Y:S05]  /*d190*/  BSYNC.RECONVERGENT B1 ;  /* 0x0000000000017941 */ /* 0x000fea0003800200 */
.L_x_10903:
        /* <DEDUP_REMOVED lines=18> */
.L_x_10910:
        /* <DEDUP_REMOVED lines=15> */
.L_x_10912:
[----:B------:R-:W-:Y:S05]  /*d3b0*/  BSYNC.RECONVERGENT B2 ;  /* 0x0000000000027941 */ /* 0x000fea0003800200 */
.L_x_10911:
        /* <DEDUP_REMOVED lines=43> */
.L_x_10909:
[----:B------:R-:W-:Y:S05]  /*d670*/  BSYNC.RECONVERGENT B1 ;  /* 0x0000000000017941 */ /* 0x000fea0003800200 */
.L_x_10908:
        /* <DEDUP_REMOVED lines=11> */
.L_x_10832:
        /* <DEDUP_REMOVED lines=16> */
.L_x_10916:
        /* <DEDUP_REMOVED lines=13> */
.L_x_10918:
[----:B------:R-:W-:Y:S05]  /*d900*/  BSYNC.RECONVERGENT B2 ;  /* 0x0000000000027941 */ /* 0x000fea0003800200 */
.L_x_10917:
        /* <DEDUP_REMOVED lines=41> */
[----:B------:R-:W-:Y:S01]  /*dba0*/  LOP3.LUT R4, R20, UR29, R27, 0x96, !PT ;  /* 0x0000001d14047c12 */ /* 0x000fe2000f8e961b */
[----:B------:R-:W-:-:S07]  /*dbb0*/  IMAD.MOV.U32 R20, RZ, RZ, R26 ;  /* 0x000000ffff147224 */ /* 0x000fce00078e001a */
.L_x_10915:
[----:B------:R-:W-:Y:S05]  /*dbc0*/  BSYNC.RECONVERGENT B1 ;  /* 0x0000000000017941 */ /* 0x000fea0003800200 */
.L_x_10914:
[----:B------:R-:W-:Y:S01]  /*dbd0*/  ISETP.NE.AND P2, PT, R23, 0x1, PT ;  /* 0x000000011700780c */ /* 0x000fe20003f45270 */
[----:B------:R-:W-:Y:S01]  /*dbe0*/  BSSY.RECONVERGENT B1, `(.L_x_10919) ;  /* 0x000004b000017945 */ /* 0x000fe20003800200 */
[----:B------:R-:W-:Y:S01]  /*dbf0*/  I2FP.F32.U32 R22, R21 ;  /* 0x0000001500167245 */ /* 0x000fe20000201000 */
[----:B------:R-:W-:Y:S01]  /*dc00*/  IMAD.MOV.U32 R26, RZ, RZ, 0x2 ;  /* 0x00000002ff1a7424 */ /* 0x000fe200078e00ff */
[----:B-----5:R-:W-:-:S03]  /*dc10*/  PRMT R24, R16, 0x7632, R24 ;  /* 0x0000763210187816 */ /* 0x020fc60000000018 */
[----:B------:R-:W-:Y:S01]  /*dc20*/  FFMA.FTZ R21, R22, R129, 1.1641532182693481445e-10 ;  /* 0x2f00000016157423 */ /* 0x000fe20000010081 */
[----:B------:R-:W-:Y:S01]  /*dc30*/  IMAD.U32 R22, R16, 0x10000, RZ ;  /* 0x0001000010167824 */ /* 0x000fe200078e00ff */
[----:B------:R-:W-:-:S03]  /*dc40*/  MOV R16, R0 ;  /* 0x0000000000107202 */ /* 0x000fc60000000f00 */
        /* <DEDUP_REMOVED lines=11> */
.L_x_10921:
        /* <DEDUP_REMOVED lines=13> */
.L_x_10923:
[----:B------:R-:W-:Y:S05]  /*ddd0*/  BSYNC.RECONVERGENT B2 ;  /* 0x0000000000027941 */ /* 0x000fea0003800200 */
.L_x_10922:
        /* <DEDUP_REMOVED lines=43> */
.L_x_10920:
[----:B------:R-:W-:Y:S05]  /*e090*/  BSYNC.RECONVERGENT B1 ;  /* 0x0000000000017941 */ /* 0x000fea0003800200 */
.L_x_10919:
[----:B------:R-:W-:Y:S01]  /*e0a0*/  ISETP.NE.AND P2, PT, R26, 0x1, PT ;  /* 0x000000011a00780c */ /* 0x000fe20003f45270 */
[----:B------:R-:W-:Y:S01]  /*e0b0*/  BSSY.RECONVERGENT B1, `(.L_x_10924) ;  /* 0x000004a000017945 */ /* 0x000fe20003800200 */
[----:B------:R-:W-:Y:S01]  /*e0c0*/  I2FP.F32.U32 R16, R16 ;  /* 0x0000001000107245 */ /* 0x000fe20000201000 */
[----:B------:R-:W-:Y:S02]  /*e0d0*/  IMAD.U32 R24, R24, 0x10000, RZ ;  /* 0x0001000018187824 */ /* 0x000fe400078e00ff */
[----:B------:R-:W-:Y:S02]  /*e0e0*/  IMAD.MOV.U32 R27, RZ, RZ, 0x2 ;  /* 0x00000002ff1b7424 */ /* 0x000fe400078e00ff */
        /* <DEDUP_REMOVED lines=13> */
.L_x_10926:
        /* <DEDUP_REMOVED lines=13> */
.L_x_10928:
[----:B------:R-:W-:Y:S05]  /*e290*/  BSYNC.RECONVERGENT B2 ;  /* 0x0000000000027941 */ /* 0x000fea0003800200 */
.L_x_10927:
        /* <DEDUP_REMOVED lines=43> */
.L_x_10925:
[----:B------:R-:W-:Y:S05]  /*e550*/  BSYNC.RECONVERGENT B1 ;  /* 0x0000000000017941 */ /* 0x000fea0003800200 */
.L_x_10924:
[----:B------:R-:W-:Y:S01]  /*e560*/  ISETP.NE.AND P2, PT, R27, 0x1, PT ;  /* 0x000000011b00780c */ /* 0x000fe20003f45270 */
[----:B------:R-:W-:Y:S01]  /*e570*/  BSSY.RECONVERGENT B1, `(.L_x_10929) ;  /* 0x000004b000017945 */ /* 0x000fe20003800200 */
[----:B------:R-:W-:Y:S01]  /*e580*/  I2FP.F32.U32 R16, R16 ;  /* 0x0000001000107245 */ /* 0x000fe20000201000 */
[C---:B------:R-:W-:Y:S01]  /*e590*/  IMAD.U32 R26, R17.reuse, 0x10000, RZ ;  /* 0x00010000111a7824 */ /* 0x040fe200078e00ff */
[----:B------:R-:W-:-:S03]  /*e5a0*/  PRMT R32, R17, 0x7632, R32 ;  /* 0x0000763211207816 */ /* 0x000fc60000000020 */
[----:B------:R-:W-:Y:S01]  /*e5b0*/  FFMA.FTZ R21, R16, R129, 1.1641532182693481445e-10 ;  /* 0x2f00000010157423 */ /* 0x000fe20000010081 */
[----:B------:R-:W-:-:S04]  /*e5c0*/  MOV R16, R0 ;  /* 0x0000000000107202 */ /* 0x000fc80000000f00 */
        /* <DEDUP_REMOVED lines=12> */
.L_x_10931:
        /* <DEDUP_REMOVED lines=13> */
.L_x_10933:
[----:B------:R-:W-:Y:S05]  /*e760*/  BSYNC.RECONVERGENT B2 ;  /* 0x0000000000027941 */ /* 0x000fea0003800200 */
.L_x_10932:
        /* <DEDUP_REMOVED lines=43> */
.L_x_10930:
[----:B------:R-:W-:Y:S05]  /*ea20*/  BSYNC.RECONVERGENT B1 ;  /* 0x0000000000017941 */ /* 0x000fea0003800200 */
.L_x_10929:
[----:B------:R-:W-:Y:S01]  /*ea30*/  ISETP.NE.AND P2, PT, R21, 0x1, PT ;  /* 0x000000011500780c */ /* 0x000fe20003f45270 */
[----:B------:R-:W-:Y:S01]  /*ea40*/  BSSY.RECONVERGENT B1, `(.L_x_10934) ;  /* 0x000004a000017945 */ /* 0x000fe20003800200 */
[----:B------:R-:W-:Y:S01]  /*ea50*/  I2FP.F32.U32 R16, R16 ;  /* 0x0000001000107245 */ /* 0x000fe20000201000 */
[----:B------:R-:W-:Y:S02]  /*ea60*/  IMAD.U32 R32, R32, 0x10000, RZ ;  /* 0x0001000020207824 */ /* 0x000fe400078e00ff */
[----:B------:R-:W-:Y:S02]  /*ea70*/  IMAD.MOV.U32 R28, RZ, RZ, 0x2 ;  /* 0x00000002ff1c7424 */ /* 0x000fe400078e00ff */
[----:B------:R-:W-:-:S05]  /*ea80*/  FFMA.FTZ R17, R16, R129, 1.1641532182693481445e-10 ;  /* 0x2f00000010117423 */ /* 0x000fca0000010081 */
[----:B------:R-:W-:Y:S02]  /*ea90*/  FSETP.LE.FTZ.AND P3, PT, R17, R134, PT ;  /* 0x000000861100720b */ /* 0x000fe40003f73000 */
        /* <DEDUP_REMOVED lines=11> */
.L_x_10936:
        /* <DEDUP_REMOVED lines=13> */
.L_x_10938:
[----:B------:R-:W-:Y:S05]  /*ec20*/  BSYNC.RECONVERGENT B2 ;  /* 0x0000000000027941 */ /* 0x000fea0003800200 */
.L_x_10937:
        /* <DEDUP_REMOVED lines=43> */
.L_x_10935:
[----:B------:R-:W-:Y:S05]  /*eee0*/  BSYNC.RECONVERGENT B1 ;  /* 0x0000000000017941 */ /* 0x000fea0003800200 */
.L_x_10934:
        /* <DEDUP_REMOVED lines=18> */
.L_x_10941:
        /* <DEDUP_REMOVED lines=13> */
.L_x_10943:
[----:B------:R-:W-:Y:S05]  /*f0e0*/  BSYNC.RECONVERGENT B2 ;  /* 0x0000000000027941 */ /* 0x000fea0003800200 */
.L_x_10942:
        /* <DEDUP_REMOVED lines=43> */
.L_x_10940:
[----:B------:R-:W-:Y:S05]  /*f3a0*/  BSYNC.RECONVERGENT B1 ;  /* 0x0000000000017941 */ /* 0x000fea0003800200 */
.L_x_10939:
        /* <DEDUP_REMOVED lines=17> */
.L_x_10946:
        /* <DEDUP_REMOVED lines=13> */
.L_x_10948:
[----:B------:R-:W-:Y:S05]  /*f590*/  BSYNC.RECONVERGENT B2 ;  /* 0x0000000000027941 */ /* 0x000fea0003800200 */
.L_x_10947:
        /* <DEDUP_REMOVED lines=43> */
.L_x_10945:
[----:B------:R-:W-:Y:S05]  /*f850*/  BSYNC.RECONVERGENT B1 ;  /* 0x0000000000017941 */ /* 0x000fea0003800200 */
.L_x_10944:
        /* <DEDUP_REMOVED lines=18> */
.L_x_10951:
        /* <DEDUP_REMOVED lines=13> */
.L_x_10953:
[----:B------:R-:W-:Y:S05]  /*fa50*/  BSYNC.RECONVERGENT B2 ;  /* 0x0000000000027941 */ /* 0x000fea0003800200 */
.L_x_10952:
        /* <DEDUP_REMOVED lines=43> */
.L_x_10950:
[----:B------:R-:W-:Y:S05]  /*fd10*/  BSYNC.RECONVERGENT B1 ;  /* 0x0000000000017941 */ /* 0x000fea0003800200 */
.L_x_10949:
[----:B------:R-:W-:Y:S01]  /*fd20*/  P2R R19, PR, RZ, 0x2 ;  /* 0x00000002ff137803 */ /* 0x000fe20000000000 */
[-C--:B------:R-:W-:Y:S01]  /*fd30*/  FMUL.FTZ R22, R22, R135.reuse ;  /* 0x0000008716167220 */ /* 0x080fe20000410000 */
[----:B------:R-:W-:Y:S01]  /*fd40*/  I2FP.F32.U32 R16, R16 ;  /* 0x0000001000107245 */ /* 0x000fe20000201000 */
[-C--:B------:R-:W-:Y:S01]  /*fd50*/  FMUL.FTZ R24, R24, R135.reuse ;  /* 0x0000008718187220 */ /* 0x080fe20000410000 */
[----:B------:R-:W-:Y:S01]  /*fd60*/  ISETP.NE.AND P1, PT, R25, RZ, PT ;  /* 0x000000ff1900720c */ /* 0x000fe20003f25270 */
[-C--:B------:R-:W-:Y:S01]  /*fd70*/  FMUL.FTZ R34, R34, R135.reuse ;  /* 0x0000008722227220 */ /* 0x080fe20000410000 */
[----:B------:R-:W-:Y:S01]  /*fd80*/  P2R R28, PR, RZ, 0x1 ;  /* 0x00000001ff1c7803 */ /* 0x000fe20000000000 */
[-C--:B------:R-:W-:Y:S01]  /*fd90*/  FMUL.FTZ R35, R32, R135.reuse ;  /* 0x0000008720237220 */ /* 0x080fe20000410000 */
[----:B------:R-:W-:Y:S01]  /*fda0*/  ISETP.NE.AND P0, PT, R23, RZ, PT ;  /* 0x000000ff1700720c */ /* 0x000fe20003f05270 */
[----:B------:R-:W-:Y:S01]  /*fdb0*/  FMUL.FTZ R26, R26, R135 ;  /* 0x000000871a1a7220 */ /* 0x000fe20000410000 */
[----:B------:R-:W-:Y:S01]  /*fdc0*/  ISETP.NE.AND P5, PT, R123, RZ, PT ;  /* 0x000000ff7b00720c */ /* 0x000fe20003fa5270 */
[----:B------:R-:W-:-:S02]  /*fdd0*/  IMAD.U32 R18, R21, 0x10000, RZ ;  /* 0x0001000015127824 */ /* 0x000fc400078e00ff */
[----:B------:R-:W-:Y:S01]  /*fde0*/  FFMA.FTZ R17, R16, R129, 1.1641532182693481445e-10 ;  /* 0x2f00000010117423 */ /* 0x000fe20000010081 */
[----:B------:R-:W-:Y:S01]  /*fdf0*/  FSEL R32, R22, RZ, P1 ;  /* 0x000000ff16207208 */ /* 0x000fe20000800000 */
[-C--:B------:R-:W-:Y:S01]  /*fe00*/  FMUL.FTZ R126, R126, R135.reuse ;  /* 0x000000877e7e7220 */ /* 0x080fe20000410000 */
[----:B------:R-:W-:Y:S01]  /*fe10*/  ISETP.NE.AND P1, PT, R19, RZ, PT ;  /* 0x000000ff1300720c */ /* 0x000fe20003f25270 */
[-C--:B------:R-:W-:Y:S01]  /*fe20*/  FMUL.FTZ R122, R122, R135.reuse ;  /* 0x000000877a7a7220 */ /* 0x080fe20000410000 */
[----:B------:R-:W-:Y:S01]  /*fe30*/  FSEL R33, R24, RZ, P0 ;  /* 0x000000ff18217208 */ /* 0x000fe20000000000 */
[----:B------:R-:W-:Y:S01]  /*fe40*/  FMUL.FTZ R18, R18, R135 ;  /* 0x0000008712127220 */ /* 0x000fe20000410000 */
[----:B------:R-:W-:Y:S02]  /*fe50*/  ISETP.NE.AND P0, PT, R28, RZ, PT ;  /* 0x000000ff1c00720c */ /* 0x000fe40003f05270 */
[----:B------:R-:W-:Y:S02]  /*fe60*/  FSEL R28, R34, RZ, P2 ;  /* 0x000000ff221c7208 */ /* 0x000fe40001000000 */
[----:B------:R-:W-:-:S02]  /*fe70*/  FSEL R34, R26, RZ, P5 ;  /* 0x000000ff1a227208 */ /* 0x000fc40002800000 */
[----:B------:R-:W-:Y:S02]  /*fe80*/  ISETP.NE.AND P6, PT, R27, RZ, PT ;  /* 0x000000ff1b00720c */ /* 0x000fe40003fc5270 */
[----:B------:R-:W-:Y:S01]  /*fe90*/  FSETP.GTU.FTZ.AND P5, PT, R17, R134, PT ;  /* 0x000000861100720b */ /* 0x000fe20003fbc000 */
        /* <DEDUP_REMOVED lines=12> */
[----:B------:R-:W-:-:S10]  /*ff60*/  @P1 FADD.FTZ R31, R47, R31 ;  /* 0x0000001f2f1f1221 */ /* 0x000fd40000010000 */
.L_x_10913:
[----:B------:R-:W-:Y:S01]  /*ff70*/  SEL R21, RZ, 0x1000000, !P5 ;  /* 0x01000000ff157807 */ /* 0x000fe20006800000 */
[----:B------:R-:W-:Y:S01]  /*ff80*/  VIADD R139, R128, 0x40 ;  /* 0x00000040808b7836 */ /* 0x000fe20000000000 */
[----:B------:R-:W-:Y:S02]  /*ff90*/  SEL R26, RZ, 0x10000, !P4 ;  /* 0x00010000ff1a7807 */ /* 0x000fe40006000000 */
[----:B------:R-:W-:Y:S02]  /*ffa0*/  SEL R19, RZ, 0x100, !P3 ;  /* 0x00000100ff137807 */ /* 0x000fe40005800000 */
[----:B------:R-:W-:Y:S02]  /*ffb0*/  ISETP.NE.AND P5, PT, R23, RZ, PT ;  /* 0x000000ff1700720c */ /* 0x000fe40003fa5270 */
[----:B------:R-:W-:Y:S01]  /*ffc0*/  ISETP.NE.AND P4, PT, R123, RZ, PT ;  /* 0x000000ff7b00720c */ /* 0x000fe20003f85270 */
[----:B------:R-:W-:Y:S01]  /*ffd0*/  IMAD.WIDE.U32 R122, R137, 0x8, R132 ;  /* 0x00000008897a7825 */ /* 0x000fe200078e0084 */
[----:B------:R-:W-:Y:S01]  /*ffe0*/  ISETP.NE.AND P3, PT, R27, RZ, PT ;  /* 0x000000ff1b00720c */ /* 0x000fe20003f65270 */
[----:B------:R-:W0:Y:S01]  /*fff0*/  @P0 LDC.64 R22, c[0x0][0x398] ;  /* 0x0000e600ff160b82 */ /* 0x000e220000000a00 */
[----:B------:R-:W-:-:S02]  /*10000*/  SEL R17, RZ, 0x10000, !P4 ;  /* 0x00010000ff117807 */ /* 0x000fc40006000000 */
[----:B------:R-:W-:Y:S02]  /*10010*/  SEL R18, RZ, 0x1000000, !P3 ;  /* 0x01000000ff127807 */ /* 0x000fe40005800000 */
[----:B------:R-:W-:Y:S02]  /*10020*/  SEL R16, RZ, 0x100, !P5 ;  /* 0x00000100ff107807 */ /* 0x000fe40006800000 */
[----:B------:R-:W-:Y:S02]  /*10030*/  ISETP.NE.AND P6, PT, R25, RZ, PT ;  /* 0x000000ff1900720c */ /* 0x000fe40003fc5270 */
[----:B------:R-:W-:Y:S01]  /*10040*/  LOP3.LUT R16, R16, R18, R17, 0xfe, !PT ;  /* 0x0000001210107212 */ /* 0x000fe200078efe11 */
[----:B------:R-:W1:Y:S01]  /*10050*/  @P1 LDC.64 R24, c[0x0][0x3a0] ;  /* 0x0000e800ff181b82 */ /* 0x000e620000000a00 */
[----:B------:R-:W-:Y:S01]  /*10060*/  LOP3.LUT R19, R19, R21, R26, 0xfe, !PT ;  /* 0x0000001513137212 */ /* 0x000fe200078efe1a */
[----:B------:R-:W-:Y:S01]  /*10070*/  IMAD.WIDE.U32 R26, R137, 0x20, R130 ;  /* 0x00000020891a7825 */ /* 0x000fe200078e0082 */
[----:B------:R-:W-:-:S02]  /*10080*/  SEL R18, RZ, 0x1, !P2 ;  /* 0x00000001ff127807 */ /* 0x000fc40005000000 */
[----:B------:R-:W-:Y:S02]  /*10090*/  SEL R17, RZ, 0x1, !P6 ;  /* 0x00000001ff117807 */ /* 0x000fe40007000000 */
[----:B------:R-:W-:Y:S01]  /*100a0*/  LOP3.LUT R19, R19, R18, RZ, 0xfc, !PT ;  /* 0x0000001213137212 */ /* 0x000fe200078efcff */
[----:B------:R2:W-:Y:S01]  /*100b0*/  STG.E.128 desc[UR8][R26.64], R32 ;  /* 0x000000201a007986 */ /* 0x0005e2000c101d08 */
[----:B------:R-:W-:Y:S01]  /*100c0*/  LOP3.LUT R18, R16, R17, RZ, 0xfc, !PT ;  /* 0x0000001110127212 */ /* 0x000fe200078efcff */
[C---:B------:R-:W-:Y:S02]  /*100d0*/  IMAD.WIDE.U32 R16, R139.reuse, 0x10, R120 ;  /* 0x000000108b107825 */ /* 0x040fe400078e0078 */
[----:B------:R2:W-:Y:S02]  /*100e0*/  STG.E.128 desc[UR8][R26.64+0x10], R28 ;  /* 0x0000101c1a007986 */ /* 0x0005e4000c101d08 */
[C---:B0-----:R-:W-:Y:S02]  /*100f0*/  @P0 IMAD.WIDE.U32 R22, R139.reuse, 0x10, R22 ;  /* 0x000000108b160825 */ /* 0x041fe400078e0016 */
[----:B------:R2:W-:Y:S02]  /*10100*/  STG.E.64 desc[UR8][R122.64], R18 ;  /* 0x000000127a007986 */ /* 0x0005e4000c101b08 */
[----:B-1----:R-:W-:Y:S01]  /*10110*/  @P1 IMAD.WIDE.U32 R24, R139, 0x20, R24 ;  /* 0x000000208b181825 */ /* 0x002fe200078e0018 */
[----:B------:R-:W-:Y:S06]  /*10120*/  @!P0 BRA `(.L_x_10954) ;  /* 0x0000000000508947 */ /* 0x000fec0003800000 */
        /* <DEDUP_REMOVED lines=20> */
.L_x_10954:
[----:B------:R1:W5:Y:S04]  /*10270*/  @P0 LDG.E.128 R52, desc[UR8][R22.64] ;  /* 0x0000000816340981 */ /* 0x000368000c1e1d00 */
[----:B------:R1:W5:Y:S04]  /*10280*/  @P1 LDG.E.128 R48, desc[UR8][R24.64] ;  /* 0x0000000818301981 */ /* 0x000368000c1e1d00 */
[----:B------:R1:W5:Y:S04]  /*10290*/  @P1 LDG.E.128 R44, desc[UR8][R24.64+0x10] ;  /* 0x00001008182c1981 */ /* 0x000368000c1e1d00 */
[----:B0-2---:R-:W5:Y:S01]  /*102a0*/  LDG.E.128 R16, desc[UR8][R16.64] ;  /* 0x0000000810107981 */ /* 0x005f62000c1e1d00 */
        /* <DEDUP_REMOVED lines=17> */
.L_x_10958:
        /* <DEDUP_REMOVED lines=13> */
.L_x_10960:
[----:B------:R-:W-:Y:S05]  /*10490*/  BSYNC.RECONVERGENT B2 ;  /* 0x0000000000027941 */ /* 0x000fea0003800200 */
.L_x_10959:
[----:B------:R-:W-:Y:S01]  /*104a0*/  IMAD.WIDE.U32 R12, R9, -0x326172a9, RZ ;  /* 0xcd9e8d57090c7825 */ /* 0x000fe200078e00ff */
[----:B-1----:R-:W-:-:S04]  /*104b0*/  LOP3.LUT R22, R2, UR7, R11, 0x96, !PT ;  /* 0x0000000702167c12 */ /* 0x002fc8000f8e960b */
        /* <DEDUP_REMOVED lines=41> */
.L_x_10957:
[----:B------:R-:W-:Y:S05]  /*10750*/  BSYNC.RECONVERGENT B1 ;  /* 0x0000000000017941 */ /* 0x000fea0003800200 */
.L_x_10956:
[----:B------:R-:W-:Y:S01]  /*10760*/  ISETP.NE.AND P2, PT, R13, 0x1, PT ;  /* 0x000000010d00780c */ /* 0x000fe20003f45270 */
[----:B------:R-:W-:Y:S01]  /*10770*/  BSSY.RECONVERGENT B1, `(.L_x_10961) ;  /* 0x000004c000017945 */ /* 0x000fe20003800200 */
[----:B------:R-:W-:Y:S01]  /*10780*/  I2FP.F32.U32 R10, R10 ;  /* 0x0000000a000a7245 */ /* 0x000fe20000201000 */
[----:B------:R-:W-:Y:S02]  /*10790*/  IMAD.MOV.U32 R15, RZ, RZ, 0x2 ;  /* 0x00000002ff0f7424 */ /* 0x000fe400078e00ff */
[----:B------:R-:W-:Y:S02]  /*107a0*/  IMAD.MOV.U32 R12, RZ, RZ, R0 ;  /* 0x000000ffff0c7224 */ /* 0x000fe400078e0000 */
[----:B------:R-:W-:Y:S01]  /*107b0*/  FFMA.FTZ R11, R10, R129, 1.1641532182693481445e-10 ;  /* 0x2f0000000a0b7423 */ /* 0x000fe20000010081 */
[----:B-----5:R-:W-:-:S04]  /*107c0*/  SHF.L.U32 R10, R16, 0x10, RZ ;  /* 0x00000010100a7819 */ /* 0x020fc800000006ff */
[----:B------:R-:W-:Y:S01]  /*107d0*/  FSETP.LE.FTZ.AND P4, PT, R11, R134, PT ;  /* 0x000000860b00720b */ /* 0x000fe20003f93000 */
[----:B------:R-:W-:Y:S01]  /*107e0*/  FMUL.FTZ R10, R10, R135 ;  /* 0x000000870a0a7220 */ /* 0x000fe20000410000 */
[----:B------:R-:W-:Y:S02]  /*107f0*/  PRMT R11, R16, 0x7632, R11 ;  /* 0x00007632100b7816 */ /* 0x000fe4000000000b */
        /* <DEDUP_REMOVED lines=10> */
.L_x_10963:
        /* <DEDUP_REMOVED lines=13> */
.L_x_10965:
[----:B------:R-:W-:Y:S05]  /*10970*/  BSYNC.RECONVERGENT B2 ;  /* 0x0000000000027941 */ /* 0x000fea0003800200 */
.L_x_10964:
        /* <DEDUP_REMOVED lines=43> */
.L_x_10962:
[----:B------:R-:W-:Y:S05]  /*10c30*/  BSYNC.RECONVERGENT B1 ;  /* 0x0000000000017941 */ /* 0x000fea0003800200 */
.L_x_10961:
[----:B------:R-:W-:Y:S01]  /*10c40*/  I2FP.F32.U32 R12, R12 ;  /* 0x0000000c000c7245 */ /* 0x000fe20000201000 */
[----:B------:R-:W-:Y:S01]  /*10c50*/  BSSY.RECONVERGENT B1, `(.L_x_10966) ;  /* 0x000004f000017945 */ /* 0x000fe20003800200 */
[----:B------:R-:W-:Y:S02]  /*10c60*/  SHF.L.U32 R14, R52, 0x10, RZ ;  /* 0x00000010340e7819 */ /* 0x000fe400000006ff */
[----:B------:R-:W-:Y:S01]  /*10c70*/  ISETP.NE.AND P3, PT, R15, 0x1, PT ;  /* 0x000000010f00780c */ /* 0x000fe20003f65270 */
[----:B------:R-:W-:Y:S01]  /*10c80*/  FFMA.FTZ R13, R12, R129, 1.1641532182693481445e-10 ;  /* 0x2f0000000c0d7423 */ /* 0x000fe20000010081 */
[----:B------:R-:W-:Y:S02]  /*10c90*/  IMAD.MOV.U32 R12, RZ, RZ, R0 ;  /* 0x000000ffff0c7224 */ /* 0x000fe400078e0000 */
[----:B------:R-:W-:Y:S02]  /*10ca0*/  FMUL.FTZ R14, R14, R135 ;  /* 0x000000870e0e7220 */ /* 0x000fe40000410000 */
[----:B------:R-:W-:-:S02]  /*10cb0*/  FSETP.GTU.FTZ.AND P2, PT, R13, R134, PT ;  /* 0x000000860d00720b */ /* 0x000fc40003f5c000 */
[----:B------:R-:W-:Y:S02]  /*10cc0*/  FSEL R13, R10, RZ, P4 ;  /* 0x000000ff0a0d7208 */ /* 0x000fe40002000000 */
[----:B-1----:R-:W-:Y:S01]  /*10cd0*/  FSEL R24, R14, RZ, !P2 ;  /* 0x000000ff0e187208 */ /* 0x002fe20005000000 */
        /* <DEDUP_REMOVED lines=13> */
.L_x_10968:
        /* <DEDUP_REMOVED lines=13> */
.L_x_10970:
[----:B------:R-:W-:Y:S05]  /*10e80*/  BSYNC.RECONVERGENT B2 ;  /* 0x0000000000027941 */ /* 0x000fea0003800200 */
.L_x_10969:
        /* <DEDUP_REMOVED lines=43> */
.L_x_10967:
[----:B------:R-:W-:Y:S05]  /*11140*/  BSYNC.RECONVERGENT B1 ;  /* 0x0000000000017941 */ /* 0x000fea0003800200 */
.L_x_10966:
[----:B------:R-:W-:Y:S01]  /*11150*/  ISETP.NE.AND P2, PT, R14, 0x1, PT ;  /* 0x000000010e00780c */ /* 0x000fe20003f45270 */
[----:B------:R-:W-:Y:S01]  /*11160*/  BSSY.RECONVERGENT B1, `(.L_x_10971) ;  /* 0x000004b000017945 */ /* 0x000fe20003800200 */
[----:B------:R-:W-:Y:S01]  /*11170*/  I2FP.F32.U32 R12, R12 ;  /* 0x0000000c000c7245 */ /* 0x000fe20000201000 */
[----:B------:R-:W-:-:S04]  /*11180*/  IMAD.MOV.U32 R15, RZ, RZ, 0x2 ;  /* 0x00000002ff0f7424 */ /* 0x000fc800078e00ff */
[----:B------:R-:W-:Y:S01]  /*11190*/  FFMA.FTZ R13, R12, R129, 1.1641532182693481445e-10 ;  /* 0x2f0000000c0d7423 */ /* 0x000fe20000010081 */
[----:B------:R-:W-:-:S04]  /*111a0*/  SHF.L.U32 R12, R11, 0x10, RZ ;  /* 0x000000100b0c7819 */ /* 0x000fc800000006ff */
        /* <DEDUP_REMOVED lines=13> */
.L_x_10973:
        /* <DEDUP_REMOVED lines=13> */
.L_x_10975:
[----:B------:R-:W-:Y:S05]  /*11350*/  BSYNC.RECONVERGENT B2 ;  /* 0x0000000000027941 */ /* 0x000fea0003800200 */
.L_x_10974:
        /* <DEDUP_REMOVED lines=43> */
.L_x_10972:
[----:B------:R-:W-:Y:S05]  /*11610*/  BSYNC.RECONVERGENT B1 ;  /* 0x0000000000017941 */ /* 0x000fea0003800200 */
.L_x_10971:
[----:B------:R-:W-:Y:S01]  /*11620*/  I2FP.F32.U32 R12, R13 ;  /* 0x0000000d000c7245 */ /* 0x000fe20000201000 */
[----:B------:R-:W-:Y:S01]  /*11630*/  BSSY.RECONVERGENT B1, `(.L_x_10976) ;  /* 0x0000050000017945 */ /* 0x000fe20003800200 */
[----:B------:R-:W-:Y:S02]  /*11640*/  PRMT R13, R52, 0x7632, R13 ;  /* 0x00007632340d7816 */ /* 0x000fe4000000000d */
[----:B------:R-:W-:Y:S02]  /*11650*/  ISETP.NE.AND P3, PT, R15, 0x1, PT ;  /* 0x000000010f00780c */ /* 0x000fe40003f65270 */
[----:B------:R-:W-:Y:S01]  /*11660*/  SHF.L.U32 R14, R13, 0x10, RZ ;  /* 0x000000100d0e7819 */ /* 0x000fe200000006ff */
[----:B------:R-:W-:Y:S01]  /*11670*/  FFMA.FTZ R13, R12, R129, 1.1641532182693481445e-10 ;  /* 0x2f0000000c0d7423 */ /* 0x000fe20000010081 */
[----:B------:R-:W-:Y:S01]  /*11680*/  FSEL R25, R11, RZ, P4 ;  /* 0x000000ff0b197208 */ /* 0x000fe20002000000 */
[----:B------:R-:W-:Y:S02]  /*11690*/  IMAD.MOV.U32 R12, RZ, RZ, R0 ;  /* 0x000000ffff0c7224 */ /* 0x000fe400078e0000 */
[----:B------:R-:W-:Y:S01]  /*116a0*/  FMUL.FTZ R14, R14, R135 ;  /* 0x000000870e0e7220 */ /* 0x000fe20000410000 */
        /* <DEDUP_REMOVED lines=15> */
.L_x_10978:
        /* <DEDUP_REMOVED lines=13> */
.L_x_10980:
[----:B------:R-:W-:Y:S05]  /*11870*/  BSYNC.RECONVERGENT B2 ;  /* 0x0000000000027941 */ /* 0x000fea0003800200 */
.L_x_10979:
        /* <DEDUP_REMOVED lines=43> */
.L_x_10977:
[----:B------:R-:W-:Y:S05]  /*11b30*/  BSYNC.RECONVERGENT B1 ;  /* 0x0000000000017941 */ /* 0x000fea0003800200 */
.L_x_10976:
        /* <DEDUP_REMOVED lines=20> */
.L_x_10983:
        /* <DEDUP_REMOVED lines=13> */
.L_x_10985:
[----:B------:R-:W-:Y:S05]  /*11d50*/  BSYNC.RECONVERGENT B2 ;  /* 0x0000000000027941 */ /* 0x000fea0003800200 */
.L_x_10984:
        /* <DEDUP_REMOVED lines=43> */
.L_x_10982:
[----:B------:R-:W-:Y:S05]  /*12010*/  BSYNC.RECONVERGENT B1 ;  /* 0x0000000000017941 */ /* 0x000fea0003800200 */
.L_x_10981:
[----:B------:R-:W-:Y:S01]  /*12020*/  I2FP.F32.U32 R14, R13 ;  /* 0x0000000d000e7245 */ /* 0x000fe20000201000 */
[----:B------:R-:W-:Y:S01]  /*12030*/  BSSY.RECONVERGENT B1, `(.L_x_10986) ;  /* 0x000004f000017945 */ /* 0x000fe20003800200 */
[----:B------:R-:W-:Y:S02]  /*12040*/  SHF.L.U32 R20, R53, 0x10, RZ ;  /* 0x0000001035147819 */ /* 0x000fe400000006ff */
[----:B------:R-:W-:Y:S01]  /*12050*/  ISETP.NE.AND P3, PT, R15, 0x1, PT ;  /* 0x000000010f00780c */ /* 0x000fe20003f65270 */
[----:B------:R-:W-:Y:S02]  /*12060*/  FFMA.FTZ R13, R14, R129, 1.1641532182693481445e-10 ;  /* 0x2f0000000e0d7423 */ /* 0x000fe40000010081 */
[----:B------:R-:W-:-:S03]  /*12070*/  FMUL.FTZ R20, R20, R135 ;  /* 0x0000008714147220 */ /* 0x000fc60000410000 */
[----:B------:R-:W-:Y:S02]  /*12080*/  FSETP.GTU.FTZ.AND P2, PT, R13, R134, PT ;  /* 0x000000860d00720b */ /* 0x000fe40003f5c000 */
[----:B------:R-:W-:Y:S02]  /*12090*/  FSEL R13, R12, RZ, P4 ;  /* 0x000000ff0c0d7208 */ /* 0x000fe40002000000 */
        /* <DEDUP_REMOVED lines=15> */
.L_x_10988:
        /* <DEDUP_REMOVED lines=13> */
.L_x_10990:
[----:B------:R-:W-:Y:S05]  /*12260*/  BSYNC.RECONVERGENT B2 ;  /* 0x0000000000027941 */ /* 0x000fea0003800200 */
.L_x_10989:
        /* <DEDUP_REMOVED lines=43> */
.L_x_10987:
[----:B------:R-:W-:Y:S05]  /*12520*/  BSYNC.RECONVERGENT B1 ;  /* 0x0000000000017941 */ /* 0x000fea0003800200 */
.L_x_10986:
        /* <DEDUP_REMOVED lines=19> */
.L_x_10993:
        /* <DEDUP_REMOVED lines=13> */
.L_x_10995:
[----:B------:R-:W-:Y:S05]  /*12730*/  BSYNC.RECONVERGENT B2 ;  /* 0x0000000000027941 */ /* 0x000fea0003800200 */
.L_x_10994:
        /* <DEDUP_REMOVED lines=43> */
.L_x_10992:
[----:B------:R-:W-:Y:S05]  /*129f0*/  BSYNC.RECONVERGENT B1 ;  /* 0x0000000000017941 */ /* 0x000fea0003800200 */
.L_x_10991:
[----:B------:R-:W-:Y:S01]  /*12a00*/  I2FP.F32.U32 R14, R15 ;  /* 0x0000000f000e7245 */ /* 0x000fe20000201000 */
[----:B------:R-:W-:Y:S01]  /*12a10*/  BSSY.RECONVERGENT B1, `(.L_x_10996) ;  /* 0x0000050000017945 */ /* 0x000fe20003800200 */
[----:B------:R-:W-:Y:S02]  /*12a20*/  PRMT R15, R53, 0x7632, R15 ;  /* 0x00007632350f7816 */ /* 0x000fe4000000000f */
        /* <DEDUP_REMOVED lines=21> */
.L_x_10998:
        /* <DEDUP_REMOVED lines=13> */
.L_x_11000:
[----:B------:R-:W-:Y:S05]  /*12c50*/  BSYNC.RECONVERGENT B2 ;  /* 0x0000000000027941 */ /* 0x000fea0003800200 */
.L_x_10999:
        /* <DEDUP_REMOVED lines=43> */
.L_x_10997:
[----:B------:R-:W-:Y:S05]  /*12f10*/  BSYNC.RECONVERGENT B1 ;  /* 0x0000000000017941 */ /* 0x000fea0003800200 */
.L_x_10996:
        /* <DEDUP_REMOVED lines=10> */
[----:B------:R-:W-:Y:S09]  /*12fc0*/  @!P3 BRA `(.L_x_11002) ;  /* 0x000000040004b947 */ /* 0x000ff20003800000 */
        /* <DEDUP_REMOVED lines=8> */
.L_x_11003:
        /* <DEDUP_REMOVED lines=13> */
.L_x_11005:
[----:B------:R-:W-:Y:S05]  /*13120*/  BSYNC.RECONVERGENT B2 ;  /* 0x0000000000027941 */ /* 0x000fea0003800200 */
.L_x_11004:
        /* <DEDUP_REMOVED lines=43> */
.L_x_11002:
[----:B------:R-:W-:Y:S05]  /*133e0*/  BSYNC.RECONVERGENT B1 ;  /* 0x0000000000017941 */ /* 0x000fea0003800200 */
.L_x_11001:
        /* <DEDUP_REMOVED lines=12> */
[----:B------:R-:W-:Y:S01]  /*134b0*/  IMAD.MOV.U32 R21, RZ, RZ, R0 ;  /* 0x000000ffff157224 */ /* 0x000fe200078e0000 */
[----:B------:R-:W-:Y:S02]  /*134c0*/  PRMT R14, R15, 0x7610, R14 ;  /* 0x000076100f0e7816 */ /* 0x000fe4000000000e */
        /* <DEDUP_REMOVED lines=10> */
.L_x_11008:
        /* <DEDUP_REMOVED lines=13> */
.L_x_11010:
[----:B------:R-:W-:Y:S05]  /*13640*/  BSYNC.RECONVERGENT B2 ;  /* 0x0000000000027941 */ /* 0x000fea0003800200 */
.L_x_11009:
        /* <DEDUP_REMOVED lines=43> */
.L_x_11007:
[----:B------:R-:W-:Y:S05]  /*13900*/  BSYNC.RECONVERGENT B1 ;  /* 0x0000000000017941 */ /* 0x000fea0003800200 */
.L_x_11006:
        /* <DEDUP_REMOVED lines=18> */
.L_x_11013:
        /* <DEDUP_REMOVED lines=13> */
.L_x_11015:
[----:B------:R-:W-:Y:S05]  /*13b00*/  BSYNC.RECONVERGENT B2 ;  /* 0x0000000000027941 */ /* 0x000fea0003800200 */
.L_x_11014:
        /* <DEDUP_REMOVED lines=43> */
.L_x_11012:
[----:B------:R-:W-:Y:S05]  /*13dc0*/  BSYNC.RECONVERGENT B1 ;  /* 0x0000000000017941 */ /* 0x000fea0003800200 */
.L_x_11011:
[----:B------:R-:W-:Y:S01]  /*13dd0*/  I2FP.F32.U32 R18, R22 ;  /* 0x0000001600127245 */ /* 0x000fe20000201000 */
[----:B------:R-:W-:Y:S01]  /*13de0*/  BSSY.RECONVERGENT B1, `(.L_x_11016) ;  /* 0x0000051000017945 */ /* 0x000fe20003800200 */
[----:B------:R-:W-:Y:S01]  /*13df0*/  PRMT R21, R54, 0x7632, R21 ;  /* 0x0000763236157816 */ /* 0x000fe20000000015 */
[----:B------:R-:W-:Y:S01]  /*13e00*/  IMAD.MOV.U32 R124, RZ, RZ, 0x2 ;  /* 0x00000002ff7c7424 */ /* 0x000fe200078e00ff */
[----:B------:R-:W-:Y:S02]  /*13e10*/  FSEL R15, R15, RZ, P3 ;  /* 0x000000ff0f0f7208 */ /* 0x000fe40001800000 */
[----:B------:R-:W-:Y:S01]  /*13e20*/  SHF.L.U32 R22, R21, 0x10, RZ ;  /* 0x0000001015167819 */ /* 0x000fe200000006ff */
[----:B------:R-:W-:-:S04]  /*13e30*/  FFMA.FTZ R21, R18, R129, 1.1641532182693481445e-10 ;  /* 0x2f00000012157423 */ /* 0x000fc80000010081 */
[----:B------:R-:W-:Y:S01]  /*13e40*/  FMUL.FTZ R22, R22, R135 ;  /* 0x0000008716167220 */ /* 0x000fe20000410000 */
[----:B------:R-:W-:-:S04]  /*13e50*/  FSETP.GTU.FTZ.AND P4, PT, R21, R134, PT ;  /* 0x000000861500720b */ /* 0x000fc80003f9c000 */
[----:B------:R-:W-:Y:S02]  /*13e60*/  FSEL R22, R22, RZ, !P4 ;  /* 0x000000ff16167208 */ /* 0x000fe40006000000 */
[----:B------:R-:W-:Y:S02]  /*13e70*/  SEL R18, RZ, 0x1, P4 ;  /* 0x00000001ff127807 */ /* 0x000fe40002000000 */
[----:B------:R-:W-:Y:S01]  /*13e80*/  ISETP.NE.AND P4, PT, R23, 0x1, PT ;  /* 0x000000011700780c */ /* 0x000fe20003f85270 */
[--C-:B------:R-:W-:Y:S01]  /*13e90*/  FADD.FTZ R21, R22, R15.reuse ;  /* 0x0000000f16157221 */ /* 0x100fe20000010000 */
        /* <DEDUP_REMOVED lines=12> */
.L_x_11018:
        /* <DEDUP_REMOVED lines=13> */
.L_x_11020:
[----:B------:R-:W-:Y:S05]  /*14030*/  BSYNC.RECONVERGENT B2 ;  /* 0x0000000000027941 */ /* 0x000fea0003800200 */
.L_x_11019:
        /* <DEDUP_REMOVED lines=43> */
.L_x_11017:
[----:B------:R-:W-:Y:S05]  /*142f0*/  BSYNC.RECONVERGENT B1 ;  /* 0x0000000000017941 */ /* 0x000fea0003800200 */
.L_x_11016:
        /* <DEDUP_REMOVED lines=19> */
.L_x_11023:
        /* <DEDUP_REMOVED lines=13> */
.L_x_11025:
[----:B------:R-:W-:Y:S05]  /*14500*/  BSYNC.RECONVERGENT B2 ;  /* 0x0000000000027941 */ /* 0x000fea0003800200 */
.L_x_11024:
        /* <DEDUP_REMOVED lines=43> */
.L_x_11022:
[----:B------:R-:W-:Y:S05]  /*147c0*/  BSYNC.RECONVERGENT B1 ;  /* 0x0000000000017941 */ /* 0x000fea0003800200 */
.L_x_11021:
        /* <DEDUP_REMOVED lines=23> */
.L_x_11028:
        /* <DEDUP_REMOVED lines=13> */
.L_x_11030:
[----:B------:R-:W-:Y:S05]  /*14a10*/  BSYNC.RECONVERGENT B2 ;  /* 0x0000000000027941 */ /* 0x000fea0003800200 */
.L_x_11029:
        /* <DEDUP_REMOVED lines=43> */
.L_x_11027:
[----:B------:R-:W-:Y:S05]  /*14cd0*/  BSYNC.RECONVERGENT B1 ;  /* 0x0000000000017941 */ /* 0x000fea0003800200 */
.L_x_11026:
        /* <DEDUP_REMOVED lines=18> */
.L_x_11033:
        /* <DEDUP_REMOVED lines=15> */
.L_x_11035:
[----:B------:R-:W-:Y:S05]  /*14ef0*/  BSYNC.RECONVERGENT B2 ;  /* 0x0000000000027941 */ /* 0x000fea0003800200 */
.L_x_11034:
        /* <DEDUP_REMOVED lines=43> */
.L_x_11032:
[----:B------:R-:W-:Y:S05]  /*151b0*/  BSYNC.RECONVERGENT B1 ;  /* 0x0000000000017941 */ /* 0x000fea0003800200 */
.L_x_11031:
[----:B------:R-:W-:Y:S02]  /*151c0*/  I2FP.F32.U32 R18, R18 ;  /* 0x0000001200127245 */ /* 0x000fe40000201000 */
[----:B------:R-:W-:Y:S02]  /*151d0*/  PRMT R19, R55, 0x7632, R19 ;  /* 0x0000763237137816 */ /* 0x000fe40000000013 */
[----:B------:R-:W-:Y:S02]  /*151e0*/  FSEL R23, R23, RZ, P5 ;  /* 0x000000ff17177208 */ /* 0x000fe40002800000 */
[----:B------:R-:W-:Y:S01]  /*151f0*/  SHF.L.U32 R126, R19, 0x10, RZ ;  /* 0x00000010137e7819 */ /* 0x000fe200000006ff */
[----:B------:R-:W-:-:S04]  /*15200*/  FFMA.FTZ R19, R18, R129, 1.1641532182693481445e-10 ;  /* 0x2f00000012137423 */ /* 0x000fc80000010081 */
[----:B------:R-:W-:Y:S01]  /*15210*/  FMUL.FTZ R126, R126, R135 ;  /* 0x000000877e7e7220 */ /* 0x000fe20000410000 */
[----:B------:R-:W-:-:S04]  /*15220*/  FSETP.GTU.FTZ.AND P6, PT, R19, R134, PT ;  /* 0x000000861300720b */ /* 0x000fc80003fdc000 */
[----:B------:R-:W-:Y:S02]  /*15230*/  FSEL R126, R126, RZ, !P6 ;  /* 0x000000ff7e7e7208 */ /* 0x000fe40007000000 */
[----:B------:R-:W-:-:S03]  /*15240*/  SEL R125, RZ, 0x1, P6 ;  /* 0x00000001ff7d7807 */ /* 0x000fc60003000000 */
[----:B------:R-:W-:-:S04]  /*15250*/  FADD.FTZ R23, R126, R23 ;  /* 0x000000177e177221 */ /* 0x000fc80000010000 */
[----:B------:R-:W-:Y:S01]  /*15260*/  @P1 FADD.FTZ R23, R47, R23 ;  /* 0x000000172f171221 */ /* 0x000fe20000010000 */
[----:B------:R-:W-:Y:S06]  /*15270*/  BRA `(.L_x_11036) ;  /* 0x0000002800107947 */ /* 0x000fec0003800000 */
.L_x_10955:
        /* <DEDUP_REMOVED lines=16> */
.L_x_11039:
        /* <DEDUP_REMOVED lines=13> */
.L_x_11041:
[----:B------:R-:W-:Y:S05]  /*15450*/  BSYNC.RECONVERGENT B2 ;  /* 0x0000000000027941 */ /* 0x000fea0003800200 */
.L_x_11040:
        /* <DEDUP_REMOVED lines=43> */
.L_x_11038:
[----:B------:R-:W-:Y:S05]  /*15710*/  BSYNC.RECONVERGENT B1 ;  /* 0x0000000000017941 */ /* 0x000fea0003800200 */
.L_x_11037:
[----:B------:R-:W-:Y:S01]  /*15720*/  ISETP.NE.AND P2, PT, R22, 0x1, PT ;  /* 0x000000011600780c */ /* 0x000fe20003f45270 */
[----:B------:R-:W-:Y:S01]  /*15730*/  BSSY.RECONVERGENT B1, `(.L_x_11042) ;  /* 0x000004b000017945 */ /* 0x000fe20003800200 */
[----:B------:R-:W-:Y:S01]  /*15740*/  I2FP.F32.U32 R20, R21 ;  /* 0x0000001500147245 */ /* 0x000fe20000201000 */
[----:B------:R-:W-:Y:S01]  /*15750*/  IMAD.MOV.U32 R23, RZ, RZ, 0x2 ;  /* 0x00000002ff177424 */ /* 0x000fe200078e00ff */
[----:B-----5:R-:W-:-:S03]  /*15760*/  PRMT R24, R16, 0x7632, R24 ;  /* 0x0000763210187816 */ /* 0x020fc60000000018 */
[----:B------:R-:W-:Y:S01]  /*15770*/  FFMA.FTZ R21, R20, R129, 1.1641532182693481445e-10 ;  /* 0x2f00000014157423 */ /* 0x000fe20000010081 */
[----:B------:R-:W-:-:S04]  /*15780*/  SHF.L.U32 R20, R16, 0x10, RZ ;  /* 0x0000001010147819 */ /* 0x000fc800000006ff */
        /* <DEDUP_REMOVED lines=12> */
.L_x_11044:
        /* <DEDUP_REMOVED lines=13> */
.L_x_11046:
[----:B------:R-:W-:Y:S05]  /*15920*/  BSYNC.RECONVERGENT B2 ;  /* 0x0000000000027941 */ /* 0x000fea0003800200 */
.L_x_11045:
        /* <DEDUP_REMOVED lines=43> */
.L_x_11043:
[----:B------:R-:W-:Y:S05]  /*15be0*/  BSYNC.RECONVERGENT B1 ;  /* 0x0000000000017941 */ /* 0x000fea0003800200 */
.L_x_11042:
        /* <DEDUP_REMOVED lines=18> */
.L_x_11049:
        /* <DEDUP_REMOVED lines=13> */
.L_x_11051:
[----:B------:R-:W-:Y:S05]  /*15de0*/  BSYNC.RECONVERGENT B2 ;  /* 0x0000000000027941 */ /* 0x000fea0003800200 */
.L_x_11050:
        /* <DEDUP_REMOVED lines=43> */
.L_x_11048:
[----:B------:R-:W-:Y:S05]  /*160a0*/  BSYNC.RECONVERGENT B1 ;  /* 0x0000000000017941 */ /* 0x000fea0003800200 */
.L_x_11047:
        /* <DEDUP_REMOVED lines=19> */
.L_x_11054:
        /* <DEDUP_REMOVED lines=13> */
.L_x_11056:
[----:B------:R-:W-:Y:S05]  /*162b0*/  BSYNC.RECONVERGENT B2 ;  /* 0x0000000000027941 */ /* 0x000fea0003800200 */
.L_x_11055:
        /* <DEDUP_REMOVED lines=43> */
.L_x_11053:
[----:B------:R-:W-:Y:S05]  /*16570*/  BSYNC.RECONVERGENT B1 ;  /* 0x0000000000017941 */ /* 0x000fea0003800200 */
.L_x_11052:
[----:B------:R-:W-:Y:S01]  /*16580*/  ISETP.NE.AND P2, PT, R23, 0x1, PT ;  /* 0x000000011700780c */ /* 0x000fe20003f45270 */
[----:B------:R-:W-:Y:S01]  /*16590*/  BSSY.RECONVERGENT B1, `(.L_x_11057) ;  /* 0x000004a000017945 */ /* 0x000fe20003800200 */
[----:B------:R-:W-:Y:S01]  /*165a0*/  I2FP.F32.U32 R26, R21 ;  /* 0x00000015001a7245 */ /* 0x000fe20000201000 */
[----:B------:R-:W-:-:S04]  /*165b0*/  IMAD.MOV.U32 R25, RZ, RZ, 0x2 ;  /* 0x00000002ff197424 */ /* 0x000fc800078e00ff */
        /* <DEDUP_REMOVED lines=14> */
.L_x_11059:
        /* <DEDUP_REMOVED lines=13> */
.L_x_11061:
[----:B------:R-:W-:Y:S05]  /*16770*/  BSYNC.RECONVERGENT B2 ;  /* 0x0000000000027941 */ /* 0x000fea0003800200 */
.L_x_11060:
        /* <DEDUP_REMOVED lines=43> */
.L_x_11058:
[----:B------:R-:W-:Y:S05]  /*16a30*/  BSYNC.RECONVERGENT B1 ;  /* 0x0000000000017941 */ /* 0x000fea0003800200 */
.L_x_11057:
        /* <DEDUP_REMOVED lines=18> */
.L_x_11064:
        /* <DEDUP_REMOVED lines=13> */
.L_x_11066:
[----:B------:R-:W-:Y:S05]  /*16c30*/  BSYNC.RECONVERGENT B2 ;  /* 0x0000000000027941 */ /* 0x000fea0003800200 */
.L_x_11065:
        /* <DEDUP_REMOVED lines=43> */
.L_x_11063:
[----:B------:R-:W-:Y:S05]  /*16ef0*/  BSYNC.RECONVERGENT B1 ;  /* 0x0000000000017941 */ /* 0x000fea0003800200 */
.L_x_11062:
        /* <DEDUP_REMOVED lines=17> */
.L_x_11069:
        /* <DEDUP_REMOVED lines=13> */
.L_x_11071:
[----:B------:R-:W-:Y:S05]  /*170e0*/  BSYNC.RECONVERGENT B2 ;  /* 0x0000000000027941 */ /* 0x000fea0003800200 */
.L_x_11070:
        /* <DEDUP_REMOVED lines=43> */
.L_x_11068:
[----:B------:R-:W-:Y:S05]  /*173a0*/  BSYNC.RECONVERGENT B1 ;  /* 0x0000000000017941 */ /* 0x000fea0003800200 */
.L_x_11067:
        /* <DEDUP_REMOVED lines=18> */
.L_x_11074:
        /* <DEDUP_REMOVED lines=13> */
.L_x_11076:
[----:B------:R-:W-:Y:S05]  /*175a0*/  BSYNC.RECONVERGENT B2 ;  /* 0x0000000000027941 */ /* 0x000fea0003800200 */
.L_x_11075:
        /* <DEDUP_REMOVED lines=43> */
.L_x_11073:
[----:B------:R-:W-:Y:S05]  /*17860*/  BSYNC.RECONVERGENT B1 ;  /* 0x0000000000017941 */ /* 0x000fea0003800200 */
.L_x_11072:
[----:B------:R-:W-:Y:S01]  /*17870*/  P2R R23, PR, RZ, 0x2 ;  /* 0x00000002ff177803 */ /* 0x000fe20000000000 */
[----:B------:R-:W-:Y:S01]  /*17880*/  FMUL.FTZ R20, R20, R135 ;  /* 0x0000008714147220 */ /* 0x000fe20000410000 */
[----:B------:R-:W-:Y:S01]  /*17890*/  I2FP.F32.U32 R126, R19 ;  /* 0x00000013007e7245 */ /* 0x000fe20000201000 */
[-C--:B------:R-:W-:Y:S01]  /*178a0*/  FMUL.FTZ R25, R24, R135.reuse ;  /* 0x0000008718197220 */ /* 0x080fe20000410000 */
[----:B------:R-:W-:Y:S01]  /*178b0*/  ISETP.NE.AND P1, PT, R16, RZ, PT ;  /* 0x000000ff1000720c */ /* 0x000fe20003f25270 */
[-C--:B------:R-:W-:Y:S01]  /*178c0*/  FMUL.FTZ R26, R26, R135.reuse ;  /* 0x000000871a1a7220 */ /* 0x080fe20000410000 */
[----:B------:R-:W-:Y:S01]  /*178d0*/  P2R R27, PR, RZ, 0x1 ;  /* 0x00000001ff1b7803 */ /* 0x000fe20000000000 */
[----:B------:R-:W-:Y:S01]  /*178e0*/  FMUL.FTZ R18, R22, R135 ;  /* 0x0000008716127220 */ /* 0x000fe20000410000 */
[----:B------:R-:W-:Y:S01]  /*178f0*/  ISETP.NE.AND P0, PT, R122, RZ, PT ;  /* 0x000000ff7a00720c */ /* 0x000fe20003f05270 */
[----:B------:R-:W-:Y:S01]  /*17900*/  FFMA.FTZ R19, R126, R129, 1.1641532182693481445e-10 ;  /* 0x2f0000007e137423 */ /* 0x000fe20000010081 */
[----:B------:R-:W-:Y:S01]  /*17910*/  ISETP.NE.AND P6, PT, R17, RZ, PT ;  /* 0x000000ff1100720c */ /* 0x000fe20003fc5270 */
[-C--:B------:R-:W-:Y:S01]  /*17920*/  FMUL.FTZ R146, R146, R135.reuse ;  /* 0x0000008792927220 */ /* 0x080fe20000410000 */
[----:B------:R-:W-:Y:S01]  /*17930*/  SHF.L.U32 R142, R21, 0x10, RZ ;  /* 0x00000010158e7819 */ /* 0x000fe200000006ff */
[-C--:B------:R-:W-:Y:S01]  /*17940*/  FMUL.FTZ R144, R144, R135.reuse ;  /* 0x0000008790907220 */ /* 0x080fe20000410000 */
[----:B------:R-:W-:Y:S01]  /*17950*/  ISETP.NE.AND P5, PT, R123, RZ, PT ;  /* 0x000000ff7b00720c */ /* 0x000fe20003fa5270 */
[-C--:B------:R-:W-:Y:S01]  /*17960*/  FMUL.FTZ R138, R138, R135.reuse ;  /* 0x000000878a8a7220 */ /* 0x080fe20000410000 */
[----:B------:R-:W-:Y:S01]  /*17970*/  FSEL R24, R20, RZ, P1 ;  /* 0x000000ff14187208 */ /* 0x000fe20000800000 */
[----:B------:R-:W-:Y:S01]  /*17980*/  FMUL.FTZ R142, R142, R135 ;  /* 0x000000878e8e7220 */ /* 0x000fe20000410000 */
[----:B------:R-:W-:-:S02]  /*17990*/  ISETP.NE.AND P1, PT, R23, RZ, PT ;  /* 0x000000ff1700720c */ /* 0x000fc40003f25270 */
[----:B------:R-:W-:Y:S02]  /*179a0*/  FSEL R25, R25, RZ, P0 ;  /* 0x000000ff19197208 */ /* 0x000fe40000000000 */
[----:B------:R-:W-:Y:S02]  /*179b0*/  ISETP.NE.AND P0, PT, R27, RZ, PT ;  /* 0x000000ff1b00720c */ /* 0x000fe40003f05270 */
[----:B------:R-:W-:Y:S02]  /*179c0*/  FSEL R27, R26, RZ, P6 ;  /* 0x000000ff1a1b7208 */ /* 0x000fe40003000000 */
[----:B------:R-:W-:Y:S02]  /*179d0*/  FSEL R26, R18, RZ, P5 ;  /* 0x000000ff121a7208 */ /* 0x000fe40002800000 */
[----:B------:R-:W-:Y:S02]  /*179e0*/  FSETP.GTU.FTZ.AND P5, PT, R19, R134, PT ;  /* 0x000000861300720b */ /* 0x000fe40003fbc000 */
        /* <DEDUP_REMOVED lines=12> */
[----:B------:R-:W-:-:S09]  /*17ab0*/  @P1 FADD.FTZ R23, R47, R23 ;  /* 0x000000172f171221 */ /* 0x000fd20000010000 */
.L_x_11036:
[----:B------:R-:W-:Y:S01]  /*17ac0*/  SEL R126, RZ, 0x1000000, !P5 ;  /* 0x01000000ff7e7807 */ /* 0x000fe20006800000 */
[----:B------:R-:W0:Y:S01]  /*17ad0*/  @P0 LDC.64 R142, c[0x0][0x398] ;  /* 0x0000e600ff8e0b82 */ /* 0x000e220000000a00 */
[----:B------:R-:W-:Y:S01]  /*17ae0*/  SEL R127, RZ, 0x10000, !P4 ;  /* 0x00010000ff7f7807 */ /* 0x000fe20006000000 */
[----:B------:R-:W-:Y:S01]  /*17af0*/  VIADD R141, R128, 0x60 ;  /* 0x00000060808d7836 */ /* 0x000fe20000000000 */
[----:B------:R-:W-:Y:S02]  /*17b00*/  SEL R138, RZ, 0x100, !P3 ;  /* 0x00000100ff8a7807 */ /* 0x000fe40005800000 */
[----:B------:R-:W-:Y:S01]  /*17b10*/  ISETP.NE.AND P5, PT, R122, RZ, PT ;  /* 0x000000ff7a00720c */ /* 0x000fe20003fa5270 */
[----:B------:R-:W-:Y:S01]  /*17b20*/  IMAD.WIDE.U32 R144, R141, 0x10, R120 ;  /* 0x000000108d907825 */ /* 0x000fe200078e0078 */
[----:B------:R-:W-:Y:S02]  /*17b30*/  ISETP.NE.AND P4, PT, R123, RZ, PT ;  /* 0x000000ff7b00720c */ /* 0x000fe40003f85270 */
[----:B------:R-:W-:-:S02]  /*17b40*/  ISETP.NE.AND P3, PT, R17, RZ, PT ;  /* 0x000000ff1100720c */ /* 0x000fc40003f65270 */
[----:B------:R-:W-:Y:S02]  /*17b50*/  ISETP.NE.AND P6, PT, R16, RZ, PT ;  /* 0x000000ff1000720c */ /* 0x000fe40003fc5270 */
[----:B------:R-:W-:Y:S01]  /*17b60*/  SEL R122, RZ, 0x1000000, !P3 ;  /* 0x01000000ff7a7807 */ /* 0x000fe20005800000 */
[----:B------:R-:W1:Y:S01]  /*17b70*/  @P1 LDC.64 R16, c[0x0][0x3a0] ;  /* 0x0000e800ff101b82 */ /* 0x000e620000000a00 */
[----:B------:R-:W-:Y:S02]  /*17b80*/  SEL R19, RZ, 0x10000, !P4 ;  /* 0x00010000ff137807 */ /* 0x000fe40006000000 */
[----:B------:R-:W-:Y:S02]  /*17b90*/  SEL R18, RZ, 0x100, !P5 ;  /* 0x00000100ff127807 */ /* 0x000fe40006800000 */
[----:B------:R-:W-:Y:S02]  /*17ba0*/  SEL R123, RZ, 0x1, !P6 ;  /* 0x00000001ff7b7807 */ /* 0x000fe40007000000 */
[----:B------:R-:W-:-:S02]  /*17bb0*/  LOP3.LUT R18, R18, R122, R19, 0xfe, !PT ;  /* 0x0000007a12127212 */ /* 0x000fc400078efe13 */
[----:B------:R-:W-:Y:S01]  /*17bc0*/  LOP3.LUT R138, R138, R126, R127, 0xfe, !PT ;  /* 0x0000007e8a8a7212 */ /* 0x000fe200078efe7f */
[C---:B------:R-:W-:Y:S01]  /*17bd0*/  IMAD.WIDE.U32 R126, R139.reuse, 0x20, R130 ;  /* 0x000000208b7e7825 */ /* 0x040fe200078e0082 */
[----:B------:R-:W-:Y:S02]  /*17be0*/  SEL R19, RZ, 0x1, !P2 ;  /* 0x00000001ff137807 */ /* 0x000fe40005000000 */
[----:B------:R-:W-:Y:S01]  /*17bf0*/  LOP3.LUT R18, R18, R123, RZ, 0xfc, !PT ;  /* 0x0000007b12127212 */ /* 0x000fe200078efcff */
[----:B------:R-:W-:Y:S01]  /*17c00*/  IMAD.WIDE.U32 R122, R139, 0x8, R132 ;  /* 0x000000088b7a7825 */ /* 0x000fe200078e0084 */
[----:B------:R-:W-:Y:S01]  /*17c10*/  LOP3.LUT R19, R138, R19, RZ, 0xfc, !PT ;  /* 0x000000138a137212 */ /* 0x000fe200078efcff */
[----:B------:R2:W-:Y:S02]  /*17c20*/  STG.E.128 desc[UR8][R126.64], R24 ;  /* 0x000000187e007986 */ /* 0x0005e4000c101d08 */
[C---:B0-----:R-:W-:Y:S02]  /*17c30*/  @P0 IMAD.WIDE.U32 R142, R141.reuse, 0x10, R142 ;  /* 0x000000108d8e0825 */ /* 0x041fe400078e008e */
[----:B------:R2:W-:Y:S04]  /*17c40*/  STG.E.128 desc[UR8][R126.64+0x10], R20 ;  /* 0x000010147e007986 */ /* 0x0005e8000c101d08 */
[----:B------:R2:W-:Y:S01]  /*17c50*/  STG.E.64 desc[UR8][R122.64], R18 ;  /* 0x000000127a007986 */ /* 0x0005e2000c101b08 */
[----:B-1----:R-:W-:Y:S01]  /*17c60*/  @P1 IMAD.WIDE.U32 R16, R141, 0x20, R16 ;  /* 0x000000208d101825 */ /* 0x002fe200078e0010 */
[----:B------:R-:W-:Y:S06]  /*17c70*/  @!P0 BRA `(.L_x_11077) ;  /* 0x0000000000508947 */ /* 0x000fec0003800000 */
        /* <DEDUP_REMOVED lines=20> */
.L_x_11077:
[----:B------:R1:W5:Y:S04]  /*17dc0*/  @P0 LDG.E.128 R52, desc[UR8][R142.64] ;  /* 0x000000088e340981 */ /* 0x000368000c1e1d00 */
[----:B------:R1:W5:Y:S04]  /*17dd0*/  @P1 LDG.E.128 R48, desc[UR8][R16.64] ;  /* 0x0000000810301981 */ /* 0x000368000c1e1d00 */
[----:B------:R1:W5:Y:S04]  /*17de0*/  @P1 LDG.E.128 R44, desc[UR8][R16.64+0x10] ;  /* 0x00001008102c1981 */ /* 0x000368000c1e1d00 */
[----:B0-2---:R1:W5:Y:S01]  /*17df0*/  LDG.E.128 R120, desc[UR8][R144.64] ;  /* 0x0000000890787981 */ /* 0x005362000c1e1d00 */
        /* <DEDUP_REMOVED lines=17> */
.L_x_11081:
        /* <DEDUP_REMOVED lines=13> */
.L_x_11083:
[----:B------:R-:W-:Y:S05]  /*17fe0*/  BSYNC.RECONVERGENT B2 ;  /* 0x0000000000027941 */ /* 0x000fea0003800200 */
.L_x_11082:
        /* <DEDUP_REMOVED lines=42> */
.L_x_11080:
[----:B------:R-:W-:Y:S05]  /*18290*/  BSYNC.RECONVERGENT B1 ;  /* 0x0000000000017941 */ /* 0x000fea0003800200 */
.L_x_11079:
[----:B------:R-:W-:Y:S01]  /*182a0*/  ISETP.NE.AND P2, PT, R12, 0x1, PT ;  /* 0x000000010c00780c */ /* 0x000fe20003f45270 */
[----:B------:R-:W-:Y:S01]  /*182b0*/  BSSY.RECONVERGENT B1, `(.L_x_11084) ;  /* 0x000004c000017945 */ /* 0x000fe20003800200 */
[----:B------:R-:W-:Y:S01]  /*182c0*/  I2FP.F32.U32 R10, R10 ;  /* 0x0000000a000a7245 */ /* 0x000fe20000201000 */
[----:B------:R-:W-:-:S04]  /*182d0*/  IMAD.MOV.U32 R13, RZ, RZ, 0x2 ;  /* 0x00000002ff0d7424 */ /* 0x000fc800078e00ff */
[----:B------:R-:W-:Y:S01]  /*182e0*/  FFMA.FTZ R11, R10, R129, 1.1641532182693481445e-10 ;  /* 0x2f0000000a0b7423 */ /* 0x000fe20000010081 */
[C---:B-----5:R-:W-:Y:S01]  /*182f0*/  IMAD.U32 R10, R120.reuse, 0x10000, RZ ;  /* 0x00010000780a7824 */ /* 0x060fe200078e00ff */
[----:B------:R-:W-:-:S03]  /*18300*/  PRMT R120, R120, 0x7632, R120 ;  /* 0x0000763278787816 */ /* 0x000fc60000000078 */
[----:B------:R-:W-:Y:S01]  /*18310*/  FSETP.LE.FTZ.AND P4, PT, R11, R134, PT ;  /* 0x000000860b00720b */ /* 0x000fe20003f93000 */
[----:B------:R-:W-:Y:S01]  /*18320*/  FMUL.FTZ R10, R10, R135 ;  /* 0x000000870a0a7220 */ /* 0x000fe20000410000 */
        /* <DEDUP_REMOVED lines=11> */
.L_x_11086:
        /* <DEDUP_REMOVED lines=13> */
.L_x_11088:
[----:B------:R-:W-:Y:S05]  /*184b0*/  BSYNC.RECONVERGENT B2 ;  /* 0x0000000000027941 */ /* 0x000fea0003800200 */
.L_x_11087:
[----:B------:R-:W-:Y:S01]  /*184c0*/  IMAD.WIDE.U32 R14, R9, -0x326172a9, RZ ;  /* 0xcd9e8d57090e7825 */ /* 0x000fe200078e00ff */
[----:B------:R-:W-:-:S03]  /*184d0*/  LOP3.LUT R18, R2, UR7, R13, 0x96, !PT ;  /* 0x0000000702127c12 */ /* 0x000fc6000f8e960d */
[----:B------:R-:W-:Y:S01]  /*184e0*/  IMAD.MOV.U32 R11, RZ, RZ, R126 ;  /* 0x000000ffff0b7224 */ /* 0x000fe200078e007e */
[----:B-1----:R-:W-:Y:S01]  /*184f0*/  LOP3.LUT R16, R5, UR6, R15, 0x96, !PT ;  /* 0x0000000605107c12 */ /* 0x002fe2000f8e960f */
        /* <DEDUP_REMOVED lines=39> */
.L_x_11085:
[----:B------:R-:W-:Y:S05]  /*18770*/  BSYNC.RECONVERGENT B1 ;  /* 0x0000000000017941 */ /* 0x000fea0003800200 */
.L_x_11084:
        /* <DEDUP_REMOVED lines=8> */
[----:B-1----:R-:W-:Y:S01]  /*18800*/  FSEL R16, R14, RZ, !P2 ;  /* 0x000000ff0e107208 */ /* 0x002fe20005000000 */
        /* <DEDUP_REMOVED lines=14> */
.L_x_11091:
        /* <DEDUP_REMOVED lines=13> */
.L_x_11093:
[----:B------:R-:W-:Y:S05]  /*189c0*/  BSYNC.RECONVERGENT B2 ;  /* 0x0000000000027941 */ /* 0x000fea0003800200 */
.L_x_11092:
        /* <DEDUP_REMOVED lines=43> */
.L_x_11090:
[----:B------:R-:W-:Y:S05]  /*18c80*/  BSYNC.RECONVERGENT B1 ;  /* 0x0000000000017941 */ /* 0x000fea0003800200 */
.L_x_11089:
[----:B------:R-:W-:Y:S01]  /*18c90*/  ISETP.NE.AND P2, PT, R14, 0x1, PT ;  /* 0x000000010e00780c */ /* 0x000fe20003f45270 */
[----:B------:R-:W-:Y:S01]  /*18ca0*/  IMAD.U32 R120, R120, 0x10000, RZ ;  /* 0x0001000078787824 */ /* 0x000fe200078e00ff */
[----:B------:R-:W-:Y:S01]  /*18cb0*/  I2FP.F32.U32 R12, R11 ;  /* 0x0000000b000c7245 */ /* 0x000fe20000201000 */
[----:B------:R-:W-:Y:S01]  /*18cc0*/  BSSY.RECONVERGENT B1, `(.L_x_11094) ;  /* 0x0000049000017945 */ /* 0x000fe20003800200 */
[----:B------:R-:W-:-:S03]  /*18cd0*/  IMAD.MOV.U32 R15, RZ, RZ, 0x2 ;  /* 0x00000002ff0f7424 */ /* 0x000fc600078e00ff */
[----:B------:R-:W-:Y:S01]  /*18ce0*/  FFMA.FTZ R11, R12, R129, 1.1641532182693481445e-10 ;  /* 0x2f0000000c0b7423 */ /* 0x000fe20000010081 */
[----:B------:R-:W-:-:S04]  /*18cf0*/  MOV R12, R0 ;  /* 0x00000000000c7202 */ /* 0x000fc80000000f00 */
        /* <DEDUP_REMOVED lines=12> */
.L_x_11096:
        /* <DEDUP_REMOVED lines=13> */
.L_x_11098:
[----:B------:R-:W-:Y:S05]  /*18e90*/  BSYNC.RECONVERGENT B2 ;  /* 0x0000000000027941 */ /* 0x000fea0003800200 */
.L_x_11097:
        /* <DEDUP_REMOVED lines=43> */
.L_x_11095:
[----:B------:R-:W-:Y:S05]  /*19150*/  BSYNC.RECONVERGENT B1 ;  /* 0x0000000000017941 */ /* 0x000fea0003800200 */
.L_x_11094:
        /* <DEDUP_REMOVED lines=24> */
.L_x_11101:
        /* <DEDUP_REMOVED lines=13> */
.L_x_11103:
[----:B------:R-:W-:Y:S05]  /*193b0*/  BSYNC.RECONVERGENT B2 ;  /* 0x0000000000027941 */ /* 0x000fea0003800200 */
.L_x_11102:
        /* <DEDUP_REMOVED lines=43> */
.L_x_11100:
[----:B------:R-:W-:Y:S05]  /*19670*/  BSYNC.RECONVERGENT B1 ;  /* 0x0000000000017941 */ /* 0x000fea0003800200 */
.L_x_11099:
[----:B------:R-:W-:Y:S01]  /*19680*/  ISETP.NE.AND P2, PT, R14, 0x1, PT ;  /* 0x000000010e00780c */ /* 0x000fe20003f45270 */
[----:B------:R-:W-:Y:S01]  /*19690*/  BSSY.RECONVERGENT B1, `(.L_x_11104) ;  /* 0x000004c000017945 */ /* 0x000fe20003800200 */
[----:B------:R-:W-:Y:S01]  /*196a0*/  I2FP.F32.U32 R12, R12 ;  /* 0x0000000c000c7245 */ /* 0x000fe20000201000 */
[----:B------:R-:W-:-:S04]  /*196b0*/  IMAD.MOV.U32 R15, RZ, RZ, 0x2 ;  /* 0x00000002ff0f7424 */ /* 0x000fc800078e00ff */
[----:B------:R-:W-:Y:S01]  /*196c0*/  FFMA.FTZ R13, R12, R129, 1.1641532182693481445e-10 ;  /* 0x2f0000000c0d7423 */ /* 0x000fe20000010081 */
[C---:B------:R-:W-:Y:S01]  /*196d0*/  IMAD.U32 R12, R121.reuse, 0x10000, RZ ;  /* 0x00010000790c7824 */ /* 0x040fe200078e00ff */
        /* <DEDUP_REMOVED lines=14> */
.L_x_11106:
        /* <DEDUP_REMOVED lines=13> */
.L_x_11108:
[----:B------:R-:W-:Y:S05]  /*19890*/  BSYNC.RECONVERGENT B2 ;  /* 0x0000000000027941 */ /* 0x000fea0003800200 */
.L_x_11107:
        /* <DEDUP_REMOVED lines=43> */
.L_x_11105:
[----:B------:R-:W-:Y:S05]  /*19b50*/  BSYNC.RECONVERGENT B1 ;  /* 0x0000000000017941 */ /* 0x000fea0003800200 */
.L_x_11104:
        /* <DEDUP_REMOVED lines=23> */
.L_x_11111:
        /* <DEDUP_REMOVED lines=13> */
.L_x_11113:
[----:B------:R-:W-:Y:S05]  /*19da0*/  BSYNC.RECONVERGENT B2 ;  /* 0x0000000000027941 */ /* 0x000fea0003800200 */
.L_x_11112:
        /* <DEDUP_REMOVED lines=43> */
.L_x_11110:
[----:B------:R-:W-:Y:S05]  /*1a060*/  BSYNC.RECONVERGENT B1 ;  /* 0x0000000000017941 */ /* 0x000fea0003800200 */
.L_x_11109:
        /* <DEDUP_REMOVED lines=19> */
.L_x_11116:
        /* <DEDUP_REMOVED lines=13> */
.L_x_11118:
[----:B------:R-:W-:Y:S05]  /*1a270*/  BSYNC.RECONVERGENT B2 ;  /* 0x0000000000027941 */ /* 0x000fea0003800200 */
.L_x_11117:
        /* <DEDUP_REMOVED lines=43> */
.L_x_11115:
[----:B------:R-:W-:Y:S05]  /*1a530*/  BSYNC.RECONVERGENT B1 ;  /* 0x0000000000017941 */ /* 0x000fea0003800200 */
.L_x_11114:
[----:B------:R-:W-:Y:S01]  /*1a540*/  I2FP.F32.U32 R14, R15 ;  /* 0x0000000f000e7245 */ /* 0x000fe20000201000 */
[----:B------:R-:W-:Y:S01]  /*1a550*/  BSSY.RECONVERGENT B1, `(.L_x_11119) ;  /* 0x0000050000017945 */ /* 0x000fe20003800200 */
[----:B------:R-:W-:Y:S02]  /*1a560*/  PRMT R15, R53, 0x7632, R15 ;  /* 0x00007632350f7816 */ /* 0x000fe4000000000f */
[----:B------:R-:W-:-:S03]  /*1a570*/  FSEL R19, R13, RZ, P4 ;  /* 0x000000ff0d137208 */ /* 0x000fc60002000000 */
        /* <DEDUP_REMOVED lines=20> */
.L_x_11121:
        /* <DEDUP_REMOVED lines=13> */
.L_x_11123:
[----:B------:R-:W-:Y:S05]  /*1a790*/  BSYNC.RECONVERGENT B2 ;  /* 0x0000000000027941 */ /* 0x000fea0003800200 */
.L_x_11122:
        /* <DEDUP_REMOVED lines=43> */
.L_x_11120:
[----:B------:R-:W-:Y:S05]  /*1aa50*/  BSYNC.RECONVERGENT B1 ;  /* 0x0000000000017941 */ /* 0x000fea0003800200 */
.L_x_11119:
        /* <DEDUP_REMOVED lines=19> */
.L_x_11126:
        /* <DEDUP_REMOVED lines=13> */
.L_x_11128:
[----:B------:R-:W-:Y:S05]  /*1ac60*/  BSYNC.RECONVERGENT B2 ;  /* 0x0000000000027941 */ /* 0x000fea0003800200 */
.L_x_11127:
        /* <DEDUP_REMOVED lines=43> */
.L_x_11125:
[----:B------:R-:W-:Y:S05]  /*1af20*/  BSYNC.RECONVERGENT B1 ;  /* 0x0000000000017941 */ /* 0x000fea0003800200 */
.L_x_11124:
[----:B------:R-:W-:Y:S01]  /*1af30*/  I2FP.F32.U32 R14, R15 ;  /* 0x0000000f000e7245 */ /* 0x000fe20000201000 */
[----:B------:R-:W-:Y:S01]  /*1af40*/  IMAD.U32 R120, R54, 0x10000, RZ ;  /* 0x0001000036787824 */ /* 0x000fe200078e00ff */
[----:B------:R-:W-:Y:S01]  /*1af50*/  FSEL R127, R127, RZ, P2 ;  /* 0x000000ff7f7f7208 */ /* 0x000fe20001000000 */
[----:B------:R-:W-:Y:S02]  /*1af60*/  BSSY.RECONVERGENT B1, `(.L_x_11129) ;  /* 0x000004d000017945 */ /* 0x000fe40003800200 */
        /* <DEDUP_REMOVED lines=19> */
.L_x_11131:
        /* <DEDUP_REMOVED lines=13> */
.L_x_11133:
[----:B------:R-:W-:Y:S05]  /*1b170*/  BSYNC.RECONVERGENT B2 ;  /* 0x0000000000027941 */ /* 0x000fea0003800200 */
.L_x_11132:
        /* <DEDUP_REMOVED lines=43> */
.L_x_11130:
[----:B------:R-:W-:Y:S05]  /*1b430*/  BSYNC.RECONVERGENT B1 ;  /* 0x0000000000017941 */ /* 0x000fea0003800200 */
.L_x_11129:
        /* <DEDUP_REMOVED lines=18> */
.L_x_11136:
        /* <DEDUP_REMOVED lines=13> */
.L_x_11138:
[----:B------:R-:W-:Y:S05]  /*1b630*/  BSYNC.RECONVERGENT B2 ;  /* 0x0000000000027941 */ /* 0x000fea0003800200 */
.L_x_11137:
        /* <DEDUP_REMOVED lines=43> */
.L_x_11135:
[----:B------:R-:W-:Y:S05]  /*1b8f0*/  BSYNC.RECONVERGENT B1 ;  /* 0x0000000000017941 */ /* 0x000fea0003800200 */
.L_x_11134:
        /* <DEDUP_REMOVED lines=25> */
.L_x_11141:
        /* <DEDUP_REMOVED lines=13> */
.L_x_11143:
[----:B------:R-:W-:Y:S05]  /*1bb60*/  BSYNC.RECONVERGENT B2 ;  /* 0x0000000000027941 */ /* 0x000fea0003800200 */
.L_x_11142:
        /* <DEDUP_REMOVED lines=43> */
.L_x_11140:
[----:B------:R-:W-:Y:S05]  /*1be20*/  BSYNC.RECONVERGENT B1 ;  /* 0x0000000000017941 */ /* 0x000fea0003800200 */
.L_x_11139:
        /* <DEDUP_REMOVED lines=19> */
.L_x_11146:
        /* <DEDUP_REMOVED lines=13> */
.L_x_11148:
[----:B------:R-:W-:Y:S05]  /*1c030*/  BSYNC.RECONVERGENT B2 ;  /* 0x0000000000027941 */ /* 0x000fea0003800200 */
.L_x_11147:
        /* <DEDUP_REMOVED lines=43> */
.L_x_11145:
[----:B------:R-:W-:Y:S05]  /*1c2f0*/  BSYNC.RECONVERGENT B1 ;  /* 0x0000000000017941 */ /* 0x000fea0003800200 */
.L_x_11144:
        /* <DEDUP_REMOVED lines=23> */
.L_x_11151:
        /* <DEDUP_REMOVED lines=13> */
.L_x_11153:
[----:B------:R-:W-:Y:S05]  /*1c540*/  BSYNC.RECONVERGENT B2 ;  /* 0x0000000000027941 */ /* 0x000fea0003800200 */
.L_x_11152:
        /* <DEDUP_REMOVED lines=43> */
.L_x_11150:
[----:B------:R-:W-:Y:S05]  /*1c800*/  BSYNC.RECONVERGENT B1 ;  /* 0x0000000000017941 */ /* 0x000fea0003800200 */
.L_x_11149:
        /* <DEDUP_REMOVED lines=18> */
.L_x_11156:
        /* <DEDUP_REMOVED lines=15> */
.L_x_11158:
[----:B------:R-:W-:Y:S05]  /*1ca20*/  BSYNC.RECONVERGENT B2 ;  /* 0x0000000000027941 */ /* 0x000fea0003800200 */
.L_x_11157:
        /* <DEDUP_REMOVED lines=43> */
.L_x_11155:
[----:B------:R-:W-:Y:S05]  /*1cce0*/  BSYNC.RECONVERGENT B1 ;  /* 0x0000000000017941 */ /* 0x000fea0003800200 */
.L_x_11154:
        /* <DEDUP_REMOVED lines=12> */
.L_x_11078:
        /* <DEDUP_REMOVED lines=16> */
.L_x_11162:
        /* <DEDUP_REMOVED lines=13> */
.L_x_11164:
[----:B------:R-:W-:Y:S05]  /*1cf80*/  BSYNC.RECONVERGENT B2 ;  /* 0x0000000000027941 */ /* 0x000fea0003800200 */
.L_x_11163:
        /* <DEDUP_REMOVED lines=42> */
.L_x_11161:
[----:B------:R-:W-:Y:S05]  /*1d230*/  BSYNC.RECONVERGENT B1 ;  /* 0x0000000000017941 */ /* 0x000fea0003800200 */
.L_x_11160:
[----:B------:R-:W-:Y:S01]  /*1d240*/  ISETP.NE.AND P2, PT, R18, 0x1, PT ;  /* 0x000000011200780c */ /* 0x000fe20003f45270 */
[----:B------:R-:W-:Y:S01]  /*1d250*/  BSSY.RECONVERGENT B1, `(.L_x_11165) ;  /* 0x000004b000017945 */ /* 0x000fe20003800200 */
[----:B------:R-:W-:Y:S01]  /*1d260*/  I2FP.F32.U32 R16, R16 ;  /* 0x0000001000107245 */ /* 0x000fe20000201000 */
[----:B------:R-:W-:Y:S01]  /*1d270*/  IMAD.MOV.U32 R19, RZ, RZ, 0x2 ;  /* 0x00000002ff137424 */ /* 0x000fe200078e00ff */
[C---:B-----5:R-:W-:Y:S02]  /*1d280*/  SHF.L.U32 R144, R120.reuse, 0x10, RZ ;  /* 0x0000001078907819 */ /* 0x060fe400000006ff */
[----:B------:R-:W-:Y:S01]  /*1d290*/  PRMT R148, R120, 0x7632, R148 ;  /* 0x0000763278947816 */ /* 0x000fe20000000094 */
        /* <DEDUP_REMOVED lines=13> */
.L_x_11167:
        /* <DEDUP_REMOVED lines=13> */
.L_x_11169:
[----:B------:R-:W-:Y:S05]  /*1d440*/  BSYNC.RECONVERGENT B2 ;  /* 0x0000000000027941 */ /* 0x000fea0003800200 */
.L_x_11168:
        /* <DEDUP_REMOVED lines=43> */
.L_x_11166:
[----:B------:R-:W-:Y:S05]  /*1d700*/  BSYNC.RECONVERGENT B1 ;  /* 0x0000000000017941 */ /* 0x000fea0003800200 */
.L_x_11165:
        /* <DEDUP_REMOVED lines=18> */
.L_x_11172:
        /* <DEDUP_REMOVED lines=13> */
.L_x_11174:
[----:B------:R-:W-:Y:S05]  /*1d900*/  BSYNC.RECONVERGENT B2 ;  /* 0x0000000000027941 */ /* 0x000fea0003800200 */
.L_x_11173:
        /* <DEDUP_REMOVED lines=43> */
.L_x_11171:
[----:B------:R-:W-:Y:S05]  /*1dbc0*/  BSYNC.RECONVERGENT B1 ;  /* 0x0000000000017941 */ /* 0x000fea0003800200 */
.L_x_11170:
        /* <DEDUP_REMOVED lines=19> */
.L_x_11177:
        /* <DEDUP_REMOVED lines=13> */
.L_x_11179:
[----:B------:R-:W-:Y:S05]  /*1ddd0*/  BSYNC.RECONVERGENT B2 ;  /* 0x0000000000027941 */ /* 0x000fea0003800200 */
.L_x_11178:
        /* <DEDUP_REMOVED lines=43> */
.L_x_11176:
[----:B------:R-:W-:Y:S05]  /*1e090*/  BSYNC.RECONVERGENT B1 ;  /* 0x0000000000017941 */ /* 0x000fea0003800200 */
.L_x_11175:
        /* <DEDUP_REMOVED lines=18> */
.L_x_11182:
        /* <DEDUP_REMOVED lines=13> */
.L_x_11184:
[----:B------:R-:W-:Y:S05]  /*1e290*/  BSYNC.RECONVERGENT B2 ;  /* 0x0000000000027941 */ /* 0x000fea0003800200 */
.L_x_11183:
        /* <DEDUP_REMOVED lines=43> */
.L_x_11181:
[----:B------:R-:W-:Y:S05]  /*1e550*/  BSYNC.RECONVERGENT B1 ;  /* 0x0000000000017941 */ /* 0x000fea0003800200 */
.L_x_11180:
        /* <DEDUP_REMOVED lines=18> */
.L_x_11187:
        /* <DEDUP_REMOVED lines=13> */
.L_x_11189:
[----:B------:R-:W-:Y:S05]  /*1e750*/  BSYNC.RECONVERGENT B2 ;  /* 0x0000000000027941 */ /* 0x000fea0003800200 */
.L_x_11188:
        /* <DEDUP_REMOVED lines=43> */
.L_x_11186:
[----:B------:R-:W-:Y:S05]  /*1ea10*/  BSYNC.RECONVERGENT B1 ;  /* 0x0000000000017941 */ /* 0x000fea0003800200 */
.L_x_11185:
        /* <DEDUP_REMOVED lines=17> */
.L_x_11192:
        /* <DEDUP_REMOVED lines=13> */
.L_x_11194:
[----:B------:R-:W-:Y:S05]  /*1ec00*/  BSYNC.RECONVERGENT B2 ;  /* 0x0000000000027941 */ /* 0x000fea0003800200 */
.L_x_11193:
        /* <DEDUP_REMOVED lines=43> */
.L_x_11191:
[----:B------:R-:W-:Y:S05]  /*1eec0*/  BSYNC.RECONVERGENT B1 ;  /* 0x0000000000017941 */ /* 0x000fea0003800200 */
.L_x_11190:
        /* <DEDUP_REMOVED lines=18> */
.L_x_11197:
        /* <DEDUP_REMOVED lines=13> */
.L_x_11199:
[----:B------:R-:W-:Y:S05]  /*1f0c0*/  BSYNC.RECONVERGENT B2 ;  /* 0x0000000000027941 */ /* 0x000fea0003800200 */
.L_x_11198:
        /* <DEDUP_REMOVED lines=43> */
.L_x_11196:
[----:B------:R-:W-:Y:S05]  /*1f380*/  BSYNC.RECONVERGENT B1 ;  /* 0x0000000000017941 */ /* 0x000fea0003800200 */
.L_x_11195:
[----:B------:R-:W-:Y:S01]  /*1f390*/  I2FP.F32.U32 R16, R18 ;  /* 0x0000001200107245 */ /* 0x000fe20000201000 */
[-C--:B------:R-:W-:Y:S01]  /*1f3a0*/  FMUL.FTZ R144, R144, R135.reuse ;  /* 0x0000008790907220 */ /* 0x080fe20000410000 */
[----:B------:R-:W-:Y:S01]  /*1f3b0*/  P2R R17, PR, RZ, 0x2 ;  /* 0x00000002ff117803 */ /* 0x000fe20000000000 */
[----:B------:R-:W-:Y:S01]  /*1f3c0*/  FMUL.FTZ R148, R148, R135 ;  /* 0x0000008794947220 */ /* 0x000fe20000410000 */
[----:B------:R-:W-:Y:S01]  /*1f3d0*/  ISETP.NE.AND P1, PT, R136, RZ, PT ;  /* 0x000000ff8800720c */ /* 0x000fe20003f25270 */
[----:B------:R-:W-:Y:S01]  /*1f3e0*/  FFMA.FTZ R129, R16, R129, 1.1641532182693481445e-10 ;  /* 0x2f00000010817423 */ /* 0x000fe20000010081 */
[----:B------:R-:W-:Y:S01]  /*1f3f0*/  IMAD.U32 R16, R143, 0x10000, RZ ;  /* 0x000100008f107824 */ /* 0x000fe200078e00ff */
        /* <DEDUP_REMOVED lines=30> */
.L_x_11159:
[----:B------:R-:W-:Y:S01]  /*1f5e0*/  ISETP.NE.AND P1, PT, R136, RZ, PT ;  /* 0x000000ff8800720c */ /* 0x000fe20003f25270 */
        /* <DEDUP_REMOVED lines=9> */
[----:B------:R-:W-:Y:S01]  /*1f680*/  SEL R143, RZ, 0x10000, !P5 ;  /* 0x00010000ff8f7807 */ /* 0x000fe20006800000 */
[----:B------:R-:W-:Y:S01]  /*1f690*/  FADD.FTZ R135, R136, R39 ;  /* 0x0000002788877221 */ /* 0x000fe20000010000 */
[----:B------:R-:W-:Y:S02]  /*1f6a0*/  SEL R140, RZ, 0x1000000, !P4 ;  /* 0x01000000ff8c7807 */ /* 0x000fe40006000000 */
[----:B------:R-:W-:Y:S01]  /*1f6b0*/  SEL R138, RZ, 0x100, !P6 ;  /* 0x00000100ff8a7807 */ /* 0x000fe20007000000 */
[----:B------:R-:W-:Y:S01]  /*1f6c0*/  FADD.FTZ R136, R135, R40 ;  /* 0x0000002887887221 */ /* 0x000fe20000010000 */
[----:B------:R-:W-:-:S02]  /*1f6d0*/  SEL R145, RZ, 0x100, !P3 ;  /* 0x00000100ff917807 */ /* 0x000fc40005800000 */
[----:B------:R-:W-:Y:S01]  /*1f6e0*/  LOP3.LUT R138, R138, R140, R143, 0xfe, !PT ;  /* 0x0000008c8a8a7212 */ /* 0x000fe200078efe8f */
[----:B------:R-:W-:Y:S01]  /*1f6f0*/  FADD.FTZ R135, R136, R41 ;  /* 0x0000002988877221 */ /* 0x000fe20000010000 */
[----:B------:R-:W-:Y:S02]  /*1f700*/  LOP3.LUT R145, R145, R129, R134, 0xfe, !PT ;  /* 0x0000008191917212 */ /* 0x000fe400078efe86 */
[----:B------:R-:W-:Y:S01]  /*1f710*/  SEL R140, RZ, 0x1, !P2 ;  /* 0x00000001ff8c7807 */ /* 0x000fe20005000000 */
[----:B------:R-:W-:Y:S01]  /*1f720*/  FADD.FTZ R136, R135, R42 ;  /* 0x0000002a87887221 */ /* 0x000fe20000010000 */
[----:B------:R-:W-:Y:S02]  /*1f730*/  SEL R143, RZ, 0x1, !P1 ;  /* 0x00000001ff8f7807 */ /* 0x000fe40004800000 */
[----:B------:R-:W-:Y:S01]  /*1f740*/  ISETP.NE.AND P1, PT, R8, RZ, PT ;  /* 0x000000ff0800720c */ /* 0x000fe20003f25270 */
        /* <DEDUP_REMOVED lines=51> */
.L_x_11200:
[----:B------:R-:W-:Y:S01]  /*1fa80*/  UMOV UR33, 0xffffffff ;  /* 0xffffffff00217882 */ /* 0x000fe20000000000 */
[----:B------:R-:W-:Y:S02]  /*1fa90*/  FADD.FTZ R136, R136, R123 ;  /* 0x0000007b88887221 */ /* 0x000fe40000010000 */
[----:B------:R-:W-:Y:S05]  /*1faa0*/  BRA.DIV UR33, `(.L_x_11201) ;  /* 0x0000000e21887947 */ /* 0x000fea000b800000 */
[----:B------:R-:W0:Y:S02]  /*1fab0*/  SHFL.BFLY PT, R129, R136, 0x1, 0x1f ;  /* 0x0c201f0088817f89 */ /* 0x000e2400000e0000 */
[----:B01----:R-:W-:-:S05]  /*1fac0*/  FADD.FTZ R131, R136, R129 ;  /* 0x0000008188837221 */ /* 0x003fca0000010000 */
[----:B------:R-:W0:Y:S02]  /*1fad0*/  SHFL.BFLY PT, R130, R131, 0x2, 0x1f ;  /* 0x0c401f0083827f89 */ /* 0x000e2400000e0000 */
[----:B0-----:R-:W-:Y:S02]  /*1fae0*/  FADD.FTZ R132, R131, R130 ;  /* 0x0000008283847221 */ /* 0x001fe40000010000 */
[----:B------:R-:W0:Y:S03]  /*1faf0*/  LDC R130, c[0x0][0x400] ;  /* 0x00010000ff827b82 */ /* 0x000e260000000800 */
[----:B------:R-:W1:Y:S02]  /*1fb00*/  SHFL.BFLY PT, R129, R132, 0x4, 0x1f ;  /* 0x0c801f0084817f89 */ /* 0x000e6400000e0000 */
[----:B-1----:R-:W-:-:S05]  /*1fb10*/  FADD.FTZ R134, R132, R129 ;  /* 0x0000008184867221 */ /* 0x002fca0000010000 */
        /* <DEDUP_REMOVED lines=78> */
.L_x_11214:
        /* <DEDUP_REMOVED lines=27> */
[C---:B0-----:R-:W-:Y:S01]  /*201b0*/  FMUL.FTZ R17, R39.reuse, R140 ;  /* 0x0000008c27117220 */ /* 0x041fe20000410000 */
[C---:B------:R-:W-:Y:S01]  /*201c0*/  FMUL.FTZ R150, R39.reuse, R150 ;  /* 0x0000009627967220 */ /* 0x040fe20000410000 */
[C---:B------:R-:W-:Y:S01]  /*201d0*/  FMUL.FTZ R22, R39.reuse, R131 ;  /* 0x0000008327167220 */ /* 0x040fe20000410000 */
[----:B------:R-:W-:Y:S01]  /*201e0*/  FMUL.FTZ R27, R39, R42 ;  /* 0x0000002a271b7220 */ /* 0x000fe20000410000 */
[----:B------:R-:W-:Y:S01]  /*201f0*/  FFMA.FTZ R17, R17, R112, R80 ;  /* 0x0000007011117223 */ /* 0x000fe20000010050 */
[----:B------:R-:W-:Y:S01]  /*20200*/  FFMA.FTZ R18, R150, R113, R81 ;  /* 0x0000007196127223 */ /* 0x000fe20000010051 */
[----:B------:R-:W-:Y:S01]  /*20210*/  FMUL.FTZ R136, R39, R136 ;  /* 0x0000008827887220 */ /* 0x000fe20000410000 */
[----:B------:R-:W-:Y:S01]  /*20220*/  FFMA.FTZ R21, R22, R117, R85 ;  /* 0x0000007516157223 */ /* 0x000fe20000010055 */
[----:B------:R-:W-:Y:S01]  /*20230*/  FFMA.FTZ R27, R27, R110, R78 ;  /* 0x0000006e1b1b7223 */ /* 0x000fe2000001004e */
[----:B------:R-:W-:Y:S01]  /*20240*/  FADD.FTZ R162, -R129, R31 ;  /* 0x0000001f81a27221 */ /* 0x000fe20000010100 */
[----:B------:R-:W-:Y:S01]  /*20250*/  F2FP.BF16.F32.PACK_AB R18, R18, R17 ;  /* 0x000000111212723e */ /* 0x000fe200000010ff */
[----:B------:R-:W-:Y:S01]  /*20260*/  FMUL.FTZ R17, R39, R130 ;  /* 0x0000008227117220 */ /* 0x000fe20000410000 */
[----:B------:R-:W-:Y:S01]  /*20270*/  FFMA.FTZ R136, R136, R111, R79 ;  /* 0x0000006f88887223 */ /* 0x000fe2000001004f */
[C---:B------:R-:W-:Y:S01]  /*20280*/  FADD.FTZ R25, -R129.reuse, R23 ;  /* 0x0000001781197221 */ /* 0x040fe20000010100 */
[----:B------:R-:W-:Y:S01]  /*20290*/  FADD.FTZ R38, -R129, R32 ;  /* 0x0000002081267221 */ /* 0x000fe20000010100 */
[----:B------:R-:W-:Y:S01]  /*202a0*/  FFMA.FTZ R16, R17, R116, R84 ;  /* 0x0000007411107223 */ /* 0x000fe20000010054 */
[----:B------:R-:W-:Y:S01]  /*202b0*/  FADD.FTZ R40, -R129, R33 ;  /* 0x0000002181287221 */ /* 0x000fe20000010100 */
[C---:B------:R-:W-:Y:S01]  /*202c0*/  FMUL.FTZ R23, R39.reuse, R132 ;  /* 0x0000008427177220 */ /* 0x040fe20000410000 */
[----:B------:R-:W-:Y:S01]  /*202d0*/  FMUL.FTZ R31, R39, R30 ;  /* 0x0000001e271f7220 */ /* 0x000fe20000410000 */
[----:B------:R-:W-:Y:S01]  /*202e0*/  FADD.FTZ R26, -R129, R26 ;  /* 0x0000001a811a7221 */ /* 0x000fe20000010100 */
[----:B------:R-:W-:Y:S01]  /*202f0*/  FMUL.FTZ R29, R39, R138 ;  /* 0x0000008a271d7220 */ /* 0x000fe20000410000 */
[----:B------:R-:W-:Y:S01]  /*20300*/  F2FP.BF16.F32.PACK_AB R16, R21, R16 ;  /* 0x000000101510723e */ /* 0x000fe200000010ff */
[----:B------:R-:W0:Y:S01]  /*20310*/  @!P1 LDC.64 R36, c[0x0][0x3c0] ;  /* 0x0000f000ff249b82 */ /* 0x000e220000000a00 */
[----:B------:R-:W-:Y:S01]  /*20320*/  FADD.FTZ R20, -R129, R20 ;  /* 0x0000001481147221 */ /* 0x000fe20000010100 */
[----:B------:R-:W-:Y:S01]  /*20330*/  FMUL.FTZ R148, R39, R148 ;  /* 0x0000009427947220 */ /* 0x000fe20000410000 */
[----:B------:R-:W-:Y:S01]  /*20340*/  F2FP.BF16.F32.PACK_AB R21, R136, R27 ;  /* 0x0000001b8815723e */ /* 0x000fe200000010ff */
[----:B------:R-:W-:Y:S01]  /*20350*/  FFMA.FTZ R17, R23, R118, R86 ;  /* 0x0000007617117223 */ /* 0x000fe20000010056 */
[C---:B------:R-:W-:Y:S01]  /*20360*/  FMUL.FTZ R27, R39.reuse, R38 ;  /* 0x00000026271b7220 */ /* 0x040fe20000410000 */
[----:B------:R-:W-:Y:S01]  /*20370*/  FMUL.FTZ R40, R39, R40 ;  /* 0x0000002827287220 */ /* 0x000fe20000410000 */
[----:B------:R-:W-:Y:S01]  /*20380*/  FFMA.FTZ R23, R31, R106, R74 ;  /* 0x0000006a1f177223 */ /* 0x000fe2000001004a */
[C---:B------:R-:W-:Y:S01]  /*20390*/  FMUL.FTZ R41, R39.reuse, R26 ;  /* 0x0000001a27297220 */ /* 0x040fe20000410000 */
[----:B------:R-:W-:Y:S01]  /*203a0*/  FMUL.FTZ R142, R39, R142 ;  /* 0x0000008e278e7220 */ /* 0x000fe20000410000 */
[----:B------:R-:W-:Y:S01]  /*203b0*/  FADD.FTZ R164, -R129, R43 ;  /* 0x0000002b81a47221 */ /* 0x000fe20000010100 */
[----:B------:R-:W-:Y:S01]  /*203c0*/  FFMA.FTZ R22, R29, R104, R72 ;  /* 0x000000681d167223 */ /* 0x000fe20000010048 */
[----:B------:R-:W1:Y:S01]  /*203d0*/  @!P1 LDC.64 R30, c[0x0][0x3c8] ;  /* 0x0000f200ff1e9b82 */ /* 0x000e620000000a00 */
[----:B------:R-:W-:Y:S01]  /*203e0*/  FFMA.FTZ R29, R148, R105, R73 ;  /* 0x00000069941d7223 */ /* 0x000fe20000010049 */
[C---:B------:R-:W-:Y:S01]  /*203f0*/  FMUL.FTZ R43, R39.reuse, R20 ;  /* 0x00000014272b7220 */ /* 0x040fe20000410000 */
[----:B------:R-:W-:Y:S01]  /*20400*/  FMUL.FTZ R38, R39, R25 ;  /* 0x0000001927267220 */ /* 0x000fe20000410000 */
[----:B------:R-:W-:Y:S01]  /*20410*/  FFMA.FTZ R20, R27, R108, R76 ;  /* 0x0000006c1b147223 */ /* 0x000fe2000001004c */
[----:B------:R-:W-:Y:S01]  /*20420*/  FFMA.FTZ R25, R40, R109, R77 ;  /* 0x0000006d28197223 */ /* 0x000fe2000001004d */
[----:B------:R-:W-:Y:S01]  /*20430*/  FADD.FTZ R24, -R129, R24 ;  /* 0x0000001881187221 */ /* 0x000fe20000010100 */
[----:B------:R-:W-:Y:S01]  /*20440*/  FFMA.FTZ R41, R41, R102, R70 ;  /* 0x0000006629297223 */ /* 0x000fe20000010046 */
[----:B------:R-:W2:Y:S01]  /*20450*/  LDC.64 R32, c[0x0][0x428] ;  /* 0x00010a00ff207b82 */ /* 0x000ea20000000a00 */
[----:B------:R-:W-:Y:S01]  /*20460*/  FFMA.FTZ R142, R142, R103, R71 ;  /* 0x000000678e8e7223 */ /* 0x000fe20000010047 */
[----:B------:R-:W-:Y:S01]  /*20470*/  F2FP.BF16.F32.PACK_AB R22, R29, R22 ;  /* 0x000000161d16723e */ /* 0x000fe200000010ff */
[C---:B------:R-:W-:Y:S01]  /*20480*/  FMUL.FTZ R29, R39.reuse, R24 ;  /* 0x00000018271d7220 */ /* 0x040fe20000410000 */
[----:B------:R-:W-:Y:S01]  /*20490*/  FMUL.FTZ R131, R39, R158 ;  /* 0x0000009e27837220 */ /* 0x000fe20000410000 */
[----:B------:R-:W-:Y:S01]  /*204a0*/  F2FP.BF16.F32.PACK_AB R20, R25, R20 ;  /* 0x000000141914723e */ /* 0x000fe200000010ff */
[C---:B------:R-:W-:Y:S01]  /*204b0*/  FMUL.FTZ R28, R39.reuse, R28 ;  /* 0x0000001c271c7220 */ /* 0x040fe20000410000 */
[----:B------:R-:W-:Y:S01]  /*204c0*/  F2FP.BF16.F32.PACK_AB R25, R142, R41 ;  /* 0x000000298e19723e */ /* 0x000fe200000010ff */
[----:B------:R-:W-:Y:S01]  /*204d0*/  FMUL.FTZ R156, R39, R156 ;  /* 0x0000009c279c7220 */ /* 0x000fe20000410000 */
[----:B------:R-:W3:Y:S01]  /*204e0*/  LDC.64 R40, c[0x0][0x380] ;  /* 0x0000e000ff287b82 */ /* 0x000ee20000000a00 */
[----:B------:R-:W-:Y:S01]  /*204f0*/  FFMA.FTZ R24, R29, R100, R68 ;  /* 0x000000641d187223 */ /* 0x000fe20000010044 */
[----:B------:R-:W-:Y:S01]  /*20500*/  FFMA.FTZ R27, R131, R98, R66 ;  /* 0x00000062831b7223 */ /* 0x000fe20000010042 */
[----:B------:R-:W-:Y:S01]  /*20510*/  FFMA.FTZ R38, R38, R99, R67 ;  /* 0x0000006326267223 */ /* 0x000fe20000010043 */
[----:B------:R-:W-:Y:S01]  /*20520*/  FFMA.FTZ R26, R43, R96, R64 ;  /* 0x000000602b1a7223 */ /* 0x000fe20000010040 */
[----:B------:R-:W-:Y:S01]  /*20530*/  FFMA.FTZ R29, R28, R101, R69 ;  /* 0x000000651c1d7223 */ /* 0x000fe20000010045 */
[C---:B------:R-:W-:Y:S01]  /*20540*/  FADD.FTZ R121, -R129.reuse, R121 ;  /* 0x0000007981797221 */ /* 0x040fe20000010100 */
[----:B------:R-:W-:Y:S01]  /*20550*/  FFMA.FTZ R43, R156, R97, R65 ;  /* 0x000000619c2b7223 */ /* 0x000fe20000010041 */
[C---:B------:R-:W-:Y:S01]  /*20560*/  FADD.FTZ R122, -R129.reuse, R122 ;  /* 0x0000007a817a7221 */ /* 0x040fe20000010100 */
[C---:B------:R-:W-:Y:S01]  /*20570*/  FADD.FTZ R160, -R129.reuse, R19 ;  /* 0x0000001381a07221 */ /* 0x040fe20000010100 */
[C---:B------:R-:W-:Y:S01]  /*20580*/  FADD.FTZ R120, -R129.reuse, R120 ;  /* 0x0000007881787221 */ /* 0x040fe20000010100 */
[----:B------:R-:W-:Y:S01]  /*20590*/  FADD.FTZ R123, -R129, R123 ;  /* 0x0000007b817b7221 */ /* 0x000fe20000010100 */
[C---:B------:R-:W-:Y:S01]  /*205a0*/  FMUL.FTZ R19, R39.reuse, R154 ;  /* 0x0000009a27137220 */ /* 0x040fe20000410000 */
[C---:B------:R-:W-:Y:S01]  /*205b0*/  FMUL.FTZ R164, R39.reuse, R164 ;  /* 0x000000a427a47220 */ /* 0x040fe20000410000 */
[C---:B------:R-:W-:Y:S01]  /*205c0*/  FMUL.FTZ R134, R39.reuse, R134 ;  /* 0x0000008627867220 */ /* 0x040fe20000410000 */
        /* <DEDUP_REMOVED lines=15> */
[----:B0-----:R-:W-:-:S04]  /*206c0*/  @!P1 IMAD.WIDE R36, R7, 0x4, R36 ;  /* 0x0000000407249825 */ /* 0x001fc800078e0224 */
        /* <DEDUP_REMOVED lines=10> */
[----:B------:R-:W-:Y:S01]  /*20770*/  F2FP.BF16.F32.PACK_AB R19, R164, R19 ;  /* 0x00000013a413723e */ /* 0x000fe200000010ff */
[----:B------:R0:W-:Y:S01]  /*20780*/  @!P1 STG.E desc[UR8][R36.64], R133 ;  /* 0x0000008524009986 */ /* 0x0001e2000c101908 */
[----:B------:R-:W-:Y:S01]  /*20790*/  F2FP.BF16.F32.PACK_AB R17, R134, R17 ;  /* 0x000000118611723e */ /* 0x000fe200000010ff */
[--C-:B--2---:R-:W-:Y:S01]  /*207a0*/  IMAD.WIDE.U32 R128, R128, 0x10, R32.reuse ;  /* 0x0000001080807825 */ /* 0x104fe200078e0020 */
[----:B------:R-:W-:Y:S01]  /*207b0*/  F2FP.BF16.F32.PACK_AB R23, R162, R23 ;  /* 0x00000017a217723e */ /* 0x000fe200000010ff */
[----:B------:R1:W-:Y:S01]  /*207c0*/  @!P1 STG.E desc[UR8][R42.64], R39 ;  /* 0x000000272a009986 */ /* 0x0003e2000c101908 */
[----:B------:R-:W-:Y:S01]  /*207d0*/  F2FP.BF16.F32.PACK_AB R31, R123, R120 ;  /* 0x000000787b1f723e */ /* 0x000fe200000010ff */
[----:B------:R-:W-:Y:S01]  /*207e0*/  IMAD.WIDE.U32 R34, R137, 0x10, R32 ;  /* 0x0000001089227825 */ /* 0x000fe200078e0020 */
[----:B------:R-:W-:Y:S01]  /*207f0*/  F2FP.BF16.F32.PACK_AB R30, R38, R131 ;  /* 0x00000083261e723e */ /* 0x000fe200000010ff */
[----:B------:R1:W-:Y:S01]  /*20800*/  STG.E.128 desc[UR8][R128.64], R16 ;  /* 0x0000001080007986 */ /* 0x0003e2000c101d08 */
[----:B------:R-:W-:Y:S01]  /*20810*/  F2FP.BF16.F32.PACK_AB R29, R160, R29 ;  /* 0x0000001da01d723e */ /* 0x000fe200000010ff */
[----:B---3--:R-:W-:Y:S01]  /*20820*/  IMAD R7, R40, 0x4, R7 ;  /* 0x0000000428077824 */ /* 0x008fe200078e0207 */
[----:B------:R-:W-:Y:S01]  /*20830*/  F2FP.BF16.F32.PACK_AB R28, R121, R28 ;  /* 0x0000001c791c723e */ /* 0x000fe200000010ff */
[--C-:B0-----:R-:W-:Y:S01]  /*20840*/  IMAD.WIDE.U32 R36, R139, 0x10, R32.reuse ;  /* 0x000000108b247825 */ /* 0x101fe200078e0020 */
[----:B------:R1:W-:Y:S02]  /*20850*/  STG.E.128 desc[UR8][R34.64], R20 ;  /* 0x0000001422007986 */ /* 0x0003e4000c101d08 */
[----:B------:R-:W-:Y:S01]  /*20860*/  ISETP.GE.AND P1, PT, R7, R41, PT ;  /* 0x000000290700720c */ /* 0x000fe20003f26270 */
[----:B------:R-:W-:Y:S01]  /*20870*/  IMAD.WIDE.U32 R32, R141, 0x10, R32 ;  /* 0x000000108d207825 */ /* 0x000fe200078e0020 */
[----:B------:R1:W-:Y:S04]  /*20880*/  STG.E.128 desc[UR8][R36.64], R24 ;  /* 0x0000001824007986 */ /* 0x0003e8000c101d08 */
[----:B------:R1:W-:Y:S07]  /*20890*/  STG.E.128 desc[UR8][R32.64], R28 ;  /* 0x0000001c20007986 */ /* 0x0003ee000c101d08 */
[----:B------:R-:W-:Y:S05]  /*208a0*/  @!P1 BRA `(.L_x_11202) ;  /* 0xfffffe0000889947 */ /* 0x000fea000383ffff */
[----:B------:R-:W-:Y:S05]  /*208b0*/  BSYNC B0 ;  /* 0x0000000000007941 */ /* 0x000fea0003800000 */
.L_x_10708:
[----:B------:R-:W-:Y:S05]  /*208c0*/  EXIT ;  /* 0x000000000000794d */ /* 0x000fea0003800000 */
.L_x_11201:
[----:B------:R-:W-:Y:S01]  /*208d0*/  HFMA2 R145, -RZ, RZ, 0, 1.847743988037109375e-06 ;  /* 0x0000001fff917431 */ /* 0x000fe200000001ff */
[----:B------:R-:W-:Y:S01]  /*208e0*/  BSSY B1, `(.L_x_11203) ;  /* 0x0000007000017945 */ /* 0x000fe20003800000 */
[----:B------:R-:W-:Y:S01]  /*208f0*/  MOV R143, R136 ;  /* 0x00000088008f7202 */ /* 0x000fe20000000f00 */
[----:B------:R-:W-:Y:S02]  /*20900*/  IMAD.MOV.U32 R142, RZ, RZ, 0x1 ;  /* 0x00000001ff8e7424 */ /* 0x000fe400078e00ff */
[----:B------:R-:W-:-:S07]  /*20910*/  IMAD.MOV.U32 R140, RZ, RZ, -0x1 ;  /* 0xffffffffff8c7424 */ /* 0x000fce00078e00ff */
[----:B01----:R-:W-:Y:S05]  /*20920*/  WARPSYNC.COLLECTIVE R140, `(.L_x_11204) ;  /* 0x000000008c087348 */ /* 0x003fea0003c00000 */
[----:B------:R2:W3:Y:S02]  /*20930*/  SHFL.BFLY P2, R138, R143, R142, R145 ;  /* 0x0c00008e8f8a7389 */ /* 0x0004e40000040091 */
[----:B0123--:R-:W-:Y:S05]  /*20940*/  ENDCOLLECTIVE ;  /* 0x000000000000791b */ /* 0x00ffea0003800000 */
.L_x_11204:
[----:B------:R-:W-:Y:S05]  /*20950*/  BSYNC B1 ;  /* 0x0000000000017941 */ /* 0x000fea0003800000 */
.L_x_11203:
        /* <DEDUP_REMOVED lines=9> */
.L_x_11205:
        /* <DEDUP_REMOVED lines=8> */
.L_x_11206:
[----:B------:R-:W-:Y:S01]  /*20a70*/  HFMA2 R142, -RZ, RZ, 0, 4.76837158203125e-07 ;  /* 0x00000008ff8e7431 */ /* 0x000fe200000001ff */
[----:B------:R-:W-:-:S05]  /*20a80*/  MOV R129, R138 ;  /* 0x0000008a00817202 */ /* 0x000fca0000000f00 */
[----:B------:R-:W-:-:S04]  /*20a90*/  FADD.FTZ R134, R132, R129 ;  /* 0x0000008184867221 */ /* 0x000fc80000010000 */
[----:B------:R-:W-:-:S07]  /*20aa0*/  IMAD.MOV.U32 R143, RZ, RZ, R134 ;  /* 0x000000ffff8f7224 */ /* 0x000fce00078e0086 */
[----:B------:R-:W-:Y:S05]  /*20ab0*/  WARPSYNC.COLLECTIVE R140, `(.L_x_11207) ;  /* 0x000000008c087348 */ /* 0x000fea0003c00000 */
[----:B------:R0:W1:Y:S02]  /*20ac0*/  SHFL.BFLY P2, R138, R143, R142, R145 ;  /* 0x0c00008e8f8a7389 */ /* 0x0000640000040091 */
[----:B01----:R-:W-:Y:S05]  /*20ad0*/  ENDCOLLECTIVE ;  /* 0x000000000000791b */ /* 0x003fea0003800000 */
.L_x_11207:
[----:B------:R-:W-:Y:S02]  /*20ae0*/  IMAD.MOV.U32 R142, RZ, RZ, 0x10 ;  /* 0x00000010ff8e7424 */ /* 0x000fe400078e00ff */
[----:B------:R-:W-:-:S04]  /*20af0*/  IMAD.MOV.U32 R129, RZ, RZ, R138 ;  /* 0x000000ffff817224 */ /* 0x000fc800078e008a */
[----:B------:R-:W-:-:S05]  /*20b00*/  FADD.FTZ R135, R134, R129 ;  /* 0x0000008186877221 */ /* 0x000fca0000010000 */
[----:B------:R-:W-:-:S07]  /*20b10*/  MOV R143, R135 ;  /* 0x00000087008f7202 */ /* 0x000fce0000000f00 */
[----:B------:R-:W-:Y:S05]  /*20b20*/  WARPSYNC.COLLECTIVE R140, `(.L_x_11208) ;  /* 0x000000008c087348 */ /* 0x000fea0003c00000 */
[----:B------:R0:W1:Y:S02]  /*20b30*/  SHFL.BFLY P2, R138, R143, R142, R145 ;  /* 0x0c00008e8f8a7389 */ /* 0x0000640000040091 */
[----:B01----:R-:W-:Y:S05]  /*20b40*/  ENDCOLLECTIVE ;  /* 0x000000000000791b */ /* 0x003fea0003800000 */
.L_x_11208:
        /* <DEDUP_REMOVED lines=71> */
.L_x_11209:
[----:B------:R-:W-:Y:S01]  /*20fc0*/  HFMA2 R142, -RZ, RZ, 0, 1.1920928955078125e-07 ;  /* 0x00000002ff8e7431 */ /* 0x000fe200000001ff */
[----:B------:R-:W-:-:S05]  /*20fd0*/  MOV R132, R138 ;  /* 0x0000008a00847202 */ /* 0x000fca0000000f00 */
[----:B------:R-:W-:-:S04]  /*20fe0*/  FADD.FTZ R132, R129, R132 ;  /* 0x0000008481847221 */ /* 0x000fc80000010000 */
[----:B------:R-:W-:-:S07]  /*20ff0*/  IMAD.MOV.U32 R143, RZ, RZ, R132 ;  /* 0x000000ffff8f7224 */ /* 0x000fce00078e0084 */
[----:B------:R-:W-:Y:S05]  /*21000*/  WARPSYNC.COLLECTIVE R140, `(.L_x_11210) ;  /* 0x000000008c087348 */ /* 0x000fea0003c00000 */
[----:B------:R0:W1:Y:S02]  /*21010*/  SHFL.BFLY P2, R138, R143, R142, R145 ;  /* 0x0c00008e8f8a7389 */ /* 0x0000640000040091 */
[----:B01----:R-:W-:Y:S05]  /*21020*/  ENDCOLLECTIVE ;  /* 0x000000000000791b */ /* 0x003fea0003800000 */
.L_x_11210:
[----:B------:R-:W-:Y:S02]  /*21030*/  IMAD.MOV.U32 R142, RZ, RZ, 0x4 ;  /* 0x00000004ff8e7424 */ /* 0x000fe400078e00ff */
[----:B------:R-:W-:-:S04]  /*21040*/  IMAD.MOV.U32 R131, RZ, RZ, R138 ;  /* 0x000000ffff837224 */ /* 0x000fc800078e008a */
[----:B------:R-:W-:-:S05]  /*21050*/  FADD.FTZ R131, R132, R131 ;  /* 0x0000008384837221 */ /* 0x000fca0000010000 */
[----:B------:R-:W-:-:S07]  /*21060*/  MOV R143, R131 ;  /* 0x00000083008f7202 */ /* 0x000fce0000000f00 */
[----:B------:R-:W-:Y:S05]  /*21070*/  WARPSYNC.COLLECTIVE R140, `(.L_x_11211) ;  /* 0x000000008c087348 */ /* 0x000fea0003c00000 */
[----:B------:R0:W1:Y:S02]  /*21080*/  SHFL.BFLY P2, R138, R143, R142, R145 ;  /* 0x0c00008e8f8a7389 */ /* 0x0000640000040091 */
[----:B01----:R-:W-:Y:S05]  /*21090*/  ENDCOLLECTIVE ;  /* 0x000000000000791b */ /* 0x003fea0003800000 */
.L_x_11211:
[----:B------:R-:W-:Y:S01]  /*210a0*/  HFMA2 R142, -RZ, RZ, 0, 4.76837158203125e-07 ;  /* 0x00000008ff8e7431 */ /* 0x000fe200000001ff */
[----:B------:R-:W-:-:S05]  /*210b0*/  MOV R134, R138 ;  /* 0x0000008a00867202 */ /* 0x000fca0000000f00 */
[----:B------:R-:W-:-:S04]  /*210c0*/  FADD.FTZ R134, R131, R134 ;  /* 0x0000008683867221 */ /* 0x000fc80000010000 */
[----:B------:R-:W-:-:S07]  /*210d0*/  IMAD.MOV.U32 R143, RZ, RZ, R134 ;  /* 0x000000ffff8f7224 */ /* 0x000fce00078e0086 */
[----:B------:R-:W-:Y:S05]  /*210e0*/  WARPSYNC.COLLECTIVE R140, `(.L_x_11212) ;  /* 0x000000008c087348 */ /* 0x000fea0003c00000 */
[----:B------:R0:W1:Y:S02]  /*210f0*/  SHFL.BFLY P2, R138, R143, R142, R145 ;  /* 0x0c00008e8f8a7389 */ /* 0x0000640000040091 */
[----:B01----:R-:W-:Y:S05]  /*21100*/  ENDCOLLECTIVE ;  /* 0x000000000000791b */ /* 0x003fea0003800000 */
.L_x_11212:
[----:B------:R-:W-:Y:S02]  /*21110*/  IMAD.MOV.U32 R142, RZ, RZ, 0x10 ;  /* 0x00000010ff8e7424 */ /* 0x000fe400078e00ff */
[----:B------:R-:W-:-:S04]  /*21120*/  IMAD.MOV.U32 R135, RZ, RZ, R138 ;  /* 0x000000ffff877224 */ /* 0x000fc800078e008a */
[----:B------:R-:W-:-:S05]  /*21130*/  FADD.FTZ R135, R134, R135 ;  /* 0x0000008786877221 */ /* 0x000fca0000010000 */
[----:B------:R-:W-:-:S07]  /*21140*/  MOV R143, R135 ;  /* 0x00000087008f7202 */ /* 0x000fce0000000f00 */
[----:B------:R-:W-:Y:S05]  /*21150*/  WARPSYNC.COLLECTIVE R140, `(.L_x_11213) ;  /* 0x000000008c087348 */ /* 0x000fea0003c00000 */
[----:B------:R0:W1:Y:S02]  /*21160*/  SHFL.BFLY P2, R138, R143, R142, R145 ;  /* 0x0c00008e8f8a7389 */ /* 0x0000640000040091 */
[----:B01----:R-:W-:Y:S05]  /*21170*/  ENDCOLLECTIVE ;  /* 0x000000000000791b */ /* 0x003fea0003800000 */
.L_x_11213:
[----:B------:R-:W-:Y:S01]  /*21180*/  MOV R136, R138 ;  /* 0x0000008a00887202 */ /* 0x000fe20000000f00 */
[----:B------:R-:W-:Y:S06]  /*21190*/  BRA `(.L_x_11214) ;  /* 0xffffffec00987947 */ /* 0x000fec000383ffff */
.L_x_11215:
        /* <DEDUP_REMOVED lines=14> */
.L_x_22709:


//--------------------- .text._ZN10layer_norm31ln_parallel_residual_fwd_kernelINS_13Kernel_traitsIf6__halfS2_S2_fjLj1024ELj1ELj4ELj1ELj16ENS_18Kernel_traits_baseILj1024EfS2_S2_S2_fjLj128EEEEELb0ELb0ELb0EEEvNS_9FwdParamsE --------------------------
	.section	.text._ZN10layer_norm31ln_parallel_residual_fwd_kernelINS_13Kernel_traitsIf6__halfS2_S2_fjLj1024ELj1ELj4ELj1ELj16ENS_18Kernel_traits_baseILj1024EfS2_S2_S2_fjLj128EEEEELb0ELb0ELb0EEEvNS_9FwdParamsE,"ax",@progbits
	.align	128
        .global         _ZN10layer_norm31ln_parallel_residual_fwd_kernelINS_13Kernel_traitsIf6__halfS2_S2_fjLj1024ELj1ELj4ELj1ELj16ENS_18Kernel_traits_baseILj1024EfS2_S2_S2_fjLj128EEEEELb0ELb0ELb0EEEvNS_9FwdParamsE
        .type           _ZN10layer_norm31ln_parallel_residual_fwd_kernelINS_13Kernel_traitsIf6__halfS2_S2_fjLj1024ELj1ELj4ELj1ELj16ENS_18Kernel_traits_baseILj1024EfS2_S2_S2_fjLj128EEEEELb0ELb0ELb0EEEvNS_9FwdParamsE,@function
        .size           _ZN10layer_norm31ln_parallel_residual_fwd_kernelINS_13Kernel_traitsIf6__halfS2_S2_fjLj1024ELj1ELj4ELj1ELj16ENS_18Kernel_traits_baseILj1024EfS2_S2_S2_fjLj128EEEEELb0ELb0ELb0EEEvNS_9FwdParamsE,(.L_x_22710 - _ZN10layer_norm31ln_parallel_residual_fwd_kernelINS_13Kernel_traitsIf6__halfS2_S2_fjLj1024ELj1ELj4ELj1ELj16ENS_18Kernel_traits_baseILj1024EfS2_S2_S2_fjLj128EEEEELb0ELb0ELb0EEEvNS_9FwdParamsE)
        .other          _ZN10layer_norm31ln_parallel_residual_fwd_kernelINS_13Kernel_traitsIf6__halfS2_S2_fjLj1024ELj1ELj4ELj1ELj16ENS_18Kernel_traits_baseILj1024EfS2_S2_S2_fjLj128EEEEELb0ELb0ELb0EEEvNS_9FwdParamsE,@"STO_CUDA_ENTRY STV_DEFAULT"
_ZN10layer_norm31ln_parallel_residual_fwd_kernelINS_13Kernel_traitsIf6__halfS2_S2_fjLj1024ELj1ELj4ELj1ELj16ENS_18Kernel_traits_baseILj1024EfS2_S2_S2_fjLj128EEEEELb0ELb0ELb0EEEvNS_9FwdParamsE:
.text._ZN10layer_norm31ln_parallel_residual_fwd_kernelINS_13Kernel_traitsIf6__halfS2_S2_fjLj1024ELj1ELj4ELj1ELj16ENS_18Kernel_traits_baseILj1024EfS2_S2_S2_fjLj128EEEEELb0ELb0ELb0EEEvNS_9FwdParamsE:
        /* <DEDUP_REMOVED lines=124> */
.L_x_11218:
        /* <DEDUP_REMOVED lines=85> */
.L_x_11217:
        /* <DEDUP_REMOVED lines=77> */
.L_x_11220:
        /* <DEDUP_REMOVED lines=84> */
.L_x_11219:
[----:B------:R-:W-:Y:S05]  /*1720*/  BSYNC.RECONVERGENT B0 ;  /* 0x0000000000007941 */ /* 0x000fea0003800200 */
.L_x_11216:
        /* <DEDUP_REMOVED lines=8> */
.L_x_11254:
        /* <DEDUP_REMOVED lines=29> */
[--C-:B0-----:R-:W-:Y:S02]  /*1980*/  HADD2.F32 R150, -RZ, R147.reuse.H0_H0 ;  /* 0x20000093ff967230 */ /* 0x101fe40000004100 */
[----:B------:R-:W-:Y:S01]  /*1990*/  FADD.FTZ R5, R144, R5 ;  /* 0x0000000590057221 */ /* 0x000fe20000010000 */
[----:B------:R-:W-:Y:S02]  /*19a0*/  HADD2.F32 R151, -RZ, R147.H1_H1 ;  /* 0x30000093ff977230 */ /* 0x000fe40000004100 */
[----:B------:R-:W-:Y:S01]  /*19b0*/  FADD.FTZ R4, R4, R7 ;  /* 0x0000000704047221 */ /* 0x000fe20000010000 */
[----:B------:R-:W-:Y:S02]  /*19c0*/  HADD2.F32 R145, -RZ, R145.H1_H1 ;  /* 0x30000091ff917230 */ /* 0x000fe40000004100 */
[----:B------:R-:W-:Y:S02]  /*19d0*/  HADD2.F32 R148, -RZ, R146.H0_H0 ;  /* 0x20000092ff947230 */ /* 0x000fe40000004100 */
[----:B------:R-:W-:-:S02]  /*19e0*/  HADD2.F32 R6, -RZ, R13.H1_H1 ;  /* 0x3000000dff067230 */ /* 0x000fc40000004100 */
[----:B------:R-:W-:Y:S02]  /*19f0*/  HADD2.F32 R147, -RZ, R14.H0_H0 ;  /* 0x2000000eff937230 */ /* 0x000fe40000004100 */
        /* <DEDUP_REMOVED lines=30> */
.L_x_11224:
        /* <DEDUP_REMOVED lines=29> */
.L_x_11223:
        /* <DEDUP_REMOVED lines=30> */
.L_x_11226:
        /* <DEDUP_REMOVED lines=8> */
.L_x_11225:
[----:B------:R-:W1:Y:S01]  /*2010*/  @P1 LDC.64 R144, c[0x0][0x3a8] ;  /* 0x0000ea00ff901b82 */ /* 0x000e620000000a00 */
[C---:B------:R-:W-:Y:S01]  /*2020*/  IADD3 R0, PT, PT, R184.reuse, 0x20, RZ ;  /* 0x00000020b8007810 */ /* 0x040fe20007ffe0ff */
[----:B-1----:R-:W-:-:S05]  /*2030*/  @P1 IMAD.WIDE.U32 R144, R184, 0x10, R144 ;  /* 0x00000010b8901825 */ /* 0x002fca00078e0090 */
[----:B------:R1:W-:Y:S02]  /*2040*/  @P1 STG.E.128 desc[UR6][R144.64], R4 ;  /* 0x0000000490001986 */ /* 0x0003e4000c101d06 */
.L_x_11222:
[----:B------:R-:W-:Y:S05]  /*2050*/  BSYNC.RECONVERGENT B0 ;  /* 0x0000000000007941 */ /* 0x000fea0003800200 */
.L_x_11221:
        /* <DEDUP_REMOVED lines=32> */
.L_x_11230:
        /* <DEDUP_REMOVED lines=29> */
.L_x_11229:
        /* <DEDUP_REMOVED lines=32> */
.L_x_11232:
        /* <DEDUP_REMOVED lines=44> */
.L_x_11231:
[----:B------:R-:W0:Y:S02]  /*28f0*/  @P1 LDC.64 R144, c[0x0][0x3a8] ;  /* 0x0000ea00ff901b82 */ /* 0x000e240000000a00 */
[C---:B0-----:R-:W-:Y:S01]  /*2900*/  @P1 IMAD.WIDE.U32 R144, R0.reuse, 0x10, R144 ;  /* 0x0000001000901825 */ /* 0x041fe200078e0090 */
[----:B------:R-:W-:-:S04]  /*2910*/  IADD3 R0, PT, PT, R0, 0x20, RZ ;  /* 0x0000002000007810 */ /* 0x000fc80007ffe0ff */
[----:B------:R1:W-:Y:S03]  /*2920*/  @P1 STG.E.128 desc[UR6][R144.64], R4 ;  /* 0x0000000490001986 */ /* 0x0003e6000c101d06 */
.L_x_11228:
[----:B------:R-:W-:Y:S05]  /*2930*/  BSYNC.RECONVERGENT B0 ;  /* 0x0000000000007941 */ /* 0x000fea0003800200 */
.L_x_11227:
        /* <DEDUP_REMOVED lines=32> */
.L_x_11236:
        /* <DEDUP_REMOVED lines=29> */
.L_x_11235:
        /* <DEDUP_REMOVED lines=32> */
.L_x_11238:
        /* <DEDUP_REMOVED lines=13> */
[----:B------:R-:W-:-:S02]  /*2fe0*/  HADD2.F32 R151, -RZ, R147.H0_H0 ;  /* 0x20000093ff977230 */ /* 0x000fc40000004100 */
[----:B------:R-:W-:Y:S02]  /*2ff0*/  HADD2.F32 R156, -RZ, R147.H1_H1 ;  /* 0x30000093ff9c7230 */ /* 0x000fe40000004100 */
[----:B------:R-:W-:Y:S01]  /*3000*/  FADD.FTZ R145, R146, R145 ;  /* 0x0000009192917221 */ /* 0x000fe20000010000 */
[----:B------:R-:W-:Y:S02]  /*3010*/  HADD2.F32 R157, -RZ, R15.H1_H1 ;  /* 0x3000000fff9d7230 */ /* 0x000fe40000004100 */
[----:B------:R-:W-:Y:S02]  /*3020*/  HADD2.F32 R147, -RZ, R14.H0_H0 ;  /* 0x2000000eff937230 */ /* 0x000fe40000004100 */
[----:B------:R-:W-:Y:S02]  /*3030*/  HADD2.F32 R5, -RZ, R8.H0_H0 ;  /* 0x20000008ff057230 */ /* 0x000fe40000004100 */
[----:B------:R-:W-:Y:S01]  /*3040*/  FADD.FTZ R175, R157, R156 ;  /* 0x0000009c9daf7221 */ /* 0x000fe20000010000 */
[----:B------:R-:W-:-:S02]  /*3050*/  HADD2.F32 R7, -RZ, R9.H0_H0 ;  /* 0x20000009ff077230 */ /* 0x000fc40000004100 */
[----:B------:R-:W-:Y:S01]  /*3060*/  FADD.FTZ R147, R147, R148 ;  /* 0x0000009493937221 */ /* 0x000fe20000010000 */
[----:B------:R-:W-:Y:S02]  /*3070*/  HADD2.F32 R150, -RZ, R14.H1_H1 ;  /* 0x3000000eff967230 */ /* 0x000fe40000004100 */
        /* <DEDUP_REMOVED lines=21> */
.L_x_11237:
[----:B------:R-:W0:Y:S02]  /*31d0*/  @P1 LDC.64 R144, c[0x0][0x3a8] ;  /* 0x0000ea00ff901b82 */ /* 0x000e240000000a00 */
[C---:B0-----:R-:W-:Y:S01]  /*31e0*/  @P1 IMAD.WIDE.U32 R144, R0.reuse, 0x10, R144 ;  /* 0x0000001000901825 */ /* 0x041fe200078e0090 */
[----:B------:R-:W-:-:S04]  /*31f0*/  IADD3 R0, PT, PT, R0, 0x20, RZ ;  /* 0x0000002000007810 */ /* 0x000fc80007ffe0ff */
[----:B------:R1:W-:Y:S03]  /*3200*/  @P1 STG.E.128 desc[UR6][R144.64], R4 ;  /* 0x0000000490001986 */ /* 0x0003e6000c101d06 */
.L_x_11234:
[----:B------:R-:W-:Y:S05]  /*3210*/  BSYNC.RECONVERGENT B0 ;  /* 0x0000000000007941 */ /* 0x000fea0003800200 */
.L_x_11233:
        /* <DEDUP_REMOVED lines=31> */
.L_x_11242:
        /* <DEDUP_REMOVED lines=9> */
[----:B------:R-:W-:Y:S02]  /*34a0*/  HADD2.F32 R145, -RZ, R145.H1_H1 ;  /* 0x30000091ff917230 */ /* 0x000fe40000004100 */
        /* <DEDUP_REMOVED lines=19> */
.L_x_11241:
        /* <DEDUP_REMOVED lines=32> */
.L_x_11244:
        /* <DEDUP_REMOVED lines=44> */
.L_x_11243:
[----:B------:R-:W0:Y:S02]  /*3aa0*/  @P1 LDC.64 R144, c[0x0][0x3a8] ;  /* 0x0000ea00ff901b82 */ /* 0x000e240000000a00 */
[----:B0-----:R-:W-:-:S05]  /*3ab0*/  @P1 IMAD.WIDE.U32 R144, R0, 0x10, R144 ;  /* 0x0000001000901825 */ /* 0x001fca00078e0090 */
[----:B------:R2:W-:Y:S02]  /*3ac0*/  @P1 STG.E.128 desc[UR6][R144.64], R4 ;  /* 0x0000000490001986 */ /* 0x0005e4000c101d06 */
.L_x_11240:
[----:B------:R-:W-:Y:S05]  /*3ad0*/  BSYNC.RECONVERGENT B0 ;  /* 0x0000000000007941 */ /* 0x000fea0003800200 */
.L_x_11239:
        /* <DEDUP_REMOVED lines=128> */
.L_x_11266:
        /* <DEDUP_REMOVED lines=39> */
[----:B------:R-:W-:Y:S01]  /*4550*/  F2FP.F16.F32.PACK_AB R144, R145, R144 ;  /* 0x000000909190723e */ /* 0x000fe200000000ff */
[C---:B------:R-:W-:Y:S01]  /*4560*/  FMUL.FTZ R195, R0.reuse, R195 ;  /* 0x000000c300c37220 */ /* 0x040fe20000410000 */
[----:B------:R-:W-:Y:S01]  /*4570*/  FMUL.FTZ R196, R0, R197 ;  /* 0x000000c500c47220 */ /* 0x000fe20000410000 */
[----:B------:R-:W-:Y:S01]  /*4580*/  F2FP.F16.F32.PACK_AB R145, R149, R146 ;  /* 0x000000929591723e */ /* 0x000fe200000000ff */
[----:B------:R-:W-:Y:S01]  /*4590*/  FFMA.FTZ R149, R151, R134, R50 ;  /* 0x0000008697957223 */ /* 0x000fe20000010032 */
[----:B------:R-:W-:Y:S01]  /*45a0*/  F2FP.F16.F32.PACK_AB R146, R187, R148 ;  /* 0x00000094bb92723e */ /* 0x000fe200000000ff */
        /* <DEDUP_REMOVED lines=9> */
[----:B------:R-:W-:Y:S01]  /*4640*/  F2FP.F16.F32.PACK_AB R147, R198, R147 ;  /* 0x00000093c693723e */ /* 0x000fe200000000ff */
[----:B0-----:R-:W-:Y:S01]  /*4650*/  IMAD.WIDE.U32 R190, R184, 0x10, R190 ;  /* 0x00000010b8be7825 */ /* 0x001fe200078e00be */
[----:B------:R-:W-:-:S02]  /*4660*/  F2FP.F16.F32.PACK_AB R151, R196, R151 ;  /* 0x00000097c497723e */ /* 0x000fc400000000ff */
[----:B------:R-:W-:Y:S01]  /*4670*/  F2FP.F16.F32.PACK_AB R150, R194, R193 ;  /* 0x000000c1c296723e */ /* 0x000fe200000000ff */
[----:B-1----:R-:W-:Y:S01]  /*4680*/  IMAD.WIDE.U32 R188, R184, 0x10, R188 ;  /* 0x00000010b8bc7825 */ /* 0x002fe200078e00bc */
[----:B------:R-:W-:Y:S01]  /*4690*/  F2FP.F16.F32.PACK_AB R149, R192, R149 ;  /* 0x00000095c095723e */ /* 0x000fe200000000ff */
[----:B------:R0:W-:Y:S01]  /*46a0*/  STG.E.128 desc[UR6][R190.64], R144 ;  /* 0x00000090be007986 */ /* 0x0001e2000c101d06 */
[----:B------:R-:W-:Y:S02]  /*46b0*/  F2FP.F16.F32.PACK_AB R148, R187, R148 ;  /* 0x00000094bb94723e */ /* 0x000fe400000000ff */
[----:B------:R-:W-:-:S03]  /*46c0*/  IADD3 R184, PT, PT, R184, 0x20, RZ ;  /* 0x00000020b8b87810 */ /* 0x000fc60007ffe0ff */
[----:B------:R0:W-:Y:S04]  /*46d0*/  STG.E.128 desc[UR6][R188.64], R148 ;  /* 0x00000094bc007986 */ /* 0x0001e8000c101d06 */
.L_x_11247:
[----:B------:R-:W-:Y:S05]  /*46e0*/  BSYNC.RECONVERGENT B0 ;  /* 0x0000000000007941 */ /* 0x000fea0003800200 */
.L_x_11246:
        /* <DEDUP_REMOVED lines=50> */
.L_x_11249:
[----:B------:R-:W-:Y:S05]  /*4a10*/  BSYNC.RECONVERGENT B0 ;  /* 0x0000000000007941 */ /* 0x000fea0003800200 */
.L_x_11248:
        /* <DEDUP_REMOVED lines=50> */
.L_x_11251:
[----:B------:R-:W-:Y:S05]  /*4d40*/  BSYNC.RECONVERGENT B0 ;  /* 0x0000000000007941 */ /* 0x000fea0003800200 */
.L_x_11250:
[----:B------:R-:W-:Y:S04]  /*4d50*/  BSSY.RECONVERGENT B0, `(.L_x_11252) ;  /* 0x0000030000007945 */ /* 0x000fe80003800200 */
[----:B------:R-:W-:Y:S05]  /*4d60*/  @!P2 BRA `(.L_x_11253) ;  /* 0x0000000000b8a947 */ /* 0x000fea0003800000 */
[----:B0-23--:R-:W0:Y:S01]  /*4d70*/  LDC.64 R188, c[0x0][0x428] ;  /* 0x00010a00ffbc7b82 */ /* 0x00de220000000a00 */
[--C-:B------:R-:W-:Y:S01]  /*4d80*/  FADD.FTZ R151, R161, -R185.reuse ;  /* 0x800000b9a1977221 */ /* 0x100fe20000010000 */
[--C-:B------:R-:W-:Y:S01]  /*4d90*/  FADD.FTZ R187, R172, -R185.reuse ;  /* 0x800000b9acbb7221 */ /* 0x100fe20000010000 */
[--C-:B------:R-:W-:Y:S01]  /*4da0*/  FADD.FTZ R191, R171, -R185.reuse ;  /* 0x800000b9abbf7221 */ /* 0x100fe20000010000 */
[--C-:B------:R-:W-:Y:S01]  /*4db0*/  FADD.FTZ R193, R174, -R185.reuse ;  /* 0x800000b9aec17221 */ /* 0x100fe20000010000 */
[--C-:B-1----:R-:W-:Y:S01]  /*4dc0*/  FADD.FTZ R147, R159, -R185.reuse ;  /* 0x800000b99f937221 */ /* 0x102fe20000010000 */
[--C-:B------:R-:W-:Y:S01]  /*4dd0*/  FADD.FTZ R149, R160, -R185.reuse ;  /* 0x800000b9a0957221 */ /* 0x100fe20000010000 */
[--C-:B------:R-:W-:Y:S01]  /*4de0*/  FADD.FTZ R195, R162, -R185.reuse ;  /* 0x800000b9a2c37221 */ /* 0x100fe20000010000 */
[----:B------:R-:W1:Y:S01]  /*4df0*/  LDC.64 R144, c[0x0][0x430] ;  /* 0x00010c00ff907b82 */ /* 0x000e620000000a00 */
[C---:B------:R-:W-:Y:S01]  /*4e00*/  FMUL.FTZ R151, R0.reuse, R151 ;  /* 0x0000009700977220 */ /* 0x040fe20000410000 */
[C---:B------:R-:W-:Y:S01]  /*4e10*/  FMUL.FTZ R190, R0.reuse, R187 ;  /* 0x000000bb00be7220 */ /* 0x040fe20000410000 */
        /* <DEDUP_REMOVED lines=13> */
[----:B0-----:R-:W-:-:S04]  /*4ef0*/  IMAD.WIDE.U32 R188, R184, 0x10, R188 ;  /* 0x00000010b8bc7825 */ /* 0x001fc800078e00bc */
[----:B------:R-:W-:Y:S01]  /*4f00*/  FFMA.FTZ R191, R191, R32, R20 ;  /* 0x00000020bfbf7223 */ /* 0x000fe20000010014 */
[----:B------:R-:W-:Y:S01]  /*4f10*/  FFMA.FTZ R192, R192, R33, R21 ;  /* 0x00000021c0c07223 */ /* 0x000fe20000010015 */
[----:B------:R-:W-:Y:S01]  /*4f20*/  FFMA.FTZ R190, R190, R39, R19 ;  /* 0x00000027bebe7223 */ /* 0x000fe20000010013 */
[----:B-1----:R-:W-:Y:S01]  /*4f30*/  IMAD.WIDE.U32 R184, R184, 0x10, R144 ;  /* 0x00000010b8b87825 */ /* 0x002fe200078e0090 */
[----:B------:R-:W-:-:S03]  /*4f40*/  F2FP.F16.F32.PACK_AB R145, R187, R146 ;  /* 0x00000092bb91723e */ /* 0x000fc600000000ff */
[----:B------:R-:W-:Y:S01]  /*4f50*/  FFMA.FTZ R187, R150, R37, R17 ;  /* 0x0000002596bb7223 */ /* 0x000fe20000010011 */
[----:B------:R-:W-:Y:S01]  /*4f60*/  F2FP.F16.F32.PACK_AB R146, R193, R148 ;  /* 0x00000094c192723e */ /* 0x000fe200000000ff */
[----:B------:R-:W-:Y:S01]  /*4f70*/  FFMA.FTZ R148, R147, R36, R16 ;  /* 0x0000002493947223 */ /* 0x000fe20000010010 */
[----:B------:R-:W-:Y:S01]  /*4f80*/  F2FP.F16.F32.PACK_AB R144, R149, R0 ;  /* 0x000000009590723e */ /* 0x000fe200000000ff */
[----:B------:R-:W-:Y:S01]  /*4f90*/  FFMA.FTZ R149, R151, R38, R18 ;  /* 0x0000002697957223 */ /* 0x000fe20000010012 */
[C---:B------:R-:W-:Y:S01]  /*4fa0*/  FFMA.FTZ R147, R195.reuse, R42, R30 ;  /* 0x0000002ac3937223 */ /* 0x040fe2000001001e */
[C---:B------:R-:W-:Y:S01]  /*4fb0*/  FFMA.FTZ R0, R194.reuse, R43, R31 ;  /* 0x0000002bc2007223 */ /* 0x040fe2000001001f */
[----:B------:R-:W-:Y:S01]  /*4fc0*/  FFMA.FTZ R151, R195, R34, R22 ;  /* 0x00000022c3977223 */ /* 0x000fe20000010016 */
[----:B------:R-:W-:Y:S01]  /*4fd0*/  FFMA.FTZ R194, R194, R35, R23 ;  /* 0x00000023c2c27223 */ /* 0x000fe20000010017 */
[----:B------:R-:W-:Y:S02]  /*4fe0*/  F2FP.F16.F32.PACK_AB R150, R192, R191 ;  /* 0x000000bfc096723e */ /* 0x000fe400000000ff */
[----:B------:R-:W-:-:S02]  /*4ff0*/  F2FP.F16.F32.PACK_AB R147, R0, R147 ;  /* 0x000000930093723e */ /* 0x000fc400000000ff */
[----:B------:R-:W-:Y:S02]  /*5000*/  F2FP.F16.F32.PACK_AB R151, R194, R151 ;  /* 0x00000097c297723e */ /* 0x000fe400000000ff */
[----:B------:R-:W-:Y:S01]  /*5010*/  F2FP.F16.F32.PACK_AB R149, R190, R149 ;  /* 0x00000095be95723e */ /* 0x000fe200000000ff */
[----:B------:R4:W-:Y:S01]  /*5020*/  STG.E.128 desc[UR6][R188.64], R144 ;  /* 0x00000090bc007986 */ /* 0x0009e2000c101d06 */
[----:B------:R-:W-:-:S05]  /*5030*/  F2FP.F16.F32.PACK_AB R148, R187, R148 ;  /* 0x00000094bb94723e */ /* 0x000fca00000000ff */
[----:B------:R4:W-:Y:S02]  /*5040*/  STG.E.128 desc[UR6][R184.64], R148 ;  /* 0x00000094b8007986 */ /* 0x0009e4000c101d06 */
.L_x_11253:
[----:B------:R-:W-:Y:S05]  /*5050*/  BSYNC.RECONVERGENT B0 ;  /* 0x0000000000007941 */ /* 0x000fea0003800200 */
.L_x_11252:
[----:B01234-:R-:W0:Y:S02]  /*5060*/  LDC.64 R144, c[0x0][0x380] ;  /* 0x0000e000ff907b82 */ /* 0x01fe240000000a00 */
[----:B0-----:R-:W-:-:S04]  /*5070*/  LEA R2, R144, R2, 0x2 ;  /* 0x0000000290027211 */ /* 0x001fc800078e10ff */
[----:B------:R-:W-:-:S13]  /*5080*/  ISETP.GE.AND P2, PT, R2, R145, PT ;  /* 0x000000910200720c */ /* 0x000fda0003f46270 */
[----:B------:R-:W-:Y:S05]  /*5090*/  @!P2 BRA `(.L_x_11254) ;  /* 0xffffffc400c4a947 */ /* 0x000fea000383ffff */
[----:B------:R-:W-:Y:S05]  /*50a0*/  EXIT ;  /* 0x000000000000794d */ /* 0x000fea0003800000 */
.L_x_11245:
        /* <DEDUP_REMOVED lines=8> */
.L_x_11256:
[----:B------:R-:W-:Y:S05]  /*5130*/  BSYNC B0 ;  /* 0x0000000000007941 */ /* 0x000fea0003800000 */
.L_x_11255:
        /* <DEDUP_REMOVED lines=9> */
.L_x_11257:
[----:B------:R-:W-:Y:S01]  /*51d0*/  HFMA2 R187, -RZ, RZ, 0, 2.384185791015625e-07 ;  /* 0x00000004ffbb7431 */ /* 0x000fe200000001ff */
[----:B------:R-:W-:-:S05]  /*51e0*/  MOV R145, R151 ;  /* 0x0000009700917202 */ /* 0x000fca0000000f00 */
[----:B------:R-:W-:-:S05]  /*51f0*/  FADD.FTZ R147, R146, R145 ;  /* 0x0000009192937221 */ /* 0x000fca0000010000 */
[----:B------:R-:W-:-:S07]  /*5200*/  MOV R188, R147 ;  /* 0x0000009300bc7202 */ /* 0x000fce0000000f00 */
[----:B------:R-:W-:Y:S05]  /*5210*/  WARPSYNC.COLLECTIVE R185, `(.L_x_11258) ;  /* 0x00000000b9087348 */ /* 0x000fea0003c00000 */
[----:B------:R0:W1:Y:S02]  /*5220*/  SHFL.BFLY P6, R151, R188, R187, R190 ;  /* 0x0c0000bbbc977389 */ /* 0x00006400000c00be */
[----:B01----:R-:W-:Y:S05]  /*5230*/  ENDCOLLECTIVE ;  /* 0x000000000000791b */ /* 0x003fea0003800000 */
.L_x_11258:
[----:B------:R-:W-:Y:S01]  /*5240*/  HFMA2 R187, -RZ, RZ, 0, 4.76837158203125e-07 ;  /* 0x00000008ffbb7431 */ /* 0x000fe200000001ff */
[----:B------:R-:W-:-:S05]  /*5250*/  MOV R144, R151 ;  /* 0x0000009700907202 */ /* 0x000fca0000000f00 */
[----:B------:R-:W-:-:S05]  /*5260*/  FADD.FTZ R148, R147, R144 ;  /* 0x0000009093947221 */ /* 0x000fca0000010000 */
[----:B------:R-:W-:-:S07]  /*5270*/  MOV R188, R148 ;  /* 0x0000009400bc7202 */ /* 0x000fce0000000f00 */
[----:B------:R-:W-:Y:S05]  /*5280*/  WARPSYNC.COLLECTIVE R185, `(.L_x_11259) ;  /* 0x00000000b9087348 */ /* 0x000fea0003c00000 */
[----:B------:R0:W1:Y:S02]  /*5290*/  SHFL.BFLY P6, R151, R188, R187, R190 ;  /* 0x0c0000bbbc977389 */ /* 0x00006400000c00be */
[----:B01----:R-:W-:Y:S05]  /*52a0*/  ENDCOLLECTIVE ;  /* 0x000000000000791b */ /* 0x003fea0003800000 */
.L_x_11259:
        /* <DEDUP_REMOVED lines=8> */
.L_x_11260:
        /* <DEDUP_REMOVED lines=73> */
.L_x_11261:
[----:B------:R-:W-:Y:S01]  /*57c0*/  HFMA2 R187, -RZ, RZ, 0, 1.1920928955078125e-07 ;  /* 0x00000002ffbb7431 */ /* 0x000fe200000001ff */
[----:B------:R-:W-:-:S05]  /*57d0*/  MOV R147, R151 ;  /* 0x0000009700937202 */ /* 0x000fca0000000f00 */
[----:B------:R-:W-:-:S05]  /*57e0*/  FADD.FTZ R147, R0, R147 ;  /* 0x0000009300937221 */ /* 0x000fca0000010000 */
[----:B------:R-:W-:-:S07]  /*57f0*/  MOV R188, R147 ;  /* 0x0000009300bc7202 */ /* 0x000fce0000000f00 */
[----:B------:R-:W-:Y:S05]  /*5800*/  WARPSYNC.COLLECTIVE R185, `(.L_x_11262) ;  /* 0x00000000b9087348 */ /* 0x000fea0003c00000 */
[----:B------:R0:W1:Y:S02]  /*5810*/  SHFL.BFLY P6, R151, R188, R187, R190 ;  /* 0x0c0000bbbc977389 */ /* 0x00006400000c00be */
[----:B01----:R-:W-:Y:S05]  /*5820*/  ENDCOLLECTIVE ;  /* 0x000000000000791b */ /* 0x003fea0003800000 */
.L_x_11262:
[----:B------:R-:W-:Y:S01]  /*5830*/  HFMA2 R187, -RZ, RZ, 0, 2.384185791015625e-07 ;  /* 0x00000004ffbb7431 */ /* 0x000fe200000001ff */
[----:B------:R-:W-:-:S05]  /*5840*/  MOV R146, R151 ;  /* 0x0000009700927202 */ /* 0x000fca0000000f00 */
[----:B------:R-:W-:-:S05]  /*5850*/  FADD.FTZ R146, R147, R146 ;  /* 0x0000009293927221 */ /* 0x000fca0000010000 */
[----:B------:R-:W-:-:S07]  /*5860*/  MOV R188, R146 ;  /* 0x0000009200bc7202 */ /* 0x000fce0000000f00 */
[----:B------:R-:W-:Y:S05]  /*5870*/  WARPSYNC.COLLECTIVE R185, `(.L_x_11263) ;  /* 0x00000000b9087348 */ /* 0x000fea0003c00000 */
[----:B------:R0:W1:Y:S02]  /*5880*/  SHFL.BFLY P6, R151, R188, R187, R190 ;  /* 0x0c0000bbbc977389 */ /* 0x00006400000c00be */
[----:B01----:R-:W-:Y:S05]  /*5890*/  ENDCOLLECTIVE ;  /* 0x000000000000791b */ /* 0x003fea0003800000 */
.L_x_11263:
[----:B------:R-:W-:Y:S01]  /*58a0*/  HFMA2 R187, -RZ, RZ, 0, 4.76837158203125e-07 ;  /* 0x00000008ffbb7431 */ /* 0x000fe200000001ff */
[----:B------:R-:W-:-:S05]  /*58b0*/  MOV R149, R151 ;  /* 0x0000009700957202 */ /* 0x000fca0000000f00 */
[----:B------:R-:W-:-:S05]  /*58c0*/  FADD.FTZ R149, R146, R149 ;  /* 0x0000009592957221 */ /* 0x000fca0000010000 */
[----:B------:R-:W-:-:S07]  /*58d0*/  MOV R188, R149 ;  /* 0x0000009500bc7202 */ /* 0x000fce0000000f00 */
[----:B------:R-:W-:Y:S05]  /*58e0*/  WARPSYNC.COLLECTIVE R185, `(.L_x_11264) ;  /* 0x00000000b9087348 */ /* 0x000fea0003c00000 */
[----:B------:R0:W1:Y:S02]  /*58f0*/  SHFL.BFLY P6, R151, R188, R187, R190 ;  /* 0x0c0000bbbc977389 */ /* 0x00006400000c00be */
[----:B01----:R-:W-:Y:S05]  /*5900*/  ENDCOLLECTIVE ;  /* 0x000000000000791b */ /* 0x003fea0003800000 */
.L_x_11264:
[----:B------:R-:W-:Y:S01]  /*5910*/  HFMA2 R187, -RZ, RZ, 0, 9.5367431640625e-07 ;  /* 0x00000010ffbb7431 */ /* 0x000fe200000001ff */
[----:B------:R-:W-:-:S05]  /*5920*/  MOV R148, R151 ;  /* 0x0000009700947202 */ /* 0x000fca0000000f00 */
[----:B------:R-:W-:-:S05]  /*5930*/  FADD.FTZ R148, R149, R148 ;  /* 0x0000009495947221 */ /* 0x000fca0000010000 */
[----:B------:R-:W-:-:S07]  /*5940*/  MOV R188, R148 ;  /* 0x0000009400bc7202 */ /* 0x000fce0000000f00 */
[----:B------:R-:W-:Y:S05]  /*5950*/  WARPSYNC.COLLECTIVE R185, `(.L_x_11265) ;  /* 0x00000000b9087348 */ /* 0x000fea0003c00000 */
[----:B------:R0:W1:Y:S02]  /*5960*/  SHFL.BFLY P6, R151, R188, R187, R190 ;  /* 0x0c0000bbbc977389 */ /* 0x00006400000c00be */
[----:B01----:R-:W-:Y:S05]  /*5970*/  ENDCOLLECTIVE ;  /* 0x000000000000791b */ /* 0x003fea0003800000 */
.L_x_11265:
[----:B------:R-:W-:Y:S05]  /*5980*/  BRA `(.L_x_11266) ;  /* 0xffffffe800547947 */ /* 0x000fea000383ffff */
.L_x_11267:
        /* <DEDUP_REMOVED lines=15> */
.L_x_22710:


//--------------------- .text._ZN10layer_norm31ln_parallel_residual_fwd_kernelINS_13Kernel_traitsIf6__halfS2_S2_fjLj1024ELj1ELj4ELj1ELj16ENS_18Kernel_traits_baseILj1024EfS2_S2_S2_fjLj128EEEEELb0ELb0ELb1EEEvNS_9FwdParamsE --------------------------
	.section	.text._ZN10layer_norm31ln_parallel_residual_fwd_kernelINS_13Kernel_traitsIf6__halfS2_S2_fjLj1024ELj1ELj4ELj1ELj16ENS_18Kernel_traits_baseILj1024EfS2_S2_S2_fjLj128EEEEELb0ELb0ELb1EEEvNS_9FwdParamsE,"ax",@progbits
	.align	128
        .global         _ZN10layer_norm31ln_parallel_residual_fwd_kernelINS_13Kernel_traitsIf6__halfS2_S2_fjLj1024ELj1ELj4ELj1ELj16ENS_18Kernel_traits_baseILj1024EfS2_S2_S2_fjLj128EEEEELb0ELb0ELb1EEEvNS_9FwdParamsE
        .type           _ZN10layer_norm31ln_parallel_residual_fwd_kernelINS_13Kernel_traitsIf6__halfS2_S2_fjLj1024ELj1ELj4ELj1ELj16ENS_18Kernel_traits_baseILj1024EfS2_S2_S2_fjLj128EEEEELb0ELb0ELb1EEEvNS_9FwdParamsE,@function
        .size           _ZN10layer_norm31ln_parallel_residual_fwd_kernelINS_13Kernel_traitsIf6__halfS2_S2_fjLj1024ELj1ELj4ELj1ELj16ENS_18Kernel_traits_baseILj1024EfS2_S2_S2_fjLj128EEEEELb0ELb0ELb1EEEvNS_9FwdParamsE,(.L_x_22711 - _ZN10layer_norm31ln_parallel_residual_fwd_kernelINS_13Kernel_traitsIf6__halfS2_S2_fjLj1024ELj1ELj4ELj1ELj16ENS_18Kernel_traits_baseILj1024EfS2_S2_S2_fjLj128EEEEELb0ELb0ELb1EEEvNS_9FwdParamsE)
        .other          _ZN10layer_norm31ln_parallel_residual_fwd_kernelINS_13Kernel_traitsIf6__halfS2_S2_fjLj1024ELj1ELj4ELj1ELj16ENS_18Kernel_traits_baseILj1024EfS2_S2_S2_fjLj128EEEEELb0ELb0ELb1EEEvNS_9FwdParamsE,@"STO_CUDA_ENTRY STV_DEFAULT"
_ZN10layer_norm31ln_parallel_residual_fwd_kernelINS_13Kernel_traitsIf6__halfS2_S2_fjLj1024ELj1ELj4ELj1ELj16ENS_18Kernel_traits_baseILj1024EfS2_S2_S2_fjLj128EEEEELb0ELb0ELb1EEEvNS_9FwdParamsE:
.text._ZN10layer_norm31ln_parallel_residual_fwd_kernelINS_13Kernel_traitsIf6__halfS2_S2_fjLj1024ELj1ELj4ELj1ELj16ENS_18Kernel_traits_baseILj1024EfS2_S2_S2_fjLj128EEEEELb0ELb0ELb1EEEvNS_9FwdParamsE:
        /* <DEDUP_REMOVED lines=73> */
.L_x_11269:
        /* <DEDUP_REMOVED lines=31> */
.L_x_11268:
        /* <DEDUP_REMOVED lines=45> */
.L_x_11271:
        /* <DEDUP_REMOVED lines=46> */
.L_x_11270:
        /* <DEDUP_REMOVED lines=10> */
.L_x_11289:
        /* <DEDUP_REMOVED lines=22> */
[--C-:B------:R-:W-:Y:S02]  /*0e30*/  HADD2.F32 R153, -RZ, R147.reuse.H0_H0 ;  /* 0x20000093ff997230 */ /* 0x100fe40000004100 */
[----:B------:R-:W-:Y:S02]  /*0e40*/  HADD2.F32 R154, -RZ, R147.H1_H1 ;  /* 0x30000093ff9a7230 */ /* 0x000fe40000004100 */
[----:B------:R-:W-:Y:S01]  /*0e50*/  FADD.FTZ R0, R0, R5 ;  /* 0x0000000500007221 */ /* 0x000fe20000010000 */
[----:B------:R-:W-:Y:S02]  /*0e60*/  HADD2.F32 R150, -RZ, R146.H0_H0 ;  /* 0x20000092ff967230 */ /* 0x000fe40000004100 */
        /* <DEDUP_REMOVED lines=8> */
[----:B------:R-:W-:Y:S02]  /*0ef0*/  HADD2.F32 R146, -RZ, R146.H1_H1 ;  /* 0x30000092ff927230 */ /* 0x000fe40000004100 */
[----:B------:R-:W-:Y:S01]  /*0f00*/  FADD.FTZ R4, R4, R7 ;  /* 0x0000000704047221 */ /* 0x000fe20000010000 */
        /* <DEDUP_REMOVED lines=29> */
.L_x_11273:
        /* <DEDUP_REMOVED lines=29> */
.L_x_11272:
[----:B------:R-:W-:Y:S05]  /*12b0*/  @!P2 BRA `(.L_x_11275) ;  /* 0x000000000074a947 */ /* 0x000fea0003800000 */
        /* <DEDUP_REMOVED lines=29> */
.L_x_11275:
        /* <DEDUP_REMOVED lines=8> */
.L_x_11274:
        /* <DEDUP_REMOVED lines=27> */
.L_x_11277:
        /* <DEDUP_REMOVED lines=29> */
.L_x_11276:
        /* <DEDUP_REMOVED lines=32> */
.L_x_11279:
[--C-:B-----5:R-:W-:Y:S02]  /*1a90*/  HADD2.F32 R162, -RZ, R147.reuse.H0_H0 ;  /* 0x20000093ffa27230 */ /* 0x120fe40000004100 */
[----:B------:R-:W-:Y:S02]  /*1aa0*/  HADD2.F32 R163, -RZ, R147.H1_H1 ;  /* 0x30000093ffa37230 */ /* 0x000fe40000004100 */
[----:B------:R-:W-:Y:S02]  /*1ab0*/  HADD2.F32 R0, -RZ, R144.H0_H0 ;  /* 0x20000090ff007230 */ /* 0x000fe40000004100 */
[----:B------:R-:W-:Y:S02]  /*1ac0*/  HADD2.F32 R5, -RZ, R12.H0_H0 ;  /* 0x2000000cff057230 */ /* 0x000fe40000004100 */
[----:B------:R-:W-:Y:S02]  /*1ad0*/  HADD2.F32 R154, -RZ, R146.H0_H0 ;  /* 0x20000092ff9a7230 */ /* 0x000fe40000004100 */
[----:B------:R-:W-:-:S02]  /*1ae0*/  HADD2.F32 R147, -RZ, R14.H0_H0 ;  /* 0x2000000eff937230 */ /* 0x000fc40000004100 */
[----:B------:R-:W-:Y:S01]  /*1af0*/  FADD.FTZ R0, R5, R0 ;  /* 0x0000000005007221 */ /* 0x000fe20000010000 */
[--C-:B------:R-:W-:Y:S02]  /*1b00*/  HADD2.F32 R4, -RZ, R145.reuse.H0_H0 ;  /* 0x20000091ff047230 */ /* 0x100fe40000004100 */
[----:B------:R-:W-:Y:S02]  /*1b10*/  HADD2.F32 R145, -RZ, R145.H1_H1 ;  /* 0x30000091ff917230 */ /* 0x000fe40000004100 */
[----:B------:R-:W-:Y:S01]  /*1b20*/  FADD.FTZ R147, R147, R154 ;  /* 0x0000009a93937221 */ /* 0x000fe20000010000 */
[----:B------:R-:W-:Y:S02]  /*1b30*/  HADD2.F32 R6, -RZ, R13.H1_H1 ;  /* 0x3000000dff067230 */ /* 0x000fe40000004100 */
[----:B------:R-:W-:Y:S02]  /*1b40*/  HADD2.F32 R144, -RZ, R144.H1_H1 ;  /* 0x30000090ff907230 */ /* 0x000fe40000004100 */
[----:B------:R-:W-:-:S02]  /*1b50*/  HADD2.F32 R5, -RZ, R12.H1_H1 ;  /* 0x3000000cff057230 */ /* 0x000fc40000004100 */
[----:B------:R-:W-:Y:S01]  /*1b60*/  FADD.FTZ R6, R6, R145 ;  /* 0x0000009106067221 */ /* 0x000fe20000010000 */
[----:B------:R-:W-:Y:S02]  /*1b70*/  HADD2.F32 R7, -RZ, R13.H0_H0 ;  /* 0x2000000dff077230 */ /* 0x000fe40000004100 */
[--C-:B------:R-:W-:Y:S02]  /*1b80*/  HADD2.F32 R154, -RZ, R15.reuse.H1_H1 ;  /* 0x3000000fff9a7230 */ /* 0x100fe40000004100 */
[----:B------:R-:W-:Y:S01]  /*1b90*/  FADD.FTZ R144, R5, R144 ;  /* 0x0000009005907221 */ /* 0x000fe20000010000 */
[----:B------:R-:W-:Y:S02]  /*1ba0*/  HADD2.F32 R146, -RZ, R146.H1_H1 ;  /* 0x30000092ff927230 */ /* 0x000fe40000004100 */
[----:B------:R-:W-:Y:S01]  /*1bb0*/  FADD.FTZ R4, R7, R4 ;  /* 0x0000000407047221 */ /* 0x000fe20000010000 */
        /* <DEDUP_REMOVED lines=25> */
.L_x_11278:
        /* <DEDUP_REMOVED lines=23> */
.L_x_11281:
[----:B0----5:R-:W-:Y:S02]  /*1ec0*/  HADD2.F32 R171, -RZ, R144.H0_H0 ;  /* 0x20000090ffab7230 */ /* 0x021fe40000004100 */
        /* <DEDUP_REMOVED lines=28> */
.L_x_11280:
[----:B------:R-:W-:Y:S05]  /*2090*/  BRA.U UP1, `(.L_x_11283) ;  /* 0x0000000101747547 */ /* 0x000fea000b800000 */
        /* <DEDUP_REMOVED lines=29> */
.L_x_11283:
[----:B-----5:R-:W-:Y:S02]  /*2270*/  HADD2.F32 R0, -RZ, R144.H0_H0 ;  /* 0x20000090ff007230 */ /* 0x020fe40000004100 */
[----:B0-----:R-:W-:Y:S02]  /*2280*/  HADD2.F32 R5, -RZ, R12.H0_H0 ;  /* 0x2000000cff057230 */ /* 0x001fe40000004100 */
[--C-:B------:R-:W-:Y:S02]  /*2290*/  HADD2.F32 R155, -RZ, R146.reuse.H0_H0 ;  /* 0x20000092ff9b7230 */ /* 0x100fe40000004100 */
[----:B------:R-:W-:Y:S02]  /*22a0*/  HADD2.F32 R170, -RZ, R146.H1_H1 ;  /* 0x30000092ffaa7230 */ /* 0x000fe40000004100 */
[----:B------:R-:W-:Y:S01]  /*22b0*/  FADD.FTZ R0, R5, R0 ;  /* 0x0000000005007221 */ /* 0x000fe20000010000 */
[----:B------:R-:W-:Y:S02]  /*22c0*/  HADD2.F32 R144, -RZ, R144.H1_H1 ;  /* 0x30000090ff907230 */ /* 0x000fe40000004100 */
[----:B------:R-:W-:-:S02]  /*22d0*/  HADD2.F32 R5, -RZ, R12.H1_H1 ;  /* 0x3000000cff057230 */ /* 0x000fc40000004100 */
[----:B------:R-:W-:Y:S02]  /*22e0*/  HADD2.F32 R146, -RZ, R14.H0_H0 ;  /* 0x2000000eff927230 */ /* 0x000fe40000004100 */
[--C-:B------:R-:W-:Y:S02]  /*22f0*/  HADD2.F32 R4, -RZ, R145.reuse.H0_H0 ;  /* 0x20000091ff047230 */ /* 0x100fe40000004100 */
[----:B------:R-:W-:Y:S01]  /*2300*/  FADD.FTZ R5, R5, R144 ;  /* 0x0000009005057221 */ /* 0x000fe20000010000 */
[----:B------:R-:W-:Y:S02]  /*2310*/  HADD2.F32 R145, -RZ, R145.H1_H1 ;  /* 0x30000091ff917230 */ /* 0x000fe40000004100 */
[----:B------:R-:W-:Y:S01]  /*2320*/  FADD.FTZ R146, R146, R155 ;  /* 0x0000009b92927221 */ /* 0x000fe20000010000 */
[--C-:B------:R-:W-:Y:S02]  /*2330*/  HADD2.F32 R172, -RZ, R147.reuse.H0_H0 ;  /* 0x20000093ffac7230 */ /* 0x100fe40000004100 */
[----:B------:R-:W-:-:S02]  /*2340*/  HADD2.F32 R173, -RZ, R147.H1_H1 ;  /* 0x30000093ffad7230 */ /* 0x000fc40000004100 */
[--C-:B------:R-:W-:Y:S02]  /*2350*/  HADD2.F32 R7, -RZ, R13.reuse.H0_H0 ;  /* 0x2000000dff077230 */ /* 0x100fe40000004100 */
[----:B------:R-:W-:Y:S02]  /*2360*/  HADD2.F32 R6, -RZ, R13.H1_H1 ;  /* 0x3000000dff067230 */ /* 0x000fe40000004100 */
[--C-:B------:R-:W-:Y:S02]  /*2370*/  HADD2.F32 R155, -RZ, R15.reuse.H0_H0 ;  /* 0x2000000fff9b7230 */ /* 0x100fe40000004100 */
[----:B------:R-:W-:Y:S01]  /*2380*/  FADD.FTZ R4, R7, R4 ;  /* 0x0000000407047221 */ /* 0x000fe20000010000 */
[----:B------:R-:W-:Y:S02]  /*2390*/  HADD2.F32 R144, -RZ, R15.H1_H1 ;  /* 0x3000000fff907230 */ /* 0x000fe40000004100 */
        /* <DEDUP_REMOVED lines=25> */
.L_x_11282:
        /* <DEDUP_REMOVED lines=16> */
[--C-:B0-----:R-:W-:Y:S02]  /*2630*/  HADD2.F32 R178, -RZ, R146.reuse.H0_H0 ;  /* 0x20000092ffb27230 */ /* 0x101fe40000004100 */
[----:B------:R-:W-:Y:S02]  /*2640*/  HADD2.F32 R179, -RZ, R146.H1_H1 ;  /* 0x30000092ffb37230 */ /* 0x000fe40000004100 */
[----:B------:R-:W-:Y:S02]  /*2650*/  HADD2.F32 R144, -RZ, R145.H0_H0 ;  /* 0x20000091ff907230 */ /* 0x000fe40000004100 */
[----:B------:R-:W-:-:S02]  /*2660*/  HADD2.F32 R146, -RZ, R147.H0_H0 ;  /* 0x20000093ff927230 */ /* 0x000fc40000004100 */
[----:B------:R-:W-:Y:S02]  /*2670*/  HADD2.F32 R145, -RZ, R145.H1_H1 ;  /* 0x30000091ff917230 */ /* 0x000fe40000004100 */
[----:B------:R-:W-:Y:S01]  /*2680*/  HADD2.F32 R147, -RZ, R147.H1_H1 ;  /* 0x30000093ff937230 */ /* 0x000fe20000004100 */
[----:B------:R-:W-:Y:S06]  /*2690*/  BRA `(.L_x_11286) ;  /* 0x00000004009c7947 */ /* 0x000fec0003800000 */
.L_x_11285:
[----:B-----5:R-:W-:Y:S02]  /*26a0*/  HADD2.F32 R148, -RZ, R144.H0_H0 ;  /* 0x20000090ff947230 */ /* 0x020fe40000004100 */
[----:B0-----:R-:W-:Y:S02]  /*26b0*/  HADD2.F32 R178, -RZ, R146.H0_H0 ;  /* 0x20000092ffb27230 */ /* 0x001fe40000004100 */
[----:B------:R-:W-:Y:S02]  /*26c0*/  HADD2.F32 R5, -RZ, R8.H0_H0 ;  /* 0x20000008ff057230 */ /* 0x000fe40000004100 */
[----:B------:R-:W-:Y:S02]  /*26d0*/  HADD2.F32 R179, -RZ, R10.H0_H0 ;  /* 0x2000000affb37230 */ /* 0x000fe40000004100 */
[----:B------:R-:W-:Y:S02]  /*26e0*/  HADD2.F32 R149, -RZ, R144.H1_H1 ;  /* 0x30000090ff957230 */ /* 0x000fe40000004100 */
[----:B------:R-:W-:Y:S01]  /*26f0*/  FADD.FTZ R148, R5, R148 ;  /* 0x0000009405947221 */ /* 0x000fe20000010000 */
[----:B------:R-:W-:-:S02]  /*2700*/  HADD2.F32 R6, -RZ, R146.H1_H1 ;  /* 0x30000092ff067230 */ /* 0x000fc40000004100 */
[----:B------:R-:W-:Y:S01]  /*2710*/  FADD.FTZ R178, R179, R178 ;  /* 0x000000b2b3b27221 */ /* 0x000fe20000010000 */
[----:B------:R-:W-:Y:S02]  /*2720*/  HADD2.F32 R144, -RZ, R145.H0_H0 ;  /* 0x20000091ff907230 */ /* 0x000fe40000004100 */
[----:B------:R-:W-:Y:S02]  /*2730*/  HADD2.F32 R146, -RZ, R147.H0_H0 ;  /* 0x20000093ff927230 */ /* 0x000fe40000004100 */
        /* <DEDUP_REMOVED lines=19> */
.L_x_11284:
[----:B------:R-:W-:Y:S05]  /*2870*/  BRA.U UP1, `(.L_x_11287) ;  /* 0x0000000101747547 */ /* 0x000fea000b800000 */
        /* <DEDUP_REMOVED lines=29> */
.L_x_11287:
[----:B-----5:R-:W-:Y:S02]  /*2a50*/  HADD2.F32 R0, -RZ, R144.H0_H0 ;  /* 0x20000090ff007230 */ /* 0x020fe40000004100 */
[----:B0-----:R-:W-:Y:S02]  /*2a60*/  HADD2.F32 R5, -RZ, R12.H0_H0 ;  /* 0x2000000cff057230 */ /* 0x001fe40000004100 */
        /* <DEDUP_REMOVED lines=9> */
[----:B------:R-:W-:Y:S02]  /*2b00*/  HADD2.F32 R148, -RZ, R146.H0_H0 ;  /* 0x20000092ff947230 */ /* 0x000fe40000004100 */
[----:B------:R-:W-:Y:S02]  /*2b10*/  HADD2.F32 R147, -RZ, R14.H0_H0 ;  /* 0x2000000eff937230 */ /* 0x000fe40000004100 */
        /* <DEDUP_REMOVED lines=31> */
.L_x_11286:
        /* <DEDUP_REMOVED lines=124> */
.L_x_11301:
        /* <DEDUP_REMOVED lines=23> */
[C---:B------:R-:W-:Y:S01]  /*3640*/  FADD.FTZ R200, -R184.reuse, R165 ;  /* 0x000000a5b8c87221 */ /* 0x040fe20000010100 */
[----:B------:R-:W3:Y:S01]  /*3650*/  LDC.64 R156, c[0x0][0x428] ;  /* 0x00010a00ff9c7b82 */ /* 0x000ee20000000a00 */
        /* <DEDUP_REMOVED lines=15> */
[C---:B------:R-:W-:Y:S01]  /*3750*/  FADD.FTZ R172, -R184.reuse, R172 ;  /* 0x000000acb8ac7221 */ /* 0x040fe20000010100 */
[C---:B------:R-:W-:Y:S01]  /*3760*/  FADD.FTZ R170, -R184.reuse, R170 ;  /* 0x000000aab8aa7221 */ /* 0x040fe20000010100 */
[----:B------:R-:W-:Y:S01]  /*3770*/  F2FP.F16.F32.PACK_AB R150, R151, R150 ;  /* 0x000000969796723e */ /* 0x000fe200000000ff */
[C---:B------:R-:W-:Y:S01]  /*3780*/  FADD.FTZ R208, -R184.reuse, R173 ;  /* 0x000000adb8d07221 */ /* 0x040fe20000010100 */
[----:B------:R-:W-:Y:S01]  /*3790*/  F2FP.F16.F32.PACK_AB R151, R159, R144 ;  /* 0x000000909f97723e */ /* 0x000fe200000000ff */
[C---:B------:R-:W-:Y:S01]  /*37a0*/  FADD.FTZ R174, -R184.reuse, R174 ;  /* 0x000000aeb8ae7221 */ /* 0x040fe20000010100 */
[----:B------:R-:W1:Y:S01]  /*37b0*/  LDC.64 R158, c[0x0][0x430] ;  /* 0x00010c00ff9e7b82 */ /* 0x000e620000000a00 */
        /* <DEDUP_REMOVED lines=17> */
[----:B------:R-:W-:Y:S01]  /*38d0*/  FMUL.FTZ R165, R181, R146 ;  /* 0x00000092b5a57220 */ /* 0x000fe20000410000 */
[----:B--2---:R-:W-:-:S04]  /*38e0*/  @!P2 IMAD.WIDE R160, R3, 0x4, R160 ;  /* 0x0000000403a0a825 */ /* 0x004fc800078e02a0 */
[----:B------:R-:W-:Y:S01]  /*38f0*/  FFMA.FTZ R146, R187, R72, R20 ;  /* 0x00000048bb927223 */ /* 0x000fe20000010014 */
[----:B------:R-:W-:Y:S01]  /*3900*/  F2FP.F16.F32.PACK_AB R148, R145, R148 ;  /* 0x000000949194723e */ /* 0x000fe200000000ff */
[----:B------:R-:W-:Y:S01]  /*3910*/  FMUL.FTZ R191, R181, R196 ;  /* 0x000000c4b5bf7220 */ /* 0x000fe20000410000 */
[----:B------:R-:W-:Y:S01]  /*3920*/  F2FP.F16.F32.PACK_AB R149, R0, R149 ;  /* 0x000000950095723e */ /* 0x000fe200000000ff */
[----:B---3--:R-:W-:-:S04]  /*3930*/  IMAD.WIDE.U32 R162, R152, 0x10, R156 ;  /* 0x0000001098a27825 */ /* 0x008fc800078e009c */
[C---:B------:R-:W-:Y:S01]  /*3940*/  FMUL.FTZ R198, R181.reuse, R198 ;  /* 0x000000c6b5c67220 */ /* 0x040fe20000410000 */
[C---:B------:R-:W-:Y:S01]  /*3950*/  FMUL.FTZ R193, R181.reuse, R164 ;  /* 0x000000a4b5c17220 */ /* 0x040fe20000410000 */
[C---:B------:R-:W-:Y:S01]  /*3960*/  FMUL.FTZ R178, R181.reuse, R200 ;  /* 0x000000c8b5b27220 */ /* 0x040fe20000410000 */
[C---:B------:R-:W-:Y:S01]  /*3970*/  FMUL.FTZ R195, R181.reuse, R166 ;  /* 0x000000a6b5c37220 */ /* 0x040fe20000410000 */
[----:B0-----:R-:W-:Y:S01]  /*3980*/  FFMA.FTZ R183, R192, R73, R21 ;  /* 0x00000049c0b77223 */ /* 0x001fe20000010015 */
[C---:B------:R-:W-:Y:S01]  /*3990*/  FMUL.FTZ R180, R181.reuse, R202 ;  /* 0x000000cab5b47220 */ /* 0x040fe20000410000 */
[C---:B------:R-:W-:Y:S01]  /*39a0*/  FMUL.FTZ R197, R181.reuse, R168 ;  /* 0x000000a8b5c57220 */ /* 0x040fe20000410000 */
[----:B------:R-:W-:Y:S01]  /*39b0*/  FMUL.FTZ R204, R181, R204 ;  /* 0x000000ccb5cc7220 */ /* 0x000fe20000410000 */
[----:B------:R0:W-:Y:S01]  /*39c0*/  @!P2 STG.E desc[UR6][R160.64], R181 ;  /* 0x000000b5a000a986 */ /* 0x0001e2000c101906 */
[----:B------:R-:W-:Y:S01]  /*39d0*/  F2FP.F16.F32.PACK_AB R146, R183, R146 ;  /* 0x00000092b792723e */ /* 0x000fe200000000ff */
[----:B------:R-:W-:Y:S01]  /*39e0*/  FFMA.FTZ R144, R185, R76, R16 ;  /* 0x0000004cb9907223 */ /* 0x000fe20000010010 */
[----:B------:R-:W-:Y:S01]  /*39f0*/  FFMA.FTZ R183, R184, R77, R17 ;  /* 0x0000004db8b77223 */ /* 0x000fe20000010011 */
        /* <DEDUP_REMOVED lines=10> */
[----:B------:R-:W-:Y:S01]  /*3aa0*/  FFMA.FTZ R161, R197, R98, R126 ;  /* 0x00000062c5a17223 */ /* 0x000fe2000001007e */
[C---:B------:R-:W-:Y:S01]  /*3ab0*/  FMUL.FTZ R173, R181.reuse, R206 ;  /* 0x000000ceb5ad7220 */ /* 0x040fe20000410000 */
[----:B------:R-:W-:Y:S01]  /*3ac0*/  FMUL.FTZ R172, R181, R172 ;  /* 0x000000acb5ac7220 */ /* 0x000fe20000410000 */
[----:B------:R-:W-:Y:S01]  /*3ad0*/  F2FP.F16.F32.PACK_AB R144, R183, R144 ;  /* 0x00000090b790723e */ /* 0x000fe200000000ff */
[----:B------:R-:W-:Y:S01]  /*3ae0*/  FFMA.FTZ R193, R193, R70, R26 ;  /* 0x00000046c1c17223 */ /* 0x000fe2000001001a */
[----:B------:R-:W-:Y:S01]  /*3af0*/  F2FP.F16.F32.PACK_AB R147, R186, R147 ;  /* 0x00000093ba93723e */ /* 0x000fe200000000ff */
[----:B------:R-:W-:Y:S01]  /*3b00*/  FFMA.FTZ R178, R178, R71, R27 ;  /* 0x00000047b2b27223 */ /* 0x000fe2000001001b */
[----:B------:R-:W-:Y:S01]  /*3b10*/  F2FP.F16.F32.PACK_AB R145, R188, R145 ;  /* 0x00000091bc91723e */ /* 0x000fe200000000ff */
[----:B--2---:R-:W-:Y:S01]  /*3b20*/  FFMA.FTZ R151, R180, R97, R125 ;  /* 0x00000061b4977223 */ /* 0x004fe2000001007d */
[----:B------:R-:W-:Y:S01]  /*3b30*/  FFMA.FTZ R162, R204, R99, R127 ;  /* 0x00000063cca27223 */ /* 0x000fe2000001007f */
[----:B------:R-:W-:Y:S01]  /*3b40*/  F2FP.F16.F32.PACK_AB R148, R185, R182 ;  /* 0x000000b6b994723e */ /* 0x000fe200000000ff */
[----:B-1----:R-:W-:Y:S01]  /*3b50*/  IMAD.WIDE.U32 R182, R152, 0x10, R158 ;  /* 0x0000001098b67825 */ /* 0x002fe200078e009e */
[----:B------:R-:W-:-:S03]  /*3b60*/  F2FP.F16.F32.PACK_AB R149, R187, R184 ;  /* 0x000000b8bb95723e */ /* 0x000fc600000000ff */
[----:B------:R-:W-:Y:S01]  /*3b70*/  FFMA.FTZ R195, R195, R64, R28 ;  /* 0x00000040c3c37223 */ /* 0x000fe2000001001c */
[----:B------:R-:W-:Y:S01]  /*3b80*/  F2FP.F16.F32.PACK_AB R150, R151, R160 ;  /* 0x000000a09796723e */ /* 0x000fe200000000ff */
[----:B------:R-:W-:Y:S01]  /*3b90*/  IMAD.WIDE.U32 R184, R153, 0x10, R156 ;  /* 0x0000001099b87825 */ /* 0x000fe200078e009c */
[----:B------:R-:W-:-:S03]  /*3ba0*/  F2FP.F16.F32.PACK_AB R151, R162, R161 ;  /* 0x000000a1a297723e */ /* 0x000fc600000000ff */
[----:B------:R-:W-:Y:S01]  /*3bb0*/  FFMA.FTZ R180, R180, R65, R29 ;  /* 0x00000041b4b47223 */ /* 0x000fe2000001001d */
[----:B------:R-:W-:Y:S01]  /*3bc0*/  FMUL.FTZ R175, R181, R170 ;  /* 0x000000aab5af7220 */ /* 0x000fe20000410000 */
[----:B------:R-:W-:-:S04]  /*3bd0*/  IMAD.WIDE.U32 R160, R154, 0x10, R156 ;  /* 0x000000109aa07825 */ /* 0x000fc800078e009c */
[C---:B------:R-:W-:Y:S01]  /*3be0*/  FMUL.FTZ R177, R181.reuse, R174 ;  /* 0x000000aeb5b17220 */ /* 0x040fe20000410000 */
[C---:B------:R-:W-:Y:S01]  /*3bf0*/  FMUL.FTZ R179, R181.reuse, R176 ;  /* 0x000000b0b5b37220 */ /* 0x040fe20000410000 */
[----:B------:R-:W-:Y:S01]  /*3c00*/  FMUL.FTZ R170, R181, R208 ;  /* 0x000000d0b5aa7220 */ /* 0x000fe20000410000 */
[----:B------:R-:W-:-:S04]  /*3c10*/  IMAD.WIDE.U32 R152, R153, 0x10, R158 ;  /* 0x0000001099987825 */ /* 0x000fc800078e009e */
[C---:B------:R-:W-:Y:S01]  /*3c20*/  FMUL.FTZ R176, R181.reuse, R212 ;  /* 0x000000d4b5b07220 */ /* 0x040fe20000410000 */
[----:B------:R-:W-:Y:S01]  /*3c30*/  FMUL.FTZ R174, R181, R210 ;  /* 0x000000d2b5ae7220 */ /* 0x000fe20000410000 */
[----:B------:R0:W-:Y:S01]  /*3c40*/  STG.E.128 desc[UR6][R182.64], R144 ;  /* 0x00000090b6007986 */ /* 0x0001e2000c101d06 */
[----:B------:R-:W-:-:S04]  /*3c50*/  IMAD.WIDE.U32 R162, R154, 0x10, R158 ;  /* 0x000000109aa27825 */ /* 0x000fc800078e009e */
[----:B------:R-:W-:Y:S01]  /*3c60*/  FFMA.FTZ R154, R173, R92, R128 ;  /* 0x0000005cad9a7223 */ /* 0x000fe20000010080 */
[----:B------:R-:W-:Y:S01]  /*3c70*/  FMUL.FTZ R167, R181, R214 ;  /* 0x000000d6b5a77220 */ /* 0x000fe20000410000 */
[----:B------:R1:W-:Y:S01]  /*3c80*/  STG.E.128 desc[UR6][R184.64], R148 ;  /* 0x00000094b8007986 */ /* 0x0003e2000c101d06 */
[----:B------:R-:W-:-:S04]  /*3c90*/  IMAD.WIDE.U32 R156, R155, 0x10, R156 ;  /* 0x000000109b9c7825 */ /* 0x000fc800078e009c */
[C---:B------:R-:W-:Y:S01]  /*3ca0*/  FMUL.FTZ R164, R181.reuse, R216 ;  /* 0x000000d8b5a47220 */ /* 0x040fe20000410000 */
[C---:B------:R-:W-:Y:S01]  /*3cb0*/  FMUL.FTZ R169, R181.reuse, R218 ;  /* 0x000000dab5a97220 */ /* 0x040fe20000410000 */
[----:B------:R-:W-:Y:S01]  /*3cc0*/  FMUL.FTZ R166, R181, R220 ;  /* 0x000000dcb5a67220 */ /* 0x000fe20000410000 */
[----:B------:R-:W-:-:S04]  /*3cd0*/  IMAD.WIDE.U32 R158, R155, 0x10, R158 ;  /* 0x000000109b9e7825 */ /* 0x000fc800078e009e */
[----:B------:R-:W-:Y:S01]  /*3ce0*/  FFMA.FTZ R155, R172, R93, R129 ;  /* 0x0000005dac9b7223 */ /* 0x000fe20000010081 */
[C---:B------:R-:W-:Y:S01]  /*3cf0*/  FMUL.FTZ R171, R181.reuse, R222 ;  /* 0x000000deb5ab7220 */ /* 0x040fe20000410000 */
[C---:B------:R-:W-:Y:S01]  /*3d00*/  FMUL.FTZ R168, R181.reuse, R224 ;  /* 0x000000e0b5a87220 */ /* 0x040fe20000410000 */
[----:B------:R-:W-:Y:S01]  /*3d10*/  FMUL.FTZ R0, R181, R226 ;  /* 0x000000e2b5007220 */ /* 0x000fe20000410000 */
[----:B------:R-:W-:Y:S01]  /*3d20*/  FFMA.FTZ R191, R191, R68, R24 ;  /* 0x00000044bfbf7223 */ /* 0x000fe20000010018 */
[----:B------:R-:W-:Y:S01]  /*3d30*/  FFMA.FTZ R198, R198, R69, R25 ;  /* 0x00000045c6c67223 */ /* 0x000fe20000010019 */
[----:B------:R-:W-:Y:S01]  /*3d40*/  FFMA.FTZ R197, R197, R66, R30 ;  /* 0x00000042c5c57223 */ /* 0x000fe2000001001e */
[----:B------:R-:W-:Y:S01]  /*3d50*/  FFMA.FTZ R204, R204, R67, R31 ;  /* 0x00000043cccc7223 */ /* 0x000fe2000001001f */
[----:B0-----:R-:W-:Y:S01]  /*3d60*/  F2FP.F16.F32.PACK_AB R145, R178, R193 ;  /* 0x000000c1b291723e */ /* 0x001fe200000000ff */
[C---:B------:R-:W-:Y:S01]  /*3d70*/  FFMA.FTZ R178, R177.reuse, R56, R36 ;  /* 0x00000038b1b27223 */ /* 0x040fe20000010024 */
[----:B------:R-:W-:Y:S01]  /*3d80*/  F2FP.F16.F32.PACK_AB R146, R180, R195 ;  /* 0x000000c3b492723e */ /* 0x000fe200000000ff */
[----:B------:R-:W-:Y:S01]  /*3d90*/  FFMA.FTZ R180, R176, R91, R135 ;  /* 0x0000005bb0b47223 */ /* 0x000fe20000010087 */
[----:B-1----:R-:W-:Y:S01]  /*3da0*/  FFMA.FTZ R151, R177, R88, R132 ;  /* 0x00000058b1977223 */ /* 0x002fe20000010084 */
[----:B------:R-:W-:Y:S01]  /*3db0*/  F2FP.F16.F32.PACK_AB R148, R155, R154 ;  /* 0x0000009a9b94723e */ /* 0x000fe200000000ff */
        /* <DEDUP_REMOVED lines=8> */
[----:B------:R-:W-:Y:S01]  /*3e40*/  F2FP.F16.F32.PACK_AB R149, R150, R149 ;  /* 0x000000959695723e */ /* 0x000fe200000000ff */
[----:B------:R-:W-:Y:S01]  /*3e50*/  FFMA.FTZ R170, R170, R63, R35 ;  /* 0x0000003faaaa7223 */ /* 0x000fe20000010023 */
        /* <DEDUP_REMOVED lines=14> */
[----:B------:R-:W-:Y:S01]  /*3f40*/  F2FP.F16.F32.PACK_AB R172, R173, R172 ;  /* 0x000000acadac723e */ /* 0x000fe200000000ff */
[----:B------:R-:W-:Y:S01]  /*3f50*/  FFMA.FTZ R169, R169, R54, R42 ;  /* 0x00000036a9a97223 */ /* 0x000fe2000001002a */
[----:B------:R-:W-:Y:S01]  /*3f60*/  F2FP.F16.F32.PACK_AB R173, R175, R154 ;  /* 0x0000009aafad723e */ /* 0x000fe200000000ff */
        /* <DEDUP_REMOVED lines=19> */
[----:B------:R-:W-:Y:S02]  /*40a0*/  F2FP.F16.F32.PACK_AB R181, R166, R169 ;  /* 0x000000a9a6b5723e */ /* 0x000fe400000000ff */
[----:B------:R-:W-:Y:S01]  /*40b0*/  F2FP.F16.F32.PACK_AB R180, R164, R167 ;  /* 0x000000a7a4b4723e */ /* 0x000fe200000000ff */
[----:B------:R1:W-:Y:S01]  /*40c0*/  STG.E.128 desc[UR6][R156.64], R172 ;  /* 0x000000ac9c007986 */ /* 0x0003e2000c101d06 */
[----:B0-----:R-:W-:-:S03]  /*40d0*/  LEA R3, R184, R3, 0x2 ;  /* 0x00000003b8037211 */ /* 0x001fc600078e10ff */
[----:B------:R1:W-:Y:S01]  /*40e0*/  STG.E.128 desc[UR6][R158.64], R180 ;  /* 0x000000b49e007986 */ /* 0x0003e2000c101d06 */
[----:B------:R-:W-:-:S13]  /*40f0*/  ISETP.GE.AND P2, PT, R3, R185, PT ;  /* 0x000000b90300720c */ /* 0x000fda0003f46270 */
[----:B------:R-:W-:Y:S05]  /*4100*/  @!P2 BRA `(.L_x_11289) ;  /* 0xffffffc800f0a947 */ /* 0x000fea000383ffff */
[----:B------:R-:W-:Y:S05]  /*4110*/  EXIT ;  /* 0x000000000000794d */ /* 0x000fea0003800000 */
.L_x_11288:
        /* <DEDUP_REMOVED lines=8> */
.L_x_11291:
[----:B------:R-:W-:Y:S05]  /*41a0*/  BSYNC B0 ;  /* 0x0000000000007941 */ /* 0x000fea0003800000 */
.L_x_11290:
        /* <DEDUP_REMOVED lines=9> */
.L_x_11292:
[----:B------:R-:W-:Y:S01]  /*4240*/  HFMA2 R188, -RZ, RZ, 0, 2.384185791015625e-07 ;  /* 0x00000004ffbc7431 */ /* 0x000fe200000001ff */
[----:B------:R-:W-:-:S05]  /*4250*/  MOV R181, R187 ;  /* 0x000000bb00b57202 */ /* 0x000fca0000000f00 */
[----:B------:R-:W-:-:S05]  /*4260*/  FADD.FTZ R183, R182, R181 ;  /* 0x000000b5b6b77221 */ /* 0x000fca0000010000 */
[----:B------:R-:W-:-:S07]  /*4270*/  MOV R189, R183 ;  /* 0x000000b700bd7202 */ /* 0x000fce0000000f00 */
[----:B------:R-:W-:Y:S05]  /*4280*/  WARPSYNC.COLLECTIVE R186, `(.L_x_11293) ;  /* 0x00000000ba087348 */ /* 0x000fea0003c00000 */
[----:B------:R0:W1:Y:S02]  /*4290*/  SHFL.BFLY P3, R187, R189, R188, R191 ;  /* 0x0c0000bcbdbb7389 */ /* 0x00006400000600bf */
[----:B01----:R-:W-:Y:S05]  /*42a0*/  ENDCOLLECTIVE ;  /* 0x000000000000791b */ /* 0x003fea0003800000 */
.L_x_11293:
[----:B------:R-:W-:Y:S01]  /*42b0*/  HFMA2 R188, -RZ, RZ, 0, 4.76837158203125e-07 ;  /* 0x00000008ffbc7431 */ /* 0x000fe200000001ff */
[----:B------:R-:W-:-:S05]  /*42c0*/  MOV R180, R187 ;  /* 0x000000bb00b47202 */ /* 0x000fca0000000f00 */
[----:B------:R-:W-:-:S05]  /*42d0*/  FADD.FTZ R184, R183, R180 ;  /* 0x000000b4b7b87221 */ /* 0x000fca0000010000 */
[----:B------:R-:W-:-:S07]  /*42e0*/  MOV R189, R184 ;  /* 0x000000b800bd7202 */ /* 0x000fce0000000f00 */
[----:B------:R-:W-:Y:S05]  /*42f0*/  WARPSYNC.COLLECTIVE R186, `(.L_x_11294) ;  /* 0x00000000ba087348 */ /* 0x000fea0003c00000 */
[----:B------:R0:W1:Y:S02]  /*4300*/  SHFL.BFLY P3, R187, R189, R188, R191 ;  /* 0x0c0000bcbdbb7389 */ /* 0x00006400000600bf */
[----:B01----:R-:W-:Y:S05]  /*4310*/  ENDCOLLECTIVE ;  /* 0x000000000000791b */ /* 0x003fea0003800000 */
.L_x_11294:
        /* <DEDUP_REMOVED lines=8> */
.L_x_11295:
        /* <DEDUP_REMOVED lines=72> */
.L_x_11296:
[----:B------:R-:W-:Y:S01]  /*4820*/  HFMA2 R188, -RZ, RZ, 0, 1.1920928955078125e-07 ;  /* 0x00000002ffbc7431 */ /* 0x000fe200000001ff */
[----:B------:R-:W-:-:S05]  /*4830*/  MOV R183, R187 ;  /* 0x000000bb00b77202 */ /* 0x000fca0000000f00 */
[----:B------:R-:W-:-:S05]  /*4840*/  FADD.FTZ R183, R0, R183 ;  /* 0x000000b700b77221 */ /* 0x000fca0000010000 */
[----:B------:R-:W-:-:S07]  /*4850*/  MOV R189, R183 ;  /* 0x000000b700bd7202 */ /* 0x000fce0000000f00 */
[----:B------:R-:W-:Y:S05]  /*4860*/  WARPSYNC.COLLECTIVE R186, `(.L_x_11297) ;  /* 0x00000000ba087348 */ /* 0x000fea0003c00000 */
[----:B------:R0:W1:Y:S02]  /*4870*/  SHFL.BFLY P3, R187, R189, R188, R191 ;  /* 0x0c0000bcbdbb7389 */ /* 0x00006400000600bf */
[----:B01----:R-:W-:Y:S05]  /*4880*/  ENDCOLLECTIVE ;  /* 0x000000000000791b */ /* 0x003fea0003800000 */
.L_x_11297:
[----:B------:R-:W-:Y:S01]  /*4890*/  HFMA2 R188, -RZ, RZ, 0, 2.384185791015625e-07 ;  /* 0x00000004ffbc7431 */ /* 0x000fe200000001ff */
[----:B------:R-:W-:-:S05]  /*48a0*/  MOV R182, R187 ;  /* 0x000000bb00b67202 */ /* 0x000fca0000000f00 */
[----:B------:R-:W-:-:S05]  /*48b0*/  FADD.FTZ R182, R183, R182 ;  /* 0x000000b6b7b67221 */ /* 0x000fca0000010000 */
[----:B------:R-:W-:-:S07]  /*48c0*/  MOV R189, R182 ;  /* 0x000000b600bd7202 */ /* 0x000fce0000000f00 */
[----:B------:R-:W-:Y:S05]  /*48d0*/  WARPSYNC.COLLECTIVE R186, `(.L_x_11298) ;  /* 0x00000000ba087348 */ /* 0x000fea0003c00000 */
[----:B------:R0:W1:Y:S02]  /*48e0*/  SHFL.BFLY P3, R187, R189, R188, R191 ;  /* 0x0c0000bcbdbb7389 */ /* 0x00006400000600bf */
[----:B01----:R-:W-:Y:S05]  /*48f0*/  ENDCOLLECTIVE ;  /* 0x000000000000791b */ /* 0x003fea0003800000 */
.L_x_11298:
[----:B------:R-:W-:Y:S01]  /*4900*/  HFMA2 R188, -RZ, RZ, 0, 4.76837158203125e-07 ;  /* 0x00000008ffbc7431 */ /* 0x000fe200000001ff */
[----:B------:R-:W-:-:S05]  /*4910*/  MOV R185, R187 ;  /* 0x000000bb00b97202 */ /* 0x000fca0000000f00 */
[----:B------:R-:W-:-:S05]  /*4920*/  FADD.FTZ R185, R182, R185 ;  /* 0x000000b9b6b97221 */ /* 0x000fca0000010000 */
[----:B------:R-:W-:-:S07]  /*4930*/  MOV R189, R185 ;  /* 0x000000b900bd7202 */ /* 0x000fce0000000f00 */
[----:B------:R-:W-:Y:S05]  /*4940*/  WARPSYNC.COLLECTIVE R186, `(.L_x_11299) ;  /* 0x00000000ba087348 */ /* 0x000fea0003c00000 */
[----:B------:R0:W1:Y:S02]  /*4950*/  SHFL.BFLY P3, R187, R189, R188, R191 ;  /* 0x0c0000bcbdbb7389 */ /* 0x00006400000600bf */
[----:B01----:R-:W-:Y:S05]  /*4960*/  ENDCOLLECTIVE ;  /* 0x000000000000791b */ /* 0x003fea0003800000 */
.L_x_11299:
[----:B------:R-:W-:Y:S01]  /*4970*/  HFMA2 R188, -RZ, RZ, 0, 9.5367431640625e-07 ;  /* 0x00000010ffbc7431 */ /* 0x000fe200000001ff */
[----:B------:R-:W-:-:S05]  /*4980*/  MOV R184, R187 ;  /* 0x000000bb00b87202 */ /* 0x000fca0000000f00 */
[----:B------:R-:W-:-:S05]  /*4990*/  FADD.FTZ R184, R185, R184 ;  /* 0x000000b8b9b87221 */ /* 0x000fca0000010000 */
[----:B------:R-:W-:-:S07]  /*49a0*/  MOV R189, R184 ;  /* 0x000000b800bd7202 */ /* 0x000fce0000000f00 */
[----:B------:R-:W-:Y:S05]  /*49b0*/  WARPSYNC.COLLECTIVE R186, `(.L_x_11300) ;  /* 0x00000000ba087348 */ /* 0x000fea0003c00000 */
[----:B------:R0:W1:Y:S02]  /*49c0*/  SHFL.BFLY P3, R187, R189, R188, R191 ;  /* 0x0c0000bcbdbb7389 */ /* 0x00006400000600bf */
[----:B01----:R-:W-:Y:S05]  /*49d0*/  ENDCOLLECTIVE ;  /* 0x000000000000791b */ /* 0x003fea0003800000 */
.L_x_11300:
[----:B------:R-:W-:Y:S05]  /*49e0*/  BRA `(.L_x_11301) ;  /* 0xffffffe800b87947 */ /* 0x000fea000383ffff */
.L_x_11302:
        /* <DEDUP_REMOVED lines=9> */
.L_x_22711:


//--------------------- .text._ZN10layer_norm31ln_parallel_residual_fwd_kernelINS_13Kernel_traitsIf6__halfS2_S2_fjLj1024ELj1ELj4ELj1ELj16ENS_18Kernel_traits_baseILj1024EfS2_S2_S2_fjLj128EEEEELb0ELb1ELb0EEEvNS_9FwdParamsE --------------------------
	.section	.text._ZN10layer_norm31ln_parallel_residual_fwd_kernelINS_13Kernel_traitsIf6__halfS2_S2_fjLj1024ELj1ELj4ELj1ELj16ENS_18Kernel_traits_baseILj1024EfS2_S2_S2_fjLj128EEEEELb0ELb1ELb0EEEvNS_9FwdParamsE,"ax",@progbits
	.align	128
        .global         _ZN10layer_norm31ln_parallel_residual_fwd_kernelINS_13Kernel_traitsIf6__halfS2_S2_fjLj1024ELj1ELj4ELj1ELj16ENS_18Kernel_traits_baseILj1024EfS2_S2_S2_fjLj128EEEEELb0ELb1ELb0EEEvNS_9FwdParamsE
        .type           _ZN10layer_norm31ln_parallel_residual_fwd_kernelINS_13Kernel_traitsIf6__halfS2_S2_fjLj1024ELj1ELj4ELj1ELj16ENS_18Kernel_traits_baseILj1024EfS2_S2_S2_fjLj128EEEEELb0ELb1ELb0EEEvNS_9FwdParamsE,@function
        .size           _ZN10layer_norm31ln_parallel_residual_fwd_kernelINS_13Kernel_traitsIf6__halfS2_S2_fjLj1024ELj1ELj4ELj1ELj16ENS_18Kernel_traits_baseILj1024EfS2_S2_S2_fjLj128EEEEELb0ELb1ELb0EEEvNS_9FwdParamsE,(.L_x_22712 - _ZN10layer_norm31ln_parallel_residual_fwd_kernelINS_13Kernel_traitsIf6__halfS2_S2_fjLj1024ELj1ELj4ELj1ELj16ENS_18Kernel_traits_baseILj1024EfS2_S2_S2_fjLj128EEEEELb0ELb1ELb0EEEvNS_9FwdParamsE)
        .other          _ZN10layer_norm31ln_parallel_residual_fwd_kernelINS_13Kernel_traitsIf6__halfS2_S2_fjLj1024ELj1ELj4ELj1ELj16ENS_18Kernel_traits_baseILj1024EfS2_S2_S2_fjLj128EEEEELb0ELb1ELb0EEEvNS_9FwdParamsE,@"STO_CUDA_ENTRY STV_DEFAULT"
_ZN10layer_norm31ln_parallel_residual_fwd_kernelINS_13Kernel_traitsIf6__halfS2_S2_fjLj1024ELj1ELj4ELj1ELj16ENS_18Kernel_traits_baseILj1024EfS2_S2_S2_fjLj128EEEEELb0ELb1ELb0EEEvNS_9FwdParamsE:
.text._ZN10layer_norm31ln_parallel_residual_fwd_kernelINS_13Kernel_traitsIf6__halfS2_S2_fjLj1024ELj1ELj4ELj1ELj16ENS_18Kernel_traits_baseILj1024EfS2_S2_S2_fjLj128EEEEELb0ELb1ELb0EEEvNS_9FwdParamsE:
        /* <DEDUP_REMOVED lines=64> */
.L_x_11304:
        /* <DEDUP_REMOVED lines=10> */
[----:B0-----:R-:W5:Y:S01]  /*04a0*/  @P0 LDG.E.128 R72, desc[UR6][R8.64] ;  /* 0x0000000608480981 */ /* 0x001f62000c1e1d00 */
[C---:B--2---:R-:W-:Y:S01]  /*04b0*/  @P1 IMAD.WIDE.U32 R10, R77.reuse, 0x20, R10 ;  /* 0x000000204d0a1825 */ /* 0x044fe200078e000a */
[----:B------:R-:W-:Y:S02]  /*04c0*/  @P1 IADD3 R77, PT, PT, R77, 0x20, RZ ;  /* 0x000000204d4d1810 */ /* 0x000fe40007ffe0ff */
[----:B------:R-:W5:Y:S04]  /*04d0*/  @P0 LDG.E.128 R68, desc[UR6][R8.64+0x10] ;  /* 0x0000100608440981 */ /* 0x000f68000c1e1d00 */
[----:B------:R-:W5:Y:S01]  /*04e0*/  @P1 LDG.E.128 R56, desc[UR6][R10.64] ;  /* 0x000000060a381981 */ /* 0x000f62000c1e1d00 */
[C---:B---3--:R-:W-:Y:S01]  /*04f0*/  @P2 IMAD.WIDE.U32 R44, R77.reuse, 0x20, R28 ;  /* 0x000000204d2c2825 */ /* 0x048fe200078e001c */
[----:B------:R-:W-:-:S02]  /*0500*/  @P2 IADD3 R77, PT, PT, R77, 0x20, RZ ;  /* 0x000000204d4d2810 */ /* 0x000fc40007ffe0ff */
[----:B------:R-:W5:Y:S01]  /*0510*/  @P1 LDG.E.128 R52, desc[UR6][R10.64+0x10] ;  /* 0x000010060a341981 */ /* 0x000f62000c1e1d00 */
[----:B------:R-:W-:Y:S02]  /*0520*/  CS2R R28, SRZ ;  /* 0x00000000001c7805 */ /* 0x000fe4000001ff00 */
[----:B------:R-:W-:Y:S02]  /*0530*/  CS2R R34, SRZ ;  /* 0x0000000000227805 */ /* 0x000fe4000001ff00 */
[----:B------:R-:W-:Y:S01]  /*0540*/  CS2R R32, SRZ ;  /* 0x0000000000207805 */ /* 0x000fe2000001ff00 */
[----:B------:R-:W5:Y:S01]  /*0550*/  @P2 LDG.E.128 R40, desc[UR6][R44.64] ;  /* 0x000000062c282981 */ /* 0x000f62000c1e1d00 */
[----:B----4-:R-:W-:Y:S01]  /*0560*/  @P3 IMAD.WIDE.U32 R6, R77, 0x20, R30 ;  /* 0x000000204d063825 */ /* 0x010fe200078e001e */
[----:B------:R-:W-:Y:S02]  /*0570*/  CS2R R46, SRZ ;  /* 0x00000000002e7805 */ /* 0x000fe4000001ff00 */
[----:B------:R0:W5:Y:S04]  /*0580*/  @P2 LDG.E.128 R36, desc[UR6][R44.64+0x10] ;  /* 0x000010062c242981 */ /* 0x000168000c1e1d00 */
[----:B------:R1:W5:Y:S04]  /*0590*/  @P3 LDG.E.128 R24, desc[UR6][R6.64] ;  /* 0x0000000606183981 */ /* 0x000368000c1e1d00 */
[----:B------:R1:W5:Y:S01]  /*05a0*/  @P3 LDG.E.128 R20, desc[UR6][R6.64+0x10] ;  /* 0x0000100606143981 */ /* 0x000362000c1e1d00 */
[----:B------:R-:W-:-:S02]  /*05b0*/  CS2R R30, SRZ ;  /* 0x00000000001e7805 */ /* 0x000fc4000001ff00 */
[----:B0-----:R-:W-:Y:S02]  /*05c0*/  CS2R R44, SRZ ;  /* 0x00000000002c7805 */ /* 0x001fe4000001ff00 */
[----:B------:R-:W-:Y:S02]  /*05d0*/  CS2R R50, SRZ ;  /* 0x0000000000327805 */ /* 0x000fe4000001ff00 */
[----:B------:R-:W-:Y:S02]  /*05e0*/  CS2R R48, SRZ ;  /* 0x0000000000307805 */ /* 0x000fe4000001ff00 */
[----:B------:R-:W-:Y:S02]  /*05f0*/  CS2R R62, SRZ ;  /* 0x00000000003e7805 */ /* 0x000fe4000001ff00 */
[----:B------:R-:W-:Y:S02]  /*0600*/  CS2R R60, SRZ ;  /* 0x00000000003c7805 */ /* 0x000fe4000001ff00 */
[----:B------:R-:W-:-:S02]  /*0610*/  CS2R R66, SRZ ;  /* 0x0000000000427805 */ /* 0x000fc4000001ff00 */
[----:B------:R-:W-:Y:S02]  /*0620*/  CS2R R64, SRZ ;  /* 0x0000000000407805 */ /* 0x000fe4000001ff00 */
[----:B------:R-:W-:Y:S02]  /*0630*/  @P3 CS2R R14, SRZ ;  /* 0x00000000000e3805 */ /* 0x000fe4000001ff00 */
[----:B------:R-:W-:Y:S02]  /*0640*/  @P3 CS2R R12, SRZ ;  /* 0x00000000000c3805 */ /* 0x000fe4000001ff00 */
[----:B------:R-:W-:Y:S02]  /*0650*/  @P3 CS2R R18, SRZ ;  /* 0x0000000000123805 */ /* 0x000fe4000001ff00 */
[----:B-1----:R-:W-:-:S07]  /*0660*/  @P3 CS2R R16, SRZ ;  /* 0x0000000000103805 */ /* 0x002fce000001ff00 */
.L_x_11305:
[----:B------:R-:W-:Y:S05]  /*0670*/  BSYNC.RECONVERGENT B0 ;  /* 0x0000000000007941 */ /* 0x000fea0003800200 */
.L_x_11303:
        /* <DEDUP_REMOVED lines=8> */
.L_x_11339:
[----:B------:R-:W-:Y:S01]  /*0700*/  IMAD R2, R3, UR10, RZ ;  /* 0x0000000a03027c24 */ /* 0x000fe2000f8e02ff */
[----:B------:R-:W-:Y:S04]  /*0710*/  BSSY.RECONVERGENT B0, `(.L_x_11306) ;  /* 0x000008c000007945 */ /* 0x000fe80003800200 */
[----:B------:R-:W-:-:S04]  /*0720*/  SHF.R.S32.HI R89, RZ, 0x1f, R2 ;  /* 0x0000001fff597819 */ /* 0x000fc80000011402 */
[----:B------:R-:W-:-:S04]  /*0730*/  LEA.HI R2, R89, R2, RZ, 0x3 ;  /* 0x0000000259027211 */ /* 0x000fc800078f18ff */
[----:B------:R-:W-:-:S04]  /*0740*/  LEA.HI.SX32 R2, R2, R5, 0x1d ;  /* 0x0000000502027211 */ /* 0x000fc800078feaff */
[----:B------:R-:W-:Y:S01]  /*0750*/  MOV R116, R2 ;  /* 0x0000000200747202 */ /* 0x000fe20000000f00 */
[----:B0-----:R-:W-:Y:S06]  /*0760*/  @!P0 BRA `(.L_x_11307) ;  /* 0x0000000800188947 */ /* 0x001fec0003800000 */
        /* <DEDUP_REMOVED lines=60> */
.L_x_11309:
        /* <DEDUP_REMOVED lines=29> */
.L_x_11308:
        /* <DEDUP_REMOVED lines=30> */
.L_x_11311:
        /* <DEDUP_REMOVED lines=8> */
.L_x_11310:
[----:B------:R-:W0:Y:S01]  /*0f60*/  @UP0 LDCU.64 UR4, c[0x0][0x3a8] ;  /* 0x00007500ff0407ac */ /* 0x000e220008000a00 */
[----:B------:R-:W-:Y:S01]  /*0f70*/  PLOP3.LUT P0, PT, PT, PT, UP0, 0x80, 0x8 ;  /* 0x000000000008781c */ /* 0x000fe20003f0f008 */
[----:B------:R-:W-:Y:S01]  /*0f80*/  HFMA2 R89, -RZ, RZ, 0, 9.5367431640625e-07 ;  /* 0x00000010ff597431 */ /* 0x000fe200000001ff */
[----:B------:R-:W-:Y:S02]  /*0f90*/  PLOP3.LUT P1, PT, PT, PT, UP0, 0x80, 0x8 ;  /* 0x000000000008781c */ /* 0x000fe40003f2f008 */
[----:B------:R-:W-:-:S09]  /*0fa0*/  IADD3 R116, PT, PT, R2, 0x20, RZ ;  /* 0x0000002002747810 */ /* 0x000fd20007ffe0ff */
[----:B0-----:R-:W-:-:S05]  /*0fb0*/  @P0 IMAD.WIDE.U32 R88, R2, R89, UR4 ;  /* 0x0000000402580e25 */ /* 0x001fca000f8e0059 */
[----:B------:R0:W-:Y:S02]  /*0fc0*/  @P1 STG.E.128 desc[UR6][R88.64], R84 ;  /* 0x0000005458001986 */ /* 0x0001e4000c101d06 */
.L_x_11307:
[----:B------:R-:W-:Y:S05]  /*0fd0*/  BSYNC.RECONVERGENT B0 ;  /* 0x0000000000007941 */ /* 0x000fea0003800200 */
.L_x_11306:
        /* <DEDUP_REMOVED lines=32> */
.L_x_11315:
        /* <DEDUP_REMOVED lines=29> */
.L_x_11314:
        /* <DEDUP_REMOVED lines=32> */
.L_x_11317:
[----:B-----5:R-:W-:Y:S02]  /*15b0*/  HADD2.F32 R6, -RZ, R88.H0_H0 ;  /* 0x20000058ff067230 */ /* 0x020fe40000004100 */
[----:B------:R-:W-:Y:S02]  /*15c0*/  HADD2.F32 R85, -RZ, R76.H0_H0 ;  /* 0x2000004cff557230 */ /* 0x000fe40000004100 */
[----:B------:R-:W-:Y:S02]  /*15d0*/  HADD2.F32 R93, -RZ, R88.H1_H1 ;  /* 0x30000058ff5d7230 */ /* 0x000fe40000004100 */
[----:B------:R-:W-:Y:S02]  /*15e0*/  HADD2.F32 R10, -RZ, R76.H1_H1 ;  /* 0x3000004cff0a7230 */ /* 0x000fe40000004100 */
[----:B------:R-:W-:Y:S01]  /*15f0*/  FADD.FTZ R6, R85, R6 ;  /* 0x0000000655067221 */ /* 0x000fe20000010000 */
[----:B------:R-:W-:Y:S02]  /*1600*/  HADD2.F32 R84, -RZ, R89.H0_H0 ;  /* 0x20000059ff547230 */ /* 0x000fe40000004100 */
[----:B------:R-:W-:-:S02]  /*1610*/  HADD2.F32 R86, -RZ, R90.H0_H0 ;  /* 0x2000005aff567230 */ /* 0x000fc40000004100 */
[----:B------:R-:W-:Y:S01]  /*1620*/  FADD.FTZ R93, R10, R93 ;  /* 0x0000005d0a5d7221 */ /* 0x000fe20000010000 */
        /* <DEDUP_REMOVED lines=8> */
[----:B------:R-:W-:Y:S01]  /*16b0*/  FADD.FTZ R97, R10, R97 ;  /* 0x000000610a617221 */ /* 0x000fe20000010000 */
[----:B------:R-:W-:Y:S02]  /*16c0*/  HADD2.F32 R107, -RZ, R90.H1_H1 ;  /* 0x3000005aff6b7230 */ /* 0x000fe40000004100 */
[----:B------:R-:W-:Y:S02]  /*16d0*/  HADD2.F32 R88, -RZ, R78.H1_H1 ;  /* 0x3000004eff587230 */ /* 0x000fe40000004100 */
[----:B------:R-:W-:Y:S01]  /*16e0*/  FADD.FTZ R113, R113, R100 ;  /* 0x0000006471717221 */ /* 0x000fe20000010000 */
[----:B------:R-:W-:Y:S02]  /*16f0*/  HADD2.F32 R85, -RZ, R80.H0_H0 ;  /* 0x20000050ff557230 */ /* 0x000fe40000004100 */
        /* <DEDUP_REMOVED lines=9> */
[----:B------:R-:W-:Y:S02]  /*1790*/  HADD2.F32 R118, -RZ, R83.H1_H1 ;  /* 0x30000053ff767230 */ /* 0x000fe40000004100 */
[----:B------:R-:W-:Y:S01]  /*17a0*/  FADD.FTZ R90, R91, R90 ;  /* 0x0000005a5b5a7221 */ /* 0x000fe20000010000 */
[----:B------:R-:W-:Y:S02]  /*17b0*/  HADD2.F32 R88, -RZ, R82.H1_H1 ;  /* 0x30000052ff587230 */ /* 0x000fe40000004100 */
        /* <DEDUP_REMOVED lines=11> */
.L_x_11316:
[----:B------:R-:W0:Y:S01]  /*1870*/  @UP0 LDCU.64 UR4, c[0x0][0x3a8] ;  /* 0x00007500ff0407ac */ /* 0x000e220008000a00 */
[----:B------:R-:W-:Y:S02]  /*1880*/  PLOP3.LUT P0, PT, PT, PT, UP0, 0x80, 0x8 ;  /* 0x000000000008781c */ /* 0x000fe40003f0f008 */
[----:B------:R-:W-:Y:S02]  /*1890*/  PLOP3.LUT P1, PT, PT, PT, UP0, 0x80, 0x8 ;  /* 0x000000000008781c */ /* 0x000fe40003f2f008 */
[----:B------:R-:W-:-:S09]  /*18a0*/  MOV R89, 0x10 ;  /* 0x0000001000597802 */ /* 0x000fd20000000f00 */
[C---:B0-----:R-:W-:Y:S01]  /*18b0*/  @P0 IMAD.WIDE.U32 R88, R116.reuse, R89, UR4 ;  /* 0x0000000474580e25 */ /* 0x041fe2000f8e0059 */
[----:B------:R-:W-:-:S04]  /*18c0*/  IADD3 R116, PT, PT, R116, 0x20, RZ ;  /* 0x0000002074747810 */ /* 0x000fc80007ffe0ff */
[----:B------:R0:W-:Y:S03]  /*18d0*/  @P1 STG.E.128 desc[UR6][R88.64], R84 ;  /* 0x0000005458001986 */ /* 0x0001e6000c101d06 */
.L_x_11313:
[----:B------:R-:W-:Y:S05]  /*18e0*/  BSYNC.RECONVERGENT B0 ;  /* 0x0000000000007941 */ /* 0x000fea0003800200 */
.L_x_11312:
        /* <DEDUP_REMOVED lines=31> */
.L_x_11321:
        /* <DEDUP_REMOVED lines=29> */
.L_x_11320:
        /* <DEDUP_REMOVED lines=32> */
.L_x_11323:
[----:B-----5:R-:W-:Y:S02]  /*1eb0*/  HADD2.F32 R7, -RZ, R88.H0_H0 ;  /* 0x20000058ff077230 */ /* 0x020fe40000004100 */
[----:B------:R-:W-:Y:S02]  /*1ec0*/  HADD2.F32 R84, -RZ, R76.H0_H0 ;  /* 0x2000004cff547230 */ /* 0x000fe40000004100 */
[----:B------:R-:W-:Y:S02]  /*1ed0*/  HADD2.F32 R92, -RZ, R88.H1_H1 ;  /* 0x30000058ff5c7230 */ /* 0x000fe40000004100 */
[----:B------:R-:W-:Y:S02]  /*1ee0*/  HADD2.F32 R85, -RZ, R76.H1_H1 ;  /* 0x3000004cff557230 */ /* 0x000fe40000004100 */
[----:B------:R-:W-:Y:S01]  /*1ef0*/  FADD.FTZ R7, R84, R7 ;  /* 0x0000000754077221 */ /* 0x000fe20000010000 */
[--C-:B------:R-:W-:Y:S02]  /*1f00*/  HADD2.F32 R84, -RZ, R89.reuse.H0_H0 ;  /* 0x20000059ff547230 */ /* 0x100fe40000004100 */
        /* <DEDUP_REMOVED lines=9> */
[----:B------:R-:W-:Y:S02]  /*1fa0*/  HADD2.F32 R86, -RZ, R79.H0_H0 ;  /* 0x2000004fff567230 */ /* 0x000fe40000004100 */
[----:B------:R-:W-:Y:S01]  /*1fb0*/  FADD.FTZ R87, R88, R87 ;  /* 0x0000005758577221 */ /* 0x000fe20000010000 */
[----:B------:R-:W-:Y:S02]  /*1fc0*/  HADD2.F32 R84, -RZ, R80.H0_H0 ;  /* 0x20000050ff547230 */ /* 0x000fe40000004100 */
[----:B------:R-:W-:Y:S02]  /*1fd0*/  HADD2.F32 R94, -RZ, R81.H0_H0 ;  /* 0x20000051ff5e7230 */ /* 0x000fe40000004100 */
[----:B------:R-:W-:Y:S01]  /*1fe0*/  FADD.FTZ R89, R86, R89 ;  /* 0x0000005956597221 */ /* 0x000fe20000010000 */
[----:B------:R-:W-:Y:S02]  /*1ff0*/  HADD2.F32 R109, -RZ, R90.H1_H1 ;  /* 0x3000005aff6d7230 */ /* 0x000fe40000004100 */
[----:B------:R-:W-:Y:S01]  /*2000*/  FADD.FTZ R7, R84, R7 ;  /* 0x0000000754077221 */ /* 0x000fe20000010000 */
[----:B------:R-:W-:-:S02]  /*2010*/  HADD2.F32 R90, -RZ, R78.H1_H1 ;  /* 0x3000004eff5a7230 */ /* 0x000fc40000004100 */
[----:B------:R-:W-:Y:S01]  /*2020*/  FADD.FTZ R94, R94, R85 ;  /* 0x000000555e5e7221 */ /* 0x000fe20000010000 */
[----:B------:R-:W-:Y:S02]  /*2030*/  HADD2.F32 R91, -RZ, R91.H1_H1 ;  /* 0x3000005bff5b7230 */ /* 0x000fe40000004100 */
        /* <DEDUP_REMOVED lines=19> */
.L_x_11322:
[----:B------:R-:W0:Y:S01]  /*2170*/  @UP0 LDCU.64 UR4, c[0x0][0x3a8] ;  /* 0x00007500ff0407ac */ /* 0x000e220008000a00 */
[----:B------:R-:W-:Y:S01]  /*2180*/  PLOP3.LUT P0, PT, PT, PT, UP0, 0x80, 0x8 ;  /* 0x000000000008781c */ /* 0x000fe20003f0f008 */
[----:B------:R-:W-:Y:S01]  /*2190*/  HFMA2 R89, -RZ, RZ, 0, 9.5367431640625e-07 ;  /* 0x00000010ff597431 */ /* 0x000fe200000001ff */
[----:B------:R-:W-:-:S11]  /*21a0*/  PLOP3.LUT P2, PT, PT, PT, UP0, 0x80, 0x8 ;  /* 0x000000000008781c */ /* 0x000fd60003f4f008 */
[C---:B0-----:R-:W-:Y:S01]  /*21b0*/  @P0 IMAD.WIDE.U32 R88, R116.reuse, R89, UR4 ;  /* 0x0000000474580e25 */ /* 0x041fe2000f8e0059 */
[----:B------:R-:W-:-:S04]  /*21c0*/  IADD3 R116, PT, PT, R116, 0x20, RZ ;  /* 0x0000002074747810 */ /* 0x000fc80007ffe0ff */
[----:B------:R1:W-:Y:S03]  /*21d0*/  @P2 STG.E.128 desc[UR6][R88.64], R84 ;  /* 0x0000005458002986 */ /* 0x0003e6000c101d06 */
.L_x_11319:
[----:B------:R-:W-:Y:S05]  /*21e0*/  BSYNC.RECONVERGENT B0 ;  /* 0x0000000000007941 */ /* 0x000fea0003800200 */
.L_x_11318:
        /* <DEDUP_REMOVED lines=31> */
.L_x_11327:
        /* <DEDUP_REMOVED lines=29> */
.L_x_11326:
        /* <DEDUP_REMOVED lines=32> */
.L_x_11329:
        /* <DEDUP_REMOVED lines=10> */
[----:B------:R-:W-:Y:S01]  /*2850*/  FADD.FTZ R88, R88, R87 ;  /* 0x0000005758587221 */ /* 0x000fe20000010000 */
[--C-:B------:R-:W-:Y:S02]  /*2860*/  HADD2.F32 R96, -RZ, R91.reuse.H0_H0 ;  /* 0x2000005bff607230 */ /* 0x100fe40000004100 */
[----:B------:R-:W-:Y:S02]  /*2870*/  HADD2.F32 R104, -RZ, R91.H1_H1 ;  /* 0x3000005bff687230 */ /* 0x000fe40000004100 */
[----:B------:R-:W-:Y:S01]  /*2880*/  FADD.FTZ R84, R84, R85 ;  /* 0x0000005554547221 */ /* 0x000fe20000010000 */
[----:B------:R-:W-:-:S02]  /*2890*/  HADD2.F32 R103, -RZ, R89.H1_H1 ;  /* 0x30000059ff677230 */ /* 0x000fc40000004100 */
[----:B------:R-:W-:Y:S02]  /*28a0*/  HADD2.F32 R111, -RZ, R90.H1_H1 ;  /* 0x3000005aff6f7230 */ /* 0x000fe40000004100 */
[--C-:B------:R-:W-:Y:S02]  /*28b0*/  HADD2.F32 R91, -RZ, R79.reuse.H0_H0 ;  /* 0x2000004fff5b7230 */ /* 0x100fe40000004100 */
[----:B------:R-:W-:Y:S02]  /*28c0*/  HADD2.F32 R117, -RZ, R79.H1_H1 ;  /* 0x3000004fff757230 */ /* 0x000fe40000004100 */
        /* <DEDUP_REMOVED lines=26> */
.L_x_11328:
[----:B------:R-:W0:Y:S01]  /*2a70*/  @UP0 LDCU.64 UR4, c[0x0][0x3a8] ;  /* 0x00007500ff0407ac */ /* 0x000e220008000a00 */
[----:B------:R-:W-:Y:S02]  /*2a80*/  PLOP3.LUT P0, PT, PT, PT, UP0, 0x80, 0x8 ;  /* 0x000000000008781c */ /* 0x000fe40003f0f008 */
[----:B------:R-:W-:Y:S02]  /*2a90*/  PLOP3.LUT P3, PT, PT, PT, UP0, 0x80, 0x8 ;  /* 0x000000000008781c */ /* 0x000fe40003f6f008 */
[----:B------:R-:W-:-:S09]  /*2aa0*/  MOV R89, 0x10 ;  /* 0x0000001000597802 */ /* 0x000fd20000000f00 */
[----:B0-----:R-:W-:-:S05]  /*2ab0*/  @P0 IMAD.WIDE.U32 R88, R116, R89, UR4 ;  /* 0x0000000474580e25 */ /* 0x001fca000f8e0059 */
[----:B------:R2:W-:Y:S02]  /*2ac0*/  @P3 STG.E.128 desc[UR6][R88.64], R84 ;  /* 0x0000005458003986 */ /* 0x0005e4000c101d06 */
.L_x_11325:
[----:B------:R-:W-:Y:S05]  /*2ad0*/  BSYNC.RECONVERGENT B0 ;  /* 0x0000000000007941 */ /* 0x000fea0003800200 */
.L_x_11324:
        /* <DEDUP_REMOVED lines=128> */
.L_x_11351:
        /* <DEDUP_REMOVED lines=31> */
[----:B------:R-:W-:Y:S01]  /*34d0*/  F2FP.F16.F32.PACK_AB R88, R89, R88 ;  /* 0x000000585958723e */ /* 0x000fe200000000ff */
        /* <DEDUP_REMOVED lines=8> */
[----:B------:R-:W-:Y:S02]  /*3560*/  F2FP.F16.F32.PACK_AB R89, R90, R89 ;  /* 0x000000595a59723e */ /* 0x000fe400000000ff */
[----:B------:R-:W-:Y:S01]  /*3570*/  F2FP.F16.F32.PACK_AB R90, R122, R119 ;  /* 0x000000777a5a723e */ /* 0x000fe200000000ff */
[----:B------:R-:W-:-:S04]  /*3580*/  FADD.FTZ R119, R114, -R116 ;  /* 0x8000007472777221 */ /* 0x000fc80000010000 */
[----:B------:R-:W-:Y:S01]  /*3590*/  FMUL.FTZ R122, R118, R119 ;  /* 0x00000077767a7220 */ /* 0x000fe20000410000 */
[C---:B-1----:R-:W-:Y:S01]  /*35a0*/  IMAD.WIDE.U32 R120, R2.reuse, 0x10, R120 ;  /* 0x0000001002787825 */ /* 0x042fe200078e0078 */
[----:B------:R-:W-:-:S03]  /*35b0*/  IADD3 R2, PT, PT, R2, 0x20, RZ ;  /* 0x0000002002027810 */ /* 0x000fc60007ffe0ff */
[----:B------:R-:W-:-:S05]  /*35c0*/  FFMA.FTZ R122, R122, R71, R63 ;  /* 0x000000477a7a7223 */ /* 0x000fca000001003f */
[----:B------:R-:W-:-:S05]  /*35d0*/  F2FP.F16.F32.PACK_AB R91, R122, R91 ;  /* 0x0000005b7a5b723e */ /* 0x000fca00000000ff */
[----:B------:R2:W-:Y:S02]  /*35e0*/  STG.E.128 desc[UR6][R120.64], R88 ;  /* 0x0000005878007986 */ /* 0x0005e4000c101d06 */
.L_x_11332:
[----:B------:R-:W-:Y:S05]  /*35f0*/  BSYNC.RECONVERGENT B0 ;  /* 0x0000000000007941 */ /* 0x000fea0003800200 */
.L_x_11331:
        /* <DEDUP_REMOVED lines=35> */
.L_x_11334:
[----:B------:R-:W-:Y:S05]  /*3830*/  BSYNC.RECONVERGENT B0 ;  /* 0x0000000000007941 */ /* 0x000fea0003800200 */
.L_x_11333:
        /* <DEDUP_REMOVED lines=34> */
.L_x_11336:
[----:B------:R-:W-:Y:S05]  /*3a60*/  BSYNC.RECONVERGENT B0 ;  /* 0x0000000000007941 */ /* 0x000fea0003800200 */
.L_x_11335:
[----:B------:R-:W-:Y:S04]  /*3a70*/  BSSY.RECONVERGENT B0, `(.L_x_11337) ;  /* 0x0000021000007945 */ /* 0x000fe80003800200 */
[----:B------:R-:W-:Y:S05]  /*3a80*/  @!P2 BRA `(.L_x_11338) ;  /* 0x00000000007ca947 */ /* 0x000fea0003800000 */
[--C-:B-1234-:R-:W-:Y:S01]  /*3a90*/  FADD.FTZ R90, R117, -R116.reuse ;  /* 0x80000074755a7221 */ /* 0x11efe20000010000 */
[--C-:B------:R-:W-:Y:S01]  /*3aa0*/  FADD.FTZ R88, R112, -R116.reuse ;  /* 0x8000007470587221 */ /* 0x100fe20000010000 */
[--C-:B------:R-:W-:Y:S01]  /*3ab0*/  FADD.FTZ R125, R95, -R116.reuse ;  /* 0x800000745f7d7221 */ /* 0x100fe20000010000 */
[--C-:B------:R-:W-:Y:S01]  /*3ac0*/  FADD.FTZ R119, R103, -R116.reuse ;  /* 0x8000007467777221 */ /* 0x100fe20000010000 */
[----:B------:R-:W-:Y:S01]  /*3ad0*/  FMUL.FTZ R90, R118, R90 ;  /* 0x0000005a765a7220 */ /* 0x000fe20000410000 */
[--C-:B------:R-:W-:Y:S01]  /*3ae0*/  FADD.FTZ R89, R8, -R116.reuse ;  /* 0x8000007408597221 */ /* 0x100fe20000010000 */
[--C-:B------:R-:W-:Y:S01]  /*3af0*/  FADD.FTZ R121, R96, -R116.reuse ;  /* 0x8000007460797221 */ /* 0x100fe20000010000 */
[--C-:B------:R-:W-:Y:S01]  /*3b00*/  FADD.FTZ R123, R104, -R116.reuse ;  /* 0x80000074687b7221 */ /* 0x100fe20000010000 */
[----:B------:R-:W-:Y:S01]  /*3b10*/  FADD.FTZ R91, R111, -R116 ;  /* 0x800000746f5b7221 */ /* 0x000fe20000010000 */
[C---:B------:R-:W-:Y:S01]  /*3b20*/  FMUL.FTZ R116, R118.reuse, R88 ;  /* 0x0000005876747220 */ /* 0x040fe20000410000 */
[----:B------:R-:W-:Y:S01]  /*3b30*/  FMUL.FTZ R88, R118, R125 ;  /* 0x0000007d76587220 */ /* 0x000fe20000410000 */
[----:B-----5:R-:W-:Y:S01]  /*3b40*/  FFMA.FTZ R125, R90, R23, R15 ;  /* 0x000000175a7d7223 */ /* 0x020fe2000001000f */
[C---:B------:R-:W-:Y:S01]  /*3b50*/  FMUL.FTZ R89, R118.reuse, R89 ;  /* 0x0000005976597220 */ /* 0x040fe20000410000 */
[C---:B------:R-:W-:Y:S01]  /*3b60*/  FMUL.FTZ R121, R118.reuse, R121 ;  /* 0x0000007976797220 */ /* 0x040fe20000410000 */
[C---:B------:R-:W-:Y:S01]  /*3b70*/  FMUL.FTZ R90, R118.reuse, R119 ;  /* 0x00000077765a7220 */ /* 0x040fe20000410000 */
[C---:B------:R-:W-:Y:S01]  /*3b80*/  FMUL.FTZ R123, R118.reuse, R123 ;  /* 0x0000007b767b7220 */ /* 0x040fe20000410000 */
[----:B------:R-:W-:Y:S01]  /*3b90*/  FMUL.FTZ R120, R118, R91 ;  /* 0x0000005b76787220 */ /* 0x000fe20000410000 */
[----:B------:R-:W-:Y:S01]  /*3ba0*/  FFMA.FTZ R116, R116, R22, R14 ;  /* 0x0000001674747223 */ /* 0x000fe2000001000e */
[----:B------:R-:W1:Y:S01]  /*3bb0*/  LDC.64 R118, c[0x0][0x428] ;  /* 0x00010a00ff767b82 */ /* 0x000e620000000a00 */
[----:B------:R-:W-:Y:S01]  /*3bc0*/  FFMA.FTZ R123, R123, R20, R12 ;  /* 0x000000147b7b7223 */ /* 0x000fe2000001000c */
[----:B------:R-:W-:Y:S01]  /*3bd0*/  FFMA.FTZ R122, R120, R21, R13 ;  /* 0x00000015787a7223 */ /* 0x000fe2000001000d */
[----:B------:R-:W-:Y:S01]  /*3be0*/  FFMA.FTZ R120, R90, R27, R19 ;  /* 0x0000001b5a787223 */ /* 0x000fe20000010013 */
[----:B------:R-:W-:Y:S01]  /*3bf0*/  F2FP.F16.F32.PACK_AB R91, R125, R116 ;  /* 0x000000747d5b723e */ /* 0x000fe200000000ff */
[----:B------:R-:W-:Y:S01]  /*3c00*/  FFMA.FTZ R116, R89, R24, R16 ;  /* 0x0000001859747223 */ /* 0x000fe20000010010 */
[----:B------:R-:W-:Y:S01]  /*3c10*/  FFMA.FTZ R89, R121, R26, R18 ;  /* 0x0000001a79597223 */ /* 0x000fe20000010012 */
[----:B------:R-:W-:Y:S01]  /*3c20*/  FFMA.FTZ R121, R88, R25, R17 ;  /* 0x0000001958797223 */ /* 0x000fe20000010011 */
[----:B------:R-:W-:-:S03]  /*3c30*/  F2FP.F16.F32.PACK_AB R90, R122, R123 ;  /* 0x0000007b7a5a723e */ /* 0x000fc600000000ff */
[----:B------:R-:W-:Y:S02]  /*3c40*/  F2FP.F16.F32.PACK_AB R89, R120, R89 ;  /* 0x000000597859723e */ /* 0x000fe400000000ff */
[----:B------:R-:W-:Y:S01]  /*3c50*/  F2FP.F16.F32.PACK_AB R88, R121, R116 ;  /* 0x000000747958723e */ /* 0x000fe200000000ff */
[----:B-1----:R-:W-:-:S05]  /*3c60*/  IMAD.WIDE.U32 R118, R2, 0x10, R118 ;  /* 0x0000001002767825 */ /* 0x002fca00078e0076 */
[----:B------:R1:W-:Y:S02]  /*3c70*/  STG.E.128 desc[UR6][R118.64], R88 ;  /* 0x0000005876007986 */ /* 0x0003e4000c101d06 */
.L_x_11338:
[----:B------:R-:W-:Y:S05]  /*3c80*/  BSYNC.RECONVERGENT B0 ;  /* 0x0000000000007941 */ /* 0x000fea0003800200 */
.L_x_11337:
[----:B-1234-:R-:W1:Y:S02]  /*3c90*/  LDC.64 R88, c[0x0][0x380] ;  /* 0x0000e000ff587b82 */ /* 0x01ee640000000a00 */
[----:B-1----:R-:W-:-:S04]  /*3ca0*/  LEA R3, R88, R3, 0x2 ;  /* 0x0000000358037211 */ /* 0x002fc800078e10ff */
[----:B------:R-:W-:-:S13]  /*3cb0*/  ISETP.GE.AND P1, PT, R3, R89, PT ;  /* 0x000000590300720c */ /* 0x000fda0003f26270 */
[----:B------:R-:W-:Y:S05]  /*3cc0*/  @!P1 BRA `(.L_x_11339) ;  /* 0xffffffc8008c9947 */ /* 0x000fea000383ffff */
[----:B------:R-:W-:Y:S05]  /*3cd0*/  EXIT ;  /* 0x000000000000794d */ /* 0x000fea0003800000 */
.L_x_11330:
        /* <DEDUP_REMOVED lines=8> */
.L_x_11341:
[----:B------:R-:W-:Y:S05]  /*3d60*/  BSYNC B0 ;  /* 0x0000000000007941 */ /* 0x000fea0003800000 */
.L_x_11340:
        /* <DEDUP_REMOVED lines=9> */
.L_x_11342:
[----:B------:R-:W-:Y:S02]  /*3e00*/  HFMA2 R118, -RZ, RZ, 0, 2.384185791015625e-07 ;  /* 0x00000004ff767431 */ /* 0x000fe400000001ff */
[----:B------:R-:W-:-:S05]  /*3e10*/  FADD.FTZ R123, R122, R120 ;  /* 0x000000787a7b7221 */ /* 0x000fca0000010000 */
[----:B------:R-:W-:-:S07]  /*3e20*/  MOV R125, R123 ;  /* 0x0000007b007d7202 */ /* 0x000fce0000000f00 */
[----:B------:R-:W-:Y:S05]  /*3e30*/  WARPSYNC.COLLECTIVE R91, `(.L_x_11343) ;  /* 0x000000005b087348 */ /* 0x000fea0003c00000 */
[----:B------:R0:W1:Y:S02]  /*3e40*/  SHFL.BFLY P6, R120, R125, R118, R116 ;  /* 0x0c0000767d787389 */ /* 0x00006400000c0074 */
[----:B01----:R-:W-:Y:S05]  /*3e50*/  ENDCOLLECTIVE ;  /* 0x000000000000791b */ /* 0x003fea0003800000 */
.L_x_11343:
[----:B------:R-:W-:Y:S02]  /*3e60*/  HFMA2 R118, -RZ, RZ, 0, 4.76837158203125e-07 ;  /* 0x00000008ff767431 */ /* 0x000fe400000001ff */
[----:B------:R-:W-:-:S05]  /*3e70*/  FADD.FTZ R124, R123, R120 ;  /* 0x000000787b7c7221 */ /* 0x000fca0000010000 */
[----:B------:R-:W-:-:S07]  /*3e80*/  MOV R125, R124 ;  /* 0x0000007c007d7202 */ /* 0x000fce0000000f00 */
[----:B------:R-:W-:Y:S05]  /*3e90*/  WARPSYNC.COLLECTIVE R91, `(.L_x_11344) ;  /* 0x000000005b087348 */ /* 0x000fea0003c00000 */
[----:B------:R0:W1:Y:S02]  /*3ea0*/  SHFL.BFLY P6, R120, R125, R118, R116 ;  /* 0x0c0000767d787389 */ /* 0x00006400000c0074 */
[----:B01----:R-:W-:Y:S05]  /*3eb0*/  ENDCOLLECTIVE ;  /* 0x000000000000791b */ /* 0x003fea0003800000 */
.L_x_11344:
[----:B------:R-:W-:Y:S01]  /*3ec0*/  MOV R118, 0x10 ;  /* 0x0000001000767802 */ /* 0x000fe20000000f00 */
[----:B------:R-:W-:-:S07]  /*3ed0*/  FADD.FTZ R125, R124, R120 ;  /* 0x000000787c7d7221 */ /* 0x000fce0000010000 */
[----:B------:R-:W-:Y:S05]  /*3ee0*/  WARPSYNC.COLLECTIVE R91, `(.L_x_11345) ;  /* 0x000000005b087348 */ /* 0x000fea0003c00000 */
[----:B------:R0:W1:Y:S02]  /*3ef0*/  SHFL.BFLY P6, R120, R125, R118, R116 ;  /* 0x0c0000767d787389 */ /* 0x00006400000c0074 */
[----:B01----:R-:W-:Y:S05]  /*3f00*/  ENDCOLLECTIVE ;  /* 0x000000000000791b */ /* 0x003fea0003800000 */
.L_x_11345:
        /* <DEDUP_REMOVED lines=73> */
.L_x_11346:
[----:B------:R-:W-:Y:S02]  /*43a0*/  HFMA2 R118, -RZ, RZ, 0, 1.1920928955078125e-07 ;  /* 0x00000002ff767431 */ /* 0x000fe400000001ff */
[----:B------:R-:W-:-:S05]  /*43b0*/  FADD.FTZ R89, R88, R120 ;  /* 0x0000007858597221 */ /* 0x000fca0000010000 */
[----:B------:R-:W-:-:S07]  /*43c0*/  MOV R125, R89 ;  /* 0x00000059007d7202 */ /* 0x000fce0000000f00 */
[----:B------:R-:W-:Y:S05]  /*43d0*/  WARPSYNC.COLLECTIVE R91, `(.L_x_11347) ;  /* 0x000000005b087348 */ /* 0x000fea0003c00000 */
[----:B------:R0:W1:Y:S02]  /*43e0*/  SHFL.BFLY P6, R120, R125, R118, R116 ;  /* 0x0c0000767d787389 */ /* 0x00006400000c0074 */
[----:B01----:R-:W-:Y:S05]  /*43f0*/  ENDCOLLECTIVE ;  /* 0x000000000000791b */ /* 0x003fea0003800000 */
.L_x_11347:
[----:B------:R-:W-:Y:S02]  /*4400*/  HFMA2 R118, -RZ, RZ, 0, 2.384185791015625e-07 ;  /* 0x00000004ff767431 */ /* 0x000fe400000001ff */
[----:B------:R-:W-:-:S05]  /*4410*/  FADD.FTZ R122, R89, R120 ;  /* 0x00000078597a7221 */ /* 0x000fca0000010000 */
[----:B------:R-:W-:-:S07]  /*4420*/  MOV R125, R122 ;  /* 0x0000007a007d7202 */ /* 0x000fce0000000f00 */
[----:B------:R-:W-:Y:S05]  /*4430*/  WARPSYNC.COLLECTIVE R91, `(.L_x_11348) ;  /* 0x000000005b087348 */ /* 0x000fea0003c00000 */
[----:B------:R0:W1:Y:S02]  /*4440*/  SHFL.BFLY P6, R120, R125, R118, R116 ;  /* 0x0c0000767d787389 */ /* 0x00006400000c0074 */
[----:B01----:R-:W-:Y:S05]  /*4450*/  ENDCOLLECTIVE ;  /* 0x000000000000791b */ /* 0x003fea0003800000 */
.L_x_11348:
[----:B------:R-:W-:Y:S02]  /*4460*/  HFMA2 R118, -RZ, RZ, 0, 4.76837158203125e-07 ;  /* 0x00000008ff767431 */ /* 0x000fe400000001ff */
[----:B------:R-:W-:-:S05]  /*4470*/  FADD.FTZ R123, R122, R120 ;  /* 0x000000787a7b7221 */ /* 0x000fca0000010000 */
[----:B------:R-:W-:-:S07]  /*4480*/  MOV R125, R123 ;  /* 0x0000007b007d7202 */ /* 0x000fce0000000f00 */
[----:B------:R-:W-:Y:S05]  /*4490*/  WARPSYNC.COLLECTIVE R91, `(.L_x_11349) ;  /* 0x000000005b087348 */ /* 0x000fea0003c00000 */
[----:B------:R0:W1:Y:S02]  /*44a0*/  SHFL.BFLY P6, R120, R125, R118, R116 ;  /* 0x0c0000767d787389 */ /* 0x00006400000c0074 */
[----:B01----:R-:W-:Y:S05]  /*44b0*/  ENDCOLLECTIVE ;  /* 0x000000000000791b */ /* 0x003fea0003800000 */
.L_x_11349:
[----:B------:R-:W-:Y:S02]  /*44c0*/  HFMA2 R118, -RZ, RZ, 0, 9.5367431640625e-07 ;  /* 0x00000010ff767431 */ /* 0x000fe400000001ff */
[----:B------:R-:W-:-:S05]  /*44d0*/  FADD.FTZ R124, R123, R120 ;  /* 0x000000787b7c7221 */ /* 0x000fca0000010000 */
[----:B------:R-:W-:-:S07]  /*44e0*/  MOV R125, R124 ;  /* 0x0000007c007d7202 */ /* 0x000fce0000000f00 */
[----:B------:R-:W-:Y:S05]  /*44f0*/  WARPSYNC.COLLECTIVE R91, `(.L_x_11350) ;  /* 0x000000005b087348 */ /* 0x000fea0003c00000 */
[----:B------:R0:W1:Y:S02]  /*4500*/  SHFL.BFLY P6, R120, R125, R118, R116 ;  /* 0x0c0000767d787389 */ /* 0x00006400000c0074 */
[----:B01----:R-:W-:Y:S05]  /*4510*/  ENDCOLLECTIVE ;  /* 0x000000000000791b */ /* 0x003fea0003800000 */
.L_x_11350:
[----:B------:R-:W-:Y:S05]  /*4520*/  BRA `(.L_x_11351) ;  /* 0xffffffec006c7947 */ /* 0x000fea000383ffff */
.L_x_11352:
        /* <DEDUP_REMOVED lines=13> */
.L_x_22712:


//--------------------- .text._ZN10layer_norm31ln_parallel_residual_fwd_kernelINS_13Kernel_traitsIf6__halfS2_S2_fjLj1024ELj1ELj4ELj1ELj16ENS_18Kernel_traits_baseILj1024EfS2_S2_S2_fjLj128EEEEELb0ELb1ELb1EEEvNS_9FwdParamsE --------------------------
	.section	.text._ZN10layer_norm31ln_parallel_residual_fwd_kernelINS_13Kernel_traitsIf6__halfS2_S2_fjLj1024ELj1ELj4ELj1ELj16ENS_18Kernel_traits_baseILj1024EfS2_S2_S2_fjLj128EEEEELb0ELb1ELb1EEEvNS_9FwdParamsE,"ax",@progbits
	.align	128
        .global         _ZN10layer_norm31ln_parallel_residual_fwd_kernelINS_13Kernel_traitsIf6__halfS2_S2_fjLj1024ELj1ELj4ELj1ELj16ENS_18Kernel_traits_baseILj1024EfS2_S2_S2_fjLj128EEEEELb0ELb1ELb1EEEvNS_9FwdParamsE
        .type           _ZN10layer_norm31ln_parallel_residual_fwd_kernelINS_13Kernel_traitsIf6__halfS2_S2_fjLj1024ELj1ELj4ELj1ELj16ENS_18Kernel_traits_baseILj1024EfS2_S2_S2_fjLj128EEEEELb0ELb1ELb1EEEvNS_9FwdParamsE,@function
        .size           _ZN10layer_norm31ln_parallel_residual_fwd_kernelINS_13Kernel_traitsIf6__halfS2_S2_fjLj1024ELj1ELj4ELj1ELj16ENS_18Kernel_traits_baseILj1024EfS2_S2_S2_fjLj128EEEEELb0ELb1ELb1EEEvNS_9FwdParamsE,(.L_x_22713 - _ZN10layer_norm31ln_parallel_residual_fwd_kernelINS_13Kernel_traitsIf6__halfS2_S2_fjLj1024ELj1ELj4ELj1ELj16ENS_18Kernel_traits_baseILj1024EfS2_S2_S2_fjLj128EEEEELb0ELb1ELb1EEEvNS_9FwdParamsE)
        .other          _ZN10layer_norm31ln_parallel_residual_fwd_kernelINS_13Kernel_traitsIf6__halfS2_S2_fjLj1024ELj1ELj4ELj1ELj16ENS_18Kernel_traits_baseILj1024EfS2_S2_S2_fjLj128EEEEELb0ELb1ELb1EEEvNS_9FwdParamsE,@"STO_CUDA_ENTRY STV_DEFAULT"
_ZN10layer_norm31ln_parallel_residual_fwd_kernelINS_13Kernel_traitsIf6__halfS2_S2_fjLj1024ELj1ELj4ELj1ELj16ENS_18Kernel_traits_baseILj1024EfS2_S2_S2_fjLj128EEEEELb0ELb1ELb1EEEvNS_9FwdParamsE:
.text._ZN10layer_norm31ln_parallel_residual_fwd_kernelINS_13Kernel_traitsIf6__halfS2_S2_fjLj1024ELj1ELj4ELj1ELj16ENS_18Kernel_traits_baseILj1024EfS2_S2_S2_fjLj128EEEEELb0ELb1ELb1EEEvNS_9FwdParamsE:
        /* <DEDUP_REMOVED lines=37> */
.L_x_11353:
        /* <DEDUP_REMOVED lines=26> */
.L_x_11354:
        /* <DEDUP_REMOVED lines=10> */
.L_x_11372:
        /* <DEDUP_REMOVED lines=14> */
[----:B------:R0:W5:Y:S01]  /*0570*/  @P2 LDG.E.128 R80, desc[UR6][R88.64] ;  /* 0x0000000658502981 */ /* 0x000162000c1e1d00 */
[----:B------:R-:W-:Y:S05]  /*0580*/  @!P1 BRA `(.L_x_11355) ;  /* 0x00000004002c9947 */ /* 0x000fea0003800000 */
[----:B------:R-:W-:Y:S05]  /*0590*/  @!P2 BRA `(.L_x_11356) ;  /* 0x0000000000b4a947 */ /* 0x000fea0003800000 */
[--C-:B-----5:R-:W-:Y:S02]  /*05a0*/  HADD2.F32 R3, -RZ, R4.reuse.H0_H0 ;  /* 0x20000004ff037230 */ /* 0x120fe40000004100 */
[----:B0-----:R-:W-:Y:S02]  /*05b0*/  HADD2.F32 R10, -RZ, R4.H1_H1 ;  /* 0x30000004ff0a7230 */ /* 0x001fe40000004100 */
[--C-:B------:R-:W-:Y:S02]  /*05c0*/  HADD2.F32 R4, -RZ, R76.reuse.H0_H0 ;  /* 0x2000004cff047230 */ /* 0x100fe40000004100 */
[--C-:B------:R-:W-:Y:S02]  /*05d0*/  HADD2.F32 R11, -RZ, R5.reuse.H0_H0 ;  /* 0x20000005ff0b7230 */ /* 0x100fe40000004100 */
[----:B------:R-:W-:Y:S02]  /*05e0*/  HADD2.F32 R84, -RZ, R5.H1_H1 ;  /* 0x30000005ff547230 */ /* 0x000fe40000004100 */
[----:B------:R-:W-:Y:S01]  /*05f0*/  FADD.FTZ R3, R3, R4 ;  /* 0x0000000403037221 */ /* 0x000fe20000010000 */
[----:B------:R-:W-:-:S02]  /*0600*/  HADD2.F32 R5, -RZ, R76.H1_H1 ;  /* 0x3000004cff057230 */ /* 0x000fc40000004100 */
[----:B------:R-:W-:Y:S02]  /*0610*/  HADD2.F32 R4, -RZ, R77.H0_H0 ;  /* 0x2000004dff047230 */ /* 0x000fe40000004100 */
        /* <DEDUP_REMOVED lines=8> */
[--C-:B------:R-:W-:Y:S02]  /*06a0*/  HADD2.F32 R89, -RZ, R7.reuse.H0_H0 ;  /* 0x20000007ff597230 */ /* 0x100fe40000004100 */
[----:B------:R-:W-:Y:S02]  /*06b0*/  HADD2.F32 R90, -RZ, R7.H1_H1 ;  /* 0x30000007ff5a7230 */ /* 0x000fe40000004100 */
[----:B------:R-:W-:Y:S02]  /*06c0*/  HADD2.F32 R7, -RZ, R77.H1_H1 ;  /* 0x3000004dff077230 */ /* 0x000fe40000004100 */
[--C-:B------:R-:W-:Y:S02]  /*06d0*/  HADD2.F32 R6, -RZ, R78.reuse.H0_H0 ;  /* 0x2000004eff067230 */ /* 0x100fe40000004100 */
        /* <DEDUP_REMOVED lines=25> */
.L_x_11356:
[--C-:B-----5:R-:W-:Y:S02]  /*0870*/  HADD2.F32 R113, -RZ, R6.reuse.H0_H0 ;  /* 0x20000006ff717230 */ /* 0x120fe40000004100 */
[----:B------:R-:W-:Y:S02]  /*0880*/  HADD2.F32 R114, -RZ, R6.H1_H1 ;  /* 0x30000006ff727230 */ /* 0x000fe40000004100 */
[----:B0-----:R-:W-:Y:S02]  /*0890*/  HADD2.F32 R88, -RZ, R4.H0_H0 ;  /* 0x20000004ff587230 */ /* 0x001fe40000004100 */
[----:B------:R-:W-:Y:S02]  /*08a0*/  HADD2.F32 R95, -RZ, R5.H0_H0 ;  /* 0x20000005ff5f7230 */ /* 0x000fe40000004100 */
[----:B------:R-:W-:Y:S02]  /*08b0*/  HADD2.F32 R3, -RZ, R76.H0_H0 ;  /* 0x2000004cff037230 */ /* 0x000fe40000004100 */
[----:B------:R-:W-:-:S02]  /*08c0*/  HADD2.F32 R6, -RZ, R77.H0_H0 ;  /* 0x2000004dff067230 */ /* 0x000fc40000004100 */
[----:B------:R-:W-:Y:S02]  /*08d0*/  HADD2.F32 R115, -RZ, R7.H0_H0 ;  /* 0x20000007ff737230 */ /* 0x000fe40000004100 */
[----:B------:R-:W-:Y:S01]  /*08e0*/  FADD.FTZ R88, R88, R3 ;  /* 0x0000000358587221 */ /* 0x000fe20000010000 */
[----:B------:R-:W-:Y:S02]  /*08f0*/  HADD2.F32 R4, -RZ, R4.H1_H1 ;  /* 0x30000004ff047230 */ /* 0x000fe40000004100 */
[----:B------:R-:W-:Y:S01]  /*0900*/  FADD.FTZ R95, R95, R6 ;  /* 0x000000065f5f7221 */ /* 0x000fe20000010000 */
[----:B------:R-:W-:Y:S02]  /*0910*/  HADD2.F32 R5, -RZ, R5.H1_H1 ;  /* 0x30000005ff057230 */ /* 0x000fe40000004100 */
[----:B------:R-:W-:Y:S02]  /*0920*/  HADD2.F32 R10, -RZ, R78.H0_H0 ;  /* 0x2000004eff0a7230 */ /* 0x000fe40000004100 */
[----:B------:R-:W-:-:S02]  /*0930*/  HADD2.F32 R7, -RZ, R7.H1_H1 ;  /* 0x30000007ff077230 */ /* 0x000fc40000004100 */
[--C-:B------:R-:W-:Y:S02]  /*0940*/  HADD2.F32 R6, -RZ, R79.reuse.H0_H0 ;  /* 0x2000004fff067230 */ /* 0x100fe40000004100 */
[----:B------:R-:W-:Y:S01]  /*0950*/  FADD.FTZ R113, R113, R10 ;  /* 0x0000000a71717221 */ /* 0x000fe20000010000 */
        /* <DEDUP_REMOVED lines=14> */
.L_x_11355:
[----:B------:R-:W-:Y:S05]  /*0a40*/  @!P2 BRA `(.L_x_11358) ;  /* 0x000000000074a947 */ /* 0x000fea0003800000 */
        /* <DEDUP_REMOVED lines=29> */
.L_x_11358:
[--C-:B0----5:R-:W-:Y:S02]  /*0c20*/  HADD2.F32 R88, -RZ, R4.reuse.H0_H0 ;  /* 0x20000004ff587230 */ /* 0x121fe40000004100 */
[----:B------:R-:W-:Y:S02]  /*0c30*/  HADD2.F32 R89, -RZ, R4.H1_H1 ;  /* 0x30000004ff597230 */ /* 0x000fe40000004100 */
[--C-:B------:R-:W-:Y:S02]  /*0c40*/  HADD2.F32 R95, -RZ, R5.reuse.H0_H0 ;  /* 0x20000005ff5f7230 */ /* 0x100fe40000004100 */
[----:B------:R-:W-:Y:S02]  /*0c50*/  HADD2.F32 R106, -RZ, R5.H1_H1 ;  /* 0x30000005ff6a7230 */ /* 0x000fe40000004100 */
[--C-:B------:R-:W-:Y:S02]  /*0c60*/  HADD2.F32 R113, -RZ, R6.reuse.H0_H0 ;  /* 0x20000006ff717230 */ /* 0x100fe40000004100 */
[----:B------:R-:W-:-:S02]  /*0c70*/  HADD2.F32 R114, -RZ, R6.H1_H1 ;  /* 0x30000006ff727230 */ /* 0x000fc40000004100 */
[--C-:B------:R-:W-:Y:S02]  /*0c80*/  HADD2.F32 R115, -RZ, R7.reuse.H0_H0 ;  /* 0x20000007ff737230 */ /* 0x100fe40000004100 */
[----:B------:R-:W-:-:S07]  /*0c90*/  HADD2.F32 R116, -RZ, R7.H1_H1 ;  /* 0x30000007ff747230 */ /* 0x000fce0000004100 */
.L_x_11357:
        /* <DEDUP_REMOVED lines=27> */
.L_x_11360:
[----:B-----5:R-:W-:Y:S02]  /*0e50*/  HADD2.F32 R92, -RZ, R4.H0_H0 ;  /* 0x20000004ff5c7230 */ /* 0x020fe40000004100 */
[--C-:B------:R-:W-:Y:S02]  /*0e60*/  HADD2.F32 R94, -RZ, R5.reuse.H0_H0 ;  /* 0x20000005ff5e7230 */ /* 0x100fe40000004100 */
[----:B------:R-:W-:Y:S02]  /*0e70*/  HADD2.F32 R103, -RZ, R5.H1_H1 ;  /* 0x30000005ff677230 */ /* 0x000fe40000004100 */
[--C-:B------:R-:W-:Y:S02]  /*0e80*/  HADD2.F32 R104, -RZ, R6.reuse.H0_H0 ;  /* 0x20000006ff687230 */ /* 0x100fe40000004100 */
[----:B------:R-:W-:Y:S02]  /*0e90*/  HADD2.F32 R105, -RZ, R6.H1_H1 ;  /* 0x30000006ff697230 */ /* 0x000fe40000004100 */
[----:B------:R-:W-:-:S02]  /*0ea0*/  HADD2.F32 R107, -RZ, R7.H0_H0 ;  /* 0x20000007ff6b7230 */ /* 0x000fc40000004100 */
        /* <DEDUP_REMOVED lines=23> */
.L_x_11359:
[----:B------:R-:W-:-:S04]  /*1020*/  UISETP.NE.U32.AND UP1, UPT, UR8, URZ, UPT ;  /* 0x000000ff0800728c */ /* 0x000fc8000bf25070 */
[----:B------:R-:W-:-:S09]  /*1030*/  UISETP.NE.AND.EX UP1, UPT, UR9, URZ, UPT, UP1 ;  /* 0x000000ff0900728c */ /* 0x000fd2000bf25310 */
[----:B------:R-:W-:Y:S05]  /*1040*/  BRA.U UP1, `(.L_x_11362) ;  /* 0x0000000101747547 */ /* 0x000fea000b800000 */
        /* <DEDUP_REMOVED lines=29> */
.L_x_11362:
[--C-:B-----5:R-:W-:Y:S02]  /*1220*/  HADD2.F32 R3, -RZ, R4.reuse.H0_H0 ;  /* 0x20000004ff037230 */ /* 0x120fe40000004100 */
[----:B------:R-:W-:Y:S02]  /*1230*/  HADD2.F32 R10, -RZ, R4.H1_H1 ;  /* 0x30000004ff0a7230 */ /* 0x000fe40000004100 */
[----:B------:R-:W-:Y:S02]  /*1240*/  HADD2.F32 R4, -RZ, R76.H0_H0 ;  /* 0x2000004cff047230 */ /* 0x000fe40000004100 */
[--C-:B------:R-:W-:Y:S02]  /*1250*/  HADD2.F32 R90, -RZ, R7.reuse.H0_H0 ;  /* 0x20000007ff5a7230 */ /* 0x100fe40000004100 */
[----:B------:R-:W-:Y:S02]  /*1260*/  HADD2.F32 R91, -RZ, R7.H1_H1 ;  /* 0x30000007ff5b7230 */ /* 0x000fe40000004100 */
[----:B------:R-:W-:Y:S01]  /*1270*/  FADD.FTZ R3, R4, R3 ;  /* 0x0000000304037221 */ /* 0x000fe20000010000 */
[----:B------:R-:W-:-:S02]  /*1280*/  HADD2.F32 R11, -RZ, R5.H0_H0 ;  /* 0x20000005ff0b7230 */ /* 0x000fc40000004100 */
[----:B------:R-:W-:Y:S02]  /*1290*/  HADD2.F32 R84, -RZ, R5.H1_H1 ;  /* 0x30000005ff547230 */ /* 0x000fe40000004100 */
[--C-:B------:R-:W-:Y:S02]  /*12a0*/  HADD2.F32 R4, -RZ, R77.reuse.H0_H0 ;  /* 0x2000004dff047230 */ /* 0x100fe40000004100 */
[----:B------:R-:W-:Y:S02]  /*12b0*/  HADD2.F32 R7, -RZ, R77.H1_H1 ;  /* 0x3000004dff077230 */ /* 0x000fe40000004100 */
[--C-:B------:R-:W-:Y:S02]  /*12c0*/  HADD2.F32 R85, -RZ, R6.reuse.H0_H0 ;  /* 0x20000006ff557230 */ /* 0x100fe40000004100 */
[----:B------:R-:W-:Y:S01]  /*12d0*/  FADD.FTZ R4, R4, R11 ;  /* 0x0000000b04047221 */ /* 0x000fe20000010000 */
        /* <DEDUP_REMOVED lines=12> */
[--C-:B------:R-:W-:Y:S02]  /*13a0*/  HADD2.F32 R85, -RZ, R79.reuse.H0_H0 ;  /* 0x2000004fff557230 */ /* 0x100fe40000004100 */
[----:B------:R-:W-:Y:S01]  /*13b0*/  FADD.FTZ R104, R11, R6 ;  /* 0x000000060b687221 */ /* 0x000fe20000010000 */
        /* <DEDUP_REMOVED lines=18> */
.L_x_11361:
[----:B------:R-:W0:Y:S01]  /*14e0*/  @P0 LDC.64 R96, c[0x0][0x3a8] ;  /* 0x0000ea00ff600b82 */ /* 0x000e220000000a00 */
[----:B------:R-:W-:-:S05]  /*14f0*/  IADD3 R91, PT, PT, R110, 0x40, RZ ;  /* 0x000000406e5b7810 */ /* 0x000fca0007ffe0ff */
[----:B------:R-:W-:Y:S02]  /*1500*/  IMAD.WIDE.U32 R10, R91, 0x10, R8 ;  /* 0x000000105b0a7825 */ /* 0x000fe400078e0008 */
[----:B------:R-:W1:Y:S08]  /*1510*/  @P1 LDC.64 R6, c[0x0][0x398] ;  /* 0x0000e600ff061b82 */ /* 0x000e700000000a00 */
[----:B------:R-:W4:Y:S01]  /*1520*/  @P2 LDC.64 R4, c[0x0][0x3a0] ;  /* 0x0000e800ff042b82 */ /* 0x000f220000000a00 */
[----:B0-----:R-:W-:-:S05]  /*1530*/  @P0 IMAD.WIDE.U32 R96, R109, 0x10, R96 ;  /* 0x000000106d600825 */ /* 0x001fca00078e0060 */
[----:B------:R0:W-:Y:S01]  /*1540*/  @P0 STG.E.128 desc[UR6][R96.64], R84 ;  /* 0x0000005460000986 */ /* 0x0001e2000c101d06 */
[----:B-1----:R-:W-:-:S05]  /*1550*/  @P1 IMAD.WIDE.U32 R6, R91, 0x10, R6 ;  /* 0x000000105b061825 */ /* 0x002fca00078e0006 */
[----:B------:R0:W5:Y:S01]  /*1560*/  @P1 LDG.E.128 R76, desc[UR6][R6.64] ;  /* 0x00000006064c1981 */ /* 0x000162000c1e1d00 */
[----:B----4-:R-:W-:-:S05]  /*1570*/  @P2 IMAD.WIDE.U32 R4, R91, 0x10, R4 ;  /* 0x000000105b042825 */ /* 0x010fca00078e0004 */
[----:B------:R0:W5:Y:S04]  /*1580*/  @P2 LDG.E.128 R80, desc[UR6][R4.64] ;  /* 0x0000000604502981 */ /* 0x000168000c1e1d00 */
[----:B------:R0:W5:Y:S01]  /*1590*/  LDG.E.128 R4, desc[UR6][R10.64] ;  /* 0x000000060a047981 */ /* 0x000162000c1e1d00 */
        /* <DEDUP_REMOVED lines=11> */
.L_x_11364:
[--C-:B-----5:R-:W-:Y:S02]  /*1650*/  HADD2.F32 R3, -RZ, R4.reuse.H0_H0 ;  /* 0x20000004ff037230 */ /* 0x120fe40000004100 */
[----:B0-----:R-:W-:Y:S02]  /*1660*/  HADD2.F32 R96, -RZ, R4.H1_H1 ;  /* 0x30000004ff607230 */ /* 0x001fe40000004100 */
        /* <DEDUP_REMOVED lines=27> */
.L_x_11363:
[----:B------:R-:W-:Y:S05]  /*1820*/  BRA.U UP1, `(.L_x_11366) ;  /* 0x0000000101747547 */ /* 0x000fea000b800000 */
        /* <DEDUP_REMOVED lines=29> */
.L_x_11366:
[--C-:B-----5:R-:W-:Y:S02]  /*1a00*/  HADD2.F32 R3, -RZ, R4.reuse.H0_H0 ;  /* 0x20000004ff037230 */ /* 0x120fe40000004100 */
[----:B0-----:R-:W-:Y:S02]  /*1a10*/  HADD2.F32 R96, -RZ, R4.H1_H1 ;  /* 0x30000004ff607230 */ /* 0x001fe40000004100 */
[--C-:B------:R-:W-:Y:S02]  /*1a20*/  HADD2.F32 R10, -RZ, R5.reuse.H0_H0 ;  /* 0x20000005ff0a7230 */ /* 0x100fe40000004100 */
[----:B------:R-:W-:Y:S02]  /*1a30*/  HADD2.F32 R11, -RZ, R5.H1_H1 ;  /* 0x30000005ff0b7230 */ /* 0x000fe40000004100 */
[--C-:B------:R-:W-:Y:S02]  /*1a40*/  HADD2.F32 R4, -RZ, R76.reuse.H0_H0 ;  /* 0x2000004cff047230 */ /* 0x100fe40000004100 */
[----:B------:R-:W-:-:S02]  /*1a50*/  HADD2.F32 R5, -RZ, R76.H1_H1 ;  /* 0x3000004cff057230 */ /* 0x000fc40000004100 */
[----:B------:R-:W-:Y:S02]  /*1a60*/  HADD2.F32 R84, -RZ, R6.H0_H0 ;  /* 0x20000006ff547230 */ /* 0x000fe40000004100 */
[----:B------:R-:W-:Y:S01]  /*1a70*/  FADD.FTZ R3, R4, R3 ;  /* 0x0000000304037221 */ /* 0x000fe20000010000 */
[----:B------:R-:W-:Y:S02]  /*1a80*/  HADD2.F32 R85, -RZ, R78.H0_H0 ;  /* 0x2000004eff557230 */ /* 0x000fe40000004100 */
[----:B------:R-:W-:Y:S01]  /*1a90*/  FADD.FTZ R96, R5, R96 ;  /* 0x0000006005607221 */ /* 0x000fe20000010000 */
[----:B------:R-:W-:Y:S02]  /*1aa0*/  HADD2.F32 R6, -RZ, R6.H1_H1 ;  /* 0x30000006ff067230 */ /* 0x000fe40000004100 */
[----:B------:R-:W-:Y:S02]  /*1ab0*/  HADD2.F32 R86, -RZ, R7.H0_H0 ;  /* 0x20000007ff567230 */ /* 0x000fe40000004100 */
[----:B------:R-:W-:Y:S01]  /*1ac0*/  FADD.FTZ R84, R85, R84 ;  /* 0x0000005455547221 */ /* 0x000fe20000010000 */
[----:B------:R-:W-:-:S02]  /*1ad0*/  HADD2.F32 R4, -RZ, R77.H1_H1 ;  /* 0x3000004dff047230 */ /* 0x000fc40000004100 */
[----:B------:R-:W-:Y:S02]  /*1ae0*/  HADD2.F32 R87, -RZ, R78.H1_H1 ;  /* 0x3000004eff577230 */ /* 0x000fe40000004100 */
[----:B------:R-:W-:Y:S02]  /*1af0*/  HADD2.F32 R5, -RZ, R79.H0_H0 ;  /* 0x2000004fff057230 */ /* 0x000fe40000004100 */
[----:B------:R-:W-:Y:S01]  /*1b00*/  FADD.FTZ R11, R4, R11 ;  /* 0x0000000b040b7221 */ /* 0x000fe20000010000 */
[----:B------:R-:W-:Y:S02]  /*1b10*/  HADD2.F32 R90, -RZ, R7.H1_H1 ;  /* 0x30000007ff5a7230 */ /* 0x000fe40000004100 */
[----:B------:R-:W-:Y:S01]  /*1b20*/  FADD.FTZ R87, R87, R6 ;  /* 0x0000000657577221 */ /* 0x000fe20000010000 */
[----:B------:R-:W-:Y:S02]  /*1b30*/  HADD2.F32 R7, -RZ, R77.H0_H0 ;  /* 0x2000004dff077230 */ /* 0x000fe40000004100 */
        /* <DEDUP_REMOVED lines=24> */
.L_x_11365:
        /* <DEDUP_REMOVED lines=11> */
[----:B0-----:R-:W5:Y:S01]  /*1d70*/  LDG.E.128 R8, desc[UR6][R8.64] ;  /* 0x0000000608087981 */ /* 0x001f62000c1e1d00 */
[----:B------:R-:W-:Y:S05]  /*1d80*/  BRA.U UP0, `(.L_x_11367) ;  /* 0x00000001009c7547 */ /* 0x000fea000b800000 */
[----:B------:R-:W-:Y:S05]  /*1d90*/  BRA.U UP1, `(.L_x_11368) ;  /* 0x0000000101247547 */ /* 0x000fea000b800000 */
[--C-:B-1---5:R-:W-:Y:S02]  /*1da0*/  HADD2.F32 R4, -RZ, R8.reuse.H0_H0 ;  /* 0x20000008ff047230 */ /* 0x122fe40000004100 */
        /* <DEDUP_REMOVED lines=8> */
.L_x_11368:
[----:B-1---5:R-:W-:Y:S02]  /*1e30*/  HADD2.F32 R4, -RZ, R8.H0_H0 ;  /* 0x20000008ff047230 */ /* 0x022fe40000004100 */
[----:B------:R-:W-:Y:S02]  /*1e40*/  HADD2.F32 R7, -RZ, R80.H0_H0 ;  /* 0x20000050ff077230 */ /* 0x000fe40000004100 */
[----:B------:R-:W-:Y:S02]  /*1e50*/  HADD2.F32 R84, -RZ, R11.H0_H0 ;  /* 0x2000000bff547230 */ /* 0x000fe40000004100 */
[----:B------:R-:W-:Y:S02]  /*1e60*/  HADD2.F32 R111, -RZ, R83.H0_H0 ;  /* 0x20000053ff6f7230 */ /* 0x000fe40000004100 */
[----:B------:R-:W-:Y:S01]  /*1e70*/  FADD.FTZ R4, R7, R4 ;  /* 0x0000000407047221 */ /* 0x000fe20000010000 */
[----:B------:R-:W-:Y:S02]  /*1e80*/  HADD2.F32 R5, -RZ, R8.H1_H1 ;  /* 0x30000008ff057230 */ /* 0x000fe40000004100 */
[----:B------:R-:W-:-:S02]  /*1e90*/  HADD2.F32 R6, -RZ, R9.H0_H0 ;  /* 0x20000009ff067230 */ /* 0x000fc40000004100 */
[----:B------:R-:W-:Y:S02]  /*1ea0*/  HADD2.F32 R85, -RZ, R9.H1_H1 ;  /* 0x30000009ff557230 */ /* 0x000fe40000004100 */
[--C-:B------:R-:W-:Y:S02]  /*1eb0*/  HADD2.F32 R8, -RZ, R10.reuse.H0_H0 ;  /* 0x2000000aff087230 */ /* 0x100fe40000004100 */
[----:B------:R-:W-:Y:S02]  /*1ec0*/  HADD2.F32 R87, -RZ, R10.H1_H1 ;  /* 0x3000000aff577230 */ /* 0x000fe40000004100 */
[----:B------:R-:W-:Y:S01]  /*1ed0*/  FADD.FTZ R10, R111, R84 ;  /* 0x000000546f0a7221 */ /* 0x000fe20000010000 */
[----:B------:R-:W-:Y:S02]  /*1ee0*/  HADD2.F32 R7, -RZ, R81.H0_H0 ;  /* 0x20000051ff077230 */ /* 0x000fe40000004100 */
[----:B------:R-:W-:Y:S02]  /*1ef0*/  HADD2.F32 R9, -RZ, R82.H0_H0 ;  /* 0x20000052ff097230 */ /* 0x000fe40000004100 */
[----:B------:R-:W-:-:S02]  /*1f00*/  HADD2.F32 R11, -RZ, R11.H1_H1 ;  /* 0x3000000bff0b7230 */ /* 0x000fc40000004100 */
[----:B------:R-:W-:Y:S01]  /*1f10*/  FADD.FTZ R6, R7, R6 ;  /* 0x0000000607067221 */ /* 0x000fe20000010000 */
        /* <DEDUP_REMOVED lines=14> */
.L_x_11367:
[----:B------:R-:W-:Y:S05]  /*2000*/  BRA.U UP1, `(.L_x_11370) ;  /* 0x0000000101747547 */ /* 0x000fea000b800000 */
        /* <DEDUP_REMOVED lines=29> */
.L_x_11370:
[----:B-1---5:R-:W-:Y:S02]  /*21e0*/  HADD2.F32 R4, -RZ, R8.H0_H0 ;  /* 0x20000008ff047230 */ /* 0x022fe40000004100 */
        /* <DEDUP_REMOVED lines=9> */
[----:B------:R-:W-:Y:S02]  /*2280*/  HADD2.F32 R8, -RZ, R8.H1_H1 ;  /* 0x30000008ff087230 */ /* 0x000fe40000004100 */
[----:B------:R-:W-:Y:S02]  /*2290*/  HADD2.F32 R5, -RZ, R76.H1_H1 ;  /* 0x3000004cff057230 */ /* 0x000fe40000004100 */
[----:B------:R-:W-:Y:S01]  /*22a0*/  FADD.FTZ R7, R10, R9 ;  /* 0x000000090a077221 */ /* 0x000fe20000010000 */
[----:B------:R-:W-:-:S02]  /*22b0*/  HADD2.F32 R87, -RZ, R11.H1_H1 ;  /* 0x3000000bff577230 */ /* 0x000fc40000004100 */
[----:B------:R-:W-:Y:S02]  /*22c0*/  HADD2.F32 R10, -RZ, R79.H1_H1 ;  /* 0x3000004fff0a7230 */ /* 0x000fe40000004100 */
[----:B------:R-:W-:Y:S01]  /*22d0*/  FADD.FTZ R5, R5, R8 ;  /* 0x0000000805057221 */ /* 0x000fe20000010000 */
[----:B------:R-:W-:Y:S02]  /*22e0*/  HADD2.F32 R86, -RZ, R11.H0_H0 ;  /* 0x2000000bff567230 */ /* 0x000fe40000004100 */
[--C-:B------:R-:W-:Y:S02]  /*22f0*/  HADD2.F32 R9, -RZ, R78.reuse.H0_H0 ;  /* 0x2000004eff097230 */ /* 0x100fe40000004100 */
[----:B------:R-:W-:Y:S01]  /*2300*/  FADD.FTZ R117, R10, R87 ;  /* 0x000000570a757221 */ /* 0x000fe20000010000 */
[----:B------:R-:W-:Y:S02]  /*2310*/  HADD2.F32 R11, -RZ, R79.H0_H0 ;  /* 0x2000004fff0b7230 */ /* 0x000fe40000004100 */
        /* <DEDUP_REMOVED lines=24> */
.L_x_11369:
        /* <DEDUP_REMOVED lines=124> */
.L_x_11384:
[----:B------:R-:W4:Y:S01]  /*2c60*/  @!P2 LDC.64 R118, c[0x0][0x3c0] ;  /* 0x0000f000ff76ab82 */ /* 0x000f220000000a00 */
[----:B-1----:R-:W-:Y:S01]  /*2c70*/  FADD.FTZ R11, R125, R11 ;  /* 0x0000000b7d0b7221 */ /* 0x002fe20000010000 */
[----:B--2---:R-:W-:-:S03]  /*2c80*/  ISETP.NE.AND P3, PT, RZ, UR12, PT ;  /* 0x0000000cff007c0c */ /* 0x004fc6000bf65270 */
        /* <DEDUP_REMOVED lines=16> */
[----:B----4-:R-:W-:-:S04]  /*2d90*/  @!P2 IMAD.WIDE R118, R2, 0x4, R118 ;  /* 0x000000040276a825 */ /* 0x010fc800078e0276 */
        /* <DEDUP_REMOVED lines=51> */
[----:B------:R-:W-:Y:S01]  /*30d0*/  F2FP.F16.F32.PACK_AB R89, R106, R89 ;  /* 0x000000596a59723e */ /* 0x000fe200000000ff */
[C---:B------:R-:W-:Y:S01]  /*30e0*/  FMUL.FTZ R106, R3.reuse, R93 ;  /* 0x0000005d036a7220 */ /* 0x040fe20000410000 */
[C---:B------:R-:W-:Y:S01]  /*30f0*/  FMUL.FTZ R93, R3.reuse, R94 ;  /* 0x0000005e035d7220 */ /* 0x040fe20000410000 */
[C---:B------:R-:W-:Y:S01]  /*3100*/  FMUL.FTZ R94, R3.reuse, R103 ;  /* 0x00000067035e7220 */ /* 0x040fe20000410000 */
[C---:B------:R-:W-:Y:S01]  /*3110*/  FMUL.FTZ R103, R3.reuse, R104 ;  /* 0x0000006803677220 */ /* 0x040fe20000410000 */
[----:B------:R-:W-:Y:S01]  /*3120*/  FMUL.FTZ R104, R3, R105 ;  /* 0x0000006903687220 */ /* 0x000fe20000410000 */
[----:B------:R-:W-:Y:S01]  /*3130*/  F2FP.F16.F32.PACK_AB R88, R95, R88 ;  /* 0x000000585f58723e */ /* 0x000fe200000000ff */
[----:B------:R-:W-:Y:S01]  /*3140*/  FFMA.FTZ R93, R93, R22, R54 ;  /* 0x000000165d5d7223 */ /* 0x000fe20000010036 */
[----:B------:R-:W-:Y:S01]  /*3150*/  F2FP.F16.F32.PACK_AB R95, R108, R107 ;  /* 0x0000006b6c5f723e */ /* 0x000fe200000000ff */
[----:B------:R-:W-:Y:S01]  /*3160*/  FMUL.FTZ R107, R3, R92 ;  /* 0x0000005c036b7220 */ /* 0x000fe20000410000 */
        /* <DEDUP_REMOVED lines=10> */
[----:B------:R-:W1:Y:S01]  /*3210*/  @!P2 LDC.64 R104, c[0x0][0x3c8] ;  /* 0x0000f200ff68ab82 */ /* 0x000e620000000a00 */
[----:B------:R-:W-:Y:S01]  /*3220*/  F2FP.F16.F32.PACK_AB R92, R103, R92 ;  /* 0x0000005c675c723e */ /* 0x000fe200000000ff */
[----:B------:R-:W-:Y:S01]  /*3230*/  FMUL.FTZ R103, R3, R101 ;  /* 0x0000006503677220 */ /* 0x000fe20000410000 */
[----:B------:R-:W-:Y:S01]  /*3240*/  FFMA.FTZ R101, R99, R32, R64 ;  /* 0x0000002063657223 */ /* 0x000fe20000010040 */
[----:B------:R-:W-:Y:S01]  /*3250*/  FMUL.FTZ R96, R3, R96 ;  /* 0x0000006003607220 */ /* 0x000fe20000410000 */
[----:B------:R-:W-:Y:S01]  /*3260*/  F2FP.F16.F32.PACK_AB R97, R100, R97 ;  /* 0x000000616461723e */ /* 0x000fe200000000ff */
[----:B------:R-:W-:Y:S01]  /*3270*/  FFMA.FTZ R11, R11, R28, R60 ;  /* 0x0000001c0b0b7223 */ /* 0x000fe2000001003c */
[----:B------:R-:W-:Y:S01]  /*3280*/  FFMA.FTZ R99, R103, R34, R66 ;  /* 0x0000002267637223 */ /* 0x000fe20000010042 */
[----:B------:R-:W-:Y:S01]  /*3290*/  F2FP.F16.F32.PACK_AB R98, R102, R101 ;  /* 0x000000656662723e */ /* 0x000fe200000000ff */
[----:B------:R-:W-:Y:S01]  /*32a0*/  FFMA.FTZ R96, R96, R29, R61 ;  /* 0x0000001d60607223 */ /* 0x000fe2000001003d */
[----:B------:R-:W2:Y:S01]  /*32b0*/  LDC.64 R100, c[0x0][0x380] ;  /* 0x0000e000ff647b82 */ /* 0x000ea20000000a00 */
[C---:B------:R-:W-:Y:S01]  /*32c0*/  FMUL.FTZ R102, R3.reuse, R5 ;  /* 0x0000000503667220 */ /* 0x040fe20000410000 */
[C---:B------:R-:W-:Y:S01]  /*32d0*/  FMUL.FTZ R5, R3.reuse, R6 ;  /* 0x0000000603057220 */ /* 0x040fe20000410000 */
[C---:B------:R-:W-:Y:S01]  /*32e0*/  FMUL.FTZ R6, R3.reuse, R7 ;  /* 0x0000000703067220 */ /* 0x040fe20000410000 */
[C---:B------:R-:W-:Y:S01]  /*32f0*/  FMUL.FTZ R116, R3.reuse, R116 ;  /* 0x0000007403747220 */ /* 0x040fe20000410000 */
[----:B------:R-:W-:Y:S01]  /*3300*/  F2FP.F16.F32.PACK_AB R96, R96, R11 ;  /* 0x0000000b6060723e */ /* 0x000fe200000000ff */
[C---:B------:R-:W-:Y:S01]  /*3310*/  FMUL.FTZ R7, R3.reuse, R8 ;  /* 0x0000000803077220 */ /* 0x040fe20000410000 */
[C---:B------:R-:W-:Y:S01]  /*3320*/  FMUL.FTZ R11, R3.reuse, R4 ;  /* 0x00000004030b7220 */ /* 0x040fe20000410000 */
[C---:B------:R-:W-:Y:S01]  /*3330*/  FMUL.FTZ R8, R3.reuse, R9 ;  /* 0x0000000903087220 */ /* 0x040fe20000410000 */
[----:B------:R-:W-:Y:S01]  /*3340*/  F2FP.F16.F32.PACK_AB R99, R106, R99 ;  /* 0x000000636a63723e */ /* 0x000fe200000000ff */
        /* <DEDUP_REMOVED lines=13> */
[----:B------:R-:W-:Y:S02]  /*3420*/  F2FP.F16.F32.PACK_AB R91, R123, R122 ;  /* 0x0000007a7b5b723e */ /* 0x000fe400000000ff */
[----:B------:R-:W-:Y:S01]  /*3430*/  F2FP.F16.F32.PACK_AB R90, R121, R120 ;  /* 0x00000078795a723e */ /* 0x000fe200000000ff */
[----:B-1----:R-:W-:Y:S01]  /*3440*/  @!P2 IMAD.WIDE R104, R2, 0x4, R104 ;  /* 0x000000040268a825 */ /* 0x002fe200078e0268 */
[----:B------:R-:W-:Y:S02]  /*3450*/  F2FP.F16.F32.PACK_AB R7, R106, R7 ;  /* 0x000000076a07723e */ /* 0x000fe400000000ff */
[----:B------:R-:W-:-:S02]  /*3460*/  F2FP.F16.F32.PACK_AB R6, R11, R10 ;  /* 0x0000000a0b06723e */ /* 0x000fc400000000ff */
[----:B------:R-:W-:Y:S01]  /*3470*/  F2FP.F16.F32.PACK_AB R5, R8, R5 ;  /* 0x000000050805723e */ /* 0x000fe200000000ff */
[----:B------:R1:W-:Y:S01]  /*3480*/  @!P2 STG.E desc[UR6][R104.64], R3 ;  /* 0x000000036800a986 */ /* 0x0003e2000c101906 */
[----:B------:R-:W-:Y:S02]  /*3490*/  F2FP.F16.F32.PACK_AB R4, R9, R4 ;  /* 0x000000040904723e */ /* 0x000fe400000000ff */
[----:B--2---:R-:W-:Y:S01]  /*34a0*/  LEA R2, R100, R2, 0x2 ;  /* 0x0000000264027211 */ /* 0x004fe200078e10ff */
[----:B------:R1:W-:Y:S03]  /*34b0*/  STG.E.128 desc[UR6][R112.64], R88 ;  /* 0x0000005870007986 */ /* 0x0003e6000c101d06 */
[----:B------:R-:W-:Y:S01]  /*34c0*/  ISETP.GE.AND P2, PT, R2, R101, PT ;  /* 0x000000650200720c */ /* 0x000fe20003f46270 */
[----:B------:R1:W-:Y:S04]  /*34d0*/  STG.E.128 desc[UR6][R114.64], R92 ;  /* 0x0000005c72007986 */ /* 0x0003e8000c101d06 */
[----:B------:R1:W-:Y:S04]  /*34e0*/  STG.E.128 desc[UR6][R116.64], R96 ;  /* 0x0000006074007986 */ /* 0x0003e8000c101d06 */
[----:B------:R1:W-:Y:S04]  /*34f0*/  STG.E.128 desc[UR6][R118.64], R4 ;  /* 0x0000000476007986 */ /* 0x0003e8000c101d06 */
[----:B------:R-:W-:Y:S05]  /*3500*/  @!P2 BRA `(.L_x_11372) ;  /* 0xffffffcc00e0a947 */ /* 0x000fea000383ffff */
[----:B------:R-:W-:Y:S05]  /*3510*/  EXIT ;  /* 0x000000000000794d */ /* 0x000fea0003800000 */
.L_x_11371:
        /* <DEDUP_REMOVED lines=8> */
.L_x_11374:
[----:B------:R-:W-:Y:S05]  /*35a0*/  BSYNC B0 ;  /* 0x0000000000007941 */ /* 0x000fea0003800000 */
.L_x_11373:
        /* <DEDUP_REMOVED lines=8> */
.L_x_11375:
[----:B------:R-:W-:Y:S02]  /*3630*/  HFMA2 R119, -RZ, RZ, 0, 2.384185791015625e-07 ;  /* 0x00000004ff777431 */ /* 0x000fe400000001ff */
[----:B------:R-:W-:-:S05]  /*3640*/  FADD.FTZ R123, R122, R11 ;  /* 0x0000000b7a7b7221 */ /* 0x000fca0000010000 */
[----:B------:R-:W-:-:S07]  /*3650*/  MOV R122, R123 ;  /* 0x0000007b007a7202 */ /* 0x000fce0000000f00 */
[----:B------:R-:W-:Y:S05]  /*3660*/  WARPSYNC.COLLECTIVE R117, `(.L_x_11376) ;  /* 0x0000000075087348 */ /* 0x000fea0003c00000 */
[----:B------:R0:W1:Y:S02]  /*3670*/  SHFL.BFLY P3, R11, R122, R119, R118 ;  /* 0x0c0000777a0b7389 */ /* 0x0000640000060076 */
[----:B01----:R-:W-:Y:S05]  /*3680*/  ENDCOLLECTIVE ;  /* 0x000000000000791b */ /* 0x003fea0003800000 */
.L_x_11376:
[----:B------:R-:W-:Y:S02]  /*3690*/  HFMA2 R119, -RZ, RZ, 0, 4.76837158203125e-07 ;  /* 0x00000008ff777431 */ /* 0x000fe400000001ff */
[----:B------:R-:W-:-:S05]  /*36a0*/  FADD.FTZ R124, R123, R11 ;  /* 0x0000000b7b7c7221 */ /* 0x000fca0000010000 */
[----:B------:R-:W-:-:S07]  /*36b0*/  MOV R122, R124 ;  /* 0x0000007c007a7202 */ /* 0x000fce0000000f00 */
[----:B------:R-:W-:Y:S05]  /*36c0*/  WARPSYNC.COLLECTIVE R117, `(.L_x_11377) ;  /* 0x0000000075087348 */ /* 0x000fea0003c00000 */
[----:B------:R0:W1:Y:S02]  /*36d0*/  SHFL.BFLY P3, R11, R122, R119, R118 ;  /* 0x0c0000777a0b7389 */ /* 0x0000640000060076 */
[----:B01----:R-:W-:Y:S05]  /*36e0*/  ENDCOLLECTIVE ;  /* 0x000000000000791b */ /* 0x003fea0003800000 */
.L_x_11377:
[----:B------:R-:W-:Y:S02]  /*36f0*/  HFMA2 R119, -RZ, RZ, 0, 9.5367431640625e-07 ;  /* 0x00000010ff777431 */ /* 0x000fe400000001ff */
[----:B------:R-:W-:-:S05]  /*3700*/  FADD.FTZ R125, R124, R11 ;  /* 0x0000000b7c7d7221 */ /* 0x000fca0000010000 */
[----:B------:R-:W-:-:S07]  /*3710*/  MOV R122, R125 ;  /* 0x0000007d007a7202 */ /* 0x000fce0000000f00 */
[----:B------:R-:W-:Y:S05]  /*3720*/  WARPSYNC.COLLECTIVE R117, `(.L_x_11378) ;  /* 0x0000000075087348 */ /* 0x000fea0003c00000 */
[----:B------:R0:W1:Y:S02]  /*3730*/  SHFL.BFLY P3, R11, R122, R119, R118 ;  /* 0x0c0000777a0b7389 */ /* 0x0000640000060076 */
[----:B01----:R-:W-:Y:S05]  /*3740*/  ENDCOLLECTIVE ;  /* 0x000000000000791b */ /* 0x003fea0003800000 */
.L_x_11378:
        /* <DEDUP_REMOVED lines=72> */
.L_x_11379:
[----:B------:R-:W-:Y:S02]  /*3bd0*/  HFMA2 R119, -RZ, RZ, 0, 1.1920928955078125e-07 ;  /* 0x00000002ff777431 */ /* 0x000fe400000001ff */
[----:B------:R-:W-:-:S07]  /*3be0*/  FADD.FTZ R122, R120, R11 ;  /* 0x0000000b787a7221 */ /* 0x000fce0000010000 */
[----:B------:R-:W-:Y:S05]  /*3bf0*/  WARPSYNC.COLLECTIVE R117, `(.L_x_11380) ;  /* 0x0000000075087348 */ /* 0x000fea0003c00000 */
[----:B------:R0:W1:Y:S02]  /*3c00*/  SHFL.BFLY P3, R11, R122, R119, R118 ;  /* 0x0c0000777a0b7389 */ /* 0x0000640000060076 */
[----:B01----:R-:W-:Y:S05]  /*3c10*/  ENDCOLLECTIVE ;  /* 0x000000000000791b */ /* 0x003fea0003800000 */
.L_x_11380:
[----:B------:R-:W-:Y:S02]  /*3c20*/  HFMA2 R119, -RZ, RZ, 0, 2.384185791015625e-07 ;  /* 0x00000004ff777431 */ /* 0x000fe400000001ff */
[----:B------:R-:W-:-:S05]  /*3c30*/  FADD.FTZ R123, R122, R11 ;  /* 0x0000000b7a7b7221 */ /* 0x000fca0000010000 */
[----:B------:R-:W-:-:S07]  /*3c40*/  MOV R122, R123 ;  /* 0x0000007b007a7202 */ /* 0x000fce0000000f00 */
[----:B------:R-:W-:Y:S05]  /*3c50*/  WARPSYNC.COLLECTIVE R117, `(.L_x_11381) ;  /* 0x0000000075087348 */ /* 0x000fea0003c00000 */
[----:B------:R0:W1:Y:S02]  /*3c60*/  SHFL.BFLY P3, R11, R122, R119, R118 ;  /* 0x0c0000777a0b7389 */ /* 0x0000640000060076 */
[----:B01----:R-:W-:Y:S05]  /*3c70*/  ENDCOLLECTIVE ;  /* 0x000000000000791b */ /* 0x003fea0003800000 */
.L_x_11381:
[----:B------:R-:W-:Y:S02]  /*3c80*/  HFMA2 R119, -RZ, RZ, 0, 4.76837158203125e-07 ;  /* 0x00000008ff777431 */ /* 0x000fe400000001ff */
[----:B------:R-:W-:-:S05]  /*3c90*/  FADD.FTZ R124, R123, R11 ;  /* 0x0000000b7b7c7221 */ /* 0x000fca0000010000 */
[----:B------:R-:W-:-:S07]  /*3ca0*/  MOV R122, R124 ;  /* 0x0000007c007a7202 */ /* 0x000fce0000000f00 */
[----:B------:R-:W-:Y:S05]  /*3cb0*/  WARPSYNC.COLLECTIVE R117, `(.L_x_11382) ;  /* 0x0000000075087348 */ /* 0x000fea0003c00000 */
[----:B------:R0:W1:Y:S02]  /*3cc0*/  SHFL.BFLY P3, R11, R122, R119, R118 ;  /* 0x0c0000777a0b7389 */ /* 0x0000640000060076 */
[----:B01----:R-:W-:Y:S05]  /*3cd0*/  ENDCOLLECTIVE ;  /* 0x000000000000791b */ /* 0x003fea0003800000 */
.L_x_11382:
[----:B------:R-:W-:Y:S02]  /*3ce0*/  HFMA2 R119, -RZ, RZ, 0, 9.5367431640625e-07 ;  /* 0x00000010ff777431 */ /* 0x000fe400000001ff */
[----:B------:R-:W-:-:S05]  /*3cf0*/  FADD.FTZ R125, R124, R11 ;  /* 0x0000000b7c7d7221 */ /* 0x000fca0000010000 */
[----:B------:R-:W-:-:S07]  /*3d00*/  MOV R122, R125 ;  /* 0x0000007d007a7202 */ /* 0x000fce0000000f00 */
[----:B------:R-:W-:Y:S05]  /*3d10*/  WARPSYNC.COLLECTIVE R117, `(.L_x_11383) ;  /* 0x0000000075087348 */ /* 0x000fea0003c00000 */
[----:B------:R0:W1:Y:S02]  /*3d20*/  SHFL.BFLY P3, R11, R122, R119, R118 ;  /* 0x0c0000777a0b7389 */ /* 0x0000640000060076 */
[----:B01----:R-:W-:Y:S05]  /*3d30*/  ENDCOLLECTIVE ;  /* 0x000000000000791b */ /* 0x003fea0003800000 */
.L_x_11383:
[----:B------:R-:W-:Y:S05]  /*3d40*/  BRA `(.L_x_11384) ;  /* 0xffffffec00c47947 */ /* 0x000fea000383ffff */
.L_x_11385:
        /* <DEDUP_REMOVED lines=11> */
.L_x_22713:


//--------------------- .text._ZN10layer_norm31ln_parallel_residual_fwd_kernelINS_13Kernel_traitsIf6__halfS2_S2_fjLj1024ELj1ELj4ELj1ELj16ENS_18Kernel_traits_baseILj1024EfS2_S2_S2_fjLj128EEEEELb1ELb0ELb0EEEvNS_9FwdParamsE --------------------------
	.section	.text._ZN10layer_norm31ln_parallel_residual_fwd_kernelINS_13Kernel_traitsIf6__halfS2_S2_fjLj1024ELj1ELj4ELj1ELj16ENS_18Kernel_traits_baseILj1024EfS2_S2_S2_fjLj128EEEEELb1ELb0ELb0EEEvNS_9FwdParamsE,"ax",@progbits
	.align	128
        .global         _ZN10layer_norm31ln_parallel_residual_fwd_kernelINS_13Kernel_traitsIf6__halfS2_S2_fjLj1024ELj1ELj4ELj1ELj16ENS_18Kernel_traits_baseILj1024EfS2_S2_S2_fjLj128EEEEELb1ELb0ELb0EEEvNS_9FwdParamsE
        .type           _ZN10layer_norm31ln_parallel_residual_fwd_kernelINS_13Kernel_traitsIf6__halfS2_S2_fjLj1024ELj1ELj4ELj1ELj16ENS_18Kernel_traits_baseILj1024EfS2_S2_S2_fjLj128EEEEELb1ELb0ELb0EEEvNS_9FwdParamsE,@function
        .size           _ZN10layer_norm31ln_parallel_residual_fwd_kernelINS_13Kernel_traitsIf6__halfS2_S2_fjLj1024ELj1ELj4ELj1ELj16ENS_18Kernel_traits_baseILj1024EfS2_S2_S2_fjLj128EEEEELb1ELb0ELb0EEEvNS_9FwdParamsE,(.L_x_22714 - _ZN10layer_norm31ln_parallel_residual_fwd_kernelINS_13Kernel_traitsIf6__halfS2_S2_fjLj1024ELj1ELj4ELj1ELj16ENS_18Kernel_traits_baseILj1024EfS2_S2_S2_fjLj128EEEEELb1ELb0ELb0EEEvNS_9FwdParamsE)
        .other          _ZN10layer_norm31ln_parallel_residual_fwd_kernelINS_13Kernel_traitsIf6__halfS2_S2_fjLj1024ELj1ELj4ELj1ELj16ENS_18Kernel_traits_baseILj1024EfS2_S2_S2_fjLj128EEEEELb1ELb0ELb0EEEvNS_9FwdParamsE,@"STO_CUDA_ENTRY STV_DEFAULT"
_ZN10layer_norm31ln_parallel_residual_fwd_kernelINS_13Kernel_traitsIf6__halfS2_S2_fjLj1024ELj1ELj4ELj1ELj16ENS_18Kernel_traits_baseILj1024EfS2_S2_S2_fjLj128EEEEELb1ELb0ELb0EEEvNS_9FwdParamsE:
.text._ZN10layer_norm31ln_parallel_residual_fwd_kernelINS_13Kernel_traitsIf6__halfS2_S2_fjLj1024ELj1ELj4ELj1ELj16ENS_18Kernel_traits_baseILj1024EfS2_S2_S2_fjLj128EEEEELb1ELb0ELb0EEEvNS_9FwdParamsE:
        /* <DEDUP_REMOVED lines=158> */
.L_x_11388:
        /* <DEDUP_REMOVED lines=86> */
.L_x_11387:
        /* <DEDUP_REMOVED lines=78> */
.L_x_11390:
        /* <DEDUP_REMOVED lines=85> */
.L_x_11389:
[----:B------:R-:W-:Y:S05]  /*1970*/  BSYNC.RECONVERGENT B0 ;  /* 0x0000000000007941 */ /* 0x000fea0003800200 */
.L_x_11386:
        /* <DEDUP_REMOVED lines=72> */
.L_x_11900:
        /* <DEDUP_REMOVED lines=39> */
.L_x_11397:
        /* <DEDUP_REMOVED lines=13> */
.L_x_11399:
[----:B------:R-:W-:Y:S05]  /*2140*/  BSYNC.RECONVERGENT B3 ;  /* 0x0000000000037941 */ /* 0x000fea0003800200 */
.L_x_11398:
        /* <DEDUP_REMOVED lines=43> */
.L_x_11396:
[----:B------:R-:W-:Y:S05]  /*2400*/  BSYNC.RECONVERGENT B2 ;  /* 0x0000000000027941 */ /* 0x000fea0003800200 */
.L_x_11395:
        /* <DEDUP_REMOVED lines=28> */
.L_x_11402:
        /* <DEDUP_REMOVED lines=13> */
.L_x_11404:
[----:B------:R-:W-:Y:S05]  /*26a0*/  BSYNC.RECONVERGENT B3 ;  /* 0x0000000000037941 */ /* 0x000fea0003800200 */
.L_x_11403:
        /* <DEDUP_REMOVED lines=43> */
.L_x_11401:
[----:B------:R-:W-:Y:S05]  /*2960*/  BSYNC.RECONVERGENT B2 ;  /* 0x0000000000027941 */ /* 0x000fea0003800200 */
.L_x_11400:
        /* <DEDUP_REMOVED lines=25> */
.L_x_11407:
        /* <DEDUP_REMOVED lines=13> */
.L_x_11409:
[----:B------:R-:W-:Y:S05]  /*2bd0*/  BSYNC.RECONVERGENT B3 ;  /* 0x0000000000037941 */ /* 0x000fea0003800200 */
.L_x_11408:
        /* <DEDUP_REMOVED lines=43> */
.L_x_11406:
[----:B------:R-:W-:Y:S05]  /*2e90*/  BSYNC.RECONVERGENT B2 ;  /* 0x0000000000027941 */ /* 0x000fea0003800200 */
.L_x_11405:
        /* <DEDUP_REMOVED lines=9> */
[----:B------:R-:W-:-:S03]  /*2f30*/  @P1 HADD2.F32 R3, -RZ, R161.H0_H0 ;  /* 0x200000a1ff031230 */ /* 0x000fc60000004100 */
        /* <DEDUP_REMOVED lines=15> */
.L_x_11412:
        /* <DEDUP_REMOVED lines=13> */
.L_x_11414:
[----:B------:R-:W-:Y:S05]  /*3100*/  BSYNC.RECONVERGENT B3 ;  /* 0x0000000000037941 */ /* 0x000fea0003800200 */
.L_x_11413:
        /* <DEDUP_REMOVED lines=43> */
.L_x_11411:
[----:B------:R-:W-:Y:S05]  /*33c0*/  BSYNC.RECONVERGENT B2 ;  /* 0x0000000000027941 */ /* 0x000fea0003800200 */
.L_x_11410:
        /* <DEDUP_REMOVED lines=8> */
[----:B------:R-:W-:Y:S01]  /*3450*/  FSETP.GTU.FTZ.AND P3, PT, R3, R196, PT ;  /* 0x000000c40300720b */ /* 0x000fe20003f7c000 */
[----:B------:R-:W-:-:S03]  /*3460*/  @P1 HADD2.F32 R3, -RZ, R161.H1_H1 ;  /* 0x300000a1ff031230 */ /* 0x000fc60000004100 */
        /* <DEDUP_REMOVED lines=15> */
.L_x_11417:
        /* <DEDUP_REMOVED lines=13> */
.L_x_11419:
[----:B------:R-:W-:Y:S05]  /*3630*/  BSYNC.RECONVERGENT B3 ;  /* 0x0000000000037941 */ /* 0x000fea0003800200 */
.L_x_11418:
        /* <DEDUP_REMOVED lines=43> */
.L_x_11416:
[----:B------:R-:W-:Y:S05]  /*38f0*/  BSYNC.RECONVERGENT B2 ;  /* 0x0000000000027941 */ /* 0x000fea0003800200 */
.L_x_11415:
        /* <DEDUP_REMOVED lines=23> */
.L_x_11422:
        /* <DEDUP_REMOVED lines=13> */
.L_x_11424:
[----:B------:R-:W-:Y:S05]  /*3b40*/  BSYNC.RECONVERGENT B3 ;  /* 0x0000000000037941 */ /* 0x000fea0003800200 */
.L_x_11423:
        /* <DEDUP_REMOVED lines=43> */
.L_x_11421:
[----:B------:R-:W-:Y:S05]  /*3e00*/  BSYNC.RECONVERGENT B2 ;  /* 0x0000000000027941 */ /* 0x000fea0003800200 */
.L_x_11420:
        /* <DEDUP_REMOVED lines=23> */
.L_x_11427:
        /* <DEDUP_REMOVED lines=13> */
.L_x_11429:
[----:B------:R-:W-:Y:S05]  /*4050*/  BSYNC.RECONVERGENT B3 ;  /* 0x0000000000037941 */ /* 0x000fea0003800200 */
.L_x_11428:
        /* <DEDUP_REMOVED lines=43> */
.L_x_11426:
[----:B------:R-:W-:Y:S05]  /*4310*/  BSYNC.RECONVERGENT B2 ;  /* 0x0000000000027941 */ /* 0x000fea0003800200 */
.L_x_11425:
        /* <DEDUP_REMOVED lines=23> */
.L_x_11432:
        /* <DEDUP_REMOVED lines=13> */
.L_x_11434:
[----:B------:R-:W-:Y:S05]  /*4560*/  BSYNC.RECONVERGENT B3 ;  /* 0x0000000000037941 */ /* 0x000fea0003800200 */
.L_x_11433:
        /* <DEDUP_REMOVED lines=43> */
.L_x_11431:
[----:B------:R-:W-:Y:S05]  /*4820*/  BSYNC.RECONVERGENT B2 ;  /* 0x0000000000027941 */ /* 0x000fea0003800200 */
.L_x_11430:
        /* <DEDUP_REMOVED lines=15> */
.L_x_11394:
        /* <DEDUP_REMOVED lines=16> */
.L_x_11438:
        /* <DEDUP_REMOVED lines=13> */
.L_x_11440:
[----:B------:R-:W-:Y:S05]  /*4af0*/  BSYNC.RECONVERGENT B3 ;  /* 0x0000000000037941 */ /* 0x000fea0003800200 */
.L_x_11439:
        /* <DEDUP_REMOVED lines=42> */
.L_x_11437:
[----:B------:R-:W-:Y:S05]  /*4da0*/  BSYNC.RECONVERGENT B2 ;  /* 0x0000000000027941 */ /* 0x000fea0003800200 */
.L_x_11436:
        /* <DEDUP_REMOVED lines=10> */
[----:B0-----:R-:W-:-:S04]  /*4e50*/  FSETP.GTU.FTZ.AND P2, PT, R12, R21, PT ;  /* 0x000000150c00720b */ /* 0x001fc80003f5c000 */
[----:B------:R-:W-:Y:S01]  /*4e60*/  PLOP3.LUT P4, PT, P2, PT, PT, 0x8, 0x80 ;  /* 0x000000000080781c */ /* 0x000fe2000178e170 */
[----:B-1----:R-:W-:Y:S01]  /*4e70*/  FMUL.FTZ R20, R3, R196 ;  /* 0x000000c403147220 */ /* 0x002fe20000410000 */
[----:B------:R-:W-:-:S04]  /*4e80*/  MOV R3, R0 ;  /* 0x0000000000037202 */ /* 0x000fc80000000f00 */
        /* <DEDUP_REMOVED lines=11> */
.L_x_11443:
        /* <DEDUP_REMOVED lines=13> */
.L_x_11445:
[----:B------:R-:W-:Y:S05]  /*5010*/  BSYNC.RECONVERGENT B3 ;  /* 0x0000000000037941 */ /* 0x000fea0003800200 */
.L_x_11444:
        /* <DEDUP_REMOVED lines=43> */
.L_x_11442:
[----:B------:R-:W-:Y:S05]  /*52d0*/  BSYNC.RECONVERGENT B2 ;  /* 0x0000000000027941 */ /* 0x000fea0003800200 */
.L_x_11441:
        /* <DEDUP_REMOVED lines=25> */
.L_x_11448:
        /* <DEDUP_REMOVED lines=13> */
.L_x_11450:
[----:B------:R-:W-:Y:S05]  /*5540*/  BSYNC.RECONVERGENT B3 ;  /* 0x0000000000037941 */ /* 0x000fea0003800200 */
.L_x_11449:
        /* <DEDUP_REMOVED lines=43> */
.L_x_11447:
[----:B------:R-:W-:Y:S05]  /*5800*/  BSYNC.RECONVERGENT B2 ;  /* 0x0000000000027941 */ /* 0x000fea0003800200 */
.L_x_11446:
        /* <DEDUP_REMOVED lines=22> */
.L_x_11453:
        /* <DEDUP_REMOVED lines=13> */
.L_x_11455:
[----:B------:R-:W-:Y:S05]  /*5a40*/  BSYNC.RECONVERGENT B3 ;  /* 0x0000000000037941 */ /* 0x000fea0003800200 */
.L_x_11454:
        /* <DEDUP_REMOVED lines=43> */
.L_x_11452:
[----:B------:R-:W-:Y:S05]  /*5d00*/  BSYNC.RECONVERGENT B2 ;  /* 0x0000000000027941 */ /* 0x000fea0003800200 */
.L_x_11451:
        /* <DEDUP_REMOVED lines=25> */
.L_x_11458:
        /* <DEDUP_REMOVED lines=13> */
.L_x_11460:
[----:B------:R-:W-:Y:S05]  /*5f70*/  BSYNC.RECONVERGENT B3 ;  /* 0x0000000000037941 */ /* 0x000fea0003800200 */
.L_x_11459:
        /* <DEDUP_REMOVED lines=43> */
.L_x_11457:
[----:B------:R-:W-:Y:S05]  /*6230*/  BSYNC.RECONVERGENT B2 ;  /* 0x0000000000027941 */ /* 0x000fea0003800200 */
.L_x_11456:
        /* <DEDUP_REMOVED lines=22> */
.L_x_11463:
        /* <DEDUP_REMOVED lines=13> */
.L_x_11465:
[----:B------:R-:W-:Y:S05]  /*6470*/  BSYNC.RECONVERGENT B3 ;  /* 0x0000000000037941 */ /* 0x000fea0003800200 */
.L_x_11464:
        /* <DEDUP_REMOVED lines=43> */
.L_x_11462:
[----:B------:R-:W-:Y:S05]  /*6730*/  BSYNC.RECONVERGENT B2 ;  /* 0x0000000000027941 */ /* 0x000fea0003800200 */
.L_x_11461:
        /* <DEDUP_REMOVED lines=9> */
[----:B------:R-:W-:-:S05]  /*67d0*/  FSEL R16, R17, RZ, !P2 ;  /* 0x000000ff11107208 */ /* 0x000fca0005000000 */
[----:B------:R-:W-:Y:S01]  /*67e0*/  FADD.FTZ R3, R3, R16 ;  /* 0x0000001003037221 */ /* 0x000fe20000010000 */
[----:B------:R-:W-:-:S03]  /*67f0*/  SEL R16, RZ, 0x1, P2 ;  /* 0x00000001ff107807 */ /* 0x000fc60001000000 */
        /* <DEDUP_REMOVED lines=13> */
.L_x_11468:
        /* <DEDUP_REMOVED lines=13> */
.L_x_11470:
[----:B------:R-:W-:Y:S05]  /*69a0*/  BSYNC.RECONVERGENT B3 ;  /* 0x0000000000037941 */ /* 0x000fea0003800200 */
.L_x_11469:
        /* <DEDUP_REMOVED lines=43> */
.L_x_11467:
[----:B------:R-:W-:Y:S05]  /*6c60*/  BSYNC.RECONVERGENT B2 ;  /* 0x0000000000027941 */ /* 0x000fea0003800200 */
.L_x_11466:
[----:B------:R-:W-:Y:S01]  /*6c70*/  I2FP.F32.U32 R18, R3 ;  /* 0x0000000300127245 */ /* 0x000fe20000201000 */
[----:B------:R-:W-:Y:S01]  /*6c80*/  HADD2.F32 R165, -RZ, R165.H1_H1 ;  /* 0x300000a5ffa57230 */ /* 0x000fe20000004100 */
        /* <DEDUP_REMOVED lines=20> */
.L_x_11473:
        /* <DEDUP_REMOVED lines=13> */
.L_x_11475:
[----:B------:R-:W-:Y:S05]  /*6ea0*/  BSYNC.RECONVERGENT B3 ;  /* 0x0000000000037941 */ /* 0x000fea0003800200 */
.L_x_11474:
        /* <DEDUP_REMOVED lines=43> */
.L_x_11472:
[----:B------:R-:W-:Y:S05]  /*7160*/  BSYNC.RECONVERGENT B2 ;  /* 0x0000000000027941 */ /* 0x000fea0003800200 */
.L_x_11471:
        /* <DEDUP_REMOVED lines=13> */
[----:B------:R-:W-:Y:S01]  /*7240*/  @!P1 IMAD.MOV.U32 R184, RZ, RZ, R3 ;  /* 0x000000ffffb89224 */ /* 0x000fe200078e0003 */
[----:B------:R-:W-:-:S04]  /*7250*/  MOV R3, R0 ;  /* 0x0000000000037202 */ /* 0x000fc80000000f00 */
        /* <DEDUP_REMOVED lines=10> */
.L_x_11478:
        /* <DEDUP_REMOVED lines=13> */
.L_x_11480:
[----:B------:R-:W-:Y:S05]  /*73d0*/  BSYNC.RECONVERGENT B3 ;  /* 0x0000000000037941 */ /* 0x000fea0003800200 */
.L_x_11479:
        /* <DEDUP_REMOVED lines=43> */
.L_x_11477:
[----:B------:R-:W-:Y:S05]  /*7690*/  BSYNC.RECONVERGENT B2 ;  /* 0x0000000000027941 */ /* 0x000fea0003800200 */
.L_x_11476:
        /* <DEDUP_REMOVED lines=20> */
.L_x_11483:
        /* <DEDUP_REMOVED lines=13> */
.L_x_11485:
[----:B------:R-:W-:Y:S05]  /*78b0*/  BSYNC.RECONVERGENT B3 ;  /* 0x0000000000037941 */ /* 0x000fea0003800200 */
.L_x_11484:
        /* <DEDUP_REMOVED lines=43> */
.L_x_11482:
[----:B------:R-:W-:Y:S05]  /*7b70*/  BSYNC.RECONVERGENT B2 ;  /* 0x0000000000027941 */ /* 0x000fea0003800200 */
.L_x_11481:
        /* <DEDUP_REMOVED lines=25> */
.L_x_11488:
        /* <DEDUP_REMOVED lines=13> */
.L_x_11490:
[----:B------:R-:W-:Y:S05]  /*7de0*/  BSYNC.RECONVERGENT B3 ;  /* 0x0000000000037941 */ /* 0x000fea0003800200 */
.L_x_11489:
        /* <DEDUP_REMOVED lines=43> */
.L_x_11487:
[----:B------:R-:W-:Y:S05]  /*80a0*/  BSYNC.RECONVERGENT B2 ;  /* 0x0000000000027941 */ /* 0x000fea0003800200 */
.L_x_11486:
        /* <DEDUP_REMOVED lines=20> */
.L_x_11493:
        /* <DEDUP_REMOVED lines=13> */
.L_x_11495:
[----:B------:R-:W-:Y:S05]  /*82c0*/  BSYNC.RECONVERGENT B3 ;  /* 0x0000000000037941 */ /* 0x000fea0003800200 */
.L_x_11494:
        /* <DEDUP_REMOVED lines=43> */
.L_x_11492:
[----:B------:R-:W-:Y:S05]  /*8580*/  BSYNC.RECONVERGENT B2 ;  /* 0x0000000000027941 */ /* 0x000fea0003800200 */
.L_x_11491:
        /* <DEDUP_REMOVED lines=25> */
.L_x_11498:
        /* <DEDUP_REMOVED lines=13> */
.L_x_11500:
[----:B------:R-:W-:Y:S05]  /*87f0*/  BSYNC.RECONVERGENT B3 ;  /* 0x0000000000037941 */ /* 0x000fea0003800200 */
.L_x_11499:
        /* <DEDUP_REMOVED lines=43> */
.L_x_11497:
[----:B------:R-:W-:Y:S05]  /*8ab0*/  BSYNC.RECONVERGENT B2 ;  /* 0x0000000000027941 */ /* 0x000fea0003800200 */
.L_x_11496:
        /* <DEDUP_REMOVED lines=20> */
.L_x_11503:
        /* <DEDUP_REMOVED lines=13> */
.L_x_11505:
[----:B------:R-:W-:Y:S05]  /*8cd0*/  BSYNC.RECONVERGENT B3 ;  /* 0x0000000000037941 */ /* 0x000fea0003800200 */
.L_x_11504:
        /* <DEDUP_REMOVED lines=43> */
.L_x_11502:
[----:B------:R-:W-:Y:S05]  /*8f90*/  BSYNC.RECONVERGENT B2 ;  /* 0x0000000000027941 */ /* 0x000fea0003800200 */
.L_x_11501:
        /* <DEDUP_REMOVED lines=12> */
[----:B------:R-:W-:Y:S01]  /*9060*/  @!P1 IMAD.MOV.U32 R191, RZ, RZ, R3 ;  /* 0x000000ffffbf9224 */ /* 0x000fe200078e0003 */
[----:B------:R-:W-:Y:S01]  /*9070*/  MOV R3, R0 ;  /* 0x0000000000037202 */ /* 0x000fe20000000f00 */
        /* <DEDUP_REMOVED lines=11> */
.L_x_11508:
        /* <DEDUP_REMOVED lines=13> */
.L_x_11510:
[----:B------:R-:W-:Y:S05]  /*9200*/  BSYNC.RECONVERGENT B3 ;  /* 0x0000000000037941 */ /* 0x000fea0003800200 */
.L_x_11509:
        /* <DEDUP_REMOVED lines=43> */
.L_x_11507:
[----:B------:R-:W-:Y:S05]  /*94c0*/  BSYNC.RECONVERGENT B2 ;  /* 0x0000000000027941 */ /* 0x000fea0003800200 */
.L_x_11506:
        /* <DEDUP_REMOVED lines=20> */
.L_x_11513:
        /* <DEDUP_REMOVED lines=15> */
.L_x_11515:
[----:B------:R-:W-:Y:S05]  /*9700*/  BSYNC.RECONVERGENT B3 ;  /* 0x0000000000037941 */ /* 0x000fea0003800200 */
.L_x_11514:
        /* <DEDUP_REMOVED lines=43> */
.L_x_11512:
[----:B------:R-:W-:Y:S05]  /*99c0*/  BSYNC.RECONVERGENT B2 ;  /* 0x0000000000027941 */ /* 0x000fea0003800200 */
.L_x_11511:
        /* <DEDUP_REMOVED lines=10> */
[----:B------:R-:W-:-:S03]  /*9a70*/  SEL R21, RZ, 0x1, P6 ;  /* 0x00000001ff157807 */ /* 0x000fc60003000000 */
[----:B------:R-:W-:-:S04]  /*9a80*/  FADD.FTZ R202, R202, R167 ;  /* 0x000000a7caca7221 */ /* 0x000fc80000010000 */
[----:B------:R-:W-:Y:S01]  /*9a90*/  @P1 FADD.FTZ R196, R199, R202 ;  /* 0x000000cac7c41221 */ /* 0x000fe20000010000 */
[----:B------:R-:W-:-:S04]  /*9aa0*/  @!P1 MOV R196, R202 ;  /* 0x000000ca00c49202 */ /* 0x000fc80000000f00 */
[----:B------:R-:W-:-:S04]  /*9ab0*/  F2FP.F16.F32.PACK_AB R167, RZ, R196 ;  /* 0x000000c4ffa7723e */ /* 0x000fc800000000ff */
[----:B------:R-:W-:-:S07]  /*9ac0*/  PRMT R167, R171, 0x5410, R167 ;  /* 0x00005410aba77816 */ /* 0x000fce00000000a7 */
.L_x_11435:
        /* <DEDUP_REMOVED lines=43> */
.L_x_11516:
[----:B0-----:R-:W-:Y:S01]  /*9d80*/  IMAD.MOV.U32 R198, RZ, RZ, R168 ;  /* 0x000000ffffc67224 */ /* 0x001fe200078e00a8 */
[----:B------:R-:W-:-:S07]  /*9d90*/  IADD3 R168, PT, PT, R197, 0x20, RZ ;  /* 0x00000020c5a87810 */ /* 0x000fce0007ffe0ff */
.L_x_11393:
[----:B------:R-:W-:Y:S05]  /*9da0*/  BSYNC.RECONVERGENT B1 ;  /* 0x0000000000017941 */ /* 0x000fea0003800200 */
.L_x_11392:
        /* <DEDUP_REMOVED lines=35> */
.L_x_11522:
        /* <DEDUP_REMOVED lines=13> */
.L_x_11524:
[----:B------:R-:W-:Y:S05]  /*a0b0*/  BSYNC.RECONVERGENT B3 ;  /* 0x0000000000037941 */ /* 0x000fea0003800200 */
.L_x_11523:
        /* <DEDUP_REMOVED lines=42> */
.L_x_11521:
[----:B------:R-:W-:Y:S05]  /*a360*/  BSYNC.RECONVERGENT B2 ;  /* 0x0000000000027941 */ /* 0x000fea0003800200 */
.L_x_11520:
        /* <DEDUP_REMOVED lines=25> */
.L_x_11527:
        /* <DEDUP_REMOVED lines=13> */
.L_x_11529:
[----:B------:R-:W-:Y:S05]  /*a5d0*/  BSYNC.RECONVERGENT B3 ;  /* 0x0000000000037941 */ /* 0x000fea0003800200 */
.L_x_11528:
        /* <DEDUP_REMOVED lines=43> */
.L_x_11526:
[----:B------:R-:W-:Y:S05]  /*a890*/  BSYNC.RECONVERGENT B2 ;  /* 0x0000000000027941 */ /* 0x000fea0003800200 */
.L_x_11525:
        /* <DEDUP_REMOVED lines=25> */
.L_x_11532:
        /* <DEDUP_REMOVED lines=13> */
.L_x_11534:
[----:B------:R-:W-:Y:S05]  /*ab00*/  BSYNC.RECONVERGENT B3 ;  /* 0x0000000000037941 */ /* 0x000fea0003800200 */
.L_x_11533:
        /* <DEDUP_REMOVED lines=43> */
.L_x_11531:
[----:B------:R-:W-:Y:S05]  /*adc0*/  BSYNC.RECONVERGENT B2 ;  /* 0x0000000000027941 */ /* 0x000fea0003800200 */
.L_x_11530:
        /* <DEDUP_REMOVED lines=22> */
.L_x_11537:
        /* <DEDUP_REMOVED lines=13> */
.L_x_11539:
[----:B------:R-:W-:Y:S05]  /*b000*/  BSYNC.RECONVERGENT B3 ;  /* 0x0000000000037941 */ /* 0x000fea0003800200 */
.L_x_11538:
        /* <DEDUP_REMOVED lines=43> */
.L_x_11536:
[----:B------:R-:W-:Y:S05]  /*b2c0*/  BSYNC.RECONVERGENT B2 ;  /* 0x0000000000027941 */ /* 0x000fea0003800200 */
.L_x_11535:
        /* <DEDUP_REMOVED lines=25> */
.L_x_11542:
        /* <DEDUP_REMOVED lines=13> */
.L_x_11544:
[----:B------:R-:W-:Y:S05]  /*b530*/  BSYNC.RECONVERGENT B3 ;  /* 0x0000000000037941 */ /* 0x000fea0003800200 */
.L_x_11543:
        /* <DEDUP_REMOVED lines=43> */
.L_x_11541:
[----:B------:R-:W-:Y:S05]  /*b7f0*/  BSYNC.RECONVERGENT B2 ;  /* 0x0000000000027941 */ /* 0x000fea0003800200 */
.L_x_11540:
        /* <DEDUP_REMOVED lines=22> */
.L_x_11547:
        /* <DEDUP_REMOVED lines=13> */
.L_x_11549:
[----:B------:R-:W-:Y:S05]  /*ba30*/  BSYNC.RECONVERGENT B3 ;  /* 0x0000000000037941 */ /* 0x000fea0003800200 */
.L_x_11548:
        /* <DEDUP_REMOVED lines=43> */
.L_x_11546:
[----:B------:R-:W-:Y:S05]  /*bcf0*/  BSYNC.RECONVERGENT B2 ;  /* 0x0000000000027941 */ /* 0x000fea0003800200 */
.L_x_11545:
        /* <DEDUP_REMOVED lines=25> */
.L_x_11552:
        /* <DEDUP_REMOVED lines=13> */
.L_x_11554:
[----:B------:R-:W-:Y:S05]  /*bf60*/  BSYNC.RECONVERGENT B3 ;  /* 0x0000000000037941 */ /* 0x000fea0003800200 */
.L_x_11553:
        /* <DEDUP_REMOVED lines=43> */
.L_x_11551:
[----:B------:R-:W-:Y:S05]  /*c220*/  BSYNC.RECONVERGENT B2 ;  /* 0x0000000000027941 */ /* 0x000fea0003800200 */
.L_x_11550:
        /* <DEDUP_REMOVED lines=22> */
.L_x_11557:
        /* <DEDUP_REMOVED lines=13> */
.L_x_11559:
[----:B------:R-:W-:Y:S05]  /*c460*/  BSYNC.RECONVERGENT B3 ;  /* 0x0000000000037941 */ /* 0x000fea0003800200 */
.L_x_11558:
        /* <DEDUP_REMOVED lines=43> */
.L_x_11556:
[----:B------:R-:W-:Y:S05]  /*c720*/  BSYNC.RECONVERGENT B2 ;  /* 0x0000000000027941 */ /* 0x000fea0003800200 */
.L_x_11555:
        /* <DEDUP_REMOVED lines=25> */
.L_x_11562:
        /* <DEDUP_REMOVED lines=13> */
.L_x_11564:
[----:B------:R-:W-:Y:S05]  /*c990*/  BSYNC.RECONVERGENT B3 ;  /* 0x0000000000037941 */ /* 0x000fea0003800200 */
.L_x_11563:
        /* <DEDUP_REMOVED lines=43> */
.L_x_11561:
[----:B------:R-:W-:Y:S05]  /*cc50*/  BSYNC.RECONVERGENT B2 ;  /* 0x0000000000027941 */ /* 0x000fea0003800200 */
.L_x_11560:
        /* <DEDUP_REMOVED lines=20> */
.L_x_11567:
        /* <DEDUP_REMOVED lines=13> */
.L_x_11569:
[----:B------:R-:W-:Y:S05]  /*ce70*/  BSYNC.RECONVERGENT B3 ;  /* 0x0000000000037941 */ /* 0x000fea0003800200 */
.L_x_11568:
        /* <DEDUP_REMOVED lines=43> */
.L_x_11566:
[----:B------:R-:W-:Y:S05]  /*d130*/  BSYNC.RECONVERGENT B2 ;  /* 0x0000000000027941 */ /* 0x000fea0003800200 */
.L_x_11565:
        /* <DEDUP_REMOVED lines=25> */
.L_x_11572:
        /* <DEDUP_REMOVED lines=13> */
.L_x_11574:
[----:B------:R-:W-:Y:S05]  /*d3a0*/  BSYNC.RECONVERGENT B3 ;  /* 0x0000000000037941 */ /* 0x000fea0003800200 */
.L_x_11573:
        /* <DEDUP_REMOVED lines=43> */
.L_x_11571:
[----:B------:R-:W-:Y:S05]  /*d660*/  BSYNC.RECONVERGENT B2 ;  /* 0x0000000000027941 */ /* 0x000fea0003800200 */
.L_x_11570:
        /* <DEDUP_REMOVED lines=20> */
.L_x_11577:
        /* <DEDUP_REMOVED lines=13> */
.L_x_11579:
[----:B------:R-:W-:Y:S05]  /*d880*/  BSYNC.RECONVERGENT B3 ;  /* 0x0000000000037941 */ /* 0x000fea0003800200 */
.L_x_11578:
        /* <DEDUP_REMOVED lines=43> */
.L_x_11576:
[----:B------:R-:W-:Y:S05]  /*db40*/  BSYNC.RECONVERGENT B2 ;  /* 0x0000000000027941 */ /* 0x000fea0003800200 */
.L_x_11575:
        /* <DEDUP_REMOVED lines=25> */
.L_x_11582:
        /* <DEDUP_REMOVED lines=13> */
.L_x_11584:
[----:B------:R-:W-:Y:S05]  /*ddb0*/  BSYNC.RECONVERGENT B3 ;  /* 0x0000000000037941 */ /* 0x000fea0003800200 */
.L_x_11583:
        /* <DEDUP_REMOVED lines=43> */
.L_x_11581:
[----:B------:R-:W-:Y:S05]  /*e070*/  BSYNC.RECONVERGENT B2 ;  /* 0x0000000000027941 */ /* 0x000fea0003800200 */
.L_x_11580:
        /* <DEDUP_REMOVED lines=20> */
.L_x_11587:
        /* <DEDUP_REMOVED lines=13> */
.L_x_11589:
[----:B------:R-:W-:Y:S05]  /*e290*/  BSYNC.RECONVERGENT B3 ;  /* 0x0000000000037941 */ /* 0x000fea0003800200 */
.L_x_11588:
        /* <DEDUP_REMOVED lines=43> */
.L_x_11586:
[----:B------:R-:W-:Y:S05]  /*e550*/  BSYNC.RECONVERGENT B2 ;  /* 0x0000000000027941 */ /* 0x000fea0003800200 */
.L_x_11585:
        /* <DEDUP_REMOVED lines=25> */
.L_x_11592:
        /* <DEDUP_REMOVED lines=13> */
.L_x_11594:
[----:B------:R-:W-:Y:S05]  /*e7c0*/  BSYNC.RECONVERGENT B3 ;  /* 0x0000000000037941 */ /* 0x000fea0003800200 */
.L_x_11593:
        /* <DEDUP_REMOVED lines=43> */
.L_x_11591:
[----:B------:R-:W-:Y:S05]  /*ea80*/  BSYNC.RECONVERGENT B2 ;  /* 0x0000000000027941 */ /* 0x000fea0003800200 */
.L_x_11590:
        /* <DEDUP_REMOVED lines=20> */
.L_x_11597:
        /* <DEDUP_REMOVED lines=15> */
.L_x_11599:
[----:B------:R-:W-:Y:S05]  /*ecc0*/  BSYNC.RECONVERGENT B3 ;  /* 0x0000000000037941 */ /* 0x000fea0003800200 */
.L_x_11598:
        /* <DEDUP_REMOVED lines=43> */
.L_x_11596:
[----:B------:R-:W-:Y:S05]  /*ef80*/  BSYNC.RECONVERGENT B2 ;  /* 0x0000000000027941 */ /* 0x000fea0003800200 */
.L_x_11595:
[----:B------:R-:W-:Y:S01]  /*ef90*/  I2FP.F32.U32 R166, R198 ;  /* 0x000000c600a67245 */ /* 0x000fe20000201000 */
[----:B------:R-:W-:Y:S01]  /*efa0*/  HADD2.F32 R167, -RZ, R159.H1_H1 ;  /* 0x3000009fffa77230 */ /* 0x000fe20000004100 */
[----:B------:R-:W-:Y:S02]  /*efb0*/  PRMT R165, R21, 0x5410, R165 ;  /* 0x0000541015a57816 */ /* 0x000fe400000000a5 */
[----:B------:R-:W-:Y:S01]  /*efc0*/  PRMT R164, R169, 0x5410, R164 ;  /* 0x00005410a9a47816 */ /* 0x000fe200000000a4 */
        /* <DEDUP_REMOVED lines=10> */
[----:B------:R-:W-:-:S04]  /*f070*/  PRMT R21, R167, 0x7610, R21 ;  /* 0x00007610a7157816 */ /* 0x000fc80000000015 */
[----:B------:R-:W-:-:S04]  /*f080*/  F2FP.F16.F32.PACK_AB R198, RZ, R195 ;  /* 0x000000c3ffc6723e */ /* 0x000fc800000000ff */
[----:B------:R-:W-:Y:S01]  /*f090*/  PRMT R167, R171, 0x5410, R198 ;  /* 0x00005410aba77816 */ /* 0x000fe200000000c6 */
[----:B------:R-:W-:Y:S06]  /*f0a0*/  BRA `(.L_x_11600) ;  /* 0x0000002800687947 */ /* 0x000fec0003800000 */
.L_x_11519:
        /* <DEDUP_REMOVED lines=16> */
.L_x_11603:
        /* <DEDUP_REMOVED lines=13> */
.L_x_11605:
[----:B------:R-:W-:Y:S05]  /*f280*/  BSYNC.RECONVERGENT B3 ;  /* 0x0000000000037941 */ /* 0x000fea0003800200 */
.L_x_11604:
        /* <DEDUP_REMOVED lines=43> */
.L_x_11602:
[----:B------:R-:W-:Y:S05]  /*f540*/  BSYNC.RECONVERGENT B2 ;  /* 0x0000000000027941 */ /* 0x000fea0003800200 */
.L_x_11601:
        /* <DEDUP_REMOVED lines=28> */
.L_x_11608:
        /* <DEDUP_REMOVED lines=13> */
.L_x_11610:
[----:B------:R-:W-:Y:S05]  /*f7e0*/  BSYNC.RECONVERGENT B3 ;  /* 0x0000000000037941 */ /* 0x000fea0003800200 */
.L_x_11609:
        /* <DEDUP_REMOVED lines=43> */
.L_x_11607:
[----:B------:R-:W-:Y:S05]  /*faa0*/  BSYNC.RECONVERGENT B2 ;  /* 0x0000000000027941 */ /* 0x000fea0003800200 */
.L_x_11606:
        /* <DEDUP_REMOVED lines=25> */
.L_x_11613:
        /* <DEDUP_REMOVED lines=13> */
.L_x_11615:
[----:B------:R-:W-:Y:S05]  /*fd10*/  BSYNC.RECONVERGENT B3 ;  /* 0x0000000000037941 */ /* 0x000fea0003800200 */
.L_x_11614:
        /* <DEDUP_REMOVED lines=43> */
.L_x_11612:
[----:B------:R-:W-:Y:S05]  /*ffd0*/  BSYNC.RECONVERGENT B2 ;  /* 0x0000000000027941 */ /* 0x000fea0003800200 */
.L_x_11611:
        /* <DEDUP_REMOVED lines=25> */
.L_x_11618:
        /* <DEDUP_REMOVED lines=13> */
.L_x_11620:
[----:B------:R-:W-:Y:S05]  /*10240*/  BSYNC.RECONVERGENT B3 ;  /* 0x0000000000037941 */ /* 0x000fea0003800200 */
.L_x_11619:
        /* <DEDUP_REMOVED lines=43> */
.L_x_11617:
[----:B------:R-:W-:Y:S05]  /*10500*/  BSYNC.RECONVERGENT B2 ;  /* 0x0000000000027941 */ /* 0x000fea0003800200 */
.L_x_11616:
        /* <DEDUP_REMOVED lines=25> */
.L_x_11623:
        /* <DEDUP_REMOVED lines=13> */
.L_x_11625:
[----:B------:R-:W-:Y:S05]  /*10770*/  BSYNC.RECONVERGENT B3 ;  /* 0x0000000000037941 */ /* 0x000fea0003800200 */
.L_x_11624:
        /* <DEDUP_REMOVED lines=43> */
.L_x_11622:
[----:B------:R-:W-:Y:S05]  /*10a30*/  BSYNC.RECONVERGENT B2 ;  /* 0x0000000000027941 */ /* 0x000fea0003800200 */
.L_x_11621:
        /* <DEDUP_REMOVED lines=8> */
[----:B------:R-:W-:-:S03]  /*10ac0*/  IMAD.MOV.U32 R3, RZ, RZ, R0 ;  /* 0x000000ffff037224 */ /* 0x000fc600078e0000 */
        /* <DEDUP_REMOVED lines=14> */
.L_x_11628:
        /* <DEDUP_REMOVED lines=13> */
.L_x_11630:
[----:B------:R-:W-:Y:S05]  /*10c80*/  BSYNC.RECONVERGENT B3 ;  /* 0x0000000000037941 */ /* 0x000fea0003800200 */
.L_x_11629:
        /* <DEDUP_REMOVED lines=43> */
.L_x_11627:
[----:B------:R-:W-:Y:S05]  /*10f40*/  BSYNC.RECONVERGENT B2 ;  /* 0x0000000000027941 */ /* 0x000fea0003800200 */
.L_x_11626:
        /* <DEDUP_REMOVED lines=23> */
.L_x_11633:
        /* <DEDUP_REMOVED lines=13> */
.L_x_11635:
[----:B------:R-:W-:Y:S05]  /*11190*/  BSYNC.RECONVERGENT B3 ;  /* 0x0000000000037941 */ /* 0x000fea0003800200 */
.L_x_11634:
        /* <DEDUP_REMOVED lines=43> */
.L_x_11632:
[----:B------:R-:W-:Y:S05]  /*11450*/  BSYNC.RECONVERGENT B2 ;  /* 0x0000000000027941 */ /* 0x000fea0003800200 */
.L_x_11631:
        /* <DEDUP_REMOVED lines=23> */
.L_x_11638:
        /* <DEDUP_REMOVED lines=13> */
.L_x_11640:
[----:B------:R-:W-:Y:S05]  /*116a0*/  BSYNC.RECONVERGENT B3 ;  /* 0x0000000000037941 */ /* 0x000fea0003800200 */
.L_x_11639:
        /* <DEDUP_REMOVED lines=43> */
.L_x_11637:
[----:B------:R-:W-:Y:S05]  /*11960*/  BSYNC.RECONVERGENT B2 ;  /* 0x0000000000027941 */ /* 0x000fea0003800200 */
.L_x_11636:
[----:B------:R-:W-:Y:S01]  /*11970*/  I2FP.F32.U32 R198, R199 ;  /* 0x000000c700c67245 */ /* 0x000fe20000201000 */
[----:B------:R-:W-:Y:S01]  /*11980*/  HADD2.F32 R200, -RZ, R167.H1_H1 ;  /* 0x300000a7ffc87230 */ /* 0x000fe20000004100 */
[----:B------:R-:W-:Y:S02]  /*11990*/  PRMT R166, R206, 0x5410, R166 ;  /* 0x00005410cea67816 */ /* 0x000fe400000000a6 */
[----:B------:R-:W-:Y:S01]  /*119a0*/  PRMT R165, R171, 0x5410, R165 ;  /* 0x00005410aba57816 */ /* 0x000fe200000000a5 */
[----:B------:R-:W-:Y:S01]  /*119b0*/  FFMA.FTZ R195, R198, R195, 1.1641532182693481445e-10 ;  /* 0x2f000000c6c37423 */ /* 0x000fe200000100c3 */
[----:B------:R-:W-:Y:S01]  /*119c0*/  FMUL.FTZ R200, R200, R205 ;  /* 0x000000cdc8c87220 */ /* 0x000fe20000410000 */
[----:B------:R-:W-:Y:S01]  /*119d0*/  @P1 HADD2.F32 R198, -RZ, R163.H1_H1 ;  /* 0x300000a3ffc61230 */ /* 0x000fe20000004100 */
[----:B------:R-:W-:Y:S02]  /*119e0*/  PRMT R164, R169, 0x5410, R164 ;  /* 0x00005410a9a47816 */ /* 0x000fe400000000a4 */
[----:B------:R-:W-:-:S04]  /*119f0*/  FSETP.GTU.FTZ.AND P5, PT, R195, R204, PT ;  /* 0x000000ccc300720b */ /* 0x000fc80003fbc000 */
[----:B------:R-:W-:Y:S02]  /*11a00*/  FSEL R195, R200, RZ, !P5 ;  /* 0x000000ffc8c37208 */ /* 0x000fe40006800000 */
[----:B------:R-:W-:-:S03]  /*11a10*/  PLOP3.LUT P5, PT, P5, PT, PT, 0x8, 0x80 ;  /* 0x000000000080781c */ /* 0x000fc60002fae170 */
[----:B------:R-:W-:-:S05]  /*11a20*/  @P1 FADD.FTZ R195, R198, R195 ;  /* 0x000000c3c6c31221 */ /* 0x000fca0000010000 */
[----:B------:R-:W-:-:S04]  /*11a30*/  F2FP.F16.F32.PACK_AB R167, RZ, R195 ;  /* 0x000000c3ffa7723e */ /* 0x000fc800000000ff */
[----:B------:R-:W-:-:S07]  /*11a40*/  PRMT R167, R207, 0x5410, R167 ;  /* 0x00005410cfa77816 */ /* 0x000fce00000000a7 */
.L_x_11600:
        /* <DEDUP_REMOVED lines=43> */
.L_x_11641:
[----:B0-----:R-:W-:Y:S01]  /*11d00*/  IMAD.MOV.U32 R198, RZ, RZ, R170 ;  /* 0x000000ffffc67224 */ /* 0x001fe200078e00aa */
[----:B------:R-:W-:-:S07]  /*11d10*/  IADD3 R168, PT, PT, R168, 0x20, RZ ;  /* 0x00000020a8a87810 */ /* 0x000fce0007ffe0ff */
.L_x_11518:
[----:B------:R-:W-:Y:S05]  /*11d20*/  BSYNC.RECONVERGENT B1 ;  /* 0x0000000000017941 */ /* 0x000fea0003800200 */
.L_x_11517:
        /* <DEDUP_REMOVED lines=13> */
[C---:B-1----:R-:W-:Y:S02]  /*11e00*/  @P0 IMAD.WIDE.U32 R170, R168.reuse, 0x10, R166 ;  /* 0x00000010a8aa0825 */ /* 0x042fe400078e00a6 */
[----:B------:R-:W5:Y:S04]  /*11e10*/  LDG.E.128 R164, desc[UR8][R164.64] ;  /* 0x00000008a4a47981 */ /* 0x000f68000c1e1d00 */
        /* <DEDUP_REMOVED lines=20> */
.L_x_11647:
        /* <DEDUP_REMOVED lines=13> */
.L_x_11649:
[----:B------:R-:W-:Y:S05]  /*12030*/  BSYNC.RECONVERGENT B3 ;  /* 0x0000000000037941 */ /* 0x000fea0003800200 */
.L_x_11648:
        /* <DEDUP_REMOVED lines=42> */
.L_x_11646:
[----:B------:R-:W-:Y:S05]  /*122e0*/  BSYNC.RECONVERGENT B2 ;  /* 0x0000000000027941 */ /* 0x000fea0003800200 */
.L_x_11645:
[----:B------:R-:W0:Y:S01]  /*122f0*/  LDC R205, c[0x0][0x404] ;  /* 0x00010100ffcd7b82 */ /* 0x000e220000000800 */
[----:B------:R-:W-:Y:S01]  /*12300*/  I2FP.F32.U32 R3, R14 ;  /* 0x0000000e00037245 */ /* 0x000fe20000201000 */
[----:B------:R-:W-:Y:S01]  /*12310*/  IMAD.MOV.U32 R194, RZ, RZ, 0x2f800000 ;  /* 0x2f800000ffc27424 */ /* 0x000fe200078e00ff */
[----:B------:R-:W-:Y:S01]  /*12320*/  ISETP.NE.AND P3, PT, R15, 0x1, PT ;  /* 0x000000010f00780c */ /* 0x000fe20003f65270 */
[----:B------:R-:W-:Y:S01]  /*12330*/  BSSY.RECONVERGENT B2, `(.L_x_11650) ;  /* 0x000004e000027945 */ /* 0x000fe20003800200 */
[----:B------:R-:W-:Y:S01]  /*12340*/  LOP3.LUT R13, R13, 0xffffffef, RZ, 0xc0, !PT ;  /* 0xffffffef0d0d7812 */ /* 0x000fe200078ec0ff */
[----:B------:R-:W-:Y:S01]  /*12350*/  FFMA.FTZ R14, R3, R194, 1.1641532182693481445e-10 ;  /* 0x2f000000030e7423 */ /* 0x000fe200000100c2 */
[----:B-----5:R-:W-:Y:S01]  /*12360*/  HADD2.F32 R3, -RZ, R164.H0_H0 ;  /* 0x200000a4ff037230 */ /* 0x020fe20000004100 */
        /* <DEDUP_REMOVED lines=17> */
.L_x_11652:
        /* <DEDUP_REMOVED lines=13> */
.L_x_11654:
[----:B------:R-:W-:Y:S05]  /*12550*/  BSYNC.RECONVERGENT B3 ;  /* 0x0000000000037941 */ /* 0x000fea0003800200 */
.L_x_11653:
        /* <DEDUP_REMOVED lines=43> */
.L_x_11651:
[----:B------:R-:W-:Y:S05]  /*12810*/  BSYNC.RECONVERGENT B2 ;  /* 0x0000000000027941 */ /* 0x000fea0003800200 */
.L_x_11650:
        /* <DEDUP_REMOVED lines=9> */
[----:B------:R-:W-:-:S05]  /*128b0*/  FSEL R3, R3, RZ, !P2 ;  /* 0x000000ff03037208 */ /* 0x000fca0005000000 */
[----:B------:R-:W-:-:S04]  /*128c0*/  FADD.FTZ R3, R20, R3 ;  /* 0x0000000314037221 */ /* 0x000fc80000010000 */
[--C-:B------:R-:W-:Y:S01]  /*128d0*/  @P1 FADD.FTZ R23, R14, R3.reuse ;  /* 0x000000030e171221 */ /* 0x100fe20000010000 */
[----:B------:R-:W-:Y:S01]  /*128e0*/  @!P1 IMAD.MOV.U32 R23, RZ, RZ, R3 ;  /* 0x000000ffff179224 */ /* 0x000fe200078e0003 */
[----:B------:R-:W-:Y:S01]  /*128f0*/  SEL R14, RZ, 0x1, P2 ;  /* 0x00000001ff0e7807 */ /* 0x000fe20001000000 */
        /* <DEDUP_REMOVED lines=11> */
.L_x_11657:
        /* <DEDUP_REMOVED lines=13> */
.L_x_11659:
[----:B------:R-:W-:Y:S05]  /*12a80*/  BSYNC.RECONVERGENT B3 ;  /* 0x0000000000037941 */ /* 0x000fea0003800200 */
.L_x_11658:
        /* <DEDUP_REMOVED lines=43> */
.L_x_11656:
[----:B------:R-:W-:Y:S05]  /*12d40*/  BSYNC.RECONVERGENT B2 ;  /* 0x0000000000027941 */ /* 0x000fea0003800200 */
.L_x_11655:
        /* <DEDUP_REMOVED lines=22> */
.L_x_11662:
        /* <DEDUP_REMOVED lines=13> */
.L_x_11664:
[----:B------:R-:W-:Y:S05]  /*12f80*/  BSYNC.RECONVERGENT B3 ;  /* 0x0000000000037941 */ /* 0x000fea0003800200 */
.L_x_11663:
        /* <DEDUP_REMOVED lines=43> */
.L_x_11661:
[----:B------:R-:W-:Y:S05]  /*13240*/  BSYNC.RECONVERGENT B2 ;  /* 0x0000000000027941 */ /* 0x000fea0003800200 */
.L_x_11660:
[----:B------:R-:W-:Y:S01]  /*13250*/  I2FP.F32.U32 R3, R3 ;  /* 0x0000000300037245 */ /* 0x000fe20000201000 */
[----:B------:R-:W-:Y:S01]  /*13260*/  HADD2.F32 R17, -RZ, R156.H1_H1 ;  /* 0x3000009cff117230 */ /* 0x000fe20000004100 */
[----:B------:R-:W-:Y:S01]  /*13270*/  BSSY.RECONVERGENT B2, `(.L_x_11665) ;  /* 0x0000050000027945 */ /* 0x000fe20003800200 */
[----:B------:R-:W-:Y:S02]  /*13280*/  @P1 HADD2.F32 R18, -RZ, R160.H1_H1 ;  /* 0x300000a0ff121230 */ /* 0x000fe40000004100 */
        /* <DEDUP_REMOVED lines=9> */
[----:B------:R-:W-:Y:S01]  /*13320*/  MOV R3, R0 ;  /* 0x0000000000037202 */ /* 0x000fe20000000f00 */
[----:B------:R-:W-:-:S03]  /*13330*/  IMAD.MOV.U32 R18, RZ, RZ, 0x2 ;  /* 0x00000002ff127424 */ /* 0x000fc600078e00ff */
        /* <DEDUP_REMOVED lines=10> */
.L_x_11667:
        /* <DEDUP_REMOVED lines=13> */
.L_x_11669:
[----:B------:R-:W-:Y:S05]  /*134b0*/  BSYNC.RECONVERGENT B3 ;  /* 0x0000000000037941 */ /* 0x000fea0003800200 */
.L_x_11668:
        /* <DEDUP_REMOVED lines=43> */
.L_x_11666:
[----:B------:R-:W-:Y:S05]  /*13770*/  BSYNC.RECONVERGENT B2 ;  /* 0x0000000000027941 */ /* 0x000fea0003800200 */
.L_x_11665:
        /* <DEDUP_REMOVED lines=22> */
.L_x_11672:
        /* <DEDUP_REMOVED lines=13> */
.L_x_11674:
[----:B------:R-:W-:Y:S05]  /*139b0*/  BSYNC.RECONVERGENT B3 ;  /* 0x0000000000037941 */ /* 0x000fea0003800200 */
.L_x_11673:
        /* <DEDUP_REMOVED lines=43> */
.L_x_11671:
[----:B------:R-:W-:Y:S05]  /*13c70*/  BSYNC.RECONVERGENT B2 ;  /* 0x0000000000027941 */ /* 0x000fea0003800200 */
.L_x_11670:
        /* <DEDUP_REMOVED lines=25> */
.L_x_11677:
        /* <DEDUP_REMOVED lines=13> */
.L_x_11679:
[----:B------:R-:W-:Y:S05]  /*13ee0*/  BSYNC.RECONVERGENT B3 ;  /* 0x0000000000037941 */ /* 0x000fea0003800200 */
.L_x_11678:
        /* <DEDUP_REMOVED lines=43> */
.L_x_11676:
[----:B------:R-:W-:Y:S05]  /*141a0*/  BSYNC.RECONVERGENT B2 ;  /* 0x0000000000027941 */ /* 0x000fea0003800200 */
.L_x_11675:
        /* <DEDUP_REMOVED lines=22> */
.L_x_11682:
        /* <DEDUP_REMOVED lines=13> */
.L_x_11684:
[----:B------:R-:W-:Y:S05]  /*143e0*/  BSYNC.RECONVERGENT B3 ;  /* 0x0000000000037941 */ /* 0x000fea0003800200 */
.L_x_11683:
        /* <DEDUP_REMOVED lines=43> */
.L_x_11681:
[----:B------:R-:W-:Y:S05]  /*146a0*/  BSYNC.RECONVERGENT B2 ;  /* 0x0000000000027941 */ /* 0x000fea0003800200 */
.L_x_11680:
        /* <DEDUP_REMOVED lines=25> */
.L_x_11687:
        /* <DEDUP_REMOVED lines=13> */
.L_x_11689:
[----:B------:R-:W-:Y:S05]  /*14910*/  BSYNC.RECONVERGENT B3 ;  /* 0x0000000000037941 */ /* 0x000fea0003800200 */
.L_x_11688:
        /* <DEDUP_REMOVED lines=43> */
.L_x_11686:
[----:B------:R-:W-:Y:S05]  /*14bd0*/  BSYNC.RECONVERGENT B2 ;  /* 0x0000000000027941 */ /* 0x000fea0003800200 */
.L_x_11685:
        /* <DEDUP_REMOVED lines=20> */
.L_x_11692:
        /* <DEDUP_REMOVED lines=13> */
.L_x_11694:
[----:B------:R-:W-:Y:S05]  /*14df0*/  BSYNC.RECONVERGENT B3 ;  /* 0x0000000000037941 */ /* 0x000fea0003800200 */
.L_x_11693:
        /* <DEDUP_REMOVED lines=43> */
.L_x_11691:
[----:B------:R-:W-:Y:S05]  /*150b0*/  BSYNC.RECONVERGENT B2 ;  /* 0x0000000000027941 */ /* 0x000fea0003800200 */
.L_x_11690:
        /* <DEDUP_REMOVED lines=25> */
.L_x_11697:
        /* <DEDUP_REMOVED lines=13> */
.L_x_11699:
[----:B------:R-:W-:Y:S05]  /*15320*/  BSYNC.RECONVERGENT B3 ;  /* 0x0000000000037941 */ /* 0x000fea0003800200 */
.L_x_11698:
        /* <DEDUP_REMOVED lines=43> */
.L_x_11696:
[----:B------:R-:W-:Y:S05]  /*155e0*/  BSYNC.RECONVERGENT B2 ;  /* 0x0000000000027941 */ /* 0x000fea0003800200 */
.L_x_11695:
        /* <DEDUP_REMOVED lines=20> */
.L_x_11702:
        /* <DEDUP_REMOVED lines=13> */
.L_x_11704:
[----:B------:R-:W-:Y:S05]  /*15800*/  BSYNC.RECONVERGENT B3 ;  /* 0x0000000000037941 */ /* 0x000fea0003800200 */
.L_x_11703:
        /* <DEDUP_REMOVED lines=43> */
.L_x_11701:
[----:B------:R-:W-:Y:S05]  /*15ac0*/  BSYNC.RECONVERGENT B2 ;  /* 0x0000000000027941 */ /* 0x000fea0003800200 */
.L_x_11700:
        /* <DEDUP_REMOVED lines=25> */
.L_x_11707:
        /* <DEDUP_REMOVED lines=13> */
.L_x_11709:
[----:B------:R-:W-:Y:S05]  /*15d30*/  BSYNC.RECONVERGENT B3 ;  /* 0x0000000000037941 */ /* 0x000fea0003800200 */
.L_x_11708:
        /* <DEDUP_REMOVED lines=43> */
.L_x_11706:
[----:B------:R-:W-:Y:S05]  /*15ff0*/  BSYNC.RECONVERGENT B2 ;  /* 0x0000000000027941 */ /* 0x000fea0003800200 */
.L_x_11705:
        /* <DEDUP_REMOVED lines=20> */
.L_x_11712:
        /* <DEDUP_REMOVED lines=13> */
.L_x_11714:
[----:B------:R-:W-:Y:S05]  /*16210*/  BSYNC.RECONVERGENT B3 ;  /* 0x0000000000037941 */ /* 0x000fea0003800200 */
.L_x_11713:
        /* <DEDUP_REMOVED lines=43> */
.L_x_11711:
[----:B------:R-:W-:Y:S05]  /*164d0*/  BSYNC.RECONVERGENT B2 ;  /* 0x0000000000027941 */ /* 0x000fea0003800200 */
.L_x_11710:
        /* <DEDUP_REMOVED lines=25> */
.L_x_11717:
        /* <DEDUP_REMOVED lines=13> */
.L_x_11719:
[----:B------:R-:W-:Y:S05]  /*16740*/  BSYNC.RECONVERGENT B3 ;  /* 0x0000000000037941 */ /* 0x000fea0003800200 */
.L_x_11718:
        /* <DEDUP_REMOVED lines=43> */
.L_x_11716:
[----:B------:R-:W-:Y:S05]  /*16a00*/  BSYNC.RECONVERGENT B2 ;  /* 0x0000000000027941 */ /* 0x000fea0003800200 */
.L_x_11715:
        /* <DEDUP_REMOVED lines=20> */
.L_x_11722:
        /* <DEDUP_REMOVED lines=15> */
.L_x_11724:
[----:B------:R-:W-:Y:S05]  /*16c40*/  BSYNC.RECONVERGENT B3 ;  /* 0x0000000000037941 */ /* 0x000fea0003800200 */
.L_x_11723:
        /* <DEDUP_REMOVED lines=43> */
.L_x_11721:
[----:B------:R-:W-:Y:S05]  /*16f00*/  BSYNC.RECONVERGENT B2 ;  /* 0x0000000000027941 */ /* 0x000fea0003800200 */
.L_x_11720:
        /* <DEDUP_REMOVED lines=18> */
.L_x_11644:
        /* <DEDUP_REMOVED lines=16> */
.L_x_11728:
        /* <DEDUP_REMOVED lines=13> */
.L_x_11730:
[----:B------:R-:W-:Y:S05]  /*17200*/  BSYNC.RECONVERGENT B3 ;  /* 0x0000000000037941 */ /* 0x000fea0003800200 */
.L_x_11729:
        /* <DEDUP_REMOVED lines=42> */
[----:B------:R-:W-:-:S07]  /*174b0*/  IMAD.MOV.U32 R170, RZ, RZ, R200 ;  /* 0x000000ffffaa7224 */ /* 0x000fce00078e00c8 */
.L_x_11727:
[----:B------:R-:W-:Y:S05]  /*174c0*/  BSYNC.RECONVERGENT B2 ;  /* 0x0000000000027941 */ /* 0x000fea0003800200 */
.L_x_11726:
        /* <DEDUP_REMOVED lines=28> */
.L_x_11733:
        /* <DEDUP_REMOVED lines=13> */
.L_x_11735:
[----:B------:R-:W-:Y:S05]  /*17760*/  BSYNC.RECONVERGENT B3 ;  /* 0x0000000000037941 */ /* 0x000fea0003800200 */
.L_x_11734:
        /* <DEDUP_REMOVED lines=43> */
.L_x_11732:
[----:B------:R-:W-:Y:S05]  /*17a20*/  BSYNC.RECONVERGENT B2 ;  /* 0x0000000000027941 */ /* 0x000fea0003800200 */
.L_x_11731:
        /* <DEDUP_REMOVED lines=25> */
.L_x_11738:
        /* <DEDUP_REMOVED lines=13> */
.L_x_11740:
[----:B------:R-:W-:Y:S05]  /*17c90*/  BSYNC.RECONVERGENT B3 ;  /* 0x0000000000037941 */ /* 0x000fea0003800200 */
.L_x_11739:
        /* <DEDUP_REMOVED lines=43> */
.L_x_11737:
[----:B------:R-:W-:Y:S05]  /*17f50*/  BSYNC.RECONVERGENT B2 ;  /* 0x0000000000027941 */ /* 0x000fea0003800200 */
.L_x_11736:
        /* <DEDUP_REMOVED lines=25> */
.L_x_11743:
        /* <DEDUP_REMOVED lines=13> */
.L_x_11745:
[----:B------:R-:W-:Y:S05]  /*181c0*/  BSYNC.RECONVERGENT B3 ;  /* 0x0000000000037941 */ /* 0x000fea0003800200 */
.L_x_11744:
        /* <DEDUP_REMOVED lines=43> */
.L_x_11742:
[----:B------:R-:W-:Y:S05]  /*18480*/  BSYNC.RECONVERGENT B2 ;  /* 0x0000000000027941 */ /* 0x000fea0003800200 */
.L_x_11741:
[----:B------:R-:W-:Y:S01]  /*18490*/  I2FP.F32.U32 R3, R3 ;  /* 0x0000000300037245 */ /* 0x000fe20000201000 */
[----:B------:R-:W-:Y:S01]  /*184a0*/  HADD2.F32 R180, -RZ, R165.H1_H1 ;  /* 0x300000a5ffb47230 */ /* 0x000fe20000004100 */
[----:B------:R-:W-:Y:S01]  /*184b0*/  LOP3.LUT R13, R13, 0xfffffffd, RZ, 0xc0, !PT ;  /* 0xfffffffd0d0d7812 */ /* 0x000fe200078ec0ff */
        /* <DEDUP_REMOVED lines=22> */
.L_x_11748:
        /* <DEDUP_REMOVED lines=13> */
.L_x_11750:
[----:B------:R-:W-:Y:S05]  /*186f0*/  BSYNC.RECONVERGENT B3 ;  /* 0x0000000000037941 */ /* 0x000fea0003800200 */
.L_x_11749:
        /* <DEDUP_REMOVED lines=43> */
.L_x_11747:
[----:B------:R-:W-:Y:S05]  /*189b0*/  BSYNC.RECONVERGENT B2 ;  /* 0x0000000000027941 */ /* 0x000fea0003800200 */
.L_x_11746:
        /* <DEDUP_REMOVED lines=23> */
.L_x_11753:
        /* <DEDUP_REMOVED lines=13> */
.L_x_11755:
[----:B------:R-:W-:Y:S05]  /*18c00*/  BSYNC.RECONVERGENT B3 ;  /* 0x0000000000037941 */ /* 0x000fea0003800200 */
.L_x_11754:
        /* <DEDUP_REMOVED lines=43> */
.L_x_11752:
[----:B------:R-:W-:Y:S05]  /*18ec0*/  BSYNC.RECONVERGENT B2 ;  /* 0x0000000000027941 */ /* 0x000fea0003800200 */
.L_x_11751:
        /* <DEDUP_REMOVED lines=23> */
.L_x_11758:
        /* <DEDUP_REMOVED lines=13> */
.L_x_11760:
[----:B------:R-:W-:Y:S05]  /*19110*/  BSYNC.RECONVERGENT B3 ;  /* 0x0000000000037941 */ /* 0x000fea0003800200 */
.L_x_11759:
        /* <DEDUP_REMOVED lines=43> */
.L_x_11757:
[----:B------:R-:W-:Y:S05]  /*193d0*/  BSYNC.RECONVERGENT B2 ;  /* 0x0000000000027941 */ /* 0x000fea0003800200 */
.L_x_11756:
[----:B------:R-:W-:Y:S01]  /*193e0*/  I2FP.F32.U32 R3, R3 ;  /* 0x0000000300037245 */ /* 0x000fe20000201000 */
[----:B------:R-:W-:Y:S01]  /*193f0*/  HADD2.F32 R198, -RZ, R167.H0_H0 ;  /* 0x200000a7ffc67230 */ /* 0x000fe20000004100 */
[----:B------:R-:W-:Y:S01]  /*19400*/  ISETP.NE.AND P5, PT, R201, 0x1, PT ;  /* 0x00000001c900780c */ /* 0x000fe20003fa5270 */
[----:B------:R-:W-:Y:S01]  /*19410*/  @P1 HADD2.F32 R200, -RZ, R163.H0_H0 ;  /* 0x200000a3ffc81230 */ /* 0x000fe20000004100 */
[----:B------:R-:W-:Y:S01]  /*19420*/  BSSY.RECONVERGENT B2, `(.L_x_11761) ;  /* 0x000004c000027945 */ /* 0x000fe20003800200 */
[----:B------:R-:W-:Y:S01]  /*19430*/  FFMA.FTZ R3, R3, R194, 1.1641532182693481445e-10 ;  /* 0x2f00000003037423 */ /* 0x000fe200000100c2 */
[----:B------:R-:W-:Y:S01]  /*19440*/  FMUL.FTZ R198, R198, R205 ;  /* 0x000000cdc6c67220 */ /* 0x000fe20000410000 */
[----:B------:R-:W-:-:S03]  /*19450*/  MOV R199, R0 ;  /* 0x0000000000c77202 */ /* 0x000fc60000000f00 */
        /* <DEDUP_REMOVED lines=15> */
.L_x_11763:
        /* <DEDUP_REMOVED lines=13> */
.L_x_11765:
[----:B------:R-:W-:Y:S05]  /*19620*/  BSYNC.RECONVERGENT B3 ;  /* 0x0000000000037941 */ /* 0x000fea0003800200 */
.L_x_11764:
        /* <DEDUP_REMOVED lines=43> */
.L_x_11762:
[----:B------:R-:W-:Y:S05]  /*198e0*/  BSYNC.RECONVERGENT B2 ;  /* 0x0000000000027941 */ /* 0x000fea0003800200 */
.L_x_11761:
        /* <DEDUP_REMOVED lines=13> */
[----:B------:R-:W-:-:S07]  /*199c0*/  PRMT R167, R207, 0x5410, R167 ;  /* 0x00005410cfa77816 */ /* 0x000fce00000000a7 */
.L_x_11725:
        /* <DEDUP_REMOVED lines=43> */
.L_x_11766:
[----:B0-----:R-:W-:Y:S01]  /*19c80*/  IMAD.MOV.U32 R198, RZ, RZ, R170 ;  /* 0x000000ffffc67224 */ /* 0x001fe200078e00aa */
[----:B------:R-:W-:-:S07]  /*19c90*/  IADD3 R168, PT, PT, R168, 0x20, RZ ;  /* 0x00000020a8a87810 */ /* 0x000fce0007ffe0ff */
.L_x_11643:
[----:B------:R-:W-:Y:S05]  /*19ca0*/  BSYNC.RECONVERGENT B1 ;  /* 0x0000000000017941 */ /* 0x000fea0003800200 */
.L_x_11642:
        /* <DEDUP_REMOVED lines=33> */
.L_x_11772:
        /* <DEDUP_REMOVED lines=13> */
.L_x_11774:
[----:B------:R-:W-:Y:S05]  /*19f90*/  BSYNC.RECONVERGENT B3 ;  /* 0x0000000000037941 */ /* 0x000fea0003800200 */
.L_x_11773:
        /* <DEDUP_REMOVED lines=42> */
.L_x_11771:
[----:B------:R-:W-:Y:S05]  /*1a240*/  BSYNC.RECONVERGENT B2 ;  /* 0x0000000000027941 */ /* 0x000fea0003800200 */
.L_x_11770:
        /* <DEDUP_REMOVED lines=25> */
.L_x_11777:
        /* <DEDUP_REMOVED lines=13> */
.L_x_11779:
[----:B------:R-:W-:Y:S05]  /*1a4b0*/  BSYNC.RECONVERGENT B3 ;  /* 0x0000000000037941 */ /* 0x000fea0003800200 */
.L_x_11778:
        /* <DEDUP_REMOVED lines=43> */
.L_x_11776:
[----:B------:R-:W-:Y:S05]  /*1a770*/  BSYNC.RECONVERGENT B2 ;  /* 0x0000000000027941 */ /* 0x000fea0003800200 */
.L_x_11775:
        /* <DEDUP_REMOVED lines=25> */
.L_x_11782:
        /* <DEDUP_REMOVED lines=13> */
.L_x_11784:
[----:B------:R-:W-:Y:S05]  /*1a9e0*/  BSYNC.RECONVERGENT B3 ;  /* 0x0000000000037941 */ /* 0x000fea0003800200 */
.L_x_11783:
        /* <DEDUP_REMOVED lines=43> */
.L_x_11781:
[----:B------:R-:W-:Y:S05]  /*1aca0*/  BSYNC.RECONVERGENT B2 ;  /* 0x0000000000027941 */ /* 0x000fea0003800200 */
.L_x_11780:
        /* <DEDUP_REMOVED lines=22> */
.L_x_11787:
        /* <DEDUP_REMOVED lines=13> */
.L_x_11789:
[----:B------:R-:W-:Y:S05]  /*1aee0*/  BSYNC.RECONVERGENT B3 ;  /* 0x0000000000037941 */ /* 0x000fea0003800200 */
.L_x_11788:
        /* <DEDUP_REMOVED lines=43> */
.L_x_11786:
[----:B------:R-:W-:Y:S05]  /*1b1a0*/  BSYNC.RECONVERGENT B2 ;  /* 0x0000000000027941 */ /* 0x000fea0003800200 */
.L_x_11785:
[----:B------:R-:W-:Y:S01]  /*1b1b0*/  I2FP.F32.U32 R16, R15 ;  /* 0x0000000f00107245 */ /* 0x000fe20000201000 */
[----:B------:R-:W-:Y:S01]  /*1b1c0*/  HADD2.F32 R18, -RZ, R156.H1_H1 ;  /* 0x3000009cff127230 */ /* 0x000fe20000004100 */
[----:B------:R-:W-:Y:S01]  /*1b1d0*/  BSSY.RECONVERGENT B2, `(.L_x_11790) ;  /* 0x0000050000027945 */ /* 0x000fe20003800200 */
[----:B------:R-:W-:Y:S02]  /*1b1e0*/  IMAD.MOV.U32 R19, RZ, RZ, 0x2 ;  /* 0x00000002ff137424 */ /* 0x000fe400078e00ff */
        /* <DEDUP_REMOVED lines=21> */
.L_x_11792:
        /* <DEDUP_REMOVED lines=13> */
.L_x_11794:
[----:B------:R-:W-:Y:S05]  /*1b410*/  BSYNC.RECONVERGENT B3 ;  /* 0x0000000000037941 */ /* 0x000fea0003800200 */
.L_x_11793:
        /* <DEDUP_REMOVED lines=43> */
.L_x_11791:
[----:B------:R-:W-:Y:S05]  /*1b6d0*/  BSYNC.RECONVERGENT B2 ;  /* 0x0000000000027941 */ /* 0x000fea0003800200 */
.L_x_11790:
[----:B------:R-:W-:Y:S01]  /*1b6e0*/  I2FP.F32.U32 R16, R3 ;  /* 0x0000000300107245 */ /* 0x000fe20000201000 */
[----:B------:R-:W-:Y:S01]  /*1b6f0*/  HADD2.F32 R18, -RZ, R165.H0_H0 ;  /* 0x200000a5ff127230 */ /* 0x000fe20000004100 */
[----:B------:R-:W-:Y:S01]  /*1b700*/  LOP3.LUT R13, R13, 0xfffffff7, RZ, 0xc0, !PT ;  /* 0xfffffff70d0d7812 */ /* 0x000fe200078ec0ff */
        /* <DEDUP_REMOVED lines=19> */
.L_x_11797:
        /* <DEDUP_REMOVED lines=13> */
.L_x_11799:
[----:B------:R-:W-:Y:S05]  /*1b910*/  BSYNC.RECONVERGENT B3 ;  /* 0x0000000000037941 */ /* 0x000fea0003800200 */
.L_x_11798:
        /* <DEDUP_REMOVED lines=43> */
.L_x_11796:
[----:B------:R-:W-:Y:S05]  /*1bbd0*/  BSYNC.RECONVERGENT B2 ;  /* 0x0000000000027941 */ /* 0x000fea0003800200 */
.L_x_11795:
        /* <DEDUP_REMOVED lines=25> */
.L_x_11802:
        /* <DEDUP_REMOVED lines=13> */
.L_x_11804:
[----:B------:R-:W-:Y:S05]  /*1be40*/  BSYNC.RECONVERGENT B3 ;  /* 0x0000000000037941 */ /* 0x000fea0003800200 */
.L_x_11803:
        /* <DEDUP_REMOVED lines=43> */
.L_x_11801:
[----:B------:R-:W-:Y:S05]  /*1c100*/  BSYNC.RECONVERGENT B2 ;  /* 0x0000000000027941 */ /* 0x000fea0003800200 */
.L_x_11800:
        /* <DEDUP_REMOVED lines=22> */
.L_x_11807:
        /* <DEDUP_REMOVED lines=13> */
.L_x_11809:
[----:B------:R-:W-:Y:S05]  /*1c340*/  BSYNC.RECONVERGENT B3 ;  /* 0x0000000000037941 */ /* 0x000fea0003800200 */
.L_x_11808:
        /* <DEDUP_REMOVED lines=43> */
.L_x_11806:
[----:B------:R-:W-:Y:S05]  /*1c600*/  BSYNC.RECONVERGENT B2 ;  /* 0x0000000000027941 */ /* 0x000fea0003800200 */
.L_x_11805:
        /* <DEDUP_REMOVED lines=25> */
.L_x_11812:
        /* <DEDUP_REMOVED lines=13> */
.L_x_11814:
[----:B------:R-:W-:Y:S05]  /*1c870*/  BSYNC.RECONVERGENT B3 ;  /* 0x0000000000037941 */ /* 0x000fea0003800200 */
.L_x_11813:
        /* <DEDUP_REMOVED lines=43> */
.L_x_11811:
[----:B------:R-:W-:Y:S05]  /*1cb30*/  BSYNC.RECONVERGENT B2 ;  /* 0x0000000000027941 */ /* 0x000fea0003800200 */
.L_x_11810:
[----:B------:R-:W-:Y:S01]  /*1cb40*/  I2FP.F32.U32 R18, R3 ;  /* 0x0000000300127245 */ /* 0x000fe20000201000 */
[----:B------:R-:W-:Y:S01]  /*1cb50*/  HADD2.F32 R20, -RZ, R166.H0_H0 ;  /* 0x200000a6ff147230 */ /* 0x000fe20000004100 */
        /* <DEDUP_REMOVED lines=20> */
.L_x_11817:
        /* <DEDUP_REMOVED lines=13> */
.L_x_11819:
[----:B------:R-:W-:Y:S05]  /*1cd70*/  BSYNC.RECONVERGENT B3 ;  /* 0x0000000000037941 */ /* 0x000fea0003800200 */
.L_x_11818:
        /* <DEDUP_REMOVED lines=43> */
.L_x_11816:
[----:B------:R-:W-:Y:S05]  /*1d030*/  BSYNC.RECONVERGENT B2 ;  /* 0x0000000000027941 */ /* 0x000fea0003800200 */
.L_x_11815:
        /* <DEDUP_REMOVED lines=25> */
.L_x_11822:
        /* <DEDUP_REMOVED lines=13> */
.L_x_11824:
[----:B------:R-:W-:Y:S05]  /*1d2a0*/  BSYNC.RECONVERGENT B3 ;  /* 0x0000000000037941 */ /* 0x000fea0003800200 */
.L_x_11823:
        /* <DEDUP_REMOVED lines=43> */
.L_x_11821:
[----:B------:R-:W-:Y:S05]  /*1d560*/  BSYNC.RECONVERGENT B2 ;  /* 0x0000000000027941 */ /* 0x000fea0003800200 */
.L_x_11820:
        /* <DEDUP_REMOVED lines=20> */
.L_x_11827:
        /* <DEDUP_REMOVED lines=13> */
.L_x_11829:
[----:B------:R-:W-:Y:S05]  /*1d780*/  BSYNC.RECONVERGENT B3 ;  /* 0x0000000000037941 */ /* 0x000fea0003800200 */
.L_x_11828:
        /* <DEDUP_REMOVED lines=43> */
.L_x_11826:
[----:B------:R-:W-:Y:S05]  /*1da40*/  BSYNC.RECONVERGENT B2 ;  /* 0x0000000000027941 */ /* 0x000fea0003800200 */
.L_x_11825:
        /* <DEDUP_REMOVED lines=25> */
.L_x_11832:
        /* <DEDUP_REMOVED lines=13> */
.L_x_11834:
[----:B------:R-:W-:Y:S05]  /*1dcb0*/  BSYNC.RECONVERGENT B3 ;  /* 0x0000000000037941 */ /* 0x000fea0003800200 */
.L_x_11833:
        /* <DEDUP_REMOVED lines=43> */
.L_x_11831:
[----:B------:R-:W-:Y:S05]  /*1df70*/  BSYNC.RECONVERGENT B2 ;  /* 0x0000000000027941 */ /* 0x000fea0003800200 */
.L_x_11830:
        /* <DEDUP_REMOVED lines=20> */
.L_x_11837:
        /* <DEDUP_REMOVED lines=13> */
.L_x_11839:
[----:B------:R-:W-:Y:S05]  /*1e190*/  BSYNC.RECONVERGENT B3 ;  /* 0x0000000000037941 */ /* 0x000fea0003800200 */
.L_x_11838:
        /* <DEDUP_REMOVED lines=43> */
.L_x_11836:
[----:B------:R-:W-:Y:S05]  /*1e450*/  BSYNC.RECONVERGENT B2 ;  /* 0x0000000000027941 */ /* 0x000fea0003800200 */
.L_x_11835:
        /* <DEDUP_REMOVED lines=25> */
.L_x_11842:
        /* <DEDUP_REMOVED lines=13> */
.L_x_11844:
[----:B------:R-:W-:Y:S05]  /*1e6c0*/  BSYNC.RECONVERGENT B3 ;  /* 0x0000000000037941 */ /* 0x000fea0003800200 */
.L_x_11843:
        /* <DEDUP_REMOVED lines=43> */
.L_x_11841:
[----:B------:R-:W-:Y:S05]  /*1e980*/  BSYNC.RECONVERGENT B2 ;  /* 0x0000000000027941 */ /* 0x000fea0003800200 */
.L_x_11840:
        /* <DEDUP_REMOVED lines=20> */
.L_x_11847:
        /* <DEDUP_REMOVED lines=15> */
.L_x_11849:
[----:B------:R-:W-:Y:S05]  /*1ebc0*/  BSYNC.RECONVERGENT B3 ;  /* 0x0000000000037941 */ /* 0x000fea0003800200 */
.L_x_11848:
        /* <DEDUP_REMOVED lines=43> */
.L_x_11846:
[----:B------:R-:W-:Y:S05]  /*1ee80*/  BSYNC.RECONVERGENT B2 ;  /* 0x0000000000027941 */ /* 0x000fea0003800200 */
.L_x_11845:
[----:B------:R-:W-:Y:S01]  /*1ee90*/  I2FP.F32.U32 R166, R199 ;  /* 0x000000c700a67245 */ /* 0x000fe20000201000 */
[----:B------:R-:W-:Y:S01]  /*1eea0*/  HADD2.F32 R198, -RZ, R159.H1_H1 ;  /* 0x3000009fffc67230 */ /* 0x000fe20000004100 */
[----:B------:R-:W-:Y:S02]  /*1eeb0*/  PRMT R165, R21, 0x5410, R165 ;  /* 0x0000541015a57816 */ /* 0x000fe400000000a5 */
[----:B------:R-:W-:Y:S01]  /*1eec0*/  PRMT R164, R169, 0x5410, R164 ;  /* 0x00005410a9a47816 */ /* 0x000fe200000000a4 */
[----:B------:R-:W-:Y:S01]  /*1eed0*/  FFMA.FTZ R193, R166, R193, 1.1641532182693481445e-10 ;  /* 0x2f000000a6c17423 */ /* 0x000fe200000100c1 */
[----:B------:R-:W-:Y:S01]  /*1eee0*/  FMUL.FTZ R167, R198, R205 ;  /* 0x000000cdc6a77220 */ /* 0x000fe20000410000 */
[----:B------:R-:W-:Y:S01]  /*1eef0*/  PRMT R166, R206, 0x5410, R207 ;  /* 0x00005410cea67816 */ /* 0x000fe200000000cf */
[----:B------:R-:W-:Y:S02]  /*1ef00*/  IMAD.MOV.U32 R198, RZ, RZ, R170 ;  /* 0x000000ffffc67224 */ /* 0x000fe400078e00aa */
[----:B------:R-:W-:Y:S01]  /*1ef10*/  FSETP.GTU.FTZ.AND P6, PT, R193, R204, PT ;  /* 0x000000ccc100720b */ /* 0x000fe20003fdc000 */
[----:B------:R-:W-:-:S03]  /*1ef20*/  @P2 HADD2.F32 R193, -RZ, R163.H1_H1 ;  /* 0x300000a3ffc12230 */ /* 0x000fc60000004100 */
        /* <DEDUP_REMOVED lines=9> */
.L_x_11769:
        /* <DEDUP_REMOVED lines=16> */
.L_x_11853:
        /* <DEDUP_REMOVED lines=13> */
.L_x_11855:
[----:B------:R-:W-:Y:S05]  /*1f190*/  BSYNC.RECONVERGENT B3 ;  /* 0x0000000000037941 */ /* 0x000fea0003800200 */
.L_x_11854:
[----:B0-----:R-:W-:Y:S01]  /*1f1a0*/  IMAD.WIDE.U32 R170, R10, -0x326172a9, RZ ;  /* 0xcd9e8d570aaa7825 */ /* 0x001fe200078e00ff */
        /* <DEDUP_REMOVED lines=41> */
.L_x_11852:
[----:B------:R-:W-:Y:S05]  /*1f440*/  BSYNC.RECONVERGENT B2 ;  /* 0x0000000000027941 */ /* 0x000fea0003800200 */
.L_x_11851:
[----:B------:R-:W1:Y:S01]  /*1f450*/  LDC R205, c[0x0][0x408] ;  /* 0x00010200ffcd7b82 */ /* 0x000e620000000800 */
[----:B------:R-:W-:Y:S01]  /*1f460*/  I2FP.F32.U32 R24, R24 ;  /* 0x0000001800187245 */ /* 0x000fe20000201000 */
[----:B0-----:R-:W-:Y:S01]  /*1f470*/  IMAD.MOV.U32 R171, RZ, RZ, 0x2f800000 ;  /* 0x2f800000ffab7424 */ /* 0x001fe200078e00ff */
[----:B------:R-:W-:Y:S01]  /*1f480*/  ISETP.NE.AND P3, PT, R175, 0x1, PT ;  /* 0x00000001af00780c */ /* 0x000fe20003f65270 */
[----:B-----5:R-:W-:Y:S01]  /*1f490*/  HADD2.F32 R170, -RZ, R164.H0_H0 ;  /* 0x200000a4ffaa7230 */ /* 0x020fe20000004100 */
[----:B------:R-:W-:Y:S01]  /*1f4a0*/  LOP3.LUT R13, R13, 0xffffffdf, RZ, 0xc0, !PT ;  /* 0xffffffdf0d0d7812 */ /* 0x000fe200078ec0ff */
[----:B------:R-:W-:Y:S01]  /*1f4b0*/  FFMA.FTZ R24, R24, R171, 1.1641532182693481445e-10 ;  /* 0x2f00000018187423 */ /* 0x000fe200000100ab */
[----:B------:R-:W-:Y:S01]  /*1f4c0*/  @P2 HADD2.F32 R3, -RZ, R160.H0_H0 ;  /* 0x200000a0ff032230 */ /* 0x000fe20000004100 */
[----:B------:R-:W0:Y:S01]  /*1f4d0*/  LDC R193, c[0x0][0x404] ;  /* 0x00010100ffc17b82 */ /* 0x000e220000000800 */
[----:B------:R-:W-:Y:S01]  /*1f4e0*/  BSSY.RECONVERGENT B2, `(.L_x_11856) ;  /* 0x000004c000027945 */ /* 0x000fe20003800200 */
[----:B------:R-:W-:-:S02]  /*1f4f0*/  IMAD.MOV.U32 R176, RZ, RZ, 0x2 ;  /* 0x00000002ffb07424 */ /* 0x000fc400078e00ff */
[----:B-1----:R-:W-:Y:S01]  /*1f500*/  FMUL.FTZ R170, R170, R205 ;  /* 0x000000cdaaaa7220 */ /* 0x002fe20000410000 */
[----:B0-----:R-:W-:-:S04]  /*1f510*/  FSETP.GTU.FTZ.AND P4, PT, R24, R193, PT ;  /* 0x000000c11800720b */ /* 0x001fc80003f9c000 */
        /* <DEDUP_REMOVED lines=15> */
.L_x_11858:
        /* <DEDUP_REMOVED lines=13> */
.L_x_11860:
[----:B------:R-:W-:Y:S05]  /*1f6e0*/  BSYNC.RECONVERGENT B3 ;  /* 0x0000000000037941 */ /* 0x000fea0003800200 */
.L_x_11859:
        /* <DEDUP_REMOVED lines=43> */
.L_x_11857:
[----:B------:R-:W-:Y:S05]  /*1f9a0*/  BSYNC.RECONVERGENT B2 ;  /* 0x0000000000027941 */ /* 0x000fea0003800200 */
.L_x_11856:
[----:B------:R-:W-:Y:S01]  /*1f9b0*/  I2FP.F32.U32 R170, R3 ;  /* 0x0000000300aa7245 */ /* 0x000fe20000201000 */
[----:B------:R-:W-:Y:S01]  /*1f9c0*/  HADD2.F32 R164, -RZ, R164.H1_H1 ;  /* 0x300000a4ffa47230 */ /* 0x000fe20000004100 */
[----:B------:R-:W-:Y:S01]  /*1f9d0*/  LOP3.LUT R13, R13, 0xffffffef, RZ, 0xc0, !PT ;  /* 0xffffffef0d0d7812 */ /* 0x000fe200078ec0ff */
        /* <DEDUP_REMOVED lines=22> */
.L_x_11863:
        /* <DEDUP_REMOVED lines=13> */
.L_x_11865:
[----:B------:R-:W-:Y:S05]  /*1fc10*/  BSYNC.RECONVERGENT B3 ;  /* 0x0000000000037941 */ /* 0x000fea0003800200 */
.L_x_11864:
        /* <DEDUP_REMOVED lines=43> */
.L_x_11862:
[----:B------:R-:W-:Y:S05]  /*1fed0*/  BSYNC.RECONVERGENT B2 ;  /* 0x0000000000027941 */ /* 0x000fea0003800200 */
.L_x_11861:
        /* <DEDUP_REMOVED lines=25> */
.L_x_11868:
        /* <DEDUP_REMOVED lines=13> */
.L_x_11870:
[----:B------:R-:W-:Y:S05]  /*20140*/  BSYNC.RECONVERGENT B3 ;  /* 0x0000000000037941 */ /* 0x000fea0003800200 */
.L_x_11869:
        /* <DEDUP_REMOVED lines=43> */
.L_x_11867:
[----:B------:R-:W-:Y:S05]  /*20400*/  BSYNC.RECONVERGENT B2 ;  /* 0x0000000000027941 */ /* 0x000fea0003800200 */
.L_x_11866:
        /* <DEDUP_REMOVED lines=25> */
.L_x_11873:
        /* <DEDUP_REMOVED lines=13> */
.L_x_11875:
[----:B------:R-:W-:Y:S05]  /*20670*/  BSYNC.RECONVERGENT B3 ;  /* 0x0000000000037941 */ /* 0x000fea0003800200 */
.L_x_11874:
        /* <DEDUP_REMOVED lines=43> */
.L_x_11872:
[----:B------:R-:W-:Y:S05]  /*20930*/  BSYNC.RECONVERGENT B2 ;  /* 0x0000000000027941 */ /* 0x000fea0003800200 */
.L_x_11871:
[----:B------:R-:W-:Y:S01]  /*20940*/  I2FP.F32.U32 R186, R3 ;  /* 0x0000000300ba7245 */ /* 0x000fe20000201000 */
[----:B------:R-:W-:Y:S01]  /*20950*/  HADD2.F32 R198, -RZ, R166.H0_H0 ;  /* 0x200000a6ffc67230 */ /* 0x000fe20000004100 */
[----:B------:R-:W-:Y:S01]  /*20960*/  LOP3.LUT R13, R13, 0xfffffffd, RZ, 0xc0, !PT ;  /* 0xfffffffd0d0d7812 */ /* 0x000fe200078ec0ff */
[----:B------:R-:W-:Y:S01]  /*20970*/  @P2 HADD2.F32 R200, -RZ, R162.H0_H0 ;  /* 0x200000a2ffc82230 */ /* 0x000fe20000004100 */
[----:B------:R-:W-:Y:S01]  /*20980*/  BSSY.RECONVERGENT B2, `(.L_x_11876) ;  /* 0x000004e000027945 */ /* 0x000fe20003800200 */
        /* <DEDUP_REMOVED lines=20> */
.L_x_11878:
        /* <DEDUP_REMOVED lines=13> */
.L_x_11880:
[----:B------:R-:W-:Y:S05]  /*20ba0*/  BSYNC.RECONVERGENT B3 ;  /* 0x0000000000037941 */ /* 0x000fea0003800200 */
.L_x_11879:
        /* <DEDUP_REMOVED lines=43> */
.L_x_11877:
[----:B------:R-:W-:Y:S05]  /*20e60*/  BSYNC.RECONVERGENT B2 ;  /* 0x0000000000027941 */ /* 0x000fea0003800200 */
.L_x_11876:
        /* <DEDUP_REMOVED lines=23> */
.L_x_11883:
        /* <DEDUP_REMOVED lines=13> */
.L_x_11885:
[----:B------:R-:W-:Y:S05]  /*210b0*/  BSYNC.RECONVERGENT B3 ;  /* 0x0000000000037941 */ /* 0x000fea0003800200 */
.L_x_11884:
        /* <DEDUP_REMOVED lines=43> */
.L_x_11882:
[----:B------:R-:W-:Y:S05]  /*21370*/  BSYNC.RECONVERGENT B2 ;  /* 0x0000000000027941 */ /* 0x000fea0003800200 */
.L_x_11881:
        /* <DEDUP_REMOVED lines=23> */
.L_x_11888:
        /* <DEDUP_REMOVED lines=13> */
.L_x_11890:
[----:B------:R-:W-:Y:S05]  /*215c0*/  BSYNC.RECONVERGENT B3 ;  /* 0x0000000000037941 */ /* 0x000fea0003800200 */
.L_x_11889:
        /* <DEDUP_REMOVED lines=43> */
.L_x_11887:
[----:B------:R-:W-:Y:S05]  /*21880*/  BSYNC.RECONVERGENT B2 ;  /* 0x0000000000027941 */ /* 0x000fea0003800200 */
.L_x_11886:
        /* <DEDUP_REMOVED lines=8> */
[----:B------:R-:W-:Y:S01]  /*21910*/  FSETP.GTU.FTZ.AND P5, PT, R198, R193, PT ;  /* 0x000000c1c600720b */ /* 0x000fe20003fbc000 */
[----:B------:R-:W-:-:S03]  /*21920*/  IMAD.MOV.U32 R198, RZ, RZ, R204 ;  /* 0x000000ffffc67224 */ /* 0x000fc600078e00cc */
[----:B------:R-:W-:Y:S02]  /*21930*/  FSEL R193, R200, RZ, !P5 ;  /* 0x000000ffc8c17208 */ /* 0x000fe40006800000 */
[----:B------:R-:W-:-:S03]  /*21940*/  PLOP3.LUT P5, PT, P5, PT, PT, 0x8, 0x80 ;  /* 0x000000000080781c */ /* 0x000fc60002fae170 */
[----:B------:R-:W-:-:S05]  /*21950*/  @P2 FADD.FTZ R193, R202, R193 ;  /* 0x000000c1cac12221 */ /* 0x000fca0000010000 */
[----:B------:R-:W-:-:S04]  /*21960*/  F2FP.F16.F32.PACK_AB R167, RZ, R193 ;  /* 0x000000c1ffa7723e */ /* 0x000fc800000000ff */
[----:B------:R-:W-:-:S07]  /*21970*/  PRMT R167, R207, 0x5410, R167 ;  /* 0x00005410cfa77816 */ /* 0x000fce00000000a7 */
.L_x_11850:
        /* <DEDUP_REMOVED lines=44> */
.L_x_11768:
[----:B------:R-:W-:Y:S05]  /*21c40*/  BSYNC.RECONVERGENT B1 ;  /* 0x0000000000017941 */ /* 0x000fea0003800200 */
.L_x_11767:
        /* <DEDUP_REMOVED lines=126> */
.L_x_11912:
        /* <DEDUP_REMOVED lines=40> */
[----:B------:R-:W-:Y:S01]  /*226b0*/  FMUL.FTZ R210, R199, R210 ;  /* 0x000000d2c7d27220 */ /* 0x000fe20000410000 */
[----:B------:R-:W-:Y:S01]  /*226c0*/  F2FP.F16.F32.PACK_AB R165, R171, R166 ;  /* 0x000000a6aba5723e */ /* 0x000fe200000000ff */
[----:B------:R-:W-:Y:S01]  /*226d0*/  FMUL.FTZ R171, R199, R206 ;  /* 0x000000cec7ab7220 */ /* 0x000fe20000410000 */
[----:B------:R-:W-:Y:S01]  /*226e0*/  F2FP.F16.F32.PACK_AB R166, R209, R168 ;  /* 0x000000a8d1a6723e */ /* 0x000fe200000000ff */
        /* <DEDUP_REMOVED lines=11> */
[----:B-1----:R-:W-:Y:S01]  /*227a0*/  IMAD.WIDE.U32 R202, R197, 0x10, R202 ;  /* 0x00000010c5ca7825 */ /* 0x002fe200078e00ca */
[----:B------:R-:W-:-:S02]  /*227b0*/  F2FP.F16.F32.PACK_AB R171, R210, R171 ;  /* 0x000000abd2ab723e */ /* 0x000fc400000000ff */
[----:B------:R-:W-:Y:S01]  /*227c0*/  F2FP.F16.F32.PACK_AB R170, R209, R206 ;  /* 0x000000ced1aa723e */ /* 0x000fe200000000ff */
[----:B0-----:R-:W-:Y:S01]  /*227d0*/  IMAD.WIDE.U32 R200, R197, 0x10, R200 ;  /* 0x00000010c5c87825 */ /* 0x001fe200078e00c8 */
[----:B------:R-:W-:Y:S01]  /*227e0*/  F2FP.F16.F32.PACK_AB R169, R204, R169 ;  /* 0x000000a9cca9723e */ /* 0x000fe200000000ff */
[----:B------:R2:W-:Y:S01]  /*227f0*/  STG.E.128 desc[UR8][R202.64], R164 ;  /* 0x000000a4ca007986 */ /* 0x0005e2000c101d08 */
[----:B------:R-:W-:Y:S02]  /*22800*/  F2FP.F16.F32.PACK_AB R168, R207, R168 ;  /* 0x000000a8cfa8723e */ /* 0x000fe400000000ff */
[----:B------:R-:W-:-:S03]  /*22810*/  IADD3 R197, PT, PT, R197, 0x20, RZ ;  /* 0x00000020c5c57810 */ /* 0x000fc60007ffe0ff */
[----:B------:R2:W-:Y:S04]  /*22820*/  STG.E.128 desc[UR8][R200.64], R168 ;  /* 0x000000a8c8007986 */ /* 0x0005e8000c101d08 */
.L_x_11893:
[----:B------:R-:W-:Y:S05]  /*22830*/  BSYNC.RECONVERGENT B1 ;  /* 0x0000000000017941 */ /* 0x000fea0003800200 */
.L_x_11892:
        /* <DEDUP_REMOVED lines=47> */
[----:B------:R-:W-:Y:S01]  /*22b30*/  F2FP.F16.F32.PACK_AB R168, R207, R168 ;  /* 0x000000a8cfa8723e */ /* 0x000fe200000000ff */
[----:B------:R-:W-:-:S04]  /*22b40*/  VIADD R197, R197, 0x20 ;  /* 0x00000020c5c57836 */ /* 0x000fc80000000000 */
[----:B------:R3:W-:Y:S03]  /*22b50*/  STG.E.128 desc[UR8][R200.64], R168 ;  /* 0x000000a8c8007986 */ /* 0x0007e6000c101d08 */
.L_x_11895:
[----:B------:R-:W-:Y:S05]  /*22b60*/  BSYNC.RECONVERGENT B1 ;  /* 0x0000000000017941 */ /* 0x000fea0003800200 */
.L_x_11894:
        /* <DEDUP_REMOVED lines=50> */
.L_x_11897:
[----:B------:R-:W-:Y:S05]  /*22e90*/  BSYNC.RECONVERGENT B1 ;  /* 0x0000000000017941 */ /* 0x000fea0003800200 */
.L_x_11896:
        /* <DEDUP_REMOVED lines=26> */
[----:B------:R-:W-:Y:S01]  /*23040*/  F2FP.F16.F32.PACK_AB R164, R165, R164 ;  /* 0x000000a4a5a4723e */ /* 0x000fe200000000ff */
[----:B--2---:R-:W-:Y:S01]  /*23050*/  IMAD.WIDE.U32 R200, R197, 0x10, R200 ;  /* 0x00000010c5c87825 */ /* 0x004fe200078e00c8 */
[----:B------:R-:W-:-:S03]  /*23060*/  F2FP.F16.F32.PACK_AB R165, R171, R166 ;  /* 0x000000a6aba5723e */ /* 0x000fc600000000ff */
[----:B------:R-:W-:Y:S01]  /*23070*/  FFMA.FTZ R206, R212, R131, R143 ;  /* 0x00000083d4ce7223 */ /* 0x000fe2000001008f */
[----:B------:R-:W-:Y:S01]  /*23080*/  F2FP.F16.F32.PACK_AB R166, R199, R168 ;  /* 0x000000a8c7a6723e */ /* 0x000fe200000000ff */
        /* <DEDUP_REMOVED lines=10> */
[----:B------:R-:W-:Y:S02]  /*23130*/  F2FP.F16.F32.PACK_AB R167, R206, R167 ;  /* 0x000000a7cea7723e */ /* 0x000fe400000000ff */
[----:B------:R-:W-:Y:S02]  /*23140*/  F2FP.F16.F32.PACK_AB R171, R212, R171 ;  /* 0x000000abd4ab723e */ /* 0x000fe400000000ff */
[----:B------:R-:W-:Y:S01]  /*23150*/  F2FP.F16.F32.PACK_AB R170, R208, R205 ;  /* 0x000000cdd0aa723e */ /* 0x000fe200000000ff */
[----:B------:R0:W-:Y:S01]  /*23160*/  STG.E.128 desc[UR8][R200.64], R164 ;  /* 0x000000a4c8007986 */ /* 0x0001e2000c101d08 */
[----:B------:R-:W-:-:S02]  /*23170*/  F2FP.F16.F32.PACK_AB R169, R204, R169 ;  /* 0x000000a9cca9723e */ /* 0x000fc400000000ff */
[----:B------:R-:W-:-:S05]  /*23180*/  F2FP.F16.F32.PACK_AB R168, R197, R168 ;  /* 0x000000a8c5a8723e */ /* 0x000fca00000000ff */
[----:B------:R0:W-:Y:S02]  /*23190*/  STG.E.128 desc[UR8][R202.64], R168 ;  /* 0x000000a8ca007986 */ /* 0x0001e4000c101d08 */
.L_x_11899:
[----:B------:R-:W-:Y:S05]  /*231a0*/  BSYNC.RECONVERGENT B1 ;  /* 0x0000000000017941 */ /* 0x000fea0003800200 */
.L_x_11898:
[----:B01234-:R-:W0:Y:S02]  /*231b0*/  LDC.64 R164, c[0x0][0x380] ;  /* 0x0000e000ffa47b82 */ /* 0x01fe240000000a00 */
[----:B0-----:R-:W-:-:S04]  /*231c0*/  LEA R8, R164, R8, 0x2 ;  /* 0x00000008a4087211 */ /* 0x001fc800078e10ff */
[----:B------:R-:W-:-:S13]  /*231d0*/  ISETP.GE.AND P0, PT, R8, R165, PT ;  /* 0x000000a50800720c */ /* 0x000fda0003f06270 */
[----:B------:R-:W-:Y:S05]  /*231e0*/  @!P0 BRA `(.L_x_11900) ;  /* 0xfffffdec00048947 */ /* 0x000fea000383ffff */
[----:B------:R-:W-:Y:S05]  /*231f0*/  BSYNC B0 ;  /* 0x0000000000007941 */ /* 0x000fea0003800000 */
.L_x_11391:
[----:B------:R-:W-:Y:S05]  /*23200*/  EXIT ;  /* 0x000000000000794d */ /* 0x000fea0003800000 */
.L_x_11891:
        /* <DEDUP_REMOVED lines=8> */
.L_x_11902:
[----:B------:R-:W-:Y:S05]  /*23290*/  BSYNC B1 ;  /* 0x0000000000017941 */ /* 0x000fea0003800000 */
.L_x_11901:
        /* <DEDUP_REMOVED lines=10> */
.L_x_11903:
[----:B------:R-:W-:Y:S02]  /*23340*/  HFMA2 R201, -RZ, RZ, 0, 2.384185791015625e-07 ;  /* 0x00000004ffc97431 */ /* 0x000fe400000001ff */
[----:B------:R-:W-:-:S04]  /*23350*/  IMAD.MOV.U32 R167, RZ, RZ, R200 ;  /* 0x000000ffffa77224 */ /* 0x000fc800078e00c8 */
[----:B------:R-:W-:-:S04]  /*23360*/  FADD.FTZ R167, R166, R167 ;  /* 0x000000a7a6a77221 */ /* 0x000fc80000010000 */
[----:B------:R-:W-:-:S07]  /*23370*/  IMAD.MOV.U32 R202, RZ, RZ, R167 ;  /* 0x000000ffffca7224 */ /* 0x000fce00078e00a7 */
[----:B------:R-:W-:Y:S05]  /*23380*/  WARPSYNC.COLLECTIVE R199, `(.L_x_11904) ;  /* 0x00000000c7087348 */ /* 0x000fea0003c00000 */
[----:B------:R0:W1:Y:S02]  /*23390*/  SHFL.BFLY P6, R200, R202, R201, R204 ;  /* 0x0c0000c9cac87389 */ /* 0x00006400000c00cc */
[----:B01----:R-:W-:Y:S05]  /*233a0*/  ENDCOLLECTIVE ;  /* 0x000000000000791b */ /* 0x003fea0003800000 */
.L_x_11904:
[----:B------:R-:W-:Y:S01]  /*233b0*/  MOV R201, 0x8 ;  /* 0x0000000800c97802 */ /* 0x000fe20000000f00 */
[----:B------:R-:W-:-:S04]  /*233c0*/  IMAD.MOV.U32 R164, RZ, RZ, R200 ;  /* 0x000000ffffa47224 */ /* 0x000fc800078e00c8 */
[----:B------:R-:W-:-:S04]  /*233d0*/  FADD.FTZ R170, R167, R164 ;  /* 0x000000a4a7aa7221 */ /* 0x000fc80000010000 */
[----:B------:R-:W-:-:S07]  /*233e0*/  IMAD.MOV.U32 R202, RZ, RZ, R170 ;  /* 0x000000ffffca7224 */ /* 0x000fce00078e00aa */
[----:B------:R-:W-:Y:S05]  /*233f0*/  WARPSYNC.COLLECTIVE R199, `(.L_x_11905) ;  /* 0x00000000c7087348 */ /* 0x000fea0003c00000 */
[----:B------:R0:W1:Y:S02]  /*23400*/  SHFL.BFLY P6, R200, R202, R201, R204 ;  /* 0x0c0000c9cac87389 */ /* 0x00006400000c00cc */
[----:B01----:R-:W-:Y:S05]  /*23410*/  ENDCOLLECTIVE ;  /* 0x000000000000791b */ /* 0x003fea0003800000 */
.L_x_11905:
[----:B------:R-:W-:Y:S02]  /*23420*/  HFMA2 R201, -RZ, RZ, 0, 9.5367431640625e-07 ;  /* 0x00000010ffc97431 */ /* 0x000fe400000001ff */
[----:B------:R-:W-:-:S04]  /*23430*/  IMAD.MOV.U32 R169, RZ, RZ, R200 ;  /* 0x000000ffffa97224 */ /* 0x000fc800078e00c8 */
[----:B------:R-:W-:-:S04]  /*23440*/  FADD.FTZ R171, R170, R169 ;  /* 0x000000a9aaab7221 */ /* 0x000fc80000010000 */
[----:B------:R-:W-:-:S07]  /*23450*/  IMAD.MOV.U32 R202, RZ, RZ, R171 ;  /* 0x000000ffffca7224 */ /* 0x000fce00078e00ab */
[----:B------:R-:W-:Y:S05]  /*23460*/  WARPSYNC.COLLECTIVE R199, `(.L_x_11906) ;  /* 0x00000000c7087348 */ /* 0x000fea0003c00000 */
[----:B------:R0:W1:Y:S02]  /*23470*/  SHFL.BFLY P6, R200, R202, R201, R204 ;  /* 0x0c0000c9cac87389 */ /* 0x00006400000c00cc */
[----:B01----:R-:W-:Y:S05]  /*23480*/  ENDCOLLECTIVE ;  /* 0x000000000000791b */ /* 0x003fea0003800000 */
.L_x_11906:
        /* <DEDUP_REMOVED lines=73> */
.L_x_11907:
[----:B------:R-:W-:Y:S02]  /*23920*/  HFMA2 R201, -RZ, RZ, 0, 1.1920928955078125e-07 ;  /* 0x00000002ffc97431 */ /* 0x000fe400000001ff */
[----:B------:R-:W-:-:S04]  /*23930*/  IMAD.MOV.U32 R165, RZ, RZ, R200 ;  /* 0x000000ffffa57224 */ /* 0x000fc800078e00c8 */
[----:B------:R-:W-:-:S04]  /*23940*/  FADD.FTZ R165, R164, R165 ;  /* 0x000000a5a4a57221 */ /* 0x000fc80000010000 */
[----:B------:R-:W-:-:S07]  /*23950*/  IMAD.MOV.U32 R202, RZ, RZ, R165 ;  /* 0x000000ffffca7224 */ /* 0x000fce00078e00a5 */
[----:B------:R-:W-:Y:S05]  /*23960*/  WARPSYNC.COLLECTIVE R199, `(.L_x_11908) ;  /* 0x00000000c7087348 */ /* 0x000fea0003c00000 */
[----:B------:R0:W1:Y:S02]  /*23970*/  SHFL.BFLY P6, R200, R202, R201, R204 ;  /* 0x0c0000c9cac87389 */ /* 0x00006400000c00cc */
[----:B01----:R-:W-:Y:S05]  /*23980*/  ENDCOLLECTIVE ;  /* 0x000000000000791b */ /* 0x003fea0003800000 */
.L_x_11908:
[----:B------:R-:W-:Y:S01]  /*23990*/  MOV R201, 0x4 ;  /* 0x0000000400c97802 */ /* 0x000fe20000000f00 */
[----:B------:R-:W-:-:S04]  /*239a0*/  IMAD.MOV.U32 R166, RZ, RZ, R200 ;  /* 0x000000ffffa67224 */ /* 0x000fc800078e00c8 */
[----:B------:R-:W-:-:S04]  /*239b0*/  FADD.FTZ R166, R165, R166 ;  /* 0x000000a6a5a67221 */ /* 0x000fc80000010000 */
[----:B------:R-:W-:-:S07]  /*239c0*/  IMAD.MOV.U32 R202, RZ, RZ, R166 ;  /* 0x000000ffffca7224 */ /* 0x000fce00078e00a6 */
[----:B------:R-:W-:Y:S05]  /*239d0*/  WARPSYNC.COLLECTIVE R199, `(.L_x_11909) ;  /* 0x00000000c7087348 */ /* 0x000fea0003c00000 */
[----:B------:R0:W1:Y:S02]  /*239e0*/  SHFL.BFLY P6, R200, R202, R201, R204 ;  /* 0x0c0000c9cac87389 */ /* 0x00006400000c00cc */
[----:B01----:R-:W-:Y:S05]  /*239f0*/  ENDCOLLECTIVE ;  /* 0x000000000000791b */ /* 0x003fea0003800000 */
.L_x_11909:
[----:B------:R-:W-:Y:S02]  /*23a00*/  HFMA2 R201, -RZ, RZ, 0, 4.76837158203125e-07 ;  /* 0x00000008ffc97431 */ /* 0x000fe400000001ff */
[----:B------:R-:W-:-:S04]  /*23a10*/  IMAD.MOV.U32 R167, RZ, RZ, R200 ;  /* 0x000000ffffa77224 */ /* 0x000fc800078e00c8 */
[----:B------:R-:W-:-:S04]  /*23a20*/  FADD.FTZ R167, R166, R167 ;  /* 0x000000a7a6a77221 */ /* 0x000fc80000010000 */
[----:B------:R-:W-:-:S07]  /*23a30*/  IMAD.MOV.U32 R202, RZ, RZ, R167 ;  /* 0x000000ffffca7224 */ /* 0x000fce00078e00a7 */
[----:B------:R-:W-:Y:S05]  /*23a40*/  WARPSYNC.COLLECTIVE R199, `(.L_x_11910) ;  /* 0x00000000c7087348 */ /* 0x000fea0003c00000 */
[----:B------:R0:W1:Y:S02]  /*23a50*/  SHFL.BFLY P6, R200, R202, R201, R204 ;  /* 0x0c0000c9cac87389 */ /* 0x00006400000c00cc */
[----:B01----:R-:W-:Y:S05]  /*23a60*/  ENDCOLLECTIVE ;  /* 0x000000000000791b */ /* 0x003fea0003800000 */
.L_x_11910:
[----:B------:R-:W-:Y:S01]  /*23a70*/  MOV R201, 0x10 ;  /* 0x0000001000c97802 */ /* 0x000fe20000000f00 */
[----:B------:R-:W-:-:S04]  /*23a80*/  IMAD.MOV.U32 R170, RZ, RZ, R200 ;  /* 0x000000ffffaa7224 */ /* 0x000fc800078e00c8 */
[----:B------:R-:W-:-:S04]  /*23a90*/  FADD.FTZ R170, R167, R170 ;  /* 0x000000aaa7aa7221 */ /* 0x000fc80000010000 */
[----:B------:R-:W-:-:S07]  /*23aa0*/  IMAD.MOV.U32 R202, RZ, RZ, R170 ;  /* 0x000000ffffca7224 */ /* 0x000fce00078e00aa */
[----:B------:R-:W-:Y:S05]  /*23ab0*/  WARPSYNC.COLLECTIVE R199, `(.L_x_11911) ;  /* 0x00000000c7087348 */ /* 0x000fea0003c00000 */
[----:B------:R0:W1:Y:S02]  /*23ac0*/  SHFL.BFLY P6, R200, R202, R201, R204 ;  /* 0x0c0000c9cac87389 */ /* 0x00006400000c00cc */
[----:B01----:R-:W-:Y:S05]  /*23ad0*/  ENDCOLLECTIVE ;  /* 0x000000000000791b */ /* 0x003fea0003800000 */
.L_x_11911:
[----:B------:R-:W-:Y:S01]  /*23ae0*/  IMAD.MOV.U32 R171, RZ, RZ, R200 ;  /* 0x000000ffffab7224 */ /* 0x000fe200078e00c8 */
[----:B------:R-:W-:Y:S06]  /*23af0*/  BRA `(.L_x_11912) ;  /* 0xffffffe8004c7947 */ /* 0x000fec000383ffff */
.L_x_11913:
        /* <DEDUP_REMOVED lines=16> */
.L_x_22714:


//--------------------- .text._ZN10layer_norm31ln_parallel_residual_fwd_kernelINS_13Kernel_traitsIf6__halfS2_S2_fjLj1024ELj1ELj4ELj1ELj16ENS_18Kernel_traits_baseILj1024EfS2_S2_S2_fjLj128EEEEELb1ELb0ELb1EEEvNS_9FwdParamsE --------------------------
	.section	.text._ZN10layer_norm31ln_parallel_residual_fwd_kernelINS_13Kernel_traitsIf6__halfS2_S2_fjLj1024ELj1ELj4ELj1ELj16ENS_18Kernel_traits_baseILj1024EfS2_S2_S2_fjLj128EEEEELb1ELb0ELb1EEEvNS_9FwdParamsE,"ax",@progbits
	.align	128
        .global         _ZN10layer_norm31ln_parallel_residual_fwd_kernelINS_13Kernel_traitsIf6__halfS2_S2_fjLj1024ELj1ELj4ELj1ELj16ENS_18Kernel_traits_baseILj1024EfS2_S2_S2_fjLj128EEEEELb1ELb0ELb1EEEvNS_9FwdParamsE
        .type           _ZN10layer_norm31ln_parallel_residual_fwd_kernelINS_13Kernel_traitsIf6__halfS2_S2_fjLj1024ELj1ELj4ELj1ELj16ENS_18Kernel_traits_baseILj1024EfS2_S2_S2_fjLj128EEEEELb1ELb0ELb1EEEvNS_9FwdParamsE,@function
        .size           _ZN10layer_norm31ln_parallel_residual_fwd_kernelINS_13Kernel_traitsIf6__halfS2_S2_fjLj1024ELj1ELj4ELj1ELj16ENS_18Kernel_traits_baseILj1024EfS2_S2_S2_fjLj128EEEEELb1ELb0ELb1EEEvNS_9FwdParamsE,(.L_x_22715 - _ZN10layer_norm31ln_parallel_residual_fwd_kernelINS_13Kernel_traitsIf6__halfS2_S2_fjLj1024ELj1ELj4ELj1ELj16ENS_18Kernel_traits_baseILj1024EfS2_S2_S2_fjLj128EEEEELb1ELb0ELb1EEEvNS_9FwdParamsE)
        .other          _ZN10layer_norm31ln_parallel_residual_fwd_kernelINS_13Kernel_traitsIf6__halfS2_S2_fjLj1024ELj1ELj4ELj1ELj16ENS_18Kernel_traits_baseILj1024EfS2_S2_S2_fjLj128EEEEELb1ELb0ELb1EEEvNS_9FwdParamsE,@"STO_CUDA_ENTRY STV_DEFAULT"
_ZN10layer_norm31ln_parallel_residual_fwd_kernelINS_13Kernel_traitsIf6__halfS2_S2_fjLj1024ELj1ELj4ELj1ELj16ENS_18Kernel_traits_baseILj1024EfS2_S2_S2_fjLj128EEEEELb1ELb0ELb1EEEvNS_9FwdParamsE:
.text._ZN10layer_norm31ln_parallel_residual_fwd_kernelINS_13Kernel_traitsIf6__halfS2_S2_fjLj1024ELj1ELj4ELj1ELj16ENS_18Kernel_traits_baseILj1024EfS2_S2_S2_fjLj128EEEEELb1ELb0ELb1EEEvNS_9FwdParamsE:
        /* <DEDUP_REMOVED lines=107> */
.L_x_11915:
        /* <DEDUP_REMOVED lines=31> */
.L_x_11914:
        /* <DEDUP_REMOVED lines=45> */
.L_x_11917:
        /* <DEDUP_REMOVED lines=46> */
.L_x_11916:
        /* <DEDUP_REMOVED lines=67> */
[----:B------:R-:W-:Y:S02]  /*1280*/  HFMA2 R6, -RZ, RZ, 0, 0 ;  /* 0x00000000ff067431 */ /* 0x000fe400000001ff */
        /* <DEDUP_REMOVED lines=8> */
[----:B-1234-:R-:W-:-:S07]  /*1310*/  IMAD R198, R7, -0x326172a9, RZ ;  /* 0xcd9e8d5707c67824 */ /* 0x01efce00078e02ff */
.L_x_12412:
        /* <DEDUP_REMOVED lines=36> */
.L_x_11922:
        /* <DEDUP_REMOVED lines=13> */
.L_x_11924:
[----:B------:R-:W-:Y:S05]  /*1630*/  BSYNC.RECONVERGENT B2 ;  /* 0x0000000000027941 */ /* 0x000fea0003800200 */
.L_x_11923:
        /* <DEDUP_REMOVED lines=41> */
.L_x_11921:
[----:B------:R-:W-:Y:S05]  /*18d0*/  BSYNC.RECONVERGENT B1 ;  /* 0x0000000000017941 */ /* 0x000fea0003800200 */
.L_x_11920:
[----:B------:R-:W-:Y:S01]  /*18e0*/  I2FP.F32.U32 R9, R8 ;  /* 0x0000000800097245 */ /* 0x000fe20000201000 */
[----:B-----5:R-:W-:Y:S01]  /*18f0*/  HADD2.F32 R8, -RZ, R164.H0_H0 ;  /* 0x200000a4ff087230 */ /* 0x020fe20000004100 */
[----:B------:R-:W-:Y:S01]  /*1900*/  MOV R168, UR31 ;  /* 0x0000001f00a87c02 */ /* 0x000fe20008000f00 */
[----:B------:R-:W-:Y:S01]  /*1910*/  IMAD.U32 R27, RZ, RZ, UR32 ;  /* 0x00000020ff1b7e24 */ /* 0x000fe2000f8e00ff */
[----:B------:R-:W-:Y:S01]  /*1920*/  ISETP.NE.AND P2, PT, R11, 0x1, PT ;  /* 0x000000010b00780c */ /* 0x000fe20003f45270 */
[----:B------:R-:W-:Y:S01]  /*1930*/  FFMA.FTZ R9, R9, R26, 1.1641532182693481445e-10 ;  /* 0x2f00000009097423 */ /* 0x000fe2000001001a */
[----:B------:R-:W-:Y:S01]  /*1940*/  LOP3.LUT R10, R10, 0xfffffff7, RZ, 0xc0, !PT ;  /* 0xfffffff70a0a7812 */ /* 0x000fe200078ec0ff */
[----:B------:R-:W-:Y:S01]  /*1950*/  FMUL.FTZ R8, R8, R27 ;  /* 0x0000001b08087220 */ /* 0x000fe20000410000 */
[----:B------:R-:W-:Y:S01]  /*1960*/  BSSY.RECONVERGENT B1, `(.L_x_11925) ;  /* 0x000004b000017945 */ /* 0x000fe20003800200 */
[----:B------:R-:W-:Y:S01]  /*1970*/  IMAD.MOV.U32 R13, RZ, RZ, 0x2 ;  /* 0x00000002ff0d7424 */ /* 0x000fe200078e00ff */
        /* <DEDUP_REMOVED lines=17> */
.L_x_11927:
        /* <DEDUP_REMOVED lines=13> */
.L_x_11929:
[----:B------:R-:W-:Y:S05]  /*1b60*/  BSYNC.RECONVERGENT B2 ;  /* 0x0000000000027941 */ /* 0x000fea0003800200 */
.L_x_11928:
        /* <DEDUP_REMOVED lines=42> */
.L_x_11926:
[----:B------:R-:W-:Y:S05]  /*1e10*/  BSYNC.RECONVERGENT B1 ;  /* 0x0000000000017941 */ /* 0x000fea0003800200 */
.L_x_11925:
        /* <DEDUP_REMOVED lines=8> */
[----:B------:R-:W-:Y:S01]  /*1ea0*/  IMAD.MOV.U32 R15, RZ, RZ, 0x2 ;  /* 0x00000002ff0f7424 */ /* 0x000fe200078e00ff */
[----:B------:R-:W-:Y:S02]  /*1eb0*/  MOV R11, R198 ;  /* 0x000000c6000b7202 */ /* 0x000fe40000000f00 */
[----:B------:R-:W-:-:S04]  /*1ec0*/  FSETP.GTU.FTZ.AND P0, PT, R9, R168, PT ;  /* 0x000000a80900720b */ /* 0x000fc80003f1c000 */
        /* <DEDUP_REMOVED lines=14> */
.L_x_11932:
        /* <DEDUP_REMOVED lines=13> */
.L_x_11934:
[----:B------:R-:W-:Y:S05]  /*2080*/  BSYNC.RECONVERGENT B2 ;  /* 0x0000000000027941 */ /* 0x000fea0003800200 */
.L_x_11933:
        /* <DEDUP_REMOVED lines=42> */
.L_x_11931:
[----:B------:R-:W-:Y:S05]  /*2330*/  BSYNC.RECONVERGENT B1 ;  /* 0x0000000000017941 */ /* 0x000fea0003800200 */
.L_x_11930:
[----:B------:R-:W-:Y:S01]  /*2340*/  I2FP.F32.U32 R11, R11 ;  /* 0x0000000b000b7245 */ /* 0x000fe20000201000 */
[----:B------:R-:W-:Y:S01]  /*2350*/  HADD2.F32 R12, -RZ, R165.H0_H0 ;  /* 0x200000a5ff0c7230 */ /* 0x000fe20000004100 */
[----:B------:R-:W-:Y:S01]  /*2360*/  ISETP.NE.AND P2, PT, R15, 0x1, PT ;  /* 0x000000010f00780c */ /* 0x000fe20003f45270 */
[----:B------:R-:W-:Y:S01]  /*2370*/  @P1 HADD2.F32 R14, -RZ, R29.H0_H0 ;  /* 0x2000001dff0e1230 */ /* 0x000fe20000004100 */
        /* <DEDUP_REMOVED lines=9> */
[----:B------:R-:W-:-:S04]  /*2410*/  HFMA2 R14, -RZ, RZ, 0, 1.1920928955078125e-07 ;  /* 0x00000002ff0e7431 */ /* 0x000fc800000001ff */
        /* <DEDUP_REMOVED lines=11> */
.L_x_11937:
        /* <DEDUP_REMOVED lines=13> */
.L_x_11939:
[----:B------:R-:W-:Y:S05]  /*25a0*/  BSYNC.RECONVERGENT B2 ;  /* 0x0000000000027941 */ /* 0x000fea0003800200 */
.L_x_11938:
        /* <DEDUP_REMOVED lines=42> */
.L_x_11936:
[----:B------:R-:W-:Y:S05]  /*2850*/  BSYNC.RECONVERGENT B1 ;  /* 0x0000000000017941 */ /* 0x000fea0003800200 */
.L_x_11935:
        /* <DEDUP_REMOVED lines=23> */
.L_x_11942:
        /* <DEDUP_REMOVED lines=13> */
.L_x_11944:
[----:B------:R-:W-:Y:S05]  /*2aa0*/  BSYNC.RECONVERGENT B2 ;  /* 0x0000000000027941 */ /* 0x000fea0003800200 */
.L_x_11943:
        /* <DEDUP_REMOVED lines=42> */
.L_x_11941:
[----:B------:R-:W-:Y:S05]  /*2d50*/  BSYNC.RECONVERGENT B1 ;  /* 0x0000000000017941 */ /* 0x000fea0003800200 */
.L_x_11940:
        /* <DEDUP_REMOVED lines=23> */
.L_x_11947:
        /* <DEDUP_REMOVED lines=13> */
.L_x_11949:
[----:B------:R-:W-:Y:S05]  /*2fa0*/  BSYNC.RECONVERGENT B2 ;  /* 0x0000000000027941 */ /* 0x000fea0003800200 */
.L_x_11948:
        /* <DEDUP_REMOVED lines=42> */
.L_x_11946:
[----:B------:R-:W-:Y:S05]  /*3250*/  BSYNC.RECONVERGENT B1 ;  /* 0x0000000000017941 */ /* 0x000fea0003800200 */
.L_x_11945:
        /* <DEDUP_REMOVED lines=23> */
.L_x_11952:
        /* <DEDUP_REMOVED lines=13> */
.L_x_11954:
[----:B------:R-:W-:Y:S05]  /*34a0*/  BSYNC.RECONVERGENT B2 ;  /* 0x0000000000027941 */ /* 0x000fea0003800200 */
.L_x_11953:
        /* <DEDUP_REMOVED lines=42> */
.L_x_11951:
[----:B------:R-:W-:Y:S05]  /*3750*/  BSYNC.RECONVERGENT B1 ;  /* 0x0000000000017941 */ /* 0x000fea0003800200 */
.L_x_11950:
        /* <DEDUP_REMOVED lines=23> */
.L_x_11957:
        /* <DEDUP_REMOVED lines=13> */
.L_x_11959:
[----:B------:R-:W-:Y:S05]  /*39a0*/  BSYNC.RECONVERGENT B2 ;  /* 0x0000000000027941 */ /* 0x000fea0003800200 */
.L_x_11958:
        /* <DEDUP_REMOVED lines=42> */
.L_x_11956:
[----:B------:R-:W-:Y:S05]  /*3c50*/  BSYNC.RECONVERGENT B1 ;  /* 0x0000000000017941 */ /* 0x000fea0003800200 */
.L_x_11955:
        /* <DEDUP_REMOVED lines=15> */
.L_x_11919:
        /* <DEDUP_REMOVED lines=16> */
.L_x_11963:
        /* <DEDUP_REMOVED lines=13> */
.L_x_11965:
[----:B------:R-:W-:Y:S05]  /*3f20*/  BSYNC.RECONVERGENT B2 ;  /* 0x0000000000027941 */ /* 0x000fea0003800200 */
.L_x_11964:
        /* <DEDUP_REMOVED lines=41> */
.L_x_11962:
[----:B------:R-:W-:Y:S05]  /*41c0*/  BSYNC.RECONVERGENT B1 ;  /* 0x0000000000017941 */ /* 0x000fea0003800200 */
.L_x_11961:
[----:B------:R-:W-:Y:S01]  /*41d0*/  I2FP.F32.U32 R9, R8 ;  /* 0x0000000800097245 */ /* 0x000fe20000201000 */
[----:B------:R-:W-:Y:S01]  /*41e0*/  IMAD.U32 R168, RZ, RZ, UR31 ;  /* 0x0000001fffa87e24 */ /* 0x000fe2000f8e00ff */
[----:B------:R-:W-:Y:S01]  /*41f0*/  ISETP.NE.AND P2, PT, R12, 0x1, PT ;  /* 0x000000010c00780c */ /* 0x000fe20003f45270 */
[----:B-----5:R-:W-:Y:S01]  /*4200*/  HADD2.F32 R8, -RZ, R164.H0_H0 ;  /* 0x200000a4ff087230 */ /* 0x020fe20000004100 */
[----:B------:R-:W-:Y:S01]  /*4210*/  MOV R27, UR32 ;  /* 0x00000020001b7c02 */ /* 0x000fe20008000f00 */
[----:B------:R-:W-:Y:S01]  /*4220*/  FFMA.FTZ R9, R9, R26, 1.1641532182693481445e-10 ;  /* 0x2f00000009097423 */ /* 0x000fe2000001001a */
[----:B------:R-:W-:Y:S01]  /*4230*/  LOP3.LUT R10, R10, 0xfffffff7, RZ, 0xc0, !PT ;  /* 0xfffffff70a0a7812 */ /* 0x000fe200078ec0ff */
[----:B------:R-:W-:Y:S01]  /*4240*/  BSSY.RECONVERGENT B1, `(.L_x_11966) ;  /* 0x0000049000017945 */ /* 0x000fe20003800200 */
[----:B------:R-:W-:Y:S02]  /*4250*/  IMAD.MOV.U32 R13, RZ, RZ, 0x2 ;  /* 0x00000002ff0d7424 */ /* 0x000fe400078e00ff */
        /* <DEDUP_REMOVED lines=15> */
.L_x_11968:
        /* <DEDUP_REMOVED lines=13> */
.L_x_11970:
[----:B------:R-:W-:Y:S05]  /*4420*/  BSYNC.RECONVERGENT B2 ;  /* 0x0000000000027941 */ /* 0x000fea0003800200 */
.L_x_11969:
        /* <DEDUP_REMOVED lines=42> */
.L_x_11967:
[----:B------:R-:W-:Y:S05]  /*46d0*/  BSYNC.RECONVERGENT B1 ;  /* 0x0000000000017941 */ /* 0x000fea0003800200 */
.L_x_11966:
        /* <DEDUP_REMOVED lines=25> */
.L_x_11973:
        /* <DEDUP_REMOVED lines=13> */
.L_x_11975:
[----:B------:R-:W-:Y:S05]  /*4940*/  BSYNC.RECONVERGENT B2 ;  /* 0x0000000000027941 */ /* 0x000fea0003800200 */
.L_x_11974:
        /* <DEDUP_REMOVED lines=42> */
.L_x_11972:
[----:B------:R-:W-:Y:S05]  /*4bf0*/  BSYNC.RECONVERGENT B1 ;  /* 0x0000000000017941 */ /* 0x000fea0003800200 */
.L_x_11971:
        /* <DEDUP_REMOVED lines=22> */
.L_x_11978:
        /* <DEDUP_REMOVED lines=13> */
.L_x_11980:
[----:B------:R-:W-:Y:S05]  /*4e30*/  BSYNC.RECONVERGENT B2 ;  /* 0x0000000000027941 */ /* 0x000fea0003800200 */
.L_x_11979:
        /* <DEDUP_REMOVED lines=42> */
.L_x_11977:
[----:B------:R-:W-:Y:S05]  /*50e0*/  BSYNC.RECONVERGENT B1 ;  /* 0x0000000000017941 */ /* 0x000fea0003800200 */
.L_x_11976:
        /* <DEDUP_REMOVED lines=25> */
.L_x_11983:
        /* <DEDUP_REMOVED lines=13> */
.L_x_11985:
[----:B------:R-:W-:Y:S05]  /*5350*/  BSYNC.RECONVERGENT B2 ;  /* 0x0000000000027941 */ /* 0x000fea0003800200 */
.L_x_11984:
        /* <DEDUP_REMOVED lines=42> */
.L_x_11982:
[----:B------:R-:W-:Y:S05]  /*5600*/  BSYNC.RECONVERGENT B1 ;  /* 0x0000000000017941 */ /* 0x000fea0003800200 */
.L_x_11981:
        /* <DEDUP_REMOVED lines=22> */
.L_x_11988:
        /* <DEDUP_REMOVED lines=13> */
.L_x_11990:
[----:B------:R-:W-:Y:S05]  /*5840*/  BSYNC.RECONVERGENT B2 ;  /* 0x0000000000027941 */ /* 0x000fea0003800200 */
.L_x_11989:
        /* <DEDUP_REMOVED lines=42> */
.L_x_11987:
[----:B------:R-:W-:Y:S05]  /*5af0*/  BSYNC.RECONVERGENT B1 ;  /* 0x0000000000017941 */ /* 0x000fea0003800200 */
.L_x_11986:
        /* <DEDUP_REMOVED lines=25> */
.L_x_11993:
        /* <DEDUP_REMOVED lines=13> */
.L_x_11995:
[----:B------:R-:W-:Y:S05]  /*5d60*/  BSYNC.RECONVERGENT B2 ;  /* 0x0000000000027941 */ /* 0x000fea0003800200 */
.L_x_11994:
        /* <DEDUP_REMOVED lines=42> */
.L_x_11992:
[----:B------:R-:W-:Y:S05]  /*6010*/  BSYNC.RECONVERGENT B1 ;  /* 0x0000000000017941 */ /* 0x000fea0003800200 */
.L_x_11991:
[----:B------:R-:W-:Y:S01]  /*6020*/  ISETP.NE.AND P3, PT, R14, 0x1, PT ;  /* 0x000000010e00780c */ /* 0x000fe20003f65270 */
[----:B------:R-:W-:Y:S01]  /*6030*/  BSSY.RECONVERGENT B1, `(.L_x_11996) ;  /* 0x000004b000017945 */ /* 0x000fe20003800200 */
[----:B------:R-:W-:Y:S01]  /*6040*/  I2FP.F32.U32 R13, R12 ;  /* 0x0000000c000d7245 */ /* 0x000fe20000201000 */
[----:B------:R-:W-:Y:S02]  /*6050*/  HADD2.F32 R12, -RZ, R165.H1_H1 ;  /* 0x300000a5ff0c7230 */ /* 0x000fe40000004100 */
[----:B------:R-:W-:Y:S02]  /*6060*/  IMAD.MOV.U32 R15, RZ, RZ, 0x2 ;  /* 0x00000002ff0f7424 */ /* 0x000fe400078e00ff */
        /* <DEDUP_REMOVED lines=15> */
.L_x_11998:
        /* <DEDUP_REMOVED lines=13> */
.L_x_12000:
[----:B------:R-:W-:Y:S05]  /*6230*/  BSYNC.RECONVERGENT B2 ;  /* 0x0000000000027941 */ /* 0x000fea0003800200 */
.L_x_11999:
        /* <DEDUP_REMOVED lines=42> */
.L_x_11997:
[----:B------:R-:W-:Y:S05]  /*64e0*/  BSYNC.RECONVERGENT B1 ;  /* 0x0000000000017941 */ /* 0x000fea0003800200 */
.L_x_11996:
        /* <DEDUP_REMOVED lines=9> */
[----:B------:R-:W-:Y:S01]  /*6580*/  @P1 HADD2.F32 R12, -RZ, R29.H1_H1 ;  /* 0x3000001dff0c1230 */ /* 0x000fe20000004100 */
        /* <DEDUP_REMOVED lines=15> */
.L_x_12003:
        /* <DEDUP_REMOVED lines=13> */
.L_x_12005:
[----:B------:R-:W-:Y:S05]  /*6750*/  BSYNC.RECONVERGENT B2 ;  /* 0x0000000000027941 */ /* 0x000fea0003800200 */
.L_x_12004:
        /* <DEDUP_REMOVED lines=42> */
.L_x_12002:
[----:B------:R-:W-:Y:S05]  /*6a00*/  BSYNC.RECONVERGENT B1 ;  /* 0x0000000000017941 */ /* 0x000fea0003800200 */
.L_x_12001:
        /* <DEDUP_REMOVED lines=20> */
.L_x_12008:
        /* <DEDUP_REMOVED lines=13> */
.L_x_12010:
[----:B------:R-:W-:Y:S05]  /*6c20*/  BSYNC.RECONVERGENT B2 ;  /* 0x0000000000027941 */ /* 0x000fea0003800200 */
.L_x_12009:
        /* <DEDUP_REMOVED lines=42> */
.L_x_12007:
[----:B------:R-:W-:Y:S05]  /*6ed0*/  BSYNC.RECONVERGENT B1 ;  /* 0x0000000000017941 */ /* 0x000fea0003800200 */
.L_x_12006:
        /* <DEDUP_REMOVED lines=25> */
.L_x_12013:
        /* <DEDUP_REMOVED lines=13> */
.L_x_12015:
[----:B------:R-:W-:Y:S05]  /*7140*/  BSYNC.RECONVERGENT B2 ;  /* 0x0000000000027941 */ /* 0x000fea0003800200 */
.L_x_12014:
        /* <DEDUP_REMOVED lines=42> */
.L_x_12012:
[----:B------:R-:W-:Y:S05]  /*73f0*/  BSYNC.RECONVERGENT B1 ;  /* 0x0000000000017941 */ /* 0x000fea0003800200 */
.L_x_12011:
        /* <DEDUP_REMOVED lines=20> */
.L_x_12018:
        /* <DEDUP_REMOVED lines=13> */
.L_x_12020:
[----:B------:R-:W-:Y:S05]  /*7610*/  BSYNC.RECONVERGENT B2 ;  /* 0x0000000000027941 */ /* 0x000fea0003800200 */
.L_x_12019:
        /* <DEDUP_REMOVED lines=42> */
.L_x_12017:
[----:B------:R-:W-:Y:S05]  /*78c0*/  BSYNC.RECONVERGENT B1 ;  /* 0x0000000000017941 */ /* 0x000fea0003800200 */
.L_x_12016:
[----:B------:R-:W-:Y:S01]  /*78d0*/  I2FP.F32.U32 R15, R14 ;  /* 0x0000000e000f7245 */ /* 0x000fe20000201000 */
[----:B------:R-:W-:Y:S01]  /*78e0*/  HADD2.F32 R14, -RZ, R34.H1_H1 ;  /* 0x30000022ff0e7230 */ /* 0x000fe20000004100 */
[----:B------:R-:W-:Y:S01]  /*78f0*/  BSSY.RECONVERGENT B1, `(.L_x_12021) ;  /* 0x000004f000017945 */ /* 0x000fe20003800200 */
[----:B------:R-:W-:Y:S02]  /*7900*/  HFMA2 R23, -RZ, RZ, 0, 1.1920928955078125e-07 ;  /* 0x00000002ff177431 */ /* 0x000fe400000001ff */
[----:B------:R-:W-:Y:S01]  /*7910*/  FFMA.FTZ R15, R15, R26, 1.1641532182693481445e-10 ;  /* 0x2f0000000f0f7423 */ /* 0x000fe2000001001a */
[----:B------:R-:W-:-:S04]  /*7920*/  FMUL.FTZ R14, R14, R27 ;  /* 0x0000001b0e0e7220 */ /* 0x000fc80000410000 */
[----:B------:R-:W-:-:S04]  /*7930*/  FSETP.GTU.FTZ.AND P4, PT, R15, R168, PT ;  /* 0x000000a80f00720b */ /* 0x000fc80003f9c000 */
[----:B------:R-:W-:Y:S01]  /*7940*/  FSEL R15, R14, RZ, !P4 ;  /* 0x000000ff0e0f7208 */ /* 0x000fe20006000000 */
[----:B------:R-:W-:Y:S01]  /*7950*/  @P1 HADD2.F32 R14, -RZ, R30.H1_H1 ;  /* 0x3000001eff0e1230 */ /* 0x000fe20000004100 */
        /* <DEDUP_REMOVED lines=16> */
.L_x_12023:
        /* <DEDUP_REMOVED lines=13> */
.L_x_12025:
[----:B------:R-:W-:Y:S05]  /*7b30*/  BSYNC.RECONVERGENT B2 ;  /* 0x0000000000027941 */ /* 0x000fea0003800200 */
.L_x_12024:
        /* <DEDUP_REMOVED lines=42> */
.L_x_12022:
[----:B------:R-:W-:Y:S05]  /*7de0*/  BSYNC.RECONVERGENT B1 ;  /* 0x0000000000017941 */ /* 0x000fea0003800200 */
.L_x_12021:
        /* <DEDUP_REMOVED lines=20> */
.L_x_12028:
        /* <DEDUP_REMOVED lines=13> */
.L_x_12030:
[----:B------:R-:W-:Y:S05]  /*8000*/  BSYNC.RECONVERGENT B2 ;  /* 0x0000000000027941 */ /* 0x000fea0003800200 */
.L_x_12029:
        /* <DEDUP_REMOVED lines=42> */
.L_x_12027:
[----:B------:R-:W-:Y:S05]  /*82b0*/  BSYNC.RECONVERGENT B1 ;  /* 0x0000000000017941 */ /* 0x000fea0003800200 */
.L_x_12026:
        /* <DEDUP_REMOVED lines=25> */
.L_x_12033:
        /* <DEDUP_REMOVED lines=13> */
.L_x_12035:
[----:B------:R-:W-:Y:S05]  /*8520*/  BSYNC.RECONVERGENT B2 ;  /* 0x0000000000027941 */ /* 0x000fea0003800200 */
.L_x_12034:
        /* <DEDUP_REMOVED lines=42> */
.L_x_12032:
[----:B------:R-:W-:Y:S05]  /*87d0*/  BSYNC.RECONVERGENT B1 ;  /* 0x0000000000017941 */ /* 0x000fea0003800200 */
.L_x_12031:
        /* <DEDUP_REMOVED lines=20> */
.L_x_12038:
        /* <DEDUP_REMOVED lines=15> */
.L_x_12040:
[----:B------:R-:W-:Y:S05]  /*8a10*/  BSYNC.RECONVERGENT B2 ;  /* 0x0000000000027941 */ /* 0x000fea0003800200 */
.L_x_12039:
        /* <DEDUP_REMOVED lines=42> */
.L_x_12037:
[----:B------:R-:W-:Y:S05]  /*8cc0*/  BSYNC.RECONVERGENT B1 ;  /* 0x0000000000017941 */ /* 0x000fea0003800200 */
.L_x_12036:
        /* <DEDUP_REMOVED lines=14> */
[----:B------:R-:W-:-:S04]  /*8db0*/  F2FP.F16.F32.PACK_AB R167, RZ, R16 ;  /* 0x00000010ffa7723e */ /* 0x000fc800000000ff */
[----:B------:R-:W-:-:S07]  /*8dc0*/  PRMT R167, R174, 0x5410, R167 ;  /* 0x00005410aea77816 */ /* 0x000fce00000000a7 */
.L_x_11960:
        /* <DEDUP_REMOVED lines=23> */
[----:B------:R-:W-:Y:S02]  /*8f40*/  LOP3.LUT R186, R169, R170, RZ, 0xfc, !PT ;  /* 0x000000aaa9ba7212 */ /* 0x000fe400078efcff */
        /* <DEDUP_REMOVED lines=26> */
.L_x_12041:
        /* <DEDUP_REMOVED lines=20> */
.L_x_12045:
        /* <DEDUP_REMOVED lines=13> */
.L_x_12047:
[----:B------:R-:W-:Y:S05]  /*9300*/  BSYNC.RECONVERGENT B2 ;  /* 0x0000000000027941 */ /* 0x000fea0003800200 */
.L_x_12046:
[----:B------:R-:W-:Y:S01]  /*9310*/  IMAD.WIDE.U32 R20, R0, -0x326172a9, RZ ;  /* 0xcd9e8d5700147825 */ /* 0x000fe200078e00ff */
[----:B-1----:R-:W-:Y:S02]  /*9320*/  LOP3.LUT R170, R6, UR7, R19, 0x96, !PT ;  /* 0x0000000706aa7c12 */ /* 0x002fe4000f8e9613 */
        /* <DEDUP_REMOVED lines=39> */
.L_x_12044:
[----:B------:R-:W-:Y:S05]  /*95a0*/  BSYNC.RECONVERGENT B1 ;  /* 0x0000000000017941 */ /* 0x000fea0003800200 */
.L_x_12043:
[----:B------:R-:W-:Y:S01]  /*95b0*/  I2FP.F32.U32 R17, R17 ;  /* 0x0000001100117245 */ /* 0x000fe20000201000 */
[----:B-----5:R-:W-:Y:S01]  /*95c0*/  HADD2.F32 R18, -RZ, R164.H0_H0 ;  /* 0x200000a4ff127230 */ /* 0x020fe20000004100 */
        /* <DEDUP_REMOVED lines=20> */
.L_x_12050:
        /* <DEDUP_REMOVED lines=13> */
.L_x_12052:
[----:B------:R-:W-:Y:S05]  /*97e0*/  BSYNC.RECONVERGENT B2 ;  /* 0x0000000000027941 */ /* 0x000fea0003800200 */
.L_x_12051:
        /* <DEDUP_REMOVED lines=42> */
.L_x_12049:
[----:B------:R-:W-:Y:S05]  /*9a90*/  BSYNC.RECONVERGENT B1 ;  /* 0x0000000000017941 */ /* 0x000fea0003800200 */
.L_x_12048:
[----:B------:R-:W-:Y:S01]  /*9aa0*/  I2FP.F32.U32 R17, R17 ;  /* 0x0000001100117245 */ /* 0x000fe20000201000 */
[----:B------:R-:W-:Y:S01]  /*9ab0*/  HADD2.F32 R18, -RZ, R32.H0_H0 ;  /* 0x20000020ff127230 */ /* 0x000fe20000004100 */
[----:B------:R-:W-:Y:S01]  /*9ac0*/  ISETP.NE.AND P3, PT, R20, 0x1, PT ;  /* 0x000000011400780c */ /* 0x000fe20003f65270 */
[----:B------:R-:W-:Y:S01]  /*9ad0*/  BSSY.RECONVERGENT B1, `(.L_x_12053) ;  /* 0x000004e000017945 */ /* 0x000fe20003800200 */
[----:B------:R-:W-:Y:S02]  /*9ae0*/  IMAD.MOV.U32 R21, RZ, RZ, 0x2 ;  /* 0x00000002ff157424 */ /* 0x000fe400078e00ff */
[----:B------:R-:W-:Y:S01]  /*9af0*/  FFMA.FTZ R17, R17, R26, 1.1641532182693481445e-10 ;  /* 0x2f00000011117423 */ /* 0x000fe2000001001a */
[----:B------:R-:W-:-:S04]  /*9b00*/  FMUL.FTZ R18, R18, R27 ;  /* 0x0000001b12127220 */ /* 0x000fc80000410000 */
[----:B------:R-:W-:-:S04]  /*9b10*/  FSETP.GTU.FTZ.AND P2, PT, R17, R168, PT ;  /* 0x000000a81100720b */ /* 0x000fc80003f5c000 */
[----:B------:R-:W-:Y:S01]  /*9b20*/  FSEL R17, R18, RZ, !P2 ;  /* 0x000000ff12117208 */ /* 0x000fe20005000000 */
[----:B------:R-:W-:-:S04]  /*9b30*/  @P1 HADD2.F32 R18, -RZ, R28.H0_H0 ;  /* 0x2000001cff121230 */ /* 0x000fc80000004100 */
[----:B------:R-:W-:-:S04]  /*9b40*/  FADD.FTZ R17, R24, R17 ;  /* 0x0000001118117221 */ /* 0x000fc80000010000 */
[----:B------:R-:W-:Y:S01]  /*9b50*/  @P1 FADD.FTZ R169, R18, R17 ;  /* 0x0000001112a91221 */ /* 0x000fe20000010000 */
[----:B------:R-:W-:Y:S01]  /*9b60*/  @!P1 MOV R169, R17 ;  /* 0x0000001100a99202 */ /* 0x000fe20000000f00 */
[----:B------:R-:W-:Y:S01]  /*9b70*/  IMAD.MOV.U32 R18, RZ, RZ, R198 ;  /* 0x000000ffff127224 */ /* 0x000fe200078e00c6 */
[----:B------:R-:W-:Y:S02]  /*9b80*/  SEL R17, RZ, 0x1, P2 ;  /* 0x00000001ff117807 */ /* 0x000fe40001000000 */
[----:B-1----:R-:W-:Y:S01]  /*9b90*/  F2FP.F16.F32.PACK_AB R177, RZ, R169 ;  /* 0x000000a9ffb1723e */ /* 0x002fe200000000ff */
        /* <DEDUP_REMOVED lines=9> */
.L_x_12055:
        /* <DEDUP_REMOVED lines=13> */
.L_x_12057:
[----:B------:R-:W-:Y:S05]  /*9d00*/  BSYNC.RECONVERGENT B2 ;  /* 0x0000000000027941 */ /* 0x000fea0003800200 */
.L_x_12056:
        /* <DEDUP_REMOVED lines=42> */
.L_x_12054:
[----:B------:R-:W-:Y:S05]  /*9fb0*/  BSYNC.RECONVERGENT B1 ;  /* 0x0000000000017941 */ /* 0x000fea0003800200 */
.L_x_12053:
        /* <DEDUP_REMOVED lines=22> */
.L_x_12060:
        /* <DEDUP_REMOVED lines=13> */
.L_x_12062:
[----:B------:R-:W-:Y:S05]  /*a1f0*/  BSYNC.RECONVERGENT B2 ;  /* 0x0000000000027941 */ /* 0x000fea0003800200 */
.L_x_12061:
        /* <DEDUP_REMOVED lines=42> */
.L_x_12059:
[----:B------:R-:W-:Y:S05]  /*a4a0*/  BSYNC.RECONVERGENT B1 ;  /* 0x0000000000017941 */ /* 0x000fea0003800200 */
.L_x_12058:
        /* <DEDUP_REMOVED lines=25> */
.L_x_12065:
        /* <DEDUP_REMOVED lines=13> */
.L_x_12067:
[----:B------:R-:W-:Y:S05]  /*a710*/  BSYNC.RECONVERGENT B2 ;  /* 0x0000000000027941 */ /* 0x000fea0003800200 */
.L_x_12066:
        /* <DEDUP_REMOVED lines=42> */
.L_x_12064:
[----:B------:R-:W-:Y:S05]  /*a9c0*/  BSYNC.RECONVERGENT B1 ;  /* 0x0000000000017941 */ /* 0x000fea0003800200 */
.L_x_12063:
        /* <DEDUP_REMOVED lines=22> */
.L_x_12070:
        /* <DEDUP_REMOVED lines=13> */
.L_x_12072:
[----:B------:R-:W-:Y:S05]  /*ac00*/  BSYNC.RECONVERGENT B2 ;  /* 0x0000000000027941 */ /* 0x000fea0003800200 */
.L_x_12071:
        /* <DEDUP_REMOVED lines=42> */
.L_x_12069:
[----:B------:R-:W-:Y:S05]  /*aeb0*/  BSYNC.RECONVERGENT B1 ;  /* 0x0000000000017941 */ /* 0x000fea0003800200 */
.L_x_12068:
        /* <DEDUP_REMOVED lines=25> */
.L_x_12075:
        /* <DEDUP_REMOVED lines=13> */
.L_x_12077:
[----:B------:R-:W-:Y:S05]  /*b120*/  BSYNC.RECONVERGENT B2 ;  /* 0x0000000000027941 */ /* 0x000fea0003800200 */
.L_x_12076:
        /* <DEDUP_REMOVED lines=42> */
.L_x_12074:
[----:B------:R-:W-:Y:S05]  /*b3d0*/  BSYNC.RECONVERGENT B1 ;  /* 0x0000000000017941 */ /* 0x000fea0003800200 */
.L_x_12073:
        /* <DEDUP_REMOVED lines=22> */
.L_x_12080:
        /* <DEDUP_REMOVED lines=13> */
.L_x_12082:
[----:B------:R-:W-:Y:S05]  /*b610*/  BSYNC.RECONVERGENT B2 ;  /* 0x0000000000027941 */ /* 0x000fea0003800200 */
.L_x_12081:
        /* <DEDUP_REMOVED lines=40> */
[----:B------:R-:W-:Y:S02]  /*b8a0*/  IMAD.MOV.U32 R178, RZ, RZ, R172 ;  /* 0x000000ffffb27224 */ /* 0x000fe400078e00ac */
[----:B------:R-:W-:-:S07]  /*b8b0*/  IMAD.MOV.U32 R172, RZ, RZ, RZ ;  /* 0x000000ffffac7224 */ /* 0x000fce00078e00ff */
.L_x_12079:
[----:B------:R-:W-:Y:S05]  /*b8c0*/  BSYNC.RECONVERGENT B1 ;  /* 0x0000000000017941 */ /* 0x000fea0003800200 */
.L_x_12078:
        /* <DEDUP_REMOVED lines=25> */
.L_x_12085:
        /* <DEDUP_REMOVED lines=13> */
.L_x_12087:
[----:B------:R-:W-:Y:S05]  /*bb30*/  BSYNC.RECONVERGENT B2 ;  /* 0x0000000000027941 */ /* 0x000fea0003800200 */
.L_x_12086:
        /* <DEDUP_REMOVED lines=42> */
.L_x_12084:
[----:B------:R-:W-:Y:S05]  /*bde0*/  BSYNC.RECONVERGENT B1 ;  /* 0x0000000000017941 */ /* 0x000fea0003800200 */
.L_x_12083:
        /* <DEDUP_REMOVED lines=20> */
.L_x_12090:
        /* <DEDUP_REMOVED lines=13> */
.L_x_12092:
[----:B------:R-:W-:Y:S05]  /*c000*/  BSYNC.RECONVERGENT B2 ;  /* 0x0000000000027941 */ /* 0x000fea0003800200 */
.L_x_12091:
        /* <DEDUP_REMOVED lines=42> */
.L_x_12089:
[----:B------:R-:W-:Y:S05]  /*c2b0*/  BSYNC.RECONVERGENT B1 ;  /* 0x0000000000017941 */ /* 0x000fea0003800200 */
.L_x_12088:
        /* <DEDUP_REMOVED lines=25> */
.L_x_12095:
        /* <DEDUP_REMOVED lines=13> */
.L_x_12097:
[----:B------:R-:W-:Y:S05]  /*c520*/  BSYNC.RECONVERGENT B2 ;  /* 0x0000000000027941 */ /* 0x000fea0003800200 */
.L_x_12096:
        /* <DEDUP_REMOVED lines=42> */
.L_x_12094:
[----:B------:R-:W-:Y:S05]  /*c7d0*/  BSYNC.RECONVERGENT B1 ;  /* 0x0000000000017941 */ /* 0x000fea0003800200 */
.L_x_12093:
        /* <DEDUP_REMOVED lines=20> */
.L_x_12100:
        /* <DEDUP_REMOVED lines=13> */
.L_x_12102:
[----:B------:R-:W-:Y:S05]  /*c9f0*/  BSYNC.RECONVERGENT B2 ;  /* 0x0000000000027941 */ /* 0x000fea0003800200 */
.L_x_12101:
        /* <DEDUP_REMOVED lines=42> */
.L_x_12099:
[----:B------:R-:W-:Y:S05]  /*cca0*/  BSYNC.RECONVERGENT B1 ;  /* 0x0000000000017941 */ /* 0x000fea0003800200 */
.L_x_12098:
        /* <DEDUP_REMOVED lines=25> */
.L_x_12105:
        /* <DEDUP_REMOVED lines=13> */
.L_x_12107:
[----:B------:R-:W-:Y:S05]  /*cf10*/  BSYNC.RECONVERGENT B2 ;  /* 0x0000000000027941 */ /* 0x000fea0003800200 */
.L_x_12106:
        /* <DEDUP_REMOVED lines=42> */
.L_x_12104:
[----:B------:R-:W-:Y:S05]  /*d1c0*/  BSYNC.RECONVERGENT B1 ;  /* 0x0000000000017941 */ /* 0x000fea0003800200 */
.L_x_12103:
        /* <DEDUP_REMOVED lines=20> */
.L_x_12110:
        /* <DEDUP_REMOVED lines=13> */
.L_x_12112:
[----:B------:R-:W-:Y:S05]  /*d3e0*/  BSYNC.RECONVERGENT B2 ;  /* 0x0000000000027941 */ /* 0x000fea0003800200 */
.L_x_12111:
        /* <DEDUP_REMOVED lines=42> */
.L_x_12109:
[----:B------:R-:W-:Y:S05]  /*d690*/  BSYNC.RECONVERGENT B1 ;  /* 0x0000000000017941 */ /* 0x000fea0003800200 */
.L_x_12108:
        /* <DEDUP_REMOVED lines=26> */
.L_x_12115:
        /* <DEDUP_REMOVED lines=13> */
.L_x_12117:
[----:B------:R-:W-:Y:S05]  /*d910*/  BSYNC.RECONVERGENT B2 ;  /* 0x0000000000027941 */ /* 0x000fea0003800200 */
.L_x_12116:
        /* <DEDUP_REMOVED lines=42> */
.L_x_12114:
[----:B------:R-:W-:Y:S05]  /*dbc0*/  BSYNC.RECONVERGENT B1 ;  /* 0x0000000000017941 */ /* 0x000fea0003800200 */
.L_x_12113:
        /* <DEDUP_REMOVED lines=20> */
.L_x_12120:
        /* <DEDUP_REMOVED lines=15> */
.L_x_12122:
[----:B------:R-:W-:Y:S05]  /*de00*/  BSYNC.RECONVERGENT B2 ;  /* 0x0000000000027941 */ /* 0x000fea0003800200 */
.L_x_12121:
        /* <DEDUP_REMOVED lines=42> */
.L_x_12119:
[----:B------:R-:W-:Y:S05]  /*e0b0*/  BSYNC.RECONVERGENT B1 ;  /* 0x0000000000017941 */ /* 0x000fea0003800200 */
.L_x_12118:
        /* <DEDUP_REMOVED lines=16> */
[----:B------:R-:W-:Y:S01]  /*e1c0*/  PRMT R167, R180, 0x5410, R167 ;  /* 0x00005410b4a77816 */ /* 0x000fe200000000a7 */
[----:B------:R-:W-:Y:S06]  /*e1d0*/  BRA `(.L_x_12123) ;  /* 0x0000002800387947 */ /* 0x000fec0003800000 */
.L_x_12042:
        /* <DEDUP_REMOVED lines=16> */
.L_x_12126:
        /* <DEDUP_REMOVED lines=13> */
.L_x_12128:
[----:B------:R-:W-:Y:S05]  /*e3b0*/  BSYNC.RECONVERGENT B2 ;  /* 0x0000000000027941 */ /* 0x000fea0003800200 */
.L_x_12127:
        /* <DEDUP_REMOVED lines=41> */
.L_x_12125:
[----:B------:R-:W-:Y:S05]  /*e650*/  BSYNC.RECONVERGENT B1 ;  /* 0x0000000000017941 */ /* 0x000fea0003800200 */
.L_x_12124:
[----:B------:R-:W-:Y:S01]  /*e660*/  I2FP.F32.U32 R169, R169 ;  /* 0x000000a900a97245 */ /* 0x000fe20000201000 */
[----:B-----5:R-:W-:Y:S01]  /*e670*/  HADD2.F32 R170, -RZ, R164.H0_H0 ;  /* 0x200000a4ffaa7230 */ /* 0x020fe20000004100 */
        /* <DEDUP_REMOVED lines=11> */
[----:B------:R-:W-:-:S04]  /*e730*/  IMAD.MOV.U32 R172, RZ, RZ, 0x2 ;  /* 0x00000002ffac7424 */ /* 0x000fc800078e00ff */
        /* <DEDUP_REMOVED lines=11> */
.L_x_12131:
        /* <DEDUP_REMOVED lines=13> */
.L_x_12133:
[----:B------:R-:W-:Y:S05]  /*e8c0*/  BSYNC.RECONVERGENT B2 ;  /* 0x0000000000027941 */ /* 0x000fea0003800200 */
.L_x_12132:
        /* <DEDUP_REMOVED lines=42> */
.L_x_12130:
[----:B------:R-:W-:Y:S05]  /*eb70*/  BSYNC.RECONVERGENT B1 ;  /* 0x0000000000017941 */ /* 0x000fea0003800200 */
.L_x_12129:
        /* <DEDUP_REMOVED lines=25> */
.L_x_12136:
        /* <DEDUP_REMOVED lines=13> */
.L_x_12138:
[----:B------:R-:W-:Y:S05]  /*ede0*/  BSYNC.RECONVERGENT B2 ;  /* 0x0000000000027941 */ /* 0x000fea0003800200 */
.L_x_12137:
        /* <DEDUP_REMOVED lines=42> */
.L_x_12135:
[----:B------:R-:W-:Y:S05]  /*f090*/  BSYNC.RECONVERGENT B1 ;  /* 0x0000000000017941 */ /* 0x000fea0003800200 */
.L_x_12134:
[----:B------:R-:W-:Y:S01]  /*f0a0*/  I2FP.F32.U32 R171, R171 ;  /* 0x000000ab00ab7245 */ /* 0x000fe20000201000 */
[----:B------:R-:W-:Y:S01]  /*f0b0*/  HADD2.F32 R172, -RZ, R165.H0_H0 ;  /* 0x200000a5ffac7230 */ /* 0x000fe20000004100 */
[----:B------:R-:W-:Y:S01]  /*f0c0*/  ISETP.NE.AND P3, PT, R173, 0x1, PT ;  /* 0x00000001ad00780c */ /* 0x000fe20003f65270 */
[----:B------:R-:W-:Y:S01]  /*f0d0*/  @P1 HADD2.F32 R174, -RZ, R29.H0_H0 ;  /* 0x2000001dffae1230 */ /* 0x000fe20000004100 */
        /* <DEDUP_REMOVED lines=21> */
.L_x_12141:
        /* <DEDUP_REMOVED lines=13> */
.L_x_12143:
[----:B------:R-:W-:Y:S05]  /*f300*/  BSYNC.RECONVERGENT B2 ;  /* 0x0000000000027941 */ /* 0x000fea0003800200 */
.L_x_12142:
        /* <DEDUP_REMOVED lines=42> */
.L_x_12140:
[----:B------:R-:W-:Y:S05]  /*f5b0*/  BSYNC.RECONVERGENT B1 ;  /* 0x0000000000017941 */ /* 0x000fea0003800200 */
.L_x_12139:
        /* <DEDUP_REMOVED lines=25> */
.L_x_12146:
        /* <DEDUP_REMOVED lines=13> */
.L_x_12148:
[----:B------:R-:W-:Y:S05]  /*f820*/  BSYNC.RECONVERGENT B2 ;  /* 0x0000000000027941 */ /* 0x000fea0003800200 */
.L_x_12147:
        /* <DEDUP_REMOVED lines=42> */
.L_x_12145:
[----:B------:R-:W-:Y:S05]  /*fad0*/  BSYNC.RECONVERGENT B1 ;  /* 0x0000000000017941 */ /* 0x000fea0003800200 */
.L_x_12144:
        /* <DEDUP_REMOVED lines=8> */
[----:B------:R-:W-:Y:S01]  /*fb60*/  FSETP.GTU.FTZ.AND P2, PT, R175, R168, PT ;  /* 0x000000a8af00720b */ /* 0x000fe20003f5c000 */
[----:B------:R-:W-:-:S03]  /*fb70*/  @P1 HADD2.F32 R175, -RZ, R30.H0_H0 ;  /* 0x2000001effaf1230 */ /* 0x000fc60000004100 */
        /* <DEDUP_REMOVED lines=13> */
.L_x_12151:
        /* <DEDUP_REMOVED lines=13> */
.L_x_12153:
[----:B------:R-:W-:Y:S05]  /*fd20*/  BSYNC.RECONVERGENT B2 ;  /* 0x0000000000027941 */ /* 0x000fea0003800200 */
.L_x_12152:
        /* <DEDUP_REMOVED lines=42> */
.L_x_12150:
[----:B------:R-:W-:Y:S05]  /*ffd0*/  BSYNC.RECONVERGENT B1 ;  /* 0x0000000000017941 */ /* 0x000fea0003800200 */
.L_x_12149:
        /* <DEDUP_REMOVED lines=23> */
.L_x_12156:
        /* <DEDUP_REMOVED lines=13> */
.L_x_12158:
[----:B------:R-:W-:Y:S05]  /*10220*/  BSYNC.RECONVERGENT B2 ;  /* 0x0000000000027941 */ /* 0x000fea0003800200 */
.L_x_12157:
        /* <DEDUP_REMOVED lines=42> */
.L_x_12155:
[----:B------:R-:W-:Y:S05]  /*104d0*/  BSYNC.RECONVERGENT B1 ;  /* 0x0000000000017941 */ /* 0x000fea0003800200 */
.L_x_12154:
[----:B------:R-:W-:Y:S01]  /*104e0*/  I2FP.F32.U32 R181, R174 ;  /* 0x000000ae00b57245 */ /* 0x000fe20000201000 */
[----:B------:R-:W-:Y:S01]  /*104f0*/  HADD2.F32 R174, -RZ, R167.H0_H0 ;  /* 0x200000a7ffae7230 */ /* 0x000fe20000004100 */
[----:B------:R-:W-:Y:S01]  /*10500*/  ISETP.NE.AND P5, PT, R186, 0x1, PT ;  /* 0x00000001ba00780c */ /* 0x000fe20003fa5270 */
        /* <DEDUP_REMOVED lines=20> */
.L_x_12161:
        /* <DEDUP_REMOVED lines=13> */
.L_x_12163:
[----:B------:R-:W-:Y:S05]  /*10720*/  BSYNC.RECONVERGENT B2 ;  /* 0x0000000000027941 */ /* 0x000fea0003800200 */
.L_x_12162:
        /* <DEDUP_REMOVED lines=42> */
.L_x_12160:
[----:B------:R-:W-:Y:S05]  /*109d0*/  BSYNC.RECONVERGENT B1 ;  /* 0x0000000000017941 */ /* 0x000fea0003800200 */
.L_x_12159:
        /* <DEDUP_REMOVED lines=14> */
.L_x_12123:
        /* <DEDUP_REMOVED lines=16> */
[----:B------:R-:W-:Y:S01]  /*10bc0*/  SEL R200, RZ, 0x1, !P2 ;  /* 0x00000001ffc87807 */ /* 0x000fe20005000000 */
[----:B------:R-:W-:Y:S01]  /*10bd0*/  VIADD R177, R7, 0x40 ;  /* 0x0000004007b17836 */ /* 0x000fe20000000000 */
[----:B------:R-:W-:Y:S01]  /*10be0*/  SEL R180, RZ, 0x1, !P6 ;  /* 0x00000001ffb47807 */ /* 0x000fe20007000000 */
[----:B------:R2:W-:Y:S01]  /*10bf0*/  STG.E.128 desc[UR8][R190.64], R164 ;  /* 0x000000a4be007986 */ /* 0x0005e2000c101d08 */
[----:B------:R-:W-:Y:S01]  /*10c00*/  LOP3.LUT R201, R201, R200, RZ, 0xfc, !PT ;  /* 0x000000c8c9c97212 */ /* 0x000fe200078efcff */
[----:B0-----:R-:W-:Y:S01]  /*10c10*/  @P0 IMAD.WIDE.U32 R188, R177, 0x10, R188 ;  /* 0x00000010b1bc0825 */ /* 0x001fe200078e00bc */
[----:B------:R-:W-:-:S03]  /*10c20*/  LOP3.LUT R200, R179, R180, RZ, 0xfc, !PT ;  /* 0x000000b4b3c87212 */ /* 0x000fc600078efcff */
[C---:B------:R-:W-:Y:S02]  /*10c30*/  IMAD.WIDE.U32 R180, R177.reuse, 0x10, R194 ;  /* 0x00000010b1b47825 */ /* 0x040fe400078e00c2 */
        /* <DEDUP_REMOVED lines=23> */
.L_x_12164:
[----:B------:R1:W5:Y:S04]  /*10db0*/  @P0 LDG.E.128 R32, desc[UR8][R188.64] ;  /* 0x00000008bc200981 */ /* 0x000368000c1e1d00 */
[----:B------:R1:W5:Y:S04]  /*10dc0*/  @P1 LDG.E.128 R28, desc[UR8][R186.64] ;  /* 0x00000008ba1c1981 */ /* 0x000368000c1e1d00 */
[----:B0-2---:R1:W5:Y:S01]  /*10dd0*/  LDG.E.128 R164, desc[UR8][R180.64] ;  /* 0x00000008b4a47981 */ /* 0x005362000c1e1d00 */
        /* <DEDUP_REMOVED lines=17> */
.L_x_12168:
        /* <DEDUP_REMOVED lines=13> */
.L_x_12170:
[----:B------:R-:W-:Y:S05]  /*10fc0*/  BSYNC.RECONVERGENT B2 ;  /* 0x0000000000027941 */ /* 0x000fea0003800200 */
.L_x_12169:
[----:B------:R-:W-:Y:S01]  /*10fd0*/  IMAD.WIDE.U32 R20, R0, -0x326172a9, RZ ;  /* 0xcd9e8d5700147825 */ /* 0x000fe200078e00ff */
[----:B-1----:R-:W-:-:S03]  /*10fe0*/  LOP3.LUT R180, R6, UR7, R19, 0x96, !PT ;  /* 0x0000000706b47c12 */ /* 0x002fc6000f8e9613 */
        /* <DEDUP_REMOVED lines=39> */
.L_x_12167:
[----:B------:R-:W-:Y:S05]  /*11260*/  BSYNC.RECONVERGENT B1 ;  /* 0x0000000000017941 */ /* 0x000fea0003800200 */
.L_x_12166:
        /* <DEDUP_REMOVED lines=22> */
.L_x_12173:
        /* <DEDUP_REMOVED lines=13> */
.L_x_12175:
[----:B------:R-:W-:Y:S05]  /*114a0*/  BSYNC.RECONVERGENT B2 ;  /* 0x0000000000027941 */ /* 0x000fea0003800200 */
.L_x_12174:
        /* <DEDUP_REMOVED lines=42> */
.L_x_12172:
[----:B------:R-:W-:Y:S05]  /*11750*/  BSYNC.RECONVERGENT B1 ;  /* 0x0000000000017941 */ /* 0x000fea0003800200 */
.L_x_12171:
        /* <DEDUP_REMOVED lines=10> */
[----:B------:R-:W-:-:S04]  /*11800*/  IMAD.MOV.U32 R18, RZ, RZ, R198 ;  /* 0x000000ffff127224 */ /* 0x000fc800078e00c6 */
        /* <DEDUP_REMOVED lines=14> */
.L_x_12178:
        /* <DEDUP_REMOVED lines=13> */
.L_x_12180:
[----:B------:R-:W-:Y:S05]  /*119c0*/  BSYNC.RECONVERGENT B2 ;  /* 0x0000000000027941 */ /* 0x000fea0003800200 */
.L_x_12179:
        /* <DEDUP_REMOVED lines=42> */
.L_x_12177:
[----:B------:R-:W-:Y:S05]  /*11c70*/  BSYNC.RECONVERGENT B1 ;  /* 0x0000000000017941 */ /* 0x000fea0003800200 */
.L_x_12176:
        /* <DEDUP_REMOVED lines=22> */
.L_x_12183:
        /* <DEDUP_REMOVED lines=13> */
.L_x_12185:
[----:B------:R-:W-:Y:S05]  /*11eb0*/  BSYNC.RECONVERGENT B2 ;  /* 0x0000000000027941 */ /* 0x000fea0003800200 */
.L_x_12184:
        /* <DEDUP_REMOVED lines=42> */
.L_x_12182:
[----:B------:R-:W-:Y:S05]  /*12160*/  BSYNC.RECONVERGENT B1 ;  /* 0x0000000000017941 */ /* 0x000fea0003800200 */
.L_x_12181:
        /* <DEDUP_REMOVED lines=25> */
.L_x_12188:
        /* <DEDUP_REMOVED lines=13> */
.L_x_12190:
[----:B------:R-:W-:Y:S05]  /*123d0*/  BSYNC.RECONVERGENT B2 ;  /* 0x0000000000027941 */ /* 0x000fea0003800200 */
.L_x_12189:
        /* <DEDUP_REMOVED lines=42> */
.L_x_12187:
[----:B------:R-:W-:Y:S05]  /*12680*/  BSYNC.RECONVERGENT B1 ;  /* 0x0000000000017941 */ /* 0x000fea0003800200 */
.L_x_12186:
[----:B------:R-:W-:Y:S01]  /*12690*/  I2FP.F32.U32 R19, R19 ;  /* 0x0000001300137245 */ /* 0x000fe20000201000 */
[----:B------:R-:W-:Y:S01]  /*126a0*/  HADD2.F32 R20, -RZ, R165.H0_H0 ;  /* 0x200000a5ff147230 */ /* 0x000fe20000004100 */
[----:B------:R-:W-:Y:S01]  /*126b0*/  ISETP.NE.AND P3, PT, R21, 0x1, PT ;  /* 0x000000011500780c */ /* 0x000fe20003f65270 */
[----:B------:R-:W-:Y:S01]  /*126c0*/  BSSY.RECONVERGENT B1, `(.L_x_12191) ;  /* 0x000004b000017945 */ /* 0x000fe20003800200 */
[----:B------:R-:W-:Y:S01]  /*126d0*/  LOP3.LUT R10, R10, 0xfffffffb, RZ, 0xc0, !PT ;  /* 0xfffffffb0a0a7812 */ /* 0x000fe200078ec0ff */
[----:B------:R-:W-:Y:S01]  /*126e0*/  FFMA.FTZ R19, R19, R26, 1.1641532182693481445e-10 ;  /* 0x2f00000013137423 */ /* 0x000fe2000001001a */
[----:B------:R-:W-:-:S04]  /*126f0*/  IMAD.MOV.U32 R22, RZ, RZ, 0x2 ;  /* 0x00000002ff167424 */ /* 0x000fc800078e00ff */
        /* <DEDUP_REMOVED lines=15> */
.L_x_12193:
        /* <DEDUP_REMOVED lines=13> */
.L_x_12195:
[----:B------:R-:W-:Y:S05]  /*128c0*/  BSYNC.RECONVERGENT B2 ;  /* 0x0000000000027941 */ /* 0x000fea0003800200 */
.L_x_12194:
        /* <DEDUP_REMOVED lines=42> */
.L_x_12192:
[----:B------:R-:W-:Y:S05]  /*12b70*/  BSYNC.RECONVERGENT B1 ;  /* 0x0000000000017941 */ /* 0x000fea0003800200 */
.L_x_12191:
[----:B------:R-:W-:Y:S01]  /*12b80*/  I2FP.F32.U32 R21, R20 ;  /* 0x0000001400157245 */ /* 0x000fe20000201000 */
[----:B------:R-:W-:Y:S01]  /*12b90*/  HADD2.F32 R20, -RZ, R33.H0_H0 ;  /* 0x20000021ff147230 */ /* 0x000fe20000004100 */
[----:B------:R-:W-:Y:S01]  /*12ba0*/  ISETP.NE.AND P3, PT, R22, 0x1, PT ;  /* 0x000000011600780c */ /* 0x000fe20003f65270 */
[----:B-1----:R-:W-:Y:S01]  /*12bb0*/  @P1 HADD2.F32 R180, -RZ, R29.H0_H0 ;  /* 0x2000001dffb41230 */ /* 0x002fe20000004100 */
        /* <DEDUP_REMOVED lines=21> */
.L_x_12198:
        /* <DEDUP_REMOVED lines=13> */
.L_x_12200:
[----:B------:R-:W-:Y:S05]  /*12de0*/  BSYNC.RECONVERGENT B2 ;  /* 0x0000000000027941 */ /* 0x000fea0003800200 */
.L_x_12199:
        /* <DEDUP_REMOVED lines=42> */
.L_x_12197:
[----:B------:R-:W-:Y:S05]  /*13090*/  BSYNC.RECONVERGENT B1 ;  /* 0x0000000000017941 */ /* 0x000fea0003800200 */
.L_x_12196:
        /* <DEDUP_REMOVED lines=22> */
.L_x_12203:
        /* <DEDUP_REMOVED lines=13> */
.L_x_12205:
[----:B------:R-:W-:Y:S05]  /*132d0*/  BSYNC.RECONVERGENT B2 ;  /* 0x0000000000027941 */ /* 0x000fea0003800200 */
.L_x_12204:
        /* <DEDUP_REMOVED lines=42> */
.L_x_12202:
[----:B------:R-:W-:Y:S05]  /*13580*/  BSYNC.RECONVERGENT B1 ;  /* 0x0000000000017941 */ /* 0x000fea0003800200 */
.L_x_12201:
        /* <DEDUP_REMOVED lines=25> */
.L_x_12208:
        /* <DEDUP_REMOVED lines=13> */
.L_x_12210:
[----:B------:R-:W-:Y:S05]  /*137f0*/  BSYNC.RECONVERGENT B2 ;  /* 0x0000000000027941 */ /* 0x000fea0003800200 */
.L_x_12209:
        /* <DEDUP_REMOVED lines=42> */
.L_x_12207:
[----:B------:R-:W-:Y:S05]  /*13aa0*/  BSYNC.RECONVERGENT B1 ;  /* 0x0000000000017941 */ /* 0x000fea0003800200 */
.L_x_12206:
        /* <DEDUP_REMOVED lines=20> */
.L_x_12213:
        /* <DEDUP_REMOVED lines=13> */
.L_x_12215:
[----:B------:R-:W-:Y:S05]  /*13cc0*/  BSYNC.RECONVERGENT B2 ;  /* 0x0000000000027941 */ /* 0x000fea0003800200 */
.L_x_12214:
        /* <DEDUP_REMOVED lines=42> */
.L_x_12212:
[----:B------:R-:W-:Y:S05]  /*13f70*/  BSYNC.RECONVERGENT B1 ;  /* 0x0000000000017941 */ /* 0x000fea0003800200 */
.L_x_12211:
[----:B------:R-:W-:Y:S01]  /*13f80*/  I2FP.F32.U32 R23, R23 ;  /* 0x0000001700177245 */ /* 0x000fe20000201000 */
[----:B------:R-:W-:Y:S01]  /*13f90*/  HADD2.F32 R22, -RZ, R34.H0_H0 ;  /* 0x20000022ff167230 */ /* 0x000fe20000004100 */
[----:B------:R-:W-:Y:S01]  /*13fa0*/  BSSY.RECONVERGENT B1, `(.L_x_12216) ;  /* 0x0000050000017945 */ /* 0x000fe20003800200 */
[----:B------:R-:W-:Y:S02]  /*13fb0*/  @P1 HADD2.F32 R192, -RZ, R30.H0_H0 ;  /* 0x2000001effc01230 */ /* 0x000fe40000004100 */
        /* <DEDUP_REMOVED lines=22> */
.L_x_12218:
        /* <DEDUP_REMOVED lines=13> */
.L_x_12220:
[----:B------:R-:W-:Y:S05]  /*141f0*/  BSYNC.RECONVERGENT B2 ;  /* 0x0000000000027941 */ /* 0x000fea0003800200 */
.L_x_12219:
        /* <DEDUP_REMOVED lines=42> */
.L_x_12217:
[----:B------:R-:W-:Y:S05]  /*144a0*/  BSYNC.RECONVERGENT B1 ;  /* 0x0000000000017941 */ /* 0x000fea0003800200 */
.L_x_12216:
        /* <DEDUP_REMOVED lines=20> */
.L_x_12223:
        /* <DEDUP_REMOVED lines=13> */
.L_x_12225:
[----:B------:R-:W-:Y:S05]  /*146c0*/  BSYNC.RECONVERGENT B2 ;  /* 0x0000000000027941 */ /* 0x000fea0003800200 */
.L_x_12224:
        /* <DEDUP_REMOVED lines=42> */
.L_x_12222:
[----:B------:R-:W-:Y:S05]  /*14970*/  BSYNC.RECONVERGENT B1 ;  /* 0x0000000000017941 */ /* 0x000fea0003800200 */
.L_x_12221:
        /* <DEDUP_REMOVED lines=25> */
.L_x_12228:
        /* <DEDUP_REMOVED lines=13> */
.L_x_12230:
[----:B------:R-:W-:Y:S05]  /*14be0*/  BSYNC.RECONVERGENT B2 ;  /* 0x0000000000027941 */ /* 0x000fea0003800200 */
.L_x_12229:
        /* <DEDUP_REMOVED lines=42> */
.L_x_12227:
[----:B------:R-:W-:Y:S05]  /*14e90*/  BSYNC.RECONVERGENT B1 ;  /* 0x0000000000017941 */ /* 0x000fea0003800200 */
.L_x_12226:
        /* <DEDUP_REMOVED lines=20> */
.L_x_12233:
        /* <DEDUP_REMOVED lines=13> */
.L_x_12235:
[----:B------:R-:W-:Y:S05]  /*150b0*/  BSYNC.RECONVERGENT B2 ;  /* 0x0000000000027941 */ /* 0x000fea0003800200 */
.L_x_12234:
        /* <DEDUP_REMOVED lines=43> */
.L_x_12232:
[----:B------:R-:W-:Y:S05]  /*15370*/  BSYNC.RECONVERGENT B1 ;  /* 0x0000000000017941 */ /* 0x000fea0003800200 */
.L_x_12231:
        /* <DEDUP_REMOVED lines=26> */
.L_x_12238:
        /* <DEDUP_REMOVED lines=13> */
.L_x_12240:
[----:B------:R-:W-:Y:S05]  /*155f0*/  BSYNC.RECONVERGENT B2 ;  /* 0x0000000000027941 */ /* 0x000fea0003800200 */
.L_x_12239:
        /* <DEDUP_REMOVED lines=42> */
.L_x_12237:
[----:B------:R-:W-:Y:S05]  /*158a0*/  BSYNC.RECONVERGENT B1 ;  /* 0x0000000000017941 */ /* 0x000fea0003800200 */
.L_x_12236:
        /* <DEDUP_REMOVED lines=20> */
.L_x_12243:
        /* <DEDUP_REMOVED lines=15> */
.L_x_12245:
[----:B------:R-:W-:Y:S05]  /*15ae0*/  BSYNC.RECONVERGENT B2 ;  /* 0x0000000000027941 */ /* 0x000fea0003800200 */
.L_x_12244:
        /* <DEDUP_REMOVED lines=42> */
.L_x_12242:
[----:B------:R-:W-:Y:S05]  /*15d90*/  BSYNC.RECONVERGENT B1 ;  /* 0x0000000000017941 */ /* 0x000fea0003800200 */
.L_x_12241:
[----:B------:R-:W-:Y:S01]  /*15da0*/  I2FP.F32.U32 R167, R167 ;  /* 0x000000a700a77245 */ /* 0x000fe20000201000 */
[----:B------:R-:W-:Y:S01]  /*15db0*/  HADD2.F32 R166, -RZ, R35.H1_H1 ;  /* 0x30000023ffa67230 */ /* 0x000fe20000004100 */
[----:B------:R-:W-:Y:S01]  /*15dc0*/  PRMT R165, R24, 0x5410, R165 ;  /* 0x0000541018a57816 */ /* 0x000fe200000000a5 */
[----:B------:R-:W-:Y:S01]  /*15dd0*/  @P1 HADD2.F32 R201, -RZ, R31.H1_H1 ;  /* 0x3000001fffc91230 */ /* 0x000fe20000004100 */
[----:B------:R-:W-:Y:S01]  /*15de0*/  PRMT R164, R191, 0x5410, R164 ;  /* 0x00005410bfa47816 */ /* 0x000fe200000000a4 */
[----:B------:R-:W-:Y:S01]  /*15df0*/  FFMA.FTZ R167, R167, R26, 1.1641532182693481445e-10 ;  /* 0x2f000000a7a77423 */ /* 0x000fe2000001001a */
[----:B------:R-:W-:-:S04]  /*15e00*/  FMUL.FTZ R166, R166, R27 ;  /* 0x0000001ba6a67220 */ /* 0x000fc80000410000 */
[----:B------:R-:W-:-:S04]  /*15e10*/  FSETP.GTU.FTZ.AND P6, PT, R167, R168, PT ;  /* 0x000000a8a700720b */ /* 0x000fc80003fdc000 */
[----:B------:R-:W-:Y:S02]  /*15e20*/  FSEL R166, R166, RZ, !P6 ;  /* 0x000000ffa6a67208 */ /* 0x000fe40007000000 */
[----:B------:R-:W-:-:S03]  /*15e30*/  SEL R167, RZ, 0x1, P6 ;  /* 0x00000001ffa77807 */ /* 0x000fc60003000000 */
[----:B------:R-:W-:Y:S01]  /*15e40*/  FADD.FTZ R166, R189, R166 ;  /* 0x000000a6bda67221 */ /* 0x000fe20000010000 */
[----:B------:R-:W-:-:S03]  /*15e50*/  PRMT R24, R167, 0x7610, R24 ;  /* 0x00007610a7187816 */ /* 0x000fc60000000018 */
[----:B------:R-:W-:Y:S01]  /*15e60*/  @P1 FADD.FTZ R189, R201, R166 ;  /* 0x000000a6c9bd1221 */ /* 0x000fe20000010000 */
[----:B------:R-:W-:Y:S02]  /*15e70*/  @!P1 MOV R189, R166 ;  /* 0x000000a600bd9202 */ /* 0x000fe40000000f00 */
[----:B------:R-:W-:Y:S02]  /*15e80*/  PRMT R166, R193, 0x5410, R204 ;  /* 0x00005410c1a67816 */ /* 0x000fe400000000cc */
[----:B------:R-:W-:-:S04]  /*15e90*/  F2FP.F16.F32.PACK_AB R200, RZ, R189 ;  /* 0x000000bdffc8723e */ /* 0x000fc800000000ff */
[----:B------:R-:W-:Y:S01]  /*15ea0*/  PRMT R167, R192, 0x5410, R200 ;  /* 0x00005410c0a77816 */ /* 0x000fe200000000c8 */
[----:B------:R-:W-:Y:S06]  /*15eb0*/  BRA `(.L_x_12246) ;  /* 0x00000028003c7947 */ /* 0x000fec0003800000 */
.L_x_12165:
        /* <DEDUP_REMOVED lines=16> */
.L_x_12249:
        /* <DEDUP_REMOVED lines=13> */
.L_x_12251:
[----:B------:R-:W-:Y:S05]  /*16090*/  BSYNC.RECONVERGENT B2 ;  /* 0x0000000000027941 */ /* 0x000fea0003800200 */
.L_x_12250:
        /* <DEDUP_REMOVED lines=41> */
.L_x_12248:
[----:B------:R-:W-:Y:S05]  /*16330*/  BSYNC.RECONVERGENT B1 ;  /* 0x0000000000017941 */ /* 0x000fea0003800200 */
.L_x_12247:
        /* <DEDUP_REMOVED lines=25> */
.L_x_12254:
        /* <DEDUP_REMOVED lines=13> */
.L_x_12256:
[----:B------:R-:W-:Y:S05]  /*165a0*/  BSYNC.RECONVERGENT B2 ;  /* 0x0000000000027941 */ /* 0x000fea0003800200 */
.L_x_12255:
        /* <DEDUP_REMOVED lines=42> */
.L_x_12253:
[----:B------:R-:W-:Y:S05]  /*16850*/  BSYNC.RECONVERGENT B1 ;  /* 0x0000000000017941 */ /* 0x000fea0003800200 */
.L_x_12252:
        /* <DEDUP_REMOVED lines=25> */
.L_x_12259:
        /* <DEDUP_REMOVED lines=13> */
.L_x_12261:
[----:B------:R-:W-:Y:S05]  /*16ac0*/  BSYNC.RECONVERGENT B2 ;  /* 0x0000000000027941 */ /* 0x000fea0003800200 */
.L_x_12260:
        /* <DEDUP_REMOVED lines=42> */
.L_x_12258:
[----:B------:R-:W-:Y:S05]  /*16d70*/  BSYNC.RECONVERGENT B1 ;  /* 0x0000000000017941 */ /* 0x000fea0003800200 */
.L_x_12257:
        /* <DEDUP_REMOVED lines=25> */
.L_x_12264:
        /* <DEDUP_REMOVED lines=13> */
.L_x_12266:
[----:B------:R-:W-:Y:S05]  /*16fe0*/  BSYNC.RECONVERGENT B2 ;  /* 0x0000000000027941 */ /* 0x000fea0003800200 */
.L_x_12265:
        /* <DEDUP_REMOVED lines=42> */
.L_x_12263:
[----:B------:R-:W-:Y:S05]  /*17290*/  BSYNC.RECONVERGENT B1 ;  /* 0x0000000000017941 */ /* 0x000fea0003800200 */
.L_x_12262:
        /* <DEDUP_REMOVED lines=25> */
.L_x_12269:
        /* <DEDUP_REMOVED lines=13> */
.L_x_12271:
[----:B------:R-:W-:Y:S05]  /*17500*/  BSYNC.RECONVERGENT B2 ;  /* 0x0000000000027941 */ /* 0x000fea0003800200 */
.L_x_12270:
        /* <DEDUP_REMOVED lines=43> */
.L_x_12268:
[----:B------:R-:W-:Y:S05]  /*177c0*/  BSYNC.RECONVERGENT B1 ;  /* 0x0000000000017941 */ /* 0x000fea0003800200 */
.L_x_12267:
        /* <DEDUP_REMOVED lines=23> */
.L_x_12274:
        /* <DEDUP_REMOVED lines=13> */
.L_x_12276:
[----:B------:R-:W-:Y:S05]  /*17a10*/  BSYNC.RECONVERGENT B2 ;  /* 0x0000000000027941 */ /* 0x000fea0003800200 */
.L_x_12275:
        /* <DEDUP_REMOVED lines=42> */
.L_x_12273:
[----:B------:R-:W-:Y:S05]  /*17cc0*/  BSYNC.RECONVERGENT B1 ;  /* 0x0000000000017941 */ /* 0x000fea0003800200 */
.L_x_12272:
        /* <DEDUP_REMOVED lines=23> */
.L_x_12279:
        /* <DEDUP_REMOVED lines=13> */
.L_x_12281:
[----:B------:R-:W-:Y:S05]  /*17f10*/  BSYNC.RECONVERGENT B2 ;  /* 0x0000000000027941 */ /* 0x000fea0003800200 */
.L_x_12280:
        /* <DEDUP_REMOVED lines=42> */
.L_x_12278:
[----:B------:R-:W-:Y:S05]  /*181c0*/  BSYNC.RECONVERGENT B1 ;  /* 0x0000000000017941 */ /* 0x000fea0003800200 */
.L_x_12277:
        /* <DEDUP_REMOVED lines=23> */
.L_x_12284:
        /* <DEDUP_REMOVED lines=13> */
.L_x_12286:
[----:B------:R-:W-:Y:S05]  /*18410*/  BSYNC.RECONVERGENT B2 ;  /* 0x0000000000027941 */ /* 0x000fea0003800200 */
.L_x_12285:
        /* <DEDUP_REMOVED lines=42> */
.L_x_12283:
[----:B------:R-:W-:Y:S05]  /*186c0*/  BSYNC.RECONVERGENT B1 ;  /* 0x0000000000017941 */ /* 0x000fea0003800200 */
.L_x_12282:
        /* <DEDUP_REMOVED lines=14> */
.L_x_12246:
        /* <DEDUP_REMOVED lines=8> */
[----:B------:R-:W-:Y:S02]  /*18830*/  SEL R191, RZ, 0x10000, !P4 ;  /* 0x00010000ffbf7807 */ /* 0x000fe40006000000 */
[----:B------:R-:W-:Y:S02]  /*18840*/  SEL R203, RZ, 0x1000000, !P3 ;  /* 0x01000000ffcb7807 */ /* 0x000fe40005800000 */
[----:B------:R-:W-:Y:S02]  /*18850*/  SEL R202, RZ, 0x100, !P5 ;  /* 0x00000100ffca7807 */ /* 0x000fe40006800000 */
[----:B------:R-:W-:Y:S02]  /*18860*/  LOP3.LUT P6, RZ, R10, 0x10, RZ, 0xc0, !PT ;  /* 0x000000100aff7812 */ /* 0x000fe400078cc0ff */
[----:B------:R-:W-:Y:S01]  /*18870*/  LOP3.LUT R204, R204, R206, R205, 0xfe, !PT ;  /* 0x000000cecccc7212 */ /* 0x000fe200078efecd */
[----:B------:R-:W-:Y:S01]  /*18880*/  IMAD.WIDE.U32 R206, R177, 0x10, R184 ;  /* 0x00000010b1ce7825 */ /* 0x000fe200078e00b8 */
[----:B------:R-:W-:-:S02]  /*18890*/  LOP3.LUT R202, R202, R203, R191, 0xfe, !PT ;  /* 0x000000cbcaca7212 */ /* 0x000fc400078efebf */
[----:B------:R-:W-:Y:S02]  /*188a0*/  SEL R203, RZ, 0x1, !P2 ;  /* 0x00000001ffcb7807 */ /* 0x000fe40005000000 */
[----:B------:R-:W-:Y:S01]  /*188b0*/  SEL R205, RZ, 0x1, !P6 ;  /* 0x00000001ffcd7807 */ /* 0x000fe20007000000 */
[----:B------:R2:W-:Y:S01]  /*188c0*/  STG.E.128 desc[UR8][R206.64], R164 ;  /* 0x000000a4ce007986 */ /* 0x0005e2000c101d08 */
[----:B------:R-:W-:Y:S02]  /*188d0*/  LOP3.LUT R203, R204, R203, RZ, 0xfc, !PT ;  /* 0x000000cbcccb7212 */ /* 0x000fe400078efcff */
[----:B------:R-:W-:Y:S01]  /*188e0*/  LOP3.LUT R202, R202, R205, RZ, 0xfc, !PT ;  /* 0x000000cdcaca7212 */ /* 0x000fe200078efcff */
[----:B------:R-:W-:Y:S01]  /*188f0*/  IMAD.WIDE.U32 R204, R177, 0x8, R182 ;  /* 0x00000008b1cc7825 */ /* 0x000fe200078e00b6 */
[----:B------:R-:W-:-:S04]  /*18900*/  IADD3 R191, PT, PT, R7, 0x60, RZ ;  /* 0x0000006007bf7810 */ /* 0x000fc80007ffe0ff */
[----:B------:R2:W-:Y:S01]  /*18910*/  STG.E.64 desc[UR8][R204.64], R202 ;  /* 0x000000cacc007986 */ /* 0x0005e2000c101b08 */
        /* <DEDUP_REMOVED lines=24> */
.L_x_12287:
        /* <DEDUP_REMOVED lines=20> */
.L_x_12291:
        /* <DEDUP_REMOVED lines=13> */
.L_x_12293:
[----:B------:R-:W-:Y:S05]  /*18cb0*/  BSYNC.RECONVERGENT B2 ;  /* 0x0000000000027941 */ /* 0x000fea0003800200 */
.L_x_12292:
        /* <DEDUP_REMOVED lines=41> */
.L_x_12290:
[----:B------:R-:W-:Y:S05]  /*18f50*/  BSYNC.RECONVERGENT B1 ;  /* 0x0000000000017941 */ /* 0x000fea0003800200 */
.L_x_12289:
[----:B------:R-:W-:Y:S01]  /*18f60*/  I2FP.F32.U32 R17, R17 ;  /* 0x0000001100117245 */ /* 0x000fe20000201000 */
[----:B-----5:R-:W-:Y:S01]  /*18f70*/  HADD2.F32 R18, -RZ, R164.H0_H0 ;  /* 0x200000a4ff127230 */ /* 0x020fe20000004100 */
[----:B------:R-:W-:Y:S01]  /*18f80*/  ISETP.NE.AND P3, PT, R19, 0x1, PT ;  /* 0x000000011300780c */ /* 0x000fe20003f65270 */
[----:B------:R-:W-:Y:S01]  /*18f90*/  BSSY.RECONVERGENT B1, `(.L_x_12294) ;  /* 0x000004b000017945 */ /* 0x000fe20003800200 */
[----:B------:R-:W-:Y:S01]  /*18fa0*/  LOP3.LUT R10, R10, 0xffffffef, RZ, 0xc0, !PT ;  /* 0xffffffef0a0a7812 */ /* 0x000fe200078ec0ff */
[----:B------:R-:W-:Y:S01]  /*18fb0*/  FFMA.FTZ R17, R17, R26, 1.1641532182693481445e-10 ;  /* 0x2f00000011117423 */ /* 0x000fe2000001001a */
[----:B------:R-:W-:-:S04]  /*18fc0*/  IMAD.MOV.U32 R20, RZ, RZ, 0x2 ;  /* 0x00000002ff147424 */ /* 0x000fc800078e00ff */
[----:B------:R-:W-:Y:S01]  /*18fd0*/  FSETP.GTU.FTZ.AND P2, PT, R17, R168, PT ;  /* 0x000000a81100720b */ /* 0x000fe20003f5c000 */
[----:B------:R-:W-:Y:S01]  /*18fe0*/  FMUL.FTZ R17, R18, R27 ;  /* 0x0000001b12117220 */ /* 0x000fe20000410000 */
        /* <DEDUP_REMOVED lines=13> */
.L_x_12296:
        /* <DEDUP_REMOVED lines=13> */
.L_x_12298:
[----:B------:R-:W-:Y:S05]  /*19190*/  BSYNC.RECONVERGENT B2 ;  /* 0x0000000000027941 */ /* 0x000fea0003800200 */
.L_x_12297:
        /* <DEDUP_REMOVED lines=42> */
.L_x_12295:
[----:B------:R-:W-:Y:S05]  /*19440*/  BSYNC.RECONVERGENT B1 ;  /* 0x0000000000017941 */ /* 0x000fea0003800200 */
.L_x_12294:
        /* <DEDUP_REMOVED lines=25> */
.L_x_12301:
        /* <DEDUP_REMOVED lines=13> */
.L_x_12303:
[----:B------:R-:W-:Y:S05]  /*196b0*/  BSYNC.RECONVERGENT B2 ;  /* 0x0000000000027941 */ /* 0x000fea0003800200 */
.L_x_12302:
        /* <DEDUP_REMOVED lines=42> */
.L_x_12300:
[----:B------:R-:W-:Y:S05]  /*19960*/  BSYNC.RECONVERGENT B1 ;  /* 0x0000000000017941 */ /* 0x000fea0003800200 */
.L_x_12299:
        /* <DEDUP_REMOVED lines=22> */
.L_x_12306:
        /* <DEDUP_REMOVED lines=13> */
.L_x_12308:
[----:B------:R-:W-:Y:S05]  /*19ba0*/  BSYNC.RECONVERGENT B2 ;  /* 0x0000000000027941 */ /* 0x000fea0003800200 */
.L_x_12307:
        /* <DEDUP_REMOVED lines=42> */
.L_x_12305:
[----:B------:R-:W-:Y:S05]  /*19e50*/  BSYNC.RECONVERGENT B1 ;  /* 0x0000000000017941 */ /* 0x000fea0003800200 */
.L_x_12304:
        /* <DEDUP_REMOVED lines=25> */
.L_x_12311:
        /* <DEDUP_REMOVED lines=13> */
.L_x_12313:
[----:B------:R-:W-:Y:S05]  /*1a0c0*/  BSYNC.RECONVERGENT B2 ;  /* 0x0000000000027941 */ /* 0x000fea0003800200 */
.L_x_12312:
        /* <DEDUP_REMOVED lines=42> */
.L_x_12310:
[----:B------:R-:W-:Y:S05]  /*1a370*/  BSYNC.RECONVERGENT B1 ;  /* 0x0000000000017941 */ /* 0x000fea0003800200 */
.L_x_12309:
        /* <DEDUP_REMOVED lines=22> */
.L_x_12316:
        /* <DEDUP_REMOVED lines=13> */
.L_x_12318:
[----:B------:R-:W-:Y:S05]  /*1a5b0*/  BSYNC.RECONVERGENT B2 ;  /* 0x0000000000027941 */ /* 0x000fea0003800200 */
.L_x_12317:
        /* <DEDUP_REMOVED lines=42> */
.L_x_12315:
[----:B------:R-:W-:Y:S05]  /*1a860*/  BSYNC.RECONVERGENT B1 ;  /* 0x0000000000017941 */ /* 0x000fea0003800200 */
.L_x_12314:
        /* <DEDUP_REMOVED lines=25> */
.L_x_12321:
        /* <DEDUP_REMOVED lines=13> */
.L_x_12323:
[----:B------:R-:W-:Y:S05]  /*1aad0*/  BSYNC.RECONVERGENT B2 ;  /* 0x0000000000027941 */ /* 0x000fea0003800200 */
.L_x_12322:
        /* <DEDUP_REMOVED lines=42> */
.L_x_12320:
[----:B------:R-:W-:Y:S05]  /*1ad80*/  BSYNC.RECONVERGENT B1 ;  /* 0x0000000000017941 */ /* 0x000fea0003800200 */
.L_x_12319:
        /* <DEDUP_REMOVED lines=22> */
.L_x_12326:
        /* <DEDUP_REMOVED lines=13> */
.L_x_12328:
[----:B------:R-:W-:Y:S05]  /*1afc0*/  BSYNC.RECONVERGENT B2 ;  /* 0x0000000000027941 */ /* 0x000fea0003800200 */
.L_x_12327:
        /* <DEDUP_REMOVED lines=42> */
.L_x_12325:
[----:B------:R-:W-:Y:S05]  /*1b270*/  BSYNC.RECONVERGENT B1 ;  /* 0x0000000000017941 */ /* 0x000fea0003800200 */
.L_x_12324:
        /* <DEDUP_REMOVED lines=25> */
.L_x_12331:
        /* <DEDUP_REMOVED lines=13> */
.L_x_12333:
[----:B------:R-:W-:Y:S05]  /*1b4e0*/  BSYNC.RECONVERGENT B2 ;  /* 0x0000000000027941 */ /* 0x000fea0003800200 */
.L_x_12332:
        /* <DEDUP_REMOVED lines=42> */
.L_x_12330:
[----:B------:R-:W-:Y:S05]  /*1b790*/  BSYNC.RECONVERGENT B1 ;  /* 0x0000000000017941 */ /* 0x000fea0003800200 */
.L_x_12329:
        /* <DEDUP_REMOVED lines=20> */
.L_x_12336:
        /* <DEDUP_REMOVED lines=13> */
.L_x_12338:
[----:B------:R-:W-:Y:S05]  /*1b9b0*/  BSYNC.RECONVERGENT B2 ;  /* 0x0000000000027941 */ /* 0x000fea0003800200 */
.L_x_12337:
        /* <DEDUP_REMOVED lines=42> */
.L_x_12335:
[----:B------:R-:W-:Y:S05]  /*1bc60*/  BSYNC.RECONVERGENT B1 ;  /* 0x0000000000017941 */ /* 0x000fea0003800200 */
.L_x_12334:
        /* <DEDUP_REMOVED lines=26> */
.L_x_12341:
        /* <DEDUP_REMOVED lines=13> */
.L_x_12343:
[----:B------:R-:W-:Y:S05]  /*1bee0*/  BSYNC.RECONVERGENT B2 ;  /* 0x0000000000027941 */ /* 0x000fea0003800200 */
.L_x_12342:
        /* <DEDUP_REMOVED lines=42> */
.L_x_12340:
[----:B------:R-:W-:Y:S05]  /*1c190*/  BSYNC.RECONVERGENT B1 ;  /* 0x0000000000017941 */ /* 0x000fea0003800200 */
.L_x_12339:
        /* <DEDUP_REMOVED lines=20> */
.L_x_12346:
        /* <DEDUP_REMOVED lines=13> */
.L_x_12348:
[----:B------:R-:W-:Y:S05]  /*1c3b0*/  BSYNC.RECONVERGENT B2 ;  /* 0x0000000000027941 */ /* 0x000fea0003800200 */
.L_x_12347:
        /* <DEDUP_REMOVED lines=42> */
.L_x_12345:
[----:B------:R-:W-:Y:S05]  /*1c660*/  BSYNC.RECONVERGENT B1 ;  /* 0x0000000000017941 */ /* 0x000fea0003800200 */
.L_x_12344:
        /* <DEDUP_REMOVED lines=25> */
.L_x_12351:
        /* <DEDUP_REMOVED lines=13> */
.L_x_12353:
[----:B------:R-:W-:Y:S05]  /*1c8d0*/  BSYNC.RECONVERGENT B2 ;  /* 0x0000000000027941 */ /* 0x000fea0003800200 */
.L_x_12352:
        /* <DEDUP_REMOVED lines=42> */
.L_x_12350:
[----:B------:R-:W-:Y:S05]  /*1cb80*/  BSYNC.RECONVERGENT B1 ;  /* 0x0000000000017941 */ /* 0x000fea0003800200 */
.L_x_12349:
        /* <DEDUP_REMOVED lines=20> */
.L_x_12356:
        /* <DEDUP_REMOVED lines=13> */
.L_x_12358:
[----:B------:R-:W-:Y:S05]  /*1cda0*/  BSYNC.RECONVERGENT B2 ;  /* 0x0000000000027941 */ /* 0x000fea0003800200 */
.L_x_12357:
        /* <DEDUP_REMOVED lines=42> */
.L_x_12355:
[----:B------:R-:W-:Y:S05]  /*1d050*/  BSYNC.RECONVERGENT B1 ;  /* 0x0000000000017941 */ /* 0x000fea0003800200 */
.L_x_12354:
[----:B------:R-:W-:Y:S01]  /*1d060*/  I2FP.F32.U32 R165, R165 ;  /* 0x000000a500a57245 */ /* 0x000fe20000201000 */
[----:B------:R-:W-:Y:S01]  /*1d070*/  HADD2.F32 R164, -RZ, R35.H0_H0 ;  /* 0x20000023ffa47230 */ /* 0x000fe20000004100 */
[----:B------:R-:W-:Y:S01]  /*1d080*/  BSSY.RECONVERGENT B1, `(.L_x_12359) ;  /* 0x0000051000017945 */ /* 0x000fe20003800200 */
[----:B------:R-:W-:Y:S02]  /*1d090*/  @P1 HADD2.F32 R196, -RZ, R31.H0_H0 ;  /* 0x2000001fffc41230 */ /* 0x000fe40000004100 */
        /* <DEDUP_REMOVED lines=22> */
.L_x_12361:
        /* <DEDUP_REMOVED lines=13> */
.L_x_12363:
[----:B------:R-:W-:Y:S05]  /*1d2d0*/  BSYNC.RECONVERGENT B2 ;  /* 0x0000000000027941 */ /* 0x000fea0003800200 */
.L_x_12362:
        /* <DEDUP_REMOVED lines=43> */
.L_x_12360:
[----:B------:R-:W-:Y:S05]  /*1d590*/  BSYNC.RECONVERGENT B1 ;  /* 0x0000000000017941 */ /* 0x000fea0003800200 */
.L_x_12359:
        /* <DEDUP_REMOVED lines=20> */
.L_x_12366:
        /* <DEDUP_REMOVED lines=15> */
.L_x_12368:
[----:B------:R-:W-:Y:S05]  /*1d7d0*/  BSYNC.RECONVERGENT B2 ;  /* 0x0000000000027941 */ /* 0x000fea0003800200 */
.L_x_12367:
        /* <DEDUP_REMOVED lines=43> */
.L_x_12365:
[----:B------:R-:W-:Y:S05]  /*1da90*/  BSYNC.RECONVERGENT B1 ;  /* 0x0000000000017941 */ /* 0x000fea0003800200 */
.L_x_12364:
[----:B------:R-:W-:Y:S01]  /*1daa0*/  I2FP.F32.U32 R165, R167 ;  /* 0x000000a700a57245 */ /* 0x000fe20000201000 */
[----:B------:R-:W-:Y:S01]  /*1dab0*/  HADD2.F32 R164, -RZ, R35.H1_H1 ;  /* 0x30000023ffa47230 */ /* 0x000fe20000004100 */
[----:B------:R-:W-:-:S03]  /*1dac0*/  PRMT R166, R208, 0x5410, R210 ;  /* 0x00005410d0a67816 */ /* 0x000fc600000000d2 */
[----:B------:R-:W-:Y:S01]  /*1dad0*/  FFMA.FTZ R165, R165, R26, 1.1641532182693481445e-10 ;  /* 0x2f000000a5a57423 */ /* 0x000fe2000001001a */
[----:B------:R-:W-:Y:S01]  /*1dae0*/  FMUL.FTZ R27, R164, R27 ;  /* 0x0000001ba41b7220 */ /* 0x000fe20000410000 */
[----:B------:R-:W-:-:S03]  /*1daf0*/  PRMT R164, R195, 0x5410, R204 ;  /* 0x00005410c3a47816 */ /* 0x000fc600000000cc */
[----:B------:R-:W-:Y:S01]  /*1db00*/  FSETP.GTU.FTZ.AND P6, PT, R165, R168, PT ;  /* 0x000000a8a500720b */ /* 0x000fe20003fdc000 */
[----:B------:R-:W-:-:S03]  /*1db10*/  @P1 HADD2.F32 R165, -RZ, R31.H1_H1 ;  /* 0x3000001fffa51230 */ /* 0x000fc60000004100 */
[----:B------:R-:W-:Y:S02]  /*1db20*/  FSEL R27, R27, RZ, !P6 ;  /* 0x000000ff1b1b7208 */ /* 0x000fe40007000000 */
[----:B------:R-:W-:-:S03]  /*1db30*/  SEL R26, RZ, 0x1, P6 ;  /* 0x00000001ff1a7807 */ /* 0x000fc60003000000 */
[----:B------:R-:W-:-:S04]  /*1db40*/  FADD.FTZ R200, R200, R27 ;  /* 0x0000001bc8c87221 */ /* 0x000fc80000010000 */
[--C-:B------:R-:W-:Y:S01]  /*1db50*/  @P1 FADD.FTZ R168, R165, R200.reuse ;  /* 0x000000c8a5a81221 */ /* 0x100fe20000010000 */
[----:B------:R-:W-:Y:S01]  /*1db60*/  @!P1 IMAD.MOV.U32 R168, RZ, RZ, R200 ;  /* 0x000000ffffa89224 */ /* 0x000fe200078e00c8 */
[----:B------:R-:W-:Y:S02]  /*1db70*/  PRMT R165, R24, 0x5410, R207 ;  /* 0x0000541018a57816 */ /* 0x000fe400000000cf */
[----:B------:R-:W-:Y:S02]  /*1db80*/  PRMT R24, R26, 0x7610, R24 ;  /* 0x000076101a187816 */ /* 0x000fe40000000018 */
[----:B------:R-:W-:-:S04]  /*1db90*/  F2FP.F16.F32.PACK_AB R167, RZ, R168 ;  /* 0x000000a8ffa7723e */ /* 0x000fc800000000ff */
[----:B------:R-:W-:Y:S01]  /*1dba0*/  PRMT R167, R206, 0x5410, R167 ;  /* 0x00005410cea77816 */ /* 0x000fe200000000a7 */
[----:B------:R-:W-:Y:S06]  /*1dbb0*/  BRA `(.L_x_12369) ;  /* 0x00000028003c7947 */ /* 0x000fec0003800000 */
.L_x_12288:
        /* <DEDUP_REMOVED lines=16> */
.L_x_12372:
        /* <DEDUP_REMOVED lines=13> */
.L_x_12374:
[----:B------:R-:W-:Y:S05]  /*1dd90*/  BSYNC.RECONVERGENT B2 ;  /* 0x0000000000027941 */ /* 0x000fea0003800200 */
.L_x_12373:
        /* <DEDUP_REMOVED lines=40> */
[----:B------:R-:W-:Y:S02]  /*1e020*/  IMAD.MOV.U32 R192, RZ, RZ, R194 ;  /* 0x000000ffffc07224 */ /* 0x000fe400078e00c2 */
[----:B------:R-:W-:-:S07]  /*1e030*/  HFMA2 R194, -RZ, RZ, 0, 0 ;  /* 0x00000000ffc27431 */ /* 0x000fce00000001ff */
.L_x_12371:
[----:B------:R-:W-:Y:S05]  /*1e040*/  BSYNC.RECONVERGENT B1 ;  /* 0x0000000000017941 */ /* 0x000fea0003800200 */
.L_x_12370:
        /* <DEDUP_REMOVED lines=25> */
.L_x_12377:
        /* <DEDUP_REMOVED lines=13> */
.L_x_12379:
[----:B------:R-:W-:Y:S05]  /*1e2b0*/  BSYNC.RECONVERGENT B2 ;  /* 0x0000000000027941 */ /* 0x000fea0003800200 */
.L_x_12378:
        /* <DEDUP_REMOVED lines=42> */
.L_x_12376:
[----:B------:R-:W-:Y:S05]  /*1e560*/  BSYNC.RECONVERGENT B1 ;  /* 0x0000000000017941 */ /* 0x000fea0003800200 */
.L_x_12375:
        /* <DEDUP_REMOVED lines=25> */
.L_x_12382:
        /* <DEDUP_REMOVED lines=13> */
.L_x_12384:
[----:B------:R-:W-:Y:S05]  /*1e7d0*/  BSYNC.RECONVERGENT B2 ;  /* 0x0000000000027941 */ /* 0x000fea0003800200 */
.L_x_12383:
        /* <DEDUP_REMOVED lines=42> */
.L_x_12381:
[----:B------:R-:W-:Y:S05]  /*1ea80*/  BSYNC.RECONVERGENT B1 ;  /* 0x0000000000017941 */ /* 0x000fea0003800200 */
.L_x_12380:
        /* <DEDUP_REMOVED lines=25> */
.L_x_12387:
        /* <DEDUP_REMOVED lines=13> */
.L_x_12389:
[----:B------:R-:W-:Y:S05]  /*1ecf0*/  BSYNC.RECONVERGENT B2 ;  /* 0x0000000000027941 */ /* 0x000fea0003800200 */
.L_x_12388:
        /* <DEDUP_REMOVED lines=42> */
.L_x_12386:
[----:B------:R-:W-:Y:S05]  /*1efa0*/  BSYNC.RECONVERGENT B1 ;  /* 0x0000000000017941 */ /* 0x000fea0003800200 */
.L_x_12385:
        /* <DEDUP_REMOVED lines=8> */
[----:B------:R-:W-:Y:S02]  /*1f030*/  IMAD.MOV.U32 R165, RZ, RZ, R198 ;  /* 0x000000ffffa57224 */ /* 0x000fe400078e00c6 */
[----:B------:R-:W-:-:S04]  /*1f040*/  FSETP.GTU.FTZ.AND P3, PT, R201, R168, PT ;  /* 0x000000a8c900720b */ /* 0x000fc80003f7c000 */
[----:B------:R-:W-:Y:S02]  /*1f050*/  FSEL R203, R164, RZ, !P3 ;  /* 0x000000ffa4cb7208 */ /* 0x000fe40005800000 */
        /* <DEDUP_REMOVED lines=14> */
.L_x_12392:
        /* <DEDUP_REMOVED lines=13> */
.L_x_12394:
[----:B------:R-:W-:Y:S05]  /*1f210*/  BSYNC.RECONVERGENT B2 ;  /* 0x0000000000027941 */ /* 0x000fea0003800200 */
.L_x_12393:
        /* <DEDUP_REMOVED lines=42> */
.L_x_12391:
[----:B------:R-:W-:Y:S05]  /*1f4c0*/  BSYNC.RECONVERGENT B1 ;  /* 0x0000000000017941 */ /* 0x000fea0003800200 */
.L_x_12390:
        /* <DEDUP_REMOVED lines=23> */
.L_x_12397:
        /* <DEDUP_REMOVED lines=13> */
.L_x_12399:
[----:B------:R-:W-:Y:S05]  /*1f710*/  BSYNC.RECONVERGENT B2 ;  /* 0x0000000000027941 */ /* 0x000fea0003800200 */
.L_x_12398:
        /* <DEDUP_REMOVED lines=42> */
.L_x_12396:
[----:B------:R-:W-:Y:S05]  /*1f9c0*/  BSYNC.RECONVERGENT B1 ;  /* 0x0000000000017941 */ /* 0x000fea0003800200 */
.L_x_12395:
        /* <DEDUP_REMOVED lines=23> */
.L_x_12402:
        /* <DEDUP_REMOVED lines=13> */
.L_x_12404:
[----:B------:R-:W-:Y:S05]  /*1fc10*/  BSYNC.RECONVERGENT B2 ;  /* 0x0000000000027941 */ /* 0x000fea0003800200 */
.L_x_12403:
        /* <DEDUP_REMOVED lines=42> */
.L_x_12401:
[----:B------:R-:W-:Y:S05]  /*1fec0*/  BSYNC.RECONVERGENT B1 ;  /* 0x0000000000017941 */ /* 0x000fea0003800200 */
.L_x_12400:
        /* <DEDUP_REMOVED lines=23> */
.L_x_12407:
        /* <DEDUP_REMOVED lines=13> */
.L_x_12409:
[----:B------:R-:W-:Y:S05]  /*20110*/  BSYNC.RECONVERGENT B2 ;  /* 0x0000000000027941 */ /* 0x000fea0003800200 */
.L_x_12408:
        /* <DEDUP_REMOVED lines=42> */
.L_x_12406:
[----:B------:R-:W-:Y:S05]  /*203c0*/  BSYNC.RECONVERGENT B1 ;  /* 0x0000000000017941 */ /* 0x000fea0003800200 */
.L_x_12405:
        /* <DEDUP_REMOVED lines=14> */
.L_x_12369:
        /* <DEDUP_REMOVED lines=73> */
.L_x_12410:
        /* <DEDUP_REMOVED lines=88> */
.L_x_12424:
[----:B------:R-:W-:Y:S01]  /*20ec0*/  FMUL.FTZ R26, R164, R164 ;  /* 0x000000a4a41a7220 */ /* 0x000fe20000410000 */
[----:B------:R-:W-:Y:S01]  /*20ed0*/  PLOP3.LUT P2, PT, PT, PT, UP0, 0x40, 0x4 ;  /* 0x000000000004781c */ /* 0x000fe20003f4e808 */
[----:B01----:R-:W-:Y:S01]  /*20ee0*/  FADD.FTZ R182, R182, R183 ;  /* 0x000000b7b6b67221 */ /* 0x003fe20000010000 */
        /* <DEDUP_REMOVED lines=35> */
[----:B------:R-:W1:Y:S01]  /*21120*/  LDC.64 R168, c[0x0][0x428] ;  /* 0x00010a00ffa87b82 */ /* 0x000e620000000a00 */
[----:B------:R-:W-:Y:S01]  /*21130*/  FFMA.FTZ R14, R165, R130, R134 ;  /* 0x00000082a50e7223 */ /* 0x000fe20000010086 */
[----:B------:R-:W-:Y:S01]  /*21140*/  FFMA.FTZ R15, R180, R131, R135 ;  /* 0x00000083b40f7223 */ /* 0x000fe20000010087 */
[----:B------:R-:W-:Y:S01]  /*21150*/  FFMA.FTZ R170, R181, R126, R138 ;  /* 0x0000007eb5aa7223 */ /* 0x000fe2000001008a */
[----:B------:R-:W-:Y:S01]  /*21160*/  FFMA.FTZ R171, R222, R127, R139 ;  /* 0x0000007fdeab7223 */ /* 0x000fe2000001008b */
[----:B------:R-:W-:Y:S01]  /*21170*/  F2FP.F16.F32.PACK_AB R12, R13, R12 ;  /* 0x0000000c0d0c723e */ /* 0x000fe200000000ff */
[----:B------:R-:W-:Y:S01]  /*21180*/  FADD.FTZ R174, -R167, R174 ;  /* 0x000000aea7ae7221 */ /* 0x000fe20000010100 */
[----:B------:R-:W-:Y:S01]  /*21190*/  F2FP.F16.F32.PACK_AB R13, R15, R14 ;  /* 0x0000000e0f0d723e */ /* 0x000fe200000000ff */
[----:B------:R-:W-:Y:S01]  /*211a0*/  FADD.FTZ R178, -R167, R178 ;  /* 0x000000b2a7b27221 */ /* 0x000fe20000010100 */
[----:B------:R-:W-:Y:S01]  /*211b0*/  F2FP.F16.F32.PACK_AB R15, R171, R170 ;  /* 0x000000aaab0f723e */ /* 0x000fe200000000ff */
[C---:B------:R-:W-:Y:S01]  /*211c0*/  FADD.FTZ R16, -R167.reuse, R179 ;  /* 0x000000b3a7107221 */ /* 0x040fe20000010100 */
[----:B------:R-:W3:Y:S01]  /*211d0*/  LDC.64 R170, c[0x0][0x430] ;  /* 0x00010c00ffaa7b82 */ /* 0x000ee20000000a00 */
        /* <DEDUP_REMOVED lines=12> */
[C---:B------:R-:W-:Y:S01]  /*212a0*/  FMUL.FTZ R175, R11.reuse, R218 ;  /* 0x000000da0baf7220 */ /* 0x040fe20000410000 */
[----:B------:R-:W-:Y:S01]  /*212b0*/  FFMA.FTZ R27, R212, R125, R137 ;  /* 0x0000007dd41b7223 */ /* 0x000fe20000010089 */
[C---:B------:R-:W-:Y:S01]  /*212c0*/  FMUL.FTZ R207, R11.reuse, R210 ;  /* 0x000000d20bcf7220 */ /* 0x040fe20000410000 */
[----:B------:R-:W-:Y:S01]  /*212d0*/  FMUL.FTZ R206, R11, R206 ;  /* 0x000000ce0bce7220 */ /* 0x000fe20000410000 */
[----:B------:R0:W-:Y:S01]  /*212e0*/  @!P1 STG.E desc[UR8][R166.64], R164 ;  /* 0x000000a4a6009986 */ /* 0x0001e2000c101908 */
[----:B------:R-:W-:Y:S01]  /*212f0*/  FFMA.FTZ R26, R175, R124, R136 ;  /* 0x0000007caf1a7223 */ /* 0x000fe20000010088 */
[C---:B------:R-:W-:Y:S01]  /*21300*/  FMUL.FTZ R209, R11.reuse, R200 ;  /* 0x000000c80bd17220 */ /* 0x040fe20000410000 */
[----:B------:R-:W-:Y:S01]  /*21310*/  FMUL.FTZ R194, R11, R184 ;  /* 0x000000b80bc27220 */ /* 0x000fe20000410000 */
[----:B--2---:R-:W-:-:S04]  /*21320*/  @!P1 IMAD.WIDE R8, R3, 0x4, R8 ;  /* 0x0000000403089825 */ /* 0x004fc800078e0208 */
[----:B------:R-:W-:Y:S01]  /*21330*/  FMUL.FTZ R213, R11, R174 ;  /* 0x000000ae0bd57220 */ /* 0x000fe20000410000 */
[----:B------:R-:W-:Y:S01]  /*21340*/  F2FP.F16.F32.PACK_AB R14, R27, R26 ;  /* 0x0000001a1b0e723e */ /* 0x000fe200000000ff */
[----:B------:R-:W-:Y:S01]  /*21350*/  FFMA.FTZ R174, R209, R122, R142 ;  /* 0x0000007ad1ae7223 */ /* 0x000fe2000001008e */
[----:B-1----:R-:W-:-:S04]  /*21360*/  IMAD.WIDE.U32 R26, R7, 0x10, R168 ;  /* 0x00000010071a7825 */ /* 0x002fc800078e00a8 */
[----:B------:R-:W-:Y:S01]  /*21370*/  FFMA.FTZ R165, R165, R98, R38 ;  /* 0x00000062a5a57223 */ /* 0x000fe20000010026 */
[----:B------:R-:W-:Y:S01]  /*21380*/  FFMA.FTZ R222, R222, R95, R43 ;  /* 0x0000005fdede7223 */ /* 0x000fe2000001002b */
[----:B------:R-:W-:Y:S01]  /*21390*/  FFMA.FTZ R180, R180, R99, R39 ;  /* 0x00000063b4b47223 */ /* 0x000fe20000010027 */
[----:B0-----:R-:W-:Y:S01]  /*213a0*/  FFMA.FTZ R166, R175, R92, R40 ;  /* 0x0000005cafa67223 */ /* 0x001fe20000010028 */
[----:B------:R-:W-:Y:S01]  /*213b0*/  FFMA.FTZ R175, R212, R93, R41 ;  /* 0x0000005dd4af7223 */ /* 0x000fe20000010029 */
[----:B------:R-:W-:Y:S01]  /*213c0*/  FFMA.FTZ R164, R173, R96, R36 ;  /* 0x00000060ada47223 */ /* 0x000fe20000010024 */
[----:B------:R-:W-:Y:S01]  /*213d0*/  FFMA.FTZ R167, R181, R94, R42 ;  /* 0x0000005eb5a77223 */ /* 0x000fe2000001002a */
[----:B------:R-:W-:Y:S01]  /*213e0*/  FFMA.FTZ R173, R172, R97, R37 ;  /* 0x00000061acad7223 */ /* 0x000fe20000010025 */
[----:B------:R-:W-:Y:S01]  /*213f0*/  FFMA.FTZ R172, R207, R120, R140 ;  /* 0x00000078cfac7223 */ /* 0x000fe2000001008c */
[----:B------:R-:W-:Y:S01]  /*21400*/  F2FP.F16.F32.PACK_AB R166, R175, R166 ;  /* 0x000000a6afa6723e */ /* 0x000fe200000000ff */
[----:B------:R-:W-:Y:S01]  /*21410*/  FFMA.FTZ R175, R206, R121, R141 ;  /* 0x00000079ceaf7223 */ /* 0x000fe2000001008d */
[----:B------:R-:W-:Y:S01]  /*21420*/  FFMA.FTZ R181, R194, R123, R143 ;  /* 0x0000007bc2b57223 */ /* 0x000fe2000001008f */
[----:B------:R0:W-:Y:S01]  /*21430*/  @!P1 STG.E desc[UR8][R8.64], R11 ;  /* 0x0000000b08009986 */ /* 0x0001e2000c101908 */
[----:B------:R-:W-:Y:S01]  /*21440*/  F2FP.F16.F32.PACK_AB R167, R222, R167 ;  /* 0x000000a7dea7723e */ /* 0x000fe200000000ff */
[----:B------:R-:W-:Y:S01]  /*21450*/  FMUL.FTZ R211, R11, R182 ;  /* 0x000000b60bd37220 */ /* 0x000fe20000410000 */
[----:B------:R-:W-:Y:S01]  /*21460*/  F2FP.F16.F32.PACK_AB R165, R180, R165 ;  /* 0x000000a5b4a5723e */ /* 0x000fe200000000ff */
[----:B------:R1:W-:Y:S01]  /*21470*/  STG.E.128 desc[UR8][R26.64], R12 ;  /* 0x0000000c1a007986 */ /* 0x0003e2000c101d08 */
[----:B------:R-:W-:Y:S01]  /*21480*/  F2FP.F16.F32.PACK_AB R164, R173, R164 ;  /* 0x000000a4ada4723e */ /* 0x000fe200000000ff */
        /* <DEDUP_REMOVED lines=8> */
[C---:B------:R-:W-:Y:S01]  /*21510*/  FMUL.FTZ R203, R11.reuse, R224 ;  /* 0x000000e00bcb7220 */ /* 0x040fe20000410000 */
[----:B------:R-:W-:Y:S01]  /*21520*/  FMUL.FTZ R202, R11, R226 ;  /* 0x000000e20bca7220 */ /* 0x000fe20000410000 */
[----:B------:R-:W-:Y:S01]  /*21530*/  FFMA.FTZ R209, R209, R90, R46 ;  /* 0x0000005ad1d17223 */ /* 0x000fe2000001002e */
[----:B------:R-:W-:Y:S01]  /*21540*/  FFMA.FTZ R194, R194, R91, R47 ;  /* 0x0000005bc2c27223 */ /* 0x000fe2000001002f */
[C---:B------:R-:W-:Y:S01]  /*21550*/  FMUL.FTZ R189, R11.reuse, R236 ;  /* 0x000000ec0bbd7220 */ /* 0x040fe20000410000 */
[C---:B------:R-:W-:Y:S01]  /*21560*/  FMUL.FTZ R178, R11.reuse, R238 ;  /* 0x000000ee0bb27220 */ /* 0x040fe20000410000 */
[C---:B------:R-:W-:Y:S01]  /*21570*/  FMUL.FTZ R205, R11.reuse, R228 ;  /* 0x000000e40bcd7220 */ /* 0x040fe20000410000 */
[----:B------:R-:W-:Y:S01]  /*21580*/  FMUL.FTZ R200, R11, R230 ;  /* 0x000000e60bc87220 */ /* 0x000fe20000410000 */
[----:B-1----:R-:W-:Y:S01]  /*21590*/  F2FP.F16.F32.PACK_AB R12, R175, R172 ;  /* 0x000000acaf0c723e */ /* 0x002fe200000000ff */
[----:B------:R-:W-:Y:S01]  /*215a0*/  FFMA.FTZ R15, R213, R118, R146 ;  /* 0x00000076d50f7223 */ /* 0x000fe20000010092 */
[----:B------:R-:W-:Y:S01]  /*215b0*/  F2FP.F16.F32.PACK_AB R13, R181, R174 ;  /* 0x000000aeb50d723e */ /* 0x000fe200000000ff */
[----:B---3--:R-:W-:-:S04]  /*215c0*/  IMAD.WIDE.U32 R174, R7, 0x10, R170 ;  /* 0x0000001007ae7825 */ /* 0x008fc800078e00aa */
[----:B------:R-:W-:Y:S01]  /*215d0*/  FFMA.FTZ R26, R208, R119, R147 ;  /* 0x00000077d01a7223 */ /* 0x000fe20000010093 */
[----:B------:R-:W-:Y:S01]  /*215e0*/  FFMA.FTZ R7, R195, R112, R148 ;  /* 0x00000070c3077223 */ /* 0x000fe20000010094 */
[----:B------:R-:W-:Y:S01]  /*215f0*/  F2FP.F16.F32.PACK_AB R14, R9, R8 ;  /* 0x00000008090e723e */ /* 0x000fe200000000ff */
[--C-:B------:R-:W-:Y:S01]  /*21600*/  IMAD.WIDE.U32 R172, R25, 0x10, R168.reuse ;  /* 0x0000001019ac7825 */ /* 0x100fe200078e00a8 */
[----:B------:R0:W-:Y:S01]  /*21610*/  STG.E.128 desc[UR8][R174.64], R164 ;  /* 0x000000a4ae007986 */ /* 0x0001e2000c101d08 */
[----:B------:R-:W-:Y:S02]  /*21620*/  F2FP.F16.F32.PACK_AB R15, R26, R15 ;  /* 0x0000000f1a0f723e */ /* 0x000fe400000000ff */
        /* <DEDUP_REMOVED lines=16> */
[----:B0-----:R-:W-:Y:S01]  /*21730*/  FFMA.FTZ R164, R188, R113, R149 ;  /* 0x00000071bca47223 */ /* 0x001fe20000010095 */
[----:B------:R-:W-:Y:S01]  /*21740*/  FFMA.FTZ R165, R201, R114, R150 ;  /* 0x00000072c9a57223 */ /* 0x000fe20000010096 */
[----:B------:R-:W-:Y:S01]  /*21750*/  FFMA.FTZ R166, R190, R115, R151 ;  /* 0x00000073bea67223 */ /* 0x000fe20000010097 */
[----:B------:R-:W-:-:S04]  /*21760*/  IMAD.WIDE.U32 R184, R191, 0x10, R170 ;  /* 0x00000010bfb87825 */ /* 0x000fc800078e00aa */
[----:B------:R-:W-:Y:S01]  /*21770*/  FFMA.FTZ R174, R178, R107, R159 ;  /* 0x0000006bb2ae7223 */ /* 0x000fe2000001009f */
[----:B------:R-:W-:Y:S01]  /*21780*/  F2FP.F16.F32.PACK_AB R164, R164, R7 ;  /* 0x00000007a4a4723e */ /* 0x000fe200000000ff */
[----:B------:R-:W-:Y:S01]  /*21790*/  FFMA.FTZ R7, R203, R108, R152 ;  /* 0x0000006ccb077223 */ /* 0x000fe20000010098 */
[----:B------:R-:W-:Y:S01]  /*217a0*/  F2FP.F16.F32.PACK_AB R165, R166, R165 ;  /* 0x000000a5a6a5723e */ /* 0x000fe200000000ff */
[----:B-1----:R-:W-:Y:S01]  /*217b0*/  FFMA.FTZ R173, R189, R106, R158 ;  /* 0x0000006abdad7223 */ /* 0x002fe2000001009e */
[----:B------:R-:W-:Y:S01]  /*217c0*/  F2FP.F16.F32.PACK_AB R13, R194, R209 ;  /* 0x000000d1c20d723e */ /* 0x000fe200000000ff */
[----:B------:R-:W-:Y:S01]  /*217d0*/  FFMA.FTZ R170, R203, R76, R56 ;  /* 0x0000004ccbaa7223 */ /* 0x000fe20000010038 */
[----:B------:R-:W-:Y:S01]  /*217e0*/  F2FP.F16.F32.PACK_AB R166, R168, R7 ;  /* 0x00000007a8a6723e */ /* 0x000fe200000000ff */
        /* <DEDUP_REMOVED lines=32> */
[----:B0-----:R-:W-:Y:S01]  /*219f0*/  IMAD R3, R194, 0x4, R3 ;  /* 0x00000004c2037824 */ /* 0x001fe200078e0203 */
        /* <DEDUP_REMOVED lines=14> */
[----:B------:R-:W-:-:S03]  /*21ae0*/  ISETP.GE.AND P1, PT, R3, R195, PT ;  /* 0x000000c30300720c */ /* 0x000fc60003f26270 */
[----:B------:R0:W-:Y:S10]  /*21af0*/  STG.E.128 desc[UR8][R184.64], R176 ;  /* 0x000000b0b8007986 */ /* 0x0001f4000c101d08 */
[----:B------:R-:W-:Y:S05]  /*21b00*/  @!P1 BRA `(.L_x_12412) ;  /* 0xfffffdf800049947 */ /* 0x000fea000383ffff */
[----:B------:R-:W-:Y:S05]  /*21b10*/  BSYNC B0 ;  /* 0x0000000000007941 */ /* 0x000fea0003800000 */
.L_x_11918:
[----:B------:R-:W-:Y:S05]  /*21b20*/  EXIT ;  /* 0x000000000000794d */ /* 0x000fea0003800000 */
.L_x_12411:
[----:B0-----:R-:W-:Y:S01]  /*21b30*/  HFMA2 R185, -RZ, RZ, 0, 5.9604644775390625e-08 ;  /* 0x00000001ffb97431 */ /* 0x001fe200000001ff */
[----:B------:R-:W-:Y:S01]  /*21b40*/  BSSY B1, `(.L_x_12413) ;  /* 0x0000006000017945 */ /* 0x000fe20003800000 */
[----:B------:R-:W-:Y:S01]  /*21b50*/  IMAD.MOV.U32 R200, RZ, RZ, 0x1f ;  /* 0x0000001fffc87424 */ /* 0x000fe200078e00ff */
[----:B------:R-:W-:-:S07]  /*21b60*/  MOV R184, 0xffffffff ;  /* 0xffffffff00b87802 */ /* 0x000fce0000000f00 */
[----:B-1----:R-:W-:Y:S05]  /*21b70*/  WARPSYNC.COLLECTIVE R184, `(.L_x_12414) ;  /* 0x00000000b8087348 */ /* 0x002fea0003c00000 */
[----:B------:R0:W2:Y:S02]  /*21b80*/  SHFL.BFLY P2, R183, R195, R185, R200 ;  /* 0x0c0000b9c3b77389 */ /* 0x0000a400000400c8 */
[----:B012---:R-:W-:Y:S05]  /*21b90*/  ENDCOLLECTIVE ;  /* 0x000000000000791b */ /* 0x007fea0003800000 */
.L_x_12414:
[----:B------:R-:W-:Y:S05]  /*21ba0*/  BSYNC B1 ;  /* 0x0000000000017941 */ /* 0x000fea0003800000 */
.L_x_12413:
[----:B------:R-:W-:Y:S02]  /*21bb0*/  IMAD.MOV.U32 R26, RZ, RZ, R183 ;  /* 0x000000ffff1a7224 */ /* 0x000fe400078e00b7 */
[----:B------:R-:W-:Y:S02]  /*21bc0*/  HFMA2 R200, -RZ, RZ, 0, 1.847743988037109375e-06 ;  /* 0x0000001fffc87431 */ /* 0x000fe400000001ff */
[----:B------:R-:W-:Y:S02]  /*21bd0*/  IMAD.MOV.U32 R185, RZ, RZ, 0x2 ;  /* 0x00000002ffb97424 */ /* 0x000fe400078e00ff */
[----:B------:R-:W-:Y:S01]  /*21be0*/  FADD.FTZ R165, R195, R26 ;  /* 0x0000001ac3a57221 */ /* 0x000fe20000010000 */
[----:B------:R-:W-:-:S04]  /*21bf0*/  IMAD.MOV.U32 R184, RZ, RZ, -0x1 ;  /* 0xffffffffffb87424 */ /* 0x000fc800078e00ff */
[----:B------:R-:W-:-:S07]  /*21c00*/  MOV R195, R165 ;  /* 0x000000a500c37202 */ /* 0x000fce0000000f00 */
[----:B------:R-:W-:Y:S05]  /*21c10*/  WARPSYNC.COLLECTIVE R184, `(.L_x_12415) ;  /* 0x00000000b8087348 */ /* 0x000fea0003c00000 */
[----:B------:R0:W1:Y:S02]  /*21c20*/  SHFL.BFLY P2, R183, R195, R185, R200 ;  /* 0x0c0000b9c3b77389 */ /* 0x00006400000400c8 */
[----:B01----:R-:W-:Y:S05]  /*21c30*/  ENDCOLLECTIVE ;  /* 0x000000000000791b */ /* 0x003fea0003800000 */
.L_x_12415:
[----:B------:R-:W-:Y:S01]  /*21c40*/  HFMA2 R185, -RZ, RZ, 0, 2.384185791015625e-07 ;  /* 0x00000004ffb97431 */ /* 0x000fe200000001ff */
[----:B------:R-:W-:-:S05]  /*21c50*/  MOV R26, R183 ;  /* 0x000000b7001a7202 */ /* 0x000fca0000000f00 */
[----:B------:R-:W-:-:S04]  /*21c60*/  FADD.FTZ R166, R165, R26 ;  /* 0x0000001aa5a67221 */ /* 0x000fc80000010000 */
[----:B------:R-:W-:-:S07]  /*21c70*/  IMAD.MOV.U32 R195, RZ, RZ, R166 ;  /* 0x000000ffffc37224 */ /* 0x000fce00078e00a6 */
[----:B------:R-:W-:Y:S05]  /*21c80*/  WARPSYNC.COLLECTIVE R184, `(.L_x_12416) ;  /* 0x00000000b8087348 */ /* 0x000fea0003c00000 */
[----:B------:R0:W1:Y:S02]  /*21c90*/  SHFL.BFLY P2, R183, R195, R185, R200 ;  /* 0x0c0000b9c3b77389 */ /* 0x00006400000400c8 */
[----:B01----:R-:W-:Y:S05]  /*21ca0*/  ENDCOLLECTIVE ;  /* 0x000000000000791b */ /* 0x003fea0003800000 */
.L_x_12416:
        /* <DEDUP_REMOVED lines=8> */
.L_x_12417:
[----:B------:R-:W-:Y:S01]  /*21d30*/  HFMA2 R185, -RZ, RZ, 0, 9.5367431640625e-07 ;  /* 0x00000010ffb97431 */ /* 0x000fe200000001ff */
[----:B------:R-:W-:-:S05]  /*21d40*/  MOV R26, R183 ;  /* 0x000000b7001a7202 */ /* 0x000fca0000000f00 */
[----:B------:R-:W-:-:S04]  /*21d50*/  FADD.FTZ R182, R167, R26 ;  /* 0x0000001aa7b67221 */ /* 0x000fc80000010000 */
[----:B------:R-:W-:-:S07]  /*21d60*/  IMAD.MOV.U32 R195, RZ, RZ, R182 ;  /* 0x000000ffffc37224 */ /* 0x000fce00078e00b6 */
[----:B------:R-:W-:Y:S05]  /*21d70*/  WARPSYNC.COLLECTIVE R184, `(.L_x_12418) ;  /* 0x00000000b8087348 */ /* 0x000fea0003c00000 */
[----:B------:R0:W1:Y:S02]  /*21d80*/  SHFL.BFLY P2, R183, R195, R185, R200 ;  /* 0x0c0000b9c3b77389 */ /* 0x00006400000400c8 */
[----:B01----:R-:W-:Y:S05]  /*21d90*/  ENDCOLLECTIVE ;  /* 0x000000000000791b */ /* 0x003fea0003800000 */
.L_x_12418:
        /* <DEDUP_REMOVED lines=71> */
.L_x_12419:
[----:B------:R-:W-:Y:S02]  /*22210*/  IMAD.MOV.U32 R185, RZ, RZ, 0x2 ;  /* 0x00000002ffb97424 */ /* 0x000fe400078e00ff */
[----:B------:R-:W-:-:S04]  /*22220*/  IMAD.MOV.U32 R165, RZ, RZ, R183 ;  /* 0x000000ffffa57224 */ /* 0x000fc800078e00b7 */
[----:B------:R-:W-:-:S05]  /*22230*/  FADD.FTZ R165, R26, R165 ;  /* 0x000000a51aa57221 */ /* 0x000fca0000010000 */
[----:B------:R-:W-:-:S07]  /*22240*/  MOV R195, R165 ;  /* 0x000000a500c37202 */ /* 0x000fce0000000f00 */
[----:B------:R-:W-:Y:S05]  /*22250*/  WARPSYNC.COLLECTIVE R184, `(.L_x_12420) ;  /* 0x00000000b8087348 */ /* 0x000fea0003c00000 */
[----:B------:R0:W1:Y:S02]  /*22260*/  SHFL.BFLY P2, R183, R195, R185, R200 ;  /* 0x0c0000b9c3b77389 */ /* 0x00006400000400c8 */
[----:B01----:R-:W-:Y:S05]  /*22270*/  ENDCOLLECTIVE ;  /* 0x000000000000791b */ /* 0x003fea0003800000 */
.L_x_12420:
[----:B------:R-:W-:Y:S01]  /*22280*/  HFMA2 R185, -RZ, RZ, 0, 2.384185791015625e-07 ;  /* 0x00000004ffb97431 */ /* 0x000fe200000001ff */
[----:B------:R-:W-:-:S05]  /*22290*/  MOV R166, R183 ;  /* 0x000000b700a67202 */ /* 0x000fca0000000f00 */
[----:B------:R-:W-:-:S04]  /*222a0*/  FADD.FTZ R166, R165, R166 ;  /* 0x000000a6a5a67221 */ /* 0x000fc80000010000 */
[----:B------:R-:W-:-:S07]  /*222b0*/  IMAD.MOV.U32 R195, RZ, RZ, R166 ;  /* 0x000000ffffc37224 */ /* 0x000fce00078e00a6 */
[----:B------:R-:W-:Y:S05]  /*222c0*/  WARPSYNC.COLLECTIVE R184, `(.L_x_12421) ;  /* 0x00000000b8087348 */ /* 0x000fea0003c00000 */
[----:B------:R0:W1:Y:S02]  /*222d0*/  SHFL.BFLY P2, R183, R195, R185, R200 ;  /* 0x0c0000b9c3b77389 */ /* 0x00006400000400c8 */
[----:B01----:R-:W-:Y:S05]  /*222e0*/  ENDCOLLECTIVE ;  /* 0x000000000000791b */ /* 0x003fea0003800000 */
.L_x_12421:
[----:B------:R-:W-:Y:S02]  /*222f0*/  IMAD.MOV.U32 R185, RZ, RZ, 0x8 ;  /* 0x00000008ffb97424 */ /* 0x000fe400078e00ff */
[----:B------:R-:W-:-:S04]  /*22300*/  IMAD.MOV.U32 R167, RZ, RZ, R183 ;  /* 0x000000ffffa77224 */ /* 0x000fc800078e00b7 */
[----:B------:R-:W-:-:S05]  /*22310*/  FADD.FTZ R167, R166, R167 ;  /* 0x000000a7a6a77221 */ /* 0x000fca0000010000 */
[----:B------:R-:W-:-:S07]  /*22320*/  MOV R195, R167 ;  /* 0x000000a700c37202 */ /* 0x000fce0000000f00 */
[----:B------:R-:W-:Y:S05]  /*22330*/  WARPSYNC.COLLECTIVE R184, `(.L_x_12422) ;  /* 0x00000000b8087348 */ /* 0x000fea0003c00000 */
[----:B------:R0:W1:Y:S02]  /*22340*/  SHFL.BFLY P2, R183, R195, R185, R200 ;  /* 0x0c0000b9c3b77389 */ /* 0x00006400000400c8 */
[----:B01----:R-:W-:Y:S05]  /*22350*/  ENDCOLLECTIVE ;  /* 0x000000000000791b */ /* 0x003fea0003800000 */
.L_x_12422:
[----:B------:R-:W-:Y:S01]  /*22360*/  HFMA2 R185, -RZ, RZ, 0, 9.5367431640625e-07 ;  /* 0x00000010ffb97431 */ /* 0x000fe200000001ff */
[----:B------:R-:W-:-:S05]  /*22370*/  MOV R182, R183 ;  /* 0x000000b700b67202 */ /* 0x000fca0000000f00 */
[----:B------:R-:W-:-:S04]  /*22380*/  FADD.FTZ R182, R167, R182 ;  /* 0x000000b6a7b67221 */ /* 0x000fc80000010000 */
[----:B------:R-:W-:-:S07]  /*22390*/  IMAD.MOV.U32 R195, RZ, RZ, R182 ;  /* 0x000000ffffc37224 */ /* 0x000fce00078e00b6 */
[----:B------:R-:W-:Y:S05]  /*223a0*/  WARPSYNC.COLLECTIVE R184, `(.L_x_12423) ;  /* 0x00000000b8087348 */ /* 0x000fea0003c00000 */
[----:B------:R0:W1:Y:S02]  /*223b0*/  SHFL.BFLY P2, R183, R195, R185, R200 ;  /* 0x0c0000b9c3b77389 */ /* 0x00006400000400c8 */
[----:B01----:R-:W-:Y:S05]  /*223c0*/  ENDCOLLECTIVE ;  /* 0x000000000000791b */ /* 0x003fea0003800000 */
.L_x_12423:
[----:B------:R-:W-:Y:S05]  /*223d0*/  BRA `(.L_x_12424) ;  /* 0xffffffe800b87947 */ /* 0x000fea000383ffff */
.L_x_12425:
        /* <DEDUP_REMOVED lines=10> */
.L_x_22715:


//--------------------- .text._ZN10layer_norm31ln_parallel_residual_fwd_kernelINS_13Kernel_traitsIf6__halfS2_S2_fjLj1024ELj1ELj4ELj1ELj16ENS_18Kernel_traits_baseILj1024EfS2_S2_S2_fjLj128EEEEELb1ELb1ELb0EEEvNS_9FwdParamsE --------------------------
	.section	.text._ZN10layer_norm31ln_parallel_residual_fwd_kernelINS_13Kernel_traitsIf6__halfS2_S2_fjLj1024ELj1ELj4ELj1ELj16ENS_18Kernel_traits_baseILj1024EfS2_S2_S2_fjLj128EEEEELb1ELb1ELb0EEEvNS_9FwdParamsE,"ax",@progbits
	.align	128
        .global         _ZN10layer_norm31ln_parallel_residual_fwd_kernelINS_13Kernel_traitsIf6__halfS2_S2_fjLj1024ELj1ELj4ELj1ELj16ENS_18Kernel_traits_baseILj1024EfS2_S2_S2_fjLj128EEEEELb1ELb1ELb0EEEvNS_9FwdParamsE
        .type           _ZN10layer_norm31ln_parallel_residual_fwd_kernelINS_13Kernel_traitsIf6__halfS2_S2_fjLj1024ELj1ELj4ELj1ELj16ENS_18Kernel_traits_baseILj1024EfS2_S2_S2_fjLj128EEEEELb1ELb1ELb0EEEvNS_9FwdParamsE,@function
        .size           _ZN10layer_norm31ln_parallel_residual_fwd_kernelINS_13Kernel_traitsIf6__halfS2_S2_fjLj1024ELj1ELj4ELj1ELj16ENS_18Kernel_traits_baseILj1024EfS2_S2_S2_fjLj128EEEEELb1ELb1ELb0EEEvNS_9FwdParamsE,(.L_x_22716 - _ZN10layer_norm31ln_parallel_residual_fwd_kernelINS_13Kernel_traitsIf6__halfS2_S2_fjLj1024ELj1ELj4ELj1ELj16ENS_18Kernel_traits_baseILj1024EfS2_S2_S2_fjLj128EEEEELb1ELb1ELb0EEEvNS_9FwdParamsE)
        .other          _ZN10layer_norm31ln_parallel_residual_fwd_kernelINS_13Kernel_traitsIf6__halfS2_S2_fjLj1024ELj1ELj4ELj1ELj16ENS_18Kernel_traits_baseILj1024EfS2_S2_S2_fjLj128EEEEELb1ELb1ELb0EEEvNS_9FwdParamsE,@"STO_CUDA_ENTRY STV_DEFAULT"
_ZN10layer_norm31ln_parallel_residual_fwd_kernelINS_13Kernel_traitsIf6__halfS2_S2_fjLj1024ELj1ELj4ELj1ELj16ENS_18Kernel_traits_baseILj1024EfS2_S2_S2_fjLj128EEEEELb1ELb1ELb0EEEvNS_9FwdParamsE:
.text._ZN10layer_norm31ln_parallel_residual_fwd_kernelINS_13Kernel_traitsIf6__halfS2_S2_fjLj1024ELj1ELj4ELj1ELj16ENS_18Kernel_traits_baseILj1024EfS2_S2_S2_fjLj128EEEEELb1ELb1ELb0EEEvNS_9FwdParamsE:
        /* <DEDUP_REMOVED lines=25> */
[----:B------:R-:W-:Y:S02]  /*0190*/  LOP3.LUT R3, R6, 0x1f, RZ, 0xc, !PT ;  /* 0x0000001f06037812 */ /* 0x000fe400078e0cff */
[----:B0-----:R-:W-:Y:S02]  /*01a0*/  @P0 IADD3 R10, P1, PT, R4, R9, RZ ;  /* 0x00000009040a0210 */ /* 0x001fe40007f3e0ff */
[----:B------:R-:W-:Y:S01]  /*01b0*/  LEA.HI.SX32 R2, R0, R3, 0x1d ;  /* 0x0000000300027211 */ /* 0x000fe200078feaff */
[----:B---3--:R-:W-:Y:S01]  /*01c0*/  IMAD R3, R7, UR5, R6 ;  /* 0x0000000507037c24 */ /* 0x008fe2000f8e0206 */
[----:B------:R-:W-:-:S02]  /*01d0*/  @P0 IADD3.X R11, PT, PT, RZ, R5, RZ, P1, !PT ;  /* 0x00000005ff0b0210 */ /* 0x000fc40000ffe4ff */
[----:B------:R-:W-:Y:S01]  /*01e0*/  SHF.R.U32.HI R0, RZ, 0x5, R6 ;  /* 0x00000005ff007819 */ /* 0x000fe20000011606 */
        /* <DEDUP_REMOVED lines=65> */
.L_x_12427:
        /* <DEDUP_REMOVED lines=10> */
[----:B0-----:R-:W-:-:S04]  /*06a0*/  @P0 IMAD.WIDE.U32 R8, R7, 0x20, R8 ;  /* 0x0000002007080825 */ /* 0x001fc800078e0008 */
[----:B------:R-:W-:Y:S01]  /*06b0*/  @P0 VIADD R7, R7, 0x20 ;  /* 0x0000002007070836 */ /* 0x000fe20000000000 */
[----:B------:R0:W5:Y:S03]  /*06c0*/  @P0 LDG.E.128 R76, desc[UR8][R8.64] ;  /* 0x00000008084c0981 */ /* 0x000166000c1e1d00 */
[C---:B-1----:R-:W-:Y:S01]  /*06d0*/  @P2 IMAD.WIDE.U32 R16, R7.reuse, 0x20, R12 ;  /* 0x0000002007102825 */ /* 0x042fe200078e000c */
[----:B------:R-:W-:Y:S01]  /*06e0*/  @P2 IADD3 R7, PT, PT, R7, 0x20, RZ ;  /* 0x0000002007072810 */ /* 0x000fe20007ffe0ff */
        /* <DEDUP_REMOVED lines=25> */
.L_x_12428:
[----:B------:R-:W-:Y:S05]  /*0880*/  BSYNC.RECONVERGENT B0 ;  /* 0x0000000000007941 */ /* 0x000fea0003800200 */
.L_x_12426:
        /* <DEDUP_REMOVED lines=71> */
.L_x_12938:
        /* <DEDUP_REMOVED lines=39> */
.L_x_12435:
        /* <DEDUP_REMOVED lines=13> */
.L_x_12437:
[----:B------:R-:W-:Y:S05]  /*1040*/  BSYNC.RECONVERGENT B3 ;  /* 0x0000000000037941 */ /* 0x000fea0003800200 */
.L_x_12436:
        /* <DEDUP_REMOVED lines=42> */
.L_x_12434:
[----:B------:R-:W-:Y:S05]  /*12f0*/  BSYNC.RECONVERGENT B2 ;  /* 0x0000000000027941 */ /* 0x000fea0003800200 */
.L_x_12433:
        /* <DEDUP_REMOVED lines=28> */
.L_x_12440:
        /* <DEDUP_REMOVED lines=13> */
.L_x_12442:
[----:B------:R-:W-:Y:S05]  /*1590*/  BSYNC.RECONVERGENT B3 ;  /* 0x0000000000037941 */ /* 0x000fea0003800200 */
.L_x_12441:
        /* <DEDUP_REMOVED lines=43> */
.L_x_12439:
[----:B------:R-:W-:Y:S05]  /*1850*/  BSYNC.RECONVERGENT B2 ;  /* 0x0000000000027941 */ /* 0x000fea0003800200 */
.L_x_12438:
        /* <DEDUP_REMOVED lines=25> */
.L_x_12445:
        /* <DEDUP_REMOVED lines=13> */
.L_x_12447:
[----:B------:R-:W-:Y:S05]  /*1ac0*/  BSYNC.RECONVERGENT B3 ;  /* 0x0000000000037941 */ /* 0x000fea0003800200 */
.L_x_12446:
        /* <DEDUP_REMOVED lines=43> */
.L_x_12444:
[----:B------:R-:W-:Y:S05]  /*1d80*/  BSYNC.RECONVERGENT B2 ;  /* 0x0000000000027941 */ /* 0x000fea0003800200 */
.L_x_12443:
        /* <DEDUP_REMOVED lines=25> */
.L_x_12450:
        /* <DEDUP_REMOVED lines=13> */
.L_x_12452:
[----:B------:R-:W-:Y:S05]  /*1ff0*/  BSYNC.RECONVERGENT B3 ;  /* 0x0000000000037941 */ /* 0x000fea0003800200 */
.L_x_12451:
        /* <DEDUP_REMOVED lines=43> */
.L_x_12449:
[----:B------:R-:W-:Y:S05]  /*22b0*/  BSYNC.RECONVERGENT B2 ;  /* 0x0000000000027941 */ /* 0x000fea0003800200 */
.L_x_12448:
        /* <DEDUP_REMOVED lines=25> */
.L_x_12455:
        /* <DEDUP_REMOVED lines=13> */
.L_x_12457:
[----:B------:R-:W-:Y:S05]  /*2520*/  BSYNC.RECONVERGENT B3 ;  /* 0x0000000000037941 */ /* 0x000fea0003800200 */
.L_x_12456:
        /* <DEDUP_REMOVED lines=43> */
.L_x_12454:
[----:B------:R-:W-:Y:S05]  /*27e0*/  BSYNC.RECONVERGENT B2 ;  /* 0x0000000000027941 */ /* 0x000fea0003800200 */
.L_x_12453:
        /* <DEDUP_REMOVED lines=23> */
.L_x_12460:
        /* <DEDUP_REMOVED lines=13> */
.L_x_12462:
[----:B------:R-:W-:Y:S05]  /*2a30*/  BSYNC.RECONVERGENT B3 ;  /* 0x0000000000037941 */ /* 0x000fea0003800200 */
.L_x_12461:
        /* <DEDUP_REMOVED lines=43> */
.L_x_12459:
[----:B------:R-:W-:Y:S05]  /*2cf0*/  BSYNC.RECONVERGENT B2 ;  /* 0x0000000000027941 */ /* 0x000fea0003800200 */
.L_x_12458:
        /* <DEDUP_REMOVED lines=23> */
.L_x_12465:
        /* <DEDUP_REMOVED lines=13> */
.L_x_12467:
[----:B------:R-:W-:Y:S05]  /*2f40*/  BSYNC.RECONVERGENT B3 ;  /* 0x0000000000037941 */ /* 0x000fea0003800200 */
.L_x_12466:
        /* <DEDUP_REMOVED lines=43> */
.L_x_12464:
[----:B------:R-:W-:Y:S05]  /*3200*/  BSYNC.RECONVERGENT B2 ;  /* 0x0000000000027941 */ /* 0x000fea0003800200 */
.L_x_12463:
        /* <DEDUP_REMOVED lines=23> */
.L_x_12470:
        /* <DEDUP_REMOVED lines=13> */
.L_x_12472:
[----:B------:R-:W-:Y:S05]  /*3450*/  BSYNC.RECONVERGENT B3 ;  /* 0x0000000000037941 */ /* 0x000fea0003800200 */
.L_x_12471:
        /* <DEDUP_REMOVED lines=43> */
.L_x_12469:
[----:B------:R-:W-:Y:S05]  /*3710*/  BSYNC.RECONVERGENT B2 ;  /* 0x0000000000027941 */ /* 0x000fea0003800200 */
.L_x_12468:
        /* <DEDUP_REMOVED lines=15> */
.L_x_12432:
        /* <DEDUP_REMOVED lines=16> */
.L_x_12476:
        /* <DEDUP_REMOVED lines=13> */
.L_x_12478:
[----:B------:R-:W-:Y:S05]  /*39e0*/  BSYNC.RECONVERGENT B3 ;  /* 0x0000000000037941 */ /* 0x000fea0003800200 */
.L_x_12477:
        /* <DEDUP_REMOVED lines=42> */
.L_x_12475:
[----:B------:R-:W-:Y:S05]  /*3c90*/  BSYNC.RECONVERGENT B2 ;  /* 0x0000000000027941 */ /* 0x000fea0003800200 */
.L_x_12474:
        /* <DEDUP_REMOVED lines=10> */
[----:B------:R-:W-:Y:S01]  /*3d40*/  IMAD.MOV.U32 R9, RZ, RZ, R12 ;  /* 0x000000ffff097224 */ /* 0x000fe200078e000c */
[----:B0-----:R-:W-:-:S04]  /*3d50*/  FSETP.GTU.FTZ.AND P2, PT, R14, R139, PT ;  /* 0x0000008b0e00720b */ /* 0x001fc80003f5c000 */
        /* <DEDUP_REMOVED lines=13> */
.L_x_12481:
        /* <DEDUP_REMOVED lines=13> */
.L_x_12483:
[----:B------:R-:W-:Y:S05]  /*3f00*/  BSYNC.RECONVERGENT B3 ;  /* 0x0000000000037941 */ /* 0x000fea0003800200 */
.L_x_12482:
        /* <DEDUP_REMOVED lines=43> */
.L_x_12480:
[----:B------:R-:W-:Y:S05]  /*41c0*/  BSYNC.RECONVERGENT B2 ;  /* 0x0000000000027941 */ /* 0x000fea0003800200 */
.L_x_12479:
        /* <DEDUP_REMOVED lines=25> */
.L_x_12486:
        /* <DEDUP_REMOVED lines=13> */
.L_x_12488:
[----:B------:R-:W-:Y:S05]  /*4430*/  BSYNC.RECONVERGENT B3 ;  /* 0x0000000000037941 */ /* 0x000fea0003800200 */
.L_x_12487:
        /* <DEDUP_REMOVED lines=43> */
.L_x_12485:
[----:B------:R-:W-:Y:S05]  /*46f0*/  BSYNC.RECONVERGENT B2 ;  /* 0x0000000000027941 */ /* 0x000fea0003800200 */
.L_x_12484:
        /* <DEDUP_REMOVED lines=22> */
.L_x_12491:
        /* <DEDUP_REMOVED lines=13> */
.L_x_12493:
[----:B------:R-:W-:Y:S05]  /*4930*/  BSYNC.RECONVERGENT B3 ;  /* 0x0000000000037941 */ /* 0x000fea0003800200 */
.L_x_12492:
        /* <DEDUP_REMOVED lines=43> */
.L_x_12490:
[----:B------:R-:W-:Y:S05]  /*4bf0*/  BSYNC.RECONVERGENT B2 ;  /* 0x0000000000027941 */ /* 0x000fea0003800200 */
.L_x_12489:
        /* <DEDUP_REMOVED lines=8> */
[----:B------:R-:W-:Y:S01]  /*4c80*/  FSETP.GTU.FTZ.AND P2, PT, R16, R139, PT ;  /* 0x0000008b1000720b */ /* 0x000fe20003f5c000 */
[----:B------:R-:W-:-:S03]  /*4c90*/  @P1 HADD2.F32 R16, -RZ, R24.H1_H1 ;  /* 0x30000018ff101230 */ /* 0x000fc60000004100 */
        /* <DEDUP_REMOVED lines=15> */
.L_x_12496:
        /* <DEDUP_REMOVED lines=13> */
.L_x_12498:
[----:B------:R-:W-:Y:S05]  /*4e60*/  BSYNC.RECONVERGENT B3 ;  /* 0x0000000000037941 */ /* 0x000fea0003800200 */
.L_x_12497:
        /* <DEDUP_REMOVED lines=43> */
.L_x_12495:
[----:B------:R-:W-:Y:S05]  /*5120*/  BSYNC.RECONVERGENT B2 ;  /* 0x0000000000027941 */ /* 0x000fea0003800200 */
.L_x_12494:
[----:B------:R-:W-:Y:S01]  /*5130*/  I2FP.F32.U32 R16, R9 ;  /* 0x0000000900107245 */ /* 0x000fe20000201000 */
[----:B------:R-:W-:Y:S01]  /*5140*/  HADD2.F32 R18, -RZ, R97.H0_H0 ;  /* 0x20000061ff127230 */ /* 0x000fe20000004100 */
        /* <DEDUP_REMOVED lines=20> */
.L_x_12501:
        /* <DEDUP_REMOVED lines=13> */
.L_x_12503:
[----:B------:R-:W-:Y:S05]  /*5360*/  BSYNC.RECONVERGENT B3 ;  /* 0x0000000000037941 */ /* 0x000fea0003800200 */
.L_x_12502:
        /* <DEDUP_REMOVED lines=43> */
.L_x_12500:
[----:B------:R-:W-:Y:S05]  /*5620*/  BSYNC.RECONVERGENT B2 ;  /* 0x0000000000027941 */ /* 0x000fea0003800200 */
.L_x_12499:
        /* <DEDUP_REMOVED lines=25> */
.L_x_12506:
        /* <DEDUP_REMOVED lines=13> */
.L_x_12508:
[----:B------:R-:W-:Y:S05]  /*5890*/  BSYNC.RECONVERGENT B3 ;  /* 0x0000000000037941 */ /* 0x000fea0003800200 */
.L_x_12507:
        /* <DEDUP_REMOVED lines=43> */
.L_x_12505:
[----:B------:R-:W-:Y:S05]  /*5b50*/  BSYNC.RECONVERGENT B2 ;  /* 0x0000000000027941 */ /* 0x000fea0003800200 */
.L_x_12504:
[----:B------:R-:W-:Y:S01]  /*5b60*/  I2FP.F32.U32 R18, R9 ;  /* 0x0000000900127245 */ /* 0x000fe20000201000 */
[----:B------:R-:W-:Y:S01]  /*5b70*/  HADD2.F32 R20, -RZ, R97.H1_H1 ;  /* 0x30000061ff147230 */ /* 0x000fe20000004100 */
        /* <DEDUP_REMOVED lines=20> */
.L_x_12511:
        /* <DEDUP_REMOVED lines=13> */
.L_x_12513:
[----:B------:R-:W-:Y:S05]  /*5d90*/  BSYNC.RECONVERGENT B3 ;  /* 0x0000000000037941 */ /* 0x000fea0003800200 */
.L_x_12512:
        /* <DEDUP_REMOVED lines=43> */
.L_x_12510:
[----:B------:R-:W-:Y:S05]  /*6050*/  BSYNC.RECONVERGENT B2 ;  /* 0x0000000000027941 */ /* 0x000fea0003800200 */
.L_x_12509:
        /* <DEDUP_REMOVED lines=25> */
.L_x_12516:
        /* <DEDUP_REMOVED lines=13> */
.L_x_12518:
[----:B------:R-:W-:Y:S05]  /*62c0*/  BSYNC.RECONVERGENT B3 ;  /* 0x0000000000037941 */ /* 0x000fea0003800200 */
.L_x_12517:
        /* <DEDUP_REMOVED lines=43> */
.L_x_12515:
[----:B------:R-:W-:Y:S05]  /*6580*/  BSYNC.RECONVERGENT B2 ;  /* 0x0000000000027941 */ /* 0x000fea0003800200 */
.L_x_12514:
        /* <DEDUP_REMOVED lines=20> */
.L_x_12521:
        /* <DEDUP_REMOVED lines=13> */
.L_x_12523:
[----:B------:R-:W-:Y:S05]  /*67a0*/  BSYNC.RECONVERGENT B3 ;  /* 0x0000000000037941 */ /* 0x000fea0003800200 */
.L_x_12522:
        /* <DEDUP_REMOVED lines=43> */
.L_x_12520:
[----:B------:R-:W-:Y:S05]  /*6a60*/  BSYNC.RECONVERGENT B2 ;  /* 0x0000000000027941 */ /* 0x000fea0003800200 */
.L_x_12519:
        /* <DEDUP_REMOVED lines=25> */
.L_x_12526:
        /* <DEDUP_REMOVED lines=13> */
.L_x_12528:
[----:B------:R-:W-:Y:S05]  /*6cd0*/  BSYNC.RECONVERGENT B3 ;  /* 0x0000000000037941 */ /* 0x000fea0003800200 */
.L_x_12527:
        /* <DEDUP_REMOVED lines=43> */
.L_x_12525:
[----:B------:R-:W-:Y:S05]  /*6f90*/  BSYNC.RECONVERGENT B2 ;  /* 0x0000000000027941 */ /* 0x000fea0003800200 */
.L_x_12524:
        /* <DEDUP_REMOVED lines=20> */
.L_x_12531:
        /* <DEDUP_REMOVED lines=13> */
.L_x_12533:
[----:B------:R-:W-:Y:S05]  /*71b0*/  BSYNC.RECONVERGENT B3 ;  /* 0x0000000000037941 */ /* 0x000fea0003800200 */
.L_x_12532:
        /* <DEDUP_REMOVED lines=43> */
.L_x_12530:
[----:B------:R-:W-:Y:S05]  /*7470*/  BSYNC.RECONVERGENT B2 ;  /* 0x0000000000027941 */ /* 0x000fea0003800200 */
.L_x_12529:
[----:B------:R-:W-:Y:S01]  /*7480*/  I2FP.F32.U32 R20, R9 ;  /* 0x0000000900147245 */ /* 0x000fe20000201000 */
[----:B------:R-:W-:Y:S01]  /*7490*/  HADD2.F32 R96, -RZ, R30.H1_H1 ;  /* 0x3000001eff607230 */ /* 0x000fe20000004100 */
[----:B------:R-:W-:Y:S01]  /*74a0*/  BSSY.RECONVERGENT B2, `(.L_x_12534) ;  /* 0x0000051000027945 */ /* 0x000fe20003800200 */
[----:B------:R-:W-:Y:S02]  /*74b0*/  @P1 HADD2.F32 R122, -RZ, R26.H1_H1 ;  /* 0x3000001aff7a1230 */ /* 0x000fe40000004100 */
        /* <DEDUP_REMOVED lines=22> */
.L_x_12536:
        /* <DEDUP_REMOVED lines=13> */
.L_x_12538:
[----:B------:R-:W-:Y:S05]  /*76f0*/  BSYNC.RECONVERGENT B3 ;  /* 0x0000000000037941 */ /* 0x000fea0003800200 */
.L_x_12537:
        /* <DEDUP_REMOVED lines=43> */
.L_x_12535:
[----:B------:R-:W-:Y:S05]  /*79b0*/  BSYNC.RECONVERGENT B2 ;  /* 0x0000000000027941 */ /* 0x000fea0003800200 */
.L_x_12534:
        /* <DEDUP_REMOVED lines=20> */
.L_x_12541:
        /* <DEDUP_REMOVED lines=13> */
.L_x_12543:
[----:B------:R-:W-:Y:S05]  /*7bd0*/  BSYNC.RECONVERGENT B3 ;  /* 0x0000000000037941 */ /* 0x000fea0003800200 */
.L_x_12542:
        /* <DEDUP_REMOVED lines=43> */
.L_x_12540:
[----:B------:R-:W-:Y:S05]  /*7e90*/  BSYNC.RECONVERGENT B2 ;  /* 0x0000000000027941 */ /* 0x000fea0003800200 */
.L_x_12539:
        /* <DEDUP_REMOVED lines=26> */
.L_x_12546:
        /* <DEDUP_REMOVED lines=13> */
.L_x_12548:
[----:B------:R-:W-:Y:S05]  /*8110*/  BSYNC.RECONVERGENT B3 ;  /* 0x0000000000037941 */ /* 0x000fea0003800200 */
.L_x_12547:
        /* <DEDUP_REMOVED lines=43> */
.L_x_12545:
[----:B------:R-:W-:Y:S05]  /*83d0*/  BSYNC.RECONVERGENT B2 ;  /* 0x0000000000027941 */ /* 0x000fea0003800200 */
.L_x_12544:
        /* <DEDUP_REMOVED lines=20> */
.L_x_12551:
        /* <DEDUP_REMOVED lines=15> */
.L_x_12553:
[----:B------:R-:W-:Y:S05]  /*8610*/  BSYNC.RECONVERGENT B3 ;  /* 0x0000000000037941 */ /* 0x000fea0003800200 */
.L_x_12552:
        /* <DEDUP_REMOVED lines=43> */
.L_x_12550:
[----:B------:R-:W-:Y:S05]  /*88d0*/  BSYNC.RECONVERGENT B2 ;  /* 0x0000000000027941 */ /* 0x000fea0003800200 */
.L_x_12549:
        /* <DEDUP_REMOVED lines=16> */
.L_x_12473:
        /* <DEDUP_REMOVED lines=43> */
.L_x_12554:
[----:B0-----:R-:W-:Y:S01]  /*8c90*/  MOV R130, R134 ;  /* 0x0000008600827202 */ /* 0x001fe20000000f00 */
[----:B------:R-:W-:-:S07]  /*8ca0*/  VIADD R134, R129, 0x20 ;  /* 0x0000002081867836 */ /* 0x000fce0000000000 */
.L_x_12431:
[----:B------:R-:W-:Y:S05]  /*8cb0*/  BSYNC.RECONVERGENT B1 ;  /* 0x0000000000017941 */ /* 0x000fea0003800200 */
.L_x_12430:
        /* <DEDUP_REMOVED lines=35> */
.L_x_12560:
        /* <DEDUP_REMOVED lines=13> */
.L_x_12562:
[----:B------:R-:W-:Y:S05]  /*8fc0*/  BSYNC.RECONVERGENT B3 ;  /* 0x0000000000037941 */ /* 0x000fea0003800200 */
.L_x_12561:
        /* <DEDUP_REMOVED lines=42> */
.L_x_12559:
[----:B------:R-:W-:Y:S05]  /*9270*/  BSYNC.RECONVERGENT B2 ;  /* 0x0000000000027941 */ /* 0x000fea0003800200 */
.L_x_12558:
        /* <DEDUP_REMOVED lines=9> */
[----:B-----5:R-:W-:-:S03]  /*9310*/  HADD2.F32 R9, -RZ, R96.H0_H0 ;  /* 0x20000060ff097230 */ /* 0x020fc60000004100 */
        /* <DEDUP_REMOVED lines=15> */
.L_x_12565:
        /* <DEDUP_REMOVED lines=13> */
.L_x_12567:
[----:B------:R-:W-:Y:S05]  /*94e0*/  BSYNC.RECONVERGENT B3 ;  /* 0x0000000000037941 */ /* 0x000fea0003800200 */
.L_x_12566:
        /* <DEDUP_REMOVED lines=43> */
.L_x_12564:
[----:B------:R-:W-:Y:S05]  /*97a0*/  BSYNC.RECONVERGENT B2 ;  /* 0x0000000000027941 */ /* 0x000fea0003800200 */
.L_x_12563:
        /* <DEDUP_REMOVED lines=9> */
[----:B------:R-:W-:-:S05]  /*9840*/  FSEL R9, R9, RZ, !P2 ;  /* 0x000000ff09097208 */ /* 0x000fca0005000000 */
        /* <DEDUP_REMOVED lines=15> */
.L_x_12570:
        /* <DEDUP_REMOVED lines=13> */
.L_x_12572:
[----:B------:R-:W-:Y:S05]  /*9a10*/  BSYNC.RECONVERGENT B3 ;  /* 0x0000000000037941 */ /* 0x000fea0003800200 */
.L_x_12571:
        /* <DEDUP_REMOVED lines=43> */
.L_x_12569:
[----:B------:R-:W-:Y:S05]  /*9cd0*/  BSYNC.RECONVERGENT B2 ;  /* 0x0000000000027941 */ /* 0x000fea0003800200 */
.L_x_12568:
[----:B------:R-:W-:Y:S01]  /*9ce0*/  I2FP.F32.U32 R9, R9 ;  /* 0x0000000900097245 */ /* 0x000fe20000201000 */
[----:B------:R-:W-:Y:S01]  /*9cf0*/  BSSY.RECONVERGENT B2, `(.L_x_12573) ;  /* 0x000004e000027945 */ /* 0x000fe20003800200 */
[----:B------:R-:W-:Y:S01]  /*9d00*/  ISETP.NE.AND P3, PT, R18, 0x1, PT ;  /* 0x000000011200780c */ /* 0x000fe20003f65270 */
[----:B------:R-:W-:Y:S01]  /*9d10*/  HFMA2 R19, -RZ, RZ, 0, 1.1920928955078125e-07 ;  /* 0x00000002ff137431 */ /* 0x000fe200000001ff */
[----:B------:R-:W-:Y:S01]  /*9d20*/  LOP3.LUT R13, R13, 0xfffffff7, RZ, 0xc0, !PT ;  /* 0xfffffff70d0d7812 */ /* 0x000fe200078ec0ff */
[----:B------:R-:W-:Y:S01]  /*9d30*/  FFMA.FTZ R16, R9, R126, 1.1641532182693481445e-10 ;  /* 0x2f00000009107423 */ /* 0x000fe2000001007e */
[----:B------:R-:W-:Y:S02]  /*9d40*/  HADD2.F32 R9, -RZ, R96.H1_H1 ;  /* 0x30000060ff097230 */ /* 0x000fe40000004100 */
        /* <DEDUP_REMOVED lines=15> */
.L_x_12575:
        /* <DEDUP_REMOVED lines=13> */
.L_x_12577:
[----:B------:R-:W-:Y:S05]  /*9f10*/  BSYNC.RECONVERGENT B3 ;  /* 0x0000000000037941 */ /* 0x000fea0003800200 */
.L_x_12576:
        /* <DEDUP_REMOVED lines=43> */
.L_x_12574:
[----:B------:R-:W-:Y:S05]  /*a1d0*/  BSYNC.RECONVERGENT B2 ;  /* 0x0000000000027941 */ /* 0x000fea0003800200 */
.L_x_12573:
        /* <DEDUP_REMOVED lines=8> */
[----:B------:R-:W-:-:S04]  /*a260*/  FSETP.GTU.FTZ.AND P2, PT, R16, R139, PT ;  /* 0x0000008b1000720b */ /* 0x000fc80003f5c000 */
[----:B------:R-:W-:-:S05]  /*a270*/  FSEL R16, R17, RZ, !P2 ;  /* 0x000000ff11107208 */ /* 0x000fca0005000000 */
[----:B------:R-:W-:-:S04]  /*a280*/  FADD.FTZ R15, R15, R16 ;  /* 0x000000100f0f7221 */ /* 0x000fc80000010000 */
[--C-:B------:R-:W-:Y:S01]  /*a290*/  @P1 FADD.FTZ R103, R18, R15.reuse ;  /* 0x0000000f12671221 */ /* 0x100fe20000010000 */
[----:B------:R-:W-:Y:S02]  /*a2a0*/  @!P1 IMAD.MOV.U32 R103, RZ, RZ, R15 ;  /* 0x000000ffff679224 */ /* 0x000fe400078e000f */
[----:B------:R-:W-:Y:S01]  /*a2b0*/  HFMA2 R18, -RZ, RZ, 0, 1.1920928955078125e-07 ;  /* 0x00000002ff127431 */ /* 0x000fe200000001ff */
        /* <DEDUP_REMOVED lines=11> */
.L_x_12580:
        /* <DEDUP_REMOVED lines=13> */
.L_x_12582:
[----:B------:R-:W-:Y:S05]  /*a440*/  BSYNC.RECONVERGENT B3 ;  /* 0x0000000000037941 */ /* 0x000fea0003800200 */
.L_x_12581:
        /* <DEDUP_REMOVED lines=43> */
.L_x_12579:
[----:B------:R-:W-:Y:S05]  /*a700*/  BSYNC.RECONVERGENT B2 ;  /* 0x0000000000027941 */ /* 0x000fea0003800200 */
.L_x_12578:
[----:B------:R-:W-:Y:S01]  /*a710*/  I2FP.F32.U32 R9, R9 ;  /* 0x0000000900097245 */ /* 0x000fe20000201000 */
[----:B------:R-:W-:Y:S01]  /*a720*/  HADD2.F32 R17, -RZ, R97.H0_H0 ;  /* 0x20000061ff117230 */ /* 0x000fe20000004100 */
        /* <DEDUP_REMOVED lines=20> */
.L_x_12585:
        /* <DEDUP_REMOVED lines=13> */
.L_x_12587:
[----:B------:R-:W-:Y:S05]  /*a940*/  BSYNC.RECONVERGENT B3 ;  /* 0x0000000000037941 */ /* 0x000fea0003800200 */
.L_x_12586:
        /* <DEDUP_REMOVED lines=43> */
.L_x_12584:
[----:B------:R-:W-:Y:S05]  /*ac00*/  BSYNC.RECONVERGENT B2 ;  /* 0x0000000000027941 */ /* 0x000fea0003800200 */
.L_x_12583:
        /* <DEDUP_REMOVED lines=25> */
.L_x_12590:
        /* <DEDUP_REMOVED lines=13> */
.L_x_12592:
[----:B------:R-:W-:Y:S05]  /*ae70*/  BSYNC.RECONVERGENT B3 ;  /* 0x0000000000037941 */ /* 0x000fea0003800200 */
.L_x_12591:
        /* <DEDUP_REMOVED lines=43> */
.L_x_12589:
[----:B------:R-:W-:Y:S05]  /*b130*/  BSYNC.RECONVERGENT B2 ;  /* 0x0000000000027941 */ /* 0x000fea0003800200 */
.L_x_12588:
        /* <DEDUP_REMOVED lines=22> */
.L_x_12595:
        /* <DEDUP_REMOVED lines=13> */
.L_x_12597:
[----:B------:R-:W-:Y:S05]  /*b370*/  BSYNC.RECONVERGENT B3 ;  /* 0x0000000000037941 */ /* 0x000fea0003800200 */
.L_x_12596:
        /* <DEDUP_REMOVED lines=43> */
.L_x_12594:
[----:B------:R-:W-:Y:S05]  /*b630*/  BSYNC.RECONVERGENT B2 ;  /* 0x0000000000027941 */ /* 0x000fea0003800200 */
.L_x_12593:
        /* <DEDUP_REMOVED lines=26> */
.L_x_12600:
        /* <DEDUP_REMOVED lines=13> */
.L_x_12602:
[----:B------:R-:W-:Y:S05]  /*b8b0*/  BSYNC.RECONVERGENT B3 ;  /* 0x0000000000037941 */ /* 0x000fea0003800200 */
.L_x_12601:
        /* <DEDUP_REMOVED lines=43> */
.L_x_12599:
[----:B------:R-:W-:Y:S05]  /*bb70*/  BSYNC.RECONVERGENT B2 ;  /* 0x0000000000027941 */ /* 0x000fea0003800200 */
.L_x_12598:
        /* <DEDUP_REMOVED lines=20> */
.L_x_12605:
        /* <DEDUP_REMOVED lines=13> */
.L_x_12607:
[----:B------:R-:W-:Y:S05]  /*bd90*/  BSYNC.RECONVERGENT B3 ;  /* 0x0000000000037941 */ /* 0x000fea0003800200 */
.L_x_12606:
        /* <DEDUP_REMOVED lines=43> */
.L_x_12604:
[----:B------:R-:W-:Y:S05]  /*c050*/  BSYNC.RECONVERGENT B2 ;  /* 0x0000000000027941 */ /* 0x000fea0003800200 */
.L_x_12603:
[----:B------:R-:W-:Y:S01]  /*c060*/  I2FP.F32.U32 R9, R9 ;  /* 0x0000000900097245 */ /* 0x000fe20000201000 */
[----:B------:R-:W-:Y:S01]  /*c070*/  HADD2.F32 R19, -RZ, R30.H0_H0 ;  /* 0x2000001eff137230 */ /* 0x000fe20000004100 */
[----:B------:R-:W-:Y:S01]  /*c080*/  BSSY.RECONVERGENT B2, `(.L_x_12608) ;  /* 0x0000050000027945 */ /* 0x000fe20003800200 */
[----:B------:R-:W-:Y:S02]  /*c090*/  HFMA2 R97, -RZ, RZ, 0, 1.1920928955078125e-07 ;  /* 0x00000002ff617431 */ /* 0x000fe400000001ff */
        /* <DEDUP_REMOVED lines=21> */
.L_x_12610:
        /* <DEDUP_REMOVED lines=13> */
.L_x_12612:
[----:B------:R-:W-:Y:S05]  /*c2c0*/  BSYNC.RECONVERGENT B3 ;  /* 0x0000000000037941 */ /* 0x000fea0003800200 */
.L_x_12611:
        /* <DEDUP_REMOVED lines=43> */
.L_x_12609:
[----:B------:R-:W-:Y:S05]  /*c580*/  BSYNC.RECONVERGENT B2 ;  /* 0x0000000000027941 */ /* 0x000fea0003800200 */
.L_x_12608:
        /* <DEDUP_REMOVED lines=20> */
.L_x_12615:
        /* <DEDUP_REMOVED lines=13> */
.L_x_12617:
[----:B------:R-:W-:Y:S05]  /*c7a0*/  BSYNC.RECONVERGENT B3 ;  /* 0x0000000000037941 */ /* 0x000fea0003800200 */
.L_x_12616:
        /* <DEDUP_REMOVED lines=43> */
.L_x_12614:
[----:B------:R-:W-:Y:S05]  /*ca60*/  BSYNC.RECONVERGENT B2 ;  /* 0x0000000000027941 */ /* 0x000fea0003800200 */
.L_x_12613:
        /* <DEDUP_REMOVED lines=26> */
.L_x_12620:
        /* <DEDUP_REMOVED lines=13> */
.L_x_12622:
[----:B------:R-:W-:Y:S05]  /*cce0*/  BSYNC.RECONVERGENT B3 ;  /* 0x0000000000037941 */ /* 0x000fea0003800200 */
.L_x_12621:
        /* <DEDUP_REMOVED lines=43> */
.L_x_12619:
[----:B------:R-:W-:Y:S05]  /*cfa0*/  BSYNC.RECONVERGENT B2 ;  /* 0x0000000000027941 */ /* 0x000fea0003800200 */
.L_x_12618:
        /* <DEDUP_REMOVED lines=20> */
.L_x_12625:
        /* <DEDUP_REMOVED lines=13> */
.L_x_12627:
[----:B------:R-:W-:Y:S05]  /*d1c0*/  BSYNC.RECONVERGENT B3 ;  /* 0x0000000000037941 */ /* 0x000fea0003800200 */
.L_x_12626:
        /* <DEDUP_REMOVED lines=43> */
.L_x_12624:
[----:B------:R-:W-:Y:S05]  /*d480*/  BSYNC.RECONVERGENT B2 ;  /* 0x0000000000027941 */ /* 0x000fea0003800200 */
.L_x_12623:
        /* <DEDUP_REMOVED lines=26> */
.L_x_12630:
        /* <DEDUP_REMOVED lines=13> */
.L_x_12632:
[----:B------:R-:W-:Y:S05]  /*d700*/  BSYNC.RECONVERGENT B3 ;  /* 0x0000000000037941 */ /* 0x000fea0003800200 */
.L_x_12631:
        /* <DEDUP_REMOVED lines=43> */
.L_x_12629:
[----:B------:R-:W-:Y:S05]  /*d9c0*/  BSYNC.RECONVERGENT B2 ;  /* 0x0000000000027941 */ /* 0x000fea0003800200 */
.L_x_12628:
[----:B------:R-:W-:Y:S01]  /*d9d0*/  I2FP.F32.U32 R9, R97 ;  /* 0x0000006100097245 */ /* 0x000fe20000201000 */
[----:B------:R-:W-:Y:S01]  /*d9e0*/  HADD2.F32 R99, -RZ, R99.H1_H1 ;  /* 0x30000063ff637230 */ /* 0x000fe20000004100 */
        /* <DEDUP_REMOVED lines=18> */
.L_x_12635:
        /* <DEDUP_REMOVED lines=15> */
.L_x_12637:
[----:B------:R-:W-:Y:S05]  /*dc00*/  BSYNC.RECONVERGENT B3 ;  /* 0x0000000000037941 */ /* 0x000fea0003800200 */
.L_x_12636:
        /* <DEDUP_REMOVED lines=43> */
.L_x_12634:
[----:B------:R-:W-:Y:S05]  /*dec0*/  BSYNC.RECONVERGENT B2 ;  /* 0x0000000000027941 */ /* 0x000fea0003800200 */
.L_x_12633:
        /* <DEDUP_REMOVED lines=18> */
.L_x_12557:
        /* <DEDUP_REMOVED lines=16> */
.L_x_12641:
        /* <DEDUP_REMOVED lines=13> */
.L_x_12643:
[----:B------:R-:W-:Y:S05]  /*e1c0*/  BSYNC.RECONVERGENT B3 ;  /* 0x0000000000037941 */ /* 0x000fea0003800200 */
.L_x_12642:
        /* <DEDUP_REMOVED lines=42> */
.L_x_12640:
[----:B------:R-:W-:Y:S05]  /*e470*/  BSYNC.RECONVERGENT B2 ;  /* 0x0000000000027941 */ /* 0x000fea0003800200 */
.L_x_12639:
        /* <DEDUP_REMOVED lines=12> */
[----:B-1----:R-:W-:-:S04]  /*e540*/  FSETP.GTU.FTZ.AND P2, PT, R22, R141, PT ;  /* 0x0000008d1600720b */ /* 0x002fc80003f5c000 */
        /* <DEDUP_REMOVED lines=15> */
.L_x_12646:
        /* <DEDUP_REMOVED lines=13> */
.L_x_12648:
[----:B------:R-:W-:Y:S05]  /*e710*/  BSYNC.RECONVERGENT B3 ;  /* 0x0000000000037941 */ /* 0x000fea0003800200 */
.L_x_12647:
        /* <DEDUP_REMOVED lines=43> */
.L_x_12645:
[----:B------:R-:W-:Y:S05]  /*e9d0*/  BSYNC.RECONVERGENT B2 ;  /* 0x0000000000027941 */ /* 0x000fea0003800200 */
.L_x_12644:
        /* <DEDUP_REMOVED lines=25> */
.L_x_12651:
        /* <DEDUP_REMOVED lines=13> */
.L_x_12653:
[----:B------:R-:W-:Y:S05]  /*ec40*/  BSYNC.RECONVERGENT B3 ;  /* 0x0000000000037941 */ /* 0x000fea0003800200 */
.L_x_12652:
        /* <DEDUP_REMOVED lines=43> */
.L_x_12650:
[----:B------:R-:W-:Y:S05]  /*ef00*/  BSYNC.RECONVERGENT B2 ;  /* 0x0000000000027941 */ /* 0x000fea0003800200 */
.L_x_12649:
[----:B------:R-:W-:Y:S01]  /*ef10*/  I2FP.F32.U32 R9, R9 ;  /* 0x0000000900097245 */ /* 0x000fe20000201000 */
[----:B------:R-:W-:Y:S01]  /*ef20*/  HADD2.F32 R111, -RZ, R97.H0_H0 ;  /* 0x20000061ff6f7230 */ /* 0x000fe20000004100 */
[----:B------:R-:W-:Y:S01]  /*ef30*/  ISETP.NE.AND P2, PT, R112, 0x1, PT ;  /* 0x000000017000780c */ /* 0x000fe20003f45270 */
[----:B------:R-:W-:Y:S01]  /*ef40*/  BSSY.RECONVERGENT B2, `(.L_x_12654) ;  /* 0x000004f000027945 */ /* 0x000fe20003800200 */
[----:B------:R-:W-:Y:S01]  /*ef50*/  LOP3.LUT R13, R13, 0xfffffffb, RZ, 0xc0, !PT ;  /* 0xfffffffb0d0d7812 */ /* 0x000fe200078ec0ff */
[----:B------:R-:W-:Y:S01]  /*ef60*/  FFMA.FTZ R96, R9, R126, 1.1641532182693481445e-10 ;  /* 0x2f00000009607423 */ /* 0x000fe2000001007e */
[----:B------:R-:W-:Y:S01]  /*ef70*/  FMUL.FTZ R111, R111, R142 ;  /* 0x0000008e6f6f7220 */ /* 0x000fe20000410000 */
[----:B------:R-:W-:Y:S02]  /*ef80*/  @P1 HADD2.F32 R9, -RZ, R25.H0_H0 ;  /* 0x20000019ff091230 */ /* 0x000fe40000004100 */
[----:B------:R-:W-:Y:S01]  /*ef90*/  HFMA2 R119, -RZ, RZ, 0, 1.1920928955078125e-07 ;  /* 0x00000002ff777431 */ /* 0x000fe200000001ff */
[----:B------:R-:W-:-:S04]  /*efa0*/  FSETP.GTU.FTZ.AND P3, PT, R96, R141, PT ;  /* 0x0000008d6000720b */ /* 0x000fc80003f7c000 */
        /* <DEDUP_REMOVED lines=15> */
.L_x_12656:
        /* <DEDUP_REMOVED lines=13> */
.L_x_12658:
[----:B------:R-:W-:Y:S05]  /*f170*/  BSYNC.RECONVERGENT B3 ;  /* 0x0000000000037941 */ /* 0x000fea0003800200 */
.L_x_12657:
        /* <DEDUP_REMOVED lines=43> */
.L_x_12655:
[----:B------:R-:W-:Y:S05]  /*f430*/  BSYNC.RECONVERGENT B2 ;  /* 0x0000000000027941 */ /* 0x000fea0003800200 */
.L_x_12654:
        /* <DEDUP_REMOVED lines=25> */
.L_x_12661:
        /* <DEDUP_REMOVED lines=13> */
.L_x_12663:
[----:B------:R-:W-:Y:S05]  /*f6a0*/  BSYNC.RECONVERGENT B3 ;  /* 0x0000000000037941 */ /* 0x000fea0003800200 */
.L_x_12662:
        /* <DEDUP_REMOVED lines=43> */
.L_x_12660:
[----:B------:R-:W-:Y:S05]  /*f960*/  BSYNC.RECONVERGENT B2 ;  /* 0x0000000000027941 */ /* 0x000fea0003800200 */
.L_x_12659:
        /* <DEDUP_REMOVED lines=23> */
.L_x_12666:
        /* <DEDUP_REMOVED lines=13> */
.L_x_12668:
[----:B------:R-:W-:Y:S05]  /*fbb0*/  BSYNC.RECONVERGENT B3 ;  /* 0x0000000000037941 */ /* 0x000fea0003800200 */
.L_x_12667:
        /* <DEDUP_REMOVED lines=43> */
.L_x_12665:
[----:B------:R-:W-:Y:S05]  /*fe70*/  BSYNC.RECONVERGENT B2 ;  /* 0x0000000000027941 */ /* 0x000fea0003800200 */
.L_x_12664:
        /* <DEDUP_REMOVED lines=23> */
.L_x_12671:
        /* <DEDUP_REMOVED lines=13> */
.L_x_12673:
[----:B------:R-:W-:Y:S05]  /*100c0*/  BSYNC.RECONVERGENT B3 ;  /* 0x0000000000037941 */ /* 0x000fea0003800200 */
.L_x_12672:
        /* <DEDUP_REMOVED lines=43> */
.L_x_12670:
[----:B------:R-:W-:Y:S05]  /*10380*/  BSYNC.RECONVERGENT B2 ;  /* 0x0000000000027941 */ /* 0x000fea0003800200 */
.L_x_12669:
        /* <DEDUP_REMOVED lines=23> */
.L_x_12676:
        /* <DEDUP_REMOVED lines=13> */
.L_x_12678:
[----:B------:R-:W-:Y:S05]  /*105d0*/  BSYNC.RECONVERGENT B3 ;  /* 0x0000000000037941 */ /* 0x000fea0003800200 */
.L_x_12677:
        /* <DEDUP_REMOVED lines=43> */
.L_x_12675:
[----:B------:R-:W-:Y:S05]  /*10890*/  BSYNC.RECONVERGENT B2 ;  /* 0x0000000000027941 */ /* 0x000fea0003800200 */
.L_x_12674:
        /* <DEDUP_REMOVED lines=14> */
.L_x_12638:
        /* <DEDUP_REMOVED lines=43> */
.L_x_12679:
[----:B0-----:R-:W-:Y:S01]  /*10c30*/  IMAD.MOV.U32 R130, RZ, RZ, R136 ;  /* 0x000000ffff827224 */ /* 0x001fe200078e0088 */
[----:B------:R-:W-:-:S07]  /*10c40*/  IADD3 R134, PT, PT, R134, 0x20, RZ ;  /* 0x0000002086867810 */ /* 0x000fce0007ffe0ff */
.L_x_12556:
[----:B------:R-:W-:Y:S05]  /*10c50*/  BSYNC.RECONVERGENT B1 ;  /* 0x0000000000017941 */ /* 0x000fea0003800200 */
.L_x_12555:
        /* <DEDUP_REMOVED lines=35> */
.L_x_12685:
        /* <DEDUP_REMOVED lines=13> */
.L_x_12687:
[----:B------:R-:W-:Y:S05]  /*10f60*/  BSYNC.RECONVERGENT B3 ;  /* 0x0000000000037941 */ /* 0x000fea0003800200 */
.L_x_12686:
        /* <DEDUP_REMOVED lines=42> */
.L_x_12684:
[----:B------:R-:W-:Y:S05]  /*11210*/  BSYNC.RECONVERGENT B2 ;  /* 0x0000000000027941 */ /* 0x000fea0003800200 */
.L_x_12683:
        /* <DEDUP_REMOVED lines=25> */
.L_x_12690:
        /* <DEDUP_REMOVED lines=13> */
.L_x_12692:
[----:B------:R-:W-:Y:S05]  /*11480*/  BSYNC.RECONVERGENT B3 ;  /* 0x0000000000037941 */ /* 0x000fea0003800200 */
.L_x_12691:
        /* <DEDUP_REMOVED lines=43> */
.L_x_12689:
[----:B------:R-:W-:Y:S05]  /*11740*/  BSYNC.RECONVERGENT B2 ;  /* 0x0000000000027941 */ /* 0x000fea0003800200 */
.L_x_12688:
        /* <DEDUP_REMOVED lines=25> */
.L_x_12695:
        /* <DEDUP_REMOVED lines=13> */
.L_x_12697:
[----:B------:R-:W-:Y:S05]  /*119b0*/  BSYNC.RECONVERGENT B3 ;  /* 0x0000000000037941 */ /* 0x000fea0003800200 */
.L_x_12696:
        /* <DEDUP_REMOVED lines=43> */
.L_x_12694:
[----:B------:R-:W-:Y:S05]  /*11c70*/  BSYNC.RECONVERGENT B2 ;  /* 0x0000000000027941 */ /* 0x000fea0003800200 */
.L_x_12693:
        /* <DEDUP_REMOVED lines=22> */
.L_x_12700:
        /* <DEDUP_REMOVED lines=13> */
.L_x_12702:
[----:B------:R-:W-:Y:S05]  /*11eb0*/  BSYNC.RECONVERGENT B3 ;  /* 0x0000000000037941 */ /* 0x000fea0003800200 */
.L_x_12701:
        /* <DEDUP_REMOVED lines=43> */
.L_x_12699:
[----:B------:R-:W-:Y:S05]  /*12170*/  BSYNC.RECONVERGENT B2 ;  /* 0x0000000000027941 */ /* 0x000fea0003800200 */
.L_x_12698:
        /* <DEDUP_REMOVED lines=25> */
.L_x_12705:
        /* <DEDUP_REMOVED lines=13> */
.L_x_12707:
[----:B------:R-:W-:Y:S05]  /*123e0*/  BSYNC.RECONVERGENT B3 ;  /* 0x0000000000037941 */ /* 0x000fea0003800200 */
.L_x_12706:
        /* <DEDUP_REMOVED lines=43> */
.L_x_12704:
[----:B------:R-:W-:Y:S05]  /*126a0*/  BSYNC.RECONVERGENT B2 ;  /* 0x0000000000027941 */ /* 0x000fea0003800200 */
.L_x_12703:
        /* <DEDUP_REMOVED lines=22> */
.L_x_12710:
        /* <DEDUP_REMOVED lines=13> */
.L_x_12712:
[----:B------:R-:W-:Y:S05]  /*128e0*/  BSYNC.RECONVERGENT B3 ;  /* 0x0000000000037941 */ /* 0x000fea0003800200 */
.L_x_12711:
        /* <DEDUP_REMOVED lines=43> */
.L_x_12709:
[----:B------:R-:W-:Y:S05]  /*12ba0*/  BSYNC.RECONVERGENT B2 ;  /* 0x0000000000027941 */ /* 0x000fea0003800200 */
.L_x_12708:
        /* <DEDUP_REMOVED lines=25> */
.L_x_12715:
        /* <DEDUP_REMOVED lines=13> */
.L_x_12717:
[----:B------:R-:W-:Y:S05]  /*12e10*/  BSYNC.RECONVERGENT B3 ;  /* 0x0000000000037941 */ /* 0x000fea0003800200 */
.L_x_12716:
        /* <DEDUP_REMOVED lines=43> */
.L_x_12714:
[----:B------:R-:W-:Y:S05]  /*130d0*/  BSYNC.RECONVERGENT B2 ;  /* 0x0000000000027941 */ /* 0x000fea0003800200 */
.L_x_12713:
        /* <DEDUP_REMOVED lines=22> */
.L_x_12720:
        /* <DEDUP_REMOVED lines=13> */
.L_x_12722:
[----:B------:R-:W-:Y:S05]  /*13310*/  BSYNC.RECONVERGENT B3 ;  /* 0x0000000000037941 */ /* 0x000fea0003800200 */
.L_x_12721:
        /* <DEDUP_REMOVED lines=43> */
.L_x_12719:
[----:B------:R-:W-:Y:S05]  /*135d0*/  BSYNC.RECONVERGENT B2 ;  /* 0x0000000000027941 */ /* 0x000fea0003800200 */
.L_x_12718:
[----:B------:R-:W-:Y:S01]  /*135e0*/  I2FP.F32.U32 R18, R9 ;  /* 0x0000000900127245 */ /* 0x000fe20000201000 */
[----:B------:R-:W-:Y:S01]  /*135f0*/  HADD2.F32 R9, -RZ, R29.H1_H1 ;  /* 0x3000001dff097230 */ /* 0x000fe20000004100 */
[----:B------:R-:W-:Y:S01]  /*13600*/  BSSY.RECONVERGENT B2, `(.L_x_12723) ;  /* 0x0000051000027945 */ /* 0x000fe20003800200 */
[----:B------:R-:W-:Y:S02]  /*13610*/  @P1 HADD2.F32 R20, -RZ, R25.H1_H1 ;  /* 0x30000019ff141230 */ /* 0x000fe40000004100 */
        /* <DEDUP_REMOVED lines=22> */
.L_x_12725:
        /* <DEDUP_REMOVED lines=13> */
.L_x_12727:
[----:B------:R-:W-:Y:S05]  /*13850*/  BSYNC.RECONVERGENT B3 ;  /* 0x0000000000037941 */ /* 0x000fea0003800200 */
.L_x_12726:
        /* <DEDUP_REMOVED lines=43> */
.L_x_12724:
[----:B------:R-:W-:Y:S05]  /*13b10*/  BSYNC.RECONVERGENT B2 ;  /* 0x0000000000027941 */ /* 0x000fea0003800200 */
.L_x_12723:
        /* <DEDUP_REMOVED lines=20> */
.L_x_12730:
        /* <DEDUP_REMOVED lines=13> */
.L_x_12732:
[----:B------:R-:W-:Y:S05]  /*13d30*/  BSYNC.RECONVERGENT B3 ;  /* 0x0000000000037941 */ /* 0x000fea0003800200 */
.L_x_12731:
        /* <DEDUP_REMOVED lines=43> */
.L_x_12729:
[----:B------:R-:W-:Y:S05]  /*13ff0*/  BSYNC.RECONVERGENT B2 ;  /* 0x0000000000027941 */ /* 0x000fea0003800200 */
.L_x_12728:
        /* <DEDUP_REMOVED lines=25> */
.L_x_12735:
        /* <DEDUP_REMOVED lines=13> */
.L_x_12737:
[----:B------:R-:W-:Y:S05]  /*14260*/  BSYNC.RECONVERGENT B3 ;  /* 0x0000000000037941 */ /* 0x000fea0003800200 */
.L_x_12736:
        /* <DEDUP_REMOVED lines=43> */
.L_x_12734:
[----:B------:R-:W-:Y:S05]  /*14520*/  BSYNC.RECONVERGENT B2 ;  /* 0x0000000000027941 */ /* 0x000fea0003800200 */
.L_x_12733:
        /* <DEDUP_REMOVED lines=20> */
.L_x_12740:
        /* <DEDUP_REMOVED lines=13> */
.L_x_12742:
[----:B------:R-:W-:Y:S05]  /*14740*/  BSYNC.RECONVERGENT B3 ;  /* 0x0000000000037941 */ /* 0x000fea0003800200 */
.L_x_12741:
        /* <DEDUP_REMOVED lines=43> */
.L_x_12739:
[----:B------:R-:W-:Y:S05]  /*14a00*/  BSYNC.RECONVERGENT B2 ;  /* 0x0000000000027941 */ /* 0x000fea0003800200 */
.L_x_12738:
        /* <DEDUP_REMOVED lines=26> */
.L_x_12745:
        /* <DEDUP_REMOVED lines=13> */
.L_x_12747:
[----:B------:R-:W-:Y:S05]  /*14c80*/  BSYNC.RECONVERGENT B3 ;  /* 0x0000000000037941 */ /* 0x000fea0003800200 */
.L_x_12746:
        /* <DEDUP_REMOVED lines=43> */
.L_x_12744:
[----:B------:R-:W-:Y:S05]  /*14f40*/  BSYNC.RECONVERGENT B2 ;  /* 0x0000000000027941 */ /* 0x000fea0003800200 */
.L_x_12743:
        /* <DEDUP_REMOVED lines=20> */
.L_x_12750:
        /* <DEDUP_REMOVED lines=13> */
.L_x_12752:
[----:B------:R-:W-:Y:S05]  /*15160*/  BSYNC.RECONVERGENT B3 ;  /* 0x0000000000037941 */ /* 0x000fea0003800200 */
.L_x_12751:
        /* <DEDUP_REMOVED lines=43> */
.L_x_12749:
[----:B------:R-:W-:Y:S05]  /*15420*/  BSYNC.RECONVERGENT B2 ;  /* 0x0000000000027941 */ /* 0x000fea0003800200 */
.L_x_12748:
        /* <DEDUP_REMOVED lines=26> */
.L_x_12755:
        /* <DEDUP_REMOVED lines=13> */
.L_x_12757:
[----:B------:R-:W-:Y:S05]  /*156a0*/  BSYNC.RECONVERGENT B3 ;  /* 0x0000000000037941 */ /* 0x000fea0003800200 */
.L_x_12756:
        /* <DEDUP_REMOVED lines=43> */
.L_x_12754:
[----:B------:R-:W-:Y:S05]  /*15960*/  BSYNC.RECONVERGENT B2 ;  /* 0x0000000000027941 */ /* 0x000fea0003800200 */
.L_x_12753:
        /* <DEDUP_REMOVED lines=20> */
.L_x_12760:
        /* <DEDUP_REMOVED lines=15> */
.L_x_12762:
[----:B------:R-:W-:Y:S05]  /*15ba0*/  BSYNC.RECONVERGENT B3 ;  /* 0x0000000000037941 */ /* 0x000fea0003800200 */
.L_x_12761:
        /* <DEDUP_REMOVED lines=43> */
.L_x_12759:
[----:B------:R-:W-:Y:S05]  /*15e60*/  BSYNC.RECONVERGENT B2 ;  /* 0x0000000000027941 */ /* 0x000fea0003800200 */
.L_x_12758:
        /* <DEDUP_REMOVED lines=18> */
.L_x_12682:
        /* <DEDUP_REMOVED lines=16> */
.L_x_12766:
        /* <DEDUP_REMOVED lines=13> */
.L_x_12768:
[----:B------:R-:W-:Y:S05]  /*16160*/  BSYNC.RECONVERGENT B3 ;  /* 0x0000000000037941 */ /* 0x000fea0003800200 */
.L_x_12767:
        /* <DEDUP_REMOVED lines=42> */
.L_x_12765:
[----:B------:R-:W-:Y:S05]  /*16410*/  BSYNC.RECONVERGENT B2 ;  /* 0x0000000000027941 */ /* 0x000fea0003800200 */
.L_x_12764:
        /* <DEDUP_REMOVED lines=28> */
.L_x_12771:
        /* <DEDUP_REMOVED lines=13> */
.L_x_12773:
[----:B------:R-:W-:Y:S05]  /*166b0*/  BSYNC.RECONVERGENT B3 ;  /* 0x0000000000037941 */ /* 0x000fea0003800200 */
.L_x_12772:
        /* <DEDUP_REMOVED lines=43> */
.L_x_12770:
[----:B------:R-:W-:Y:S05]  /*16970*/  BSYNC.RECONVERGENT B2 ;  /* 0x0000000000027941 */ /* 0x000fea0003800200 */
.L_x_12769:
        /* <DEDUP_REMOVED lines=25> */
.L_x_12776:
        /* <DEDUP_REMOVED lines=13> */
.L_x_12778:
[----:B------:R-:W-:Y:S05]  /*16be0*/  BSYNC.RECONVERGENT B3 ;  /* 0x0000000000037941 */ /* 0x000fea0003800200 */
.L_x_12777:
        /* <DEDUP_REMOVED lines=43> */
.L_x_12775:
[----:B------:R-:W-:Y:S05]  /*16ea0*/  BSYNC.RECONVERGENT B2 ;  /* 0x0000000000027941 */ /* 0x000fea0003800200 */
.L_x_12774:
[----:B------:R-:W-:Y:S01]  /*16eb0*/  I2FP.F32.U32 R96, R9 ;  /* 0x0000000900607245 */ /* 0x000fe20000201000 */
[----:B------:R-:W-:Y:S01]  /*16ec0*/  HADD2.F32 R9, -RZ, R97.H0_H0 ;  /* 0x20000061ff097230 */ /* 0x000fe20000004100 */
[----:B------:R-:W-:Y:S01]  /*16ed0*/  LOP3.LUT R13, R13, 0xfffffffb, RZ, 0xc0, !PT ;  /* 0xfffffffb0d0d7812 */ /* 0x000fe200078ec0ff */
[----:B------:R-:W-:Y:S01]  /*16ee0*/  @P1 HADD2.F32 R113, -RZ, R25.H0_H0 ;  /* 0x20000019ff711230 */ /* 0x000fe20000004100 */
        /* <DEDUP_REMOVED lines=21> */
.L_x_12781:
        /* <DEDUP_REMOVED lines=13> */
.L_x_12783:
[----:B------:R-:W-:Y:S05]  /*17110*/  BSYNC.RECONVERGENT B3 ;  /* 0x0000000000037941 */ /* 0x000fea0003800200 */
.L_x_12782:
        /* <DEDUP_REMOVED lines=43> */
.L_x_12780:
[----:B------:R-:W-:Y:S05]  /*173d0*/  BSYNC.RECONVERGENT B2 ;  /* 0x0000000000027941 */ /* 0x000fea0003800200 */
.L_x_12779:
[----:B------:R-:W-:Y:S01]  /*173e0*/  I2FP.F32.U32 R96, R9 ;  /* 0x0000000900607245 */ /* 0x000fe20000201000 */
[----:B------:R-:W-:Y:S01]  /*173f0*/  HADD2.F32 R97, -RZ, R97.H1_H1 ;  /* 0x30000061ff617230 */ /* 0x000fe20000004100 */
[----:B------:R-:W-:Y:S01]  /*17400*/  LOP3.LUT R13, R13, 0xfffffffd, RZ, 0xc0, !PT ;  /* 0xfffffffd0d0d7812 */ /* 0x000fe200078ec0ff */
        /* <DEDUP_REMOVED lines=22> */
.L_x_12786:
        /* <DEDUP_REMOVED lines=13> */
.L_x_12788:
[----:B------:R-:W-:Y:S05]  /*17640*/  BSYNC.RECONVERGENT B3 ;  /* 0x0000000000037941 */ /* 0x000fea0003800200 */
.L_x_12787:
        /* <DEDUP_REMOVED lines=43> */
.L_x_12785:
[----:B------:R-:W-:Y:S05]  /*17900*/  BSYNC.RECONVERGENT B2 ;  /* 0x0000000000027941 */ /* 0x000fea0003800200 */
.L_x_12784:
        /* <DEDUP_REMOVED lines=23> */
.L_x_12791:
        /* <DEDUP_REMOVED lines=13> */
.L_x_12793:
[----:B------:R-:W-:Y:S05]  /*17b50*/  BSYNC.RECONVERGENT B3 ;  /* 0x0000000000037941 */ /* 0x000fea0003800200 */
.L_x_12792:
        /* <DEDUP_REMOVED lines=43> */
.L_x_12790:
[----:B------:R-:W-:Y:S05]  /*17e10*/  BSYNC.RECONVERGENT B2 ;  /* 0x0000000000027941 */ /* 0x000fea0003800200 */
.L_x_12789:
        /* <DEDUP_REMOVED lines=23> */
.L_x_12796:
        /* <DEDUP_REMOVED lines=13> */
.L_x_12798:
[----:B------:R-:W-:Y:S05]  /*18060*/  BSYNC.RECONVERGENT B3 ;  /* 0x0000000000037941 */ /* 0x000fea0003800200 */
.L_x_12797:
        /* <DEDUP_REMOVED lines=43> */
.L_x_12795:
[----:B------:R-:W-:Y:S05]  /*18320*/  BSYNC.RECONVERGENT B2 ;  /* 0x0000000000027941 */ /* 0x000fea0003800200 */
.L_x_12794:
        /* <DEDUP_REMOVED lines=23> */
.L_x_12801:
        /* <DEDUP_REMOVED lines=13> */
.L_x_12803:
[----:B------:R-:W-:Y:S05]  /*18570*/  BSYNC.RECONVERGENT B3 ;  /* 0x0000000000037941 */ /* 0x000fea0003800200 */
.L_x_12802:
        /* <DEDUP_REMOVED lines=43> */
.L_x_12800:
[----:B------:R-:W-:Y:S05]  /*18830*/  BSYNC.RECONVERGENT B2 ;  /* 0x0000000000027941 */ /* 0x000fea0003800200 */
.L_x_12799:
        /* <DEDUP_REMOVED lines=14> */
.L_x_12763:
        /* <DEDUP_REMOVED lines=43> */
.L_x_12804:
[----:B0-----:R-:W-:Y:S02]  /*18bd0*/  IMAD.MOV.U32 R130, RZ, RZ, R136 ;  /* 0x000000ffff827224 */ /* 0x001fe400078e0088 */
[----:B------:R-:W-:-:S07]  /*18be0*/  VIADD R134, R134, 0x20 ;  /* 0x0000002086867836 */ /* 0x000fce0000000000 */
.L_x_12681:
[----:B------:R-:W-:Y:S05]  /*18bf0*/  BSYNC.RECONVERGENT B1 ;  /* 0x0000000000017941 */ /* 0x000fea0003800200 */
.L_x_12680:
        /* <DEDUP_REMOVED lines=33> */
.L_x_12810:
        /* <DEDUP_REMOVED lines=13> */
.L_x_12812:
[----:B------:R-:W-:Y:S05]  /*18ee0*/  BSYNC.RECONVERGENT B3 ;  /* 0x0000000000037941 */ /* 0x000fea0003800200 */
.L_x_12811:
        /* <DEDUP_REMOVED lines=42> */
.L_x_12809:
[----:B------:R-:W-:Y:S05]  /*19190*/  BSYNC.RECONVERGENT B2 ;  /* 0x0000000000027941 */ /* 0x000fea0003800200 */
.L_x_12808:
        /* <DEDUP_REMOVED lines=11> */
[----:B-1----:R-:W-:-:S02]  /*19250*/  FSETP.GTU.FTZ.AND P4, PT, R9, R138, PT ;  /* 0x0000008a0900720b */ /* 0x002fc40003f9c000 */
        /* <DEDUP_REMOVED lines=13> */
.L_x_12815:
        /* <DEDUP_REMOVED lines=13> */
.L_x_12817:
[----:B------:R-:W-:Y:S05]  /*19400*/  BSYNC.RECONVERGENT B3 ;  /* 0x0000000000037941 */ /* 0x000fea0003800200 */
.L_x_12816:
        /* <DEDUP_REMOVED lines=43> */
.L_x_12814:
[----:B------:R-:W-:Y:S05]  /*196c0*/  BSYNC.RECONVERGENT B2 ;  /* 0x0000000000027941 */ /* 0x000fea0003800200 */
.L_x_12813:
[----:B------:R-:W-:Y:S01]  /*196d0*/  I2FP.F32.U32 R9, R9 ;  /* 0x0000000900097245 */ /* 0x000fe20000201000 */
[----:B------:R-:W-:Y:S01]  /*196e0*/  HADD2.F32 R14, -RZ, R28.H0_H0 ;  /* 0x2000001cff0e7230 */ /* 0x000fe20000004100 */
        /* <DEDUP_REMOVED lines=8> */
[--C-:B------:R-:W-:Y:S01]  /*19770*/  @P2 FADD.FTZ R100, R14, R9.reuse ;  /* 0x000000090e642221 */ /* 0x100fe20000010000 */
[----:B------:R-:W-:Y:S01]  /*19780*/  SEL R14, RZ, 0x1, P3 ;  /* 0x00000001ff0e7807 */ /* 0x000fe20001800000 */
[----:B------:R-:W-:Y:S01]  /*19790*/  @!P2 IMAD.MOV.U32 R100, RZ, RZ, R9 ;  /* 0x000000ffff64a224 */ /* 0x000fe200078e0009 */
[----:B------:R-:W-:Y:S02]  /*197a0*/  ISETP.NE.AND P3, PT, R16, 0x1, PT ;  /* 0x000000011000780c */ /* 0x000fe40003f65270 */
[----:B------:R-:W-:Y:S02]  /*197b0*/  MOV R9, R12 ;  /* 0x0000000c00097202 */ /* 0x000fe40000000f00 */
[----:B------:R-:W-:-:S09]  /*197c0*/  F2FP.F16.F32.PACK_AB R132, RZ, R100 ;  /* 0x00000064ff84723e */ /* 0x000fd200000000ff */
        /* <DEDUP_REMOVED lines=9> */
.L_x_12820:
        /* <DEDUP_REMOVED lines=13> */
.L_x_12822:
[----:B------:R-:W-:Y:S05]  /*19930*/  BSYNC.RECONVERGENT B3 ;  /* 0x0000000000037941 */ /* 0x000fea0003800200 */
.L_x_12821:
        /* <DEDUP_REMOVED lines=43> */
.L_x_12819:
[----:B------:R-:W-:Y:S05]  /*19bf0*/  BSYNC.RECONVERGENT B2 ;  /* 0x0000000000027941 */ /* 0x000fea0003800200 */
.L_x_12818:
        /* <DEDUP_REMOVED lines=22> */
.L_x_12825:
        /* <DEDUP_REMOVED lines=13> */
.L_x_12827:
[----:B------:R-:W-:Y:S05]  /*19e30*/  BSYNC.RECONVERGENT B3 ;  /* 0x0000000000037941 */ /* 0x000fea0003800200 */
.L_x_12826:
        /* <DEDUP_REMOVED lines=43> */
.L_x_12824:
[----:B------:R-:W-:Y:S05]  /*1a0f0*/  BSYNC.RECONVERGENT B2 ;  /* 0x0000000000027941 */ /* 0x000fea0003800200 */
.L_x_12823:
        /* <DEDUP_REMOVED lines=26> */
.L_x_12830:
        /* <DEDUP_REMOVED lines=13> */
.L_x_12832:
[----:B------:R-:W-:Y:S05]  /*1a370*/  BSYNC.RECONVERGENT B3 ;  /* 0x0000000000037941 */ /* 0x000fea0003800200 */
.L_x_12831:
        /* <DEDUP_REMOVED lines=43> */
.L_x_12829:
[----:B------:R-:W-:Y:S05]  /*1a630*/  BSYNC.RECONVERGENT B2 ;  /* 0x0000000000027941 */ /* 0x000fea0003800200 */
.L_x_12828:
        /* <DEDUP_REMOVED lines=22> */
.L_x_12835:
        /* <DEDUP_REMOVED lines=13> */
.L_x_12837:
[----:B------:R-:W-:Y:S05]  /*1a870*/  BSYNC.RECONVERGENT B3 ;  /* 0x0000000000037941 */ /* 0x000fea0003800200 */
.L_x_12836:
        /* <DEDUP_REMOVED lines=43> */
.L_x_12834:
[----:B------:R-:W-:Y:S05]  /*1ab30*/  BSYNC.RECONVERGENT B2 ;  /* 0x0000000000027941 */ /* 0x000fea0003800200 */
.L_x_12833:
        /* <DEDUP_REMOVED lines=25> */
.L_x_12840:
        /* <DEDUP_REMOVED lines=13> */
.L_x_12842:
[----:B------:R-:W-:Y:S05]  /*1ada0*/  BSYNC.RECONVERGENT B3 ;  /* 0x0000000000037941 */ /* 0x000fea0003800200 */
.L_x_12841:
        /* <DEDUP_REMOVED lines=43> */
.L_x_12839:
[----:B------:R-:W-:Y:S05]  /*1b060*/  BSYNC.RECONVERGENT B2 ;  /* 0x0000000000027941 */ /* 0x000fea0003800200 */
.L_x_12838:
        /* <DEDUP_REMOVED lines=22> */
.L_x_12845:
        /* <DEDUP_REMOVED lines=13> */
.L_x_12847:
[----:B------:R-:W-:Y:S05]  /*1b2a0*/  BSYNC.RECONVERGENT B3 ;  /* 0x0000000000037941 */ /* 0x000fea0003800200 */
.L_x_12846:
        /* <DEDUP_REMOVED lines=43> */
.L_x_12844:
[----:B------:R-:W-:Y:S05]  /*1b560*/  BSYNC.RECONVERGENT B2 ;  /* 0x0000000000027941 */ /* 0x000fea0003800200 */
.L_x_12843:
[----:B------:R-:W-:Y:S01]  /*1b570*/  I2FP.F32.U32 R9, R19 ;  /* 0x0000001300097245 */ /* 0x000fe20000201000 */
[----:B------:R-:W-:Y:S01]  /*1b580*/  HADD2.F32 R18, -RZ, R29.H1_H1 ;  /* 0x3000001dff127230 */ /* 0x000fe20000004100 */
[----:B------:R-:W-:Y:S01]  /*1b590*/  BSSY.RECONVERGENT B2, `(.L_x_12848) ;  /* 0x0000051000027945 */ /* 0x000fe20003800200 */
[----:B------:R-:W-:Y:S01]  /*1b5a0*/  @P2 HADD2.F32 R20, -RZ, R25.H1_H1 ;  /* 0x30000019ff142230 */ /* 0x000fe20000004100 */
        /* <DEDUP_REMOVED lines=22> */
.L_x_12850:
        /* <DEDUP_REMOVED lines=13> */
.L_x_12852:
[----:B------:R-:W-:Y:S05]  /*1b7e0*/  BSYNC.RECONVERGENT B3 ;  /* 0x0000000000037941 */ /* 0x000fea0003800200 */
.L_x_12851:
        /* <DEDUP_REMOVED lines=43> */
.L_x_12849:
[----:B------:R-:W-:Y:S05]  /*1baa0*/  BSYNC.RECONVERGENT B2 ;  /* 0x0000000000027941 */ /* 0x000fea0003800200 */
.L_x_12848:
        /* <DEDUP_REMOVED lines=22> */
.L_x_12855:
        /* <DEDUP_REMOVED lines=13> */
.L_x_12857:
[----:B------:R-:W-:Y:S05]  /*1bce0*/  BSYNC.RECONVERGENT B3 ;  /* 0x0000000000037941 */ /* 0x000fea0003800200 */
.L_x_12856:
        /* <DEDUP_REMOVED lines=43> */
.L_x_12854:
[----:B------:R-:W-:Y:S05]  /*1bfa0*/  BSYNC.RECONVERGENT B2 ;  /* 0x0000000000027941 */ /* 0x000fea0003800200 */
.L_x_12853:
        /* <DEDUP_REMOVED lines=25> */
.L_x_12860:
        /* <DEDUP_REMOVED lines=13> */
.L_x_12862:
[----:B------:R-:W-:Y:S05]  /*1c210*/  BSYNC.RECONVERGENT B3 ;  /* 0x0000000000037941 */ /* 0x000fea0003800200 */
.L_x_12861:
        /* <DEDUP_REMOVED lines=43> */
.L_x_12859:
[----:B------:R-:W-:Y:S05]  /*1c4d0*/  BSYNC.RECONVERGENT B2 ;  /* 0x0000000000027941 */ /* 0x000fea0003800200 */
.L_x_12858:
        /* <DEDUP_REMOVED lines=20> */
.L_x_12865:
        /* <DEDUP_REMOVED lines=13> */
.L_x_12867:
[----:B------:R-:W-:Y:S05]  /*1c6f0*/  BSYNC.RECONVERGENT B3 ;  /* 0x0000000000037941 */ /* 0x000fea0003800200 */
.L_x_12866:
        /* <DEDUP_REMOVED lines=43> */
.L_x_12864:
[----:B------:R-:W-:Y:S05]  /*1c9b0*/  BSYNC.RECONVERGENT B2 ;  /* 0x0000000000027941 */ /* 0x000fea0003800200 */
.L_x_12863:
        /* <DEDUP_REMOVED lines=26> */
.L_x_12870:
        /* <DEDUP_REMOVED lines=13> */
.L_x_12872:
[----:B------:R-:W-:Y:S05]  /*1cc30*/  BSYNC.RECONVERGENT B3 ;  /* 0x0000000000037941 */ /* 0x000fea0003800200 */
.L_x_12871:
        /* <DEDUP_REMOVED lines=43> */
.L_x_12869:
[----:B------:R-:W-:Y:S05]  /*1cef0*/  BSYNC.RECONVERGENT B2 ;  /* 0x0000000000027941 */ /* 0x000fea0003800200 */
.L_x_12868:
        /* <DEDUP_REMOVED lines=20> */
.L_x_12875:
        /* <DEDUP_REMOVED lines=13> */
.L_x_12877:
[----:B------:R-:W-:Y:S05]  /*1d110*/  BSYNC.RECONVERGENT B3 ;  /* 0x0000000000037941 */ /* 0x000fea0003800200 */
.L_x_12876:
        /* <DEDUP_REMOVED lines=43> */
.L_x_12874:
[----:B------:R-:W-:Y:S05]  /*1d3d0*/  BSYNC.RECONVERGENT B2 ;  /* 0x0000000000027941 */ /* 0x000fea0003800200 */
.L_x_12873:
        /* <DEDUP_REMOVED lines=26> */
.L_x_12880:
        /* <DEDUP_REMOVED lines=13> */
.L_x_12882:
[----:B------:R-:W-:Y:S05]  /*1d650*/  BSYNC.RECONVERGENT B3 ;  /* 0x0000000000037941 */ /* 0x000fea0003800200 */
.L_x_12881:
        /* <DEDUP_REMOVED lines=43> */
.L_x_12879:
[----:B------:R-:W-:Y:S05]  /*1d910*/  BSYNC.RECONVERGENT B2 ;  /* 0x0000000000027941 */ /* 0x000fea0003800200 */
.L_x_12878:
        /* <DEDUP_REMOVED lines=20> */
.L_x_12885:
        /* <DEDUP_REMOVED lines=15> */
.L_x_12887:
[----:B------:R-:W-:Y:S05]  /*1db50*/  BSYNC.RECONVERGENT B3 ;  /* 0x0000000000037941 */ /* 0x000fea0003800200 */
.L_x_12886:
        /* <DEDUP_REMOVED lines=43> */
.L_x_12884:
[----:B------:R-:W-:Y:S05]  /*1de10*/  BSYNC.RECONVERGENT B2 ;  /* 0x0000000000027941 */ /* 0x000fea0003800200 */
.L_x_12883:
[----:B------:R-:W-:Y:S01]  /*1de20*/  I2FP.F32.U32 R97, R98 ;  /* 0x0000006200617245 */ /* 0x000fe20000201000 */
[----:B------:R-:W-:Y:S01]  /*1de30*/  HADD2.F32 R96, -RZ, R31.H1_H1 ;  /* 0x3000001fff607230 */ /* 0x000fe20000004100 */
[----:B------:R-:W-:Y:S01]  /*1de40*/  PRMT R98, R140, 0x5410, R141 ;  /* 0x000054108c627816 */ /* 0x000fe2000000008d */
[----:B------:R-:W-:Y:S02]  /*1de50*/  @P2 HADD2.F32 R99, -RZ, R27.H1_H1 ;  /* 0x3000001bff632230 */ /* 0x000fe40000004100 */
[----:B------:R-:W-:Y:S01]  /*1de60*/  FFMA.FTZ R97, R97, R128, 1.1641532182693481445e-10 ;  /* 0x2f00000061617423 */ /* 0x000fe20000010080 */
[----:B------:R-:W-:Y:S01]  /*1de70*/  FMUL.FTZ R96, R96, R139 ;  /* 0x0000008b60607220 */ /* 0x000fe20000410000 */
[----:B------:R-:W-:-:S03]  /*1de80*/  IMAD.MOV.U32 R130, RZ, RZ, R136 ;  /* 0x000000ffff827224 */ /* 0x000fc600078e0088 */
        /* <DEDUP_REMOVED lines=12> */
.L_x_12807:
        /* <DEDUP_REMOVED lines=16> */
.L_x_12891:
        /* <DEDUP_REMOVED lines=13> */
.L_x_12893:
[----:B------:R-:W-:Y:S05]  /*1e120*/  BSYNC.RECONVERGENT B3 ;  /* 0x0000000000037941 */ /* 0x000fea0003800200 */
.L_x_12892:
        /* <DEDUP_REMOVED lines=42> */
.L_x_12890:
[----:B------:R-:W-:Y:S05]  /*1e3d0*/  BSYNC.RECONVERGENT B2 ;  /* 0x0000000000027941 */ /* 0x000fea0003800200 */
.L_x_12889:
[----:B------:R-:W1:Y:S01]  /*1e3e0*/  LDC R143, c[0x0][0x408] ;  /* 0x00010200ff8f7b82 */ /* 0x000e620000000800 */
[----:B------:R-:W-:Y:S01]  /*1e3f0*/  I2FP.F32.U32 R9, R100 ;  /* 0x0000006400097245 */ /* 0x000fe20000201000 */
[----:B------:R-:W-:Y:S02]  /*1e400*/  HFMA2 R128, -RZ, RZ, 0.1171875, 0 ;  /* 0x2f800000ff807431 */ /* 0x000fe400000001ff */
[----:B-----5:R-:W-:Y:S01]  /*1e410*/  HADD2.F32 R100, -RZ, R96.H0_H0 ;  /* 0x20000060ff647230 */ /* 0x020fe20000004100 */
[----:B------:R-:W-:Y:S01]  /*1e420*/  ISETP.NE.AND P3, PT, R107, 0x1, PT ;  /* 0x000000016b00780c */ /* 0x000fe20003f65270 */
[----:B------:R-:W-:Y:S01]  /*1e430*/  BSSY.RECONVERGENT B2, `(.L_x_12894) ;  /* 0x0000050000027945 */ /* 0x000fe20003800200 */
[----:B------:R-:W-:Y:S01]  /*1e440*/  LOP3.LUT R13, R13, 0xffffffdf, RZ, 0xc0, !PT ;  /* 0xffffffdf0d0d7812 */ /* 0x000fe200078ec0ff */
[----:B------:R-:W-:Y:S01]  /*1e450*/  FFMA.FTZ R9, R9, R128, 1.1641532182693481445e-10 ;  /* 0x2f00000009097423 */ /* 0x000fe20000010080 */
[----:B------:R-:W2:Y:S01]  /*1e460*/  LDC R142, c[0x0][0x404] ;  /* 0x00010100ff8e7b82 */ /* 0x000ea20000000800 */
[----:B------:R-:W-:-:S02]  /*1e470*/  IMAD.MOV.U32 R115, RZ, RZ, 0x2 ;  /* 0x00000002ff737424 */ /* 0x000fc400078e00ff */
[----:B-1----:R-:W-:Y:S01]  /*1e480*/  FMUL.FTZ R100, R100, R143 ;  /* 0x0000008f64647220 */ /* 0x002fe20000410000 */
[----:B--2---:R-:W-:Y:S01]  /*1e490*/  FSETP.GTU.FTZ.AND P4, PT, R9, R142, PT ;  /* 0x0000008e0900720b */ /* 0x004fe20003f9c000 */
        /* <DEDUP_REMOVED lines=16> */
.L_x_12896:
        /* <DEDUP_REMOVED lines=13> */
.L_x_12898:
[----:B------:R-:W-:Y:S05]  /*1e670*/  BSYNC.RECONVERGENT B3 ;  /* 0x0000000000037941 */ /* 0x000fea0003800200 */
.L_x_12897:
        /* <DEDUP_REMOVED lines=43> */
.L_x_12895:
[----:B------:R-:W-:Y:S05]  /*1e930*/  BSYNC.RECONVERGENT B2 ;  /* 0x0000000000027941 */ /* 0x000fea0003800200 */
.L_x_12894:
[----:B------:R-:W-:Y:S01]  /*1e940*/  I2FP.F32.U32 R9, R9 ;  /* 0x0000000900097245 */ /* 0x000fe20000201000 */
[----:B------:R-:W-:Y:S01]  /*1e950*/  HADD2.F32 R96, -RZ, R96.H1_H1 ;  /* 0x30000060ff607230 */ /* 0x000fe20000004100 */
[----:B------:R-:W-:Y:S01]  /*1e960*/  LOP3.LUT R13, R13, 0xffffffef, RZ, 0xc0, !PT ;  /* 0xffffffef0d0d7812 */ /* 0x000fe200078ec0ff */
        /* <DEDUP_REMOVED lines=8> */
[----:B------:R-:W-:Y:S02]  /*1e9f0*/  PLOP3.LUT P4, PT, P3, PT, PT, 0x8, 0x80 ;  /* 0x000000000080781c */ /* 0x000fe40001f8e170 */
[----:B------:R-:W-:Y:S01]  /*1ea00*/  ISETP.NE.AND P3, PT, R115, 0x1, PT ;  /* 0x000000017300780c */ /* 0x000fe20003f65270 */
[----:B------:R-:W-:-:S05]  /*1ea10*/  @P2 FADD.FTZ R107, R108, R107 ;  /* 0x0000006b6c6b2221 */ /* 0x000fca0000010000 */
[----:B0-----:R-:W-:-:S05]  /*1ea20*/  F2FP.F16.F32.PACK_AB R136, RZ, R107 ;  /* 0x0000006bff88723e */ /* 0x001fca00000000ff */
        /* <DEDUP_REMOVED lines=10> */
.L_x_12901:
        /* <DEDUP_REMOVED lines=13> */
.L_x_12903:
[----:B------:R-:W-:Y:S05]  /*1eba0*/  BSYNC.RECONVERGENT B3 ;  /* 0x0000000000037941 */ /* 0x000fea0003800200 */
.L_x_12902:
        /* <DEDUP_REMOVED lines=43> */
.L_x_12900:
[----:B------:R-:W-:Y:S05]  /*1ee60*/  BSYNC.RECONVERGENT B2 ;  /* 0x0000000000027941 */ /* 0x000fea0003800200 */
.L_x_12899:
        /* <DEDUP_REMOVED lines=25> */
.L_x_12906:
        /* <DEDUP_REMOVED lines=13> */
.L_x_12908:
[----:B------:R-:W-:Y:S05]  /*1f0d0*/  BSYNC.RECONVERGENT B3 ;  /* 0x0000000000037941 */ /* 0x000fea0003800200 */
.L_x_12907:
        /* <DEDUP_REMOVED lines=43> */
.L_x_12905:
[----:B------:R-:W-:Y:S05]  /*1f390*/  BSYNC.RECONVERGENT B2 ;  /* 0x0000000000027941 */ /* 0x000fea0003800200 */
.L_x_12904:
        /* <DEDUP_REMOVED lines=25> */
.L_x_12911:
        /* <DEDUP_REMOVED lines=13> */
.L_x_12913:
[----:B------:R-:W-:Y:S05]  /*1f600*/  BSYNC.RECONVERGENT B3 ;  /* 0x0000000000037941 */ /* 0x000fea0003800200 */
.L_x_12912:
        /* <DEDUP_REMOVED lines=43> */
.L_x_12910:
[----:B------:R-:W-:Y:S05]  /*1f8c0*/  BSYNC.RECONVERGENT B2 ;  /* 0x0000000000027941 */ /* 0x000fea0003800200 */
.L_x_12909:
[----:B------:R-:W-:Y:S01]  /*1f8d0*/  I2FP.F32.U32 R9, R9 ;  /* 0x0000000900097245 */ /* 0x000fe20000201000 */
[----:B------:R-:W-:Y:S01]  /*1f8e0*/  HADD2.F32 R96, -RZ, R98.H0_H0 ;  /* 0x20000062ff607230 */ /* 0x000fe20000004100 */
[----:B------:R-:W-:Y:S01]  /*1f8f0*/  LOP3.LUT R13, R13, 0xfffffffd, RZ, 0xc0, !PT ;  /* 0xfffffffd0d0d7812 */ /* 0x000fe200078ec0ff */
[----:B------:R-:W-:Y:S01]  /*1f900*/  @P2 HADD2.F32 R97, -RZ, R26.H0_H0 ;  /* 0x2000001aff612230 */ /* 0x000fe20000004100 */
[----:B------:R-:W-:Y:S01]  /*1f910*/  BSSY.RECONVERGENT B2, `(.L_x_12914) ;  /* 0x000004e000027945 */ /* 0x000fe20003800200 */
        /* <DEDUP_REMOVED lines=8> */
[----:B------:R-:W-:-:S04]  /*1f9a0*/  HFMA2 R97, -RZ, RZ, 0, 1.1920928955078125e-07 ;  /* 0x00000002ff617431 */ /* 0x000fc800000001ff */
        /* <DEDUP_REMOVED lines=11> */
.L_x_12916:
        /* <DEDUP_REMOVED lines=13> */
.L_x_12918:
[----:B------:R-:W-:Y:S05]  /*1fb30*/  BSYNC.RECONVERGENT B3 ;  /* 0x0000000000037941 */ /* 0x000fea0003800200 */
.L_x_12917:
        /* <DEDUP_REMOVED lines=43> */
.L_x_12915:
[----:B------:R-:W-:Y:S05]  /*1fdf0*/  BSYNC.RECONVERGENT B2 ;  /* 0x0000000000027941 */ /* 0x000fea0003800200 */
.L_x_12914:
        /* <DEDUP_REMOVED lines=23> */
.L_x_12921:
        /* <DEDUP_REMOVED lines=13> */
.L_x_12923:
[----:B------:R-:W-:Y:S05]  /*20040*/  BSYNC.RECONVERGENT B3 ;  /* 0x0000000000037941 */ /* 0x000fea0003800200 */
.L_x_12922:
        /* <DEDUP_REMOVED lines=43> */
.L_x_12920:
[----:B------:R-:W-:Y:S05]  /*20300*/  BSYNC.RECONVERGENT B2 ;  /* 0x0000000000027941 */ /* 0x000fea0003800200 */
.L_x_12919:
        /* <DEDUP_REMOVED lines=23> */
.L_x_12926:
        /* <DEDUP_REMOVED lines=13> */
.L_x_12928:
[----:B------:R-:W-:Y:S05]  /*20550*/  BSYNC.RECONVERGENT B3 ;  /* 0x0000000000037941 */ /* 0x000fea0003800200 */
.L_x_12927:
        /* <DEDUP_REMOVED lines=43> */
.L_x_12925:
[----:B------:R-:W-:Y:S05]  /*20810*/  BSYNC.RECONVERGENT B2 ;  /* 0x0000000000027941 */ /* 0x000fea0003800200 */
.L_x_12924:
[----:B------:R-:W-:Y:S01]  /*20820*/  I2FP.F32.U32 R97, R97 ;  /* 0x0000006100617245 */ /* 0x000fe20000201000 */
[----:B------:R-:W-:Y:S01]  /*20830*/  HADD2.F32 R96, -RZ, R99.H1_H1 ;  /* 0x30000063ff607230 */ /* 0x000fe20000004100 */
[----:B------:R-:W-:Y:S01]  /*20840*/  PRMT R98, R141, 0x5410, R98 ;  /* 0x000054108d627816 */ /* 0x000fe20000000062 */
[----:B------:R-:W-:Y:S02]  /*20850*/  @P2 HADD2.F32 R99, -RZ, R27.H1_H1 ;  /* 0x3000001bff632230 */ /* 0x000fe40000004100 */
[----:B------:R-:W-:Y:S01]  /*20860*/  FFMA.FTZ R97, R97, R128, 1.1641532182693481445e-10 ;  /* 0x2f00000061617423 */ /* 0x000fe20000010080 */
[----:B------:R-:W-:Y:S01]  /*20870*/  FMUL.FTZ R96, R96, R143 ;  /* 0x0000008f60607220 */ /* 0x000fe20000410000 */
[----:B------:R-:W-:-:S03]  /*20880*/  IMAD.MOV.U32 R130, RZ, RZ, R138 ;  /* 0x000000ffff827224 */ /* 0x000fc600078e008a */
        /* <DEDUP_REMOVED lines=8> */
.L_x_12888:
        /* <DEDUP_REMOVED lines=44> */
.L_x_12806:
[----:B------:R-:W-:Y:S05]  /*20bd0*/  BSYNC.RECONVERGENT B1 ;  /* 0x0000000000017941 */ /* 0x000fea0003800200 */
.L_x_12805:
        /* <DEDUP_REMOVED lines=126> */
.L_x_12950:
        /* <DEDUP_REMOVED lines=45> */
[----:B------:R-:W-:Y:S01]  /*21690*/  VIADD R129, R129, 0x20 ;  /* 0x0000002081817836 */ /* 0x000fe20000000000 */
[----:B------:R-:W-:-:S05]  /*216a0*/  F2FP.F16.F32.PACK_AB R99, R146, R137 ;  /* 0x000000899263723e */ /* 0x000fca00000000ff */
[----:B------:R0:W-:Y:S02]  /*216b0*/  STG.E.128 desc[UR8][R132.64], R96 ;  /* 0x0000006084007986 */ /* 0x0001e4000c101d08 */
.L_x_12931:
[----:B------:R-:W-:Y:S05]  /*216c0*/  BSYNC.RECONVERGENT B1 ;  /* 0x0000000000017941 */ /* 0x000fea0003800200 */
.L_x_12930:
        /* <DEDUP_REMOVED lines=31> */
[----:B------:R-:W-:Y:S02]  /*218c0*/  F2FP.F16.F32.PACK_AB R98, R131, R98 ;  /* 0x000000628362723e */ /* 0x000fe400000000ff */
[----:B------:R-:W-:Y:S02]  /*218d0*/  F2FP.F16.F32.PACK_AB R99, R146, R137 ;  /* 0x000000899263723e */ /* 0x000fe400000000ff */
[----:B------:R-:W-:-:S03]  /*218e0*/  IADD3 R129, PT, PT, R129, 0x20, RZ ;  /* 0x0000002081817810 */ /* 0x000fc60007ffe0ff */
[----:B------:R2:W-:Y:S04]  /*218f0*/  STG.E.128 desc[UR8][R132.64], R96 ;  /* 0x0000006084007986 */ /* 0x0005e8000c101d08 */
.L_x_12933:
[----:B------:R-:W-:Y:S05]  /*21900*/  BSYNC.RECONVERGENT B1 ;  /* 0x0000000000017941 */ /* 0x000fea0003800200 */
.L_x_12932:
        /* <DEDUP_REMOVED lines=35> */
.L_x_12935:
[----:B------:R-:W-:Y:S05]  /*21b40*/  BSYNC.RECONVERGENT B1 ;  /* 0x0000000000017941 */ /* 0x000fea0003800200 */
.L_x_12934:
        /* <DEDUP_REMOVED lines=28> */
[----:B------:R-:W-:-:S02]  /*21d10*/  F2FP.F16.F32.PACK_AB R99, R136, R99 ;  /* 0x000000638863723e */ /* 0x000fc400000000ff */
[----:B------:R-:W-:Y:S02]  /*21d20*/  F2FP.F16.F32.PACK_AB R98, R135, R134 ;  /* 0x000000868762723e */ /* 0x000fe400000000ff */
[----:B------:R-:W-:Y:S02]  /*21d30*/  F2FP.F16.F32.PACK_AB R97, R138, R97 ;  /* 0x000000618a61723e */ /* 0x000fe400000000ff */
[----:B------:R-:W-:-:S05]  /*21d40*/  F2FP.F16.F32.PACK_AB R96, R131, R96 ;  /* 0x000000608360723e */ /* 0x000fca00000000ff */
[----:B------:R4:W-:Y:S02]  /*21d50*/  STG.E.128 desc[UR8][R132.64], R96 ;  /* 0x0000006084007986 */ /* 0x0009e4000c101d08 */
.L_x_12937:
[----:B------:R-:W-:Y:S05]  /*21d60*/  BSYNC.RECONVERGENT B1 ;  /* 0x0000000000017941 */ /* 0x000fea0003800200 */
.L_x_12936:
[----:B01234-:R-:W0:Y:S02]  /*21d70*/  LDC.64 R96, c[0x0][0x380] ;  /* 0x0000e000ff607b82 */ /* 0x01fe240000000a00 */
[----:B0-----:R-:W-:-:S04]  /*21d80*/  LEA R0, R96, R0, 0x2 ;  /* 0x0000000060007211 */ /* 0x001fc800078e10ff */
[----:B------:R-:W-:-:S13]  /*21d90*/  ISETP.GE.AND P0, PT, R0, R97, PT ;  /* 0x000000610000720c */ /* 0x000fda0003f06270 */
[----:B------:R-:W-:Y:S05]  /*21da0*/  @!P0 BRA `(.L_x_12938) ;  /* 0xfffffdec00d48947 */ /* 0x000fea000383ffff */
[----:B------:R-:W-:Y:S05]  /*21db0*/  BSYNC B0 ;  /* 0x0000000000007941 */ /* 0x000fea0003800000 */
.L_x_12429:
[----:B------:R-:W-:Y:S05]  /*21dc0*/  EXIT ;  /* 0x000000000000794d */ /* 0x000fea0003800000 */
.L_x_12929:
        /* <DEDUP_REMOVED lines=8> */
.L_x_12940:
[----:B------:R-:W-:Y:S05]  /*21e50*/  BSYNC B1 ;  /* 0x0000000000017941 */ /* 0x000fea0003800000 */
.L_x_12939:
        /* <DEDUP_REMOVED lines=10> */
.L_x_12941:
[----:B------:R-:W-:Y:S01]  /*21f00*/  HFMA2 R137, -RZ, RZ, 0, 2.384185791015625e-07 ;  /* 0x00000004ff897431 */ /* 0x000fe200000001ff */
[----:B------:R-:W-:-:S05]  /*21f10*/  MOV R99, R136 ;  /* 0x0000008800637202 */ /* 0x000fca0000000f00 */
[----:B------:R-:W-:-:S04]  /*21f20*/  FADD.FTZ R99, R98, R99 ;  /* 0x0000006362637221 */ /* 0x000fc80000010000 */
[----:B------:R-:W-:-:S07]  /*21f30*/  IMAD.MOV.U32 R138, RZ, RZ, R99 ;  /* 0x000000ffff8a7224 */ /* 0x000fce00078e0063 */
[----:B------:R-:W-:Y:S05]  /*21f40*/  WARPSYNC.COLLECTIVE R135, `(.L_x_12942) ;  /* 0x0000000087087348 */ /* 0x000fea0003c00000 */
[----:B------:R0:W1:Y:S02]  /*21f50*/  SHFL.BFLY P6, R136, R138, R137, R140 ;  /* 0x0c0000898a887389 */ /* 0x00006400000c008c */
[----:B01----:R-:W-:Y:S05]  /*21f60*/  ENDCOLLECTIVE ;  /* 0x000000000000791b */ /* 0x003fea0003800000 */
.L_x_12942:
[----:B------:R-:W-:Y:S02]  /*21f70*/  IMAD.MOV.U32 R137, RZ, RZ, 0x8 ;  /* 0x00000008ff897424 */ /* 0x000fe400078e00ff */
[----:B------:R-:W-:-:S04]  /*21f80*/  IMAD.MOV.U32 R96, RZ, RZ, R136 ;  /* 0x000000ffff607224 */ /* 0x000fc800078e0088 */
[----:B------:R-:W-:-:S05]  /*21f90*/  FADD.FTZ R133, R99, R96 ;  /* 0x0000006063857221 */ /* 0x000fca0000010000 */
[----:B------:R-:W-:-:S07]  /*21fa0*/  MOV R138, R133 ;  /* 0x00000085008a7202 */ /* 0x000fce0000000f00 */
[----:B------:R-:W-:Y:S05]  /*21fb0*/  WARPSYNC.COLLECTIVE R135, `(.L_x_12943) ;  /* 0x0000000087087348 */ /* 0x000fea0003c00000 */
[----:B------:R0:W1:Y:S02]  /*21fc0*/  SHFL.BFLY P6, R136, R138, R137, R140 ;  /* 0x0c0000898a887389 */ /* 0x00006400000c008c */
[----:B01----:R-:W-:Y:S05]  /*21fd0*/  ENDCOLLECTIVE ;  /* 0x000000000000791b */ /* 0x003fea0003800000 */
.L_x_12943:
[----:B------:R-:W-:Y:S01]  /*21fe0*/  HFMA2 R137, -RZ, RZ, 0, 9.5367431640625e-07 ;  /* 0x00000010ff897431 */ /* 0x000fe200000001ff */
[----:B------:R-:W-:-:S05]  /*21ff0*/  MOV R96, R136 ;  /* 0x0000008800607202 */ /* 0x000fca0000000f00 */
[----:B------:R-:W-:-:S04]  /*22000*/  FADD.FTZ R134, R133, R96 ;  /* 0x0000006085867221 */ /* 0x000fc80000010000 */
[----:B------:R-:W-:-:S07]  /*22010*/  IMAD.MOV.U32 R138, RZ, RZ, R134 ;  /* 0x000000ffff8a7224 */ /* 0x000fce00078e0086 */
[----:B------:R-:W-:Y:S05]  /*22020*/  WARPSYNC.COLLECTIVE R135, `(.L_x_12944) ;  /* 0x0000000087087348 */ /* 0x000fea0003c00000 */
[----:B------:R0:W1:Y:S02]  /*22030*/  SHFL.BFLY P6, R136, R138, R137, R140 ;  /* 0x0c0000898a887389 */ /* 0x00006400000c008c */
[----:B01----:R-:W-:Y:S05]  /*22040*/  ENDCOLLECTIVE ;  /* 0x000000000000791b */ /* 0x003fea0003800000 */
.L_x_12944:
        /* <DEDUP_REMOVED lines=73> */
.L_x_12945:
[----:B------:R-:W-:Y:S01]  /*224e0*/  HFMA2 R137, -RZ, RZ, 0, 1.1920928955078125e-07 ;  /* 0x00000002ff897431 */ /* 0x000fe200000001ff */
[----:B------:R-:W-:-:S05]  /*224f0*/  MOV R97, R136 ;  /* 0x0000008800617202 */ /* 0x000fca0000000f00 */
[----:B------:R-:W-:-:S04]  /*22500*/  FADD.FTZ R97, R96, R97 ;  /* 0x0000006160617221 */ /* 0x000fc80000010000 */
[----:B------:R-:W-:-:S07]  /*22510*/  IMAD.MOV.U32 R138, RZ, RZ, R97 ;  /* 0x000000ffff8a7224 */ /* 0x000fce00078e0061 */
[----:B------:R-:W-:Y:S05]  /*22520*/  WARPSYNC.COLLECTIVE R135, `(.L_x_12946) ;  /* 0x0000000087087348 */ /* 0x000fea0003c00000 */
[----:B------:R0:W1:Y:S02]  /*22530*/  SHFL.BFLY P6, R136, R138, R137, R140 ;  /* 0x0c0000898a887389 */ /* 0x00006400000c008c */
[----:B01----:R-:W-:Y:S05]  /*22540*/  ENDCOLLECTIVE ;  /* 0x000000000000791b */ /* 0x003fea0003800000 */
.L_x_12946:
[----:B------:R-:W-:Y:S02]  /*22550*/  IMAD.MOV.U32 R137, RZ, RZ, 0x4 ;  /* 0x00000004ff897424 */ /* 0x000fe400078e00ff */
[----:B------:R-:W-:-:S04]  /*22560*/  IMAD.MOV.U32 R98, RZ, RZ, R136 ;  /* 0x000000ffff627224 */ /* 0x000fc800078e0088 */
[----:B------:R-:W-:-:S05]  /*22570*/  FADD.FTZ R98, R97, R98 ;  /* 0x0000006261627221 */ /* 0x000fca0000010000 */
[----:B------:R-:W-:-:S07]  /*22580*/  MOV R138, R98 ;  /* 0x00000062008a7202 */ /* 0x000fce0000000f00 */
[----:B------:R-:W-:Y:S05]  /*22590*/  WARPSYNC.COLLECTIVE R135, `(.L_x_12947) ;  /* 0x0000000087087348 */ /* 0x000fea0003c00000 */
[----:B------:R0:W1:Y:S02]  /*225a0*/  SHFL.BFLY P6, R136, R138, R137, R140 ;  /* 0x0c0000898a887389 */ /* 0x00006400000c008c */
[----:B01----:R-:W-:Y:S05]  /*225b0*/  ENDCOLLECTIVE ;  /* 0x000000000000791b */ /* 0x003fea0003800000 */
.L_x_12947:
[----:B------:R-:W-:Y:S01]  /*225c0*/  HFMA2 R137, -RZ, RZ, 0, 4.76837158203125e-07 ;  /* 0x00000008ff897431 */ /* 0x000fe200000001ff */
[----:B------:R-:W-:-:S05]  /*225d0*/  MOV R99, R136 ;  /* 0x0000008800637202 */ /* 0x000fca0000000f00 */
[----:B------:R-:W-:-:S04]  /*225e0*/  FADD.FTZ R99, R98, R99 ;  /* 0x0000006362637221 */ /* 0x000fc80000010000 */
[----:B------:R-:W-:-:S07]  /*225f0*/  IMAD.MOV.U32 R138, RZ, RZ, R99 ;  /* 0x000000ffff8a7224 */ /* 0x000fce00078e0063 */
[----:B------:R-:W-:Y:S05]  /*22600*/  WARPSYNC.COLLECTIVE R135, `(.L_x_12948) ;  /* 0x0000000087087348 */ /* 0x000fea0003c00000 */
[----:B------:R0:W1:Y:S02]  /*22610*/  SHFL.BFLY P6, R136, R138, R137, R140 ;  /* 0x0c0000898a887389 */ /* 0x00006400000c008c */
[----:B01----:R-:W-:Y:S05]  /*22620*/  ENDCOLLECTIVE ;  /* 0x000000000000791b */ /* 0x003fea0003800000 */
.L_x_12948:
[----:B------:R-:W-:Y:S02]  /*22630*/  IMAD.MOV.U32 R137, RZ, RZ, 0x10 ;  /* 0x00000010ff897424 */ /* 0x000fe400078e00ff */
[----:B------:R-:W-:-:S04]  /*22640*/  IMAD.MOV.U32 R134, RZ, RZ, R136 ;  /* 0x000000ffff867224 */ /* 0x000fc800078e0088 */
[----:B------:R-:W-:-:S05]  /*22650*/  FADD.FTZ R134, R99, R134 ;  /* 0x0000008663867221 */ /* 0x000fca0000010000 */
[----:B------:R-:W-:-:S07]  /*22660*/  MOV R138, R134 ;  /* 0x00000086008a7202 */ /* 0x000fce0000000f00 */
[----:B------:R-:W-:Y:S05]  /*22670*/  WARPSYNC.COLLECTIVE R135, `(.L_x_12949) ;  /* 0x0000000087087348 */ /* 0x000fea0003c00000 */
[----:B------:R0:W1:Y:S02]  /*22680*/  SHFL.BFLY P6, R136, R138, R137, R140 ;  /* 0x0c0000898a887389 */ /* 0x00006400000c008c */
[----:B01----:R-:W-:Y:S05]  /*22690*/  ENDCOLLECTIVE ;  /* 0x000000000000791b */ /* 0x003fea0003800000 */
.L_x_12949:
[----:B------:R-:W-:Y:S01]  /*226a0*/  MOV R133, R136 ;  /* 0x0000008800857202 */ /* 0x000fe20000000f00 */
[----:B------:R-:W-:Y:S06]  /*226b0*/  BRA `(.L_x_12950) ;  /* 0xffffffec00407947 */ /* 0x000fec000383ffff */
.L_x_12951:
        /* <DEDUP_REMOVED lines=12> */
.L_x_22716:


//--------------------- .text._ZN10layer_norm31ln_parallel_residual_fwd_kernelINS_13Kernel_traitsIf6__halfS2_S2_fjLj1024ELj1ELj4ELj1ELj16ENS_18Kernel_traits_baseILj1024EfS2_S2_S2_fjLj128EEEEELb1ELb1ELb1EEEvNS_9FwdParamsE --------------------------
	.section	.text._ZN10layer_norm31ln_parallel_residual_fwd_kernelINS_13Kernel_traitsIf6__halfS2_S2_fjLj1024ELj1ELj4ELj1ELj16ENS_18Kernel_traits_baseILj1024EfS2_S2_S2_fjLj128EEEEELb1ELb1ELb1EEEvNS_9FwdParamsE,"ax",@progbits
	.align	128
        .global         _ZN10layer_norm31ln_parallel_residual_fwd_kernelINS_13Kernel_traitsIf6__halfS2_S2_fjLj1024ELj1ELj4ELj1ELj16ENS_18Kernel_traits_baseILj1024EfS2_S2_S2_fjLj128EEEEELb1ELb1ELb1EEEvNS_9FwdParamsE
        .type           _ZN10layer_norm31ln_parallel_residual_fwd_kernelINS_13Kernel_traitsIf6__halfS2_S2_fjLj1024ELj1ELj4ELj1ELj16ENS_18Kernel_traits_baseILj1024EfS2_S2_S2_fjLj128EEEEELb1ELb1ELb1EEEvNS_9FwdParamsE,@function
        .size           _ZN10layer_norm31ln_parallel_residual_fwd_kernelINS_13Kernel_traitsIf6__halfS2_S2_fjLj1024ELj1ELj4ELj1ELj16ENS_18Kernel_traits_baseILj1024EfS2_S2_S2_fjLj128EEEEELb1ELb1ELb1EEEvNS_9FwdParamsE,(.L_x_22717 - _ZN10layer_norm31ln_parallel_residual_fwd_kernelINS_13Kernel_traitsIf6__halfS2_S2_fjLj1024ELj1ELj4ELj1ELj16ENS_18Kernel_traits_baseILj1024EfS2_S2_S2_fjLj128EEEEELb1ELb1ELb1EEEvNS_9FwdParamsE)
        .other          _ZN10layer_norm31ln_parallel_residual_fwd_kernelINS_13Kernel_traitsIf6__halfS2_S2_fjLj1024ELj1ELj4ELj1ELj16ENS_18Kernel_traits_baseILj1024EfS2_S2_S2_fjLj128EEEEELb1ELb1ELb1EEEvNS_9FwdParamsE,@"STO_CUDA_ENTRY STV_DEFAULT"
_ZN10layer_norm31ln_parallel_residual_fwd_kernelINS_13Kernel_traitsIf6__halfS2_S2_fjLj1024ELj1ELj4ELj1ELj16ENS_18Kernel_traits_baseILj1024EfS2_S2_S2_fjLj128EEEEELb1ELb1ELb1EEEvNS_9FwdParamsE:
.text._ZN10layer_norm31ln_parallel_residual_fwd_kernelINS_13Kernel_traitsIf6__halfS2_S2_fjLj1024ELj1ELj4ELj1ELj16ENS_18Kernel_traits_baseILj1024EfS2_S2_S2_fjLj128EEEEELb1ELb1ELb1EEEvNS_9FwdParamsE:
        /* <DEDUP_REMOVED lines=71> */
.L_x_12952:
        /* <DEDUP_REMOVED lines=26> */
.L_x_12953:
        /* <DEDUP_REMOVED lines=21> */
[----:B0-----:R-:W-:Y:S01]  /*0760*/  UISETP.NE.U32.AND UP0, UPT, UR4, URZ, UPT ;  /* 0x000000ff0400728c */ /* 0x001fe2000bf05070 */
[----:B------:R-:W0:Y:S02]  /*0770*/  LDCU UR4, c[0x0][0x388] ;  /* 0x00007100ff0477ac */ /* 0x000e240008000800 */
        /* <DEDUP_REMOVED lines=49> */
[----:B------:R-:W-:Y:S02]  /*0a90*/  HFMA2 R6, -RZ, RZ, 0, 0 ;  /* 0x00000000ff067431 */ /* 0x000fe400000001ff */
[----:B------:R-:W-:Y:S01]  /*0aa0*/  IMAD R134, R9, -0x2daee0ad, RZ ;  /* 0xd2511f5309867824 */ /* 0x000fe200078e02ff */
[----:B------:R-:W-:Y:S01]  /*0ab0*/  LOP3.LUT R20, R11, UR28, R20, 0x96, !PT ;  /* 0x0000001c0b147c12 */ /* 0x000fe2000f8e9614 */
[----:B01234-:R-:W-:-:S07]  /*0ac0*/  IMAD R22, R10, -0x326172a9, RZ ;  /* 0xcd9e8d570a167824 */ /* 0x01ffce00078e02ff */
.L_x_13448:
        /* <DEDUP_REMOVED lines=36> */
.L_x_12958:
        /* <DEDUP_REMOVED lines=13> */
.L_x_12960:
[----:B------:R-:W-:Y:S05]  /*0de0*/  BSYNC.RECONVERGENT B2 ;  /* 0x0000000000027941 */ /* 0x000fea0003800200 */
.L_x_12959:
        /* <DEDUP_REMOVED lines=41> */
.L_x_12957:
[----:B------:R-:W-:Y:S05]  /*1080*/  BSYNC.RECONVERGENT B1 ;  /* 0x0000000000017941 */ /* 0x000fea0003800200 */
.L_x_12956:
        /* <DEDUP_REMOVED lines=9> */
[----:B------:R-:W-:-:S04]  /*1120*/  FSETP.GTU.FTZ.AND P0, PT, R8, R103, PT ;  /* 0x000000670800720b */ /* 0x000fc80003f1c000 */
[----:B------:R-:W-:Y:S01]  /*1130*/  FSEL R8, R9, RZ, !P0 ;  /* 0x000000ff09087208 */ /* 0x000fe20004000000 */
[----:B------:R-:W-:Y:S01]  /*1140*/  IMAD.MOV.U32 R9, RZ, RZ, R22 ;  /* 0x000000ffff097224 */ /* 0x000fe200078e0016 */
[----:B------:R-:W-:-:S03]  /*1150*/  PLOP3.LUT P0, PT, P0, PT, PT, 0x8, 0x80 ;  /* 0x000000000080781c */ /* 0x000fc6000070e170 */
        /* <DEDUP_REMOVED lines=13> */
.L_x_12963:
        /* <DEDUP_REMOVED lines=13> */
.L_x_12965:
[----:B------:R-:W-:Y:S05]  /*1300*/  BSYNC.RECONVERGENT B2 ;  /* 0x0000000000027941 */ /* 0x000fea0003800200 */
.L_x_12964:
        /* <DEDUP_REMOVED lines=42> */
.L_x_12962:
[----:B------:R-:W-:Y:S05]  /*15b0*/  BSYNC.RECONVERGENT B1 ;  /* 0x0000000000017941 */ /* 0x000fea0003800200 */
.L_x_12961:
        /* <DEDUP_REMOVED lines=24> */
.L_x_12968:
        /* <DEDUP_REMOVED lines=13> */
.L_x_12970:
[----:B------:R-:W-:Y:S05]  /*1810*/  BSYNC.RECONVERGENT B2 ;  /* 0x0000000000027941 */ /* 0x000fea0003800200 */
.L_x_12969:
        /* <DEDUP_REMOVED lines=42> */
.L_x_12967:
[----:B------:R-:W-:Y:S05]  /*1ac0*/  BSYNC.RECONVERGENT B1 ;  /* 0x0000000000017941 */ /* 0x000fea0003800200 */
.L_x_12966:
        /* <DEDUP_REMOVED lines=24> */
.L_x_12973:
        /* <DEDUP_REMOVED lines=13> */
.L_x_12975:
[----:B------:R-:W-:Y:S05]  /*1d20*/  BSYNC.RECONVERGENT B2 ;  /* 0x0000000000027941 */ /* 0x000fea0003800200 */
.L_x_12974:
        /* <DEDUP_REMOVED lines=42> */
.L_x_12972:
[----:B------:R-:W-:Y:S05]  /*1fd0*/  BSYNC.RECONVERGENT B1 ;  /* 0x0000000000017941 */ /* 0x000fea0003800200 */
.L_x_12971:
        /* <DEDUP_REMOVED lines=23> */
.L_x_12978:
        /* <DEDUP_REMOVED lines=13> */
.L_x_12980:
[----:B------:R-:W-:Y:S05]  /*2220*/  BSYNC.RECONVERGENT B2 ;  /* 0x0000000000027941 */ /* 0x000fea0003800200 */
.L_x_12979:
        /* <DEDUP_REMOVED lines=42> */
.L_x_12977:
[----:B------:R-:W-:Y:S05]  /*24d0*/  BSYNC.RECONVERGENT B1 ;  /* 0x0000000000017941 */ /* 0x000fea0003800200 */
.L_x_12976:
        /* <DEDUP_REMOVED lines=23> */
.L_x_12983:
        /* <DEDUP_REMOVED lines=13> */
.L_x_12985:
[----:B------:R-:W-:Y:S05]  /*2720*/  BSYNC.RECONVERGENT B2 ;  /* 0x0000000000027941 */ /* 0x000fea0003800200 */
.L_x_12984:
        /* <DEDUP_REMOVED lines=43> */
.L_x_12982:
[----:B------:R-:W-:Y:S05]  /*29e0*/  BSYNC.RECONVERGENT B1 ;  /* 0x0000000000017941 */ /* 0x000fea0003800200 */
.L_x_12981:
        /* <DEDUP_REMOVED lines=23> */
.L_x_12988:
        /* <DEDUP_REMOVED lines=13> */
.L_x_12990:
[----:B------:R-:W-:Y:S05]  /*2c30*/  BSYNC.RECONVERGENT B2 ;  /* 0x0000000000027941 */ /* 0x000fea0003800200 */
.L_x_12989:
        /* <DEDUP_REMOVED lines=43> */
.L_x_12987:
[----:B------:R-:W-:Y:S05]  /*2ef0*/  BSYNC.RECONVERGENT B1 ;  /* 0x0000000000017941 */ /* 0x000fea0003800200 */
.L_x_12986:
[----:B------:R-:W-:Y:S01]  /*2f00*/  I2FP.F32.U32 R100, R100 ;  /* 0x0000006400647245 */ /* 0x000fe20000201000 */
[----:B------:R-:W-:Y:S01]  /*2f10*/  HADD2.F32 R111, -RZ, R99.H0_H0 ;  /* 0x20000063ff6f7230 */ /* 0x000fe20000004100 */
[----:B------:R-:W-:Y:S01]  /*2f20*/  ISETP.NE.AND P5, PT, R110, 0x1, PT ;  /* 0x000000016e00780c */ /* 0x000fe20003fa5270 */
[----:B------:R-:W-:Y:S01]  /*2f30*/  @P1 HADD2.F32 R113, -RZ, R27.H0_H0 ;  /* 0x2000001bff711230 */ /* 0x000fe20000004100 */
        /* <DEDUP_REMOVED lines=19> */
.L_x_12993:
        /* <DEDUP_REMOVED lines=13> */
.L_x_12995:
[----:B------:R-:W-:Y:S05]  /*3140*/  BSYNC.RECONVERGENT B2 ;  /* 0x0000000000027941 */ /* 0x000fea0003800200 */
.L_x_12994:
        /* <DEDUP_REMOVED lines=43> */
.L_x_12992:
[----:B------:R-:W-:Y:S05]  /*3400*/  BSYNC.RECONVERGENT B1 ;  /* 0x0000000000017941 */ /* 0x000fea0003800200 */
.L_x_12991:
        /* <DEDUP_REMOVED lines=15> */
.L_x_12955:
        /* <DEDUP_REMOVED lines=16> */
.L_x_12999:
        /* <DEDUP_REMOVED lines=13> */
.L_x_13001:
[----:B------:R-:W-:Y:S05]  /*36d0*/  BSYNC.RECONVERGENT B2 ;  /* 0x0000000000027941 */ /* 0x000fea0003800200 */
.L_x_13000:
        /* <DEDUP_REMOVED lines=41> */
.L_x_12998:
[----:B------:R-:W-:Y:S05]  /*3970*/  BSYNC.RECONVERGENT B1 ;  /* 0x0000000000017941 */ /* 0x000fea0003800200 */
.L_x_12997:
[----:B------:R-:W-:Y:S01]  /*3980*/  I2FP.F32.U32 R8, R8 ;  /* 0x0000000800087245 */ /* 0x000fe20000201000 */
[----:B------:R-:W-:Y:S01]  /*3990*/  IMAD.U32 R103, RZ, RZ, UR31 ;  /* 0x0000001fff677e24 */ /* 0x000fe2000f8e00ff */
[----:B------:R-:W-:Y:S01]  /*39a0*/  ISETP.NE.AND P2, PT, R10, 0x1, PT ;  /* 0x000000010a00780c */ /* 0x000fe20003f45270 */
[----:B-----5:R-:W-:Y:S01]  /*39b0*/  HADD2.F32 R9, -RZ, R96.H0_H0 ;  /* 0x20000060ff097230 */ /* 0x020fe20000004100 */
[----:B------:R-:W-:Y:S01]  /*39c0*/  MOV R104, UR32 ;  /* 0x0000002000687c02 */ /* 0x000fe20008000f00 */
[----:B------:R-:W-:Y:S01]  /*39d0*/  FFMA.FTZ R8, R8, R105, 1.1641532182693481445e-10 ;  /* 0x2f00000008087423 */ /* 0x000fe20000010069 */
[----:B------:R-:W-:Y:S01]  /*39e0*/  BSSY.RECONVERGENT B1, `(.L_x_13002) ;  /* 0x0000049000017945 */ /* 0x000fe20003800200 */
        /* <DEDUP_REMOVED lines=16> */
.L_x_13004:
        /* <DEDUP_REMOVED lines=13> */
.L_x_13006:
[----:B------:R-:W-:Y:S05]  /*3bc0*/  BSYNC.RECONVERGENT B2 ;  /* 0x0000000000027941 */ /* 0x000fea0003800200 */
.L_x_13005:
        /* <DEDUP_REMOVED lines=42> */
.L_x_13003:
[----:B------:R-:W-:Y:S05]  /*3e70*/  BSYNC.RECONVERGENT B1 ;  /* 0x0000000000017941 */ /* 0x000fea0003800200 */
.L_x_13002:
        /* <DEDUP_REMOVED lines=25> */
.L_x_13009:
        /* <DEDUP_REMOVED lines=13> */
.L_x_13011:
[----:B------:R-:W-:Y:S05]  /*40e0*/  BSYNC.RECONVERGENT B2 ;  /* 0x0000000000027941 */ /* 0x000fea0003800200 */
.L_x_13010:
        /* <DEDUP_REMOVED lines=42> */
.L_x_13008:
[----:B------:R-:W-:Y:S05]  /*4390*/  BSYNC.RECONVERGENT B1 ;  /* 0x0000000000017941 */ /* 0x000fea0003800200 */
.L_x_13007:
        /* <DEDUP_REMOVED lines=21> */
.L_x_13014:
        /* <DEDUP_REMOVED lines=13> */
.L_x_13016:
[----:B------:R-:W-:Y:S05]  /*45c0*/  BSYNC.RECONVERGENT B2 ;  /* 0x0000000000027941 */ /* 0x000fea0003800200 */
.L_x_13015:
        /* <DEDUP_REMOVED lines=42> */
.L_x_13013:
[----:B------:R-:W-:Y:S05]  /*4870*/  BSYNC.RECONVERGENT B1 ;  /* 0x0000000000017941 */ /* 0x000fea0003800200 */
.L_x_13012:
        /* <DEDUP_REMOVED lines=25> */
.L_x_13019:
        /* <DEDUP_REMOVED lines=13> */
.L_x_13021:
[----:B------:R-:W-:Y:S05]  /*4ae0*/  BSYNC.RECONVERGENT B2 ;  /* 0x0000000000027941 */ /* 0x000fea0003800200 */
.L_x_13020:
        /* <DEDUP_REMOVED lines=42> */
.L_x_13018:
[----:B------:R-:W-:Y:S05]  /*4d90*/  BSYNC.RECONVERGENT B1 ;  /* 0x0000000000017941 */ /* 0x000fea0003800200 */
.L_x_13017:
        /* <DEDUP_REMOVED lines=21> */
.L_x_13024:
        /* <DEDUP_REMOVED lines=13> */
.L_x_13026:
[----:B------:R-:W-:Y:S05]  /*4fc0*/  BSYNC.RECONVERGENT B2 ;  /* 0x0000000000027941 */ /* 0x000fea0003800200 */
.L_x_13025:
        /* <DEDUP_REMOVED lines=42> */
.L_x_13023:
[----:B------:R-:W-:Y:S05]  /*5270*/  BSYNC.RECONVERGENT B1 ;  /* 0x0000000000017941 */ /* 0x000fea0003800200 */
.L_x_13022:
        /* <DEDUP_REMOVED lines=25> */
.L_x_13029:
        /* <DEDUP_REMOVED lines=13> */
.L_x_13031:
[----:B------:R-:W-:Y:S05]  /*54e0*/  BSYNC.RECONVERGENT B2 ;  /* 0x0000000000027941 */ /* 0x000fea0003800200 */
.L_x_13030:
        /* <DEDUP_REMOVED lines=42> */
.L_x_13028:
[----:B------:R-:W-:Y:S05]  /*5790*/  BSYNC.RECONVERGENT B1 ;  /* 0x0000000000017941 */ /* 0x000fea0003800200 */
.L_x_13027:
        /* <DEDUP_REMOVED lines=20> */
.L_x_13034:
        /* <DEDUP_REMOVED lines=13> */
.L_x_13036:
[----:B------:R-:W-:Y:S05]  /*59b0*/  BSYNC.RECONVERGENT B2 ;  /* 0x0000000000027941 */ /* 0x000fea0003800200 */
.L_x_13035:
        /* <DEDUP_REMOVED lines=42> */
.L_x_13033:
[----:B------:R-:W-:Y:S05]  /*5c60*/  BSYNC.RECONVERGENT B1 ;  /* 0x0000000000017941 */ /* 0x000fea0003800200 */
.L_x_13032:
        /* <DEDUP_REMOVED lines=25> */
.L_x_13039:
        /* <DEDUP_REMOVED lines=13> */
.L_x_13041:
[----:B------:R-:W-:Y:S05]  /*5ed0*/  BSYNC.RECONVERGENT B2 ;  /* 0x0000000000027941 */ /* 0x000fea0003800200 */
.L_x_13040:
        /* <DEDUP_REMOVED lines=42> */
.L_x_13038:
[----:B------:R-:W-:Y:S05]  /*6180*/  BSYNC.RECONVERGENT B1 ;  /* 0x0000000000017941 */ /* 0x000fea0003800200 */
.L_x_13037:
        /* <DEDUP_REMOVED lines=20> */
.L_x_13044:
        /* <DEDUP_REMOVED lines=13> */
.L_x_13046:
[----:B------:R-:W-:Y:S05]  /*63a0*/  BSYNC.RECONVERGENT B2 ;  /* 0x0000000000027941 */ /* 0x000fea0003800200 */
.L_x_13045:
        /* <DEDUP_REMOVED lines=42> */
.L_x_13043:
[----:B------:R-:W-:Y:S05]  /*6650*/  BSYNC.RECONVERGENT B1 ;  /* 0x0000000000017941 */ /* 0x000fea0003800200 */
.L_x_13042:
        /* <DEDUP_REMOVED lines=25> */
.L_x_13049:
        /* <DEDUP_REMOVED lines=13> */
.L_x_13051:
[----:B------:R-:W-:Y:S05]  /*68c0*/  BSYNC.RECONVERGENT B2 ;  /* 0x0000000000027941 */ /* 0x000fea0003800200 */
.L_x_13050:
        /* <DEDUP_REMOVED lines=43> */
.L_x_13048:
[----:B------:R-:W-:Y:S05]  /*6b80*/  BSYNC.RECONVERGENT B1 ;  /* 0x0000000000017941 */ /* 0x000fea0003800200 */
.L_x_13047:
        /* <DEDUP_REMOVED lines=20> */
.L_x_13054:
        /* <DEDUP_REMOVED lines=13> */
.L_x_13056:
[----:B------:R-:W-:Y:S05]  /*6da0*/  BSYNC.RECONVERGENT B2 ;  /* 0x0000000000027941 */ /* 0x000fea0003800200 */
.L_x_13055:
        /* <DEDUP_REMOVED lines=43> */
.L_x_13053:
[----:B------:R-:W-:Y:S05]  /*7060*/  BSYNC.RECONVERGENT B1 ;  /* 0x0000000000017941 */ /* 0x000fea0003800200 */
.L_x_13052:
[----:B------:R-:W-:Y:S01]  /*7070*/  I2FP.F32.U32 R18, R17 ;  /* 0x0000001100127245 */ /* 0x000fe20000201000 */
[----:B------:R-:W-:Y:S01]  /*7080*/  HADD2.F32 R17, -RZ, R30.H1_H1 ;  /* 0x3000001eff117230 */ /* 0x000fe20000004100 */
[----:B------:R-:W-:Y:S01]  /*7090*/  BSSY.RECONVERGENT B1, `(.L_x_13057) ;  /* 0x0000051000017945 */ /* 0x000fe20003800200 */
[----:B------:R-:W-:Y:S02]  /*70a0*/  @P1 HADD2.F32 R111, -RZ, R26.H1_H1 ;  /* 0x3000001aff6f1230 */ /* 0x000fe40000004100 */
        /* <DEDUP_REMOVED lines=22> */
.L_x_13059:
        /* <DEDUP_REMOVED lines=13> */
.L_x_13061:
[----:B------:R-:W-:Y:S05]  /*72e0*/  BSYNC.RECONVERGENT B2 ;  /* 0x0000000000027941 */ /* 0x000fea0003800200 */
.L_x_13060:
        /* <DEDUP_REMOVED lines=43> */
.L_x_13058:
[----:B------:R-:W-:Y:S05]  /*75a0*/  BSYNC.RECONVERGENT B1 ;  /* 0x0000000000017941 */ /* 0x000fea0003800200 */
.L_x_13057:
        /* <DEDUP_REMOVED lines=20> */
.L_x_13064:
        /* <DEDUP_REMOVED lines=13> */
.L_x_13066:
[----:B------:R-:W-:Y:S05]  /*77c0*/  BSYNC.RECONVERGENT B2 ;  /* 0x0000000000027941 */ /* 0x000fea0003800200 */
.L_x_13065:
        /* <DEDUP_REMOVED lines=43> */
.L_x_13063:
[----:B------:R-:W-:Y:S05]  /*7a80*/  BSYNC.RECONVERGENT B1 ;  /* 0x0000000000017941 */ /* 0x000fea0003800200 */
.L_x_13062:
        /* <DEDUP_REMOVED lines=13> */
[----:B------:R-:W-:Y:S01]  /*7b60*/  @!P1 MOV R100, R17 ;  /* 0x0000001100649202 */ /* 0x000fe20000000f00 */
[----:B------:R-:W-:Y:S01]  /*7b70*/  IMAD.MOV.U32 R102, RZ, RZ, R22 ;  /* 0x000000ffff667224 */ /* 0x000fe200078e0016 */
        /* <DEDUP_REMOVED lines=11> */
.L_x_13069:
        /* <DEDUP_REMOVED lines=13> */
.L_x_13071:
[----:B------:R-:W-:Y:S05]  /*7d00*/  BSYNC.RECONVERGENT B2 ;  /* 0x0000000000027941 */ /* 0x000fea0003800200 */
.L_x_13070:
        /* <DEDUP_REMOVED lines=43> */
.L_x_13068:
[----:B------:R-:W-:Y:S05]  /*7fc0*/  BSYNC.RECONVERGENT B1 ;  /* 0x0000000000017941 */ /* 0x000fea0003800200 */
.L_x_13067:
        /* <DEDUP_REMOVED lines=20> */
.L_x_13074:
        /* <DEDUP_REMOVED lines=15> */
.L_x_13076:
[----:B------:R-:W-:Y:S05]  /*8200*/  BSYNC.RECONVERGENT B2 ;  /* 0x0000000000027941 */ /* 0x000fea0003800200 */
.L_x_13075:
        /* <DEDUP_REMOVED lines=43> */
.L_x_13073:
[----:B------:R-:W-:Y:S05]  /*84c0*/  BSYNC.RECONVERGENT B1 ;  /* 0x0000000000017941 */ /* 0x000fea0003800200 */
.L_x_13072:
        /* <DEDUP_REMOVED lines=13> */
[--C-:B------:R-:W-:Y:S01]  /*85a0*/  @!P1 IMAD.MOV.U32 R102, RZ, RZ, R18.reuse ;  /* 0x000000ffff669224 */ /* 0x100fe200078e0012 */
[----:B------:R-:W-:-:S04]  /*85b0*/  PRMT R18, R99, 0x7610, R18 ;  /* 0x0000761063127816 */ /* 0x000fc80000000012 */
[----:B------:R-:W-:-:S04]  /*85c0*/  F2FP.F16.F32.PACK_AB R99, RZ, R102 ;  /* 0x00000066ff63723e */ /* 0x000fc800000000ff */
[----:B------:R-:W-:-:S07]  /*85d0*/  PRMT R99, R110, 0x5410, R99 ;  /* 0x000054106e637816 */ /* 0x000fce0000000063 */
.L_x_12996:
        /* <DEDUP_REMOVED lines=50> */
.L_x_13077:
        /* <DEDUP_REMOVED lines=20> */
.L_x_13081:
        /* <DEDUP_REMOVED lines=13> */
.L_x_13083:
[----:B------:R-:W-:Y:S05]  /*8b10*/  BSYNC.RECONVERGENT B2 ;  /* 0x0000000000027941 */ /* 0x000fea0003800200 */
.L_x_13082:
        /* <DEDUP_REMOVED lines=42> */
.L_x_13080:
[----:B------:R-:W-:Y:S05]  /*8dc0*/  BSYNC.RECONVERGENT B1 ;  /* 0x0000000000017941 */ /* 0x000fea0003800200 */
.L_x_13079:
[----:B------:R-:W-:Y:S01]  /*8dd0*/  I2FP.F32.U32 R12, R11 ;  /* 0x0000000b000c7245 */ /* 0x000fe20000201000 */
[----:B-----5:R-:W-:Y:S01]  /*8de0*/  HADD2.F32 R11, -RZ, R96.H0_H0 ;  /* 0x20000060ff0b7230 */ /* 0x020fe20000004100 */
        /* <DEDUP_REMOVED lines=9> */
[----:B-1----:R-:W-:Y:S01]  /*8e80*/  P2R R117, PR, RZ, 0x10 ;  /* 0x00000010ff757803 */ /* 0x002fe20000000000 */
        /* <DEDUP_REMOVED lines=9> */
.L_x_13086:
        /* <DEDUP_REMOVED lines=13> */
.L_x_13088:
[----:B------:R-:W-:Y:S05]  /*8ff0*/  BSYNC.RECONVERGENT B2 ;  /* 0x0000000000027941 */ /* 0x000fea0003800200 */
.L_x_13087:
        /* <DEDUP_REMOVED lines=43> */
.L_x_13085:
[----:B------:R-:W-:Y:S05]  /*92b0*/  BSYNC.RECONVERGENT B1 ;  /* 0x0000000000017941 */ /* 0x000fea0003800200 */
.L_x_13084:
        /* <DEDUP_REMOVED lines=25> */
.L_x_13091:
        /* <DEDUP_REMOVED lines=13> */
.L_x_13093:
[----:B------:R-:W-:Y:S05]  /*9520*/  BSYNC.RECONVERGENT B2 ;  /* 0x0000000000027941 */ /* 0x000fea0003800200 */
.L_x_13092:
        /* <DEDUP_REMOVED lines=43> */
.L_x_13090:
[----:B------:R-:W-:Y:S05]  /*97e0*/  BSYNC.RECONVERGENT B1 ;  /* 0x0000000000017941 */ /* 0x000fea0003800200 */
.L_x_13089:
        /* <DEDUP_REMOVED lines=21> */
.L_x_13096:
        /* <DEDUP_REMOVED lines=13> */
.L_x_13098:
[----:B------:R-:W-:Y:S05]  /*9a10*/  BSYNC.RECONVERGENT B2 ;  /* 0x0000000000027941 */ /* 0x000fea0003800200 */
.L_x_13097:
        /* <DEDUP_REMOVED lines=43> */
.L_x_13095:
[----:B------:R-:W-:Y:S05]  /*9cd0*/  BSYNC.RECONVERGENT B1 ;  /* 0x0000000000017941 */ /* 0x000fea0003800200 */
.L_x_13094:
        /* <DEDUP_REMOVED lines=25> */
.L_x_13101:
        /* <DEDUP_REMOVED lines=13> */
.L_x_13103:
[----:B------:R-:W-:Y:S05]  /*9f40*/  BSYNC.RECONVERGENT B2 ;  /* 0x0000000000027941 */ /* 0x000fea0003800200 */
.L_x_13102:
        /* <DEDUP_REMOVED lines=43> */
.L_x_13100:
[----:B------:R-:W-:Y:S05]  /*a200*/  BSYNC.RECONVERGENT B1 ;  /* 0x0000000000017941 */ /* 0x000fea0003800200 */
.L_x_13099:
        /* <DEDUP_REMOVED lines=21> */
.L_x_13106:
        /* <DEDUP_REMOVED lines=13> */
.L_x_13108:
[----:B------:R-:W-:Y:S05]  /*a430*/  BSYNC.RECONVERGENT B2 ;  /* 0x0000000000027941 */ /* 0x000fea0003800200 */
.L_x_13107:
        /* <DEDUP_REMOVED lines=43> */
.L_x_13105:
[----:B------:R-:W-:Y:S05]  /*a6f0*/  BSYNC.RECONVERGENT B1 ;  /* 0x0000000000017941 */ /* 0x000fea0003800200 */
.L_x_13104:
        /* <DEDUP_REMOVED lines=25> */
.L_x_13111:
        /* <DEDUP_REMOVED lines=13> */
.L_x_13113:
[----:B------:R-:W-:Y:S05]  /*a960*/  BSYNC.RECONVERGENT B2 ;  /* 0x0000000000027941 */ /* 0x000fea0003800200 */
.L_x_13112:
        /* <DEDUP_REMOVED lines=43> */
.L_x_13110:
[----:B------:R-:W-:Y:S05]  /*ac20*/  BSYNC.RECONVERGENT B1 ;  /* 0x0000000000017941 */ /* 0x000fea0003800200 */
.L_x_13109:
        /* <DEDUP_REMOVED lines=21> */
.L_x_13116:
        /* <DEDUP_REMOVED lines=13> */
.L_x_13118:
[----:B------:R-:W-:Y:S05]  /*ae50*/  BSYNC.RECONVERGENT B2 ;  /* 0x0000000000027941 */ /* 0x000fea0003800200 */
.L_x_13117:
        /* <DEDUP_REMOVED lines=43> */
.L_x_13115:
[----:B------:R-:W-:Y:S05]  /*b110*/  BSYNC.RECONVERGENT B1 ;  /* 0x0000000000017941 */ /* 0x000fea0003800200 */
.L_x_13114:
        /* <DEDUP_REMOVED lines=25> */
.L_x_13121:
        /* <DEDUP_REMOVED lines=13> */
.L_x_13123:
[----:B------:R-:W-:Y:S05]  /*b380*/  BSYNC.RECONVERGENT B2 ;  /* 0x0000000000027941 */ /* 0x000fea0003800200 */
.L_x_13122:
        /* <DEDUP_REMOVED lines=43> */
.L_x_13120:
[----:B------:R-:W-:Y:S05]  /*b640*/  BSYNC.RECONVERGENT B1 ;  /* 0x0000000000017941 */ /* 0x000fea0003800200 */
.L_x_13119:
        /* <DEDUP_REMOVED lines=20> */
.L_x_13126:
        /* <DEDUP_REMOVED lines=13> */
.L_x_13128:
[----:B------:R-:W-:Y:S05]  /*b860*/  BSYNC.RECONVERGENT B2 ;  /* 0x0000000000027941 */ /* 0x000fea0003800200 */
.L_x_13127:
        /* <DEDUP_REMOVED lines=43> */
.L_x_13125:
[----:B------:R-:W-:Y:S05]  /*bb20*/  BSYNC.RECONVERGENT B1 ;  /* 0x0000000000017941 */ /* 0x000fea0003800200 */
.L_x_13124:
        /* <DEDUP_REMOVED lines=26> */
.L_x_13131:
        /* <DEDUP_REMOVED lines=13> */
.L_x_13133:
[----:B------:R-:W-:Y:S05]  /*bda0*/  BSYNC.RECONVERGENT B2 ;  /* 0x0000000000027941 */ /* 0x000fea0003800200 */
.L_x_13132:
        /* <DEDUP_REMOVED lines=43> */
.L_x_13130:
[----:B------:R-:W-:Y:S05]  /*c060*/  BSYNC.RECONVERGENT B1 ;  /* 0x0000000000017941 */ /* 0x000fea0003800200 */
.L_x_13129:
        /* <DEDUP_REMOVED lines=20> */
.L_x_13136:
        /* <DEDUP_REMOVED lines=13> */
.L_x_13138:
[----:B------:R-:W-:Y:S05]  /*c280*/  BSYNC.RECONVERGENT B2 ;  /* 0x0000000000027941 */ /* 0x000fea0003800200 */
.L_x_13137:
        /* <DEDUP_REMOVED lines=43> */
.L_x_13135:
[----:B------:R-:W-:Y:S05]  /*c540*/  BSYNC.RECONVERGENT B1 ;  /* 0x0000000000017941 */ /* 0x000fea0003800200 */
.L_x_13134:
        /* <DEDUP_REMOVED lines=25> */
.L_x_13141:
        /* <DEDUP_REMOVED lines=13> */
.L_x_13143:
[----:B------:R-:W-:Y:S05]  /*c7b0*/  BSYNC.RECONVERGENT B2 ;  /* 0x0000000000027941 */ /* 0x000fea0003800200 */
.L_x_13142:
        /* <DEDUP_REMOVED lines=43> */
.L_x_13140:
[----:B------:R-:W-:Y:S05]  /*ca70*/  BSYNC.RECONVERGENT B1 ;  /* 0x0000000000017941 */ /* 0x000fea0003800200 */
.L_x_13139:
        /* <DEDUP_REMOVED lines=20> */
.L_x_13146:
        /* <DEDUP_REMOVED lines=13> */
.L_x_13148:
[----:B------:R-:W-:Y:S05]  /*cc90*/  BSYNC.RECONVERGENT B2 ;  /* 0x0000000000027941 */ /* 0x000fea0003800200 */
.L_x_13147:
        /* <DEDUP_REMOVED lines=43> */
.L_x_13145:
[----:B------:R-:W-:Y:S05]  /*cf50*/  BSYNC.RECONVERGENT B1 ;  /* 0x0000000000017941 */ /* 0x000fea0003800200 */
.L_x_13144:
        /* <DEDUP_REMOVED lines=26> */
.L_x_13151:
        /* <DEDUP_REMOVED lines=13> */
.L_x_13153:
[----:B------:R-:W-:Y:S05]  /*d1d0*/  BSYNC.RECONVERGENT B2 ;  /* 0x0000000000027941 */ /* 0x000fea0003800200 */
.L_x_13152:
        /* <DEDUP_REMOVED lines=43> */
.L_x_13150:
[----:B------:R-:W-:Y:S05]  /*d490*/  BSYNC.RECONVERGENT B1 ;  /* 0x0000000000017941 */ /* 0x000fea0003800200 */
.L_x_13149:
        /* <DEDUP_REMOVED lines=20> */
.L_x_13156:
        /* <DEDUP_REMOVED lines=15> */
.L_x_13158:
[----:B------:R-:W-:Y:S05]  /*d6d0*/  BSYNC.RECONVERGENT B2 ;  /* 0x0000000000027941 */ /* 0x000fea0003800200 */
.L_x_13157:
        /* <DEDUP_REMOVED lines=43> */
.L_x_13155:
[----:B------:R-:W-:Y:S05]  /*d990*/  BSYNC.RECONVERGENT B1 ;  /* 0x0000000000017941 */ /* 0x000fea0003800200 */
.L_x_13154:
        /* <DEDUP_REMOVED lines=18> */
.L_x_13078:
        /* <DEDUP_REMOVED lines=16> */
.L_x_13162:
        /* <DEDUP_REMOVED lines=13> */
.L_x_13164:
[----:B------:R-:W-:Y:S05]  /*dc90*/  BSYNC.RECONVERGENT B2 ;  /* 0x0000000000027941 */ /* 0x000fea0003800200 */
.L_x_13163:
        /* <DEDUP_REMOVED lines=42> */
.L_x_13161:
[----:B------:R-:W-:Y:S05]  /*df40*/  BSYNC.RECONVERGENT B1 ;  /* 0x0000000000017941 */ /* 0x000fea0003800200 */
.L_x_13160:
        /* <DEDUP_REMOVED lines=24> */
.L_x_13167:
        /* <DEDUP_REMOVED lines=13> */
.L_x_13169:
[----:B------:R-:W-:Y:S05]  /*e1a0*/  BSYNC.RECONVERGENT B2 ;  /* 0x0000000000027941 */ /* 0x000fea0003800200 */
.L_x_13168:
        /* <DEDUP_REMOVED lines=43> */
.L_x_13166:
[----:B------:R-:W-:Y:S05]  /*e460*/  BSYNC.RECONVERGENT B1 ;  /* 0x0000000000017941 */ /* 0x000fea0003800200 */
.L_x_13165:
[----:B------:R-:W-:Y:S01]  /*e470*/  I2FP.F32.U32 R112, R107 ;  /* 0x0000006b00707245 */ /* 0x000fe20000201000 */
[----:B------:R-:W-:Y:S01]  /*e480*/  HADD2.F32 R107, -RZ, R96.H1_H1 ;  /* 0x30000060ff6b7230 */ /* 0x000fe20000004100 */
[----:B------:R-:W-:Y:S01]  /*e490*/  ISETP.NE.AND P3, PT, R115, 0x1, PT ;  /* 0x000000017300780c */ /* 0x000fe20003f65270 */
[----:B------:R-:W-:Y:S01]  /*e4a0*/  @P1 HADD2.F32 R113, -RZ, R24.H1_H1 ;  /* 0x30000018ff711230 */ /* 0x000fe20000004100 */
[----:B------:R-:W-:Y:S01]  /*e4b0*/  BSSY.RECONVERGENT B1, `(.L_x_13170) ;  /* 0x000004d000017945 */ /* 0x000fe20003800200 */
[----:B------:R-:W-:Y:S01]  /*e4c0*/  FFMA.FTZ R112, R112, R105, 1.1641532182693481445e-10 ;  /* 0x2f00000070707423 */ /* 0x000fe20000010069 */
[----:B------:R-:W-:Y:S01]  /*e4d0*/  FMUL.FTZ R107, R107, R104 ;  /* 0x000000686b6b7220 */ /* 0x000fe20000410000 */
[----:B------:R-:W-:-:S03]  /*e4e0*/  MOV R96, R22 ;  /* 0x0000001600607202 */ /* 0x000fc60000000f00 */
[----:B------:R-:W-:-:S04]  /*e4f0*/  FSETP.GTU.FTZ.AND P2, PT, R112, R103, PT ;  /* 0x000000677000720b */ /* 0x000fc80003f5c000 */
[----:B------:R-:W-:Y:S02]  /*e500*/  FSEL R112, R107, RZ, !P2 ;  /* 0x000000ff6b707208 */ /* 0x000fe40005000000 */
        /* <DEDUP_REMOVED lines=14> */
.L_x_13172:
        /* <DEDUP_REMOVED lines=13> */
.L_x_13174:
[----:B------:R-:W-:Y:S05]  /*e6c0*/  BSYNC.RECONVERGENT B2 ;  /* 0x0000000000027941 */ /* 0x000fea0003800200 */
.L_x_13173:
        /* <DEDUP_REMOVED lines=43> */
.L_x_13171:
[----:B------:R-:W-:Y:S05]  /*e980*/  BSYNC.RECONVERGENT B1 ;  /* 0x0000000000017941 */ /* 0x000fea0003800200 */
.L_x_13170:
        /* <DEDUP_REMOVED lines=24> */
.L_x_13177:
        /* <DEDUP_REMOVED lines=13> */
.L_x_13179:
[----:B------:R-:W-:Y:S05]  /*ebe0*/  BSYNC.RECONVERGENT B2 ;  /* 0x0000000000027941 */ /* 0x000fea0003800200 */
.L_x_13178:
        /* <DEDUP_REMOVED lines=43> */
.L_x_13176:
[----:B------:R-:W-:Y:S05]  /*eea0*/  BSYNC.RECONVERGENT B1 ;  /* 0x0000000000017941 */ /* 0x000fea0003800200 */
.L_x_13175:
        /* <DEDUP_REMOVED lines=24> */
.L_x_13182:
        /* <DEDUP_REMOVED lines=13> */
.L_x_13184:
[----:B------:R-:W-:Y:S05]  /*f100*/  BSYNC.RECONVERGENT B2 ;  /* 0x0000000000027941 */ /* 0x000fea0003800200 */
.L_x_13183:
        /* <DEDUP_REMOVED lines=43> */
.L_x_13181:
[----:B------:R-:W-:Y:S05]  /*f3c0*/  BSYNC.RECONVERGENT B1 ;  /* 0x0000000000017941 */ /* 0x000fea0003800200 */
.L_x_13180:
        /* <DEDUP_REMOVED lines=23> */
.L_x_13187:
        /* <DEDUP_REMOVED lines=13> */
.L_x_13189:
[----:B------:R-:W-:Y:S05]  /*f610*/  BSYNC.RECONVERGENT B2 ;  /* 0x0000000000027941 */ /* 0x000fea0003800200 */
.L_x_13188:
        /* <DEDUP_REMOVED lines=43> */
.L_x_13186:
[----:B------:R-:W-:Y:S05]  /*f8d0*/  BSYNC.RECONVERGENT B1 ;  /* 0x0000000000017941 */ /* 0x000fea0003800200 */
.L_x_13185:
        /* <DEDUP_REMOVED lines=23> */
.L_x_13192:
        /* <DEDUP_REMOVED lines=13> */
.L_x_13194:
[----:B------:R-:W-:Y:S05]  /*fb20*/  BSYNC.RECONVERGENT B2 ;  /* 0x0000000000027941 */ /* 0x000fea0003800200 */
.L_x_13193:
        /* <DEDUP_REMOVED lines=43> */
.L_x_13191:
[----:B------:R-:W-:Y:S05]  /*fde0*/  BSYNC.RECONVERGENT B1 ;  /* 0x0000000000017941 */ /* 0x000fea0003800200 */
.L_x_13190:
        /* <DEDUP_REMOVED lines=23> */
.L_x_13197:
        /* <DEDUP_REMOVED lines=13> */
.L_x_13199:
[----:B------:R-:W-:Y:S05]  /*10030*/  BSYNC.RECONVERGENT B2 ;  /* 0x0000000000027941 */ /* 0x000fea0003800200 */
.L_x_13198:
        /* <DEDUP_REMOVED lines=43> */
.L_x_13196:
[----:B------:R-:W-:Y:S05]  /*102f0*/  BSYNC.RECONVERGENT B1 ;  /* 0x0000000000017941 */ /* 0x000fea0003800200 */
.L_x_13195:
        /* <DEDUP_REMOVED lines=14> */
.L_x_13159:
        /* <DEDUP_REMOVED lines=47> */
.L_x_13200:
        /* <DEDUP_REMOVED lines=20> */
.L_x_13204:
        /* <DEDUP_REMOVED lines=13> */
.L_x_13206:
[----:B------:R-:W-:Y:S05]  /*108e0*/  BSYNC.RECONVERGENT B2 ;  /* 0x0000000000027941 */ /* 0x000fea0003800200 */
.L_x_13205:
        /* <DEDUP_REMOVED lines=42> */
.L_x_13203:
[----:B------:R-:W-:Y:S05]  /*10b90*/  BSYNC.RECONVERGENT B1 ;  /* 0x0000000000017941 */ /* 0x000fea0003800200 */
.L_x_13202:
        /* <DEDUP_REMOVED lines=21> */
.L_x_13209:
        /* <DEDUP_REMOVED lines=13> */
.L_x_13211:
[----:B------:R-:W-:Y:S05]  /*10dc0*/  BSYNC.RECONVERGENT B2 ;  /* 0x0000000000027941 */ /* 0x000fea0003800200 */
.L_x_13210:
        /* <DEDUP_REMOVED lines=43> */
.L_x_13208:
[----:B------:R-:W-:Y:S05]  /*11080*/  BSYNC.RECONVERGENT B1 ;  /* 0x0000000000017941 */ /* 0x000fea0003800200 */
.L_x_13207:
        /* <DEDUP_REMOVED lines=9> */
[----:B------:R-:W-:-:S03]  /*11120*/  MOV R13, R22 ;  /* 0x00000016000d7202 */ /* 0x000fc60000000f00 */
[----:B------:R-:W-:-:S04]  /*11130*/  FADD.FTZ R11, R11, R12 ;  /* 0x0000000c0b0b7221 */ /* 0x000fc80000010000 */
        /* <DEDUP_REMOVED lines=14> */
.L_x_13214:
        /* <DEDUP_REMOVED lines=13> */
.L_x_13216:
[----:B------:R-:W-:Y:S05]  /*112f0*/  BSYNC.RECONVERGENT B2 ;  /* 0x0000000000027941 */ /* 0x000fea0003800200 */
.L_x_13215:
        /* <DEDUP_REMOVED lines=43> */
.L_x_13213:
[----:B------:R-:W-:Y:S05]  /*115b0*/  BSYNC.RECONVERGENT B1 ;  /* 0x0000000000017941 */ /* 0x000fea0003800200 */
.L_x_13212:
        /* <DEDUP_REMOVED lines=21> */
.L_x_13219:
        /* <DEDUP_REMOVED lines=13> */
.L_x_13221:
[----:B------:R-:W-:Y:S05]  /*117e0*/  BSYNC.RECONVERGENT B2 ;  /* 0x0000000000027941 */ /* 0x000fea0003800200 */
.L_x_13220:
        /* <DEDUP_REMOVED lines=43> */
.L_x_13218:
[----:B------:R-:W-:Y:S05]  /*11aa0*/  BSYNC.RECONVERGENT B1 ;  /* 0x0000000000017941 */ /* 0x000fea0003800200 */
.L_x_13217:
        /* <DEDUP_REMOVED lines=25> */
.L_x_13224:
        /* <DEDUP_REMOVED lines=13> */
.L_x_13226:
[----:B------:R-:W-:Y:S05]  /*11d10*/  BSYNC.RECONVERGENT B2 ;  /* 0x0000000000027941 */ /* 0x000fea0003800200 */
.L_x_13225:
        /* <DEDUP_REMOVED lines=43> */
.L_x_13223:
[----:B------:R-:W-:Y:S05]  /*11fd0*/  BSYNC.RECONVERGENT B1 ;  /* 0x0000000000017941 */ /* 0x000fea0003800200 */
.L_x_13222:
        /* <DEDUP_REMOVED lines=21> */
.L_x_13229:
        /* <DEDUP_REMOVED lines=13> */
.L_x_13231:
[----:B------:R-:W-:Y:S05]  /*12200*/  BSYNC.RECONVERGENT B2 ;  /* 0x0000000000027941 */ /* 0x000fea0003800200 */
.L_x_13230:
        /* <DEDUP_REMOVED lines=43> */
.L_x_13228:
[----:B------:R-:W-:Y:S05]  /*124c0*/  BSYNC.RECONVERGENT B1 ;  /* 0x0000000000017941 */ /* 0x000fea0003800200 */
.L_x_13227:
        /* <DEDUP_REMOVED lines=25> */
.L_x_13234:
        /* <DEDUP_REMOVED lines=13> */
.L_x_13236:
[----:B------:R-:W-:Y:S05]  /*12730*/  BSYNC.RECONVERGENT B2 ;  /* 0x0000000000027941 */ /* 0x000fea0003800200 */
.L_x_13235:
        /* <DEDUP_REMOVED lines=43> */
.L_x_13233:
[----:B------:R-:W-:Y:S05]  /*129f0*/  BSYNC.RECONVERGENT B1 ;  /* 0x0000000000017941 */ /* 0x000fea0003800200 */
.L_x_13232:
        /* <DEDUP_REMOVED lines=21> */
.L_x_13239:
        /* <DEDUP_REMOVED lines=13> */
.L_x_13241:
[----:B------:R-:W-:Y:S05]  /*12c20*/  BSYNC.RECONVERGENT B2 ;  /* 0x0000000000027941 */ /* 0x000fea0003800200 */
.L_x_13240:
        /* <DEDUP_REMOVED lines=43> */
.L_x_13238:
[----:B------:R-:W-:Y:S05]  /*12ee0*/  BSYNC.RECONVERGENT B1 ;  /* 0x0000000000017941 */ /* 0x000fea0003800200 */
.L_x_13237:
        /* <DEDUP_REMOVED lines=25> */
.L_x_13244:
        /* <DEDUP_REMOVED lines=13> */
.L_x_13246:
[----:B------:R-:W-:Y:S05]  /*13150*/  BSYNC.RECONVERGENT B2 ;  /* 0x0000000000027941 */ /* 0x000fea0003800200 */
.L_x_13245:
        /* <DEDUP_REMOVED lines=43> */
.L_x_13243:
[----:B------:R-:W-:Y:S05]  /*13410*/  BSYNC.RECONVERGENT B1 ;  /* 0x0000000000017941 */ /* 0x000fea0003800200 */
.L_x_13242:
        /* <DEDUP_REMOVED lines=20> */
.L_x_13249:
        /* <DEDUP_REMOVED lines=13> */
.L_x_13251:
[----:B------:R-:W-:Y:S05]  /*13630*/  BSYNC.RECONVERGENT B2 ;  /* 0x0000000000027941 */ /* 0x000fea0003800200 */
.L_x_13250:
        /* <DEDUP_REMOVED lines=43> */
.L_x_13248:
[----:B------:R-:W-:Y:S05]  /*138f0*/  BSYNC.RECONVERGENT B1 ;  /* 0x0000000000017941 */ /* 0x000fea0003800200 */
.L_x_13247:
        /* <DEDUP_REMOVED lines=26> */
.L_x_13254:
        /* <DEDUP_REMOVED lines=13> */
.L_x_13256:
[----:B------:R-:W-:Y:S05]  /*13b70*/  BSYNC.RECONVERGENT B2 ;  /* 0x0000000000027941 */ /* 0x000fea0003800200 */
.L_x_13255:
        /* <DEDUP_REMOVED lines=43> */
.L_x_13253:
[----:B------:R-:W-:Y:S05]  /*13e30*/  BSYNC.RECONVERGENT B1 ;  /* 0x0000000000017941 */ /* 0x000fea0003800200 */
.L_x_13252:
        /* <DEDUP_REMOVED lines=20> */
.L_x_13259:
        /* <DEDUP_REMOVED lines=13> */
.L_x_13261:
[----:B------:R-:W-:Y:S05]  /*14050*/  BSYNC.RECONVERGENT B2 ;  /* 0x0000000000027941 */ /* 0x000fea0003800200 */
.L_x_13260:
        /* <DEDUP_REMOVED lines=43> */
.L_x_13258:
[----:B------:R-:W-:Y:S05]  /*14310*/  BSYNC.RECONVERGENT B1 ;  /* 0x0000000000017941 */ /* 0x000fea0003800200 */
.L_x_13257:
        /* <DEDUP_REMOVED lines=25> */
.L_x_13264:
        /* <DEDUP_REMOVED lines=13> */
.L_x_13266:
[----:B------:R-:W-:Y:S05]  /*14580*/  BSYNC.RECONVERGENT B2 ;  /* 0x0000000000027941 */ /* 0x000fea0003800200 */
.L_x_13265:
        /* <DEDUP_REMOVED lines=43> */
.L_x_13263:
[----:B------:R-:W-:Y:S05]  /*14840*/  BSYNC.RECONVERGENT B1 ;  /* 0x0000000000017941 */ /* 0x000fea0003800200 */
.L_x_13262:
        /* <DEDUP_REMOVED lines=20> */
.L_x_13269:
        /* <DEDUP_REMOVED lines=13> */
.L_x_13271:
[----:B------:R-:W-:Y:S05]  /*14a60*/  BSYNC.RECONVERGENT B2 ;  /* 0x0000000000027941 */ /* 0x000fea0003800200 */
.L_x_13270:
        /* <DEDUP_REMOVED lines=43> */
.L_x_13268:
[----:B------:R-:W-:Y:S05]  /*14d20*/  BSYNC.RECONVERGENT B1 ;  /* 0x0000000000017941 */ /* 0x000fea0003800200 */
.L_x_13267:
        /* <DEDUP_REMOVED lines=26> */
.L_x_13274:
        /* <DEDUP_REMOVED lines=13> */
.L_x_13276:
[----:B------:R-:W-:Y:S05]  /*14fa0*/  BSYNC.RECONVERGENT B2 ;  /* 0x0000000000027941 */ /* 0x000fea0003800200 */
.L_x_13275:
        /* <DEDUP_REMOVED lines=43> */
.L_x_13273:
[----:B------:R-:W-:Y:S05]  /*15260*/  BSYNC.RECONVERGENT B1 ;  /* 0x0000000000017941 */ /* 0x000fea0003800200 */
.L_x_13272:
        /* <DEDUP_REMOVED lines=20> */
.L_x_13279:
        /* <DEDUP_REMOVED lines=15> */
.L_x_13281:
[----:B------:R-:W-:Y:S05]  /*154a0*/  BSYNC.RECONVERGENT B2 ;  /* 0x0000000000027941 */ /* 0x000fea0003800200 */
.L_x_13280:
        /* <DEDUP_REMOVED lines=43> */
.L_x_13278:
[----:B------:R-:W-:Y:S05]  /*15760*/  BSYNC.RECONVERGENT B1 ;  /* 0x0000000000017941 */ /* 0x000fea0003800200 */
.L_x_13277:
        /* <DEDUP_REMOVED lines=9> */
[----:B------:R-:W-:Y:S01]  /*15800*/  @P1 FADD.FTZ R132, R98, R97 ;  /* 0x0000006162841221 */ /* 0x000fe20000010000 */
[----:B------:R-:W-:Y:S02]  /*15810*/  @!P1 MOV R132, R97 ;  /* 0x0000006100849202 */ /* 0x000fe40000000f00 */
[----:B------:R-:W-:Y:S02]  /*15820*/  PRMT R97, R18, 0x5410, R141 ;  /* 0x0000541012617816 */ /* 0x000fe4000000008d */
[----:B------:R-:W-:Y:S02]  /*15830*/  F2FP.F16.F32.PACK_AB R99, RZ, R132 ;  /* 0x00000084ff63723e */ /* 0x000fe400000000ff */
[----:B------:R-:W-:Y:S02]  /*15840*/  PRMT R18, R96, 0x7610, R18 ;  /* 0x0000761060127816 */ /* 0x000fe40000000012 */
[----:B------:R-:W-:Y:S02]  /*15850*/  PRMT R98, R142, 0x5410, R143 ;  /* 0x000054108e627816 */ /* 0x000fe4000000008f */
[----:B------:R-:W-:-:S02]  /*15860*/  PRMT R96, R133, 0x5410, R138 ;  /* 0x0000541085607816 */ /* 0x000fc4000000008a */
[----:B------:R-:W-:Y:S01]  /*15870*/  PRMT R99, R140, 0x5410, R99 ;  /* 0x000054108c637816 */ /* 0x000fe20000000063 */
[----:B------:R-:W-:Y:S06]  /*15880*/  BRA `(.L_x_13282) ;  /* 0x0000002800487947 */ /* 0x000fec0003800000 */
.L_x_13201:
        /* <DEDUP_REMOVED lines=16> */
.L_x_13285:
        /* <DEDUP_REMOVED lines=13> */
.L_x_13287:
[----:B------:R-:W-:Y:S05]  /*15a60*/  BSYNC.RECONVERGENT B2 ;  /* 0x0000000000027941 */ /* 0x000fea0003800200 */
.L_x_13286:
[----:B------:R-:W-:Y:S01]  /*15a70*/  IMAD.WIDE.U32 R122, R0, -0x326172a9, RZ ;  /* 0xcd9e8d57007a7825 */ /* 0x000fe200078e00ff */
[----:B------:R-:W-:Y:S02]  /*15a80*/  LOP3.LUT R126, R6, UR7, R129, 0x96, !PT ;  /* 0x00000007067e7c12 */ /* 0x000fe4000f8e9681 */
[----:B------:R-:W-:Y:S02]  /*15a90*/  MOV R119, R120 ;  /* 0x0000007800777202 */ /* 0x000fe40000000f00 */
        /* <DEDUP_REMOVED lines=39> */
.L_x_13284:
[----:B------:R-:W-:Y:S05]  /*15d10*/  BSYNC.RECONVERGENT B1 ;  /* 0x0000000000017941 */ /* 0x000fea0003800200 */
.L_x_13283:
        /* <DEDUP_REMOVED lines=12> */
[----:B------:R-:W-:Y:S01]  /*15de0*/  @P1 FADD.FTZ R119, R120, R119 ;  /* 0x0000007778771221 */ /* 0x000fe20000010000 */
[----:B--2---:R-:W-:-:S04]  /*15df0*/  P2R R134, PR, RZ, 0x4 ;  /* 0x00000004ff867803 */ /* 0x004fc80000000000 */
        /* <DEDUP_REMOVED lines=10> */
.L_x_13290:
        /* <DEDUP_REMOVED lines=13> */
.L_x_13292:
[----:B------:R-:W-:Y:S05]  /*15f70*/  BSYNC.RECONVERGENT B2 ;  /* 0x0000000000027941 */ /* 0x000fea0003800200 */
.L_x_13291:
        /* <DEDUP_REMOVED lines=43> */
.L_x_13289:
[----:B------:R-:W-:Y:S05]  /*16230*/  BSYNC.RECONVERGENT B1 ;  /* 0x0000000000017941 */ /* 0x000fea0003800200 */
.L_x_13288:
        /* <DEDUP_REMOVED lines=24> */
.L_x_13295:
        /* <DEDUP_REMOVED lines=13> */
.L_x_13297:
[----:B------:R-:W-:Y:S05]  /*16490*/  BSYNC.RECONVERGENT B2 ;  /* 0x0000000000027941 */ /* 0x000fea0003800200 */
.L_x_13296:
        /* <DEDUP_REMOVED lines=43> */
.L_x_13294:
[----:B------:R-:W-:Y:S05]  /*16750*/  BSYNC.RECONVERGENT B1 ;  /* 0x0000000000017941 */ /* 0x000fea0003800200 */
.L_x_13293:
        /* <DEDUP_REMOVED lines=24> */
.L_x_13300:
        /* <DEDUP_REMOVED lines=13> */
.L_x_13302:
[----:B------:R-:W-:Y:S05]  /*169b0*/  BSYNC.RECONVERGENT B2 ;  /* 0x0000000000027941 */ /* 0x000fea0003800200 */
.L_x_13301:
        /* <DEDUP_REMOVED lines=43> */
.L_x_13299:
[----:B------:R-:W-:Y:S05]  /*16c70*/  BSYNC.RECONVERGENT B1 ;  /* 0x0000000000017941 */ /* 0x000fea0003800200 */
.L_x_13298:
        /* <DEDUP_REMOVED lines=24> */
.L_x_13305:
        /* <DEDUP_REMOVED lines=13> */
.L_x_13307:
[----:B------:R-:W-:Y:S05]  /*16ed0*/  BSYNC.RECONVERGENT B2 ;  /* 0x0000000000027941 */ /* 0x000fea0003800200 */
.L_x_13306:
        /* <DEDUP_REMOVED lines=43> */
.L_x_13304:
[----:B------:R-:W-:Y:S05]  /*17190*/  BSYNC.RECONVERGENT B1 ;  /* 0x0000000000017941 */ /* 0x000fea0003800200 */
.L_x_13303:
        /* <DEDUP_REMOVED lines=23> */
.L_x_13310:
        /* <DEDUP_REMOVED lines=13> */
.L_x_13312:
[----:B------:R-:W-:Y:S05]  /*173e0*/  BSYNC.RECONVERGENT B2 ;  /* 0x0000000000027941 */ /* 0x000fea0003800200 */
.L_x_13311:
        /* <DEDUP_REMOVED lines=43> */
.L_x_13309:
[----:B------:R-:W-:Y:S05]  /*176a0*/  BSYNC.RECONVERGENT B1 ;  /* 0x0000000000017941 */ /* 0x000fea0003800200 */
.L_x_13308:
        /* <DEDUP_REMOVED lines=23> */
.L_x_13315:
        /* <DEDUP_REMOVED lines=13> */
.L_x_13317:
[----:B------:R-:W-:Y:S05]  /*178f0*/  BSYNC.RECONVERGENT B2 ;  /* 0x0000000000027941 */ /* 0x000fea0003800200 */
.L_x_13316:
        /* <DEDUP_REMOVED lines=43> */
.L_x_13314:
[----:B------:R-:W-:Y:S05]  /*17bb0*/  BSYNC.RECONVERGENT B1 ;  /* 0x0000000000017941 */ /* 0x000fea0003800200 */
.L_x_13313:
        /* <DEDUP_REMOVED lines=23> */
.L_x_13320:
        /* <DEDUP_REMOVED lines=13> */
.L_x_13322:
[----:B------:R-:W-:Y:S05]  /*17e00*/  BSYNC.RECONVERGENT B2 ;  /* 0x0000000000027941 */ /* 0x000fea0003800200 */
.L_x_13321:
        /* <DEDUP_REMOVED lines=43> */
.L_x_13319:
[----:B------:R-:W-:Y:S05]  /*180c0*/  BSYNC.RECONVERGENT B1 ;  /* 0x0000000000017941 */ /* 0x000fea0003800200 */
.L_x_13318:
        /* <DEDUP_REMOVED lines=14> */
.L_x_13282:
[----:B------:R-:W-:Y:S01]  /*181b0*/  SEL R142, RZ, 0x1000000, !P5 ;  /* 0x01000000ff8e7807 */ /* 0x000fe20006800000 */
[----:B------:R-:W0:Y:S01]  /*181c0*/  @P1 LDC.64 R126, c[0x0][0x3a0] ;  /* 0x0000e800ff7e1b82 */ /* 0x000e220000000a00 */
[----:B------:R-:W-:Y:S02]  /*181d0*/  SEL R141, RZ, 0x10000, !P4 ;  /* 0x00010000ff8d7807 */ /* 0x000fe40006000000 */
[----:B------:R-:W-:Y:S02]  /*181e0*/  SEL R140, RZ, 0x100, !P3 ;  /* 0x00000100ff8c7807 */ /* 0x000fe40005800000 */
[----:B------:R-:W-:Y:S02]  /*181f0*/  ISETP.NE.AND P5, PT, R135, RZ, PT ;  /* 0x000000ff8700720c */ /* 0x000fe40003fa5270 */
[----:B------:R-:W-:Y:S02]  /*18200*/  ISETP.NE.AND P4, PT, R137, RZ, PT ;  /* 0x000000ff8900720c */ /* 0x000fe40003f85270 */
[----:B------:R-:W-:-:S02]  /*18210*/  ISETP.NE.AND P3, PT, R139, RZ, PT ;  /* 0x000000ff8b00720c */ /* 0x000fc40003f65270 */
[----:B------:R-:W-:Y:S02]  /*18220*/  SEL R138, RZ, 0x10000, !P4 ;  /* 0x00010000ff8a7807 */ /* 0x000fe40006000000 */
[----:B------:R-:W-:Y:S02]  /*18230*/  SEL R133, RZ, 0x1000000, !P3 ;  /* 0x01000000ff857807 */ /* 0x000fe40005800000 */
[----:B------:R-:W-:Y:S02]  /*18240*/  SEL R137, RZ, 0x100, !P5 ;  /* 0x00000100ff897807 */ /* 0x000fe40006800000 */
[----:B------:R-:W-:Y:S02]  /*18250*/  ISETP.NE.AND P6, PT, R134, RZ, PT ;  /* 0x000000ff8600720c */ /* 0x000fe40003fc5270 */
[----:B------:R-:W-:Y:S01]  /*18260*/  LOP3.LUT R140, R140, R142, R141, 0xfe, !PT ;  /* 0x0000008e8c8c7212 */ /* 0x000fe200078efe8d */
[----:B------:R-:W-:Y:S01]  /*18270*/  IMAD.WIDE.U32 R142, R117, 0x10, R110 ;  /* 0x00000010758e7825 */ /* 0x000fe200078e006e */
[----:B------:R-:W-:Y:S01]  /*18280*/  LOP3.LUT R137, R137, R133, R138, 0xfe, !PT ;  /* 0x0000008589897212 */ /* 0x000fe200078efe8a */
[----:B------:R-:W1:Y:S01]  /*18290*/  @P0 LDC.64 R134, c[0x0][0x398] ;  /* 0x0000e600ff860b82 */ /* 0x000e620000000a00 */
[----:B------:R-:W-:Y:S01]  /*182a0*/  SEL R139, RZ, 0x1, !P2 ;  /* 0x00000001ff8b7807 */ /* 0x000fe20005000000 */
[----:B------:R-:W-:Y:S01]  /*182b0*/  VIADD R133, R7, 0x60 ;  /* 0x0000006007857836 */ /* 0x000fe20000000000 */
[----:B------:R-:W-:Y:S01]  /*182c0*/  SEL R138, RZ, 0x1, !P6 ;  /* 0x00000001ff8a7807 */ /* 0x000fe20007000000 */
[----:B------:R2:W-:Y:S01]  /*182d0*/  STG.E.128 desc[UR8][R142.64], R96 ;  /* 0x000000608e007986 */ /* 0x0005e2000c101d08 */
[----:B------:R-:W-:Y:S01]  /*182e0*/  LOP3.LUT R139, R140, R139, RZ, 0xfc, !PT ;  /* 0x0000008b8c8b7212 */ /* 0x000fe200078efcff */
[----:B------:R-:W-:Y:S01]  /*182f0*/  IMAD.WIDE.U32 R140, R117, 0x8, R108 ;  /* 0x00000008758c7825 */ /* 0x000fe200078e006c */
[----:B------:R-:W-:-:S03]  /*18300*/  LOP3.LUT R138, R137, R138, RZ, 0xfc, !PT ;  /* 0x0000008a898a7212 */ /* 0x000fc600078efcff */
[C---:B------:R-:W-:Y:S02]  /*18310*/  IMAD.WIDE.U32 R124, R133.reuse, 0x10, R124 ;  /* 0x00000010857c7825 */ /* 0x040fe400078e007c */
[----:B------:R2:W-:Y:S02]  /*18320*/  STG.E.64 desc[UR8][R140.64], R138 ;  /* 0x0000008a8c007986 */ /* 0x0005e4000c101b08 */
        /* <DEDUP_REMOVED lines=23> */
.L_x_13323:
[----:B------:R1:W5:Y:S04]  /*184a0*/  @P0 LDG.E.128 R28, desc[UR8][R134.64] ;  /* 0x00000008861c0981 */ /* 0x000368000c1e1d00 */
[----:B------:R1:W5:Y:S04]  /*184b0*/  @P1 LDG.E.128 R24, desc[UR8][R126.64] ;  /* 0x000000087e181981 */ /* 0x000368000c1e1d00 */
[----:B0-----:R1:W5:Y:S01]  /*184c0*/  LDG.E.128 R96, desc[UR8][R124.64] ;  /* 0x000000087c607981 */ /* 0x001362000c1e1d00 */
[----:B------:R-:W-:Y:S05]  /*184d0*/  @!P0 BRA `(.L_x_13324) ;  /* 0x0000005000608947 */ /* 0x000fea0003800000 */
[----:B------:R-:W-:Y:S01]  /*184e0*/  ISETP.NE.AND P2, PT, R122, 0x1, PT ;  /* 0x000000017a00780c */ /* 0x000fe20003f45270 */
[----:B------:R-:W-:Y:S01]  /*184f0*/  BSSY.RECONVERGENT B1, `(.L_x_13325) ;  /* 0x0000047000017945 */ /* 0x000fe20003800200 */
[----:B------:R-:W-:Y:S02]  /*18500*/  HFMA2 R14, -RZ, RZ, 0, 1.1920928955078125e-07 ;  /* 0x00000002ff0e7431 */ /* 0x000fe400000001ff */
[----:B------:R-:W-:Y:S02]  /*18510*/  IMAD.MOV.U32 R11, RZ, RZ, R22 ;  /* 0x000000ffff0b7224 */ /* 0x000fe400078e0016 */
[----:B-1----:R-:W-:-:S07]  /*18520*/  IMAD.MOV.U32 R134, RZ, RZ, R136 ;  /* 0x000000ffff867224 */ /* 0x002fce00078e0088 */
        /* <DEDUP_REMOVED lines=11> */
.L_x_13327:
        /* <DEDUP_REMOVED lines=13> */
.L_x_13329:
[----:B------:R-:W-:Y:S05]  /*186b0*/  BSYNC.RECONVERGENT B2 ;  /* 0x0000000000027941 */ /* 0x000fea0003800200 */
.L_x_13328:
        /* <DEDUP_REMOVED lines=42> */
.L_x_13326:
[----:B------:R-:W-:Y:S05]  /*18960*/  BSYNC.RECONVERGENT B1 ;  /* 0x0000000000017941 */ /* 0x000fea0003800200 */
.L_x_13325:
        /* <DEDUP_REMOVED lines=21> */
.L_x_13332:
        /* <DEDUP_REMOVED lines=13> */
.L_x_13334:
[----:B------:R-:W-:Y:S05]  /*18b90*/  BSYNC.RECONVERGENT B2 ;  /* 0x0000000000027941 */ /* 0x000fea0003800200 */
.L_x_13333:
        /* <DEDUP_REMOVED lines=43> */
.L_x_13331:
[----:B------:R-:W-:Y:S05]  /*18e50*/  BSYNC.RECONVERGENT B1 ;  /* 0x0000000000017941 */ /* 0x000fea0003800200 */
.L_x_13330:
        /* <DEDUP_REMOVED lines=25> */
.L_x_13337:
        /* <DEDUP_REMOVED lines=13> */
.L_x_13339:
[----:B------:R-:W-:Y:S05]  /*190c0*/  BSYNC.RECONVERGENT B2 ;  /* 0x0000000000027941 */ /* 0x000fea0003800200 */
.L_x_13338:
        /* <DEDUP_REMOVED lines=43> */
.L_x_13336:
[----:B------:R-:W-:Y:S05]  /*19380*/  BSYNC.RECONVERGENT B1 ;  /* 0x0000000000017941 */ /* 0x000fea0003800200 */
.L_x_13335:
        /* <DEDUP_REMOVED lines=21> */
.L_x_13342:
        /* <DEDUP_REMOVED lines=13> */
.L_x_13344:
[----:B------:R-:W-:Y:S05]  /*195b0*/  BSYNC.RECONVERGENT B2 ;  /* 0x0000000000027941 */ /* 0x000fea0003800200 */
.L_x_13343:
        /* <DEDUP_REMOVED lines=43> */
.L_x_13341:
[----:B------:R-:W-:Y:S05]  /*19870*/  BSYNC.RECONVERGENT B1 ;  /* 0x0000000000017941 */ /* 0x000fea0003800200 */
.L_x_13340:
        /* <DEDUP_REMOVED lines=11> */
[----:B------:R-:W-:Y:S01]  /*19930*/  FADD.FTZ R18, R18, R13 ;  /* 0x0000000d12127221 */ /* 0x000fe20000010000 */
[----:B------:R-:W-:-:S03]  /*19940*/  IMAD.MOV.U32 R13, RZ, RZ, R22 ;  /* 0x000000ffff0d7224 */ /* 0x000fc600078e0016 */
        /* <DEDUP_REMOVED lines=12> */
.L_x_13347:
        /* <DEDUP_REMOVED lines=13> */
.L_x_13349:
[----:B------:R-:W-:Y:S05]  /*19ae0*/  BSYNC.RECONVERGENT B2 ;  /* 0x0000000000027941 */ /* 0x000fea0003800200 */
.L_x_13348:
        /* <DEDUP_REMOVED lines=43> */
.L_x_13346:
[----:B------:R-:W-:Y:S05]  /*19da0*/  BSYNC.RECONVERGENT B1 ;  /* 0x0000000000017941 */ /* 0x000fea0003800200 */
.L_x_13345:
        /* <DEDUP_REMOVED lines=21> */
.L_x_13352:
        /* <DEDUP_REMOVED lines=13> */
.L_x_13354:
[----:B------:R-:W-:Y:S05]  /*19fd0*/  BSYNC.RECONVERGENT B2 ;  /* 0x0000000000027941 */ /* 0x000fea0003800200 */
.L_x_13353:
        /* <DEDUP_REMOVED lines=43> */
.L_x_13351:
[----:B------:R-:W-:Y:S05]  /*1a290*/  BSYNC.RECONVERGENT B1 ;  /* 0x0000000000017941 */ /* 0x000fea0003800200 */
.L_x_13350:
        /* <DEDUP_REMOVED lines=10> */
[----:B------:R-:W-:-:S03]  /*1a340*/  MOV R15, R22 ;  /* 0x00000016000f7202 */ /* 0x000fc60000000f00 */
        /* <DEDUP_REMOVED lines=14> */
.L_x_13357:
        /* <DEDUP_REMOVED lines=13> */
.L_x_13359:
[----:B------:R-:W-:Y:S05]  /*1a500*/  BSYNC.RECONVERGENT B2 ;  /* 0x0000000000027941 */ /* 0x000fea0003800200 */
.L_x_13358:
        /* <DEDUP_REMOVED lines=43> */
.L_x_13356:
[----:B------:R-:W-:Y:S05]  /*1a7c0*/  BSYNC.RECONVERGENT B1 ;  /* 0x0000000000017941 */ /* 0x000fea0003800200 */
.L_x_13355:
        /* <DEDUP_REMOVED lines=21> */
.L_x_13362:
        /* <DEDUP_REMOVED lines=13> */
.L_x_13364:
[----:B------:R-:W-:Y:S05]  /*1a9f0*/  BSYNC.RECONVERGENT B2 ;  /* 0x0000000000027941 */ /* 0x000fea0003800200 */
.L_x_13363:
        /* <DEDUP_REMOVED lines=43> */
.L_x_13361:
[----:B------:R-:W-:Y:S05]  /*1acb0*/  BSYNC.RECONVERGENT B1 ;  /* 0x0000000000017941 */ /* 0x000fea0003800200 */
.L_x_13360:
        /* <DEDUP_REMOVED lines=25> */
.L_x_13367:
        /* <DEDUP_REMOVED lines=13> */
.L_x_13369:
[----:B------:R-:W-:Y:S05]  /*1af20*/  BSYNC.RECONVERGENT B2 ;  /* 0x0000000000027941 */ /* 0x000fea0003800200 */
.L_x_13368:
        /* <DEDUP_REMOVED lines=43> */
.L_x_13366:
[----:B------:R-:W-:Y:S05]  /*1b1e0*/  BSYNC.RECONVERGENT B1 ;  /* 0x0000000000017941 */ /* 0x000fea0003800200 */
.L_x_13365:
        /* <DEDUP_REMOVED lines=20> */
.L_x_13372:
        /* <DEDUP_REMOVED lines=13> */
.L_x_13374:
[----:B------:R-:W-:Y:S05]  /*1b400*/  BSYNC.RECONVERGENT B2 ;  /* 0x0000000000027941 */ /* 0x000fea0003800200 */
.L_x_13373:
        /* <DEDUP_REMOVED lines=43> */
.L_x_13371:
[----:B------:R-:W-:Y:S05]  /*1b6c0*/  BSYNC.RECONVERGENT B1 ;  /* 0x0000000000017941 */ /* 0x000fea0003800200 */
.L_x_13370:
        /* <DEDUP_REMOVED lines=26> */
.L_x_13377:
        /* <DEDUP_REMOVED lines=13> */
.L_x_13379:
[----:B------:R-:W-:Y:S05]  /*1b940*/  BSYNC.RECONVERGENT B2 ;  /* 0x0000000000027941 */ /* 0x000fea0003800200 */
.L_x_13378:
        /* <DEDUP_REMOVED lines=43> */
.L_x_13376:
[----:B------:R-:W-:Y:S05]  /*1bc00*/  BSYNC.RECONVERGENT B1 ;  /* 0x0000000000017941 */ /* 0x000fea0003800200 */
.L_x_13375:
        /* <DEDUP_REMOVED lines=20> */
.L_x_13382:
        /* <DEDUP_REMOVED lines=13> */
.L_x_13384:
[----:B------:R-:W-:Y:S05]  /*1be20*/  BSYNC.RECONVERGENT B2 ;  /* 0x0000000000027941 */ /* 0x000fea0003800200 */
.L_x_13383:
        /* <DEDUP_REMOVED lines=43> */
.L_x_13381:
[----:B------:R-:W-:Y:S05]  /*1c0e0*/  BSYNC.RECONVERGENT B1 ;  /* 0x0000000000017941 */ /* 0x000fea0003800200 */
.L_x_13380:
        /* <DEDUP_REMOVED lines=25> */
.L_x_13387:
        /* <DEDUP_REMOVED lines=13> */
.L_x_13389:
[----:B------:R-:W-:Y:S05]  /*1c350*/  BSYNC.RECONVERGENT B2 ;  /* 0x0000000000027941 */ /* 0x000fea0003800200 */
.L_x_13388:
        /* <DEDUP_REMOVED lines=43> */
.L_x_13386:
[----:B------:R-:W-:Y:S05]  /*1c610*/  BSYNC.RECONVERGENT B1 ;  /* 0x0000000000017941 */ /* 0x000fea0003800200 */
.L_x_13385:
        /* <DEDUP_REMOVED lines=20> */
.L_x_13392:
        /* <DEDUP_REMOVED lines=13> */
.L_x_13394:
[----:B------:R-:W-:Y:S05]  /*1c830*/  BSYNC.RECONVERGENT B2 ;  /* 0x0000000000027941 */ /* 0x000fea0003800200 */
.L_x_13393:
        /* <DEDUP_REMOVED lines=43> */
.L_x_13391:
[----:B------:R-:W-:Y:S05]  /*1caf0*/  BSYNC.RECONVERGENT B1 ;  /* 0x0000000000017941 */ /* 0x000fea0003800200 */
.L_x_13390:
        /* <DEDUP_REMOVED lines=13> */
[----:B------:R-:W-:Y:S01]  /*1cbd0*/  @P1 FADD.FTZ R146, R146, R17 ;  /* 0x0000001192921221 */ /* 0x000fe20000010000 */
[----:B------:R-:W-:-:S02]  /*1cbe0*/  @!P1 MOV R146, R17 ;  /* 0x0000001100929202 */ /* 0x000fc40000000f00 */
        /* <DEDUP_REMOVED lines=11> */
.L_x_13397:
        /* <DEDUP_REMOVED lines=13> */
.L_x_13399:
[----:B------:R-:W-:Y:S05]  /*1cd70*/  BSYNC.RECONVERGENT B2 ;  /* 0x0000000000027941 */ /* 0x000fea0003800200 */
.L_x_13398:
        /* <DEDUP_REMOVED lines=43> */
.L_x_13396:
[----:B------:R-:W-:Y:S05]  /*1d030*/  BSYNC.RECONVERGENT B1 ;  /* 0x0000000000017941 */ /* 0x000fea0003800200 */
.L_x_13395:
        /* <DEDUP_REMOVED lines=20> */
.L_x_13402:
        /* <DEDUP_REMOVED lines=15> */
.L_x_13404:
[----:B------:R-:W-:Y:S05]  /*1d270*/  BSYNC.RECONVERGENT B2 ;  /* 0x0000000000027941 */ /* 0x000fea0003800200 */
.L_x_13403:
        /* <DEDUP_REMOVED lines=43> */
.L_x_13401:
[----:B------:R-:W-:Y:S05]  /*1d530*/  BSYNC.RECONVERGENT B1 ;  /* 0x0000000000017941 */ /* 0x000fea0003800200 */
.L_x_13400:
        /* <DEDUP_REMOVED lines=18> */
.L_x_13324:
[----:B------:R-:W-:Y:S01]  /*1d660*/  ISETP.NE.AND P2, PT, R122, 0x1, PT ;  /* 0x000000017a00780c */ /* 0x000fe20003f45270 */
[----:B------:R-:W-:Y:S01]  /*1d670*/  BSSY.RECONVERGENT B1, `(.L_x_13406) ;  /* 0x0000047000017945 */ /* 0x000fe20003800200 */
[----:B-1----:R-:W-:Y:S01]  /*1d680*/  MOV R126, 0x2 ;  /* 0x00000002007e7802 */ /* 0x002fe20000000f00 */
        /* <DEDUP_REMOVED lines=13> */
.L_x_13408:
        /* <DEDUP_REMOVED lines=13> */
.L_x_13410:
[----:B------:R-:W-:Y:S05]  /*1d830*/  BSYNC.RECONVERGENT B2 ;  /* 0x0000000000027941 */ /* 0x000fea0003800200 */
.L_x_13409:
        /* <DEDUP_REMOVED lines=42> */
.L_x_13407:
[----:B------:R-:W-:Y:S05]  /*1dae0*/  BSYNC.RECONVERGENT B1 ;  /* 0x0000000000017941 */ /* 0x000fea0003800200 */
.L_x_13406:
        /* <DEDUP_REMOVED lines=24> */
.L_x_13413:
        /* <DEDUP_REMOVED lines=13> */
.L_x_13415:
[----:B------:R-:W-:Y:S05]  /*1dd40*/  BSYNC.RECONVERGENT B2 ;  /* 0x0000000000027941 */ /* 0x000fea0003800200 */
.L_x_13414:
        /* <DEDUP_REMOVED lines=43> */
.L_x_13412:
[----:B------:R-:W-:Y:S05]  /*1e000*/  BSYNC.RECONVERGENT B1 ;  /* 0x0000000000017941 */ /* 0x000fea0003800200 */
.L_x_13411:
        /* <DEDUP_REMOVED lines=24> */
.L_x_13418:
        /* <DEDUP_REMOVED lines=13> */
.L_x_13420:
[----:B------:R-:W-:Y:S05]  /*1e260*/  BSYNC.RECONVERGENT B2 ;  /* 0x0000000000027941 */ /* 0x000fea0003800200 */
.L_x_13419:
        /* <DEDUP_REMOVED lines=43> */
.L_x_13417:
[----:B------:R-:W-:Y:S05]  /*1e520*/  BSYNC.RECONVERGENT B1 ;  /* 0x0000000000017941 */ /* 0x000fea0003800200 */
.L_x_13416:
        /* <DEDUP_REMOVED lines=24> */
.L_x_13423:
        /* <DEDUP_REMOVED lines=13> */
.L_x_13425:
[----:B------:R-:W-:Y:S05]  /*1e780*/  BSYNC.RECONVERGENT B2 ;  /* 0x0000000000027941 */ /* 0x000fea0003800200 */
.L_x_13424:
        /* <DEDUP_REMOVED lines=41> */
[----:B------:R-:W-:Y:S01]  /*1ea20*/  IMAD.MOV.U32 R124, RZ, RZ, RZ ;  /* 0x000000ffff7c7224 */ /* 0x000fe200078e00ff */
[----:B------:R-:W-:-:S07]  /*1ea30*/  MOV R134, R122 ;  /* 0x0000007a00867202 */ /* 0x000fce0000000f00 */
.L_x_13422:
[----:B------:R-:W-:Y:S05]  /*1ea40*/  BSYNC.RECONVERGENT B1 ;  /* 0x0000000000017941 */ /* 0x000fea0003800200 */
.L_x_13421:
        /* <DEDUP_REMOVED lines=24> */
.L_x_13428:
        /* <DEDUP_REMOVED lines=13> */
.L_x_13430:
[----:B------:R-:W-:Y:S05]  /*1eca0*/  BSYNC.RECONVERGENT B2 ;  /* 0x0000000000027941 */ /* 0x000fea0003800200 */
.L_x_13429:
        /* <DEDUP_REMOVED lines=43> */
.L_x_13427:
[----:B------:R-:W-:Y:S05]  /*1ef60*/  BSYNC.RECONVERGENT B1 ;  /* 0x0000000000017941 */ /* 0x000fea0003800200 */
.L_x_13426:
        /* <DEDUP_REMOVED lines=23> */
.L_x_13433:
        /* <DEDUP_REMOVED lines=13> */
.L_x_13435:
[----:B------:R-:W-:Y:S05]  /*1f1b0*/  BSYNC.RECONVERGENT B2 ;  /* 0x0000000000027941 */ /* 0x000fea0003800200 */
.L_x_13434:
        /* <DEDUP_REMOVED lines=43> */
.L_x_13432:
[----:B------:R-:W-:Y:S05]  /*1f470*/  BSYNC.RECONVERGENT B1 ;  /* 0x0000000000017941 */ /* 0x000fea0003800200 */
.L_x_13431:
        /* <DEDUP_REMOVED lines=23> */
.L_x_13438:
        /* <DEDUP_REMOVED lines=13> */
.L_x_13440:
[----:B------:R-:W-:Y:S05]  /*1f6c0*/  BSYNC.RECONVERGENT B2 ;  /* 0x0000000000027941 */ /* 0x000fea0003800200 */
.L_x_13439:
        /* <DEDUP_REMOVED lines=43> */
.L_x_13437:
[----:B------:R-:W-:Y:S05]  /*1f980*/  BSYNC.RECONVERGENT B1 ;  /* 0x0000000000017941 */ /* 0x000fea0003800200 */
.L_x_13436:
        /* <DEDUP_REMOVED lines=23> */
.L_x_13443:
        /* <DEDUP_REMOVED lines=13> */
.L_x_13445:
[----:B------:R-:W-:Y:S05]  /*1fbd0*/  BSYNC.RECONVERGENT B2 ;  /* 0x0000000000027941 */ /* 0x000fea0003800200 */
.L_x_13444:
        /* <DEDUP_REMOVED lines=43> */
.L_x_13442:
[----:B------:R-:W-:Y:S05]  /*1fe90*/  BSYNC.RECONVERGENT B1 ;  /* 0x0000000000017941 */ /* 0x000fea0003800200 */
.L_x_13441:
        /* <DEDUP_REMOVED lines=14> */
.L_x_13405:
        /* <DEDUP_REMOVED lines=74> */
.L_x_13446:
        /* <DEDUP_REMOVED lines=88> */
.L_x_13460:
        /* <DEDUP_REMOVED lines=38> */
[----:B------:R-:W-:Y:S01]  /*20c00*/  FMUL.FTZ R108, R19, R108 ;  /* 0x0000006c136c7220 */ /* 0x000fe20000410000 */
[----:B------:R-:W-:-:S04]  /*20c10*/  IMAD.WIDE.U32 R112, R101, 0x10, R96 ;  /* 0x0000001065707825 */ /* 0x000fc800078e0060 */
[----:B------:R-:W-:Y:S01]  /*20c20*/  FMUL.FTZ R101, R19, R158 ;  /* 0x0000009e13657220 */ /* 0x000fe20000410000 */
[----:B------:R-:W-:Y:S01]  /*20c30*/  FADD.FTZ R154, -R109, R132 ;  /* 0x000000846d9a7221 */ /* 0x000fe20000010100 */
[----:B0-----:R-:W-:Y:S01]  /*20c40*/  F2FP.F16.F32.PACK_AB R99, R7, R23 ;  /* 0x000000170763723e */ /* 0x001fe200000000ff */
[----:B------:R-:W-:Y:S01]  /*20c50*/  IMAD.WIDE.U32 R114, R117, 0x10, R96 ;  /* 0x0000001075727825 */ /* 0x000fe200078e0060 */
[----:B------:R-:W-:-:S03]  /*20c60*/  F2FP.F16.F32.PACK_AB R98, R164, R21 ;  /* 0x00000015a462723e */ /* 0x000fc600000000ff */
[----:B------:R-:W-:Y:S01]  /*20c70*/  FMUL.FTZ R156, R19, R156 ;  /* 0x0000009c139c7220 */ /* 0x000fe20000410000 */
[----:B------:R-:W-:Y:S01]  /*20c80*/  FADD.FTZ R106, -R109, R106 ;  /* 0x0000006a6d6a7221 */ /* 0x000fe20000010100 */
[----:B------:R-:W-:-:S04]  /*20c90*/  IMAD.WIDE.U32 R116, R133, 0x10, R96 ;  /* 0x0000001085747825 */ /* 0x000fc800078e0060 */
        /* <DEDUP_REMOVED lines=19> */
[----:B------:R-:W-:Y:S01]  /*20dd0*/  FFMA.FTZ R96, R108, R93, R61 ;  /* 0x0000005d6c607223 */ /* 0x000fe2000001003d */
[----:B------:R-:W-:Y:S01]  /*20de0*/  FFMA.FTZ R103, R101, R82, R50 ;  /* 0x0000005265677223 */ /* 0x000fe20000010032 */
        /* <DEDUP_REMOVED lines=9> */
[C---:B------:R-:W-:Y:S01]  /*20e80*/  FMUL.FTZ R105, R19.reuse, R128 ;  /* 0x0000008013697220 */ /* 0x040fe20000410000 */
[----:B------:R-:W-:Y:S01]  /*20e90*/  F2FP.F16.F32.PACK_AB R97, R124, R21 ;  /* 0x000000157c61723e */ /* 0x000fe200000000ff */
[C---:B------:R-:W-:Y:S01]  /*20ea0*/  FMUL.FTZ R148, R19.reuse, R148 ;  /* 0x0000009413947220 */ /* 0x040fe20000410000 */
[----:B------:R-:W-:Y:S01]  /*20eb0*/  F2FP.F16.F32.PACK_AB R96, R96, R7 ;  /* 0x000000076060723e */ /* 0x000fe200000000ff */
[C---:B------:R-:W-:Y:S01]  /*20ec0*/  FMUL.FTZ R7, R19.reuse, R106 ;  /* 0x0000006a13077220 */ /* 0x040fe20000410000 */
[----:B------:R-:W-:Y:S01]  /*20ed0*/  F2FP.F16.F32.PACK_AB R101, R144, R23 ;  /* 0x000000179065723e */ /* 0x000fe200000000ff */
        /* <DEDUP_REMOVED lines=41> */
[----:B------:R-:W-:-:S02]  /*21170*/  F2FP.F16.F32.PACK_AB R103, R162, R103 ;  /* 0x00000067a267723e */ /* 0x000fc400000000ff */
[----:B------:R-:W-:Y:S01]  /*21180*/  F2FP.F16.F32.PACK_AB R107, R154, R107 ;  /* 0x0000006b9a6b723e */ /* 0x000fe200000000ff */
[----:B-1----:R-:W-:Y:S01]  /*21190*/  IMAD R3, R124, 0x4, R3 ;  /* 0x000000047c037824 */ /* 0x002fe200078e0203 */
[----:B------:R-:W-:Y:S01]  /*211a0*/  F2FP.F16.F32.PACK_AB R111, R160, R111 ;  /* 0x0000006fa06f723e */ /* 0x000fe200000000ff */
[----:B------:R0:W-:Y:S01]  /*211b0*/  @!P1 STG.E desc[UR8][R118.64], R19 ;  /* 0x0000001376009986 */ /* 0x0001e2000c101908 */
[----:B------:R-:W-:Y:S02]  /*211c0*/  F2FP.F16.F32.PACK_AB R110, R110, R23 ;  /* 0x000000176e6e723e */ /* 0x000fe400000000ff */
[----:B------:R-:W-:Y:S01]  /*211d0*/  F2FP.F16.F32.PACK_AB R109, R130, R21 ;  /* 0x00000015826d723e */ /* 0x000fe200000000ff */
[----:B------:R0:W-:Y:S01]  /*211e0*/  STG.E.128 desc[UR8][R8.64], R96 ;  /* 0x0000006008007986 */ /* 0x0001e2000c101d08 */
[----:B------:R-:W-:Y:S02]  /*211f0*/  F2FP.F16.F32.PACK_AB R108, R120, R7 ;  /* 0x00000007786c723e */ /* 0x000fe400000000ff */
[----:B------:R-:W-:Y:S01]  /*21200*/  ISETP.GE.AND P1, PT, R3, R125, PT ;  /* 0x0000007d0300720c */ /* 0x000fe20003f26270 */
[----:B------:R0:W-:Y:S04]  /*21210*/  STG.E.128 desc[UR8][R112.64], R100 ;  /* 0x0000006470007986 */ /* 0x0001e8000c101d08 */
[----:B------:R0:W-:Y:S04]  /*21220*/  STG.E.128 desc[UR8][R114.64], R104 ;  /* 0x0000006872007986 */ /* 0x0001e8000c101d08 */
[----:B------:R0:W-:Y:S04]  /*21230*/  STG.E.128 desc[UR8][R116.64], R108 ;  /* 0x0000006c74007986 */ /* 0x0001e8000c101d08 */
[----:B------:R-:W-:Y:S05]  /*21240*/  @!P1 BRA `(.L_x_13448) ;  /* 0xfffffdf800209947 */ /* 0x000fea000383ffff */
[----:B------:R-:W-:Y:S05]  /*21250*/  BSYNC B0 ;  /* 0x0000000000007941 */ /* 0x000fea0003800000 */
.L_x_12954:
[----:B------:R-:W-:Y:S05]  /*21260*/  EXIT ;  /* 0x000000000000794d */ /* 0x000fea0003800000 */
.L_x_13447:
        /* <DEDUP_REMOVED lines=8> */
.L_x_13450:
[----:B------:R-:W-:Y:S05]  /*212f0*/  BSYNC B1 ;  /* 0x0000000000017941 */ /* 0x000fea0003800000 */
.L_x_13449:
        /* <DEDUP_REMOVED lines=9> */
.L_x_13451:
[----:B------:R-:W-:Y:S02]  /*21390*/  IMAD.MOV.U32 R126, RZ, RZ, 0x4 ;  /* 0x00000004ff7e7424 */ /* 0x000fe400078e00ff */
[----:B------:R-:W-:-:S04]  /*213a0*/  IMAD.MOV.U32 R97, RZ, RZ, R111 ;  /* 0x000000ffff617224 */ /* 0x000fc800078e006f */
[----:B------:R-:W-:-:S05]  /*213b0*/  FADD.FTZ R99, R98, R97 ;  /* 0x0000006162637221 */ /* 0x000fca0000010000 */
[----:B------:R-:W-:-:S07]  /*213c0*/  MOV R125, R99 ;  /* 0x00000063007d7202 */ /* 0x000fce0000000f00 */
[----:B------:R-:W-:Y:S05]  /*213d0*/  WARPSYNC.COLLECTIVE R110, `(.L_x_13452) ;  /* 0x000000006e087348 */ /* 0x000fea0003c00000 */
[----:B------:R0:W1:Y:S02]  /*213e0*/  SHFL.BFLY P2, R111, R125, R126, R127 ;  /* 0x0c00007e7d6f7389 */ /* 0x000064000004007f */
[----:B01----:R-:W-:Y:S05]  /*213f0*/  ENDCOLLECTIVE ;  /* 0x000000000000791b */ /* 0x003fea0003800000 */
.L_x_13452:
[----:B------:R-:W-:Y:S01]  /*21400*/  HFMA2 R126, -RZ, RZ, 0, 4.76837158203125e-07 ;  /* 0x00000008ff7e7431 */ /* 0x000fe200000001ff */
[----:B------:R-:W-:-:S05]  /*21410*/  MOV R96, R111 ;  /* 0x0000006f00607202 */ /* 0x000fca0000000f00 */
[----:B------:R-:W-:-:S04]  /*21420*/  FADD.FTZ R104, R99, R96 ;  /* 0x0000006063687221 */ /* 0x000fc80000010000 */
[----:B------:R-:W-:-:S07]  /*21430*/  IMAD.MOV.U32 R125, RZ, RZ, R104 ;  /* 0x000000ffff7d7224 */ /* 0x000fce00078e0068 */
[----:B------:R-:W-:Y:S05]  /*21440*/  WARPSYNC.COLLECTIVE R110, `(.L_x_13453) ;  /* 0x000000006e087348 */ /* 0x000fea0003c00000 */
[----:B------:R0:W1:Y:S02]  /*21450*/  SHFL.BFLY P2, R111, R125, R126, R127 ;  /* 0x0c00007e7d6f7389 */ /* 0x000064000004007f */
[----:B01----:R-:W-:Y:S05]  /*21460*/  ENDCOLLECTIVE ;  /* 0x000000000000791b */ /* 0x003fea0003800000 */
.L_x_13453:
        /* <DEDUP_REMOVED lines=8> */
.L_x_13454:
        /* <DEDUP_REMOVED lines=72> */
.L_x_13455:
[----:B------:R-:W-:Y:S02]  /*21970*/  IMAD.MOV.U32 R126, RZ, RZ, 0x2 ;  /* 0x00000002ff7e7424 */ /* 0x000fe400078e00ff */
[----:B------:R-:W-:-:S04]  /*21980*/  IMAD.MOV.U32 R99, RZ, RZ, R111 ;  /* 0x000000ffff637224 */ /* 0x000fc800078e006f */
[----:B------:R-:W-:-:S05]  /*21990*/  FADD.FTZ R99, R96, R99 ;  /* 0x0000006360637221 */ /* 0x000fca0000010000 */
[----:B------:R-:W-:-:S07]  /*219a0*/  MOV R125, R99 ;  /* 0x00000063007d7202 */ /* 0x000fce0000000f00 */
[----:B------:R-:W-:Y:S05]  /*219b0*/  WARPSYNC.COLLECTIVE R110, `(.L_x_13456) ;  /* 0x000000006e087348 */ /* 0x000fea0003c00000 */
[----:B------:R0:W1:Y:S02]  /*219c0*/  SHFL.BFLY P2, R111, R125, R126, R127 ;  /* 0x0c00007e7d6f7389 */ /* 0x000064000004007f */
[----:B01----:R-:W-:Y:S05]  /*219d0*/  ENDCOLLECTIVE ;  /* 0x000000000000791b */ /* 0x003fea0003800000 */
.L_x_13456:
[----:B------:R-:W-:Y:S01]  /*219e0*/  HFMA2 R126, -RZ, RZ, 0, 2.384185791015625e-07 ;  /* 0x00000004ff7e7431 */ /* 0x000fe200000001ff */
[----:B------:R-:W-:-:S05]  /*219f0*/  MOV R98, R111 ;  /* 0x0000006f00627202 */ /* 0x000fca0000000f00 */
[----:B------:R-:W-:-:S04]  /*21a00*/  FADD.FTZ R98, R99, R98 ;  /* 0x0000006263627221 */ /* 0x000fc80000010000 */
[----:B------:R-:W-:-:S07]  /*21a10*/  IMAD.MOV.U32 R125, RZ, RZ, R98 ;  /* 0x000000ffff7d7224 */ /* 0x000fce00078e0062 */
[----:B------:R-:W-:Y:S05]  /*21a20*/  WARPSYNC.COLLECTIVE R110, `(.L_x_13457) ;  /* 0x000000006e087348 */ /* 0x000fea0003c00000 */
[----:B------:R0:W1:Y:S02]  /*21a30*/  SHFL.BFLY P2, R111, R125, R126, R127 ;  /* 0x0c00007e7d6f7389 */ /* 0x000064000004007f */
[----:B01----:R-:W-:Y:S05]  /*21a40*/  ENDCOLLECTIVE ;  /* 0x000000000000791b */ /* 0x003fea0003800000 */
.L_x_13457:
[----:B------:R-:W-:Y:S02]  /*21a50*/  IMAD.MOV.U32 R126, RZ, RZ, 0x8 ;  /* 0x00000008ff7e7424 */ /* 0x000fe400078e00ff */
[----:B------:R-:W-:-:S04]  /*21a60*/  IMAD.MOV.U32 R109, RZ, RZ, R111 ;  /* 0x000000ffff6d7224 */ /* 0x000fc800078e006f */
[----:B------:R-:W-:-:S05]  /*21a70*/  FADD.FTZ R109, R98, R109 ;  /* 0x0000006d626d7221 */ /* 0x000fca0000010000 */
[----:B------:R-:W-:-:S07]  /*21a80*/  MOV R125, R109 ;  /* 0x0000006d007d7202 */ /* 0x000fce0000000f00 */
[----:B------:R-:W-:Y:S05]  /*21a90*/  WARPSYNC.COLLECTIVE R110, `(.L_x_13458) ;  /* 0x000000006e087348 */ /* 0x000fea0003c00000 */
[----:B------:R0:W1:Y:S02]  /*21aa0*/  SHFL.BFLY P2, R111, R125, R126, R127 ;  /* 0x0c00007e7d6f7389 */ /* 0x000064000004007f */
[----:B01----:R-:W-:Y:S05]  /*21ab0*/  ENDCOLLECTIVE ;  /* 0x000000000000791b */ /* 0x003fea0003800000 */
.L_x_13458:
[----:B------:R-:W-:Y:S01]  /*21ac0*/  HFMA2 R126, -RZ, RZ, 0, 9.5367431640625e-07 ;  /* 0x00000010ff7e7431 */ /* 0x000fe200000001ff */
[----:B------:R-:W-:-:S05]  /*21ad0*/  MOV R104, R111 ;  /* 0x0000006f00687202 */ /* 0x000fca0000000f00 */
[----:B------:R-:W-:-:S04]  /*21ae0*/  FADD.FTZ R104, R109, R104 ;  /* 0x000000686d687221 */ /* 0x000fc80000010000 */
[----:B------:R-:W-:-:S07]  /*21af0*/  IMAD.MOV.U32 R125, RZ, RZ, R104 ;  /* 0x000000ffff7d7224 */ /* 0x000fce00078e0068 */
[----:B------:R-:W-:Y:S05]  /*21b00*/  WARPSYNC.COLLECTIVE R110, `(.L_x_13459) ;  /* 0x000000006e087348 */ /* 0x000fea0003c00000 */
[----:B------:R0:W1:Y:S02]  /*21b10*/  SHFL.BFLY P2, R111, R125, R126, R127 ;  /* 0x0c00007e7d6f7389 */ /* 0x000064000004007f */
[----:B01----:R-:W-:Y:S05]  /*21b20*/  ENDCOLLECTIVE ;  /* 0x000000000000791b */ /* 0x003fea0003800000 */
.L_x_13459:
[----:B------:R-:W-:Y:S05]  /*21b30*/  BRA `(.L_x_13460) ;  /* 0xffffffec00987947 */ /* 0x000fea000383ffff */
.L_x_13461:
        /* <DEDUP_REMOVED lines=12> */
.L_x_22717:


//--------------------- .text._ZN10layer_norm31ln_parallel_residual_fwd_kernelINS_13Kernel_traitsI6__halfS2_fS2_fjLj1024ELj1ELj4ELj1ELj16ENS_18Kernel_traits_baseILj1024ES2_S2_fS2_fjLj128EEEEELb0ELb0ELb0EEEvNS_9FwdParamsE --------------------------
	.section	.text._ZN10layer_norm31ln_parallel_residual_fwd_kernelINS_13Kernel_traitsI6__halfS2_fS2_fjLj1024ELj1ELj4ELj1ELj16ENS_18Kernel_traits_baseILj1024ES2_S2_fS2_fjLj128EEEEELb0ELb0ELb0EEEvNS_9FwdParamsE,"ax",@progbits
	.align	128
        .global         _ZN10layer_norm31ln_parallel_residual_fwd_kernelINS_13Kernel_traitsI6__halfS2_fS2_fjLj1024ELj1ELj4ELj1ELj16ENS_18Kernel_traits_baseILj1024ES2_S2_fS2_fjLj128EEEEELb0ELb0ELb0EEEvNS_9FwdParamsE
        .type           _ZN10layer_norm31ln_parallel_residual_fwd_kernelINS_13Kernel_traitsI6__halfS2_fS2_fjLj1024ELj1ELj4ELj1ELj16ENS_18Kernel_traits_baseILj1024ES2_S2_fS2_fjLj128EEEEELb0ELb0ELb0EEEvNS_9FwdParamsE,@function
        .size           _ZN10layer_norm31ln_parallel_residual_fwd_kernelINS_13Kernel_traitsI6__halfS2_fS2_fjLj1024ELj1ELj4ELj1ELj16ENS_18Kernel_traits_baseILj1024ES2_S2_fS2_fjLj128EEEEELb0ELb0ELb0EEEvNS_9FwdParamsE,(.L_x_22718 - _ZN10layer_norm31ln_parallel_residual_fwd_kernelINS_13Kernel_traitsI6__halfS2_fS2_fjLj1024ELj1ELj4ELj1ELj16ENS_18Kernel_traits_baseILj1024ES2_S2_fS2_fjLj128EEEEELb0ELb0ELb0EEEvNS_9FwdParamsE)
        .other          _ZN10layer_norm31ln_parallel_residual_fwd_kernelINS_13Kernel_traitsI6__halfS2_fS2_fjLj1024ELj1ELj4ELj1ELj16ENS_18Kernel_traits_baseILj1024ES2_S2_fS2_fjLj128EEEEELb0ELb0ELb0EEEvNS_9FwdParamsE,@"STO_CUDA_ENTRY STV_DEFAULT"
_ZN10layer_norm31ln_parallel_residual_fwd_kernelINS_13Kernel_traitsI6__halfS2_fS2_fjLj1024ELj1ELj4ELj1ELj16ENS_18Kernel_traits_baseILj1024ES2_S2_fS2_fjLj128EEEEELb0ELb0ELb0EEEvNS_9FwdParamsE:
.text._ZN10layer_norm31ln_parallel_residual_fwd_kernelINS_13Kernel_traitsI6__halfS2_fS2_fjLj1024ELj1ELj4ELj1ELj16ENS_18Kernel_traits_baseILj1024ES2_S2_fS2_fjLj128EEEEELb0ELb0ELb0EEEvNS_9FwdParamsE:
        /* <DEDUP_REMOVED lines=87> */
.L_x_13464:
        /* <DEDUP_REMOVED lines=62> */
.L_x_13463:
        /* <DEDUP_REMOVED lines=61> */
.L_x_13466:
        /* <DEDUP_REMOVED lines=30> */
[----:B------:R-:W5:Y:S04]  /*0f00*/  @P0 LDG.E.128 R112, desc[UR6][R20.64] ;  /* 0x0000000614700981 */ /* 0x000f68000c1e1d00 */
[----:B------:R-:W5:Y:S01]  /*0f10*/  @P2 LDG.E.128 R44, desc[UR6][R80.64] ;  /* 0x00000006502c2981 */ /* 0x000f62000c1e1d00 */
[----:B------:R-:W3:Y:S01]  /*0f20*/  @P3 LDC.64 R84, c[0x0][0x438] ;  /* 0x00010e00ff543b82 */ /* 0x000ee20000000a00 */
[C---:B0-----:R-:W-:Y:S01]  /*0f30*/  @P2 IMAD.WIDE.U32 R78, R0.reuse, 0x10, R78 ;  /* 0x00000010004e2825 */ /* 0x041fe200078e004e */
[----:B------:R-:W-:-:S03]  /*0f40*/  @P2 IADD3 R0, PT, PT, R0, 0x20, RZ ;  /* 0x0000002000002810 */ /* 0x000fc60007ffe0ff */
[----:B------:R-:W-:Y:S01]  /*0f50*/  HFMA2 R22, -RZ, RZ, 0, 0 ;  /* 0x00000000ff167431 */ /* 0x000fe200000001ff */
[----:B------:R-:W5:Y:S01]  /*0f60*/  @P0 LD.E.128 R32, desc[UR6][R24.64] ;  /* 0x0000000618200980 */ /* 0x000f62000c101d00 */
[----:B-1----:R-:W-:-:S03]  /*0f70*/  @P3 IMAD.WIDE.U32 R64, R0, 0x10, R82 ;  /* 0x0000001000403825 */ /* 0x002fc600078e0052 */
[----:B------:R-:W5:Y:S04]  /*0f80*/  @P2 LD.E.128 R40, desc[UR6][R78.64] ;  /* 0x000000064e282980 */ /* 0x000f68000c101d00 */
[----:B------:R-:W5:Y:S01]  /*0f90*/  @P3 LDG.E.128 R16, desc[UR6][R64.64] ;  /* 0x0000000640103981 */ /* 0x000f62000c1e1d00 */
[----:B--2---:R-:W-:-:S03]  /*0fa0*/  @P3 IMAD.WIDE.U32 R68, R0, 0x10, R86 ;  /* 0x0000001000443825 */ /* 0x004fc600078e0056 */
[----:B------:R0:W5:Y:S04]  /*0fb0*/  @P0 LDG.E.128 R60, desc[UR6][R28.64] ;  /* 0x000000061c3c0981 */ /* 0x000168000c1e1d00 */
[----:B------:R1:W5:Y:S01]  /*0fc0*/  @P3 LDG.E.128 R12, desc[UR6][R68.64] ;  /* 0x00000006440c3981 */ /* 0x000362000c1e1d00 */
[----:B---3--:R-:W-:-:S05]  /*0fd0*/  @P3 IMAD.WIDE.U32 R66, R0, 0x10, R84 ;  /* 0x0000001000423825 */ /* 0x008fca00078e0054 */
[----:B------:R1:W5:Y:S01]  /*0fe0*/  @P3 LD.E.128 R8, desc[UR6][R66.64] ;  /* 0x0000000642083980 */ /* 0x000362000c101d00 */
[----:B0-----:R-:W-:Y:S02]  /*0ff0*/  CS2R R28, SRZ ;  /* 0x00000000001c7805 */ /* 0x001fe4000001ff00 */
[----:B------:R-:W-:Y:S02]  /*1000*/  MOV R26, RZ ;  /* 0x000000ff001a7202 */ /* 0x000fe40000000f00 */
[----:B------:R-:W-:Y:S02]  /*1010*/  CS2R R24, SRZ ;  /* 0x0000000000187805 */ /* 0x000fe4000001ff00 */
[----:B------:R-:W-:Y:S02]  /*1020*/  CS2R R20, SRZ ;  /* 0x0000000000147805 */ /* 0x000fe4000001ff00 */
[----:B------:R-:W-:Y:S02]  /*1030*/  @P0 MOV R23, RZ ;  /* 0x000000ff00170202 */ /* 0x000fe40000000f00 */
[----:B------:R-:W-:-:S02]  /*1040*/  @P3 CS2R R6, SRZ ;  /* 0x0000000000063805 */ /* 0x000fc4000001ff00 */
[----:B------:R-:W-:Y:S02]  /*1050*/  @P3 CS2R R4, SRZ ;  /* 0x0000000000043805 */ /* 0x000fe4000001ff00 */
[----:B------:R-:W-:Y:S02]  /*1060*/  @P1 MOV R27, RZ ;  /* 0x000000ff001b1202 */ /* 0x000fe40000000f00 */
[----:B-1----:R-:W-:-:S07]  /*1070*/  @P2 MOV R31, RZ ;  /* 0x000000ff001f2202 */ /* 0x002fce0000000f00 */
.L_x_13465:
[----:B------:R-:W-:Y:S05]  /*1080*/  BSYNC.RECONVERGENT B0 ;  /* 0x0000000000007941 */ /* 0x000fea0003800200 */
.L_x_13462:
        /* <DEDUP_REMOVED lines=8> */
.L_x_13500:
        /* <DEDUP_REMOVED lines=36> */
.L_x_13470:
[--C-:B-----5:R-:W-:Y:S02]  /*1350*/  HADD2.F32 R93, -RZ, R88.reuse.H0_H0 ;  /* 0x20000058ff5d7230 */ /* 0x120fe40000004100 */
        /* <DEDUP_REMOVED lines=9> */
[--C-:B------:R-:W-:Y:S02]  /*13f0*/  HADD2.F32 R105, -RZ, R91.reuse.H0_H0 ;  /* 0x2000005bff697230 */ /* 0x100fe40000004100 */
[----:B------:R-:W-:Y:S01]  /*1400*/  FADD.FTZ R88, R96, R89 ;  /* 0x0000005960587221 */ /* 0x000fe20000010000 */
[----:B------:R-:W-:Y:S02]  /*1410*/  HADD2.F32 R104, -RZ, R91.H1_H1 ;  /* 0x3000005bff687230 */ /* 0x000fe40000004100 */
[----:B------:R-:W-:Y:S01]  /*1420*/  FADD.FTZ R89, R97, R90 ;  /* 0x0000005a61597221 */ /* 0x000fe20000010000 */
[----:B------:R-:W-:-:S02]  /*1430*/  FADD.FTZ R90, R98, R105 ;  /* 0x00000069625a7221 */ /* 0x000fc40000010000 */
[----:B------:R-:W-:Y:S01]  /*1440*/  FADD.FTZ R91, R99, R104 ;  /* 0x00000068635b7221 */ /* 0x000fe20000010000 */
[----:B------:R-:W-:Y:S06]  /*1450*/  BRA `(.L_x_13471) ;  /* 0x0000000000f07947 */ /* 0x000fec0003800000 */
.L_x_13469:
        /* <DEDUP_REMOVED lines=13> */
[--C-:B------:R-:W-:Y:S02]  /*1530*/  HADD2.F32 R111, -RZ, R91.reuse.H0_H0 ;  /* 0x2000005bff6f7230 */ /* 0x100fe40000004100 */
[----:B------:R-:W-:Y:S02]  /*1540*/  HADD2.F32 R106, -RZ, R91.H1_H1 ;  /* 0x3000005bff6a7230 */ /* 0x000fe40000004100 */
[--C-:B------:R-:W-:Y:S02]  /*1550*/  HADD2.F32 R94, -RZ, R117.reuse.H0_H0 ;  /* 0x20000075ff5e7230 */ /* 0x100fe40000004100 */
[----:B------:R-:W-:-:S02]  /*1560*/  HADD2.F32 R95, -RZ, R117.H1_H1 ;  /* 0x30000075ff5f7230 */ /* 0x000fc40000004100 */
[--C-:B------:R-:W-:Y:S02]  /*1570*/  HADD2.F32 R88, -RZ, R118.reuse.H0_H0 ;  /* 0x20000076ff587230 */ /* 0x100fe40000004100 */
        /* <DEDUP_REMOVED lines=10> */
.L_x_13472:
[--C-:B-----5:R-:W-:Y:S02]  /*1620*/  HADD2.F32 R0, -RZ, R88.reuse.H0_H0 ;  /* 0x20000058ff007230 */ /* 0x120fe40000004100 */
[----:B------:R-:W-:Y:S02]  /*1630*/  HADD2.F32 R88, -RZ, R88.H1_H1 ;  /* 0x30000058ff587230 */ /* 0x000fe40000004100 */
[--C-:B------:R-:W-:Y:S02]  /*1640*/  HADD2.F32 R93, -RZ, R116.reuse.H1_H1 ;  /* 0x30000074ff5d7230 */ /* 0x100fe40000004100 */
[--C-:B------:R-:W-:Y:S02]  /*1650*/  HADD2.F32 R92, -RZ, R89.reuse.H0_H0 ;  /* 0x20000059ff5c7230 */ /* 0x100fe40000004100 */
[----:B------:R-:W-:Y:S02]  /*1660*/  HADD2.F32 R94, -RZ, R89.H1_H1 ;  /* 0x30000059ff5e7230 */ /* 0x000fe40000004100 */
[----:B------:R-:W-:Y:S01]  /*1670*/  FADD.FTZ R88, R88, R93 ;  /* 0x0000005d58587221 */ /* 0x000fe20000010000 */
[----:B------:R-:W-:-:S02]  /*1680*/  HADD2.F32 R89, -RZ, R116.H0_H0 ;  /* 0x20000074ff597230 */ /* 0x000fc40000004100 */
[--C-:B------:R-:W-:Y:S02]  /*1690*/  HADD2.F32 R106, -RZ, R91.reuse.H0_H0 ;  /* 0x2000005bff6a7230 */ /* 0x100fe40000004100 */
[----:B------:R-:W-:Y:S02]  /*16a0*/  HADD2.F32 R110, -RZ, R91.H1_H1 ;  /* 0x3000005bff6e7230 */ /* 0x000fe40000004100 */
[----:B------:R-:W-:Y:S01]  /*16b0*/  FADD.FTZ R89, R0, R89 ;  /* 0x0000005900597221 */ /* 0x000fe20000010000 */
[--C-:B------:R-:W-:Y:S02]  /*16c0*/  HADD2.F32 R104, -RZ, R90.reuse.H0_H0 ;  /* 0x2000005aff687230 */ /* 0x100fe40000004100 */
[--C-:B------:R-:W-:Y:S02]  /*16d0*/  HADD2.F32 R91, -RZ, R117.reuse.H1_H1 ;  /* 0x30000075ff5b7230 */ /* 0x100fe40000004100 */
[----:B------:R-:W-:Y:S02]  /*16e0*/  HADD2.F32 R90, -RZ, R90.H1_H1 ;  /* 0x3000005aff5a7230 */ /* 0x000fe40000004100 */
[----:B------:R-:W-:-:S02]  /*16f0*/  HADD2.F32 R95, -RZ, R117.H0_H0 ;  /* 0x20000075ff5f7230 */ /* 0x000fc40000004100 */
[----:B------:R-:W-:Y:S01]  /*1700*/  FADD.FTZ R0, R94, R91 ;  /* 0x0000005b5e007221 */ /* 0x000fe20000010000 */
[--C-:B------:R-:W-:Y:S02]  /*1710*/  HADD2.F32 R93, -RZ, R118.reuse.H0_H0 ;  /* 0x20000076ff5d7230 */ /* 0x100fe40000004100 */
[----:B------:R-:W-:Y:S02]  /*1720*/  HADD2.F32 R105, -RZ, R118.H1_H1 ;  /* 0x30000076ff697230 */ /* 0x000fe40000004100 */
[----:B------:R-:W-:Y:S01]  /*1730*/  FADD.FTZ R95, R92, R95 ;  /* 0x0000005f5c5f7221 */ /* 0x000fe20000010000 */
[--C-:B------:R-:W-:Y:S02]  /*1740*/  HADD2.F32 R107, -RZ, R119.reuse.H0_H0 ;  /* 0x20000077ff6b7230 */ /* 0x100fe40000004100 */
[----:B------:R-:W-:Y:S01]  /*1750*/  FADD.FTZ R91, R104, R93 ;  /* 0x0000005d685b7221 */ /* 0x000fe20000010000 */
[----:B------:R-:W-:Y:S02]  /*1760*/  HADD2.F32 R111, -RZ, R119.H1_H1 ;  /* 0x30000077ff6f7230 */ /* 0x000fe40000004100 */
        /* <DEDUP_REMOVED lines=11> */
.L_x_13471:
[----:B------:R-:W0:Y:S01]  /*1820*/  LDC.64 R104, c[0x0][0x3a8] ;  /* 0x0000ea00ff687b82 */ /* 0x000e220000000a00 */
[C---:B------:R-:W-:Y:S01]  /*1830*/  IADD3 R0, PT, PT, R109.reuse, 0x20, RZ ;  /* 0x000000206d007810 */ /* 0x040fe20007ffe0ff */
[----:B0-----:R-:W-:-:S05]  /*1840*/  IMAD.WIDE.U32 R104, R109, 0x20, R104 ;  /* 0x000000206d687825 */ /* 0x001fca00078e0068 */
[----:B------:R0:W-:Y:S04]  /*1850*/  STG.E.128 desc[UR6][R104.64], R92 ;  /* 0x0000005c68007986 */ /* 0x0001e8000c101d06 */
[----:B------:R0:W-:Y:S02]  /*1860*/  STG.E.128 desc[UR6][R104.64+0x10], R88 ;  /* 0x0000105868007986 */ /* 0x0001e4000c101d06 */
.L_x_13468:
[----:B------:R-:W-:Y:S05]  /*1870*/  BSYNC.RECONVERGENT B0 ;  /* 0x0000000000007941 */ /* 0x000fea0003800200 */
.L_x_13467:
        /* <DEDUP_REMOVED lines=20> */
[--C-:B0----5:R-:W-:Y:S02]  /*19c0*/  HADD2.F32 R87, -RZ, R82.reuse.H0_H0 ;  /* 0x20000052ff577230 */ /* 0x121fe40000004100 */
[----:B------:R-:W-:Y:S02]  /*19d0*/  HADD2.F32 R104, -RZ, R82.H1_H1 ;  /* 0x30000052ff687230 */ /* 0x000fe40000004100 */
[--C-:B------:R-:W-:Y:S02]  /*19e0*/  HADD2.F32 R85, -RZ, R81.reuse.H0_H0 ;  /* 0x20000051ff557230 */ /* 0x100fe40000004100 */
[----:B------:R-:W-:Y:S02]  /*19f0*/  HADD2.F32 R86, -RZ, R81.H1_H1 ;  /* 0x30000051ff567230 */ /* 0x000fe40000004100 */
[----:B------:R-:W-:Y:S02]  /*1a00*/  HADD2.F32 R82, -RZ, R117.H0_H0 ;  /* 0x20000075ff527230 */ /* 0x000fe40000004100 */
[----:B------:R-:W-:-:S02]  /*1a10*/  HADD2.F32 R84, -RZ, R80.H0_H0 ;  /* 0x20000050ff547230 */ /* 0x000fc40000004100 */
[----:B------:R-:W-:Y:S02]  /*1a20*/  HADD2.F32 R81, -RZ, R116.H0_H0 ;  /* 0x20000074ff517230 */ /* 0x000fe40000004100 */
[--C-:B------:R-:W-:Y:S02]  /*1a30*/  HADD2.F32 R106, -RZ, R83.reuse.H0_H0 ;  /* 0x20000053ff6a7230 */ /* 0x100fe40000004100 */
[----:B------:R-:W-:Y:S02]  /*1a40*/  HADD2.F32 R110, -RZ, R83.H1_H1 ;  /* 0x30000053ff6e7230 */ /* 0x000fe40000004100 */
[----:B------:R-:W-:Y:S01]  /*1a50*/  FADD.FTZ R83, R82, R85 ;  /* 0x0000005552537221 */ /* 0x000fe20000010000 */
[----:B------:R-:W-:Y:S02]  /*1a60*/  HADD2.F32 R80, -RZ, R80.H1_H1 ;  /* 0x30000050ff507230 */ /* 0x000fe40000004100 */
[----:B------:R-:W-:Y:S01]  /*1a70*/  FADD.FTZ R81, R81, R84 ;  /* 0x0000005451517221 */ /* 0x000fe20000010000 */
[----:B------:R-:W-:-:S02]  /*1a80*/  HADD2.F32 R105, -RZ, R116.H1_H1 ;  /* 0x30000074ff697230 */ /* 0x000fc40000004100 */
[----:B------:R-:W-:Y:S02]  /*1a90*/  HADD2.F32 R85, -RZ, R117.H1_H1 ;  /* 0x30000075ff557230 */ /* 0x000fe40000004100 */
[--C-:B------:R-:W-:Y:S02]  /*1aa0*/  HADD2.F32 R107, -RZ, R118.reuse.H1_H1 ;  /* 0x30000076ff6b7230 */ /* 0x100fe40000004100 */
[----:B------:R-:W-:Y:S01]  /*1ab0*/  FADD.FTZ R80, R105, R80 ;  /* 0x0000005069507221 */ /* 0x000fe20000010000 */
[----:B------:R-:W-:Y:S02]  /*1ac0*/  HADD2.F32 R84, -RZ, R118.H0_H0 ;  /* 0x20000076ff547230 */ /* 0x000fe40000004100 */
[----:B------:R-:W-:Y:S01]  /*1ad0*/  FADD.FTZ R82, R85, R86 ;  /* 0x0000005655527221 */ /* 0x000fe20000010000 */
[--C-:B------:R-:W-:Y:S02]  /*1ae0*/  HADD2.F32 R111, -RZ, R119.reuse.H0_H0 ;  /* 0x20000077ff6f7230 */ /* 0x100fe40000004100 */
[----:B------:R-:W-:Y:S01]  /*1af0*/  FADD.FTZ R104, R107, R104 ;  /* 0x000000686b687221 */ /* 0x000fe20000010000 */
[----:B------:R-:W-:-:S02]  /*1b00*/  HADD2.F32 R121, -RZ, R119.H1_H1 ;  /* 0x30000077ff797230 */ /* 0x000fc40000004100 */
        /* <DEDUP_REMOVED lines=12> */
.L_x_13476:
[--C-:B0----5:R-:W-:Y:S02]  /*1bd0*/  HADD2.F32 R86, -RZ, R81.reuse.H0_H0 ;  /* 0x20000051ff567230 */ /* 0x121fe40000004100 */
[----:B------:R-:W-:Y:S02]  /*1be0*/  HADD2.F32 R104, -RZ, R81.H1_H1 ;  /* 0x30000051ff687230 */ /* 0x000fe40000004100 */
[----:B------:R-:W-:Y:S02]  /*1bf0*/  HADD2.F32 R84, -RZ, R80.H0_H0 ;  /* 0x20000050ff547230 */ /* 0x000fe40000004100 */
[----:B------:R-:W-:Y:S02]  /*1c00*/  HADD2.F32 R81, -RZ, R116.H0_H0 ;  /* 0x20000074ff517230 */ /* 0x000fe40000004100 */
[----:B------:R-:W-:Y:S02]  /*1c10*/  HADD2.F32 R80, -RZ, R80.H1_H1 ;  /* 0x30000050ff507230 */ /* 0x000fe40000004100 */
[----:B------:R-:W-:-:S02]  /*1c20*/  HADD2.F32 R85, -RZ, R116.H1_H1 ;  /* 0x30000074ff557230 */ /* 0x000fc40000004100 */
[----:B------:R-:W-:Y:S01]  /*1c30*/  FADD.FTZ R84, R81, R84 ;  /* 0x0000005451547221 */ /* 0x000fe20000010000 */
[----:B------:R-:W-:Y:S02]  /*1c40*/  HADD2.F32 R87, -RZ, R117.H0_H0 ;  /* 0x20000075ff577230 */ /* 0x000fe40000004100 */
[--C-:B------:R-:W-:Y:S02]  /*1c50*/  HADD2.F32 R105, -RZ, R82.reuse.H0_H0 ;  /* 0x20000052ff697230 */ /* 0x100fe40000004100 */
[----:B------:R-:W-:Y:S01]  /*1c60*/  FADD.FTZ R85, R85, R80 ;  /* 0x0000005055557221 */ /* 0x000fe20000010000 */
[----:B------:R-:W-:Y:S02]  /*1c70*/  HADD2.F32 R82, -RZ, R82.H1_H1 ;  /* 0x30000052ff527230 */ /* 0x000fe40000004100 */
[----:B------:R-:W-:Y:S01]  /*1c80*/  FADD.FTZ R86, R87, R86 ;  /* 0x0000005657567221 */ /* 0x000fe20000010000 */
[--C-:B------:R-:W-:Y:S02]  /*1c90*/  HADD2.F32 R106, -RZ, R83.reuse.H0_H0 ;  /* 0x20000053ff6a7230 */ /* 0x100fe40000004100 */
[----:B------:R-:W-:-:S02]  /*1ca0*/  HADD2.F32 R107, -RZ, R83.H1_H1 ;  /* 0x30000053ff6b7230 */ /* 0x000fc40000004100 */
[--C-:B------:R-:W-:Y:S02]  /*1cb0*/  HADD2.F32 R81, -RZ, R118.reuse.H1_H1 ;  /* 0x30000076ff517230 */ /* 0x100fe40000004100 */
[----:B------:R-:W-:Y:S02]  /*1cc0*/  HADD2.F32 R83, -RZ, R119.H0_H0 ;  /* 0x20000077ff537230 */ /* 0x000fe40000004100 */
[----:B------:R-:W-:Y:S02]  /*1cd0*/  HADD2.F32 R87, -RZ, R117.H1_H1 ;  /* 0x30000075ff577230 */ /* 0x000fe40000004100 */
[----:B------:R-:W-:Y:S01]  /*1ce0*/  FADD.FTZ R81, R81, R82 ;  /* 0x0000005251517221 */ /* 0x000fe20000010000 */
[----:B------:R-:W-:Y:S02]  /*1cf0*/  HADD2.F32 R80, -RZ, R118.H0_H0 ;  /* 0x20000076ff507230 */ /* 0x000fe40000004100 */
[----:B------:R-:W-:Y:S01]  /*1d00*/  FADD.FTZ R82, R83, R106 ;  /* 0x0000006a53527221 */ /* 0x000fe20000010000 */
[----:B------:R-:W-:-:S02]  /*1d10*/  HADD2.F32 R110, -RZ, R119.H1_H1 ;  /* 0x30000077ff6e7230 */ /* 0x000fc40000004100 */
[----:B------:R-:W-:Y:S01]  /*1d20*/  FADD.FTZ R87, R87, R104 ;  /* 0x0000006857577221 */ /* 0x000fe20000010000 */
[----:B------:R-:W-:Y:S02]  /*1d30*/  FADD.FTZ R80, R80, R105 ;  /* 0x0000006950507221 */ /* 0x000fe40000010000 */
[----:B------:R-:W-:Y:S01]  /*1d40*/  FADD.FTZ R83, R110, R107 ;  /* 0x0000006b6e537221 */ /* 0x000fe20000010000 */
[----:B------:R-:W-:Y:S06]  /*1d50*/  BRA `(.L_x_13477) ;  /* 0x0000000000687947 */ /* 0x000fec0003800000 */
.L_x_13475:
[----:B------:R-:W-:Y:S05]  /*1d60*/  @!P1 BRA `(.L_x_13478) ;  /* 0x0000000000449947 */ /* 0x000fea0003800000 */
[--C-:B0----5:R-:W-:Y:S02]  /*1d70*/  HADD2.F32 R85, -RZ, R80.reuse.H0_H0 ;  /* 0x20000050ff557230 */ /* 0x121fe40000004100 */
        /* <DEDUP_REMOVED lines=16> */
.L_x_13478:
        /* <DEDUP_REMOVED lines=8> */
.L_x_13477:
[----:B------:R-:W0:Y:S02]  /*1f00*/  LDC.64 R104, c[0x0][0x3a8] ;  /* 0x0000ea00ff687b82 */ /* 0x000e240000000a00 */
[C---:B0-----:R-:W-:Y:S01]  /*1f10*/  IMAD.WIDE.U32 R104, R0.reuse, 0x20, R104 ;  /* 0x0000002000687825 */ /* 0x041fe200078e0068 */
[----:B------:R-:W-:-:S04]  /*1f20*/  IADD3 R0, PT, PT, R0, 0x20, RZ ;  /* 0x0000002000007810 */ /* 0x000fc80007ffe0ff */
[----:B------:R0:W-:Y:S04]  /*1f30*/  STG.E.128 desc[UR6][R104.64], R84 ;  /* 0x0000005468007986 */ /* 0x0001e8000c101d06 */
[----:B------:R0:W-:Y:S02]  /*1f40*/  STG.E.128 desc[UR6][R104.64+0x10], R80 ;  /* 0x0000105068007986 */ /* 0x0001e4000c101d06 */
.L_x_13474:
[----:B------:R-:W-:Y:S05]  /*1f50*/  BSYNC.RECONVERGENT B0 ;  /* 0x0000000000007941 */ /* 0x000fea0003800200 */
.L_x_13473:
        /* <DEDUP_REMOVED lines=10> */
[----:B-1----:R-:W-:-:S04]  /*2000*/  IMAD.WIDE.U32 R72, R0, 0x10, R72 ;  /* 0x0000001000487825 */ /* 0x002fc800078e0048 */
[C---:B--2---:R-:W-:Y:S02]  /*2010*/  @P0 IMAD.WIDE.U32 R76, R0.reuse, 0x10, R74 ;  /* 0x00000010004c0825 */ /* 0x044fe400078e004a */
[----:B------:R-:W5:Y:S04]  /*2020*/  LDG.E.128 R72, desc[UR6][R72.64] ;  /* 0x0000000648487981 */ /* 0x000f68000c1e1d00 */
[----:B------:R1:W5:Y:S01]  /*2030*/  @P0 LDG.E.128 R116, desc[UR6][R76.64] ;  /* 0x000000064c740981 */ /* 0x000362000c1e1d00 */
[----:B---3--:R-:W-:-:S05]  /*2040*/  @P2 IMAD.WIDE.U32 R78, R0, 0x20, R78 ;  /* 0x00000020004e2825 */ /* 0x008fca00078e004e */
[----:B------:R1:W5:Y:S04]  /*2050*/  @P2 LDG.E.128 R100, desc[UR6][R78.64] ;  /* 0x000000064e642981 */ /* 0x000368000c1e1d00 */
[----:B------:R1:W5:Y:S01]  /*2060*/  @P2 LDG.E.128 R96, desc[UR6][R78.64+0x10] ;  /* 0x000010064e602981 */ /* 0x000362000c1e1d00 */
[----:B------:R-:W-:Y:S05]  /*2070*/  @!P0 BRA `(.L_x_13481) ;  /* 0x0000000000ec8947 */ /* 0x000fea0003800000 */
[----:B------:R-:W-:Y:S05]  /*2080*/  @!P2 BRA `(.L_x_13482) ;  /* 0x000000000084a947 */ /* 0x000fea0003800000 */
[--C-:B-1---5:R-:W-:Y:S02]  /*2090*/  HADD2.F32 R79, -RZ, R74.reuse.H0_H0 ;  /* 0x2000004aff4f7230 */ /* 0x122fe40000004100 */
[----:B0-----:R-:W-:Y:S02]  /*20a0*/  HADD2.F32 R104, -RZ, R74.H1_H1 ;  /* 0x3000004aff687230 */ /* 0x001fe40000004100 */
        /* <DEDUP_REMOVED lines=31> */
.L_x_13482:
[--C-:B-1---5:R-:W-:Y:S02]  /*22a0*/  HADD2.F32 R78, -RZ, R73.reuse.H0_H0 ;  /* 0x20000049ff4e7230 */ /* 0x122fe40000004100 */
[----:B0-----:R-:W-:Y:S02]  /*22b0*/  HADD2.F32 R104, -RZ, R73.H1_H1 ;  /* 0x30000049ff687230 */ /* 0x001fe40000004100 */
        /* <DEDUP_REMOVED lines=23> */
.L_x_13481:
[----:B------:R-:W-:Y:S05]  /*2430*/  @!P2 BRA `(.L_x_13484) ;  /* 0x000000000044a947 */ /* 0x000fea0003800000 */
[--C-:B-1---5:R-:W-:Y:S02]  /*2440*/  HADD2.F32 R77, -RZ, R72.reuse.H0_H0 ;  /* 0x20000048ff4d7230 */ /* 0x122fe40000004100 */
[----:B------:R-:W-:Y:S02]  /*2450*/  HADD2.F32 R72, -RZ, R72.H1_H1 ;  /* 0x30000048ff487230 */ /* 0x000fe40000004100 */
[--C-:B------:R-:W-:Y:S02]  /*2460*/  HADD2.F32 R79, -RZ, R73.reuse.H0_H0 ;  /* 0x20000049ff4f7230 */ /* 0x100fe40000004100 */
[----:B------:R-:W-:Y:S01]  /*2470*/  FADD.FTZ R76, R100, R77 ;  /* 0x0000004d644c7221 */ /* 0x000fe20000010000 */
[----:B0-----:R-:W-:Y:S02]  /*2480*/  HADD2.F32 R104, -RZ, R73.H1_H1 ;  /* 0x30000049ff687230 */ /* 0x001fe40000004100 */
        /* <DEDUP_REMOVED lines=12> */
.L_x_13484:
[--C-:B-1---5:R-:W-:Y:S02]  /*2550*/  HADD2.F32 R76, -RZ, R72.reuse.H0_H0 ;  /* 0x20000048ff4c7230 */ /* 0x122fe40000004100 */
[----:B------:R-:W-:Y:S02]  /*2560*/  HADD2.F32 R77, -RZ, R72.H1_H1 ;  /* 0x30000048ff4d7230 */ /* 0x000fe40000004100 */
[--C-:B------:R-:W-:Y:S02]  /*2570*/  HADD2.F32 R78, -RZ, R73.reuse.H0_H0 ;  /* 0x20000049ff4e7230 */ /* 0x100fe40000004100 */
[----:B------:R-:W-:Y:S02]  /*2580*/  HADD2.F32 R79, -RZ, R73.H1_H1 ;  /* 0x30000049ff4f7230 */ /* 0x000fe40000004100 */
[--C-:B------:R-:W-:Y:S02]  /*2590*/  HADD2.F32 R72, -RZ, R74.reuse.H0_H0 ;  /* 0x2000004aff487230 */ /* 0x100fe40000004100 */
[----:B------:R-:W-:-:S02]  /*25a0*/  HADD2.F32 R73, -RZ, R74.H1_H1 ;  /* 0x3000004aff497230 */ /* 0x000fc40000004100 */
[--C-:B------:R-:W-:Y:S02]  /*25b0*/  HADD2.F32 R74, -RZ, R75.reuse.H0_H0 ;  /* 0x2000004bff4a7230 */ /* 0x100fe40000004100 */
[----:B------:R-:W-:-:S07]  /*25c0*/  HADD2.F32 R75, -RZ, R75.H1_H1 ;  /* 0x3000004bff4b7230 */ /* 0x000fce0000004100 */
.L_x_13483:
[----:B0-----:R-:W0:Y:S02]  /*25d0*/  LDC.64 R104, c[0x0][0x3a8] ;  /* 0x0000ea00ff687b82 */ /* 0x001e240000000a00 */
[C---:B0-----:R-:W-:Y:S01]  /*25e0*/  IMAD.WIDE.U32 R104, R0.reuse, 0x20, R104 ;  /* 0x0000002000687825 */ /* 0x041fe200078e0068 */
[----:B------:R-:W-:-:S04]  /*25f0*/  IADD3 R0, PT, PT, R0, 0x20, RZ ;  /* 0x0000002000007810 */ /* 0x000fc80007ffe0ff */
[----:B------:R1:W-:Y:S04]  /*2600*/  STG.E.128 desc[UR6][R104.64], R76 ;  /* 0x0000004c68007986 */ /* 0x0003e8000c101d06 */
[----:B------:R1:W-:Y:S02]  /*2610*/  STG.E.128 desc[UR6][R104.64+0x10], R72 ;  /* 0x0000104868007986 */ /* 0x0003e4000c101d06 */
.L_x_13480:
[----:B------:R-:W-:Y:S05]  /*2620*/  BSYNC.RECONVERGENT B0 ;  /* 0x0000000000007941 */ /* 0x000fea0003800200 */
.L_x_13479:
        /* <DEDUP_REMOVED lines=19> */
[--C-:B--2--5:R-:W-:Y:S02]  /*2760*/  HADD2.F32 R71, -RZ, R66.reuse.H0_H0 ;  /* 0x20000042ff477230 */ /* 0x124fe40000004100 */
[----:B01----:R-:W-:Y:S02]  /*2770*/  HADD2.F32 R104, -RZ, R66.H1_H1 ;  /* 0x30000042ff687230 */ /* 0x003fe40000004100 */
        /* <DEDUP_REMOVED lines=31> */
.L_x_13488:
[--C-:B--2--5:R-:W-:Y:S02]  /*2970*/  HADD2.F32 R70, -RZ, R65.reuse.H0_H0 ;  /* 0x20000041ff467230 */ /* 0x124fe40000004100 */
[----:B01----:R-:W-:Y:S02]  /*2980*/  HADD2.F32 R104, -RZ, R65.H1_H1 ;  /* 0x30000041ff687230 */ /* 0x003fe40000004100 */
        /* <DEDUP_REMOVED lines=23> */
.L_x_13487:
[----:B------:R-:W-:Y:S05]  /*2b00*/  @!P3 BRA `(.L_x_13490) ;  /* 0x000000000044b947 */ /* 0x000fea0003800000 */
[--C-:B--2--5:R-:W-:Y:S02]  /*2b10*/  HADD2.F32 R69, -RZ, R64.reuse.H0_H0 ;  /* 0x20000040ff457230 */ /* 0x124fe40000004100 */
[----:B------:R-:W-:Y:S02]  /*2b20*/  HADD2.F32 R64, -RZ, R64.H1_H1 ;  /* 0x30000040ff407230 */ /* 0x000fe40000004100 */
[--C-:B------:R-:W-:Y:S02]  /*2b30*/  HADD2.F32 R71, -RZ, R65.reuse.H0_H0 ;  /* 0x20000041ff477230 */ /* 0x100fe40000004100 */
[----:B------:R-:W-:Y:S01]  /*2b40*/  FADD.FTZ R68, R100, R69 ;  /* 0x0000004564447221 */ /* 0x000fe20000010000 */
[----:B01----:R-:W-:Y:S02]  /*2b50*/  HADD2.F32 R104, -RZ, R65.H1_H1 ;  /* 0x30000041ff687230 */ /* 0x003fe40000004100 */
        /* <DEDUP_REMOVED lines=12> */
.L_x_13490:
[--C-:B--2--5:R-:W-:Y:S02]  /*2c20*/  HADD2.F32 R68, -RZ, R64.reuse.H0_H0 ;  /* 0x20000040ff447230 */ /* 0x124fe40000004100 */
[----:B------:R-:W-:Y:S02]  /*2c30*/  HADD2.F32 R69, -RZ, R64.H1_H1 ;  /* 0x30000040ff457230 */ /* 0x000fe40000004100 */
[--C-:B------:R-:W-:Y:S02]  /*2c40*/  HADD2.F32 R70, -RZ, R65.reuse.H0_H0 ;  /* 0x20000041ff467230 */ /* 0x100fe40000004100 */
[----:B------:R-:W-:Y:S02]  /*2c50*/  HADD2.F32 R71, -RZ, R65.H1_H1 ;  /* 0x30000041ff477230 */ /* 0x000fe40000004100 */
[--C-:B------:R-:W-:Y:S02]  /*2c60*/  HADD2.F32 R64, -RZ, R66.reuse.H0_H0 ;  /* 0x20000042ff407230 */ /* 0x100fe40000004100 */
[----:B------:R-:W-:-:S02]  /*2c70*/  HADD2.F32 R65, -RZ, R66.H1_H1 ;  /* 0x30000042ff417230 */ /* 0x000fc40000004100 */
[--C-:B------:R-:W-:Y:S02]  /*2c80*/  HADD2.F32 R66, -RZ, R67.reuse.H0_H0 ;  /* 0x20000043ff427230 */ /* 0x100fe40000004100 */
[----:B------:R-:W-:-:S07]  /*2c90*/  HADD2.F32 R67, -RZ, R67.H1_H1 ;  /* 0x30000043ff437230 */ /* 0x000fce0000004100 */
.L_x_13489:
[----:B01----:R-:W0:Y:S02]  /*2ca0*/  LDC.64 R104, c[0x0][0x3a8] ;  /* 0x0000ea00ff687b82 */ /* 0x003e240000000a00 */
[----:B0-----:R-:W-:-:S05]  /*2cb0*/  IMAD.WIDE.U32 R104, R0, 0x20, R104 ;  /* 0x0000002000687825 */ /* 0x001fca00078e0068 */
[----:B------:R2:W-:Y:S04]  /*2cc0*/  STG.E.128 desc[UR6][R104.64], R68 ;  /* 0x0000004468007986 */ /* 0x0005e8000c101d06 */
[----:B------:R2:W-:Y:S02]  /*2cd0*/  STG.E.128 desc[UR6][R104.64+0x10], R64 ;  /* 0x0000104068007986 */ /* 0x0005e4000c101d06 */
.L_x_13486:
[----:B------:R-:W-:Y:S05]  /*2ce0*/  BSYNC.RECONVERGENT B0 ;  /* 0x0000000000007941 */ /* 0x000fea0003800200 */
.L_x_13485:
        /* <DEDUP_REMOVED lines=128> */
.L_x_13512:
[----:B------:R-:W-:Y:S01]  /*34f0*/  LOP3.LUT P4, RZ, R122, 0x1f, RZ, 0xc0, !PT ;  /* 0x0000001f7aff7812 */ /* 0x000fe2000788c0ff */
[----:B------:R-:W-:Y:S01]  /*3500*/  FMUL.FTZ R0, R104, R104 ;  /* 0x0000006868007220 */ /* 0x000fe20000410000 */
[----:B------:R-:W-:Y:S01]  /*3510*/  ISETP.NE.AND P3, PT, RZ, UR5, PT ;  /* 0x00000005ff007c0c */ /* 0x000fe2000bf65270 */
[----:B01----:R-:W-:Y:S01]  /*3520*/  FADD.FTZ R110, R110, R121 ;  /* 0x000000796e6e7221 */ /* 0x003fe20000010000 */
[----:B------:R-:W-:Y:S02]  /*3530*/  BSSY.RECONVERGENT B0, `(.L_x_13492) ;  /* 0x000005c000007945 */ /* 0x000fe40003800200 */
[----:B------:R-:W-:Y:S01]  /*3540*/  FSEL R0, R0, RZ, P3 ;  /* 0x000000ff00007208 */ /* 0x000fe20001800000 */
[----:B------:R-:W-:Y:S01]  /*3550*/  FFMA.FTZ R105, R110, R105, UR12 ;  /* 0x0000000c6e697e23 */ /* 0x000fe20008010069 */
[----:B------:R-:W-:-:S03]  /*3560*/  FSEL R110, R104, RZ, !P3 ;  /* 0x000000ff686e7208 */ /* 0x000fc60005800000 */
[----:B------:R-:W-:Y:S02]  /*3570*/  FADD.FTZ R0, R105, R0 ;  /* 0x0000000069007221 */ /* 0x000fe40000010000 */
[----:B------:R-:W0:Y:S04]  /*3580*/  @!P4 LDC.64 R106, c[0x0][0x3c0] ;  /* 0x0000f000ff6acb82 */ /* 0x000e280000000a00 */
[----:B------:R-:W1:Y:S04]  /*3590*/  MUFU.RSQ R0, R0 ;  /* 0x0000000000007308 */ /* 0x000e680000001400 */
[----:B------:R-:W2:Y:S01]  /*35a0*/  @!P4 LDC.64 R120, c[0x0][0x3c8] ;  /* 0x0000f200ff78cb82 */ /* 0x000ea20000000a00 */
[----:B0-----:R-:W-:-:S05]  /*35b0*/  @!P4 IMAD.WIDE R106, R108, 0x4, R106 ;  /* 0x000000046c6ac825 */ /* 0x001fca00078e026a */
[----:B------:R0:W-:Y:S01]  /*35c0*/  @!P4 STG.E desc[UR6][R106.64], R104 ;  /* 0x000000686a00c986 */ /* 0x0001e2000c101906 */
[----:B--2---:R-:W-:-:S05]  /*35d0*/  @!P4 IMAD.WIDE R120, R108, 0x4, R120 ;  /* 0x000000046c78c825 */ /* 0x004fca00078e0278 */
[----:B-1----:R0:W-:Y:S01]  /*35e0*/  @!P4 STG.E desc[UR6][R120.64], R0 ;  /* 0x000000007800c986 */ /* 0x0021e2000c101906 */
[----:B------:R-:W-:Y:S05]  /*35f0*/  @!P0 BRA `(.L_x_13493) ;  /* 0x00000004003c8947 */ /* 0x000fea0003800000 */
[--C-:B------:R-:W-:Y:S01]  /*3600*/  FADD.FTZ R105, R90, -R110.reuse ;  /* 0x8000006e5a697221 */ /* 0x100fe20000010000 */
[----:B0----5:R-:W-:Y:S02]  /*3610*/  HADD2.F32 R104, -RZ, R115.H0_H0 ;  /* 0x20000073ff687230 */ /* 0x021fe40000004100 */
        /* <DEDUP_REMOVED lines=16> */
[C---:B------:R-:W-:Y:S01]  /*3720*/  FMUL.FTZ R105, R0.reuse, R105 ;  /* 0x0000006900697220 */ /* 0x040fe20000410000 */
        /* <DEDUP_REMOVED lines=8> */
[--C-:B------:R-:W-:Y:S01]  /*37b0*/  FADD.FTZ R105, R94, -R110.reuse ;  /* 0x8000006e5e697221 */ /* 0x100fe20000010000 */
[----:B------:R-:W-:Y:S02]  /*37c0*/  HADD2.F32 R120, -RZ, R63.H1_H1 ;  /* 0x3000003fff787230 */ /* 0x000fe40000004100 */
[----:B------:R-:W-:Y:S01]  /*37d0*/  FADD.FTZ R121, R93, -R110 ;  /* 0x8000006e5d797221 */ /* 0x000fe20000010000 */
[----:B------:R-:W-:Y:S01]  /*37e0*/  FFMA.FTZ R137, R125, R126, R128 ;  /* 0x0000007e7d897223 */ /* 0x000fe20000010080 */
[----:B------:R-:W-:Y:S02]  /*37f0*/  HADD2.F32 R130, -RZ, R23.H1_H1 ;  /* 0x30000017ff827230 */ /* 0x000fe40000004100 */
[C---:B------:R-:W-:Y:S01]  /*3800*/  FMUL.FTZ R105, R0.reuse, R105 ;  /* 0x0000006900697220 */ /* 0x040fe20000410000 */
[----:B------:R-:W-:Y:S02]  /*3810*/  HADD2.F32 R124, -RZ, R113.H0_H0 ;  /* 0x20000071ff7c7230 */ /* 0x000fe40000004100 */
[----:B------:R-:W-:Y:S01]  /*3820*/  FMUL.FTZ R121, R0, R121 ;  /* 0x0000007900797220 */ /* 0x000fe20000410000 */
        /* <DEDUP_REMOVED lines=10> */
[----:B------:R-:W-:Y:S01]  /*38d0*/  HADD2.F32 R130, -RZ, R113.H1_H1 ;  /* 0x30000071ff827230 */ /* 0x000fe20000004100 */
[----:B------:R-:W-:Y:S01]  /*38e0*/  F2FP.F16.F32.PACK_AB R106, R137, R106 ;  /* 0x0000006a896a723e */ /* 0x000fe200000000ff */
[----:B------:R-:W-:-:S02]  /*38f0*/  HADD2.F32 R132, -RZ, R33.H1_H1 ;  /* 0x30000021ff847230 */ /* 0x000fc40000004100 */
[----:B------:R-:W-:Y:S01]  /*3900*/  FFMA.FTZ R135, R105, R128, R111 ;  /* 0x0000008069877223 */ /* 0x000fe2000001006f */
[----:B------:R-:W-:Y:S01]  /*3910*/  FADD.FTZ R105, R92, -R110 ;  /* 0x8000006e5c697221 */ /* 0x000fe20000010000 */
[----:B------:R-:W1:Y:S01]  /*3920*/  LDC.64 R124, c[0x0][0x430] ;  /* 0x00010c00ff7c7b82 */ /* 0x000e620000000a00 */
[----:B------:R-:W-:Y:S02]  /*3930*/  HADD2.F32 R142, -RZ, R61.H1_H1 ;  /* 0x3000003dff8e7230 */ /* 0x000fe40000004100 */
[----:B------:R-:W-:Y:S01]  /*3940*/  FFMA.FTZ R140, R129, R130, R132 ;  /* 0x00000082818c7223 */ /* 0x000fe20000010084 */
[----:B------:R-:W-:Y:S02]  /*3950*/  HADD2.F32 R144, -RZ, R21.H1_H1 ;  /* 0x30000015ff907230 */ /* 0x000fe40000004100 */
[----:B------:R-:W-:Y:S01]  /*3960*/  FMUL.FTZ R105, R0, R105 ;  /* 0x0000006900697220 */ /* 0x000fe20000410000 */
        /* <DEDUP_REMOVED lines=8> */
[----:B------:R-:W-:Y:S02]  /*39f0*/  HADD2.F32 R132, -RZ, R60.H0_H0 ;  /* 0x2000003cff847230 */ /* 0x000fe40000004100 */
[----:B------:R-:W-:Y:S02]  /*3a00*/  HADD2.F32 R111, -RZ, R20.H0_H0 ;  /* 0x20000014ff6f7230 */ /* 0x000fe40000004100 */
        /* <DEDUP_REMOVED lines=9> */
[C---:B-1----:R-:W-:Y:S01]  /*3aa0*/  IMAD.WIDE.U32 R124, R109.reuse, 0x10, R124 ;  /* 0x000000106d7c7825 */ /* 0x042fe200078e007c */
[----:B------:R-:W-:Y:S01]  /*3ab0*/  IADD3 R109, PT, PT, R109, 0x20, RZ ;  /* 0x000000206d6d7810 */ /* 0x000fe20007ffe0ff */
[----:B------:R1:W-:Y:S01]  /*3ac0*/  STG.E.128 desc[UR6][R126.64], R104 ;  /* 0x000000687e007986 */ /* 0x0003e2000c101d06 */
[----:B------:R-:W-:-:S05]  /*3ad0*/  F2FP.F16.F32.PACK_AB R120, R138, R111 ;  /* 0x0000006f8a78723e */ /* 0x000fca00000000ff */
[----:B------:R1:W-:Y:S02]  /*3ae0*/  STG.E.128 desc[UR6][R124.64], R120 ;  /* 0x000000787c007986 */ /* 0x0003e4000c101d06 */
.L_x_13493:
[----:B------:R-:W-:Y:S05]  /*3af0*/  BSYNC.RECONVERGENT B0 ;  /* 0x0000000000007941 */ /* 0x000fea0003800200 */
.L_x_13492:
[----:B------:R-:W-:Y:S01]  /*3b00*/  ISETP.GE.U32.AND P3, PT, R3, 0x40, PT ;  /* 0x000000400300780c */ /* 0x000fe20003f66070 */
[----:B------:R-:W-:-:S12]  /*3b10*/  BSSY.RECONVERGENT B0, `(.L_x_13494) ;  /* 0x0000051000007945 */ /* 0x000fd80003800200 */
[----:B------:R-:W-:Y:S05]  /*3b20*/  @!P3 BRA `(.L_x_13495) ;  /* 0x00000004003cb947 */ /* 0x000fea0003800000 */
[--C-:B-1----:R-:W-:Y:S01]  /*3b30*/  FADD.FTZ R105, R82, -R110.reuse ;  /* 0x8000006e52697221 */ /* 0x102fe20000010000 */
        /* <DEDUP_REMOVED lines=78> */
.L_x_13495:
[----:B------:R-:W-:Y:S05]  /*4020*/  BSYNC.RECONVERGENT B0 ;  /* 0x0000000000007941 */ /* 0x000fea0003800200 */
.L_x_13494:
[----:B------:R-:W-:Y:S04]  /*4030*/  BSSY.RECONVERGENT B0, `(.L_x_13496) ;  /* 0x0000051000007945 */ /* 0x000fe80003800200 */
[----:B------:R-:W-:Y:S05]  /*4040*/  @!P1 BRA `(.L_x_13497) ;  /* 0x00000004003c9947 */ /* 0x000fea0003800000 */
[--C-:B-12---:R-:W-:Y:S01]  /*4050*/  FADD.FTZ R105, R74, -R110.reuse ;  /* 0x8000006e4a697221 */ /* 0x106fe20000010000 */
        /* <DEDUP_REMOVED lines=78> */
.L_x_13497:
[----:B------:R-:W-:Y:S05]  /*4540*/  BSYNC.RECONVERGENT B0 ;  /* 0x0000000000007941 */ /* 0x000fea0003800200 */
.L_x_13496:
[----:B------:R-:W-:Y:S04]  /*4550*/  BSSY.RECONVERGENT B0, `(.L_x_13498) ;  /* 0x0000050000007945 */ /* 0x000fe80003800200 */
[----:B------:R-:W-:Y:S05]  /*4560*/  @!P2 BRA `(.L_x_13499) ;  /* 0x000000040038a947 */ /* 0x000fea0003800000 */
[--C-:B-123--:R-:W-:Y:S01]  /*4570*/  FADD.FTZ R105, R68, -R110.reuse ;  /* 0x8000006e44697221 */ /* 0x10efe20000010000 */
[--C-:B------:R-:W-:Y:S01]  /*4580*/  FADD.FTZ R111, R70, -R110.reuse ;  /* 0x8000006e466f7221 */ /* 0x100fe20000010000 */
[--C-:B0-----:R-:W-:Y:S01]  /*4590*/  FADD.FTZ R121, R71, -R110.reuse ;  /* 0x8000006e47797221 */ /* 0x101fe20000010000 */
        /* <DEDUP_REMOVED lines=32> */
[----:B------:R-:W-:Y:S02]  /*47a0*/  HADD2.F32 R135, -RZ, R18.H0_H0 ;  /* 0x20000012ff877230 */ /* 0x000fe40000004100 */
[----:B------:R-:W-:-:S02]  /*47b0*/  HADD2.F32 R137, -RZ, R10.H0_H0 ;  /* 0x2000000aff897230 */ /* 0x000fc40000004100 */
[----:B------:R-:W-:Y:S01]  /*47c0*/  FFMA.FTZ R129, R126, R127, R129 ;  /* 0x0000007f7e817223 */ /* 0x000fe20000010081 */
[----:B------:R-:W-:Y:S02]  /*47d0*/  HADD2.F32 R139, -RZ, R14.H0_H0 ;  /* 0x2000000eff8b7230 */ /* 0x000fe40000004100 */
[----:B------:R-:W-:Y:S02]  /*47e0*/  HADD2.F32 R128, -RZ, R6.H0_H0 ;  /* 0x20000006ff807230 */ /* 0x000fe40000004100 */
[C---:B------:R-:W-:Y:S01]  /*47f0*/  FFMA.FTZ R135, R132.reuse, R135, R137 ;  /* 0x0000008784877223 */ /* 0x040fe20000010089 */
[----:B------:R-:W-:Y:S02]  /*4800*/  HADD2.F32 R134, -RZ, R18.H1_H1 ;  /* 0x30000012ff867230 */ /* 0x000fe40000004100 */
[----:B------:R-:W-:Y:S02]  /*4810*/  HADD2.F32 R136, -RZ, R10.H1_H1 ;  /* 0x3000000aff887230 */ /* 0x000fe40000004100 */
[----:B------:R-:W-:Y:S01]  /*4820*/  FFMA.FTZ R128, R132, R139, R128 ;  /* 0x0000008b84807223 */ /* 0x000fe20000010080 */
[----:B------:R-:W-:-:S02]  /*4830*/  HADD2.F32 R127, -RZ, R17.H1_H1 ;  /* 0x30000011ff7f7230 */ /* 0x000fc40000004100 */
[----:B------:R-:W-:Y:S02]  /*4840*/  HADD2.F32 R131, -RZ, R9.H1_H1 ;  /* 0x30000009ff837230 */ /* 0x000fe40000004100 */
[----:B------:R-:W-:Y:S01]  /*4850*/  FFMA.FTZ R134, R121, R134, R136 ;  /* 0x0000008679867223 */ /* 0x000fe20000010088 */
[----:B------:R-:W-:Y:S02]  /*4860*/  HADD2.F32 R133, -RZ, R13.H1_H1 ;  /* 0x3000000dff857230 */ /* 0x000fe40000004100 */
[----:B------:R-:W-:Y:S02]  /*4870*/  HADD2.F32 R126, -RZ, R5.H1_H1 ;  /* 0x30000005ff7e7230 */ /* 0x000fe40000004100 */
[----:B------:R-:W-:Y:S01]  /*4880*/  FFMA.FTZ R124, R130, R127, R131 ;  /* 0x0000007f827c7223 */ /* 0x000fe20000010083 */
[----:B------:R-:W-:Y:S02]  /*4890*/  HADD2.F32 R132, -RZ, R19.H0_H0 ;  /* 0x20000013ff847230 */ /* 0x000fe40000004100 */
[----:B------:R-:W-:-:S02]  /*48a0*/  HADD2.F32 R136, -RZ, R11.H0_H0 ;  /* 0x2000000bff887230 */ /* 0x000fc40000004100 */
[----:B------:R-:W-:Y:S01]  /*48b0*/  FFMA.FTZ R133, R130, R133, R126 ;  /* 0x0000008582857223 */ /* 0x000fe2000001007e */
[----:B------:R-:W-:Y:S02]  /*48c0*/  HADD2.F32 R137, -RZ, R19.H1_H1 ;  /* 0x30000013ff897230 */ /* 0x000fe40000004100 */
[----:B------:R-:W-:Y:S02]  /*48d0*/  HADD2.F32 R139, -RZ, R11.H1_H1 ;  /* 0x3000000bff8b7230 */ /* 0x000fe40000004100 */
[----:B------:R-:W-:Y:S01]  /*48e0*/  FFMA.FTZ R132, R111, R132, R136 ;  /* 0x000000846f847223 */ /* 0x000fe20000010088 */
[----:B------:R-:W-:Y:S01]  /*48f0*/  HADD2.F32 R126, -RZ, R14.H1_H1 ;  /* 0x3000000eff7e7230 */ /* 0x000fe20000004100 */
[----:B------:R-:W-:Y:S01]  /*4900*/  F2FP.F16.F32.PACK_AB R133, R133, R122 ;  /* 0x0000007a8585723e */ /* 0x000fe200000000ff */
        /* <DEDUP_REMOVED lines=20> */
.L_x_13499:
[----:B------:R-:W-:Y:S05]  /*4a50*/  BSYNC.RECONVERGENT B0 ;  /* 0x0000000000007941 */ /* 0x000fea0003800200 */
.L_x_13498:
[----:B01234-:R-:W0:Y:S02]  /*4a60*/  LDC.64 R104, c[0x0][0x380] ;  /* 0x0000e000ff687b82 */ /* 0x01fe240000000a00 */
[----:B0-----:R-:W-:-:S04]  /*4a70*/  LEA R108, R104, R108, 0x2 ;  /* 0x0000006c686c7211 */ /* 0x001fc800078e10ff */
[----:B------:R-:W-:-:S13]  /*4a80*/  ISETP.GE.AND P1, PT, R108, R105, PT ;  /* 0x000000696c00720c */ /* 0x000fda0003f26270 */
[----:B------:R-:W-:Y:S05]  /*4a90*/  @!P1 BRA `(.L_x_13500) ;  /* 0xffffffc4009c9947 */ /* 0x000fea000383ffff */
[----:B------:R-:W-:Y:S05]  /*4aa0*/  EXIT ;  /* 0x000000000000794d */ /* 0x000fea0003800000 */
.L_x_13491:
        /* <DEDUP_REMOVED lines=8> */
.L_x_13502:
[----:B------:R-:W-:Y:S05]  /*4b30*/  BSYNC B0 ;  /* 0x0000000000007941 */ /* 0x000fea0003800000 */
.L_x_13501:
        /* <DEDUP_REMOVED lines=9> */
.L_x_13503:
[----:B------:R-:W-:Y:S01]  /*4bd0*/  HFMA2 R125, -RZ, RZ, 0, 2.384185791015625e-07 ;  /* 0x00000004ff7d7431 */ /* 0x000fe200000001ff */
[----:B------:R-:W-:-:S05]  /*4be0*/  MOV R105, R121 ;  /* 0x0000007900697202 */ /* 0x000fca0000000f00 */
[----:B------:R-:W-:-:S05]  /*4bf0*/  FADD.FTZ R110, R106, R105 ;  /* 0x000000696a6e7221 */ /* 0x000fca0000010000 */
[----:B------:R-:W-:-:S07]  /*4c00*/  MOV R124, R110 ;  /* 0x0000006e007c7202 */ /* 0x000fce0000000f00 */
[----:B------:R-:W-:Y:S05]  /*4c10*/  WARPSYNC.COLLECTIVE R123, `(.L_x_13504) ;  /* 0x000000007b087348 */ /* 0x000fea0003c00000 */
[----:B------:R0:W1:Y:S02]  /*4c20*/  SHFL.BFLY P6, R121, R124, R125, R126 ;  /* 0x0c00007d7c797389 */ /* 0x00006400000c007e */
[----:B01----:R-:W-:Y:S05]  /*4c30*/  ENDCOLLECTIVE ;  /* 0x000000000000791b */ /* 0x003fea0003800000 */
.L_x_13504:
        /* <DEDUP_REMOVED lines=8> */
.L_x_13505:
[----:B------:R-:W-:Y:S01]  /*4cc0*/  HFMA2 R125, -RZ, RZ, 0, 9.5367431640625e-07 ;  /* 0x00000010ff7d7431 */ /* 0x000fe200000001ff */
[----:B------:R-:W-:-:S05]  /*4cd0*/  MOV R0, R121 ;  /* 0x0000007900007202 */ /* 0x000fca0000000f00 */
[----:B------:R-:W-:-:S05]  /*4ce0*/  FADD.FTZ R120, R111, R0 ;  /* 0x000000006f787221 */ /* 0x000fca0000010000 */
[----:B------:R-:W-:-:S07]  /*4cf0*/  MOV R124, R120 ;  /* 0x00000078007c7202 */ /* 0x000fce0000000f00 */
[----:B------:R-:W-:Y:S05]  /*4d00*/  WARPSYNC.COLLECTIVE R123, `(.L_x_13506) ;  /* 0x000000007b087348 */ /* 0x000fea0003c00000 */
[----:B------:R0:W1:Y:S02]  /*4d10*/  SHFL.BFLY P6, R121, R124, R125, R126 ;  /* 0x0c00007d7c797389 */ /* 0x00006400000c007e */
[----:B01----:R-:W-:Y:S05]  /*4d20*/  ENDCOLLECTIVE ;  /* 0x000000000000791b */ /* 0x003fea0003800000 */
.L_x_13506:
        /* <DEDUP_REMOVED lines=72> */
.L_x_13507:
[----:B------:R-:W-:Y:S01]  /*51b0*/  HFMA2 R125, -RZ, RZ, 0, 1.1920928955078125e-07 ;  /* 0x00000002ff7d7431 */ /* 0x000fe200000001ff */
[----:B------:R-:W-:-:S05]  /*51c0*/  MOV R107, R121 ;  /* 0x00000079006b7202 */ /* 0x000fca0000000f00 */
[----:B------:R-:W-:-:S05]  /*51d0*/  FADD.FTZ R107, R0, R107 ;  /* 0x0000006b006b7221 */ /* 0x000fca0000010000 */
[----:B------:R-:W-:-:S07]  /*51e0*/  MOV R124, R107 ;  /* 0x0000006b007c7202 */ /* 0x000fce0000000f00 */
[----:B------:R-:W-:Y:S05]  /*51f0*/  WARPSYNC.COLLECTIVE R123, `(.L_x_13508) ;  /* 0x000000007b087348 */ /* 0x000fea0003c00000 */
[----:B------:R0:W1:Y:S02]  /*5200*/  SHFL.BFLY P6, R121, R124, R125, R126 ;  /* 0x0c00007d7c797389 */ /* 0x00006400000c007e */
[----:B01----:R-:W-:Y:S05]  /*5210*/  ENDCOLLECTIVE ;  /* 0x000000000000791b */ /* 0x003fea0003800000 */
.L_x_13508:
[----:B------:R-:W-:Y:S01]  /*5220*/  HFMA2 R125, -RZ, RZ, 0, 2.384185791015625e-07 ;  /* 0x00000004ff7d7431 */ /* 0x000fe200000001ff */
[----:B------:R-:W-:-:S05]  /*5230*/  MOV R106, R121 ;  /* 0x00000079006a7202 */ /* 0x000fca0000000f00 */
[----:B------:R-:W-:-:S05]  /*5240*/  FADD.FTZ R106, R107, R106 ;  /* 0x0000006a6b6a7221 */ /* 0x000fca0000010000 */
[----:B------:R-:W-:-:S07]  /*5250*/  MOV R124, R106 ;  /* 0x0000006a007c7202 */ /* 0x000fce0000000f00 */
[----:B------:R-:W-:Y:S05]  /*5260*/  WARPSYNC.COLLECTIVE R123, `(.L_x_13509) ;  /* 0x000000007b087348 */ /* 0x000fea0003c00000 */
[----:B------:R0:W1:Y:S02]  /*5270*/  SHFL.BFLY P6, R121, R124, R125, R126 ;  /* 0x0c00007d7c797389 */ /* 0x00006400000c007e */
[----:B01----:R-:W-:Y:S05]  /*5280*/  ENDCOLLECTIVE ;  /* 0x000000000000791b */ /* 0x003fea0003800000 */
.L_x_13509:
[----:B------:R-:W-:Y:S01]  /*5290*/  HFMA2 R125, -RZ, RZ, 0, 4.76837158203125e-07 ;  /* 0x00000008ff7d7431 */ /* 0x000fe200000001ff */
[----:B------:R-:W-:-:S05]  /*52a0*/  MOV R111, R121 ;  /* 0x00000079006f7202 */ /* 0x000fca0000000f00 */
[----:B------:R-:W-:-:S05]  /*52b0*/  FADD.FTZ R111, R106, R111 ;  /* 0x0000006f6a6f7221 */ /* 0x000fca0000010000 */
[----:B------:R-:W-:-:S07]  /*52c0*/  MOV R124, R111 ;  /* 0x0000006f007c7202 */ /* 0x000fce0000000f00 */
[----:B------:R-:W-:Y:S05]  /*52d0*/  WARPSYNC.COLLECTIVE R123, `(.L_x_13510) ;  /* 0x000000007b087348 */ /* 0x000fea0003c00000 */
[----:B------:R0:W1:Y:S02]  /*52e0*/  SHFL.BFLY P6, R121, R124, R125, R126 ;  /* 0x0c00007d7c797389 */ /* 0x00006400000c007e */
[----:B01----:R-:W-:Y:S05]  /*52f0*/  ENDCOLLECTIVE ;  /* 0x000000000000791b */ /* 0x003fea0003800000 */
.L_x_13510:
[----:B------:R-:W-:Y:S01]  /*5300*/  HFMA2 R125, -RZ, RZ, 0, 9.5367431640625e-07 ;  /* 0x00000010ff7d7431 */ /* 0x000fe200000001ff */
[----:B------:R-:W-:-:S05]  /*5310*/  MOV R110, R121 ;  /* 0x00000079006e7202 */ /* 0x000fca0000000f00 */
[----:B------:R-:W-:-:S05]  /*5320*/  FADD.FTZ R110, R111, R110 ;  /* 0x0000006e6f6e7221 */ /* 0x000fca0000010000 */
[----:B------:R-:W-:-:S07]  /*5330*/  MOV R124, R110 ;  /* 0x0000006e007c7202 */ /* 0x000fce0000000f00 */
[----:B------:R-:W-:Y:S05]  /*5340*/  WARPSYNC.COLLECTIVE R123, `(.L_x_13511) ;  /* 0x000000007b087348 */ /* 0x000fea0003c00000 */
[----:B------:R0:W1:Y:S02]  /*5350*/  SHFL.BFLY P6, R121, R124, R125, R126 ;  /* 0x0c00007d7c797389 */ /* 0x00006400000c007e */
[----:B01----:R-:W-:Y:S05]  /*5360*/  ENDCOLLECTIVE ;  /* 0x000000000000791b */ /* 0x003fea0003800000 */
.L_x_13511:
[----:B------:R-:W-:Y:S05]  /*5370*/  BRA `(.L_x_13512) ;  /* 0xffffffe0005c7947 */ /* 0x000fea000383ffff */
.L_x_13513:
        /* <DEDUP_REMOVED lines=16> */
.L_x_22718:


//--------------------- .text._ZN10layer_norm31ln_parallel_residual_fwd_kernelINS_13Kernel_traitsI6__halfS2_fS2_fjLj1024ELj1ELj4ELj1ELj16ENS_18Kernel_traits_baseILj1024ES2_S2_fS2_fjLj128EEEEELb0ELb0ELb1EEEvNS_9FwdParamsE --------------------------
	.section	.text._ZN10layer_norm31ln_parallel_residual_fwd_kernelINS_13Kernel_traitsI6__halfS2_fS2_fjLj1024ELj1ELj4ELj1ELj16ENS_18Kernel_traits_baseILj1024ES2_S2_fS2_fjLj128EEEEELb0ELb0ELb1EEEvNS_9FwdParamsE,"ax",@progbits
	.align	128
        .global         _ZN10layer_norm31ln_parallel_residual_fwd_kernelINS_13Kernel_traitsI6__halfS2_fS2_fjLj1024ELj1ELj4ELj1ELj16ENS_18Kernel_traits_baseILj1024ES2_S2_fS2_fjLj128EEEEELb0ELb0ELb1EEEvNS_9FwdParamsE
        .type           _ZN10layer_norm31ln_parallel_residual_fwd_kernelINS_13Kernel_traitsI6__halfS2_fS2_fjLj1024ELj1ELj4ELj1ELj16ENS_18Kernel_traits_baseILj1024ES2_S2_fS2_fjLj128EEEEELb0ELb0ELb1EEEvNS_9FwdParamsE,@function
        .size           _ZN10layer_norm31ln_parallel_residual_fwd_kernelINS_13Kernel_traitsI6__halfS2_fS2_fjLj1024ELj1ELj4ELj1ELj16ENS_18Kernel_traits_baseILj1024ES2_S2_fS2_fjLj128EEEEELb0ELb0ELb1EEEvNS_9FwdParamsE,(.L_x_22719 - _ZN10layer_norm31ln_parallel_residual_fwd_kernelINS_13Kernel_traitsI6__halfS2_fS2_fjLj1024ELj1ELj4ELj1ELj16ENS_18Kernel_traits_baseILj1024ES2_S2_fS2_fjLj128EEEEELb0ELb0ELb1EEEvNS_9FwdParamsE)
        .other          _ZN10layer_norm31ln_parallel_residual_fwd_kernelINS_13Kernel_traitsI6__halfS2_fS2_fjLj1024ELj1ELj4ELj1ELj16ENS_18Kernel_traits_baseILj1024ES2_S2_fS2_fjLj128EEEEELb0ELb0ELb1EEEvNS_9FwdParamsE,@"STO_CUDA_ENTRY STV_DEFAULT"
_ZN10layer_norm31ln_parallel_residual_fwd_kernelINS_13Kernel_traitsI6__halfS2_fS2_fjLj1024ELj1ELj4ELj1ELj16ENS_18Kernel_traits_baseILj1024ES2_S2_fS2_fjLj128EEEEELb0ELb0ELb1EEEvNS_9FwdParamsE:
.text._ZN10layer_norm31ln_parallel_residual_fwd_kernelINS_13Kernel_traitsI6__halfS2_fS2_fjLj1024ELj1ELj4ELj1ELj16ENS_18Kernel_traits_baseILj1024ES2_S2_fS2_fjLj128EEEEELb0ELb0ELb1EEEvNS_9FwdParamsE:
        /* <DEDUP_REMOVED lines=45> */
.L_x_13515:
        /* <DEDUP_REMOVED lines=27> */
.L_x_13514:
        /* <DEDUP_REMOVED lines=29> */
.L_x_13517:
        /* <DEDUP_REMOVED lines=26> */
.L_x_13516:
        /* <DEDUP_REMOVED lines=8> */
[----:B-1----:R-:W-:-:S04]  /*0870*/  UISETP.NE.U32.AND UP0, UPT, UR4, URZ, UPT ;  /* 0x000000ff0400728c */ /* 0x002fc8000bf05070 */
[----:B------:R-:W-:Y:S01]  /*0880*/  UISETP.NE.AND.EX UP0, UPT, UR5, URZ, UPT, UP0 ;  /* 0x000000ff0500728c */ /* 0x000fe2000bf05300 */
[----:B------:R-:W1:Y:S05]  /*0890*/  LDCU.64 UR4, c[0x0][0x3a0] ;  /* 0x00007400ff0477ac */ /* 0x000e6a0008000a00 */
[----:B0-234-:R-:W-:-:S13]  /*08a0*/  PLOP3.LUT P1, PT, PT, PT, UP0, 0x80, 0x8 ;  /* 0x000000000008781c */ /* 0x01dfda0003f2f008 */
.L_x_13535:
[----:B-1----:R-:W-:Y:S01]  /*08b0*/  ISETP.NE.U32.AND P0, PT, RZ, UR4, PT ;  /* 0x00000004ff007c0c */ /* 0x002fe2000bf05070 */
        /* <DEDUP_REMOVED lines=30> */
.L_x_13519:
[----:B-----5:R-:W-:Y:S02]  /*0aa0*/  HADD2.F32 R77, -RZ, R124.H0_H0 ;  /* 0x2000007cff4d7230 */ /* 0x020fe40000004100 */
[----:B------:R-:W-:Y:S02]  /*0ab0*/  HADD2.F32 R81, -RZ, R126.H0_H0 ;  /* 0x2000007eff517230 */ /* 0x000fe40000004100 */
[----:B------:R-:W-:Y:S02]  /*0ac0*/  HADD2.F32 R124, -RZ, R124.H1_H1 ;  /* 0x3000007cff7c7230 */ /* 0x000fe40000004100 */
[----:B------:R-:W-:Y:S01]  /*0ad0*/  FADD.FTZ R128, R68, R77 ;  /* 0x0000004d44807221 */ /* 0x000fe20000010000 */
[----:B------:R-:W-:Y:S02]  /*0ae0*/  HADD2.F32 R126, -RZ, R126.H1_H1 ;  /* 0x3000007eff7e7230 */ /* 0x000fe40000004100 */
[--C-:B------:R-:W-:Y:S02]  /*0af0*/  HADD2.F32 R79, -RZ, R125.reuse.H0_H0 ;  /* 0x2000007dff4f7230 */ /* 0x100fe40000004100 */
[----:B------:R-:W-:Y:S01]  /*0b00*/  FADD.FTZ R129, R69, R124 ;  /* 0x0000007c45817221 */ /* 0x000fe20000010000 */
[----:B------:R-:W-:-:S02]  /*0b10*/  HADD2.F32 R0, -RZ, R125.H1_H1 ;  /* 0x3000007dff007230 */ /* 0x000fc40000004100 */
        /* <DEDUP_REMOVED lines=8> */
[----:B------:R-:W-:Y:S06]  /*0ba0*/  BRA `(.L_x_13520) ;  /* 0x0000000000f07947 */ /* 0x000fec0003800000 */
.L_x_13518:
[----:B------:R-:W-:-:S04]  /*0bb0*/  UISETP.NE.U32.AND UP0, UPT, UR4, URZ, UPT ;  /* 0x000000ff0400728c */ /* 0x000fc8000bf05070 */
[----:B------:R-:W-:-:S09]  /*0bc0*/  UISETP.NE.AND.EX UP0, UPT, UR5, URZ, UPT, UP0 ;  /* 0x000000ff0500728c */ /* 0x000fd2000bf05300 */
[----:B------:R-:W-:Y:S05]  /*0bd0*/  BRA.U UP0, `(.L_x_13521) ;  /* 0x0000000100647547 */ /* 0x000fea000b800000 */
[--C-:B-----5:R-:W-:Y:S02]  /*0be0*/  HADD2.F32 R77, -RZ, R124.reuse.H0_H0 ;  /* 0x2000007cff4d7230 */ /* 0x120fe40000004100 */
[----:B------:R-:W-:Y:S02]  /*0bf0*/  HADD2.F32 R124, -RZ, R124.H1_H1 ;  /* 0x3000007cff7c7230 */ /* 0x000fe40000004100 */
[----:B------:R-:W-:Y:S02]  /*0c00*/  HADD2.F32 R129, -RZ, R64.H1_H1 ;  /* 0x30000040ff817230 */ /* 0x000fe40000004100 */
        /* <DEDUP_REMOVED lines=8> */
[--C-:B------:R-:W-:Y:S02]  /*0c90*/  HADD2.F32 R130, -RZ, R65.reuse.H0_H0 ;  /* 0x20000041ff827230 */ /* 0x100fe40000004100 */
        /* <DEDUP_REMOVED lines=10> */
[----:B------:R-:W-:Y:S02]  /*0d40*/  FADD.FTZ R126, R83, R126 ;  /* 0x0000007e537e7221 */ /* 0x000fe40000010000 */
[----:B------:R-:W-:Y:S01]  /*0d50*/  FADD.FTZ R127, R78, R127 ;  /* 0x0000007f4e7f7221 */ /* 0x000fe20000010000 */
[----:B------:R-:W-:Y:S06]  /*0d60*/  BRA `(.L_x_13520) ;  /* 0x0000000000807947 */ /* 0x000fec0003800000 */
.L_x_13521:
[--C-:B-----5:R-:W-:Y:S02]  /*0d70*/  HADD2.F32 R0, -RZ, R124.reuse.H0_H0 ;  /* 0x2000007cff007230 */ /* 0x120fe40000004100 */
[----:B------:R-:W-:Y:S02]  /*0d80*/  HADD2.F32 R124, -RZ, R124.H1_H1 ;  /* 0x3000007cff7c7230 */ /* 0x000fe40000004100 */
[----:B------:R-:W-:Y:S02]  /*0d90*/  HADD2.F32 R76, -RZ, R125.H0_H0 ;  /* 0x2000007dff4c7230 */ /* 0x000fe40000004100 */
[--C-:B------:R-:W-:Y:S02]  /*0da0*/  HADD2.F32 R77, -RZ, R64.reuse.H0_H0 ;  /* 0x20000040ff4d7230 */ /* 0x100fe40000004100 */
        /* <DEDUP_REMOVED lines=16> */
[----:B------:R-:W-:Y:S02]  /*0eb0*/  HADD2.F32 R79, -RZ, R66.H0_H0 ;  /* 0x20000042ff4f7230 */ /* 0x000fe40000004100 */
[----:B------:R-:W-:-:S02]  /*0ec0*/  HADD2.F32 R85, -RZ, R67.H0_H0 ;  /* 0x20000043ff557230 */ /* 0x000fc40000004100 */
        /* <DEDUP_REMOVED lines=8> */
[----:B------:R-:W-:Y:S02]  /*0f50*/  FADD.FTZ R126, R74, R85 ;  /* 0x000000554a7e7221 */ /* 0x000fe40000010000 */
[----:B------:R-:W-:-:S07]  /*0f60*/  FADD.FTZ R127, R75, R76 ;  /* 0x0000004c4b7f7221 */ /* 0x000fce0000010000 */
.L_x_13520:
        /* <DEDUP_REMOVED lines=19> */
[--C-:B-----5:R-:W-:Y:S02]  /*10a0*/  HADD2.F32 R0, -RZ, R116.reuse.H0_H0 ;  /* 0x20000074ff007230 */ /* 0x120fe40000004100 */
[----:B------:R-:W-:Y:S02]  /*10b0*/  HADD2.F32 R116, -RZ, R116.H1_H1 ;  /* 0x30000074ff747230 */ /* 0x000fe40000004100 */
[--C-:B0-----:R-:W-:Y:S02]  /*10c0*/  HADD2.F32 R79, -RZ, R64.reuse.H1_H1 ;  /* 0x30000040ff4f7230 */ /* 0x101fe40000004100 */
[----:B------:R-:W-:Y:S02]  /*10d0*/  HADD2.F32 R76, -RZ, R117.H0_H0 ;  /* 0x20000075ff4c7230 */ /* 0x000fe40000004100 */
[----:B------:R-:W-:Y:S02]  /*10e0*/  HADD2.F32 R77, -RZ, R64.H0_H0 ;  /* 0x20000040ff4d7230 */ /* 0x000fe40000004100 */
[----:B------:R-:W-:Y:S01]  /*10f0*/  FADD.FTZ R116, R79, R116 ;  /* 0x000000744f747221 */ /* 0x000fe20000010000 */
[----:B------:R-:W-:-:S02]  /*1100*/  HADD2.F32 R81, -RZ, R65.H0_H0 ;  /* 0x20000041ff517230 */ /* 0x000fc40000004100 */
[--C-:B------:R-:W-:Y:S02]  /*1110*/  HADD2.F32 R78, -RZ, R118.reuse.H0_H0 ;  /* 0x20000076ff4e7230 */ /* 0x100fe40000004100 */
[----:B------:R-:W-:Y:S01]  /*1120*/  FADD.FTZ R77, R77, R0 ;  /* 0x000000004d4d7221 */ /* 0x000fe20000010000 */
[----:B------:R-:W-:Y:S02]  /*1130*/  HADD2.F32 R118, -RZ, R118.H1_H1 ;  /* 0x30000076ff767230 */ /* 0x000fe40000004100 */
[----:B------:R-:W-:Y:S01]  /*1140*/  FADD.FTZ R79, R81, R76 ;  /* 0x0000004c514f7221 */ /* 0x000fe20000010000 */
[----:B------:R-:W-:Y:S02]  /*1150*/  HADD2.F32 R80, -RZ, R119.H0_H0 ;  /* 0x20000077ff507230 */ /* 0x000fe40000004100 */
[----:B------:R-:W-:Y:S01]  /*1160*/  FADD.FTZ R121, R69, R116 ;  /* 0x0000007445797221 */ /* 0x000fe20000010000 */
[----:B------:R-:W-:Y:S02]  /*1170*/  HADD2.F32 R83, -RZ, R66.H1_H1 ;  /* 0x30000042ff537230 */ /* 0x000fe40000004100 */
[----:B------:R-:W-:Y:S01]  /*1180*/  FADD.FTZ R120, R68, R77 ;  /* 0x0000004d44787221 */ /* 0x000fe20000010000 */
[----:B------:R-:W-:-:S02]  /*1190*/  HADD2.F32 R117, -RZ, R117.H1_H1 ;  /* 0x30000075ff757230 */ /* 0x000fc40000004100 */
[----:B------:R-:W-:Y:S01]  /*11a0*/  FADD.FTZ R122, R70, R79 ;  /* 0x0000004f467a7221 */ /* 0x000fe20000010000 */
[----:B------:R-:W-:Y:S02]  /*11b0*/  HADD2.F32 R119, -RZ, R119.H1_H1 ;  /* 0x30000077ff777230 */ /* 0x000fe40000004100 */
[----:B------:R-:W-:Y:S01]  /*11c0*/  FADD.FTZ R118, R83, R118 ;  /* 0x0000007653767221 */ /* 0x000fe20000010000 */
[----:B------:R-:W-:Y:S02]  /*11d0*/  HADD2.F32 R0, -RZ, R65.H1_H1 ;  /* 0x30000041ff007230 */ /* 0x000fe40000004100 */
[----:B------:R-:W-:Y:S02]  /*11e0*/  HADD2.F32 R81, -RZ, R66.H0_H0 ;  /* 0x20000042ff517230 */ /* 0x000fe40000004100 */
        /* <DEDUP_REMOVED lines=12> */
.L_x_13523:
[----:B-----5:R-:W-:Y:S02]  /*12b0*/  HADD2.F32 R122, -RZ, R117.H0_H0 ;  /* 0x20000075ff7a7230 */ /* 0x020fe40000004100 */
[----:B0-----:R-:W-:Y:S02]  /*12c0*/  HADD2.F32 R79, -RZ, R65.H0_H0 ;  /* 0x20000041ff4f7230 */ /* 0x001fe40000004100 */
[----:B------:R-:W-:Y:S02]  /*12d0*/  HADD2.F32 R120, -RZ, R116.H0_H0 ;  /* 0x20000074ff787230 */ /* 0x000fe40000004100 */
[----:B------:R-:W-:Y:S02]  /*12e0*/  HADD2.F32 R77, -RZ, R64.H0_H0 ;  /* 0x20000040ff4d7230 */ /* 0x000fe40000004100 */
[----:B------:R-:W-:Y:S01]  /*12f0*/  FADD.FTZ R122, R79, R122 ;  /* 0x0000007a4f7a7221 */ /* 0x000fe20000010000 */
[----:B------:R-:W-:Y:S02]  /*1300*/  HADD2.F32 R117, -RZ, R117.H1_H1 ;  /* 0x30000075ff757230 */ /* 0x000fe40000004100 */
[----:B------:R-:W-:-:S02]  /*1310*/  HADD2.F32 R76, -RZ, R118.H0_H0 ;  /* 0x20000076ff4c7230 */ /* 0x000fc40000004100 */
[----:B------:R-:W-:Y:S01]  /*1320*/  FADD.FTZ R120, R77, R120 ;  /* 0x000000784d787221 */ /* 0x000fe20000010000 */
[----:B------:R-:W-:Y:S02]  /*1330*/  HADD2.F32 R0, -RZ, R65.H1_H1 ;  /* 0x30000041ff007230 */ /* 0x000fe40000004100 */
[----:B------:R-:W-:Y:S02]  /*1340*/  HADD2.F32 R116, -RZ, R116.H1_H1 ;  /* 0x30000074ff747230 */ /* 0x000fe40000004100 */
[----:B------:R-:W-:Y:S02]  /*1350*/  HADD2.F32 R118, -RZ, R118.H1_H1 ;  /* 0x30000076ff767230 */ /* 0x000fe40000004100 */
[----:B------:R-:W-:Y:S01]  /*1360*/  FADD.FTZ R123, R0, R117 ;  /* 0x00000075007b7221 */ /* 0x000fe20000010000 */
[----:B------:R-:W-:Y:S02]  /*1370*/  HADD2.F32 R121, -RZ, R64.H1_H1 ;  /* 0x30000040ff797230 */ /* 0x000fe40000004100 */
[----:B------:R-:W-:-:S02]  /*1380*/  HADD2.F32 R78, -RZ, R119.H0_H0 ;  /* 0x20000077ff4e7230 */ /* 0x000fc40000004100 */
[--C-:B------:R-:W-:Y:S02]  /*1390*/  HADD2.F32 R79, -RZ, R66.reuse.H1_H1 ;  /* 0x30000042ff4f7230 */ /* 0x100fe40000004100 */
[----:B------:R-:W-:Y:S01]  /*13a0*/  FADD.FTZ R121, R121, R116 ;  /* 0x0000007479797221 */ /* 0x000fe20000010000 */
[----:B------:R-:W-:Y:S02]  /*13b0*/  HADD2.F32 R119, -RZ, R119.H1_H1 ;  /* 0x30000077ff777230 */ /* 0x000fe40000004100 */
[----:B------:R-:W-:Y:S02]  /*13c0*/  HADD2.F32 R77, -RZ, R66.H0_H0 ;  /* 0x20000042ff4d7230 */ /* 0x000fe40000004100 */
[----:B------:R-:W-:Y:S01]  /*13d0*/  FADD.FTZ R117, R79, R118 ;  /* 0x000000764f757221 */ /* 0x000fe20000010000 */
[--C-:B------:R-:W-:Y:S02]  /*13e0*/  HADD2.F32 R81, -RZ, R67.reuse.H0_H0 ;  /* 0x20000043ff517230 */ /* 0x100fe40000004100 */
[----:B------:R-:W-:-:S02]  /*13f0*/  HADD2.F32 R80, -RZ, R67.H1_H1 ;  /* 0x30000043ff507230 */ /* 0x000fc40000004100 */
[----:B------:R-:W-:Y:S01]  /*1400*/  FADD.FTZ R116, R77, R76 ;  /* 0x0000004c4d747221 */ /* 0x000fe20000010000 */
[----:B------:R-:W-:Y:S02]  /*1410*/  FADD.FTZ R118, R81, R78 ;  /* 0x0000004e51767221 */ /* 0x000fe40000010000 */
[----:B------:R-:W-:Y:S01]  /*1420*/  FADD.FTZ R119, R80, R119 ;  /* 0x0000007750777221 */ /* 0x000fe20000010000 */
[----:B------:R-:W-:Y:S06]  /*1430*/  BRA `(.L_x_13524) ;  /* 0x0000000000687947 */ /* 0x000fec0003800000 */
.L_x_13522:
[----:B------:R-:W-:Y:S05]  /*1440*/  @!P0 BRA `(.L_x_13525) ;  /* 0x0000000000448947 */ /* 0x000fea0003800000 */
[----:B0----5:R-:W-:Y:S02]  /*1450*/  HADD2.F32 R77, -RZ, R116.H0_H0 ;  /* 0x20000074ff4d7230 */ /* 0x021fe40000004100 */
        /* <DEDUP_REMOVED lines=16> */
.L_x_13525:
        /* <DEDUP_REMOVED lines=8> */
.L_x_13524:
[----:B0-----:R-:W0:Y:S01]  /*15e0*/  @P1 LDC.64 R78, c[0x0][0x398] ;  /* 0x0000e600ff4e1b82 */ /* 0x001e220000000a00 */
        /* <DEDUP_REMOVED lines=14> */
[--C-:B-----5:R-:W-:Y:S02]  /*16d0*/  HADD2.F32 R0, -RZ, R88.reuse.H0_H0 ;  /* 0x20000058ff007230 */ /* 0x120fe40000004100 */
[----:B------:R-:W-:Y:S02]  /*16e0*/  HADD2.F32 R88, -RZ, R88.H1_H1 ;  /* 0x30000058ff587230 */ /* 0x000fe40000004100 */
[--C-:B-1----:R-:W-:Y:S02]  /*16f0*/  HADD2.F32 R79, -RZ, R64.reuse.H1_H1 ;  /* 0x30000040ff4f7230 */ /* 0x102fe40000004100 */
        /* <DEDUP_REMOVED lines=30> */
.L_x_13527:
[----:B-----5:R-:W-:Y:S02]  /*18e0*/  HADD2.F32 R114, -RZ, R89.H0_H0 ;  /* 0x20000059ff727230 */ /* 0x020fe40000004100 */
[----:B-1----:R-:W-:Y:S02]  /*18f0*/  HADD2.F32 R79, -RZ, R65.H0_H0 ;  /* 0x20000041ff4f7230 */ /* 0x002fe40000004100 */
        /* <DEDUP_REMOVED lines=23> */
.L_x_13526:
[----:B------:R-:W-:Y:S05]  /*1a70*/  @!P0 BRA `(.L_x_13529) ;  /* 0x0000000000448947 */ /* 0x000fea0003800000 */
[----:B-1---5:R-:W-:Y:S02]  /*1a80*/  HADD2.F32 R77, -RZ, R88.H0_H0 ;  /* 0x20000058ff4d7230 */ /* 0x022fe40000004100 */
        /* <DEDUP_REMOVED lines=16> */
.L_x_13529:
        /* <DEDUP_REMOVED lines=8> */
.L_x_13528:
[----:B------:R-:W0:Y:S01]  /*1c10*/  @P1 LDC.64 R82, c[0x0][0x398] ;  /* 0x0000e600ff521b82 */ /* 0x000e220000000a00 */
[----:B------:R-:W-:Y:S01]  /*1c20*/  IADD3 R147, PT, PT, R109, 0x60, RZ ;  /* 0x000000606d937810 */ /* 0x000fe20007ffe0ff */
[----:B-1----:R-:W-:-:S04]  /*1c30*/  IMAD.WIDE.U32 R80, R97, 0x20, R84 ;  /* 0x0000002061507825 */ /* 0x002fc800078e0054 */
        /* <DEDUP_REMOVED lines=13> */
[--C-:B------:R-:W-:Y:S02]  /*1d10*/  HADD2.F32 R2, -RZ, R77.reuse.H0_H0 ;  /* 0x2000004dff027230 */ /* 0x100fe40000004100 */
[----:B-1----:R-:W-:Y:S02]  /*1d20*/  HADD2.F32 R80, -RZ, R77.H1_H1 ;  /* 0x3000004dff507230 */ /* 0x002fe40000004100 */
[----:B------:R-:W-:Y:S02]  /*1d30*/  HADD2.F32 R76, -RZ, R76.H1_H1 ;  /* 0x3000004cff4c7230 */ /* 0x000fe40000004100 */
[----:B------:R-:W-:Y:S02]  /*1d40*/  HADD2.F32 R77, -RZ, R64.H1_H1 ;  /* 0x30000040ff4d7230 */ /* 0x000fe40000004100 */
[----:B------:R-:W-:-:S02]  /*1d50*/  HADD2.F32 R87, -RZ, R65.H0_H0 ;  /* 0x20000041ff577230 */ /* 0x000fc40000004100 */
[----:B------:R-:W-:Y:S02]  /*1d60*/  HADD2.F32 R3, -RZ, R64.H0_H0 ;  /* 0x20000040ff037230 */ /* 0x000fe40000004100 */
[----:B------:R-:W-:Y:S01]  /*1d70*/  FADD.FTZ R76, R77, R76 ;  /* 0x0000004c4d4c7221 */ /* 0x000fe20000010000 */
[--C-:B------:R-:W-:Y:S02]  /*1d80*/  HADD2.F32 R82, -RZ, R79.reuse.H0_H0 ;  /* 0x2000004fff527230 */ /* 0x100fe40000004100 */
[----:B------:R-:W-:Y:S01]  /*1d90*/  FADD.FTZ R77, R87, R2 ;  /* 0x00000002574d7221 */ /* 0x000fe20000010000 */
[----:B------:R-:W-:Y:S02]  /*1da0*/  HADD2.F32 R83, -RZ, R79.H1_H1 ;  /* 0x3000004fff537230 */ /* 0x000fe40000004100 */
[----:B------:R-:W-:Y:S01]  /*1db0*/  FADD.FTZ R3, R3, R0 ;  /* 0x0000000003037221 */ /* 0x000fe20000010000 */
[----:B------:R-:W-:Y:S02]  /*1dc0*/  HADD2.F32 R81, -RZ, R78.H0_H0 ;  /* 0x2000004eff517230 */ /* 0x000fe40000004100 */
[----:B------:R-:W-:-:S02]  /*1dd0*/  HADD2.F32 R79, -RZ, R65.H1_H1 ;  /* 0x30000041ff4f7230 */ /* 0x000fc40000004100 */
[----:B------:R-:W-:Y:S02]  /*1de0*/  HADD2.F32 R78, -RZ, R78.H1_H1 ;  /* 0x3000004eff4e7230 */ /* 0x000fe40000004100 */
        /* <DEDUP_REMOVED lines=18> */
.L_x_13531:
[--C-:B-1---5:R-:W-:Y:S02]  /*1f10*/  HADD2.F32 R82, -RZ, R77.reuse.H0_H0 ;  /* 0x2000004dff527230 */ /* 0x122fe40000004100 */
[----:B------:R-:W-:Y:S02]  /*1f20*/  HADD2.F32 R83, -RZ, R77.H1_H1 ;  /* 0x3000004dff537230 */ /* 0x000fe40000004100 */
[----:B------:R-:W-:Y:S02]  /*1f30*/  HADD2.F32 R77, -RZ, R65.H0_H0 ;  /* 0x20000041ff4d7230 */ /* 0x000fe40000004100 */
[----:B------:R-:W-:Y:S02]  /*1f40*/  HADD2.F32 R80, -RZ, R76.H0_H0 ;  /* 0x2000004cff507230 */ /* 0x000fe40000004100 */
[----:B------:R-:W-:Y:S02]  /*1f50*/  HADD2.F32 R3, -RZ, R64.H0_H0 ;  /* 0x20000040ff037230 */ /* 0x000fe40000004100 */
[----:B------:R-:W-:Y:S01]  /*1f60*/  FADD.FTZ R82, R77, R82 ;  /* 0x000000524d527221 */ /* 0x000fe20000010000 */
[----:B------:R-:W-:-:S02]  /*1f70*/  HADD2.F32 R2, -RZ, R78.H0_H0 ;  /* 0x2000004eff027230 */ /* 0x000fc40000004100 */
[----:B------:R-:W-:Y:S02]  /*1f80*/  HADD2.F32 R78, -RZ, R78.H1_H1 ;  /* 0x3000004eff4e7230 */ /* 0x000fe40000004100 */
[----:B------:R-:W-:Y:S01]  /*1f90*/  FADD.FTZ R80, R3, R80 ;  /* 0x0000005003507221 */ /* 0x000fe20000010000 */
[--C-:B------:R-:W-:Y:S02]  /*1fa0*/  HADD2.F32 R86, -RZ, R79.reuse.H0_H0 ;  /* 0x2000004fff567230 */ /* 0x100fe40000004100 */
[----:B------:R-:W-:Y:S02]  /*1fb0*/  HADD2.F32 R87, -RZ, R79.H1_H1 ;  /* 0x3000004fff577230 */ /* 0x000fe40000004100 */
[----:B------:R-:W-:Y:S02]  /*1fc0*/  HADD2.F32 R77, -RZ, R66.H1_H1 ;  /* 0x30000042ff4d7230 */ /* 0x000fe40000004100 */
[----:B------:R-:W-:Y:S02]  /*1fd0*/  HADD2.F32 R76, -RZ, R76.H1_H1 ;  /* 0x3000004cff4c7230 */ /* 0x000fe40000004100 */
[----:B------:R-:W-:-:S02]  /*1fe0*/  HADD2.F32 R81, -RZ, R64.H1_H1 ;  /* 0x30000040ff517230 */ /* 0x000fc40000004100 */
[----:B------:R-:W-:Y:S01]  /*1ff0*/  FADD.FTZ R77, R77, R78 ;  /* 0x0000004e4d4d7221 */ /* 0x000fe20000010000 */
[----:B------:R-:W-:Y:S02]  /*2000*/  HADD2.F32 R79, -RZ, R67.H0_H0 ;  /* 0x20000043ff4f7230 */ /* 0x000fe40000004100 */
[----:B------:R-:W-:Y:S02]  /*2010*/  HADD2.F32 R0, -RZ, R65.H1_H1 ;  /* 0x30000041ff007230 */ /* 0x000fe40000004100 */
[----:B------:R-:W-:Y:S01]  /*2020*/  FADD.FTZ R81, R81, R76 ;  /* 0x0000004c51517221 */ /* 0x000fe20000010000 */
[----:B------:R-:W-:Y:S02]  /*2030*/  HADD2.F32 R3, -RZ, R66.H0_H0 ;  /* 0x20000042ff037230 */ /* 0x000fe40000004100 */
[----:B------:R-:W-:Y:S01]  /*2040*/  FADD.FTZ R78, R79, R86 ;  /* 0x000000564f4e7221 */ /* 0x000fe20000010000 */
[----:B------:R-:W-:Y:S02]  /*2050*/  HADD2.F32 R92, -RZ, R67.H1_H1 ;  /* 0x30000043ff5c7230 */ /* 0x000fe40000004100 */
[----:B------:R-:W-:Y:S01]  /*2060*/  FADD.FTZ R83, R0, R83 ;  /* 0x0000005300537221 */ /* 0x000fe20000010000 */
[----:B------:R-:W-:-:S02]  /*2070*/  FADD.FTZ R76, R3, R2 ;  /* 0x00000002034c7221 */ /* 0x000fc40000010000 */
[----:B------:R-:W-:Y:S01]  /*2080*/  FADD.FTZ R79, R92, R87 ;  /* 0x000000575c4f7221 */ /* 0x000fe20000010000 */
[----:B------:R-:W-:Y:S06]  /*2090*/  BRA `(.L_x_13532) ;  /* 0x0000000000687947 */ /* 0x000fec0003800000 */
.L_x_13530:
[----:B------:R-:W-:Y:S05]  /*20a0*/  @!P0 BRA `(.L_x_13533) ;  /* 0x0000000000448947 */ /* 0x000fea0003800000 */
[--C-:B-----5:R-:W-:Y:S02]  /*20b0*/  HADD2.F32 R3, -RZ, R76.reuse.H0_H0 ;  /* 0x2000004cff037230 */ /* 0x120fe40000004100 */
[----:B------:R-:W-:Y:S02]  /*20c0*/  HADD2.F32 R76, -RZ, R76.H1_H1 ;  /* 0x3000004cff4c7230 */ /* 0x000fe40000004100 */
[--C-:B-1----:R-:W-:Y:S02]  /*20d0*/  HADD2.F32 R83, -RZ, R77.reuse.H0_H0 ;  /* 0x2000004dff537230 */ /* 0x102fe40000004100 */
        /* <DEDUP_REMOVED lines=14> */
.L_x_13533:
        /* <DEDUP_REMOVED lines=8> */
.L_x_13532:
        /* <DEDUP_REMOVED lines=124> */
.L_x_13547:
[----:B------:R-:W-:Y:S01]  /*2a00*/  FMUL.FTZ R0, R87, R87 ;  /* 0x0000005757007220 */ /* 0x000fe20000410000 */
[----:B------:R-:W-:Y:S01]  /*2a10*/  ISETP.NE.AND P2, PT, RZ, UR9, PT ;  /* 0x00000009ff007c0c */ /* 0x000fe2000bf45270 */
[----:B-1----:R-:W-:Y:S01]  /*2a20*/  FADD.FTZ R93, R86, R93 ;  /* 0x0000005d565d7221 */ /* 0x002fe20000010000 */
[----:B------:R-:W-:Y:S02]  /*2a30*/  HADD2.F32 R84, -RZ, R104.H0_H0 ;  /* 0x20000068ff547230 */ /* 0x000fe40000004100 */
[----:B------:R-:W-:Y:S01]  /*2a40*/  FSEL R3, R0, RZ, P2 ;  /* 0x000000ff00037208 */ /* 0x000fe20001000000 */
[----:B------:R-:W-:Y:S01]  /*2a50*/  FFMA.FTZ R2, R93, R2, UR10 ;  /* 0x0000000a5d027e23 */ /* 0x000fe20008010002 */
[----:B------:R-:W-:Y:S01]  /*2a60*/  FSEL R92, R87, RZ, !P2 ;  /* 0x000000ff575c7208 */ /* 0x000fe20005000000 */
[----:B0-----:R-:W-:Y:S02]  /*2a70*/  HADD2.F32 R86, -RZ, R44.H0_H0 ;  /* 0x2000002cff567230 */ /* 0x001fe40000004100 */
[----:B------:R-:W-:Y:S01]  /*2a80*/  FADD.FTZ R2, R2, R3 ;  /* 0x0000000302027221 */ /* 0x000fe20000010000 */
[----:B------:R-:W-:-:S02]  /*2a90*/  HADD2.F32 R85, -RZ, R16.H1_H1 ;  /* 0x30000010ff557230 */ /* 0x000fc40000004100 */
[C---:B------:R-:W-:Y:S01]  /*2aa0*/  FADD.FTZ R0, -R92.reuse, R128 ;  /* 0x000000805c007221 */ /* 0x040fe20000010100 */
[C---:B------:R-:W-:Y:S01]  /*2ab0*/  FADD.FTZ R134, -R92.reuse, R129 ;  /* 0x000000815c867221 */ /* 0x040fe20000010100 */
[----:B------:R0:W1:Y:S01]  /*2ac0*/  MUFU.RSQ R149, R2 ;  /* 0x0000000200957308 */ /* 0x0000620000001400 */
[C---:B------:R-:W-:Y:S01]  /*2ad0*/  FADD.FTZ R136, -R92.reuse, R130 ;  /* 0x000000825c887221 */ /* 0x040fe20000010100 */
[C---:B------:R-:W-:Y:S01]  /*2ae0*/  FADD.FTZ R132, -R92.reuse, R126 ;  /* 0x0000007e5c847221 */ /* 0x040fe20000010100 */
[C---:B------:R-:W-:Y:S01]  /*2af0*/  FADD.FTZ R126, -R92.reuse, R116 ;  /* 0x000000745c7e7221 */ /* 0x040fe20000010100 */
[C---:B------:R-:W-:Y:S01]  /*2b00*/  FADD.FTZ R116, -R92.reuse, R88 ;  /* 0x000000585c747221 */ /* 0x040fe20000010100 */
[--C-:B------:R-:W-:Y:S02]  /*2b10*/  HADD2.F32 R146, -RZ, R60.reuse.H1_H1 ;  /* 0x3000003cff927230 */ /* 0x100fe40000004100 */
[----:B------:R-:W-:Y:S01]  /*2b20*/  FADD.FTZ R138, -R92, R131 ;  /* 0x000000835c8a7221 */ /* 0x000fe20000010100 */
[----:B------:R-:W-:-:S02]  /*2b30*/  HADD2.F32 R88, -RZ, R60.H0_H0 ;  /* 0x2000003cff587230 */ /* 0x000fc40000004100 */
[C---:B------:R-:W-:Y:S01]  /*2b40*/  FADD.FTZ R140, -R92.reuse, R124 ;  /* 0x0000007c5c8c7221 */ /* 0x040fe20000010100 */
[--C-:B------:R-:W-:Y:S02]  /*2b50*/  HADD2.F32 R93, -RZ, R45.reuse.H0_H0 ;  /* 0x2000002dff5d7230 */ /* 0x100fe40000004100 */
[C---:B0-----:R-:W-:Y:S01]  /*2b60*/  FADD.FTZ R2, -R92.reuse, R89 ;  /* 0x000000595c027221 */ /* 0x041fe20000010100 */
[----:B------:R-:W-:Y:S02]  /*2b70*/  HADD2.F32 R89, -RZ, R104.H1_H1 ;  /* 0x30000068ff597230 */ /* 0x000fe40000004100 */
[C---:B------:R-:W-:Y:S01]  /*2b80*/  FADD.FTZ R98, -R92.reuse, R125 ;  /* 0x0000007d5c627221 */ /* 0x040fe20000010100 */
[----:B------:R-:W-:Y:S02]  /*2b90*/  HADD2.F32 R3, -RZ, R44.H1_H1 ;  /* 0x3000002cff037230 */ /* 0x000fe40000004100 */
[----:B------:R-:W-:Y:S01]  /*2ba0*/  FADD.FTZ R128, -R92, R122 ;  /* 0x0000007a5c807221 */ /* 0x000fe20000010100 */
[----:B------:R-:W-:-:S02]  /*2bb0*/  HADD2.F32 R99, -RZ, R45.H1_H1 ;  /* 0x3000002dff637230 */ /* 0x000fc40000004100 */
[C---:B------:R-:W-:Y:S01]  /*2bc0*/  FADD.FTZ R122, -R92.reuse, R112 ;  /* 0x000000705c7a7221 */ /* 0x040fe20000010100 */
[----:B------:R-:W-:Y:S02]  /*2bd0*/  HADD2.F32 R159, -RZ, R17.H1_H1 ;  /* 0x30000011ff9f7230 */ /* 0x000fe40000004100 */
[C---:B-1----:R-:W-:Y:S01]  /*2be0*/  FMUL.FTZ R157, R149.reuse, R0 ;  /* 0x00000000959d7220 */ /* 0x042fe20000410000 */
[----:B------:R-:W-:Y:S01]  /*2bf0*/  FADD.FTZ R0, -R92, R91 ;  /* 0x0000005b5c007221 */ /* 0x000fe20000010100 */
[----:B------:R-:W-:Y:S02]  /*2c00*/  HADD2.F32 R91, -RZ, R105.H0_H0 ;  /* 0x20000069ff5b7230 */ /* 0x000fe40000004100 */
[----:B------:R-:W-:Y:S01]  /*2c10*/  FMUL.FTZ R134, R149, R134 ;  /* 0x0000008695867220 */ /* 0x000fe20000410000 */
[----:B------:R-:W-:Y:S01]  /*2c20*/  FFMA.FTZ R84, R157, R84, R86 ;  /* 0x000000549d547223 */ /* 0x000fe20000010056 */
[----:B------:R-:W-:Y:S02]  /*2c30*/  HADD2.F32 R86, -RZ, R16.H0_H0 ;  /* 0x20000010ff567230 */ /* 0x000fe40000004100 */
[----:B------:R-:W-:Y:S01]  /*2c40*/  FMUL.FTZ R136, R149, R136 ;  /* 0x0000008895887220 */ /* 0x000fe20000410000 */
[C---:B------:R-:W-:Y:S01]  /*2c50*/  FFMA.FTZ R146, R134.reuse, R85, R146 ;  /* 0x0000005586927223 */ /* 0x040fe20000010092 */
[----:B------:R-:W-:Y:S01]  /*2c60*/  FFMA.FTZ R89, R134, R89, R3 ;  /* 0x0000005986597223 */ /* 0x000fe20000010003 */
[----:B------:R-:W-:-:S02]  /*2c70*/  HADD2.F32 R103, -RZ, R106.H0_H0 ;  /* 0x2000006aff677230 */ /* 0x000fc40000004100 */
[----:B------:R-:W-:Y:S01]  /*2c80*/  FFMA.FTZ R157, R157, R86, R88 ;  /* 0x000000569d9d7223 */ /* 0x000fe20000010058 */
[----:B------:R-:W-:Y:S01]  /*2c90*/  FFMA.FTZ R85, R136, R91, R93 ;  /* 0x0000005b88557223 */ /* 0x000fe2000001005d */
[----:B------:R-:W-:Y:S02]  /*2ca0*/  HADD2.F32 R93, -RZ, R105.H1_H1 ;  /* 0x30000069ff5d7230 */ /* 0x000fe40000004100 */
[C---:B------:R-:W-:Y:S01]  /*2cb0*/  FMUL.FTZ R138, R149.reuse, R138 ;  /* 0x0000008a958a7220 */ /* 0x040fe20000410000 */
[----:B------:R-:W-:Y:S02]  /*2cc0*/  HADD2.F32 R86, -RZ, R61.H1_H1 ;  /* 0x3000003dff567230 */ /* 0x000fe40000004100 */
[----:B------:R-:W-:Y:S01]  /*2cd0*/  FMUL.FTZ R140, R149, R140 ;  /* 0x0000008c958c7220 */ /* 0x000fe20000410000 */
[----:B------:R-:W-:Y:S02]  /*2ce0*/  HADD2.F32 R111, -RZ, R46.H0_H0 ;  /* 0x2000002eff6f7230 */ /* 0x000fe40000004100 */
[----:B------:R-:W-:Y:S01]  /*2cf0*/  FADD.FTZ R112, -R92, R90 ;  /* 0x0000005a5c707221 */ /* 0x000fe20000010100 */
[----:B------:R-:W-:-:S02]  /*2d00*/  HADD2.F32 R3, -RZ, R17.H0_H0 ;  /* 0x20000011ff037230 */ /* 0x000fc40000004100 */
[C---:B------:R-:W-:Y:S01]  /*2d10*/  FFMA.FTZ R88, R138.reuse, R93, R99 ;  /* 0x0000005d8a587223 */ /* 0x040fe20000010063 */
[----:B------:R-:W-:Y:S02]  /*2d20*/  HADD2.F32 R91, -RZ, R61.H0_H0 ;  /* 0x2000003dff5b7230 */ /* 0x000fe40000004100 */
[----:B------:R-:W-:Y:S01]  /*2d30*/  FFMA.FTZ R159, R138, R159, R86 ;  /* 0x0000009f8a9f7223 */ /* 0x000fe20000010056 */
[----:B------:R-:W-:Y:S01]  /*2d40*/  FFMA.FTZ R86, R140, R103, R111 ;  /* 0x000000678c567223 */ /* 0x000fe2000001006f */
[----:B------:R-:W-:Y:S02]  /*2d50*/  HADD2.F32 R133, -RZ, R106.H1_H1 ;  /* 0x3000006aff857230 */ /* 0x000fe40000004100 */
[----:B------:R-:W-:Y:S01]  /*2d60*/  FMUL.FTZ R98, R149, R98 ;  /* 0x0000006295627220 */ /* 0x000fe20000410000 */
[----:B------:R-:W-:Y:S02]  /*2d70*/  HADD2.F32 R93, -RZ, R46.H1_H1 ;  /* 0x3000002eff5d7230 */ /* 0x000fe40000004100 */
[----:B------:R-:W-:Y:S01]  /*2d80*/  FFMA.FTZ R148, R136, R3, R91 ;  /* 0x0000000388947223 */ /* 0x000fe2000001005b */
[----:B------:R-:W-:-:S02]  /*2d90*/  HADD2.F32 R161, -RZ, R18.H1_H1 ;  /* 0x30000012ffa17230 */ /* 0x000fc40000004100 */
[----:B------:R-:W-:Y:S01]  /*2da0*/  FMUL.FTZ R132, R149, R132 ;  /* 0x0000008495847220 */ /* 0x000fe20000410000 */
[----:B------:R-:W-:Y:S02]  /*2db0*/  HADD2.F32 R90, -RZ, R62.H1_H1 ;  /* 0x3000003eff5a7230 */ /* 0x000fe40000004100 */
[C---:B------:R-:W-:Y:S01]  /*2dc0*/  FADD.FTZ R94, -R92.reuse, R127 ;  /* 0x0000007f5c5e7221 */ /* 0x040fe20000010100 */
[----:B------:R-:W-:Y:S02]  /*2dd0*/  HADD2.F32 R99, -RZ, R107.H0_H0 ;  /* 0x2000006bff637230 */ /* 0x000fe40000004100 */
[----:B------:R-:W-:Y:S01]  /*2de0*/  FADD.FTZ R130, -R92, R120 ;  /* 0x000000785c827221 */ /* 0x000fe20000010100 */
[----:B------:R-:W-:Y:S02]  /*2df0*/  HADD2.F32 R103, -RZ, R47.H0_H0 ;  /* 0x2000002fff677230 */ /* 0x000fe40000004100 */
[----:B------:R-:W-:Y:S01]  /*2e00*/  FFMA.FTZ R133, R98, R133, R93 ;  /* 0x0000008562857223 */ /* 0x000fe2000001005d */
[----:B------:R-:W-:-:S02]  /*2e10*/  HADD2.F32 R3, -RZ, R18.H0_H0 ;  /* 0x20000012ff037230 */ /* 0x000fc40000004100 */
[----:B------:R-:W-:Y:S01]  /*2e20*/  FFMA.FTZ R161, R98, R161, R90 ;  /* 0x000000a162a17223 */ /* 0x000fe2000001005a */
[----:B------:R-:W-:Y:S02]  /*2e30*/  HADD2.F32 R91, -RZ, R62.H0_H0 ;  /* 0x2000003eff5b7230 */ /* 0x000fe40000004100 */
        /* <DEDUP_REMOVED lines=8> */
[----:B------:R-:W-:Y:S01]  /*2ec0*/  FADD.FTZ R96, -R92, R121 ;  /* 0x000000795c607221 */ /* 0x000fe20000010100 */
[----:B------:R-:W-:Y:S02]  /*2ed0*/  HADD2.F32 R3, -RZ, R19.H0_H0 ;  /* 0x20000013ff037230 */ /* 0x000fe40000004100 */
[C---:B------:R-:W-:Y:S01]  /*2ee0*/  FFMA.FTZ R99, R94.reuse, R99, R93 ;  /* 0x000000635e637223 */ /* 0x040fe2000001005d */
[----:B------:R-:W-:Y:S02]  /*2ef0*/  HADD2.F32 R91, -RZ, R63.H0_H0 ;  /* 0x2000003fff5b7230 */ /* 0x000fe40000004100 */
[----:B------:R-:W-:Y:S01]  /*2f00*/  FFMA.FTZ R163, R94, R163, R90 ;  /* 0x000000a35ea37223 */ /* 0x000fe2000001005a */
[----:B------:R-:W-:-:S02]  /*2f10*/  HADD2.F32 R103, -RZ, R4.H0_H0 ;  /* 0x20000004ff677230 */ /* 0x000fc40000004100 */
[----:B------:R-:W-:Y:S01]  /*2f20*/  FMUL.FTZ R96, R149, R96 ;  /* 0x0000006095607220 */ /* 0x000fe20000410000 */
[----:B------:R-:W-:Y:S02]  /*2f30*/  HADD2.F32 R111, -RZ, R40.H0_H0 ;  /* 0x20000028ff6f7230 */ /* 0x000fe40000004100 */
[----:B------:R-:W-:Y:S01]  /*2f40*/  FFMA.FTZ R152, R132, R3, R91 ;  /* 0x0000000384987223 */ /* 0x000fe2000001005b */
[----:B------:R-:W-:Y:S02]  /*2f50*/  HADD2.F32 R139, -RZ, R20.H0_H0 ;  /* 0x20000014ff8b7230 */ /* 0x000fe40000004100 */
[----:B------:R-:W-:Y:S01]  /*2f60*/  FADD.FTZ R124, -R92, R118 ;  /* 0x000000765c7c7221 */ /* 0x000fe20000010100 */
[----:B------:R-:W-:Y:S02]  /*2f70*/  HADD2.F32 R3, -RZ, R56.H0_H0 ;  /* 0x20000038ff037230 */ /* 0x000fe40000004100 */
[----:B------:R-:W-:Y:S01]  /*2f80*/  FFMA.FTZ R94, R130, R103, R111 ;  /* 0x00000067825e7223 */ /* 0x000fe2000001006f */
[----:B------:R-:W-:-:S02]  /*2f90*/  HADD2.F32 R103, -RZ, R4.H1_H1 ;  /* 0x30000004ff677230 */ /* 0x000fc40000004100 */
[C---:B------:R-:W-:Y:S01]  /*2fa0*/  FADD.FTZ R102, -R92.reuse, R123 ;  /* 0x0000007b5c667221 */ /* 0x040fe20000010100 */
[----:B------:R-:W-:Y:S02]  /*2fb0*/  HADD2.F32 R91, -RZ, R40.H1_H1 ;  /* 0x30000028ff5b7230 */ /* 0x000fe40000004100 */
[----:B------:R-:W-:Y:S01]  /*2fc0*/  FADD.FTZ R118, -R92, R113 ;  /* 0x000000715c767221 */ /* 0x000fe20000010100 */
        /* <DEDUP_REMOVED lines=8> */
[----:B------:R-:W-:Y:S02]  /*3050*/  HADD2.F32 R141, -RZ, R21.H0_H0 ;  /* 0x20000015ff8d7230 */ /* 0x000fe40000004100 */
[----:B------:R-:W-:Y:S01]  /*3060*/  FMUL.FTZ R102, R149, R102 ;  /* 0x0000006695667220 */ /* 0x000fe20000410000 */
[----:B------:R-:W-:Y:S02]  /*3070*/  HADD2.F32 R3, -RZ, R57.H0_H0 ;  /* 0x20000039ff037230 */ /* 0x000fe40000004100 */
[----:B------:R-:W-:Y:S01]  /*3080*/  FADD.FTZ R108, -R92, R117 ;  /* 0x000000755c6c7221 */ /* 0x000fe20000010100 */
[----:B------:R-:W-:-:S02]  /*3090*/  HADD2.F32 R151, -RZ, R5.H1_H1 ;  /* 0x30000005ff977230 */ /* 0x000fc40000004100 */
[C---:B------:R-:W-:Y:S01]  /*30a0*/  FFMA.FTZ R96, R128.reuse, R111, R113 ;  /* 0x0000006f80607223 */ /* 0x040fe20000010071 */
[----:B------:R-:W-:Y:S02]  /*30b0*/  HADD2.F32 R91, -RZ, R41.H1_H1 ;  /* 0x30000029ff5b7230 */ /* 0x000fe40000004100 */
[----:B------:R-:W-:Y:S01]  /*30c0*/  FMUL.FTZ R126, R149, R126 ;  /* 0x0000007e957e7220 */ /* 0x000fe20000410000 */
        /* <DEDUP_REMOVED lines=13> */
[C---:B------:R-:W-:Y:S01]  /*31a0*/  FMUL.FTZ R124, R149.reuse, R124 ;  /* 0x0000007c957c7220 */ /* 0x040fe20000410000 */
[----:B------:R-:W-:Y:S02]  /*31b0*/  HADD2.F32 R91, -RZ, R42.H1_H1 ;  /* 0x3000002aff5b7230 */ /* 0x000fe40000004100 */
[----:B------:R-:W-:Y:S01]  /*31c0*/  FFMA.FTZ R143, R126, R143, R3 ;  /* 0x0000008f7e8f7223 */ /* 0x000fe20000010003 */
[----:B------:R-:W-:Y:S02]  /*31d0*/  HADD2.F32 R93, -RZ, R22.H1_H1 ;  /* 0x30000016ff5d7230 */ /* 0x000fe40000004100 */
[----:B------:R-:W-:Y:S01]  /*31e0*/  FMUL.FTZ R120, R149, R120 ;  /* 0x0000007895787220 */ /* 0x000fe20000410000 */
        /* <DEDUP_REMOVED lines=11> */
[----:B------:R-:W-:Y:S01]  /*32a0*/  FMUL.FTZ R118, R149, R118 ;  /* 0x0000007695767220 */ /* 0x000fe20000410000 */
[----:B------:R-:W-:Y:S02]  /*32b0*/  HADD2.F32 R93, -RZ, R43.H1_H1 ;  /* 0x3000002bff5d7230 */ /* 0x000fe40000004100 */
[----:B------:R-:W-:Y:S01]  /*32c0*/  FFMA.FTZ R142, R124, R3, R91 ;  /* 0x000000037c8e7223 */ /* 0x000fe2000001005b */
[----:B------:R-:W-:Y:S02]  /*32d0*/  HADD2.F32 R145, -RZ, R23.H1_H1 ;  /* 0x30000017ff917230 */ /* 0x000fe40000004100 */
[----:B------:R-:W-:Y:S01]  /*32e0*/  FADD.FTZ R110, -R92, R115 ;  /* 0x000000735c6e7221 */ /* 0x000fe20000010100 */
[----:B------:R-:W-:Y:S02]  /*32f0*/  HADD2.F32 R90, -RZ, R59.H1_H1 ;  /* 0x3000003bff5a7230 */ /* 0x000fe40000004100 */
[----:B------:R-:W-:Y:S01]  /*3300*/  FFMA.FTZ R155, R120, R155, R93 ;  /* 0x0000009b789b7223 */ /* 0x000fe2000001005d */
[----:B------:R-:W-:-:S02]  /*3310*/  HADD2.F32 R111, -RZ, R8.H0_H0 ;  /* 0x20000008ff6f7230 */ /* 0x000fc40000004100 */
[C---:B------:R-:W-:Y:S01]  /*3320*/  FMUL.FTZ R116, R149.reuse, R116 ;  /* 0x0000007495747220 */ /* 0x040fe20000410000 */
[----:B------:R-:W-:Y:S02]  /*3330*/  HADD2.F32 R113, -RZ, R36.H0_H0 ;  /* 0x20000024ff717230 */ /* 0x000fe40000004100 */
[----:B------:R-:W-:Y:S01]  /*3340*/  FFMA.FTZ R145, R120, R145, R90 ;  /* 0x0000009178917223 */ /* 0x000fe2000001005a */
[----:B------:R-:W-:Y:S02]  /*3350*/  HADD2.F32 R127, -RZ, R8.H1_H1 ;  /* 0x30000008ff7f7230 */ /* 0x000fe40000004100 */
[----:B------:R-:W-:Y:S01]  /*3360*/  FMUL.FTZ R110, R149, R110 ;  /* 0x0000006e956e7220 */ /* 0x000fe20000410000 */
[----:B------:R-:W-:Y:S02]  /*3370*/  HADD2.F32 R91, -RZ, R36.H1_H1 ;  /* 0x30000024ff5b7230 */ /* 0x000fe40000004100 */
[----:B------:R-:W-:Y:S01]  /*3380*/  FFMA.FTZ R126, R122, R111, R113 ;  /* 0x0000006f7a7e7223 */ /* 0x000fe20000010071 */
[----:B------:R-:W-:-:S02]  /*3390*/  HADD2.F32 R93, -RZ, R24.H1_H1 ;  /* 0x30000018ff5d7230 */ /* 0x000fc40000004100 */
[C---:B------:R-:W-:Y:S01]  /*33a0*/  FMUL.FTZ R111, R149.reuse, R114 ;  /* 0x00000072956f7220 */ /* 0x040fe20000410000 */
[----:B------:R-:W-:Y:S02]  /*33b0*/  HADD2.F32 R90, -RZ, R52.H1_H1 ;  /* 0x30000034ff5a7230 */ /* 0x000fe40000004100 */
[C---:B------:R-:W-:Y:S01]  /*33c0*/  FFMA.FTZ R127, R118.reuse, R127, R91 ;  /* 0x0000007f767f7223 */ /* 0x040fe2000001005b */
[----:B------:R-:W-:Y:S02]  /*33d0*/  HADD2.F32 R113, -RZ, R24.H0_H0 ;  /* 0x20000018ff717230 */ /* 0x000fe40000004100 */
[----:B------:R-:W-:Y:S01]  /*33e0*/  FMUL.FTZ R2, R149, R2 ;  /* 0x0000000295027220 */ /* 0x000fe20000410000 */
[----:B------:R-:W-:Y:S02]  /*33f0*/  HADD2.F32 R3, -RZ, R52.H0_H0 ;  /* 0x20000034ff037230 */ /* 0x000fe40000004100 */
[----:B------:R-:W-:Y:S01]  /*3400*/  FFMA.FTZ R114, R118, R93, R90 ;  /* 0x0000005d76727223 */ /* 0x000fe2000001005a */
[----:B------:R-:W-:-:S02]  /*3410*/  HADD2.F32 R118, -RZ, R25.H0_H0 ;  /* 0x20000019ff767230 */ /* 0x000fc40000004100 */
[C---:B------:R-:W-:Y:S01]  /*3420*/  FMUL.FTZ R112, R149.reuse, R112 ;  /* 0x0000007095707220 */ /* 0x040fe20000410000 */
[----:B------:R-:W-:Y:S02]  /*3430*/  HADD2.F32 R90, -RZ, R53.H0_H0 ;  /* 0x20000035ff5a7230 */ /* 0x000fe40000004100 */
[----:B------:R-:W-:Y:S01]  /*3440*/  FFMA.FTZ R113, R122, R113, R3 ;  /* 0x000000717a717223 */ /* 0x000fe20000010003 */
[----:B------:R-:W-:Y:S02]  /*3450*/  HADD2.F32 R91, -RZ, R10.H0_H0 ;  /* 0x2000000aff5b7230 */ /* 0x000fe40000004100 */
[----:B------:R-:W-:Y:S01]  /*3460*/  FMUL.FTZ R0, R149, R0 ;  /* 0x0000000095007220 */ /* 0x000fe20000410000 */
[----:B------:R-:W-:Y:S02]  /*3470*/  HADD2.F32 R93, -RZ, R38.H0_H0 ;  /* 0x20000026ff5d7230 */ /* 0x000fe40000004100 */
[----:B------:R-:W-:Y:S01]  /*3480*/  FFMA.FTZ R118, R111, R118, R90 ;  /* 0x000000766f767223 */ /* 0x000fe2000001005a */
[----:B------:R-:W-:-:S02]  /*3490*/  HADD2.F32 R130, -RZ, R9.H0_H0 ;  /* 0x20000009ff827230 */ /* 0x000fc40000004100 */
[----:B------:R-:W-:Y:S01]  /*34a0*/  FADD.FTZ R80, -R92, R80 ;  /* 0x000000505c507221 */ /* 0x000fe20000010100 */
[----:B------:R-:W-:Y:S02]  /*34b0*/  HADD2.F32 R120, -RZ, R37.H0_H0 ;  /* 0x20000025ff787230 */ /* 0x000fe40000004100 */
[----:B------:R-:W-:Y:S01]  /*34c0*/  FFMA.FTZ R90, R116, R91, R93 ;  /* 0x0000005b745a7223 */ /* 0x000fe2000001005d */
[----:B------:R-:W-:Y:S02]  /*34d0*/  HADD2.F32 R131, -RZ, R9.H1_H1 ;  /* 0x30000009ff837230 */ /* 0x000fe40000004100 */
[----:B------:R-:W-:Y:S01]  /*34e0*/  FMUL.FTZ R80, R149, R80 ;  /* 0x0000005095507220 */ /* 0x000fe20000410000 */
[----:B------:R-:W-:Y:S02]  /*34f0*/  HADD2.F32 R3, -RZ, R37.H1_H1 ;  /* 0x30000025ff037230 */ /* 0x000fe40000004100 */
[----:B------:R-:W-:Y:S01]  /*3500*/  FFMA.FTZ R130, R111, R130, R120 ;  /* 0x000000826f827223 */ /* 0x000fe20000010078 */
[----:B------:R-:W-:-:S02]  /*3510*/  HADD2.F32 R135, -RZ, R10.H1_H1 ;  /* 0x3000000aff877230 */ /* 0x000fc40000004100 */
[----:B------:R-:W-:Y:S01]  /*3520*/  FADD.FTZ R82, -R92, R82 ;  /* 0x000000525c527221 */ /* 0x000fe20000010100 */
[----:B------:R-:W-:Y:S02]  /*3530*/  HADD2.F32 R91, -RZ, R38.H1_H1 ;  /* 0x30000026ff5b7230 */ /* 0x000fe40000004100 */
[----:B------:R-:W-:Y:S01]  /*3540*/  FFMA.FTZ R131, R110, R131, R3 ;  /* 0x000000836e837223 */ /* 0x000fe20000010003 */
[----:B------:R-:W-:Y:S02]  /*3550*/  HADD2.F32 R93, -RZ, R26.H1_H1 ;  /* 0x3000001aff5d7230 */ /* 0x000fe40000004100 */
[----:B------:R-:W-:Y:S01]  /*3560*/  FMUL.FTZ R82, R149, R82 ;  /* 0x0000005295527220 */ /* 0x000fe20000410000 */
[----:B------:R-:W-:Y:S02]  /*3570*/  HADD2.F32 R122, -RZ, R54.H1_H1 ;  /* 0x30000036ff7a7230 */ /* 0x000fe40000004100 */
[----:B------:R-:W-:Y:S01]  /*3580*/  FFMA.FTZ R135, R2, R135, R91 ;  /* 0x0000008702877223 */ /* 0x000fe2000001005b */
[----:B------:R-:W-:-:S02]  /*3590*/  HADD2.F32 R121, -RZ, R26.H0_H0 ;  /* 0x2000001aff797230 */ /* 0x000fc40000004100 */
[----:B------:R-:W-:Y:S01]  /*35a0*/  FADD.FTZ R132, -R92, R79 ;  /* 0x0000004f5c847221 */ /* 0x000fe20000010100 */
[----:B------:R-:W-:Y:S02]  /*35b0*/  HADD2.F32 R3, -RZ, R54.H0_H0 ;  /* 0x20000036ff037230 */ /* 0x000fe40000004100 */
[----:B------:R-:W-:Y:S01]  /*35c0*/  FFMA.FTZ R122, R2, R93, R122 ;  /* 0x0000005d027a7223 */ /* 0x000fe2000001007a */
[----:B------:R-:W-:Y:S01]  /*35d0*/  HADD2.F32 R111, -RZ, R11.H0_H0 ;  /* 0x2000000bff6f7230 */ /* 0x000fe20000004100 */
[----:B------:R-:W-:Y:S01]  /*35e0*/  F2FP.F16.F32.PACK_AB R85, R88, R85 ;  /* 0x000000555855723e */ /* 0x000fe200000000ff */
[----:B------:R-:W-:Y:S02]  /*35f0*/  HADD2.F32 R115, -RZ, R39.H0_H0 ;  /* 0x20000027ff737230 */ /* 0x000fe40000004100 */
[----:B------:R-:W-:Y:S01]  /*3600*/  FFMA.FTZ R121, R116, R121, R3 ;  /* 0x0000007974797223 */ /* 0x000fe20000010003 */
[----:B------:R-:W-:Y:S01]  /*3610*/  HADD2.F32 R129, -RZ, R27.H1_H1 ;  /* 0x3000001bff817230 */ /* 0x000fe20000004100 */
[----:B------:R-:W-:Y:S01]  /*3620*/  F2FP.F16.F32.PACK_AB R84, R89, R84 ;  /* 0x000000545954723e */ /* 0x000fe200000000ff */
[----:B------:R-:W-:-:S02]  /*3630*/  HADD2.F32 R2, -RZ, R55.H1_H1 ;  /* 0x30000037ff027230 */ /* 0x000fc40000004100 */
[----:B------:R-:W-:Y:S01]  /*3640*/  FFMA.FTZ R91, R112, R111, R115 ;  /* 0x0000006f705b7223 */ /* 0x000fe20000010073 */
[----:B------:R-:W-:Y:S01]  /*3650*/  HADD2.F32 R3, -RZ, R27.H0_H0 ;  /* 0x2000001bff037230 */ /* 0x000fe20000004100 */
[----:B------:R-:W-:Y:S01]  /*3660*/  F2FP.F16.F32.PACK_AB R86, R133, R86 ;  /* 0x000000568556723e */ /* 0x000fe200000000ff */
[----:B------:R-:W-:Y:S02]  /*3670*/  HADD2.F32 R93, -RZ, R55.H0_H0 ;  /* 0x20000037ff5d7230 */ /* 0x000fe40000004100 */
[----:B------:R-:W-:Y:S01]  /*3680*/  FFMA.FTZ R129, R0, R129, R2 ;  /* 0x0000008100817223 */ /* 0x000fe20000010002 */
[----:B------:R-:W-:Y:S02]  /*3690*/  HADD2.F32 R111, -RZ, R11.H1_H1 ;  /* 0x3000000bff6f7230 */ /* 0x000fe40000004100 */
[----:B------:R-:W-:Y:S01]  /*36a0*/  FADD.FTZ R2, -R92, R81 ;  /* 0x000000515c027221 */ /* 0x000fe20000010100 */
[----:B------:R-:W-:Y:S02]  /*36b0*/  HADD2.F32 R115, -RZ, R39.H1_H1 ;  /* 0x30000027ff737230 */ /* 0x000fe40000004100 */
[----:B------:R-:W-:Y:S01]  /*36c0*/  FFMA.FTZ R128, R112, R3, R93 ;  /* 0x0000000370807223 */ /* 0x000fe2000001005d */
[----:B------:R-:W-:-:S02]  /*36d0*/  HADD2.F32 R3, -RZ, R32.H1_H1 ;  /* 0x30000020ff037230 */ /* 0x000fc40000004100 */
[----:B------:R-:W-:Y:S01]  /*36e0*/  FMUL.FTZ R2, R149, R2 ;  /* 0x0000000295027220 */ /* 0x000fe20000410000 */
[----:B------:R-:W-:Y:S02]  /*36f0*/  HADD2.F32 R119, -RZ, R25.H1_H1 ;  /* 0x30000019ff777230 */ /* 0x000fe40000004100 */
[----:B------:R-:W-:Y:S01]  /*3700*/  FFMA.FTZ R134, R0, R111, R115 ;  /* 0x0000006f00867223 */ /* 0x000fe20000010073 */
[--C-:B------:R-:W-:Y:S02]  /*3710*/  HADD2.F32 R115, -RZ, R12.reuse.H1_H1 ;  /* 0x3000000cff737230 */ /* 0x100fe40000004100 */
[----:B------:R-:W-:Y:S01]  /*3720*/  FADD.FTZ R112, -R92, R83 ;  /* 0x000000535c707221 */ /* 0x000fe20000010100 */
[----:B------:R-:W-:Y:S01]  /*3730*/  HADD2.F32 R120, -RZ, R53.H1_H1 ;  /* 0x30000035ff787230 */ /* 0x000fe20000004100 */
[----:B------:R-:W-:Y:S01]  /*3740*/  F2FP.F16.F32.PACK_AB R90, R135, R90 ;  /* 0x0000005a875a723e */ /* 0x000fe200000000ff */
[----:B------:R-:W-:Y:S02]  /*3750*/  HADD2.F32 R117, -RZ, R12.H0_H0 ;  /* 0x2000000cff757230 */ /* 0x000fe40000004100 */
[----:B------:R-:W-:Y:S01]  /*3760*/  FFMA.FTZ R115, R2, R115, R3 ;  /* 0x0000007302737223 */ /* 0x000fe20000010003 */
[----:B------:R-:W-:-:S02]  /*3770*/  HADD2.F32 R123, -RZ, R32.H0_H0 ;  /* 0x20000020ff7b7230 */ /* 0x000fc40000004100 */
[----:B------:R-:W-:Y:S01]  /*3780*/  FFMA.FTZ R119, R110, R119, R120 ;  /* 0x000000776e777223 */ /* 0x000fe20000010078 */
[----:B------:R-:W-:Y:S01]  /*3790*/  HADD2.F32 R125, -RZ, R28.H0_H0 ;  /* 0x2000001cff7d7230 */ /* 0x000fe20000004100 */
[----:B------:R-:W-:Y:S01]  /*37a0*/  F2FP.F16.F32.PACK_AB R91, R134, R91 ;  /* 0x0000005b865b723e */ /* 0x000fe200000000ff */
[----:B------:R-:W-:Y:S02]  /*37b0*/  HADD2.F32 R116, -RZ, R48.H0_H0 ;  /* 0x20000030ff747230 */ /* 0x000fe40000004100 */
[C---:B------:R-:W-:Y:S01]  /*37c0*/  FFMA.FTZ R110, R80.reuse, R117, R123 ;  /* 0x00000075506e7223 */ /* 0x040fe2000001007b */
[----:B------:R-:W-:Y:S02]  /*37d0*/  HADD2.F32 R81, -RZ, R13.H0_H0 ;  /* 0x2000000dff517230 */ /* 0x000fe40000004100 */
[----:B------:R-:W-:Y:S01]  /*37e0*/  FMUL.FTZ R117, R149, R112 ;  /* 0x0000007095757220 */ /* 0x000fe20000410000 */
[----:B------:R-:W-:Y:S02]  /*37f0*/  HADD2.F32 R93, -RZ, R33.H0_H0 ;  /* 0x20000021ff5d7230 */ /* 0x000fe40000004100 */
[----:B------:R-:W-:Y:S01]  /*3800*/  FFMA.FTZ R0, R80, R125, R116 ;  /* 0x0000007d50007223 */ /* 0x000fe20000010074 */
[----:B------:R-:W-:-:S02]  /*3810*/  HADD2.F32 R3, -RZ, R29.H0_H0 ;  /* 0x2000001dff037230 */ /* 0x000fc40000004100 */
[----:B------:R-:W-:Y:S02]  /*3820*/  HADD2.F32 R83, -RZ, R49.H0_H0 ;  /* 0x20000031ff537230 */ /* 0x000fe40000004100 */
[C---:B------:R-:W-:Y:S01]  /*3830*/  FFMA.FTZ R120, R82.reuse, R81, R93 ;  /* 0x0000005152787223 */ /* 0x040fe2000001005d */
[----:B------:R-:W-:Y:S02]  /*3840*/  HADD2.F32 R111, -RZ, R28.H1_H1 ;  /* 0x3000001cff6f7230 */ /* 0x000fe40000004100 */
[----:B------:R-:W-:Y:S02]  /*3850*/  HADD2.F32 R80, -RZ, R48.H1_H1 ;  /* 0x30000030ff507230 */ /* 0x000fe40000004100 */
[----:B------:R-:W-:Y:S01]  /*3860*/  FFMA.FTZ R112, R82, R3, R83 ;  /* 0x0000000352707223 */ /* 0x000fe20000010053 */
[----:B------:R-:W-:Y:S01]  /*3870*/  FADD.FTZ R82, -R92, R76 ;  /* 0x0000004c5c527221 */ /* 0x000fe20000010100 */
[----:B------:R-:W-:Y:S02]  /*3880*/  HADD2.F32 R116, -RZ, R33.H1_H1 ;  /* 0x30000021ff747230 */ /* 0x000fe40000004100 */
[----:B------:R-:W-:Y:S01]  /*3890*/  FFMA.FTZ R111, R2, R111, R80 ;  /* 0x0000006f026f7223 */ /* 0x000fe20000010050 */
[----:B------:R-:W-:Y:S01]  /*38a0*/  HADD2.F32 R2, -RZ, R13.H1_H1 ;  /* 0x3000000dff027230 */ /* 0x000fe20000004100 */
[----:B------:R-:W0:Y:S01]  /*38b0*/  @!P0 LDC.64 R80, c[0x0][0x3c0] ;  /* 0x0000f000ff508b82 */ /* 0x000e220000000a00 */
[----:B------:R-:W-:-:S02]  /*38c0*/  HADD2.F32 R3, -RZ, R14.H0_H0 ;  /* 0x2000000eff037230 */ /* 0x000fc40000004100 */
[----:B------:R-:W-:Y:S01]  /*38d0*/  FMUL.FTZ R82, R149, R82 ;  /* 0x0000005295527220 */ /* 0x000fe20000410000 */
[----:B------:R-:W-:Y:S02]  /*38e0*/  HADD2.F32 R83, -RZ, R34.H0_H0 ;  /* 0x20000022ff537230 */ /* 0x000fe40000004100 */
[----:B------:R-:W-:Y:S01]  /*38f0*/  FFMA.FTZ R123, R117, R2, R116 ;  /* 0x00000002757b7223 */ /* 0x000fe20000010074 */
[----:B------:R-:W-:Y:S02]  /*3900*/  HADD2.F32 R2, -RZ, R29.H1_H1 ;  /* 0x3000001dff027230 */ /* 0x000fe40000004100 */
[----:B------:R-:W-:Y:S02]  /*3910*/  HADD2.F32 R76, -RZ, R49.H1_H1 ;  /* 0x30000031ff4c7230 */ /* 0x000fe40000004100 */
[----:B------:R-:W-:Y:S01]  /*3920*/  FFMA.FTZ R124, R82, R3, R83 ;  /* 0x00000003527c7223 */ /* 0x000fe20000010053 */
[----:B------:R-:W-:Y:S02]  /*3930*/  HADD2.F32 R83, -RZ, R30.H0_H0 ;  /* 0x2000001eff537230 */ /* 0x000fe40000004100 */
[----:B------:R-:W-:-:S02]  /*3940*/  HADD2.F32 R93, -RZ, R50.H0_H0 ;  /* 0x20000032ff5d7230 */ /* 0x000fc40000004100 */
[----:B------:R-:W-:Y:S01]  /*3950*/  FFMA.FTZ R117, R117, R2, R76 ;  /* 0x0000000275757223 */ /* 0x000fe2000001004c */
[----:B------:R-:W-:Y:S01]  /*3960*/  FADD.FTZ R76, -R92, R77 ;  /* 0x0000004d5c4c7221 */ /* 0x000fe20000010100 */
[----:B------:R-:W1:Y:S01]  /*3970*/  @!P0 LDC.64 R2, c[0x0][0x3c8] ;  /* 0x0000f200ff028b82 */ /* 0x000e620000000a00 */
[----:B------:R-:W-:Y:S02]  /*3980*/  HADD2.F32 R137, -RZ, R14.H1_H1 ;  /* 0x3000000eff897230 */ /* 0x000fe40000004100 */
[----:B------:R-:W-:Y:S01]  /*3990*/  FFMA.FTZ R116, R82, R83, R93 ;  /* 0x0000005352747223 */ /* 0x000fe2000001005d */
[----:B------:R-:W-:Y:S01]  /*39a0*/  FADD.FTZ R82, -R92, R78 ;  /* 0x0000004e5c527221 */ /* 0x000fe20000010100 */
[----:B------:R-:W-:Y:S02]  /*39b0*/  HADD2.F32 R77, -RZ, R34.H1_H1 ;  /* 0x30000022ff4d7230 */ /* 0x000fe40000004100 */
[----:B------:R-:W-:Y:S01]  /*39c0*/  FMUL.FTZ R76, R149, R76 ;  /* 0x0000004c954c7220 */ /* 0x000fe20000410000 */
[----:B------:R-:W-:-:S02]  /*39d0*/  HADD2.F32 R125, -RZ, R30.H1_H1 ;  /* 0x3000001eff7d7230 */ /* 0x000fc40000004100 */
[----:B------:R-:W-:Y:S01]  /*39e0*/  FMUL.FTZ R82, R149, R82 ;  /* 0x0000005295527220 */ /* 0x000fe20000410000 */
[----:B------:R-:W2:Y:S01]  /*39f0*/  LDC.64 R92, c[0x0][0x428] ;  /* 0x00010a00ff5c7b82 */ /* 0x000ea20000000a00 */
[----:B------:R-:W-:Y:S02]  /*3a00*/  HADD2.F32 R78, -RZ, R50.H1_H1 ;  /* 0x30000032ff4e7230 */ /* 0x000fe40000004100 */
[----:B------:R-:W-:Y:S01]  /*3a10*/  FFMA.FTZ R137, R76, R137, R77 ;  /* 0x000000894c897223 */ /* 0x000fe2000001004d */
[----:B0-----:R-:W-:Y:S01]  /*3a20*/  @!P0 IMAD.WIDE R80, R101, 0x4, R80 ;  /* 0x0000000465508825 */ /* 0x001fe200078e0250 */
[----:B------:R-:W-:-:S03]  /*3a30*/  F2FP.F16.F32.PACK_AB R83, R155, R108 ;  /* 0x0000006c9b53723e */ /* 0x000fc600000000ff */
[----:B------:R-:W-:Y:S01]  /*3a40*/  FFMA.FTZ R125, R76, R125, R78 ;  /* 0x0000007d4c7d7223 */ /* 0x000fe2000001004e */
[----:B------:R-:W-:Y:S01]  /*3a50*/  FMUL.FTZ R76, R149, R132 ;  /* 0x00000084954c7220 */ /* 0x000fe20000410000 */
[----:B------:R0:W-:Y:S01]  /*3a60*/  @!P0 STG.E desc[UR6][R80.64], R87 ;  /* 0x0000005750008986 */ /* 0x0001e2000c101906 */
[----:B------:R-:W-:Y:S01]  /*3a70*/  HADD2.F32 R77, -RZ, R15.H0_H0 ;  /* 0x2000000fff4d7230 */ /* 0x000fe20000004100 */
[----:B------:R-:W-:Y:S01]  /*3a80*/  F2FP.F16.F32.PACK_AB R78, R161, R150 ;  /* 0x00000096a14e723e */ /* 0x000fe200000000ff */
[----:B------:R-:W-:Y:S01]  /*3a90*/  HADD2.F32 R79, -RZ, R35.H0_H0 ;  /* 0x20000023ff4f7230 */ /* 0x000fe20000004100 */
[----:B------:R-:W-:Y:S01]  /*3aa0*/  F2FP.F16.F32.PACK_AB R117, R117, R112 ;  /* 0x000000707575723e */ /* 0x000fe200000000ff */
[----:B------:R-:W-:Y:S02]  /*3ab0*/  HADD2.F32 R132, -RZ, R51.H0_H0 ;  /* 0x20000033ff847230 */ /* 0x000fe40000004100 */
[----:B------:R-:W-:Y:S02]  /*3ac0*/  HADD2.F32 R133, -RZ, R31.H1_H1 ;  /* 0x3000001fff857230 */ /* 0x000fe40000004100 */
[----:B------:R-:W-:Y:S01]  /*3ad0*/  FFMA.FTZ R144, R82, R77, R79 ;  /* 0x0000004d52907223 */ /* 0x000fe2000001004f */
[----:B-1----:R-:W-:Y:S01]  /*3ae0*/  @!P0 IMAD.WIDE R2, R101, 0x4, R2 ;  /* 0x0000000465028825 */ /* 0x002fe200078e0202 */
[----:B------:R-:W-:-:S02]  /*3af0*/  F2FP.F16.F32.PACK_AB R79, R163, R152 ;  /* 0x00000098a34f723e */ /* 0x000fc400000000ff */
[----:B0-----:R-:W-:Y:S01]  /*3b00*/  F2FP.F16.F32.PACK_AB R87, R99, R98 ;  /* 0x000000626357723e */ /* 0x001fe200000000ff */
[----:B------:R-:W-:Y:S01]  /*3b10*/  HADD2.F32 R81, -RZ, R31.H0_H0 ;  /* 0x2000001fff517230 */ /* 0x000fe20000004100 */
[----:B------:R-:W0:Y:S01]  /*3b20*/  LDC.64 R98, c[0x0][0x430] ;  /* 0x00010c00ff627b82 */ /* 0x000e220000000a00 */
[----:B------:R1:W-:Y:S01]  /*3b30*/  @!P0 STG.E desc[UR6][R2.64], R149 ;  /* 0x0000009502008986 */ /* 0x0003e2000c101906 */
[----:B--2---:R-:W-:Y:S01]  /*3b40*/  IMAD.WIDE.U32 R88, R109, 0x10, R92 ;  /* 0x000000106d587825 */ /* 0x004fe200078e005c */
[----:B------:R-:W-:-:S03]  /*3b50*/  F2FP.F16.F32.PACK_AB R77, R159, R148 ;  /* 0x000000949f4d723e */ /* 0x000fc600000000ff */
[----:B------:R-:W-:Y:S01]  /*3b60*/  FFMA.FTZ R132, R82, R81, R132 ;  /* 0x0000005152847223 */ /* 0x000fe20000010084 */
[----:B------:R-:W-:Y:S01]  /*3b70*/  F2FP.F16.F32.PACK_AB R82, R153, R102 ;  /* 0x000000669952723e */ /* 0x000fe200000000ff */
[----:B------:R2:W-:Y:S01]  /*3b80*/  STG.E.128 desc[UR6][R88.64], R84 ;  /* 0x0000005458007986 */ /* 0x0005e2000c101d06 */
[----:B------:R-:W-:Y:S01]  /*3b90*/  F2FP.F16.F32.PACK_AB R80, R103, R94 ;  /* 0x0000005e6750723e */ /* 0x000fe200000000ff */
[----:B------:R-:W-:Y:S01]  /*3ba0*/  IMAD.WIDE.U32 R102, R95, 0x10, R92 ;  /* 0x000000105f667825 */ /* 0x000fe200078e005c */
[----:B------:R-:W-:-:S03]  /*3bb0*/  F2FP.F16.F32.PACK_AB R81, R151, R96 ;  /* 0x000000609751723e */ /* 0x000fc600000000ff */
[----:B-1----:R-:W-:Y:S02]  /*3bc0*/  HADD2.F32 R149, -RZ, R15.H1_H1 ;  /* 0x3000000fff957230 */ /* 0x002fe40000004100 */
[----:B------:R-:W-:Y:S02]  /*3bd0*/  HADD2.F32 R3, -RZ, R35.H1_H1 ;  /* 0x30000023ff037230 */ /* 0x000fe40000004100 */
[----:B------:R-:W-:-:S03]  /*3be0*/  HADD2.F32 R2, -RZ, R51.H1_H1 ;  /* 0x30000033ff027230 */ /* 0x000fc60000004100 */
[C---:B------:R-:W-:Y:S02]  /*3bf0*/  FFMA.FTZ R149, R76.reuse, R149, R3 ;  /* 0x000000954c957223 */ /* 0x040fe40000010003 */
[----:B------:R-:W-:Y:S01]  /*3c00*/  FFMA.FTZ R133, R76, R133, R2 ;  /* 0x000000854c857223 */ /* 0x000fe20000010002 */
[----:B------:R-:W-:Y:S01]  /*3c10*/  F2FP.F16.F32.PACK_AB R76, R146, R157 ;  /* 0x0000009d924c723e */ /* 0x000fe200000000ff */
[--C-:B0-----:R-:W-:Y:S01]  /*3c20*/  IMAD.WIDE.U32 R108, R109, 0x10, R98.reuse ;  /* 0x000000106d6c7825 */ /* 0x101fe200078e0062 */
[----:B--2---:R-:W-:Y:S02]  /*3c30*/  F2FP.F16.F32.PACK_AB R88, R127, R126 ;  /* 0x0000007e7f58723e */ /* 0x004fe400000000ff */
[----:B------:R-:W0:Y:S01]  /*3c40*/  LDC.64 R126, c[0x0][0x380] ;  /* 0x0000e000ff7e7b82 */ /* 0x000e220000000a00 */
[----:B------:R-:W-:Y:S01]  /*3c50*/  IMAD.WIDE.U32 R94, R95, 0x10, R98 ;  /* 0x000000105f5e7825 */ /* 0x000fe200078e0062 */
[----:B------:R-:W-:Y:S01]  /*3c60*/  F2FP.F16.F32.PACK_AB R87, R145, R142 ;  /* 0x0000008e9157723e */ /* 0x000fe200000000ff */
[----:B------:R1:W-:Y:S01]  /*3c70*/  STG.E.128 desc[UR6][R108.64], R76 ;  /* 0x0000004c6c007986 */ /* 0x0003e2000c101d06 */
[----:B------:R-:W-:Y:S01]  /*3c80*/  F2FP.F16.F32.PACK_AB R86, R140, R143 ;  /* 0x0000008f8c56723e */ /* 0x000fe200000000ff */
[C---:B------:R-:W-:Y:S01]  /*3c90*/  IMAD.WIDE.U32 R2, R97.reuse, 0x10, R92 ;  /* 0x0000001061027825 */ /* 0x040fe200078e005c */
[----:B------:R-:W-:Y:S01]  /*3ca0*/  F2FP.F16.F32.PACK_AB R85, R138, R141 ;  /* 0x0000008d8a55723e */ /* 0x000fe200000000ff */
[----:B------:R2:W-:Y:S01]  /*3cb0*/  STG.E.128 desc[UR6][R102.64], R80 ;  /* 0x0000005066007986 */ /* 0x0005e2000c101d06 */
[----:B------:R-:W-:Y:S01]  /*3cc0*/  F2FP.F16.F32.PACK_AB R84, R136, R139 ;  /* 0x0000008b8854723e */ /* 0x000fe200000000ff */
[----:B------:R-:W-:Y:S01]  /*3cd0*/  IMAD.WIDE.U32 R96, R97, 0x10, R98 ;  /* 0x0000001061607825 */ /* 0x000fe200078e0062 */
[----:B------:R-:W-:-:S03]  /*3ce0*/  F2FP.F16.F32.PACK_AB R89, R131, R130 ;  /* 0x000000828359723e */ /* 0x000fc600000000ff */
[C---:B------:R-:W-:Y:S01]  /*3cf0*/  IMAD.WIDE.U32 R92, R147.reuse, 0x10, R92 ;  /* 0x00000010935c7825 */ /* 0x040fe200078e005c */
[----:B------:R3:W-:Y:S03]  /*3d00*/  STG.E.128 desc[UR6][R94.64], R84 ;  /* 0x000000545e007986 */ /* 0x0007e6000c101d06 */
[----:B------:R-:W-:Y:S01]  /*3d10*/  IMAD.WIDE.U32 R98, R147, 0x10, R98 ;  /* 0x0000001093627825 */ /* 0x000fe200078e0062 */
[----:B------:R3:W-:Y:S01]  /*3d20*/  STG.E.128 desc[UR6][R2.64], R88 ;  /* 0x0000005802007986 */ /* 0x0007e2000c101d06 */
[----:B-1----:R-:W-:Y:S02]  /*3d30*/  F2FP.F16.F32.PACK_AB R79, R129, R128 ;  /* 0x00000080814f723e */ /* 0x002fe400000000ff */
[----:B------:R-:W-:Y:S02]  /*3d40*/  F2FP.F16.F32.PACK_AB R78, R122, R121 ;  /* 0x000000797a4e723e */ /* 0x000fe400000000ff */
[----:B------:R-:W-:-:S02]  /*3d50*/  F2FP.F16.F32.PACK_AB R77, R119, R118 ;  /* 0x00000076774d723e */ /* 0x000fc400000000ff */
[----:B------:R-:W-:Y:S02]  /*3d60*/  F2FP.F16.F32.PACK_AB R76, R114, R113 ;  /* 0x00000071724c723e */ /* 0x000fe400000000ff */
[----:B--2---:R-:W-:Y:S02]  /*3d70*/  F2FP.F16.F32.PACK_AB R83, R149, R144 ;  /* 0x000000909553723e */ /* 0x004fe400000000ff */
[----:B------:R-:W-:Y:S01]  /*3d80*/  F2FP.F16.F32.PACK_AB R82, R137, R124 ;  /* 0x0000007c8952723e */ /* 0x000fe200000000ff */
[----:B------:R3:W-:Y:S01]  /*3d90*/  STG.E.128 desc[UR6][R96.64], R76 ;  /* 0x0000004c60007986 */ /* 0x0007e2000c101d06 */
[----:B------:R-:W-:Y:S02]  /*3da0*/  F2FP.F16.F32.PACK_AB R81, R123, R120 ;  /* 0x000000787b51723e */ /* 0x000fe400000000ff */
[----:B------:R-:W-:Y:S02]  /*3db0*/  F2FP.F16.F32.PACK_AB R80, R115, R110 ;  /* 0x0000006e7350723e */ /* 0x000fe400000000ff */
[----:B------:R-:W-:-:S02]  /*3dc0*/  F2FP.F16.F32.PACK_AB R118, R125, R116 ;  /* 0x000000747d76723e */ /* 0x000fc400000000ff */
[----:B------:R-:W-:Y:S01]  /*3dd0*/  F2FP.F16.F32.PACK_AB R119, R133, R132 ;  /* 0x000000848577723e */ /* 0x000fe200000000ff */
[----:B------:R3:W-:Y:S01]  /*3de0*/  STG.E.128 desc[UR6][R92.64], R80 ;  /* 0x000000505c007986 */ /* 0x0007e2000c101d06 */
[----:B------:R-:W-:Y:S02]  /*3df0*/  F2FP.F16.F32.PACK_AB R116, R111, R0 ;  /* 0x000000006f74723e */ /* 0x000fe400000000ff */
[----:B0-----:R-:W-:-:S03]  /*3e00*/  LEA R101, R126, R101, 0x2 ;  /* 0x000000657e657211 */ /* 0x001fc600078e10ff */
[----:B------:R3:W-:Y:S01]  /*3e10*/  STG.E.128 desc[UR6][R98.64], R116 ;  /* 0x0000007462007986 */ /* 0x0007e2000c101d06 */
[----:B------:R-:W-:-:S13]  /*3e20*/  ISETP.GE.AND P0, PT, R101, R127, PT ;  /* 0x0000007f6500720c */ /* 0x000fda0003f06270 */
[----:B------:R-:W-:Y:S05]  /*3e30*/  @!P0 BRA `(.L_x_13535) ;  /* 0xffffffc8009c8947 */ /* 0x000fea000383ffff */
[----:B------:R-:W-:Y:S05]  /*3e40*/  EXIT ;  /* 0x000000000000794d */ /* 0x000fea0003800000 */
.L_x_13534:
        /* <DEDUP_REMOVED lines=8> */
.L_x_13537:
[----:B------:R-:W-:Y:S05]  /*3ed0*/  BSYNC B0 ;  /* 0x0000000000007941 */ /* 0x000fea0003800000 */
.L_x_13536:
        /* <DEDUP_REMOVED lines=9> */
.L_x_13538:
[----:B------:R-:W-:Y:S01]  /*3f70*/  HFMA2 R94, -RZ, RZ, 0, 2.384185791015625e-07 ;  /* 0x00000004ff5e7431 */ /* 0x000fe200000001ff */
[----:B------:R-:W-:-:S05]  /*3f80*/  MOV R2, R93 ;  /* 0x0000005d00027202 */ /* 0x000fca0000000f00 */
[----:B------:R-:W-:-:S05]  /*3f90*/  FADD.FTZ R84, R3, R2 ;  /* 0x0000000203547221 */ /* 0x000fca0000010000 */
[----:B------:R-:W-:-:S07]  /*3fa0*/  MOV R99, R84 ;  /* 0x0000005400637202 */ /* 0x000fce0000000f00 */
[----:B------:R-:W-:Y:S05]  /*3fb0*/  WARPSYNC.COLLECTIVE R92, `(.L_x_13539) ;  /* 0x000000005c087348 */ /* 0x000fea0003c00000 */
[----:B------:R0:W1:Y:S02]  /*3fc0*/  SHFL.BFLY P2, R93, R99, R94, R103 ;  /* 0x0c00005e635d7389 */ /* 0x0000640000040067 */
[----:B01----:R-:W-:Y:S05]  /*3fd0*/  ENDCOLLECTIVE ;  /* 0x000000000000791b */ /* 0x003fea0003800000 */
.L_x_13539:
[----:B------:R-:W-:Y:S01]  /*3fe0*/  HFMA2 R94, -RZ, RZ, 0, 4.76837158203125e-07 ;  /* 0x00000008ff5e7431 */ /* 0x000fe200000001ff */
[----:B------:R-:W-:-:S05]  /*3ff0*/  MOV R85, R93 ;  /* 0x0000005d00557202 */ /* 0x000fca0000000f00 */
[----:B------:R-:W-:-:S05]  /*4000*/  FADD.FTZ R85, R84, R85 ;  /* 0x0000005554557221 */ /* 0x000fca0000010000 */
[----:B------:R-:W-:-:S07]  /*4010*/  MOV R99, R85 ;  /* 0x0000005500637202 */ /* 0x000fce0000000f00 */
[----:B------:R-:W-:Y:S05]  /*4020*/  WARPSYNC.COLLECTIVE R92, `(.L_x_13540) ;  /* 0x000000005c087348 */ /* 0x000fea0003c00000 */
[----:B------:R0:W1:Y:S02]  /*4030*/  SHFL.BFLY P2, R93, R99, R94, R103 ;  /* 0x0c00005e635d7389 */ /* 0x0000640000040067 */
[----:B01----:R-:W-:Y:S05]  /*4040*/  ENDCOLLECTIVE ;  /* 0x000000000000791b */ /* 0x003fea0003800000 */
.L_x_13540:
        /* <DEDUP_REMOVED lines=8> */
.L_x_13541:
        /* <DEDUP_REMOVED lines=72> */
.L_x_13542:
[----:B------:R-:W-:Y:S01]  /*4550*/  HFMA2 R94, -RZ, RZ, 0, 1.1920928955078125e-07 ;  /* 0x00000002ff5e7431 */ /* 0x000fe200000001ff */
[----:B------:R-:W-:-:S05]  /*4560*/  MOV R3, R93 ;  /* 0x0000005d00037202 */ /* 0x000fca0000000f00 */
[----:B------:R-:W-:-:S05]  /*4570*/  FADD.FTZ R3, R0, R3 ;  /* 0x0000000300037221 */ /* 0x000fca0000010000 */
[----:B------:R-:W-:-:S07]  /*4580*/  MOV R99, R3 ;  /* 0x0000000300637202 */ /* 0x000fce0000000f00 */
[----:B------:R-:W-:Y:S05]  /*4590*/  WARPSYNC.COLLECTIVE R92, `(.L_x_13543) ;  /* 0x000000005c087348 */ /* 0x000fea0003c00000 */
[----:B------:R0:W1:Y:S02]  /*45a0*/  SHFL.BFLY P2, R93, R99, R94, R103 ;  /* 0x0c00005e635d7389 */ /* 0x0000640000040067 */
[----:B01----:R-:W-:Y:S05]  /*45b0*/  ENDCOLLECTIVE ;  /* 0x000000000000791b */ /* 0x003fea0003800000 */
.L_x_13543:
[----:B------:R-:W-:Y:S01]  /*45c0*/  HFMA2 R94, -RZ, RZ, 0, 2.384185791015625e-07 ;  /* 0x00000004ff5e7431 */ /* 0x000fe200000001ff */
[----:B------:R-:W-:-:S05]  /*45d0*/  MOV R84, R93 ;  /* 0x0000005d00547202 */ /* 0x000fca0000000f00 */
[----:B------:R-:W-:-:S05]  /*45e0*/  FADD.FTZ R84, R3, R84 ;  /* 0x0000005403547221 */ /* 0x000fca0000010000 */
[----:B------:R-:W-:-:S07]  /*45f0*/  MOV R99, R84 ;  /* 0x0000005400637202 */ /* 0x000fce0000000f00 */
[----:B------:R-:W-:Y:S05]  /*4600*/  WARPSYNC.COLLECTIVE R92, `(.L_x_13544) ;  /* 0x000000005c087348 */ /* 0x000fea0003c00000 */
[----:B------:R0:W1:Y:S02]  /*4610*/  SHFL.BFLY P2, R93, R99, R94, R103 ;  /* 0x0c00005e635d7389 */ /* 0x0000640000040067 */
[----:B01----:R-:W-:Y:S05]  /*4620*/  ENDCOLLECTIVE ;  /* 0x000000000000791b */ /* 0x003fea0003800000 */
.L_x_13544:
[----:B------:R-:W-:Y:S01]  /*4630*/  HFMA2 R94, -RZ, RZ, 0, 4.76837158203125e-07 ;  /* 0x00000008ff5e7431 */ /* 0x000fe200000001ff */
[----:B------:R-:W-:-:S05]  /*4640*/  MOV R85, R93 ;  /* 0x0000005d00557202 */ /* 0x000fca0000000f00 */
[----:B------:R-:W-:-:S05]  /*4650*/  FADD.FTZ R85, R84, R85 ;  /* 0x0000005554557221 */ /* 0x000fca0000010000 */
[----:B------:R-:W-:-:S07]  /*4660*/  MOV R99, R85 ;  /* 0x0000005500637202 */ /* 0x000fce0000000f00 */
[----:B------:R-:W-:Y:S05]  /*4670*/  WARPSYNC.COLLECTIVE R92, `(.L_x_13545) ;  /* 0x000000005c087348 */ /* 0x000fea0003c00000 */
[----:B------:R0:W1:Y:S02]  /*4680*/  SHFL.BFLY P2, R93, R99, R94, R103 ;  /* 0x0c00005e635d7389 */ /* 0x0000640000040067 */
[----:B01----:R-:W-:Y:S05]  /*4690*/  ENDCOLLECTIVE ;  /* 0x000000000000791b */ /* 0x003fea0003800000 */
.L_x_13545:
[----:B------:R-:W-:Y:S01]  /*46a0*/  HFMA2 R94, -RZ, RZ, 0, 9.5367431640625e-07 ;  /* 0x00000010ff5e7431 */ /* 0x000fe200000001ff */
[----:B------:R-:W-:-:S05]  /*46b0*/  MOV R86, R93 ;  /* 0x0000005d00567202 */ /* 0x000fca0000000f00 */
[----:B------:R-:W-:-:S05]  /*46c0*/  FADD.FTZ R86, R85, R86 ;  /* 0x0000005655567221 */ /* 0x000fca0000010000 */
[----:B------:R-:W-:-:S07]  /*46d0*/  MOV R99, R86 ;  /* 0x0000005600637202 */ /* 0x000fce0000000f00 */
[----:B------:R-:W-:Y:S05]  /*46e0*/  WARPSYNC.COLLECTIVE R92, `(.L_x_13546) ;  /* 0x000000005c087348 */ /* 0x000fea0003c00000 */
[----:B------:R0:W1:Y:S02]  /*46f0*/  SHFL.BFLY P2, R93, R99, R94, R103 ;  /* 0x0c00005e635d7389 */ /* 0x0000640000040067 */
[----:B01----:R-:W-:Y:S05]  /*4700*/  ENDCOLLECTIVE ;  /* 0x000000000000791b */ /* 0x003fea0003800000 */
.L_x_13546:
[----:B------:R-:W-:Y:S05]  /*4710*/  BRA `(.L_x_13547) ;  /* 0xffffffe000b87947 */ /* 0x000fea000383ffff */
.L_x_13548:
        /* <DEDUP_REMOVED lines=14> */
.L_x_22719:


//--------------------- .text._ZN10layer_norm31ln_parallel_residual_fwd_kernelINS_13Kernel_traitsI6__halfS2_fS2_fjLj1024ELj1ELj4ELj1ELj16ENS_18Kernel_traits_baseILj1024ES2_S2_fS2_fjLj128EEEEELb0ELb1ELb0EEEvNS_9FwdParamsE --------------------------
	.section	.text._ZN10layer_norm31ln_parallel_residual_fwd_kernelINS_13Kernel_traitsI6__halfS2_fS2_fjLj1024ELj1ELj4ELj1ELj16ENS_18Kernel_traits_baseILj1024ES2_S2_fS2_fjLj128EEEEELb0ELb1ELb0EEEvNS_9FwdParamsE,"ax",@progbits
	.align	128
        .global         _ZN10layer_norm31ln_parallel_residual_fwd_kernelINS_13Kernel_traitsI6__halfS2_fS2_fjLj1024ELj1ELj4ELj1ELj16ENS_18Kernel_traits_baseILj1024ES2_S2_fS2_fjLj128EEEEELb0ELb1ELb0EEEvNS_9FwdParamsE
        .type           _ZN10layer_norm31ln_parallel_residual_fwd_kernelINS_13Kernel_traitsI6__halfS2_fS2_fjLj1024ELj1ELj4ELj1ELj16ENS_18Kernel_traits_baseILj1024ES2_S2_fS2_fjLj128EEEEELb0ELb1ELb0EEEvNS_9FwdParamsE,@function
        .size           _ZN10layer_norm31ln_parallel_residual_fwd_kernelINS_13Kernel_traitsI6__halfS2_fS2_fjLj1024ELj1ELj4ELj1ELj16ENS_18Kernel_traits_baseILj1024ES2_S2_fS2_fjLj128EEEEELb0ELb1ELb0EEEvNS_9FwdParamsE,(.L_x_22720 - _ZN10layer_norm31ln_parallel_residual_fwd_kernelINS_13Kernel_traitsI6__halfS2_fS2_fjLj1024ELj1ELj4ELj1ELj16ENS_18Kernel_traits_baseILj1024ES2_S2_fS2_fjLj128EEEEELb0ELb1ELb0EEEvNS_9FwdParamsE)
        .other          _ZN10layer_norm31ln_parallel_residual_fwd_kernelINS_13Kernel_traitsI6__halfS2_fS2_fjLj1024ELj1ELj4ELj1ELj16ENS_18Kernel_traits_baseILj1024ES2_S2_fS2_fjLj128EEEEELb0ELb1ELb0EEEvNS_9FwdParamsE,@"STO_CUDA_ENTRY STV_DEFAULT"
_ZN10layer_norm31ln_parallel_residual_fwd_kernelINS_13Kernel_traitsI6__halfS2_fS2_fjLj1024ELj1ELj4ELj1ELj16ENS_18Kernel_traits_baseILj1024ES2_S2_fS2_fjLj128EEEEELb0ELb1ELb0EEEvNS_9FwdParamsE:
.text._ZN10layer_norm31ln_parallel_residual_fwd_kernelINS_13Kernel_traitsI6__halfS2_fS2_fjLj1024ELj1ELj4ELj1ELj16ENS_18Kernel_traits_baseILj1024ES2_S2_fS2_fjLj128EEEEELb0ELb1ELb0EEEvNS_9FwdParamsE:
        /* <DEDUP_REMOVED lines=52> */
.L_x_13550:
        /* <DEDUP_REMOVED lines=11> */
[----:B------:R-:W-:-:S03]  /*03f0*/  @P1 IADD3 R39, PT, PT, R39, 0x20, RZ ;  /* 0x0000002027271810 */ /* 0x000fc60007ffe0ff */
[----:B------:R-:W-:Y:S02]  /*0400*/  HFMA2 R26, -RZ, RZ, 0, 0 ;  /* 0x00000000ff1a7431 */ /* 0x000fe400000001ff */
[----:B------:R-:W-:Y:S01]  /*0410*/  HFMA2 R10, -RZ, RZ, 0, 0 ;  /* 0x00000000ff0a7431 */ /* 0x000fe200000001ff */
        /* <DEDUP_REMOVED lines=8> */
[----:B------:R-:W-:Y:S02]  /*04a0*/  CS2R R24, SRZ ;  /* 0x0000000000187805 */ /* 0x000fe4000001ff00 */
[----:B------:R-:W-:Y:S02]  /*04b0*/  MOV R18, RZ ;  /* 0x000000ff00127202 */ /* 0x000fe40000000f00 */
[----:B------:R-:W-:Y:S02]  /*04c0*/  CS2R R16, SRZ ;  /* 0x0000000000107805 */ /* 0x000fe4000001ff00 */
[----:B0-----:R-:W-:Y:S02]  /*04d0*/  CS2R R8, SRZ ;  /* 0x0000000000087805 */ /* 0x001fe4000001ff00 */
[----:B------:R-:W-:Y:S02]  /*04e0*/  @P0 MOV R11, RZ ;  /* 0x000000ff000b0202 */ /* 0x000fe40000000f00 */
[----:B------:R-:W-:-:S02]  /*04f0*/  @P3 CS2R R34, SRZ ;  /* 0x0000000000223805 */ /* 0x000fc4000001ff00 */
[----:B------:R-:W-:Y:S02]  /*0500*/  @P3 CS2R R32, SRZ ;  /* 0x0000000000203805 */ /* 0x000fe4000001ff00 */
[----:B------:R-:W-:Y:S02]  /*0510*/  @P1 MOV R19, RZ ;  /* 0x000000ff00131202 */ /* 0x000fe40000000f00 */
[----:B-1----:R-:W-:-:S07]  /*0520*/  @P2 MOV R27, RZ ;  /* 0x000000ff001b2202 */ /* 0x002fce0000000f00 */
.L_x_13551:
[----:B------:R-:W-:Y:S05]  /*0530*/  BSYNC.RECONVERGENT B0 ;  /* 0x0000000000007941 */ /* 0x000fea0003800200 */
.L_x_13549:
        /* <DEDUP_REMOVED lines=8> */
.L_x_13585:
        /* <DEDUP_REMOVED lines=36> */
.L_x_13555:
        /* <DEDUP_REMOVED lines=17> */
.L_x_13554:
[----:B------:R-:W-:-:S04]  /*0910*/  UISETP.NE.U32.AND UP0, UPT, UR10, URZ, UPT ;  /* 0x000000ff0a00728c */ /* 0x000fc8000bf05070 */
[----:B------:R-:W-:-:S09]  /*0920*/  UISETP.NE.AND.EX UP0, UPT, UR11, URZ, UPT, UP0 ;  /* 0x000000ff0b00728c */ /* 0x000fd2000bf05300 */
[----:B------:R-:W-:Y:S05]  /*0930*/  BRA.U UP0, `(.L_x_13557) ;  /* 0x0000000100647547 */ /* 0x000fea000b800000 */
[----:B-----5:R-:W-:Y:S02]  /*0940*/  HADD2.F32 R49, -RZ, R52.H0_H0 ;  /* 0x20000034ff317230 */ /* 0x020fe40000004100 */
[----:B------:R-:W-:Y:S02]  /*0950*/  HADD2.F32 R48, -RZ, R36.H0_H0 ;  /* 0x20000024ff307230 */ /* 0x000fe40000004100 */
[----:B------:R-:W-:Y:S02]  /*0960*/  HADD2.F32 R52, -RZ, R52.H1_H1 ;  /* 0x30000034ff347230 */ /* 0x000fe40000004100 */
[--C-:B------:R-:W-:Y:S02]  /*0970*/  HADD2.F32 R81, -RZ, R53.reuse.H0_H0 ;  /* 0x20000035ff517230 */ /* 0x100fe40000004100 */
[----:B------:R-:W-:Y:S01]  /*0980*/  FADD.FTZ R48, R49, R48 ;  /* 0x0000003031307221 */ /* 0x000fe20000010000 */
[----:B------:R-:W-:Y:S02]  /*0990*/  HADD2.F32 R49, -RZ, R36.H1_H1 ;  /* 0x30000024ff317230 */ /* 0x000fe40000004100 */
[----:B------:R-:W-:-:S02]  /*09a0*/  HADD2.F32 R80, -RZ, R53.H1_H1 ;  /* 0x30000035ff507230 */ /* 0x000fc40000004100 */
[--C-:B------:R-:W-:Y:S02]  /*09b0*/  HADD2.F32 R83, -RZ, R54.reuse.H0_H0 ;  /* 0x20000036ff537230 */ /* 0x100fe40000004100 */
[----:B------:R-:W-:Y:S01]  /*09c0*/  FADD.FTZ R49, R52, R49 ;  /* 0x0000003134317221 */ /* 0x000fe20000010000 */
        /* <DEDUP_REMOVED lines=16> */
.L_x_13557:
        /* <DEDUP_REMOVED lines=8> */
[----:B------:R-:W-:Y:S02]  /*0b50*/  HADD2.F32 R81, -RZ, R37.H1_H1 ;  /* 0x30000025ff517230 */ /* 0x000fe40000004100 */
[----:B------:R-:W-:Y:S01]  /*0b60*/  FADD.FTZ R52, R52, R51 ;  /* 0x0000003334347221 */ /* 0x000fe20000010000 */
[--C-:B------:R-:W-:Y:S02]  /*0b70*/  HADD2.F32 R80, -RZ, R54.reuse.H0_H0 ;  /* 0x20000036ff507230 */ /* 0x100fe40000004100 */
[----:B------:R-:W-:Y:S01]  /*0b80*/  FADD.FTZ R53, R50, R53 ;  /* 0x0000003532357221 */ /* 0x000fe20000010000 */
[----:B------:R-:W-:Y:S02]  /*0b90*/  HADD2.F32 R82, -RZ, R54.H1_H1 ;  /* 0x30000036ff527230 */ /* 0x000fe40000004100 */
[----:B------:R-:W-:Y:S01]  /*0ba0*/  FADD.FTZ R54, R48, R81 ;  /* 0x0000005130367221 */ /* 0x000fe20000010000 */
[----:B------:R-:W-:-:S02]  /*0bb0*/  HADD2.F32 R51, -RZ, R38.H0_H0 ;  /* 0x20000026ff337230 */ /* 0x000fc40000004100 */
[--C-:B------:R-:W-:Y:S02]  /*0bc0*/  HADD2.F32 R83, -RZ, R55.reuse.H0_H0 ;  /* 0x20000037ff537230 */ /* 0x100fe40000004100 */
[----:B------:R-:W-:Y:S02]  /*0bd0*/  HADD2.F32 R85, -RZ, R55.H1_H1 ;  /* 0x30000037ff557230 */ /* 0x000fe40000004100 */
[----:B------:R-:W-:Y:S01]  /*0be0*/  FADD.FTZ R55, R80, R51 ;  /* 0x0000003350377221 */ /* 0x000fe20000010000 */
[----:B------:R-:W-:Y:S02]  /*0bf0*/  HADD2.F32 R81, -RZ, R38.H1_H1 ;  /* 0x30000026ff517230 */ /* 0x000fe40000004100 */
[----:B------:R-:W-:Y:S01]  /*0c00*/  FADD.FTZ R51, R43, R54 ;  /* 0x000000362b337221 */ /* 0x000fe20000010000 */
[--C-:B------:R-:W-:Y:S02]  /*0c10*/  HADD2.F32 R48, -RZ, R39.reuse.H0_H0 ;  /* 0x20000027ff307230 */ /* 0x100fe40000004100 */
        /* <DEDUP_REMOVED lines=11> */
.L_x_13556:
[----:B------:R-:W0:Y:S01]  /*0cd0*/  LDC.64 R82, c[0x0][0x3a8] ;  /* 0x0000ea00ff527b82 */ /* 0x000e220000000a00 */
[C---:B------:R-:W-:Y:S01]  /*0ce0*/  IADD3 R80, PT, PT, R2.reuse, 0x20, RZ ;  /* 0x0000002002507810 */ /* 0x040fe20007ffe0ff */
[----:B0-----:R-:W-:-:S05]  /*0cf0*/  IMAD.WIDE.U32 R82, R2, 0x20, R82 ;  /* 0x0000002002527825 */ /* 0x001fca00078e0052 */
[----:B------:R0:W-:Y:S04]  /*0d00*/  STG.E.128 desc[UR6][R82.64], R48 ;  /* 0x0000003052007986 */ /* 0x0001e8000c101d06 */
[----:B------:R0:W-:Y:S02]  /*0d10*/  STG.E.128 desc[UR6][R82.64+0x10], R52 ;  /* 0x0000103452007986 */ /* 0x0001e4000c101d06 */
.L_x_13553:
[----:B------:R-:W-:Y:S05]  /*0d20*/  BSYNC.RECONVERGENT B0 ;  /* 0x0000000000007941 */ /* 0x000fea0003800200 */
.L_x_13552:
[----:B------:R-:W-:Y:S01]  /*0d30*/  ISETP.GE.U32.AND P0, PT, R3, 0x40, PT ;  /* 0x000000400300780c */ /* 0x000fe20003f06070 */
[----:B------:R-:W-:Y:S03]  /*0d40*/  BSSY.RECONVERGENT B0, `(.L_x_13558) ;  /* 0x000006c000007945 */ /* 0x000fe60003800200 */
[----:B------:R-:W-:-:S09]  /*0d50*/  P2R R81, PR, RZ, 0x1 ;  /* 0x00000001ff517803 */ /* 0x000fd20000000000 */
        /* <DEDUP_REMOVED lines=17> */
[--C-:B-1---5:R-:W-:Y:S02]  /*0e70*/  HADD2.F32 R57, -RZ, R60.reuse.H0_H0 ;  /* 0x2000003cff397230 */ /* 0x122fe40000004100 */
[----:B------:R-:W-:Y:S02]  /*0e80*/  HADD2.F32 R58, -RZ, R60.H1_H1 ;  /* 0x3000003cff3a7230 */ /* 0x000fe40000004100 */
[----:B------:R-:W-:Y:S02]  /*0e90*/  HADD2.F32 R59, -RZ, R61.H0_H0 ;  /* 0x2000003dff3b7230 */ /* 0x000fe40000004100 */
[----:B------:R-:W-:Y:S02]  /*0ea0*/  HADD2.F32 R60, -RZ, R37.H0_H0 ;  /* 0x20000025ff3c7230 */ /* 0x000fe40000004100 */
[----:B------:R-:W-:Y:S02]  /*0eb0*/  HADD2.F32 R56, -RZ, R36.H0_H0 ;  /* 0x20000024ff387230 */ /* 0x000fe40000004100 */
[----:B------:R-:W-:-:S02]  /*0ec0*/  HADD2.F32 R61, -RZ, R61.H1_H1 ;  /* 0x3000003dff3d7230 */ /* 0x000fc40000004100 */
[----:B------:R-:W-:Y:S01]  /*0ed0*/  FADD.FTZ R59, R60, R59 ;  /* 0x0000003b3c3b7221 */ /* 0x000fe20000010000 */
[----:B------:R-:W-:Y:S02]  /*0ee0*/  HADD2.F32 R60, -RZ, R37.H1_H1 ;  /* 0x30000025ff3c7230 */ /* 0x000fe40000004100 */
[----:B------:R-:W-:Y:S01]  /*0ef0*/  FADD.FTZ R57, R56, R57 ;  /* 0x0000003938397221 */ /* 0x000fe20000010000 */
[----:B------:R-:W-:Y:S02]  /*0f00*/  HADD2.F32 R81, -RZ, R36.H1_H1 ;  /* 0x30000024ff517230 */ /* 0x000fe40000004100 */
[----:B------:R-:W-:Y:S02]  /*0f10*/  HADD2.F32 R56, -RZ, R62.H0_H0 ;  /* 0x2000003eff387230 */ /* 0x000fe40000004100 */
[----:B------:R-:W-:Y:S01]  /*0f20*/  FADD.FTZ R60, R60, R61 ;  /* 0x0000003d3c3c7221 */ /* 0x000fe20000010000 */
[----:B0-----:R-:W-:Y:S02]  /*0f30*/  HADD2.F32 R83, -RZ, R38.H0_H0 ;  /* 0x20000026ff537230 */ /* 0x001fe40000004100 */
[----:B------:R-:W-:Y:S01]  /*0f40*/  FADD.FTZ R58, R81, R58 ;  /* 0x0000003a513a7221 */ /* 0x000fe20000010000 */
[----:B------:R-:W-:-:S02]  /*0f50*/  HADD2.F32 R81, -RZ, R63.H0_H0 ;  /* 0x2000003fff517230 */ /* 0x000fc40000004100 */
[----:B------:R-:W-:Y:S02]  /*0f60*/  HADD2.F32 R62, -RZ, R62.H1_H1 ;  /* 0x3000003eff3e7230 */ /* 0x000fe40000004100 */
[----:B------:R-:W-:Y:S01]  /*0f70*/  FADD.FTZ R61, R83, R56 ;  /* 0x00000038533d7221 */ /* 0x000fe20000010000 */
[----:B------:R-:W-:Y:S02]  /*0f80*/  HADD2.F32 R56, -RZ, R39.H0_H0 ;  /* 0x20000027ff387230 */ /* 0x000fe40000004100 */
[----:B------:R-:W-:Y:S02]  /*0f90*/  HADD2.F32 R83, -RZ, R38.H1_H1 ;  /* 0x30000026ff537230 */ /* 0x000fe40000004100 */
[----:B------:R-:W-:Y:S02]  /*0fa0*/  HADD2.F32 R63, -RZ, R63.H1_H1 ;  /* 0x3000003fff3f7230 */ /* 0x000fe40000004100 */
        /* <DEDUP_REMOVED lines=13> */
.L_x_13561:
[----:B-1---5:R-:W-:Y:S02]  /*1080*/  HADD2.F32 R56, -RZ, R60.H0_H0 ;  /* 0x2000003cff387230 */ /* 0x022fe40000004100 */
[----:B------:R-:W-:Y:S02]  /*1090*/  HADD2.F32 R57, -RZ, R36.H0_H0 ;  /* 0x20000024ff397230 */ /* 0x000fe40000004100 */
[----:B------:R-:W-:Y:S02]  /*10a0*/  HADD2.F32 R60, -RZ, R60.H1_H1 ;  /* 0x3000003cff3c7230 */ /* 0x000fe40000004100 */
[----:B------:R-:W-:Y:S02]  /*10b0*/  HADD2.F32 R59, -RZ, R36.H1_H1 ;  /* 0x30000024ff3b7230 */ /* 0x000fe40000004100 */
[----:B------:R-:W-:Y:S01]  /*10c0*/  FADD.FTZ R56, R57, R56 ;  /* 0x0000003839387221 */ /* 0x000fe20000010000 */
[----:B------:R-:W-:Y:S02]  /*10d0*/  HADD2.F32 R58, -RZ, R61.H0_H0 ;  /* 0x2000003dff3a7230 */ /* 0x000fe40000004100 */
[----:B------:R-:W-:-:S02]  /*10e0*/  HADD2.F32 R81, -RZ, R37.H0_H0 ;  /* 0x20000025ff517230 */ /* 0x000fc40000004100 */
[----:B------:R-:W-:Y:S01]  /*10f0*/  FADD.FTZ R57, R59, R60 ;  /* 0x0000003c3b397221 */ /* 0x000fe20000010000 */
[----:B------:R-:W-:Y:S02]  /*1100*/  HADD2.F32 R59, -RZ, R61.H1_H1 ;  /* 0x3000003dff3b7230 */ /* 0x000fe40000004100 */
[----:B------:R-:W-:Y:S02]  /*1110*/  HADD2.F32 R60, -RZ, R37.H1_H1 ;  /* 0x30000025ff3c7230 */ /* 0x000fe40000004100 */
[----:B------:R-:W-:Y:S01]  /*1120*/  FADD.FTZ R58, R81, R58 ;  /* 0x0000003a513a7221 */ /* 0x000fe20000010000 */
[----:B------:R-:W-:Y:S02]  /*1130*/  HADD2.F32 R61, -RZ, R62.H0_H0 ;  /* 0x2000003eff3d7230 */ /* 0x000fe40000004100 */
[----:B0-----:R-:W-:Y:S02]  /*1140*/  HADD2.F32 R82, -RZ, R38.H0_H0 ;  /* 0x20000026ff527230 */ /* 0x001fe40000004100 */
[----:B------:R-:W-:Y:S01]  /*1150*/  FADD.FTZ R59, R60, R59 ;  /* 0x0000003b3c3b7221 */ /* 0x000fe20000010000 */
[----:B------:R-:W-:-:S02]  /*1160*/  HADD2.F32 R62, -RZ, R62.H1_H1 ;  /* 0x3000003eff3e7230 */ /* 0x000fc40000004100 */
[--C-:B------:R-:W-:Y:S02]  /*1170*/  HADD2.F32 R81, -RZ, R63.reuse.H0_H0 ;  /* 0x2000003fff517230 */ /* 0x100fe40000004100 */
[----:B------:R-:W-:Y:S01]  /*1180*/  FADD.FTZ R60, R82, R61 ;  /* 0x0000003d523c7221 */ /* 0x000fe20000010000 */
[----:B------:R-:W-:Y:S02]  /*1190*/  HADD2.F32 R61, -RZ, R38.H1_H1 ;  /* 0x30000026ff3d7230 */ /* 0x000fe40000004100 */
[----:B------:R-:W-:Y:S02]  /*11a0*/  HADD2.F32 R63, -RZ, R63.H1_H1 ;  /* 0x3000003fff3f7230 */ /* 0x000fe40000004100 */
[--C-:B------:R-:W-:Y:S02]  /*11b0*/  HADD2.F32 R82, -RZ, R39.reuse.H0_H0 ;  /* 0x20000027ff527230 */ /* 0x100fe40000004100 */
[----:B------:R-:W-:Y:S01]  /*11c0*/  FADD.FTZ R61, R61, R62 ;  /* 0x0000003e3d3d7221 */ /* 0x000fe20000010000 */
[----:B------:R-:W-:-:S02]  /*11d0*/  HADD2.F32 R86, -RZ, R39.H1_H1 ;  /* 0x30000027ff567230 */ /* 0x000fc40000004100 */
[----:B------:R-:W-:-:S03]  /*11e0*/  FADD.FTZ R62, R82, R81 ;  /* 0x00000051523e7221 */ /* 0x000fc60000010000 */
[----:B------:R-:W-:Y:S01]  /*11f0*/  FADD.FTZ R63, R86, R63 ;  /* 0x0000003f563f7221 */ /* 0x000fe20000010000 */
[----:B------:R-:W-:Y:S06]  /*1200*/  BRA `(.L_x_13562) ;  /* 0x0000000000687947 */ /* 0x000fec0003800000 */
.L_x_13560:
        /* <DEDUP_REMOVED lines=18> */
.L_x_13563:
        /* <DEDUP_REMOVED lines=8> */
.L_x_13562:
[----:B0-----:R-:W0:Y:S02]  /*13b0*/  LDC.64 R82, c[0x0][0x3a8] ;  /* 0x0000ea00ff527b82 */ /* 0x001e240000000a00 */
[C---:B0-----:R-:W-:Y:S01]  /*13c0*/  IMAD.WIDE.U32 R82, R80.reuse, 0x20, R82 ;  /* 0x0000002050527825 */ /* 0x041fe200078e0052 */
[----:B------:R-:W-:-:S04]  /*13d0*/  IADD3 R80, PT, PT, R80, 0x20, RZ ;  /* 0x0000002050507810 */ /* 0x000fc80007ffe0ff */
[----:B------:R1:W-:Y:S04]  /*13e0*/  STG.E.128 desc[UR6][R82.64], R56 ;  /* 0x0000003852007986 */ /* 0x0003e8000c101d06 */
[----:B------:R1:W-:Y:S02]  /*13f0*/  STG.E.128 desc[UR6][R82.64+0x10], R60 ;  /* 0x0000103c52007986 */ /* 0x0003e4000c101d06 */
.L_x_13559:
[----:B------:R-:W-:Y:S05]  /*1400*/  BSYNC.RECONVERGENT B0 ;  /* 0x0000000000007941 */ /* 0x000fea0003800200 */
.L_x_13558:
[----:B------:R-:W-:Y:S01]  /*1410*/  ISETP.GE.U32.AND P0, PT, R3, 0x60, PT ;  /* 0x000000600300780c */ /* 0x000fe20003f06070 */
[----:B------:R-:W-:Y:S03]  /*1420*/  BSSY.RECONVERGENT B0, `(.L_x_13564) ;  /* 0x000006c000007945 */ /* 0x000fe60003800200 */
[----:B------:R-:W-:-:S09]  /*1430*/  P2R R81, PR, RZ, 0x1 ;  /* 0x00000001ff517803 */ /* 0x000fd20000000000 */
[----:B------:R-:W-:Y:S05]  /*1440*/  @!P0 BRA `(.L_x_13565) ;  /* 0x0000000400a48947 */ /* 0x000fea0003800000 */
        /* <DEDUP_REMOVED lines=15> */
[----:B------:R-:W-:Y:S05]  /*1540*/  @!P1 BRA `(.L_x_13567) ;  /* 0x0000000000849947 */ /* 0x000fea0003800000 */
[--C-:B--2--5:R-:W-:Y:S02]  /*1550*/  HADD2.F32 R65, -RZ, R68.reuse.H0_H0 ;  /* 0x20000044ff417230 */ /* 0x124fe40000004100 */
        /* <DEDUP_REMOVED lines=11> */
[----:B------:R-:W-:Y:S02]  /*1610*/  HADD2.F32 R83, -RZ, R38.H0_H0 ;  /* 0x20000026ff537230 */ /* 0x000fe40000004100 */
        /* <DEDUP_REMOVED lines=20> */
.L_x_13567:
[----:B--2--5:R-:W-:Y:S02]  /*1760*/  HADD2.F32 R64, -RZ, R68.H0_H0 ;  /* 0x20000044ff407230 */ /* 0x024fe40000004100 */
        /* <DEDUP_REMOVED lines=11> */
[----:B------:R-:W-:Y:S02]  /*1820*/  HADD2.F32 R82, -RZ, R38.H0_H0 ;  /* 0x20000026ff527230 */ /* 0x000fe40000004100 */
        /* <DEDUP_REMOVED lines=12> */
.L_x_13566:
[----:B------:R-:W-:Y:S05]  /*18f0*/  @!P1 BRA `(.L_x_13569) ;  /* 0x0000000000449947 */ /* 0x000fea0003800000 */
[--C-:B--2--5:R-:W-:Y:S02]  /*1900*/  HADD2.F32 R65, -RZ, R68.reuse.H0_H0 ;  /* 0x20000044ff417230 */ /* 0x124fe40000004100 */
        /* <DEDUP_REMOVED lines=16> */
.L_x_13569:
        /* <DEDUP_REMOVED lines=8> */
.L_x_13568:
[----:B------:R-:W0:Y:S02]  /*1a90*/  LDC.64 R82, c[0x0][0x3a8] ;  /* 0x0000ea00ff527b82 */ /* 0x000e240000000a00 */
[C---:B0-----:R-:W-:Y:S01]  /*1aa0*/  IMAD.WIDE.U32 R82, R80.reuse, 0x20, R82 ;  /* 0x0000002050527825 */ /* 0x041fe200078e0052 */
[----:B------:R-:W-:-:S04]  /*1ab0*/  IADD3 R80, PT, PT, R80, 0x20, RZ ;  /* 0x0000002050507810 */ /* 0x000fc80007ffe0ff */
[----:B------:R2:W-:Y:S04]  /*1ac0*/  STG.E.128 desc[UR6][R82.64], R64 ;  /* 0x0000004052007986 */ /* 0x0005e8000c101d06 */
[----:B------:R2:W-:Y:S02]  /*1ad0*/  STG.E.128 desc[UR6][R82.64+0x10], R68 ;  /* 0x0000104452007986 */ /* 0x0005e4000c101d06 */
.L_x_13565:
[----:B------:R-:W-:Y:S05]  /*1ae0*/  BSYNC.RECONVERGENT B0 ;  /* 0x0000000000007941 */ /* 0x000fea0003800200 */
.L_x_13564:
[----:B------:R-:W-:Y:S01]  /*1af0*/  ISETP.GE.U32.AND P1, PT, R3, 0x80, PT ;  /* 0x000000800300780c */ /* 0x000fe20003f26070 */
[----:B------:R-:W-:-:S12]  /*1b00*/  BSSY.RECONVERGENT B0, `(.L_x_13570) ;  /* 0x000006a000007945 */ /* 0x000fd80003800200 */
[----:B------:R-:W-:Y:S05]  /*1b10*/  @!P1 BRA `(.L_x_13571) ;  /* 0x0000000400a09947 */ /* 0x000fea0003800000 */
[----:B------:R-:W-:Y:S01]  /*1b20*/  ISETP.NE.U32.AND P0, PT, RZ, UR8, PT ;  /* 0x00000008ff007c0c */ /* 0x000fe2000bf05070 */
[----:B------:R-:W3:Y:S01]  /*1b30*/  LDC.64 R76, c[0x0][0x390] ;  /* 0x0000e400ff4c7b82 */ /* 0x000ee20000000a00 */
[----:B------:R-:W-:Y:S02]  /*1b40*/  ISETP.NE.U32.AND P2, PT, RZ, UR10, PT ;  /* 0x0000000aff007c0c */ /* 0x000fe4000bf45070 */
[----:B------:R-:W-:Y:S02]  /*1b50*/  ISETP.NE.AND.EX P0, PT, RZ, UR9, PT, P0 ;  /* 0x00000009ff007c0c */ /* 0x000fe4000bf05300 */
[----:B------:R-:W-:-:S11]  /*1b60*/  ISETP.NE.AND.EX P2, PT, RZ, UR11, PT, P2 ;  /* 0x0000000bff007c0c */ /* 0x000fd6000bf45320 */
[----:B------:R-:W4:Y:S08]  /*1b70*/  @P0 LDC.64 R72, c[0x0][0x398] ;  /* 0x0000e600ff480b82 */ /* 0x000f300000000a00 */
[----:B------:R-:W0:Y:S01]  /*1b80*/  @P2 LDC.64 R74, c[0x0][0x3a0] ;  /* 0x0000e800ff4a2b82 */ /* 0x000e220000000a00 */
[----:B---3--:R-:W-:-:S06]  /*1b90*/  IMAD.WIDE.U32 R76, R80, 0x10, R76 ;  /* 0x00000010504c7825 */ /* 0x008fcc00078e004c */
[----:B------:R-:W5:Y:S01]  /*1ba0*/  LDG.E.128 R76, desc[UR6][R76.64] ;  /* 0x000000064c4c7981 */ /* 0x000f62000c1e1d00 */
[----:B----4-:R-:W-:-:S05]  /*1bb0*/  @P0 IMAD.WIDE.U32 R72, R80, 0x10, R72 ;  /* 0x0000001050480825 */ /* 0x010fca00078e0048 */
[----:B------:R3:W5:Y:S01]  /*1bc0*/  @P0 LDG.E.128 R36, desc[UR6][R72.64] ;  /* 0x0000000648240981 */ /* 0x000762000c1e1d00 */
[----:B0-----:R-:W-:-:S05]  /*1bd0*/  @P2 IMAD.WIDE.U32 R74, R80, 0x20, R74 ;  /* 0x00000020504a2825 */ /* 0x001fca00078e004a */
[----:B------:R3:W5:Y:S04]  /*1be0*/  @P2 LDG.E.128 R40, desc[UR6][R74.64] ;  /* 0x000000064a282981 */ /* 0x000768000c1e1d00 */
[----:B------:R3:W5:Y:S01]  /*1bf0*/  @P2 LDG.E.128 R44, desc[UR6][R74.64+0x10] ;  /* 0x000010064a2c2981 */ /* 0x000762000c1e1d00 */
[----:B------:R-:W-:Y:S05]  /*1c00*/  @!P0 BRA `(.L_x_13572) ;  /* 0x0000000000ec8947 */ /* 0x000fea0003800000 */
[----:B------:R-:W-:Y:S05]  /*1c10*/  @!P2 BRA `(.L_x_13573) ;  /* 0x000000000084a947 */ /* 0x000fea0003800000 */
[--C-:B---3-5:R-:W-:Y:S02]  /*1c20*/  HADD2.F32 R73, -RZ, R76.reuse.H0_H0 ;  /* 0x2000004cff497230 */ /* 0x128fe40000004100 */
        /* <DEDUP_REMOVED lines=11> */
[----:B-12---:R-:W-:Y:S02]  /*1ce0*/  HADD2.F32 R83, -RZ, R38.H0_H0 ;  /* 0x20000026ff537230 */ /* 0x006fe40000004100 */
        /* <DEDUP_REMOVED lines=20> */
.L_x_13573:
[----:B---3-5:R-:W-:Y:S02]  /*1e30*/  HADD2.F32 R72, -RZ, R76.H0_H0 ;  /* 0x2000004cff487230 */ /* 0x028fe40000004100 */
        /* <DEDUP_REMOVED lines=11> */
[----:B-12---:R-:W-:Y:S02]  /*1ef0*/  HADD2.F32 R82, -RZ, R38.H0_H0 ;  /* 0x20000026ff527230 */ /* 0x006fe40000004100 */
        /* <DEDUP_REMOVED lines=12> */
.L_x_13572:
[----:B------:R-:W-:Y:S05]  /*1fc0*/  @!P2 BRA `(.L_x_13575) ;  /* 0x000000000044a947 */ /* 0x000fea0003800000 */
[--C-:B---3-5:R-:W-:Y:S02]  /*1fd0*/  HADD2.F32 R73, -RZ, R76.reuse.H0_H0 ;  /* 0x2000004cff497230 */ /* 0x128fe40000004100 */
[----:B------:R-:W-:Y:S02]  /*1fe0*/  HADD2.F32 R76, -RZ, R76.H1_H1 ;  /* 0x3000004cff4c7230 */ /* 0x000fe40000004100 */
[--C-:B------:R-:W-:Y:S02]  /*1ff0*/  HADD2.F32 R75, -RZ, R77.reuse.H0_H0 ;  /* 0x2000004dff4b7230 */ /* 0x100fe40000004100 */
[----:B------:R-:W-:Y:S01]  /*2000*/  FADD.FTZ R72, R40, R73 ;  /* 0x0000004928487221 */ /* 0x000fe20000010000 */
[----:B-12---:R-:W-:Y:S02]  /*2010*/  HADD2.F32 R82, -RZ, R77.H1_H1 ;  /* 0x3000004dff527230 */ /* 0x006fe40000004100 */
        /* <DEDUP_REMOVED lines=12> */
.L_x_13575:
[--C-:B---3-5:R-:W-:Y:S02]  /*20e0*/  HADD2.F32 R72, -RZ, R76.reuse.H0_H0 ;  /* 0x2000004cff487230 */ /* 0x128fe40000004100 */
[----:B------:R-:W-:Y:S02]  /*20f0*/  HADD2.F32 R73, -RZ, R76.H1_H1 ;  /* 0x3000004cff497230 */ /* 0x000fe40000004100 */
[--C-:B------:R-:W-:Y:S02]  /*2100*/  HADD2.F32 R74, -RZ, R77.reuse.H0_H0 ;  /* 0x2000004dff4a7230 */ /* 0x100fe40000004100 */
[----:B------:R-:W-:Y:S02]  /*2110*/  HADD2.F32 R75, -RZ, R77.H1_H1 ;  /* 0x3000004dff4b7230 */ /* 0x000fe40000004100 */
[--C-:B------:R-:W-:Y:S02]  /*2120*/  HADD2.F32 R76, -RZ, R78.reuse.H0_H0 ;  /* 0x2000004eff4c7230 */ /* 0x100fe40000004100 */
[----:B------:R-:W-:-:S02]  /*2130*/  HADD2.F32 R77, -RZ, R78.H1_H1 ;  /* 0x3000004eff4d7230 */ /* 0x000fc40000004100 */
[--C-:B------:R-:W-:Y:S02]  /*2140*/  HADD2.F32 R78, -RZ, R79.reuse.H0_H0 ;  /* 0x2000004fff4e7230 */ /* 0x100fe40000004100 */
[----:B------:R-:W-:-:S07]  /*2150*/  HADD2.F32 R79, -RZ, R79.H1_H1 ;  /* 0x3000004fff4f7230 */ /* 0x000fce0000004100 */
.L_x_13574:
[----:B-12---:R-:W0:Y:S02]  /*2160*/  LDC.64 R82, c[0x0][0x3a8] ;  /* 0x0000ea00ff527b82 */ /* 0x006e240000000a00 */
[----:B0-----:R-:W-:-:S05]  /*2170*/  IMAD.WIDE.U32 R80, R80, 0x20, R82 ;  /* 0x0000002050507825 */ /* 0x001fca00078e0052 */
[----:B------:R3:W-:Y:S04]  /*2180*/  STG.E.128 desc[UR6][R80.64], R72 ;  /* 0x0000004850007986 */ /* 0x0007e8000c101d06 */
[----:B------:R3:W-:Y:S02]  /*2190*/  STG.E.128 desc[UR6][R80.64+0x10], R76 ;  /* 0x0000104c50007986 */ /* 0x0007e4000c101d06 */
.L_x_13571:
[----:B------:R-:W-:Y:S05]  /*21a0*/  BSYNC.RECONVERGENT B0 ;  /* 0x0000000000007941 */ /* 0x000fea0003800200 */
.L_x_13570:
[----:B---3--:R-:W-:Y:S01]  /*21b0*/  FADD.FTZ R80, RZ, R48 ;  /* 0x00000030ff507221 */ /* 0x008fe20000010000 */
        /* <DEDUP_REMOVED lines=15> */
[----:B012---:R-:W-:-:S04]  /*22b0*/  FADD.FTZ R83, R57, R80 ;  /* 0x0000005039537221 */ /* 0x007fc80000010000 */
        /* <DEDUP_REMOVED lines=109> */
.L_x_13597:
        /* <DEDUP_REMOVED lines=30> */
[----:B0-----:R-:W-:Y:S02]  /*2b70*/  HADD2.F32 R90, -RZ, R6.H1_H1 ;  /* 0x30000006ff5a7230 */ /* 0x001fe40000004100 */
[----:B------:R-:W-:-:S02]  /*2b80*/  HADD2.F32 R92, -RZ, R10.H1_H1 ;  /* 0x3000000aff5c7230 */ /* 0x000fc40000004100 */
        /* <DEDUP_REMOVED lines=32> */
.L_x_13578:
[----:B------:R-:W-:Y:S05]  /*2d90*/  BSYNC.RECONVERGENT B0 ;  /* 0x0000000000007941 */ /* 0x000fea0003800200 */
.L_x_13577:
        /* <DEDUP_REMOVED lines=51> */
.L_x_13580:
[----:B------:R-:W-:Y:S05]  /*30d0*/  BSYNC.RECONVERGENT B0 ;  /* 0x0000000000007941 */ /* 0x000fea0003800200 */
.L_x_13579:
[----:B------:R-:W-:Y:S01]  /*30e0*/  ISETP.GE.U32.AND P2, PT, R3, 0x60, PT ;  /* 0x000000600300780c */ /* 0x000fe20003f46070 */
[----:B------:R-:W-:-:S12]  /*30f0*/  BSSY.RECONVERGENT B0, `(.L_x_13581) ;  /* 0x0000032000007945 */ /* 0x000fd80003800200 */
        /* <DEDUP_REMOVED lines=49> */
.L_x_13582:
[----:B------:R-:W-:Y:S05]  /*3410*/  BSYNC.RECONVERGENT B0 ;  /* 0x0000000000007941 */ /* 0x000fea0003800200 */
.L_x_13581:
[----:B------:R-:W-:Y:S04]  /*3420*/  BSSY.RECONVERGENT B0, `(.L_x_13583) ;  /* 0x0000031000007945 */ /* 0x000fe80003800200 */
[----:B------:R-:W-:Y:S05]  /*3430*/  @!P1 BRA `(.L_x_13584) ;  /* 0x0000000000bc9947 */ /* 0x000fea0003800000 */
[--C-:B-1234-:R-:W-:Y:S01]  /*3440*/  FADD.FTZ R81, R72, -R85.reuse ;  /* 0x8000005548517221 */ /* 0x11efe20000010000 */
        /* <DEDUP_REMOVED lines=11> */
[----:B0-----:R-:W-:Y:S02]  /*3500*/  HADD2.F32 R90, -RZ, R30.H1_H1 ;  /* 0x3000001eff5a7230 */ /* 0x001fe40000004100 */
[----:B------:R-:W-:Y:S02]  /*3510*/  HADD2.F32 R92, -RZ, R34.H1_H1 ;  /* 0x30000022ff5c7230 */ /* 0x000fe40000004100 */
        /* <DEDUP_REMOVED lines=18> */
[--C-:B------:R-:W-:Y:S01]  /*3640*/  FADD.FTZ R83, R78, -R85.reuse ;  /* 0x800000554e537221 */ /* 0x100fe20000010000 */
[----:B------:R-:W-:Y:S02]  /*3650*/  HADD2.F32 R90, -RZ, R31.H0_H0 ;  /* 0x2000001fff5a7230 */ /* 0x000fe40000004100 */
[----:B------:R-:W-:Y:S01]  /*3660*/  FADD.FTZ R85, R79, -R85 ;  /* 0x800000554f557221 */ /* 0x000fe20000010000 */
[----:B------:R-:W-:Y:S02]  /*3670*/  HADD2.F32 R92, -RZ, R35.H0_H0 ;  /* 0x20000023ff5c7230 */ /* 0x000fe40000004100 */
[C---:B------:R-:W-:Y:S01]  /*3680*/  FMUL.FTZ R83, R86.reuse, R83 ;  /* 0x0000005356537220 */ /* 0x040fe20000410000 */
[----:B------:R-:W-:Y:S01]  /*3690*/  F2FP.F16.F32.PACK_AB R82, R91, R82 ;  /* 0x000000525b52723e */ /* 0x000fe200000000ff */
[----:B------:R-:W-:Y:S01]  /*36a0*/  FMUL.FTZ R85, R86, R85 ;  /* 0x0000005556557220 */ /* 0x000fe20000410000 */
[----:B------:R-:W-:-:S02]  /*36b0*/  HADD2.F32 R86, -RZ, R31.H1_H1 ;  /* 0x3000001fff567230 */ /* 0x000fc40000004100 */
[----:B------:R-:W-:Y:S01]  /*36c0*/  FFMA.FTZ R83, R83, R90, R92 ;  /* 0x0000005a53537223 */ /* 0x000fe2000001005c */
[----:B------:R-:W-:-:S05]  /*36d0*/  HADD2.F32 R90, -RZ, R35.H1_H1 ;  /* 0x30000023ff5a7230 */ /* 0x000fca0000004100 */
[----:B------:R-:W-:-:S05]  /*36e0*/  FFMA.FTZ R86, R85, R86, R90 ;  /* 0x0000005655567223 */ /* 0x000fca000001005a */
[----:B------:R-:W-:Y:S02]  /*36f0*/  F2FP.F16.F32.PACK_AB R83, R86, R83 ;  /* 0x000000535653723e */ /* 0x000fe400000000ff */
[----:B------:R-:W0:Y:S02]  /*3700*/  LDC.64 R86, c[0x0][0x428] ;  /* 0x00010a00ff567b82 */ /* 0x000e240000000a00 */
[----:B0-----:R-:W-:-:S05]  /*3710*/  IMAD.WIDE.U32 R86, R2, 0x10, R86 ;  /* 0x0000001002567825 */ /* 0x001fca00078e0056 */
[----:B------:R0:W-:Y:S02]  /*3720*/  STG.E.128 desc[UR6][R86.64], R80 ;  /* 0x0000005056007986 */ /* 0x0001e4000c101d06 */
.L_x_13584:
[----:B------:R-:W-:Y:S05]  /*3730*/  BSYNC.RECONVERGENT B0 ;  /* 0x0000000000007941 */ /* 0x000fea0003800200 */
.L_x_13583:
[----:B01234-:R-:W0:Y:S02]  /*3740*/  LDC.64 R80, c[0x0][0x380] ;  /* 0x0000e000ff507b82 */ /* 0x01fe240000000a00 */
[----:B0-----:R-:W-:-:S04]  /*3750*/  LEA R0, R80, R0, 0x2 ;  /* 0x0000000050007211 */ /* 0x001fc800078e10ff */
[----:B------:R-:W-:-:S13]  /*3760*/  ISETP.GE.AND P1, PT, R0, R81, PT ;  /* 0x000000510000720c */ /* 0x000fda0003f26270 */
[----:B------:R-:W-:Y:S05]  /*3770*/  @!P1 BRA `(.L_x_13585) ;  /* 0xffffffcc00909947 */ /* 0x000fea000383ffff */
[----:B------:R-:W-:Y:S05]  /*3780*/  EXIT ;  /* 0x000000000000794d */ /* 0x000fea0003800000 */
.L_x_13576:
        /* <DEDUP_REMOVED lines=8> */
.L_x_13587:
[----:B------:R-:W-:Y:S05]  /*3810*/  BSYNC B0 ;  /* 0x0000000000007941 */ /* 0x000fea0003800000 */
.L_x_13586:
        /* <DEDUP_REMOVED lines=10> */
.L_x_13588:
[----:B------:R-:W-:Y:S01]  /*38c0*/  HFMA2 R85, -RZ, RZ, 0, 2.384185791015625e-07 ;  /* 0x00000004ff557431 */ /* 0x000fe200000001ff */
[----:B------:R-:W-:-:S05]  /*38d0*/  MOV R80, R91 ;  /* 0x0000005b00507202 */ /* 0x000fca0000000f00 */
[----:B------:R-:W-:-:S05]  /*38e0*/  FADD.FTZ R88, R87, R80 ;  /* 0x0000005057587221 */ /* 0x000fca0000010000 */
[----:B------:R-:W-:-:S07]  /*38f0*/  MOV R92, R88 ;  /* 0x00000058005c7202 */ /* 0x000fce0000000f00 */
[----:B------:R-:W-:Y:S05]  /*3900*/  WARPSYNC.COLLECTIVE R83, `(.L_x_13589) ;  /* 0x0000000053087348 */ /* 0x000fea0003c00000 */
[----:B------:R0:W1:Y:S02]  /*3910*/  SHFL.BFLY P6, R91, R92, R85, R86 ;  /* 0x0c0000555c5b7389 */ /* 0x00006400000c0056 */
[----:B01----:R-:W-:Y:S05]  /*3920*/  ENDCOLLECTIVE ;  /* 0x000000000000791b */ /* 0x003fea0003800000 */
.L_x_13589:
[----:B------:R-:W-:Y:S01]  /*3930*/  HFMA2 R85, -RZ, RZ, 0, 4.76837158203125e-07 ;  /* 0x00000008ff557431 */ /* 0x000fe200000001ff */
[----:B------:R-:W-:-:S05]  /*3940*/  MOV R89, R91 ;  /* 0x0000005b00597202 */ /* 0x000fca0000000f00 */
[----:B------:R-:W-:-:S05]  /*3950*/  FADD.FTZ R89, R88, R89 ;  /* 0x0000005958597221 */ /* 0x000fca0000010000 */
[----:B------:R-:W-:-:S07]  /*3960*/  MOV R92, R89 ;  /* 0x00000059005c7202 */ /* 0x000fce0000000f00 */
[----:B------:R-:W-:Y:S05]  /*3970*/  WARPSYNC.COLLECTIVE R83, `(.L_x_13590) ;  /* 0x0000000053087348 */ /* 0x000fea0003c00000 */
[----:B------:R0:W1:Y:S02]  /*3980*/  SHFL.BFLY P6, R91, R92, R85, R86 ;  /* 0x0c0000555c5b7389 */ /* 0x00006400000c0056 */
[----:B01----:R-:W-:Y:S05]  /*3990*/  ENDCOLLECTIVE ;  /* 0x000000000000791b */ /* 0x003fea0003800000 */
.L_x_13590:
[----:B------:R-:W-:Y:S01]  /*39a0*/  HFMA2 R85, -RZ, RZ, 0, 9.5367431640625e-07 ;  /* 0x00000010ff557431 */ /* 0x000fe200000001ff */
[----:B------:R-:W-:-:S05]  /*39b0*/  MOV R80, R91 ;  /* 0x0000005b00507202 */ /* 0x000fca0000000f00 */
[----:B------:R-:W-:-:S05]  /*39c0*/  FADD.FTZ R90, R89, R80 ;  /* 0x00000050595a7221 */ /* 0x000fca0000010000 */
[----:B------:R-:W-:-:S07]  /*39d0*/  MOV R92, R90 ;  /* 0x0000005a005c7202 */ /* 0x000fce0000000f00 */
[----:B------:R-:W-:Y:S05]  /*39e0*/  WARPSYNC.COLLECTIVE R83, `(.L_x_13591) ;  /* 0x0000000053087348 */ /* 0x000fea0003c00000 */
[----:B------:R0:W1:Y:S02]  /*39f0*/  SHFL.BFLY P6, R91, R92, R85, R86 ;  /* 0x0c0000555c5b7389 */ /* 0x00006400000c0056 */
[----:B01----:R-:W-:Y:S05]  /*3a00*/  ENDCOLLECTIVE ;  /* 0x000000000000791b */ /* 0x003fea0003800000 */
.L_x_13591:
        /* <DEDUP_REMOVED lines=74> */
.L_x_13592:
[----:B------:R-:W-:Y:S01]  /*3eb0*/  HFMA2 R85, -RZ, RZ, 0, 1.1920928955078125e-07 ;  /* 0x00000002ff557431 */ /* 0x000fe200000001ff */
[----:B------:R-:W-:-:S05]  /*3ec0*/  MOV R87, R91 ;  /* 0x0000005b00577202 */ /* 0x000fca0000000f00 */
[----:B------:R-:W-:-:S05]  /*3ed0*/  FADD.FTZ R87, R80, R87 ;  /* 0x0000005750577221 */ /* 0x000fca0000010000 */
[----:B------:R-:W-:-:S07]  /*3ee0*/  MOV R92, R87 ;  /* 0x00000057005c7202 */ /* 0x000fce0000000f00 */
[----:B------:R-:W-:Y:S05]  /*3ef0*/  WARPSYNC.COLLECTIVE R83, `(.L_x_13593) ;  /* 0x0000000053087348 */ /* 0x000fea0003c00000 */
[----:B------:R0:W1:Y:S02]  /*3f00*/  SHFL.BFLY P6, R91, R92, R85, R86 ;  /* 0x0c0000555c5b7389 */ /* 0x00006400000c0056 */
[----:B01----:R-:W-:Y:S05]  /*3f10*/  ENDCOLLECTIVE ;  /* 0x000000000000791b */ /* 0x003fea0003800000 */
.L_x_13593:
[----:B------:R-:W-:Y:S01]  /*3f20*/  HFMA2 R85, -RZ, RZ, 0, 2.384185791015625e-07 ;  /* 0x00000004ff557431 */ /* 0x000fe200000001ff */
[----:B------:R-:W-:-:S05]  /*3f30*/  MOV R88, R91 ;  /* 0x0000005b00587202 */ /* 0x000fca0000000f00 */
[----:B------:R-:W-:-:S05]  /*3f40*/  FADD.FTZ R88, R87, R88 ;  /* 0x0000005857587221 */ /* 0x000fca0000010000 */
[----:B------:R-:W-:-:S07]  /*3f50*/  MOV R92, R88 ;  /* 0x00000058005c7202 */ /* 0x000fce0000000f00 */
[----:B------:R-:W-:Y:S05]  /*3f60*/  WARPSYNC.COLLECTIVE R83, `(.L_x_13594) ;  /* 0x0000000053087348 */ /* 0x000fea0003c00000 */
[----:B------:R0:W1:Y:S02]  /*3f70*/  SHFL.BFLY P6, R91, R92, R85, R86 ;  /* 0x0c0000555c5b7389 */ /* 0x00006400000c0056 */
[----:B01----:R-:W-:Y:S05]  /*3f80*/  ENDCOLLECTIVE ;  /* 0x000000000000791b */ /* 0x003fea0003800000 */
.L_x_13594:
[----:B------:R-:W-:Y:S01]  /*3f90*/  HFMA2 R85, -RZ, RZ, 0, 4.76837158203125e-07 ;  /* 0x00000008ff557431 */ /* 0x000fe200000001ff */
[----:B------:R-:W-:-:S05]  /*3fa0*/  MOV R89, R91 ;  /* 0x0000005b00597202 */ /* 0x000fca0000000f00 */
[----:B------:R-:W-:-:S05]  /*3fb0*/  FADD.FTZ R89, R88, R89 ;  /* 0x0000005958597221 */ /* 0x000fca0000010000 */
[----:B------:R-:W-:-:S07]  /*3fc0*/  MOV R92, R89 ;  /* 0x00000059005c7202 */ /* 0x000fce0000000f00 */
[----:B------:R-:W-:Y:S05]  /*3fd0*/  WARPSYNC.COLLECTIVE R83, `(.L_x_13595) ;  /* 0x0000000053087348 */ /* 0x000fea0003c00000 */
[----:B------:R0:W1:Y:S02]  /*3fe0*/  SHFL.BFLY P6, R91, R92, R85, R86 ;  /* 0x0c0000555c5b7389 */ /* 0x00006400000c0056 */
[----:B01----:R-:W-:Y:S05]  /*3ff0*/  ENDCOLLECTIVE ;  /* 0x000000000000791b */ /* 0x003fea0003800000 */
.L_x_13595:
[----:B------:R-:W-:Y:S01]  /*4000*/  HFMA2 R85, -RZ, RZ, 0, 9.5367431640625e-07 ;  /* 0x00000010ff557431 */ /* 0x000fe200000001ff */
[----:B------:R-:W-:-:S05]  /*4010*/  MOV R90, R91 ;  /* 0x0000005b005a7202 */ /* 0x000fca0000000f00 */
[----:B------:R-:W-:-:S05]  /*4020*/  FADD.FTZ R90, R89, R90 ;  /* 0x0000005a595a7221 */ /* 0x000fca0000010000 */
[----:B------:R-:W-:-:S07]  /*4030*/  MOV R92, R90 ;  /* 0x0000005a005c7202 */ /* 0x000fce0000000f00 */
[----:B------:R-:W-:Y:S05]  /*4040*/  WARPSYNC.COLLECTIVE R83, `(.L_x_13596) ;  /* 0x0000000053087348 */ /* 0x000fea0003c00000 */
[----:B------:R0:W1:Y:S02]  /*4050*/  SHFL.BFLY P6, R91, R92, R85, R86 ;  /* 0x0c0000555c5b7389 */ /* 0x00006400000c0056 */
[----:B01----:R-:W-:Y:S05]  /*4060*/  ENDCOLLECTIVE ;  /* 0x000000000000791b */ /* 0x003fea0003800000 */
.L_x_13596:
[----:B------:R-:W-:Y:S05]  /*4070*/  BRA `(.L_x_13597) ;  /* 0xffffffe800447947 */ /* 0x000fea000383ffff */
.L_x_13598:
        /* <DEDUP_REMOVED lines=16> */
.L_x_22720:


//--------------------- .text._ZN10layer_norm31ln_parallel_residual_fwd_kernelINS_13Kernel_traitsI6__halfS2_fS2_fjLj1024ELj1ELj4ELj1ELj16ENS_18Kernel_traits_baseILj1024ES2_S2_fS2_fjLj128EEEEELb0ELb1ELb1EEEvNS_9FwdParamsE --------------------------
	.section	.text._ZN10layer_norm31ln_parallel_residual_fwd_kernelINS_13Kernel_traitsI6__halfS2_fS2_fjLj1024ELj1ELj4ELj1ELj16ENS_18Kernel_traits_baseILj1024ES2_S2_fS2_fjLj128EEEEELb0ELb1ELb1EEEvNS_9FwdParamsE,"ax",@progbits
	.align	128
        .global         _ZN10layer_norm31ln_parallel_residual_fwd_kernelINS_13Kernel_traitsI6__halfS2_fS2_fjLj1024ELj1ELj4ELj1ELj16ENS_18Kernel_traits_baseILj1024ES2_S2_fS2_fjLj128EEEEELb0ELb1ELb1EEEvNS_9FwdParamsE
        .type           _ZN10layer_norm31ln_parallel_residual_fwd_kernelINS_13Kernel_traitsI6__halfS2_fS2_fjLj1024ELj1ELj4ELj1ELj16ENS_18Kernel_traits_baseILj1024ES2_S2_fS2_fjLj128EEEEELb0ELb1ELb1EEEvNS_9FwdParamsE,@function
        .size           _ZN10layer_norm31ln_parallel_residual_fwd_kernelINS_13Kernel_traitsI6__halfS2_fS2_fjLj1024ELj1ELj4ELj1ELj16ENS_18Kernel_traits_baseILj1024ES2_S2_fS2_fjLj128EEEEELb0ELb1ELb1EEEvNS_9FwdParamsE,(.L_x_22721 - _ZN10layer_norm31ln_parallel_residual_fwd_kernelINS_13Kernel_traitsI6__halfS2_fS2_fjLj1024ELj1ELj4ELj1ELj16ENS_18Kernel_traits_baseILj1024ES2_S2_fS2_fjLj128EEEEELb0ELb1ELb1EEEvNS_9FwdParamsE)
        .other          _ZN10layer_norm31ln_parallel_residual_fwd_kernelINS_13Kernel_traitsI6__halfS2_fS2_fjLj1024ELj1ELj4ELj1ELj16ENS_18Kernel_traits_baseILj1024ES2_S2_fS2_fjLj128EEEEELb0ELb1ELb1EEEvNS_9FwdParamsE,@"STO_CUDA_ENTRY STV_DEFAULT"
_ZN10layer_norm31ln_parallel_residual_fwd_kernelINS_13Kernel_traitsI6__halfS2_fS2_fjLj1024ELj1ELj4ELj1ELj16ENS_18Kernel_traits_baseILj1024ES2_S2_fS2_fjLj128EEEEELb0ELb1ELb1EEEvNS_9FwdParamsE:
.text._ZN10layer_norm31ln_parallel_residual_fwd_kernelINS_13Kernel_traitsI6__halfS2_fS2_fjLj1024ELj1ELj4ELj1ELj16ENS_18Kernel_traits_baseILj1024ES2_S2_fS2_fjLj128EEEEELb0ELb1ELb1EEEvNS_9FwdParamsE:
[----:B------:R-:W0:Y:S01]  /*0000*/  LDC R1, c[0x0][0x37c] ;  /* 0x0000df00ff017b82 */ /* 0x000e220000000800 */
[----:B------:R-:W1:Y:S01]  /*0010*/  S2R R6, SR_TID.X ;  /* 0x0000000000067919 */ /* 0x000e620000002100 */
[----:B------:R-:W2:Y:S06]  /*0020*/  LDCU.64 UR4, c[0x0][0x438] ;  /* 0x00008700ff0477ac */ /* 0x000eac0008000a00 */
[----:B------:R-:W3:Y:S01]  /*0030*/  LDC.64 R2, c[0x0][0x3d0] ;  /* 0x0000f400ff027b82 */ /* 0x000ee20000000a00 */
[----:B0-----:R-:W-:Y:S01]  /*0040*/  IADD3 R1, PT, PT, R1, -0x8, RZ ;  /* 0xfffffff801017810 */ /* 0x001fe20007ffe0ff */
[----:B------:R-:W0:Y:S01]  /*0050*/  LDCU.64 UR6, c[0x0][0x358] ;  /* 0x00006b00ff0677ac */ /* 0x000e220008000a00 */
[----:B--2---:R-:W-:-:S04]  /*0060*/  ISETP.NE.U32.AND P1, PT, RZ, UR4, PT ;  /* 0x00000004ff007c0c */ /* 0x004fc8000bf25070 */
[----:B------:R-:W-:Y:S02]  /*0070*/  ISETP.NE.AND.EX P1, PT, RZ, UR5, PT, P1 ;  /* 0x00000005ff007c0c */ /* 0x000fe4000bf25310 */
[----:B-1----:R-:W-:Y:S01]  /*0080*/  LOP3.LUT R0, R6, 0x1f, RZ, 0xc0, !PT ;  /* 0x0000001f06007812 */ /* 0x002fe200078ec0ff */
[----:B------:R-:W1:Y:S01]  /*0090*/  S2UR UR4, SR_CTAID.X ;  /* 0x00000000000479c3 */ /* 0x000e620000002500 */
[----:B------:R-:W2:Y:S03]  /*00a0*/  LDCU UR5, c[0x0][0x384] ;  /* 0x00007080ff0577ac */ /* 0x000ea60008000800 */
[----:B---3--:R-:W-:-:S06]  /*00b0*/  IMAD.WIDE.U32 R2, R0, 0x10, R2 ;  /* 0x0000001000027825 */ /* 0x008fcc00078e0002 */
[----:B------:R-:W3:Y:S01]  /*00c0*/  @P1 LDC.64 R4, c[0x0][0x438] ;  /* 0x00010e00ff041b82 */ /* 0x000ee20000000a00 */
[----:B0-----:R-:W4:Y:S04]  /*00d0*/  LDG.E.128 R20, desc[UR6][R2.64] ;  /* 0x0000000602147981 */ /* 0x001f28000c1e1d00 */
[----:B------:R-:W4:Y:S04]  /*00e0*/  LDG.E.128 R16, desc[UR6][R2.64+0x200] ;  /* 0x0002000602107981 */ /* 0x000f28000c1e1d00 */
[----:B------:R-:W4:Y:S04]  /*00f0*/  LDG.E.128 R12, desc[UR6][R2.64+0x400] ;  /* 0x00040006020c7981 */ /* 0x000f28000c1e1d00 */
[----:B------:R0:W5:Y:S01]  /*0100*/  LDG.E.128 R8, desc[UR6][R2.64+0x600] ;  /* 0x0006000602087981 */ /* 0x000162000c1e1d00 */
[----:B---3--:R-:W-:-:S05]  /*0110*/  @P1 IMAD.WIDE.U32 R4, R0, 0x10, R4 ;  /* 0x0000001000041825 */ /* 0x008fca00078e0004 */
[----:B------:R0:W5:Y:S04]  /*0120*/  @P1 LDG.E.128 R60, desc[UR6][R4.64] ;  /* 0x00000006043c1981 */ /* 0x000168000c1e1d00 */
[----:B------:R0:W5:Y:S04]  /*0130*/  @P1 LDG.E.128 R56, desc[UR6][R4.64+0x200] ;  /* 0x0002000604381981 */ /* 0x000168000c1e1d00 */
[----:B------:R0:W5:Y:S04]  /*0140*/  @P1 LDG.E.128 R52, desc[UR6][R4.64+0x400] ;  /* 0x0004000604341981 */ /* 0x000168000c1e1d00 */
[----:B------:R0:W5:Y:S01]  /*0150*/  @P1 LDG.E.128 R48, desc[UR6][R4.64+0x600] ;  /* 0x0006000604301981 */ /* 0x000162000c1e1d00 */
[----:B-1----:R-:W-:Y:S01]  /*0160*/  USHF.L.U32 UR4, UR4, 0x2, URZ ;  /* 0x0000000204047899 */ /* 0x002fe200080006ff */
[----:B------:R-:W-:-:S05]  /*0170*/  SHF.R.U32.HI R6, RZ, 0x5, R6 ;  /* 0x00000005ff067819 */ /* 0x000fca0000011606 */
[----:B------:R-:W-:-:S04]  /*0180*/  LOP3.LUT R6, R6, UR4, RZ, 0xfc, !PT ;  /* 0x0000000406067c12 */ /* 0x000fc8000f8efcff */
[----:B--2---:R-:W-:Y:S02]  /*0190*/  ISETP.GE.AND P0, PT, R6, UR5, PT ;  /* 0x0000000506007c0c */ /* 0x004fe4000bf06270 */
[-C--:B----4-:R-:W-:Y:S02]  /*01a0*/  @P1 MOV R0, R20.reuse ;  /* 0x0000001400001202 */ /* 0x090fe40000000f00 */
[----:B------:R-:W-:Y:S02]  /*01b0*/  @!P1 MOV R0, R20 ;  /* 0x0000001400009202 */ /* 0x000fe40000000f00 */
[----:B------:R-:W-:Y:S02]  /*01c0*/  @P1 MOV R93, R21 ;  /* 0x00000015005d1202 */ /* 0x000fe40000000f00 */
[----:B------:R-:W-:Y:S01]  /*01d0*/  @P1 MOV R92, R22 ;  /* 0x00000016005c1202 */ /* 0x000fe20000000f00 */
[----:B------:R0:W-:Y:S01]  /*01e0*/  STL [R1], R0 ;  /* 0x0000000001007387 */ /* 0x0001e20000100800 */
[----:B------:R-:W-:-:S02]  /*01f0*/  @P1 MOV R91, R23 ;  /* 0x00000017005b1202 */ /* 0x000fc40000000f00 */
[----:B------:R-:W-:Y:S02]  /*0200*/  @P1 MOV R90, R16 ;  /* 0x00000010005a1202 */ /* 0x000fe40000000f00 */
[----:B------:R-:W-:Y:S02]  /*0210*/  @P1 MOV R89, R17 ;  /* 0x0000001100591202 */ /* 0x000fe40000000f00 */
[----:B------:R-:W-:Y:S02]  /*0220*/  @!P1 MOV R93, R21 ;  /* 0x00000015005d9202 */ /* 0x000fe40000000f00 */
[----:B------:R-:W-:Y:S02]  /*0230*/  @!P1 MOV R92, R22 ;  /* 0x00000016005c9202 */ /* 0x000fe40000000f00 */
[----:B------:R-:W-:Y:S02]  /*0240*/  @!P1 MOV R91, R23 ;  /* 0x00000017005b9202 */ /* 0x000fe40000000f00 */
[----:B------:R-:W-:-:S02]  /*0250*/  @!P1 MOV R90, R16 ;  /* 0x00000010005a9202 */ /* 0x000fc40000000f00 */
[----:B------:R-:W-:Y:S02]  /*0260*/  @!P1 MOV R89, R17 ;  /* 0x0000001100599202 */ /* 0x000fe40000000f00 */
[----:B------:R-:W-:Y:S02]  /*0270*/  @P1 MOV R88, R18 ;  /* 0x0000001200581202 */ /* 0x000fe40000000f00 */
[----:B------:R-:W-:Y:S02]  /*0280*/  @P1 MOV R87, R19 ;  /* 0x0000001300571202 */ /* 0x000fe40000000f00 */
[----:B------:R-:W-:Y:S01]  /*0290*/  @P1 MOV R86, R12 ;  /* 0x0000000c00561202 */ /* 0x000fe20000000f00 */
[----:B0-----:R-:W-:Y:S06]  /*02a0*/  @P0 EXIT ;  /* 0x000000000000094d */ /* 0x001fec0003800000 */
[----:B------:R-:W0:Y:S01]  /*02b0*/  LDCU.64 UR4, c[0x0][0x398] ;  /* 0x00007300ff0477ac */ /* 0x000e220008000a00 */
[----:B------:R-:W-:Y:S02]  /*02c0*/  @P1 MOV R85, R13 ;  /* 0x0000000d00551202 */ /* 0x000fe40000000f00 */
[----:B-----5:R-:W-:Y:S02]  /*02d0*/  @!P1 CS2R R62, SRZ ;  /* 0x00000000003e9805 */ /* 0x020fe4000001ff00 */
[----:B------:R-:W-:Y:S02]  /*02e0*/  @P1 MOV R84, R14 ;  /* 0x0000000e00541202 */ /* 0x000fe40000000f00 */
[----:B------:R-:W-:Y:S02]  /*02f0*/  @!P1 CS2R R60, SRZ ;  /* 0x00000000003c9805 */ /* 0x000fe4000001ff00 */
[----:B------:R-:W-:Y:S02]  /*0300*/  @P1 MOV R0, R15 ;  /* 0x0000000f00001202 */ /* 0x000fe40000000f00 */
[----:B------:R-:W-:-:S02]  /*0310*/  @!P1 CS2R R58, SRZ ;  /* 0x00000000003a9805 */ /* 0x000fc4000001ff00 */
[----:B------:R-:W-:Y:S02]  /*0320*/  @P1 MOV R2, R8 ;  /* 0x0000000800021202 */ /* 0x000fe40000000f00 */
[----:B------:R-:W-:Y:S02]  /*0330*/  @!P1 CS2R R56, SRZ ;  /* 0x0000000000389805 */ /* 0x000fe4000001ff00 */
[----:B------:R-:W-:Y:S02]  /*0340*/  @P1 MOV R3, R9 ;  /* 0x0000000900031202 */ /* 0x000fe40000000f00 */
[----:B------:R-:W-:Y:S02]  /*0350*/  @!P1 CS2R R54, SRZ ;  /* 0x0000000000369805 */ /* 0x000fe4000001ff00 */
[----:B------:R-:W-:Y:S02]  /*0360*/  @P1 MOV R4, R10 ;  /* 0x0000000a00041202 */ /* 0x000fe40000000f00 */
[----:B------:R-:W-:-:S02]  /*0370*/  @!P1 CS2R R52, SRZ ;  /* 0x0000000000349805 */ /* 0x000fc4000001ff00 */
[----:B------:R-:W-:Y:S02]  /*0380*/  @P1 MOV R5, R11 ;  /* 0x0000000b00051202 */ /* 0x000fe40000000f00 */
[----:B------:R-:W-:Y:S02]  /*0390*/  @!P1 CS2R R50, SRZ ;  /* 0x0000000000329805 */ /* 0x000fe4000001ff00 */
[----:B------:R-:W-:Y:S02]  /*03a0*/  @!P1 MOV R88, R18 ;  /* 0x0000001200589202 */ /* 0x000fe40000000f00 */
[----:B------:R-:W-:Y:S02]  /*03b0*/  @!P1 CS2R R48, SRZ ;  /* 0x0000000000309805 */ /* 0x000fe4000001ff00 */
[----:B------:R-:W-:Y:S01]  /*03c0*/  @!P1 MOV R87, R19 ;  /* 0x0000001300579202 */ /* 0x000fe20000000f00 */
[----:B------:R-:W1:Y:S01]  /*03d0*/  LDCU UR8, c[0x0][0x388] ;  /* 0x00007100ff0877ac */ /* 0x000e620008000800 */
[----:B0-----:R-:W-:-:S02]  /*03e0*/  ISETP.NE.U32.AND P0, PT, RZ, UR4, PT ;  /* 0x00000004ff007c0c */ /* 0x001fc4000bf05070 */
[----:B------:R-:W-:Y:S01]  /*03f0*/  @!P1 MOV R86, R12 ;  /* 0x0000000c00569202 */ /* 0x000fe20000000f00 */
[----:B------:R-:W0:Y:S01]  /*0400*/  LDCU.U8 UR9, c[0x0][0x410] ;  /* 0x00008200ff0977ac */ /* 0x000e220008000000 */
[----:B------:R-:W-:Y:S02]  /*0410*/  @!P1 MOV R85, R13 ;  /* 0x0000000d00559202 */ /* 0x000fe40000000f00 */
[----:B------:R-:W-:Y:S01]  /*0420*/  @!P1 MOV R84, R14 ;  /* 0x0000000e00549202 */ /* 0x000fe20000000f00 */
[----:B------:R-:W2:Y:S01]  /*0430*/  LDCU UR10, c[0x0][0x448] ;  /* 0x00008900ff0a77ac */ /* 0x000ea20008000800 */
[----:B------:R-:W-:Y:S02]  /*0440*/  @!P1 MOV R0, R15 ;  /* 0x0000000f00009202 */ /* 0x000fe40000000f00 */
[----:B------:R-:W-:Y:S01]  /*0450*/  @!P1 MOV R2, R8 ;  /* 0x0000000800029202 */ /* 0x000fe20000000f00 */
[----:B------:R-:W3:Y:S01]  /*0460*/  LDCU.64 UR12, c[0x0][0x398] ;  /* 0x00007300ff0c77ac */ /* 0x000ee20008000a00 */
[----:B------:R-:W-:-:S02]  /*0470*/  @!P1 MOV R3, R9 ;  /* 0x0000000900039202 */ /* 0x000fc40000000f00 */
[----:B------:R-:W-:Y:S02]  /*0480*/  @!P1 MOV R4, R10 ;  /* 0x0000000a00049202 */ /* 0x000fe40000000f00 */
[----:B------:R-:W-:Y:S02]  /*0490*/  @!P1 MOV R5, R11 ;  /* 0x0000000b00059202 */ /* 0x000fe40000000f00 */
[----:B------:R-:W-:Y:S01]  /*04a0*/  ISETP.NE.AND.EX P0, PT, RZ, UR5, PT, P0 ;  /* 0x00000005ff007c0c */ /* 0x000fe2000bf05300 */
[----:B-1----:R-:W4:-:S12]  /*04b0*/  LDCU.64 UR4, c[0x0][0x3a0] ;  /* 0x00007400ff0477ac */ /* 0x002f180008000a00 */
.L_x_13616:
[----:B0-----:R-:W1:Y:S01]  /*04c0*/  S2R R13, SR_TID.X ;  /* 0x00000000000d7919 */ /* 0x001e620000002100 */
[----:B----4-:R-:W-:Y:S01]  /*04d0*/  ISETP.NE.U32.AND P1, PT, RZ, UR4, PT ;  /* 0x00000004ff007c0c */ /* 0x010fe2000bf25070 */
[----:B------:R-:W4:Y:S01]  /*04e0*/  LDC.64 R66, c[0x0][0x390] ;  /* 0x0000e400ff427b82 */ /* 0x000f220000000a00 */
[----:B------:R-:W-:Y:S02]  /*04f0*/  IMAD R7, R6, UR8, RZ ;  /* 0x0000000806077c24 */ /* 0x000fe4000f8e02ff */
[----:B------:R-:W-:-:S03]  /*0500*/  ISETP.NE.AND.EX P1, PT, RZ, UR5, PT, P1 ;  /* 0x00000005ff007c0c */ /* 0x000fc6000bf25310 */
[----:B------:R-:W-:Y:S02]  /*0510*/  SHF.R.S32.HI R12, RZ, 0x1f, R7 ;  /* 0x0000001fff0c7819 */ /* 0x000fe40000011407 */
[----:B------:R-:W0:Y:S02]  /*0520*/  @P0 LDC.64 R8, c[0x0][0x398] ;  /* 0x0000e600ff080b82 */ /* 0x000e240000000a00 */
[----:B------:R-:W-:-:S06]  /*0530*/  LEA.HI R12, R12, R7, RZ, 0x3 ;  /* 0x000000070c0c7211 */ /* 0x000fcc00078f18ff */
[----:B------:R-:W2:Y:S01]  /*0540*/  @P1 LDC.64 R10, c[0x0][0x3a0] ;  /* 0x0000e800ff0a1b82 */ /* 0x000ea20000000a00 */
[----:B-1----:R-:W-:-:S04]  /*0550*/  LOP3.LUT R13, R13, 0x1f, RZ, 0xc0, !PT ;  /* 0x0000001f0d0d7812 */ /* 0x002fc800078ec0ff */
[----:B------:R-:W-:-:S05]  /*0560*/  LEA.HI.SX32 R70, R12, R13, 0x1d ;  /* 0x0000000d0c467211 */ /* 0x000fca00078feaff */
[----:B----4-:R-:W-:-:S04]  /*0570*/  IMAD.WIDE.U32 R28, R70, 0x10, R66 ;  /* 0x00000010461c7825 */ /* 0x010fc800078e0042 */
[C---:B0-----:R-:W-:Y:S02]  /*0580*/  @P0 IMAD.WIDE.U32 R8, R70.reuse, 0x10, R8 ;  /* 0x0000001046080825 */ /* 0x041fe400078e0008 */
[----:B------:R-:W5:Y:S02]  /*0590*/  LDG.E.128 R28, desc[UR6][R28.64] ;  /* 0x000000061c1c7981 */ /* 0x000f64000c1e1d00 */
[----:B--2---:R-:W-:Y:S02]  /*05a0*/  @P1 IMAD.WIDE.U32 R10, R70, 0x20, R10 ;  /* 0x00000020460a1825 */ /* 0x004fe400078e000a */
[----:B------:R0:W5:Y:S04]  /*05b0*/  @P0 LDG.E.128 R44, desc[UR6][R8.64] ;  /* 0x00000006082c0981 */ /* 0x000168000c1e1d00 */
[----:B------:R0:W5:Y:S04]  /*05c0*/  @P1 LDG.E.128 R40, desc[UR6][R10.64] ;  /* 0x000000060a281981 */ /* 0x000168000c1e1d00 */
[----:B------:R0:W5:Y:S01]  /*05d0*/  @P1 LDG.E.128 R36, desc[UR6][R10.64+0x10] ;  /* 0x000010060a241981 */ /* 0x000162000c1e1d00 */
[----:B---3--:R-:W-:-:S04]  /*05e0*/  UISETP.NE.U32.AND UP0, UPT, UR12, URZ, UPT ;  /* 0x000000ff0c00728c */ /* 0x008fc8000bf05070 */
        /* <DEDUP_REMOVED lines=14> */
.L_x_13600:
        /* <DEDUP_REMOVED lines=17> */
.L_x_13599:
        /* <DEDUP_REMOVED lines=28> */
.L_x_13602:
        /* <DEDUP_REMOVED lines=32> */
.L_x_13601:
        /* <DEDUP_REMOVED lines=39> */
[----:B------:R-:W-:-:S02]  /*0e10*/  HADD2.F32 R15, -RZ, R47.H0_H0 ;  /* 0x2000002fff0f7230 */ /* 0x000fc40000004100 */
[----:B------:R-:W-:Y:S02]  /*0e20*/  HADD2.F32 R14, -RZ, R47.H1_H1 ;  /* 0x3000002fff0e7230 */ /* 0x000fe40000004100 */
[----:B------:R-:W-:Y:S01]  /*0e30*/  FADD.FTZ R8, R8, R21 ;  /* 0x0000001508087221 */ /* 0x000fe20000010000 */
[----:B------:R-:W-:Y:S01]  /*0e40*/  FADD.FTZ R21, R37, R22 ;  /* 0x0000001625157221 */ /* 0x000fe20000010000 */
[----:B------:R-:W-:Y:S01]  /*0e50*/  FADD.FTZ R13, R15, R12 ;  /* 0x0000000c0f0d7221 */ /* 0x000fe20000010000 */
[----:B------:R-:W-:Y:S01]  /*0e60*/  FADD.FTZ R10, R14, R23 ;  /* 0x000000170e0a7221 */ /* 0x000fe20000010000 */
[----:B------:R-:W-:Y:S02]  /*0e70*/  FADD.FTZ R27, R43, R8 ;  /* 0x000000082b1b7221 */ /* 0x000fe40000010000 */
[----:B------:R-:W-:Y:S01]  /*0e80*/  FADD.FTZ R22, R38, R13 ;  /* 0x0000000d26167221 */ /* 0x000fe20000010000 */
[----:B------:R-:W-:Y:S01]  /*0e90*/  FADD.FTZ R23, R39, R10 ;  /* 0x0000000a27177221 */ /* 0x000fe20000010000 */
[----:B------:R-:W-:Y:S06]  /*0ea0*/  BRA `(.L_x_13605) ;  /* 0x0000000000cc7947 */ /* 0x000fec0003800000 */
.L_x_13604:
        /* <DEDUP_REMOVED lines=25> */
.L_x_13603:
[----:B------:R-:W-:Y:S05]  /*1040*/  @!P1 BRA `(.L_x_13606) ;  /* 0x0000000000449947 */ /* 0x000fea0003800000 */
[----:B-----5:R-:W-:Y:S02]  /*1050*/  HADD2.F32 R7, -RZ, R20.H0_H0 ;  /* 0x20000014ff077230 */ /* 0x020fe40000004100 */
[----:B0-----:R-:W-:Y:S02]  /*1060*/  HADD2.F32 R11, -RZ, R22.H0_H0 ;  /* 0x20000016ff0b7230 */ /* 0x001fe40000004100 */
        /* <DEDUP_REMOVED lines=15> */
.L_x_13606:
        /* <DEDUP_REMOVED lines=8> */
.L_x_13605:
[----:B0-----:R-:W0:Y:S01]  /*11e0*/  @P1 LDC.64 R12, c[0x0][0x3a0] ;  /* 0x0000e800ff0c1b82 */ /* 0x001e220000000a00 */
        /* <DEDUP_REMOVED lines=14> */
[--C-:B-----5:R-:W-:Y:S02]  /*12d0*/  HADD2.F32 R7, -RZ, R12.reuse.H0_H0 ;  /* 0x2000000cff077230 */ /* 0x120fe40000004100 */
[----:B-1----:R-:W-:Y:S02]  /*12e0*/  HADD2.F32 R12, -RZ, R12.H1_H1 ;  /* 0x3000000cff0c7230 */ /* 0x002fe40000004100 */
[--C-:B------:R-:W-:Y:S02]  /*12f0*/  HADD2.F32 R9, -RZ, R44.reuse.H1_H1 ;  /* 0x3000002cff097230 */ /* 0x100fe40000004100 */
[----:B------:R-:W-:Y:S02]  /*1300*/  HADD2.F32 R8, -RZ, R13.H0_H0 ;  /* 0x2000000dff087230 */ /* 0x000fe40000004100 */
[----:B------:R-:W-:Y:S02]  /*1310*/  HADD2.F32 R11, -RZ, R45.H0_H0 ;  /* 0x2000002dff0b7230 */ /* 0x000fe40000004100 */
[----:B------:R-:W-:Y:S01]  /*1320*/  FADD.FTZ R12, R9, R12 ;  /* 0x0000000c090c7221 */ /* 0x000fe20000010000 */
[----:B------:R-:W-:-:S02]  /*1330*/  HADD2.F32 R18, -RZ, R44.H0_H0 ;  /* 0x2000002cff127230 */ /* 0x000fc40000004100 */
[--C-:B------:R-:W-:Y:S02]  /*1340*/  HADD2.F32 R10, -RZ, R14.reuse.H0_H0 ;  /* 0x2000000eff0a7230 */ /* 0x100fe40000004100 */
[----:B------:R-:W-:Y:S01]  /*1350*/  FADD.FTZ R9, R11, R8 ;  /* 0x000000080b097221 */ /* 0x000fe20000010000 */
[--C-:B------:R-:W-:Y:S02]  /*1360*/  HADD2.F32 R16, -RZ, R15.reuse.H0_H0 ;  /* 0x2000000fff107230 */ /* 0x100fe40000004100 */
[----:B------:R-:W-:Y:S01]  /*1370*/  FADD.FTZ R7, R18, R7 ;  /* 0x0000000712077221 */ /* 0x000fe20000010000 */
[----:B------:R-:W-:Y:S02]  /*1380*/  HADD2.F32 R17, -RZ, R15.H1_H1 ;  /* 0x3000000fff117230 */ /* 0x000fe40000004100 */
[----:B------:R-:W-:Y:S02]  /*1390*/  HADD2.F32 R14, -RZ, R14.H1_H1 ;  /* 0x3000000eff0e7230 */ /* 0x000fe40000004100 */
[----:B------:R-:W-:-:S02]  /*13a0*/  HADD2.F32 R15, -RZ, R46.H1_H1 ;  /* 0x3000002eff0f7230 */ /* 0x000fc40000004100 */
[----:B------:R-:W-:Y:S02]  /*13b0*/  HADD2.F32 R11, -RZ, R46.H0_H0 ;  /* 0x2000002eff0b7230 */ /* 0x000fe40000004100 */
[----:B------:R-:W-:Y:S02]  /*13c0*/  HADD2.F32 R19, -RZ, R47.H0_H0 ;  /* 0x2000002fff137230 */ /* 0x000fe40000004100 */
        /* <DEDUP_REMOVED lines=17> */
.L_x_13608:
        /* <DEDUP_REMOVED lines=25> */
.L_x_13607:
[----:B------:R-:W-:Y:S05]  /*1670*/  @!P1 BRA `(.L_x_13610) ;  /* 0x0000000000449947 */ /* 0x000fea0003800000 */
[----:B-----5:R-:W-:Y:S02]  /*1680*/  HADD2.F32 R7, -RZ, R12.H0_H0 ;  /* 0x2000000cff077230 */ /* 0x020fe40000004100 */
[----:B-1----:R-:W-:Y:S02]  /*1690*/  HADD2.F32 R11, -RZ, R14.H0_H0 ;  /* 0x2000000eff0b7230 */ /* 0x002fe40000004100 */
        /* <DEDUP_REMOVED lines=15> */
.L_x_13610:
[--C-:B-----5:R-:W-:Y:S02]  /*1790*/  HADD2.F32 R16, -RZ, R12.reuse.H0_H0 ;  /* 0x2000000cff107230 */ /* 0x120fe40000004100 */
[----:B------:R-:W-:Y:S02]  /*17a0*/  HADD2.F32 R17, -RZ, R12.H1_H1 ;  /* 0x3000000cff117230 */ /* 0x000fe40000004100 */
[--C-:B------:R-:W-:Y:S02]  /*17b0*/  HADD2.F32 R18, -RZ, R13.reuse.H0_H0 ;  /* 0x2000000dff127230 */ /* 0x100fe40000004100 */
[----:B------:R-:W-:Y:S02]  /*17c0*/  HADD2.F32 R19, -RZ, R13.H1_H1 ;  /* 0x3000000dff137230 */ /* 0x000fe40000004100 */
[--C-:B-1----:R-:W-:Y:S02]  /*17d0*/  HADD2.F32 R12, -RZ, R14.reuse.H0_H0 ;  /* 0x2000000eff0c7230 */ /* 0x102fe40000004100 */
[----:B------:R-:W-:-:S02]  /*17e0*/  HADD2.F32 R13, -RZ, R14.H1_H1 ;  /* 0x3000000eff0d7230 */ /* 0x000fc40000004100 */
[--C-:B------:R-:W-:Y:S02]  /*17f0*/  HADD2.F32 R14, -RZ, R15.reuse.H0_H0 ;  /* 0x2000000fff0e7230 */ /* 0x100fe40000004100 */
[----:B------:R-:W-:-:S07]  /*1800*/  HADD2.F32 R15, -RZ, R15.H1_H1 ;  /* 0x3000000fff0f7230 */ /* 0x000fce0000004100 */
.L_x_13609:
[----:B------:R-:W0:Y:S01]  /*1810*/  @P0 LDC.64 R10, c[0x0][0x398] ;  /* 0x0000e600ff0a0b82 */ /* 0x000e220000000a00 */
[----:B------:R-:W-:Y:S01]  /*1820*/  IMAD.WIDE.U32 R64, R68, 0x20, R72 ;  /* 0x0000002044407825 */ /* 0x000fe200078e0048 */
[----:B------:R-:W-:-:S04]  /*1830*/  IADD3 R7, PT, PT, R70, 0x60, RZ ;  /* 0x0000006046077810 */ /* 0x000fc80007ffe0ff */
[----:B------:R-:W-:Y:S02]  /*1840*/  STG.E.128 desc[UR6][R64.64], R16 ;  /* 0x0000001040007986 */ /* 0x000fe4000c101d06 */
[----:B------:R-:W1:Y:S02]  /*1850*/  @P1 LDC.64 R8, c[0x0][0x3a0] ;  /* 0x0000e800ff081b82 */ /* 0x000e640000000a00 */
[----:B------:R2:W-:Y:S01]  /*1860*/  STG.E.128 desc[UR6][R64.64+0x10], R12 ;  /* 0x0000100c40007986 */ /* 0x0005e2000c101d06 */
[----:B0-----:R-:W-:-:S04]  /*1870*/  @P0 IMAD.WIDE.U32 R10, R7, 0x10, R10 ;  /* 0x00000010070a0825 */ /* 0x001fc800078e000a */
[C---:B--2---:R-:W-:Y:S01]  /*1880*/  IMAD.WIDE.U32 R64, R7.reuse, 0x10, R66 ;  /* 0x0000001007407825 */ /* 0x044fe200078e0042 */
[----:B------:R0:W5:Y:S03]  /*1890*/  @P0 LDG.E.128 R44, desc[UR6][R10.64] ;  /* 0x000000060a2c0981 */ /* 0x000166000c1e1d00 */
[----:B-1----:R-:W-:Y:S02]  /*18a0*/  @P1 IMAD.WIDE.U32 R8, R7, 0x20, R8 ;  /* 0x0000002007081825 */ /* 0x002fe400078e0008 */
[----:B------:R-:W5:Y:S04]  /*18b0*/  LDG.E.128 R64, desc[UR6][R64.64] ;  /* 0x0000000640407981 */ /* 0x000f68000c1e1d00 */
[----:B------:R0:W5:Y:S04]  /*18c0*/  @P1 LDG.E.128 R40, desc[UR6][R8.64] ;  /* 0x0000000608281981 */ /* 0x000168000c1e1d00 */
[----:B------:R0:W5:Y:S01]  /*18d0*/  @P1 LDG.E.128 R36, desc[UR6][R8.64+0x10] ;  /* 0x0000100608241981 */ /* 0x000162000c1e1d00 */
[----:B------:R-:W-:Y:S05]  /*18e0*/  @!P0 BRA `(.L_x_13611) ;  /* 0x0000000000ec8947 */ /* 0x000fea0003800000 */
[----:B------:R-:W-:Y:S05]  /*18f0*/  @!P1 BRA `(.L_x_13612) ;  /* 0x0000000000849947 */ /* 0x000fea0003800000 */
[----:B0----5:R-:W-:Y:S02]  /*1900*/  HADD2.F32 R9, -RZ, R64.H0_H0 ;  /* 0x20000040ff097230 */ /* 0x021fe40000004100 */
        /* <DEDUP_REMOVED lines=14> */
[----:B------:R-:W-:Y:S02]  /*19f0*/  HADD2.F32 R71, -RZ, R46.H1_H1 ;  /* 0x3000002eff477230 */ /* 0x000fe40000004100 */
[----:B------:R-:W-:Y:S02]  /*1a00*/  HADD2.F32 R74, -RZ, R47.H1_H1 ;  /* 0x3000002fff4a7230 */ /* 0x000fe40000004100 */
[----:B------:R-:W-:Y:S01]  /*1a10*/  FADD.FTZ R65, R8, R65 ;  /* 0x0000004108417221 */ /* 0x000fe20000010000 */
[--C-:B------:R-:W-:Y:S02]  /*1a20*/  HADD2.F32 R8, -RZ, R67.reuse.H0_H0 ;  /* 0x20000043ff087230 */ /* 0x100fe40000004100 */
[----:B------:R-:W-:Y:S01]  /*1a30*/  FADD.FTZ R66, R71, R66 ;  /* 0x0000004247427221 */ /* 0x000fe20000010000 */
[----:B------:R-:W-:Y:S02]  /*1a40*/  HADD2.F32 R71, -RZ, R67.H1_H1 ;  /* 0x30000043ff477230 */ /* 0x000fe40000004100 */
[----:B------:R-:W-:-:S03]  /*1a50*/  HADD2.F32 R67, -RZ, R47.H0_H0 ;  /* 0x2000002fff437230 */ /* 0x000fc60000004100 */
[----:B------:R-:W-:Y:S02]  /*1a60*/  FADD.FTZ R74, R74, R71 ;  /* 0x000000474a4a7221 */ /* 0x000fe40000010000 */
        /* <DEDUP_REMOVED lines=10> */
.L_x_13612:
[----:B0----5:R-:W-:Y:S02]  /*1b10*/  HADD2.F32 R8, -RZ, R64.H0_H0 ;  /* 0x20000040ff087230 */ /* 0x021fe40000004100 */
        /* <DEDUP_REMOVED lines=9> */
[----:B------:R-:W-:Y:S02]  /*1bb0*/  HADD2.F32 R71, -RZ, R46.H1_H1 ;  /* 0x3000002eff477230 */ /* 0x000fe40000004100 */
[----:B------:R-:W-:Y:S01]  /*1bc0*/  FADD.FTZ R9, R9, R64 ;  /* 0x0000004009097221 */ /* 0x000fe20000010000 */
[----:B------:R-:W-:Y:S02]  /*1bd0*/  HADD2.F32 R64, -RZ, R66.H0_H0 ;  /* 0x20000042ff407230 */ /* 0x000fe40000004100 */
[----:B------:R-:W-:Y:S01]  /*1be0*/  FADD.FTZ R11, R74, R65 ;  /* 0x000000414a0b7221 */ /* 0x000fe20000010000 */
[----:B------:R-:W-:-:S02]  /*1bf0*/  HADD2.F32 R65, -RZ, R46.H0_H0 ;  /* 0x2000002eff417230 */ /* 0x000fc40000004100 */
[----:B------:R-:W-:Y:S02]  /*1c00*/  HADD2.F32 R66, -RZ, R66.H1_H1 ;  /* 0x30000042ff427230 */ /* 0x000fe40000004100 */
[----:B------:R-:W-:Y:S02]  /*1c10*/  HADD2.F32 R74, -RZ, R47.H1_H1 ;  /* 0x3000002fff4a7230 */ /* 0x000fe40000004100 */
[----:B------:R-:W-:Y:S01]  /*1c20*/  FADD.FTZ R64, R65, R64 ;  /* 0x0000004041407221 */ /* 0x000fe20000010000 */
[----:B------:R-:W-:Y:S01]  /*1c30*/  FADD.FTZ R65, R71, R66 ;  /* 0x0000004247417221 */ /* 0x000fe20000010000 */
[--C-:B------:R-:W-:Y:S02]  /*1c40*/  HADD2.F32 R66, -RZ, R67.reuse.H0_H0 ;  /* 0x20000043ff427230 */ /* 0x100fe40000004100 */
[----:B------:R-:W-:Y:S02]  /*1c50*/  HADD2.F32 R71, -RZ, R67.H1_H1 ;  /* 0x30000043ff477230 */ /* 0x000fe40000004100 */
[----:B------:R-:W-:-:S05]  /*1c60*/  HADD2.F32 R67, -RZ, R47.H0_H0 ;  /* 0x2000002fff437230 */ /* 0x000fca0000004100 */
[----:B------:R-:W-:Y:S01]  /*1c70*/  FADD.FTZ R66, R67, R66 ;  /* 0x0000004243427221 */ /* 0x000fe20000010000 */
[----:B------:R-:W-:Y:S01]  /*1c80*/  FADD.FTZ R67, R74, R71 ;  /* 0x000000474a437221 */ /* 0x000fe20000010000 */
[----:B------:R-:W-:Y:S06]  /*1c90*/  BRA `(.L_x_13613) ;  /* 0x0000000000687947 */ /* 0x000fec0003800000 */
.L_x_13611:
        /* <DEDUP_REMOVED lines=18> */
.L_x_13614:
        /* <DEDUP_REMOVED lines=8> */
.L_x_13613:
[----:B------:R-:W-:Y:S01]  /*1e40*/  FADD.FTZ R74, RZ, R32 ;  /* 0x00000020ff4a7221 */ /* 0x000fe20000010000 */
        /* <DEDUP_REMOVED lines=10> */
[----:B------:R-:W-:Y:S01]  /*1ef0*/  FADD.FTZ R71, R74, R31 ;  /* 0x0000001f4a477221 */ /* 0x000fe20000010000 */
[----:B0-----:R-:W0:Y:S03]  /*1f00*/  S2R R73, SR_TID.X ;  /* 0x0000000000497919 */ /* 0x001e260000002100 */
        /* <DEDUP_REMOVED lines=111> */
.L_x_13628:
[----:B------:R-:W2:Y:S01]  /*2600*/  LDL R76, [R1] ;  /* 0x00000000014c7983 */ /* 0x000ea20000100800 */
[----:B-1----:R-:W-:Y:S01]  /*2610*/  FADD.FTZ R71, R81, R71 ;  /* 0x0000004751477221 */ /* 0x002fe20000010000 */
[----:B------:R-:W-:Y:S01]  /*2620*/  FMUL.FTZ R74, R75, R75 ;  /* 0x0000004b4b4a7220 */ /* 0x000fe20000410000 */
[----:B------:R-:W-:Y:S01]  /*2630*/  ISETP.NE.AND P2, PT, RZ, UR9, PT ;  /* 0x00000009ff007c0c */ /* 0x000fe2000bf45270 */
[----:B------:R-:W-:Y:S02]  /*2640*/  HADD2.F32 R77, -RZ, R60.H0_H0 ;  /* 0x2000003cff4d7230 */ /* 0x000fe40000004100 */
[----:B------:R-:W-:Y:S01]  /*2650*/  FFMA.FTZ R71, R71, R72, UR10 ;  /* 0x0000000a47477e23 */ /* 0x000fe20008010048 */
[----:B------:R-:W-:Y:S01]  /*2660*/  HADD2.F32 R79, -RZ, R0.H1_H1 ;  /* 0x30000000ff4f7230 */ /* 0x000fe20000004100 */
[----:B------:R-:W1:Y:S01]  /*2670*/  @!P1 LDC.64 R72, c[0x0][0x3c0] ;  /* 0x0000f000ff489b82 */ /* 0x000e620000000a00 */
[----:B------:R-:W-:Y:S01]  /*2680*/  FSEL R74, R74, RZ, P2 ;  /* 0x000000ff4a4a7208 */ /* 0x000fe20001000000 */
[----:B0-----:R-:W-:-:S04]  /*2690*/  HADD2.F32 R81, -RZ, R4.H1_H1 ;  /* 0x30000004ff517230 */ /* 0x001fc80000004100 */
[----:B------:R-:W-:Y:S01]  /*26a0*/  FADD.FTZ R71, R71, R74 ;  /* 0x0000004a47477221 */ /* 0x000fe20000010000 */
[----:B------:R-:W-:-:S05]  /*26b0*/  HADD2.F32 R74, -RZ, R61.H1_H1 ;  /* 0x3000003dff4a7230 */ /* 0x000fca0000004100 */
[----:B------:R-:W0:Y:S01]  /*26c0*/  MUFU.RSQ R71, R71 ;  /* 0x0000004700477308 */ /* 0x000e220000001400 */
[----:B-1----:R-:W-:-:S05]  /*26d0*/  @!P1 IMAD.WIDE R72, R6, 0x4, R72 ;  /* 0x0000000406489825 */ /* 0x002fca00078e0248 */
[----:B------:R1:W-:Y:S02]  /*26e0*/  @!P1 STG.E desc[UR6][R72.64], R75 ;  /* 0x0000004b48009986 */ /* 0x0003e4000c101906 */
[----:B-1----:R-:W-:Y:S01]  /*26f0*/  FSEL R72, R75, RZ, !P2 ;  /* 0x000000ff4b487208 */ /* 0x002fe20005000000 */
[----:B------:R-:W-:Y:S02]  /*2700*/  HADD2.F32 R73, -RZ, R61.H0_H0 ;  /* 0x2000003dff497230 */ /* 0x000fe40000004100 */
[----:B------:R-:W-:Y:S02]  /*2710*/  HADD2.F32 R75, -RZ, R84.H1_H1 ;  /* 0x30000054ff4b7230 */ /* 0x000fe40000004100 */
[C---:B------:R-:W-:Y:S01]  /*2720*/  FADD.FTZ R32, -R72.reuse, R32 ;  /* 0x0000002048207221 */ /* 0x040fe20000010100 */
[C---:B------:R-:W-:Y:S01]  /*2730*/  FADD.FTZ R34, -R72.reuse, R34 ;  /* 0x0000002248227221 */ /* 0x040fe20000010100 */
[C---:B------:R-:W-:Y:S01]  /*2740*/  FADD.FTZ R28, -R72.reuse, R28 ;  /* 0x0000001c481c7221 */ /* 0x040fe20000010100 */
[C---:B------:R-:W-:Y:S01]  /*2750*/  FADD.FTZ R30, -R72.reuse, R30 ;  /* 0x0000001e481e7221 */ /* 0x040fe20000010100 */
[C---:B0-----:R-:W-:Y:S01]  /*2760*/  FMUL.FTZ R32, R71.reuse, R32 ;  /* 0x0000002047207220 */ /* 0x041fe20000410000 */
[C---:B------:R-:W-:Y:S01]  /*2770*/  FADD.FTZ R24, -R72.reuse, R24 ;  /* 0x0000001848187221 */ /* 0x040fe20000010100 */
[C---:B------:R-:W-:Y:S01]  /*2780*/  FMUL.FTZ R28, R71.reuse, R28 ;  /* 0x0000001c471c7220 */ /* 0x040fe20000410000 */
[C---:B------:R-:W-:Y:S01]  /*2790*/  FMUL.FTZ R30, R71.reuse, R30 ;  /* 0x0000001e471e7220 */ /* 0x040fe20000410000 */
[C---:B------:R-:W-:Y:S01]  /*27a0*/  FADD.FTZ R26, -R72.reuse, R26 ;  /* 0x0000001a481a7221 */ /* 0x040fe20000010100 */
[C---:B------:R-:W-:Y:S01]  /*27b0*/  FMUL.FTZ R24, R71.reuse, R24 ;  /* 0x0000001847187220 */ /* 0x040fe20000410000 */
[C---:B------:R-:W-:Y:S01]  /*27c0*/  FADD.FTZ R20, -R72.reuse, R20 ;  /* 0x0000001448147221 */ /* 0x040fe20000010100 */
[C---:B------:R-:W-:Y:S01]  /*27d0*/  FADD.FTZ R22, -R72.reuse, R22 ;  /* 0x0000001648167221 */ /* 0x040fe20000010100 */
[C---:B------:R-:W-:Y:S01]  /*27e0*/  FMUL.FTZ R26, R71.reuse, R26 ;  /* 0x0000001a471a7220 */ /* 0x040fe20000410000 */
        /* <DEDUP_REMOVED lines=14> */
[----:B------:R-:W-:Y:S01]  /*28d0*/  FADD.FTZ R66, -R72, R66 ;  /* 0x0000004248427221 */ /* 0x000fe20000010100 */
[----:B------:R-:W-:-:S02]  /*28e0*/  FMUL.FTZ R10, R71, R10 ;  /* 0x0000000a470a7220 */ /* 0x000fc40000410000 */
[C---:B------:R-:W-:Y:S01]  /*28f0*/  FMUL.FTZ R64, R71.reuse, R64 ;  /* 0x0000004047407220 */ /* 0x040fe20000410000 */
[----:B------:R-:W-:Y:S01]  /*2900*/  FMUL.FTZ R66, R71, R66 ;  /* 0x0000004247427220 */ /* 0x000fe20000410000 */
[----:B--2---:R-:W-:-:S05]  /*2910*/  HADD2.F32 R83, -RZ, R76.H0_H0 ;  /* 0x2000004cff537230 */ /* 0x004fca0000004100 */
[----:B------:R-:W-:Y:S01]  /*2920*/  FFMA.FTZ R83, R32, R83, R77 ;  /* 0x0000005320537223 */ /* 0x000fe2000001004d */
[----:B------:R-:W-:Y:S01]  /*2930*/  FADD.FTZ R32, -R72, R33 ;  /* 0x0000002148207221 */ /* 0x000fe20000010100 */
[----:B------:R-:W-:Y:S02]  /*2940*/  HADD2.F32 R33, -RZ, R76.H1_H1 ;  /* 0x3000004cff217230 */ /* 0x000fe40000004100 */
[----:B------:R-:W-:Y:S02]  /*2950*/  HADD2.F32 R77, -RZ, R60.H1_H1 ;  /* 0x3000003cff4d7230 */ /* 0x000fe40000004100 */
[----:B------:R-:W-:-:S04]  /*2960*/  FMUL.FTZ R32, R71, R32 ;  /* 0x0000002047207220 */ /* 0x000fc80000410000 */
[----:B------:R-:W-:Y:S01]  /*2970*/  FFMA.FTZ R82, R32, R33, R77 ;  /* 0x0000002120527223 */ /* 0x000fe2000001004d */
[--C-:B------:R-:W-:Y:S02]  /*2980*/  HADD2.F32 R33, -RZ, R93.reuse.H0_H0 ;  /* 0x2000005dff217230 */ /* 0x100fe40000004100 */
[C---:B------:R-:W-:Y:S01]  /*2990*/  FMUL.FTZ R32, R71.reuse, R34 ;  /* 0x0000002247207220 */ /* 0x040fe20000410000 */
[----:B------:R-:W-:Y:S01]  /*29a0*/  FADD.FTZ R34, -R72, R35 ;  /* 0x0000002348227221 */ /* 0x000fe20000010100 */
[----:B------:R-:W-:Y:S02]  /*29b0*/  HADD2.F32 R35, -RZ, R92.H0_H0 ;  /* 0x2000005cff237230 */ /* 0x000fe40000004100 */
[----:B------:R-:W-:Y:S01]  /*29c0*/  FFMA.FTZ R32, R32, R33, R73 ;  /* 0x0000002120207223 */ /* 0x000fe20000010049 */
[----:B------:R-:W-:Y:S01]  /*29d0*/  FMUL.FTZ R33, R71, R34 ;  /* 0x0000002247217220 */ /* 0x000fe20000410000 */
[----:B------:R-:W-:Y:S02]  /*29e0*/  HADD2.F32 R34, -RZ, R93.H1_H1 ;  /* 0x3000005dff227230 */ /* 0x000fe40000004100 */
[----:B------:R-:W-:-:S02]  /*29f0*/  HADD2.F32 R73, -RZ, R62.H0_H0 ;  /* 0x2000003eff497230 */ /* 0x000fc40000004100 */
[----:B------:R-:W-:Y:S02]  /*2a00*/  HADD2.F32 R77, -RZ, R3.H1_H1 ;  /* 0x30000003ff4d7230 */ /* 0x000fe40000004100 */
[----:B------:R-:W-:Y:S01]  /*2a10*/  FFMA.FTZ R33, R33, R34, R74 ;  /* 0x0000002221217223 */ /* 0x000fe2000001004a */
[----:B------:R-:W-:Y:S01]  /*2a20*/  FADD.FTZ R34, -R72, R29 ;  /* 0x0000001d48227221 */ /* 0x000fe20000010100 */
[----:B------:R-:W-:Y:S02]  /*2a30*/  HADD2.F32 R74, -RZ, R62.H1_H1 ;  /* 0x3000003eff4a7230 */ /* 0x000fe40000004100 */
[----:B------:R-:W-:Y:S01]  /*2a40*/  FFMA.FTZ R28, R28, R35, R73 ;  /* 0x000000231c1c7223 */ /* 0x000fe20000010049 */
[----:B------:R-:W-:Y:S02]  /*2a50*/  HADD2.F32 R35, -RZ, R91.H0_H0 ;  /* 0x2000005bff237230 */ /* 0x000fe40000004100 */
[----:B------:R-:W-:Y:S01]  /*2a60*/  FMUL.FTZ R29, R71, R34 ;  /* 0x00000022471d7220 */ /* 0x000fe20000410000 */
[----:B------:R-:W-:Y:S01]  /*2a70*/  HADD2.F32 R34, -RZ, R92.H1_H1 ;  /* 0x3000005cff227230 */ /* 0x000fe20000004100 */
[----:B------:R-:W-:Y:S01]  /*2a80*/  F2FP.F16.F32.PACK_AB R33, R33, R32 ;  /* 0x000000202121723e */ /* 0x000fe200000000ff */
[----:B------:R-:W-:Y:S01]  /*2a90*/  HADD2.F32 R73, -RZ, R63.H0_H0 ;  /* 0x2000003fff497230 */ /* 0x000fe20000004100 */
[----:B------:R-:W-:-:S02]  /*2aa0*/  F2FP.F16.F32.PACK_AB R32, R82, R83 ;  /* 0x000000535220723e */ /* 0x000fc400000000ff */
[----:B------:R-:W-:Y:S01]  /*2ab0*/  FFMA.FTZ R29, R29, R34, R74 ;  /* 0x000000221d1d7223 */ /* 0x000fe2000001004a */
[----:B------:R-:W-:Y:S01]  /*2ac0*/  FADD.FTZ R34, -R72, R31 ;  /* 0x0000001f48227221 */ /* 0x000fe20000010100 */
[----:B------:R-:W-:Y:S01]  /*2ad0*/  FFMA.FTZ R30, R30, R35, R73 ;  /* 0x000000231e1e7223 */ /* 0x000fe20000010049 */
[----:B------:R-:W-:Y:S02]  /*2ae0*/  HADD2.F32 R35, -RZ, R91.H1_H1 ;  /* 0x3000005bff237230 */ /* 0x000fe40000004100 */
[----:B------:R-:W-:Y:S02]  /*2af0*/  HADD2.F32 R31, -RZ, R63.H1_H1 ;  /* 0x3000003fff1f7230 */ /* 0x000fe40000004100 */
[----:B------:R-:W-:Y:S01]  /*2b00*/  FMUL.FTZ R34, R71, R34 ;  /* 0x0000002247227220 */ /* 0x000fe20000410000 */
[--C-:B------:R-:W-:Y:S02]  /*2b10*/  HADD2.F32 R74, -RZ, R56.reuse.H1_H1 ;  /* 0x30000038ff4a7230 */ /* 0x100fe40000004100 */
[----:B------:R-:W-:-:S02]  /*2b20*/  HADD2.F32 R73, -RZ, R56.H0_H0 ;  /* 0x20000038ff497230 */ /* 0x000fc40000004100 */
[----:B------:R-:W-:Y:S01]  /*2b30*/  FFMA.FTZ R35, R34, R35, R31 ;  /* 0x0000002322237223 */ /* 0x000fe2000001001f */
[----:B------:R-:W-:Y:S01]  /*2b40*/  FADD.FTZ R34, -R72, R25 ;  /* 0x0000001948227221 */ /* 0x000fe20000010100 */
[----:B------:R-:W-:-:S03]  /*2b50*/  HADD2.F32 R31, -RZ, R90.H0_H0 ;  /* 0x2000005aff1f7230 */ /* 0x000fc60000004100 */
[----:B------:R-:W-:Y:S01]  /*2b60*/  FMUL.FTZ R25, R71, R34 ;  /* 0x0000002247197220 */ /* 0x000fe20000410000 */
[----:B------:R-:W-:Y:S02]  /*2b70*/  HADD2.F32 R34, -RZ, R90.H1_H1 ;  /* 0x3000005aff227230 */ /* 0x000fe40000004100 */
[----:B------:R-:W-:Y:S01]  /*2b80*/  FFMA.FTZ R24, R24, R31, R73 ;  /* 0x0000001f18187223 */ /* 0x000fe20000010049 */
[----:B------:R-:W-:Y:S01]  /*2b90*/  HADD2.F32 R31, -RZ, R89.H0_H0 ;  /* 0x20000059ff1f7230 */ /* 0x000fe20000004100 */
[----:B------:R-:W-:Y:S01]  /*2ba0*/  F2FP.F16.F32.PACK_AB R35, R35, R30 ;  /* 0x0000001e2323723e */ /* 0x000fe200000000ff */
[--C-:B------:R-:W-:Y:S02]  /*2bb0*/  HADD2.F32 R73, -RZ, R57.reuse.H0_H0 ;  /* 0x20000039ff497230 */ /* 0x100fe40000004100 */
[----:B------:R-:W-:Y:S01]  /*2bc0*/  FFMA.FTZ R25, R25, R34, R74 ;  /* 0x0000002219197223 */ /* 0x000fe2000001004a */
[----:B------:R-:W-:Y:S01]  /*2bd0*/  FADD.FTZ R34, -R72, R27 ;  /* 0x0000001b48227221 */ /* 0x000fe20000010100 */
[----:B------:R-:W-:-:S02]  /*2be0*/  HADD2.F32 R74, -RZ, R57.H1_H1 ;  /* 0x30000039ff4a7230 */ /* 0x000fc40000004100 */
[----:B------:R-:W-:Y:S01]  /*2bf0*/  FFMA.FTZ R26, R26, R31, R73 ;  /* 0x0000001f1a1a7223 */ /* 0x000fe20000010049 */
[----:B------:R-:W-:Y:S01]  /*2c00*/  FMUL.FTZ R27, R71, R34 ;  /* 0x00000022471b7220 */ /* 0x000fe20000410000 */
[----:B------:R-:W-:Y:S02]  /*2c10*/  HADD2.F32 R34, -RZ, R89.H1_H1 ;  /* 0x30000059ff227230 */ /* 0x000fe40000004100 */
[----:B------:R-:W-:Y:S02]  /*2c20*/  HADD2.F32 R31, -RZ, R88.H0_H0 ;  /* 0x20000058ff1f7230 */ /* 0x000fe40000004100 */
        /* <DEDUP_REMOVED lines=34> */
[----:B------:R-:W-:Y:S02]  /*2e50*/  F2FP.F16.F32.PACK_AB R34, R29, R28 ;  /* 0x0000001c1d22723e */ /* 0x000fe400000000ff */
[----:B------:R-:W0:Y:S01]  /*2e60*/  @!P1 LDC.64 R28, c[0x0][0x3c8] ;  /* 0x0000f200ff1c9b82 */ /* 0x000e220000000a00 */
[----:B------:R-:W-:Y:S01]  /*2e70*/  FFMA.FTZ R74, R12, R31, R73 ;  /* 0x0000001f0c4a7223 */ /* 0x000fe20000010049 */
[----:B------:R-:W-:Y:S01]  /*2e80*/  FADD.FTZ R12, -R72, R13 ;  /* 0x0000000d480c7221 */ /* 0x000fe20000010100 */
[----:B------:R-:W-:-:S02]  /*2e90*/  HADD2.F32 R13, -RZ, R54.H1_H1 ;  /* 0x30000036ff0d7230 */ /* 0x000fc40000004100 */
[----:B------:R-:W-:Y:S02]  /*2ea0*/  HADD2.F32 R31, -RZ, R55.H0_H0 ;  /* 0x20000037ff1f7230 */ /* 0x000fe40000004100 */
[----:B------:R-:W-:Y:S01]  /*2eb0*/  FMUL.FTZ R12, R71, R12 ;  /* 0x0000000c470c7220 */ /* 0x000fe20000410000 */
[----:B------:R-:W-:-:S03]  /*2ec0*/  HADD2.F32 R73, -RZ, R2.H1_H1 ;  /* 0x30000002ff497230 */ /* 0x000fc60000004100 */
[----:B------:R-:W-:Y:S01]  /*2ed0*/  FFMA.FTZ R75, R12, R75, R13 ;  /* 0x0000004b0c4b7223 */ /* 0x000fe2000001000d */
[----:B------:R-:W-:Y:S02]  /*2ee0*/  HADD2.F32 R13, -RZ, R0.H0_H0 ;  /* 0x20000000ff0d7230 */ /* 0x000fe40000004100 */
[----:B------:R-:W-:-:S03]  /*2ef0*/  FADD.FTZ R12, -R72, R15 ;  /* 0x0000000f480c7221 */ /* 0x000fc60000010100 */
[----:B------:R-:W-:Y:S01]  /*2f00*/  FFMA.FTZ R78, R14, R13, R31 ;  /* 0x0000000d0e4e7223 */ /* 0x000fe2000001001f */
[----:B------:R-:W-:Y:S02]  /*2f10*/  HADD2.F32 R13, -RZ, R55.H1_H1 ;  /* 0x30000037ff0d7230 */ /* 0x000fe40000004100 */
[----:B------:R-:W-:Y:S01]  /*2f20*/  FMUL.FTZ R12, R71, R12 ;  /* 0x0000000c470c7220 */ /* 0x000fe20000410000 */
[----:B------:R-:W-:-:S03]  /*2f30*/  HADD2.F32 R31, -RZ, R2.H0_H0 ;  /* 0x20000002ff1f7230 */ /* 0x000fc60000004100 */
[----:B------:R-:W-:Y:S01]  /*2f40*/  FFMA.FTZ R79, R12, R79, R13 ;  /* 0x0000004f0c4f7223 */ /* 0x000fe2000001000d */
[----:B------:R-:W-:-:S05]  /*2f50*/  HADD2.F32 R13, -RZ, R48.H0_H0 ;  /* 0x20000030ff0d7230 */ /* 0x000fca0000004100 */
[----:B------:R-:W-:Y:S01]  /*2f60*/  FFMA.FTZ R31, R8, R31, R13 ;  /* 0x0000001f081f7223 */ /* 0x000fe2000001000d */
[----:B------:R-:W-:Y:S01]  /*2f70*/  FADD.FTZ R8, -R72, R9 ;  /* 0x0000000948087221 */ /* 0x000fe20000010100 */
[----:B------:R-:W-:Y:S02]  /*2f80*/  HADD2.F32 R9, -RZ, R48.H1_H1 ;  /* 0x30000030ff097230 */ /* 0x000fe40000004100 */
[----:B------:R-:W-:Y:S02]  /*2f90*/  HADD2.F32 R13, -RZ, R49.H0_H0 ;  /* 0x20000031ff0d7230 */ /* 0x000fe40000004100 */
[----:B------:R-:W-:-:S04]  /*2fa0*/  FMUL.FTZ R8, R71, R8 ;  /* 0x0000000847087220 */ /* 0x000fc80000410000 */
[----:B------:R-:W-:Y:S01]  /*2fb0*/  FFMA.FTZ R73, R8, R73, R9 ;  /* 0x0000004908497223 */ /* 0x000fe20000010009 */
[----:B------:R-:W-:Y:S02]  /*2fc0*/  HADD2.F32 R9, -RZ, R3.H0_H0 ;  /* 0x20000003ff097230 */ /* 0x000fe40000004100 */
[----:B------:R-:W-:Y:S01]  /*2fd0*/  FADD.FTZ R8, -R72, R11 ;  /* 0x0000000b48087221 */ /* 0x000fe20000010100 */
[----:B------:R-:W-:Y:S02]  /*2fe0*/  HADD2.F32 R11, -RZ, R50.H0_H0 ;  /* 0x20000032ff0b7230 */ /* 0x000fe40000004100 */
[----:B------:R-:W-:Y:S01]  /*2ff0*/  FFMA.FTZ R76, R10, R9, R13 ;  /* 0x000000090a4c7223 */ /* 0x000fe2000001000d */
[----:B------:R-:W-:Y:S02]  /*3000*/  HADD2.F32 R9, -RZ, R49.H1_H1 ;  /* 0x30000031ff097230 */ /* 0x000fe40000004100 */
[----:B------:R-:W-:Y:S01]  /*3010*/  FMUL.FTZ R8, R71, R8 ;  /* 0x0000000847087220 */ /* 0x000fe20000410000 */
[----:B------:R-:W-:-:S03]  /*3020*/  HADD2.F32 R10, -RZ, R51.H1_H1 ;  /* 0x30000033ff0a7230 */ /* 0x000fc60000004100 */
[----:B------:R-:W-:Y:S01]  /*3030*/  FFMA.FTZ R77, R8, R77, R9 ;  /* 0x0000004d084d7223 */ /* 0x000fe20000010009 */
[----:B------:R-:W-:Y:S02]  /*3040*/  HADD2.F32 R9, -RZ, R4.H0_H0 ;  /* 0x20000004ff097230 */ /* 0x000fe40000004100 */
[C---:B------:R-:W-:Y:S01]  /*3050*/  FADD.FTZ R8, -R72.reuse, R65 ;  /* 0x0000004148087221 */ /* 0x040fe20000010100 */
[----:B------:R-:W-:Y:S02]  /*3060*/  FADD.FTZ R72, -R72, R67 ;  /* 0x0000004348487221 */ /* 0x000fe40000010100 */
[----:B------:R-:W-:Y:S01]  /*3070*/  FFMA.FTZ R80, R64, R9, R11 ;  /* 0x0000000940507223 */ /* 0x000fe2000001000b */
[----:B------:R-:W-:Y:S02]  /*3080*/  HADD2.F32 R9, -RZ, R50.H1_H1 ;  /* 0x30000032ff097230 */ /* 0x000fe40000004100 */
[----:B------:R-:W-:Y:S01]  /*3090*/  FMUL.FTZ R8, R71, R8 ;  /* 0x0000000847087220 */ /* 0x000fe20000410000 */
[----:B------:R-:W1:Y:S01]  /*30a0*/  LDC.64 R64, c[0x0][0x428] ;  /* 0x00010a00ff407b82 */ /* 0x000e620000000a00 */
[----:B------:R-:W-:-:S02]  /*30b0*/  HADD2.F32 R11, -RZ, R51.H0_H0 ;  /* 0x20000033ff0b7230 */ /* 0x000fc40000004100 */
[----:B------:R-:W-:Y:S01]  /*30c0*/  FMUL.FTZ R67, R71, R72 ;  /* 0x0000004847437220 */ /* 0x000fe20000410000 */
[----:B------:R-:W-:Y:S01]  /*30d0*/  FFMA.FTZ R81, R8, R81, R9 ;  /* 0x0000005108517223 */ /* 0x000fe20000010009 */
[--C-:B------:R-:W-:Y:S02]  /*30e0*/  HADD2.F32 R9, -RZ, R5.reuse.H0_H0 ;  /* 0x20000005ff097230 */ /* 0x100fe40000004100 */
[----:B------:R-:W-:-:S03]  /*30f0*/  HADD2.F32 R8, -RZ, R5.H1_H1 ;  /* 0x30000005ff087230 */ /* 0x000fc60000004100 */
[----:B------:R-:W-:Y:S01]  /*3100*/  FFMA.FTZ R66, R66, R9, R11 ;  /* 0x0000000942427223 */ /* 0x000fe2000001000b */
[----:B------:R-:W-:Y:S01]  /*3110*/  F2FP.F16.F32.PACK_AB R9, R27, R26 ;  /* 0x0000001a1b09723e */ /* 0x000fe200000000ff */
[----:B------:R-:W-:Y:S01]  /*3120*/  FFMA.FTZ R67, R67, R8, R10 ;  /* 0x0000000843437223 */ /* 0x000fe2000001000a */
[----:B------:R-:W2:Y:S01]  /*3130*/  LDC.64 R26, c[0x0][0x380] ;  /* 0x0000e000ff1a7b82 */ /* 0x000ea20000000a00 */
[----:B------:R-:W-:Y:S01]  /*3140*/  F2FP.F16.F32.PACK_AB R8, R25, R24 ;  /* 0x000000181908723e */ /* 0x000fe200000000ff */
[----:B0-----:R-:W-:Y:S01]  /*3150*/  @!P1 IMAD.WIDE R24, R6, 0x4, R28 ;  /* 0x0000000406189825 */ /* 0x001fe200078e021c */
[----:B------:R-:W-:Y:S02]  /*3160*/  F2FP.F16.F32.PACK_AB R11, R23, R22 ;  /* 0x00000016170b723e */ /* 0x000fe400000000ff */
[----:B------:R-:W-:Y:S02]  /*3170*/  F2FP.F16.F32.PACK_AB R10, R21, R20 ;  /* 0x00000014150a723e */ /* 0x000fe400000000ff */
[----:B------:R-:W-:Y:S01]  /*3180*/  F2FP.F16.F32.PACK_AB R23, R79, R78 ;  /* 0x0000004e4f17723e */ /* 0x000fe200000000ff */
[----:B------:R0:W-:Y:S01]  /*3190*/  @!P1 STG.E desc[UR6][R24.64], R71 ;  /* 0x0000004718009986 */ /* 0x0001e2000c101906 */
[----:B------:R-:W-:-:S02]  /*31a0*/  F2FP.F16.F32.PACK_AB R22, R75, R74 ;  /* 0x0000004a4b16723e */ /* 0x000fc400000000ff */
[----:B------:R-:W-:Y:S01]  /*31b0*/  F2FP.F16.F32.PACK_AB R21, R19, R18 ;  /* 0x000000121315723e */ /* 0x000fe200000000ff */
[--C-:B-1----:R-:W-:Y:S01]  /*31c0*/  IMAD.WIDE.U32 R12, R70, 0x10, R64.reuse ;  /* 0x00000010460c7825 */ /* 0x102fe200078e0040 */
[----:B------:R-:W-:Y:S02]  /*31d0*/  F2FP.F16.F32.PACK_AB R20, R17, R16 ;  /* 0x000000101114723e */ /* 0x000fe400000000ff */
[----:B------:R-:W-:Y:S01]  /*31e0*/  F2FP.F16.F32.PACK_AB R19, R67, R66 ;  /* 0x000000424313723e */ /* 0x000fe200000000ff */
[--C-:B------:R-:W-:Y:S01]  /*31f0*/  IMAD.WIDE.U32 R14, R69, 0x10, R64.reuse ;  /* 0x00000010450e7825 */ /* 0x100fe200078e0040 */
[----:B------:R-:W-:Y:S01]  /*3200*/  F2FP.F16.F32.PACK_AB R18, R81, R80 ;  /* 0x000000505112723e */ /* 0x000fe200000000ff */
[----:B------:R0:W-:Y:S01]  /*3210*/  STG.E.128 desc[UR6][R12.64], R32 ;  /* 0x000000200c007986 */ /* 0x0001e2000c101d06 */
[----:B------:R-:W-:Y:S01]  /*3220*/  F2FP.F16.F32.PACK_AB R17, R77, R76 ;  /* 0x0000004c4d11723e */ /* 0x000fe200000000ff */
[--C-:B------:R-:W-:Y:S01]  /*3230*/  IMAD.WIDE.U32 R68, R68, 0x10, R64.reuse ;  /* 0x0000001044447825 */ /* 0x100fe200078e0040 */
[----:B------:R-:W-:Y:S01]  /*3240*/  F2FP.F16.F32.PACK_AB R16, R73, R31 ;  /* 0x0000001f4910723e */ /* 0x000fe200000000ff */
[----:B------:R0:W-:Y:S02]  /*3250*/  STG.E.128 desc[UR6][R14.64], R8 ;  /* 0x000000080e007986 */ /* 0x0001e4000c101d06 */
[----:B------:R-:W-:Y:S01]  /*3260*/  IMAD.WIDE.U32 R64, R7, 0x10, R64 ;  /* 0x0000001007407825 */ /* 0x000fe200078e0040 */
[----:B--2---:R-:W-:Y:S01]  /*3270*/  LEA R6, R26, R6, 0x2 ;  /* 0x000000061a067211 */ /* 0x004fe200078e10ff */
[----:B------:R0:W-:Y:S03]  /*3280*/  STG.E.128 desc[UR6][R68.64], R20 ;  /* 0x0000001444007986 */ /* 0x0001e6000c101d06 */
[----:B------:R-:W-:Y:S01]  /*3290*/  ISETP.GE.AND P1, PT, R6, R27, PT ;  /* 0x0000001b0600720c */ /* 0x000fe20003f26270 */
[----:B------:R0:W-:-:S12]  /*32a0*/  STG.E.128 desc[UR6][R64.64], R16 ;  /* 0x0000001040007986 */ /* 0x0001d8000c101d06 */
[----:B------:R-:W-:Y:S05]  /*32b0*/  @!P1 BRA `(.L_x_13616) ;  /* 0xffffffd000809947 */ /* 0x000fea000383ffff */
[----:B------:R-:W-:Y:S05]  /*32c0*/  EXIT ;  /* 0x000000000000794d */ /* 0x000fea0003800000 */
.L_x_13615:
        /* <DEDUP_REMOVED lines=8> */
.L_x_13618:
[----:B------:R-:W-:Y:S05]  /*3350*/  BSYNC B0 ;  /* 0x0000000000007941 */ /* 0x000fea0003800000 */
.L_x_13617:
        /* <DEDUP_REMOVED lines=8> */
.L_x_13619:
[----:B------:R-:W-:Y:S02]  /*33e0*/  HFMA2 R76, -RZ, RZ, 0, 2.384185791015625e-07 ;  /* 0x00000004ff4c7431 */ /* 0x000fe400000001ff */
[----:B------:R-:W-:-:S05]  /*33f0*/  FADD.FTZ R78, R77, R71 ;  /* 0x000000474d4e7221 */ /* 0x000fca0000010000 */
[----:B------:R-:W-:-:S07]  /*3400*/  MOV R77, R78 ;  /* 0x0000004e004d7202 */ /* 0x000fce0000000f00 */
[----:B------:R-:W-:Y:S05]  /*3410*/  WARPSYNC.COLLECTIVE R73, `(.L_x_13620) ;  /* 0x0000000049087348 */ /* 0x000fea0003c00000 */
[----:B------:R0:W1:Y:S02]  /*3420*/  SHFL.BFLY P2, R71, R77, R76, R74 ;  /* 0x0c00004c4d477389 */ /* 0x000064000004004a */
[----:B01----:R-:W-:Y:S05]  /*3430*/  ENDCOLLECTIVE ;  /* 0x000000000000791b */ /* 0x003fea0003800000 */
.L_x_13620:
[----:B------:R-:W-:Y:S02]  /*3440*/  HFMA2 R76, -RZ, RZ, 0, 4.76837158203125e-07 ;  /* 0x00000008ff4c7431 */ /* 0x000fe400000001ff */
[----:B------:R-:W-:-:S05]  /*3450*/  FADD.FTZ R79, R78, R71 ;  /* 0x000000474e4f7221 */ /* 0x000fca0000010000 */
[----:B------:R-:W-:-:S07]  /*3460*/  MOV R77, R79 ;  /* 0x0000004f004d7202 */ /* 0x000fce0000000f00 */
[----:B------:R-:W-:Y:S05]  /*3470*/  WARPSYNC.COLLECTIVE R73, `(.L_x_13621) ;  /* 0x0000000049087348 */ /* 0x000fea0003c00000 */
[----:B------:R0:W1:Y:S02]  /*3480*/  SHFL.BFLY P2, R71, R77, R76, R74 ;  /* 0x0c00004c4d477389 */ /* 0x000064000004004a */
[----:B01----:R-:W-:Y:S05]  /*3490*/  ENDCOLLECTIVE ;  /* 0x000000000000791b */ /* 0x003fea0003800000 */
.L_x_13621:
[----:B------:R-:W-:Y:S02]  /*34a0*/  HFMA2 R76, -RZ, RZ, 0, 9.5367431640625e-07 ;  /* 0x00000010ff4c7431 */ /* 0x000fe400000001ff */
[----:B------:R-:W-:-:S05]  /*34b0*/  FADD.FTZ R80, R79, R71 ;  /* 0x000000474f507221 */ /* 0x000fca0000010000 */
[----:B------:R-:W-:-:S07]  /*34c0*/  MOV R77, R80 ;  /* 0x00000050004d7202 */ /* 0x000fce0000000f00 */
[----:B------:R-:W-:Y:S05]  /*34d0*/  WARPSYNC.COLLECTIVE R73, `(.L_x_13622) ;  /* 0x0000000049087348 */ /* 0x000fea0003c00000 */
[----:B------:R0:W1:Y:S02]  /*34e0*/  SHFL.BFLY P2, R71, R77, R76, R74 ;  /* 0x0c00004c4d477389 */ /* 0x000064000004004a */
[----:B01----:R-:W-:Y:S05]  /*34f0*/  ENDCOLLECTIVE ;  /* 0x000000000000791b */ /* 0x003fea0003800000 */
.L_x_13622:
        /* <DEDUP_REMOVED lines=67> */
[----:B------:R-:W-:-:S07]  /*3930*/  HFMA2 R74, -RZ, RZ, 0, 1.847743988037109375e-06 ;  /* 0x0000001fff4a7431 */ /* 0x000fce00000001ff */
[----:B------:R-:W-:Y:S05]  /*3940*/  WARPSYNC.COLLECTIVE R73, `(.L_x_13623) ;  /* 0x0000000049087348 */ /* 0x000fea0003c00000 */
[----:B------:R0:W1:Y:S02]  /*3950*/  SHFL.BFLY P2, R71, R77, R76, R74 ;  /* 0x0c00004c4d477389 */ /* 0x000064000004004a */
[----:B01----:R-:W-:Y:S05]  /*3960*/  ENDCOLLECTIVE ;  /* 0x000000000000791b */ /* 0x003fea0003800000 */
.L_x_13623:
[----:B------:R-:W-:Y:S02]  /*3970*/  HFMA2 R76, -RZ, RZ, 0, 1.1920928955078125e-07 ;  /* 0x00000002ff4c7431 */ /* 0x000fe400000001ff */
[----:B------:R-:W-:-:S05]  /*3980*/  FADD.FTZ R78, R77, R71 ;  /* 0x000000474d4e7221 */ /* 0x000fca0000010000 */
[----:B------:R-:W-:-:S07]  /*3990*/  MOV R77, R78 ;  /* 0x0000004e004d7202 */ /* 0x000fce0000000f00 */
[----:B------:R-:W-:Y:S05]  /*39a0*/  WARPSYNC.COLLECTIVE R73, `(.L_x_13624) ;  /* 0x0000000049087348 */ /* 0x000fea0003c00000 */
[----:B------:R0:W1:Y:S02]  /*39b0*/  SHFL.BFLY P2, R71, R77, R76, R74 ;  /* 0x0c00004c4d477389 */ /* 0x000064000004004a */
[----:B01----:R-:W-:Y:S05]  /*39c0*/  ENDCOLLECTIVE ;  /* 0x000000000000791b */ /* 0x003fea0003800000 */
.L_x_13624:
[----:B------:R-:W-:Y:S02]  /*39d0*/  HFMA2 R76, -RZ, RZ, 0, 2.384185791015625e-07 ;  /* 0x00000004ff4c7431 */ /* 0x000fe400000001ff */
[----:B------:R-:W-:-:S05]  /*39e0*/  FADD.FTZ R79, R78, R71 ;  /* 0x000000474e4f7221 */ /* 0x000fca0000010000 */
[----:B------:R-:W-:-:S07]  /*39f0*/  MOV R77, R79 ;  /* 0x0000004f004d7202 */ /* 0x000fce0000000f00 */
[----:B------:R-:W-:Y:S05]  /*3a00*/  WARPSYNC.COLLECTIVE R73, `(.L_x_13625) ;  /* 0x0000000049087348 */ /* 0x000fea0003c00000 */
[----:B------:R0:W1:Y:S02]  /*3a10*/  SHFL.BFLY P2, R71, R77, R76, R74 ;  /* 0x0c00004c4d477389 */ /* 0x000064000004004a */
[----:B01----:R-:W-:Y:S05]  /*3a20*/  ENDCOLLECTIVE ;  /* 0x000000000000791b */ /* 0x003fea0003800000 */
.L_x_13625:
[----:B------:R-:W-:Y:S02]  /*3a30*/  HFMA2 R76, -RZ, RZ, 0, 4.76837158203125e-07 ;  /* 0x00000008ff4c7431 */ /* 0x000fe400000001ff */
[----:B------:R-:W-:-:S05]  /*3a40*/  FADD.FTZ R80, R79, R71 ;  /* 0x000000474f507221 */ /* 0x000fca0000010000 */
[----:B------:R-:W-:-:S07]  /*3a50*/  MOV R77, R80 ;  /* 0x00000050004d7202 */ /* 0x000fce0000000f00 */
[----:B------:R-:W-:Y:S05]  /*3a60*/  WARPSYNC.COLLECTIVE R73, `(.L_x_13626) ;  /* 0x0000000049087348 */ /* 0x000fea0003c00000 */
[----:B------:R0:W1:Y:S02]  /*3a70*/  SHFL.BFLY P2, R71, R77, R76, R74 ;  /* 0x0c00004c4d477389 */ /* 0x000064000004004a */
[----:B01----:R-:W-:Y:S05]  /*3a80*/  ENDCOLLECTIVE ;  /* 0x000000000000791b */ /* 0x003fea0003800000 */
.L_x_13626:
[----:B------:R-:W-:Y:S02]  /*3a90*/  HFMA2 R76, -RZ, RZ, 0, 9.5367431640625e-07 ;  /* 0x00000010ff4c7431 */ /* 0x000fe400000001ff */
[----:B------:R-:W-:-:S05]  /*3aa0*/  FADD.FTZ R81, R80, R71 ;  /* 0x0000004750517221 */ /* 0x000fca0000010000 */
[----:B------:R-:W-:-:S07]  /*3ab0*/  MOV R77, R81 ;  /* 0x00000051004d7202 */ /* 0x000fce0000000f00 */
[----:B------:R-:W-:Y:S05]  /*3ac0*/  WARPSYNC.COLLECTIVE R73, `(.L_x_13627) ;  /* 0x0000000049087348 */ /* 0x000fea0003c00000 */
[----:B------:R0:W1:Y:S02]  /*3ad0*/  SHFL.BFLY P2, R71, R77, R76, R74 ;  /* 0x0c00004c4d477389 */ /* 0x000064000004004a */
[----:B01----:R-:W-:Y:S05]  /*3ae0*/  ENDCOLLECTIVE ;  /* 0x000000000000791b */ /* 0x003fea0003800000 */
.L_x_13627:
[----:B------:R-:W-:Y:S05]  /*3af0*/  BRA `(.L_x_13628) ;  /* 0xffffffe800c07947 */ /* 0x000fea000383ffff */
.L_x_13629:
        /* <DEDUP_REMOVED lines=16> */
.L_x_22721:


//--------------------- .text._ZN10layer_norm31ln_parallel_residual_fwd_kernelINS_13Kernel_traitsI6__halfS2_fS2_fjLj1024ELj1ELj4ELj1ELj16ENS_18Kernel_traits_baseILj1024ES2_S2_fS2_fjLj128EEEEELb1ELb0ELb0EEEvNS_9FwdParamsE --------------------------
	.section	.text._ZN10layer_norm31ln_parallel_residual_fwd_kernelINS_13Kernel_traitsI6__halfS2_fS2_fjLj1024ELj1ELj4ELj1ELj16ENS_18Kernel_traits_baseILj1024ES2_S2_fS2_fjLj128EEEEELb1ELb0ELb0EEEvNS_9FwdParamsE,"ax",@progbits
	.align	128
        .global         _ZN10layer_norm31ln_parallel_residual_fwd_kernelINS_13Kernel_traitsI6__halfS2_fS2_fjLj1024ELj1ELj4ELj1ELj16ENS_18Kernel_traits_baseILj1024ES2_S2_fS2_fjLj128EEEEELb1ELb0ELb0EEEvNS_9FwdParamsE
        .type           _ZN10layer_norm31ln_parallel_residual_fwd_kernelINS_13Kernel_traitsI6__halfS2_fS2_fjLj1024ELj1ELj4ELj1ELj16ENS_18Kernel_traits_baseILj1024ES2_S2_fS2_fjLj128EEEEELb1ELb0ELb0EEEvNS_9FwdParamsE,@function
        .size           _ZN10layer_norm31ln_parallel_residual_fwd_kernelINS_13Kernel_traitsI6__halfS2_fS2_fjLj1024ELj1ELj4ELj1ELj16ENS_18Kernel_traits_baseILj1024ES2_S2_fS2_fjLj128EEEEELb1ELb0ELb0EEEvNS_9FwdParamsE,(.L_x_22722 - _ZN10layer_norm31ln_parallel_residual_fwd_kernelINS_13Kernel_traitsI6__halfS2_fS2_fjLj1024ELj1ELj4ELj1ELj16ENS_18Kernel_traits_baseILj1024ES2_S2_fS2_fjLj128EEEEELb1ELb0ELb0EEEvNS_9FwdParamsE)
        .other          _ZN10layer_norm31ln_parallel_residual_fwd_kernelINS_13Kernel_traitsI6__halfS2_fS2_fjLj1024ELj1ELj4ELj1ELj16ENS_18Kernel_traits_baseILj1024ES2_S2_fS2_fjLj128EEEEELb1ELb0ELb0EEEvNS_9FwdParamsE,@"STO_CUDA_ENTRY STV_DEFAULT"
_ZN10layer_norm31ln_parallel_residual_fwd_kernelINS_13Kernel_traitsI6__halfS2_fS2_fjLj1024ELj1ELj4ELj1ELj16ENS_18Kernel_traits_baseILj1024ES2_S2_fS2_fjLj128EEEEELb1ELb0ELb0EEEvNS_9FwdParamsE:
.text._ZN10layer_norm31ln_parallel_residual_fwd_kernelINS_13Kernel_traitsI6__halfS2_fS2_fjLj1024ELj1ELj4ELj1ELj16ENS_18Kernel_traits_baseILj1024ES2_S2_fS2_fjLj128EEEEELb1ELb0ELb0EEEvNS_9FwdParamsE:
        /* <DEDUP_REMOVED lines=29> */
[----:B------:R-:W-:Y:S02]  /*01d0*/  LOP3.LUT R3, R136, 0x1f, RZ, 0xc, !PT ;  /* 0x0000001f88037812 */ /* 0x000fe400078e0cff */
[----:B------:R-:W-:-:S02]  /*01e0*/  @P0 IADD3.X R129, PT, PT, RZ, R5, RZ, P1, !PT ;  /* 0x00000005ff810210 */ /* 0x000fc40000ffe4ff */
[----:B------:R-:W-:Y:S02]  /*01f0*/  LEA.HI.SX32 R134, R0, R3, 0x1d ;  /* 0x0000000300867211 */ /* 0x000fe400078feaff */
[----:B------:R-:W-:Y:S01]  /*0200*/  LOP3.LUT R136, R136, 0x1f, RZ, 0xc0, !PT ;  /* 0x0000001f88887812 */ /* 0x000fe200078ec0ff */
[----:B------:R-:W-:Y:S01]  /*0210*/  UIADD3 UR15, UPT, UPT, UR6, -0x61c88647, URZ ;  /* 0x9e3779b9060f7890 */ /* 0x000fe2000fffe0ff */
[--C-:B------:R-:W-:Y:S01]  /*0220*/  SHF.R.U64 R132, R128, 0x2, R129.reuse ;  /* 0x0000000280847819 */ /* 0x100fe20000001281 */
[----:B------:R-:W-:Y:S01]  /*0230*/  UIADD3 UR16, UPT, UPT, UR7, -0x4498517b, URZ ;  /* 0xbb67ae8507107890 */ /* 0x000fe2000fffe0ff */
[----:B------:R-:W-:Y:S01]  /*0240*/  SHF.R.U32.HI R131, RZ, 0x2, R129 ;  /* 0x00000002ff837819 */ /* 0x000fe20000011681 */
[----:B------:R-:W-:Y:S02]  /*0250*/  UIADD3 UR17, UPT, UPT, UR6, 0x3c6ef372, URZ ;  /* 0x3c6ef37206117890 */ /* 0x000fe4000fffe0ff */
        /* <DEDUP_REMOVED lines=30> */
[----:B------:R-:W5:Y:S02]  /*0440*/  @P1 LDG.E.128 R20, desc[UR8][R6.64] ;  /* 0x0000000806141981 */ /* 0x000f64000c1e1d00 */
[----:B------:R-:W0:Y:S01]  /*0450*/  LDC.64 R10, c[0x0][0x3d0] ;  /* 0x0000f400ff0a7b82 */ /* 0x000e220000000a00 */
[----:B-1----:R-:W-:-:S04]  /*0460*/  @P1 IMAD.WIDE.U32 R8, R63, 0x10, R8 ;  /* 0x000000103f081825 */ /* 0x002fc800078e0008 */
[----:B------:R-:W-:Y:S01]  /*0470*/  @P1 VIADD R63, R63, 0x20 ;  /* 0x000000203f3f1836 */ /* 0x000fe20000000000 */
[----:B------:R-:W5:Y:S01]  /*0480*/  @P1 LDG.E.128 R24, desc[UR8][R8.64] ;  /* 0x0000000808181981 */ /* 0x000f62000c1e1d00 */
[C---:B--2---:R-:W-:Y:S01]  /*0490*/  @P0 IMAD.WIDE.U32 R2, R136.reuse, 0x10, R2 ;  /* 0x0000001088020825 */ /* 0x044fe200078e0002 */
[----:B------:R-:W1:Y:S04]  /*04a0*/  LDC.64 R36, c[0x0][0x3d8] ;  /* 0x0000f600ff247b82 */ /* 0x000e680000000a00 */
[----:B------:R-:W5:Y:S01]  /*04b0*/  @P0 LDG.E.128 R12, desc[UR8][R2.64] ;  /* 0x00000008020c0981 */ /* 0x000f62000c1e1d00 */
[----:B---3--:R-:W-:-:S05]  /*04c0*/  @P0 IMAD.WIDE.U32 R4, R136, 0x10, R4 ;  /* 0x0000001088040825 */ /* 0x008fca00078e0004 */
[----:B------:R-:W5:Y:S01]  /*04d0*/  @P0 LDG.E.128 R16, desc[UR8][R4.64] ;  /* 0x0000000804100981 */ /* 0x000f62000c1e1d00 */
[----:B0-----:R-:W-:-:S05]  /*04e0*/  @P2 IMAD.WIDE.U32 R10, R63, 0x10, R10 ;  /* 0x000000103f0a2825 */ /* 0x001fca00078e000a */
[----:B------:R-:W5:Y:S01]  /*04f0*/  @P2 LDG.E.128 R28, desc[UR8][R10.64] ;  /* 0x000000080a1c2981 */ /* 0x000f62000c1e1d00 */
[----:B------:R-:W-:Y:S01]  /*0500*/  ISETP.GE.U32.AND P3, PT, R134, 0x80, PT ;  /* 0x000000808600780c */ /* 0x000fe20003f66070 */
[----:B-1----:R-:W-:-:S04]  /*0510*/  @P2 IMAD.WIDE.U32 R48, R63, 0x10, R36 ;  /* 0x000000103f302825 */ /* 0x002fc800078e0024 */
[----:B------:R-:W-:Y:S01]  /*0520*/  HFMA2 R38, -RZ, RZ, 0, 0 ;  /* 0x00000000ff267431 */ /* 0x000fe200000001ff */
[----:B------:R-:W-:Y:S02]  /*0530*/  CS2R R36, SRZ ;  /* 0x0000000000247805 */ /* 0x000fe4000001ff00 */
[----:B------:R-:W-:Y:S01]  /*0540*/  CS2R R40, SRZ ;  /* 0x0000000000287805 */ /* 0x000fe2000001ff00 */
[----:B------:R-:W-:Y:S01]  /*0550*/  IMAD.MOV.U32 R42, RZ, RZ, RZ ;  /* 0x000000ffff2a7224 */ /* 0x000fe200078e00ff */
[----:B------:R0:W5:Y:S01]  /*0560*/  @P2 LDG.E.128 R32, desc[UR8][R48.64] ;  /* 0x0000000830202981 */ /* 0x000162000c1e1d00 */
[----:B------:R-:W-:Y:S01]  /*0570*/  IMAD.MOV.U32 R46, RZ, RZ, RZ ;  /* 0x000000ffff2e7224 */ /* 0x000fe200078e00ff */
[----:B------:R-:W-:Y:S02]  /*0580*/  CS2R R44, SRZ ;  /* 0x00000000002c7805 */ /* 0x000fe4000001ff00 */
[----:B------:R-:W-:Y:S02]  /*0590*/  CS2R R50, SRZ ;  /* 0x0000000000327805 */ /* 0x000fe4000001ff00 */
[----:B------:R-:W-:-:S02]  /*05a0*/  CS2R R54, SRZ ;  /* 0x0000000000367805 */ /* 0x000fc4000001ff00 */
[----:B------:R-:W-:Y:S02]  /*05b0*/  CS2R R52, SRZ ;  /* 0x0000000000347805 */ /* 0x000fe4000001ff00 */
[----:B------:R-:W-:Y:S02]  /*05c0*/  CS2R R58, SRZ ;  /* 0x00000000003a7805 */ /* 0x000fe4000001ff00 */
[----:B------:R-:W-:Y:S02]  /*05d0*/  CS2R R56, SRZ ;  /* 0x0000000000387805 */ /* 0x000fe4000001ff00 */
[----:B------:R-:W-:Y:S01]  /*05e0*/  @P0 MOV R47, RZ ;  /* 0x000000ff002f0202 */ /* 0x000fe20000000f00 */
[----:B------:R-:W-:Y:S01]  /*05f0*/  @P1 IMAD.MOV.U32 R43, RZ, RZ, RZ ;  /* 0x000000ffff2b1224 */ /* 0x000fe200078e00ff */
[----:B0-----:R-:W-:Y:S01]  /*0600*/  CS2R R48, SRZ ;  /* 0x0000000000307805 */ /* 0x001fe2000001ff00 */
[----:B------:R-:W-:Y:S01]  /*0610*/  @P2 IMAD.MOV.U32 R39, RZ, RZ, RZ ;  /* 0x000000ffff272224 */ /* 0x000fe200078e00ff */
[----:B------:R-:W-:Y:S01]  /*0620*/  @P2 IADD3 R63, PT, PT, R63, 0x20, RZ ;  /* 0x000000203f3f2810 */ /* 0x000fe20007ffe0ff */
[----:B------:R-:W-:Y:S06]  /*0630*/  @!P3 BRA `(.L_x_13633) ;  /* 0x0000000c002cb947 */ /* 0x000fec0003800000 */
[----:B------:R-:W0:Y:S08]  /*0640*/  LDC.64 R60, c[0x0][0x3d0] ;  /* 0x0000f400ff3c7b82 */ /* 0x000e300000000a00 */
[----:B------:R-:W1:Y:S01]  /*0650*/  LDC.64 R64, c[0x0][0x3d8] ;  /* 0x0000f600ff407b82 */ /* 0x000e620000000a00 */
[----:B0-----:R-:W-:-:S04]  /*0660*/  IMAD.WIDE.U32 R60, R63, 0x10, R60 ;  /* 0x000000103f3c7825 */ /* 0x001fc800078e003c */
[----:B-1----:R-:W-:Y:S02]  /*0670*/  IMAD.WIDE.U32 R64, R63, 0x10, R64 ;  /* 0x000000103f407825 */ /* 0x002fe400078e0040 */
[----:B------:R-:W5:Y:S04]  /*0680*/  LDG.E.128 R60, desc[UR8][R60.64] ;  /* 0x000000083c3c7981 */ /* 0x000f68000c1e1d00 */
[----:B------:R-:W5:Y:S01]  /*0690*/  LDG.E.128 R64, desc[UR8][R64.64] ;  /* 0x0000000840407981 */ /* 0x000f62000c1e1d00 */
[----:B------:R-:W-:Y:S02]  /*06a0*/  CS2R R70, SRZ ;  /* 0x0000000000467805 */ /* 0x000fe4000001ff00 */
[----:B------:R-:W-:Y:S01]  /*06b0*/  CS2R R68, SRZ ;  /* 0x0000000000447805 */ /* 0x000fe2000001ff00 */
[----:B------:R-:W-:Y:S01]  /*06c0*/  IMAD.MOV.U32 R38, RZ, RZ, RZ ;  /* 0x000000ffff267224 */ /* 0x000fe200078e00ff */
[----:B------:R-:W-:Y:S01]  /*06d0*/  CS2R R36, SRZ ;  /* 0x0000000000247805 */ /* 0x000fe2000001ff00 */
[----:B------:R-:W-:Y:S01]  /*06e0*/  IMAD.MOV.U32 R42, RZ, RZ, RZ ;  /* 0x000000ffff2a7224 */ /* 0x000fe200078e00ff */
        /* <DEDUP_REMOVED lines=12> */
.L_x_13632:
        /* <DEDUP_REMOVED lines=12> */
[----:B-1----:R-:W-:-:S07]  /*0870*/  @P0 IMAD.WIDE.U32 R36, R136, 0x10, R6 ;  /* 0x0000001088240825 */ /* 0x002fce00078e0006 */
[----:B------:R-:W1:Y:S01]  /*0880*/  @P0 LDC.64 R2, c[0x0][0x440] ;  /* 0x00011000ff020b82 */ /* 0x000e620000000a00 */
[----:B--2---:R-:W-:-:S07]  /*0890*/  @P1 IMAD.WIDE.U32 R4, R67, 0x10, R8 ;  /* 0x0000001043041825 */ /* 0x004fce00078e0008 */
[----:B------:R-:W2:Y:S01]  /*08a0*/  LDC.64 R60, c[0x0][0x3d0] ;  /* 0x0000f400ff3c7b82 */ /* 0x000ea20000000a00 */
[C---:B---3--:R-:W-:Y:S01]  /*08b0*/  @P1 IMAD.WIDE.U32 R6, R67.reuse, 0x10, R40 ;  /* 0x0000001043061825 */ /* 0x048fe200078e0028 */
[----:B------:R-:W5:Y:S04]  /*08c0*/  @P1 LDG.E.128 R20, desc[UR8][R4.64] ;  /* 0x0000000804141981 */ /* 0x000f68000c1e1d00 */
[----:B------:R-:W5:Y:S02]  /*08d0*/  @P1 LDG.E.128 R24, desc[UR8][R6.64] ;  /* 0x0000000806181981 */ /* 0x000f64000c1e1d00 */
[----:B------:R-:W3:Y:S01]  /*08e0*/  LDC.64 R62, c[0x0][0x3d8] ;  /* 0x0000f600ff3e7b82 */ /* 0x000ee20000000a00 */
[----:B0-----:R-:W-:Y:S01]  /*08f0*/  @P1 IMAD.WIDE.U32 R8, R67, 0x10, R44 ;  /* 0x0000001043081825 */ /* 0x001fe200078e002c */
[----:B------:R-:W-:-:S03]  /*0900*/  ISETP.GE.U32.AND P3, PT, R134, 0x80, PT ;  /* 0x000000808600780c */ /* 0x000fc60003f66070 */
[----:B------:R-:W-:Y:S01]  /*0910*/  HFMA2 R38, -RZ, RZ, 0, 0 ;  /* 0x00000000ff267431 */ /* 0x000fe200000001ff */
[----:B------:R0:W5:Y:S01]  /*0920*/  @P0 LDG.E.128 R16, desc[UR8][R36.64] ;  /* 0x0000000824100981 */ /* 0x000162000c1e1d00 */
[----:B------:R-:W-:Y:S01]  /*0930*/  @P1 VIADD R67, R67, 0x20 ;  /* 0x0000002043431836 */ /* 0x000fe20000000000 */
[----:B------:R-:W4:Y:S01]  /*0940*/  @P2 LDC.64 R64, c[0x0][0x440] ;  /* 0x00011000ff402b82 */ /* 0x000f220000000a00 */
[----:B-1----:R-:W-:Y:S01]  /*0950*/  @P0 IMAD.WIDE.U32 R2, R136, 0x10, R2 ;  /* 0x0000001088020825 */ /* 0x002fe200078e0002 */
[----:B------:R1:W5:Y:S04]  /*0960*/  @P1 LD.E.128 R52, desc[UR8][R8.64] ;  /* 0x0000000808341980 */ /* 0x000368000c101d00 */
[----:B------:R1:W5:Y:S01]  /*0970*/  @P0 LD.E.128 R56, desc[UR8][R2.64] ;  /* 0x0000000802380980 */ /* 0x000362000c101d00 */
[----:B--2---:R-:W-:-:S05]  /*0980*/  @P2 IMAD.WIDE.U32 R60, R67, 0x10, R60 ;  /* 0x00000010433c2825 */ /* 0x004fca00078e003c */
[----:B------:R1:W5:Y:S01]  /*0990*/  @P2 LDG.E.128 R28, desc[UR8][R60.64] ;  /* 0x000000083c1c2981 */ /* 0x000362000c1e1d00 */
[----:B---3--:R-:W-:-:S05]  /*09a0*/  @P2 IMAD.WIDE.U32 R62, R67, 0x10, R62 ;  /* 0x00000010433e2825 */ /* 0x008fca00078e003e */
[----:B------:R1:W5:Y:S01]  /*09b0*/  @P2 LDG.E.128 R32, desc[UR8][R62.64] ;  /* 0x000000083e202981 */ /* 0x000362000c1e1d00 */
[----:B----4-:R-:W-:-:S05]  /*09c0*/  @P2 IMAD.WIDE.U32 R64, R67, 0x10, R64 ;  /* 0x0000001043402825 */ /* 0x010fca00078e0040 */
[----:B------:R1:W5:Y:S01]  /*09d0*/  @P2 LD.E.128 R48, desc[UR8][R64.64] ;  /* 0x0000000840302980 */ /* 0x000362000c101d00 */
[----:B0-----:R-:W-:Y:S01]  /*09e0*/  CS2R R36, SRZ ;  /* 0x0000000000247805 */ /* 0x001fe2000001ff00 */
[----:B------:R-:W-:Y:S01]  /*09f0*/  IMAD.MOV.U32 R42, RZ, RZ, RZ ;  /* 0x000000ffff2a7224 */ /* 0x000fe200078e00ff */
[----:B------:R-:W-:Y:S01]  /*0a00*/  CS2R R40, SRZ ;  /* 0x0000000000287805 */ /* 0x000fe2000001ff00 */
[----:B------:R-:W-:Y:S01]  /*0a10*/  IMAD.MOV.U32 R46, RZ, RZ, RZ ;  /* 0x000000ffff2e7224 */ /* 0x000fe200078e00ff */
[----:B------:R-:W-:Y:S02]  /*0a20*/  CS2R R44, SRZ ;  /* 0x00000000002c7805 */ /* 0x000fe4000001ff00 */
[----:B------:R-:W-:Y:S01]  /*0a30*/  @P0 MOV R47, RZ ;  /* 0x000000ff002f0202 */ /* 0x000fe20000000f00 */
[----:B------:R-:W-:Y:S01]  /*0a40*/  @P1 IMAD.MOV.U32 R43, RZ, RZ, RZ ;  /* 0x000000ffff2b1224 */ /* 0x000fe200078e00ff */
[----:B------:R-:W-:Y:S01]  /*0a50*/  @P2 IADD3 R67, PT, PT, R67, 0x20, RZ ;  /* 0x0000002043432810 */ /* 0x000fe20007ffe0ff */
[----:B------:R-:W-:Y:S01]  /*0a60*/  @P2 IMAD.MOV.U32 R39, RZ, RZ, RZ ;  /* 0x000000ffff272224 */ /* 0x000fe200078e00ff */
[----:B-1----:R-:W-:Y:S06]  /*0a70*/  @!P3 BRA `(.L_x_13633) ;  /* 0x00000008001cb947 */ /* 0x002fec0003800000 */
[----:B------:R-:W0:Y:S08]  /*0a80*/  LDC.64 R60, c[0x0][0x3d0] ;  /* 0x0000f400ff3c7b82 */ /* 0x000e300000000a00 */
[----:B------:R-:W1:Y:S08]  /*0a90*/  LDC.64 R64, c[0x0][0x3d8] ;  /* 0x0000f600ff407b82 */ /* 0x000e700000000a00 */
[----:B------:R-:W2:Y:S01]  /*0aa0*/  LDC.64 R72, c[0x0][0x440] ;  /* 0x00011000ff487b82 */ /* 0x000ea20000000a00 */
[----:B0-----:R-:W-:-:S06]  /*0ab0*/  IMAD.WIDE.U32 R60, R67, 0x10, R60 ;  /* 0x00000010433c7825 */ /* 0x001fcc00078e003c */
[----:B------:R-:W5:Y:S01]  /*0ac0*/  LDG.E.128 R60, desc[UR8][R60.64] ;  /* 0x000000083c3c7981 */ /* 0x000f62000c1e1d00 */
[----:B-1----:R-:W-:-:S04]  /*0ad0*/  IMAD.WIDE.U32 R64, R67, 0x10, R64 ;  /* 0x0000001043407825 */ /* 0x002fc800078e0040 */
[----:B--2---:R-:W-:Y:S02]  /*0ae0*/  IMAD.WIDE.U32 R72, R67, 0x10, R72 ;  /* 0x0000001043487825 */ /* 0x004fe400078e0048 */
[----:B------:R-:W5:Y:S04]  /*0af0*/  LDG.E.128 R64, desc[UR8][R64.64] ;  /* 0x0000000840407981 */ /* 0x000f68000c1e1d00 */
[----:B------:R-:W5:Y:S01]  /*0b00*/  LD.E.128 R72, desc[UR8][R72.64] ;  /* 0x0000000848487980 */ /* 0x000f62000c101d00 */
[----:B------:R-:W-:Y:S02]  /*0b10*/  CS2R R70, SRZ ;  /* 0x0000000000467805 */ /* 0x000fe4000001ff00 */
[----:B------:R-:W-:Y:S01]  /*0b20*/  CS2R R68, SRZ ;  /* 0x0000000000447805 */ /* 0x000fe2000001ff00 */
[----:B------:R-:W-:Y:S01]  /*0b30*/  IMAD.MOV.U32 R38, RZ, RZ, RZ ;  /* 0x000000ffff267224 */ /* 0x000fe200078e00ff */
[----:B------:R-:W-:Y:S01]  /*0b40*/  CS2R R36, SRZ ;  /* 0x0000000000247805 */ /* 0x000fe2000001ff00 */
[----:B------:R-:W-:Y:S01]  /*0b50*/  IMAD.MOV.U32 R42, RZ, RZ, RZ ;  /* 0x000000ffff2a7224 */ /* 0x000fe200078e00ff */
[----:B------:R-:W-:-:S02]  /*0b60*/  CS2R R40, SRZ ;  /* 0x0000000000287805 */ /* 0x000fc4000001ff00 */
[----:B------:R-:W-:Y:S02]  /*0b70*/  MOV R46, RZ ;  /* 0x000000ff002e7202 */ /* 0x000fe40000000f00 */
[----:B------:R-:W-:Y:S01]  /*0b80*/  CS2R R44, SRZ ;  /* 0x00000000002c7805 */ /* 0x000fe2000001ff00 */
[----:B------:R-:W-:Y:S06]  /*0b90*/  BRA `(.L_x_13633) ;  /* 0x0000000400d47947 */ /* 0x000fec0003800000 */
.L_x_13631:
        /* <DEDUP_REMOVED lines=62> */
.L_x_13634:
        /* <DEDUP_REMOVED lines=11> */
[----:B------:R-:W5:Y:S02]  /*1030*/  @P1 LDG.E.128 R20, desc[UR8][R2.64] ;  /* 0x0000000802141981 */ /* 0x000f64000c1e1d00 */
[----:B------:R-:W0:Y:S01]  /*1040*/  @P2 LDC.64 R10, c[0x0][0x438] ;  /* 0x00010e00ff0a2b82 */ /* 0x000e220000000a00 */
[----:B-1----:R-:W-:-:S05]  /*1050*/  @P1 IMAD.WIDE.U32 R6, R91, 0x10, R6 ;  /* 0x000000105b061825 */ /* 0x002fca00078e0006 */
[----:B------:R-:W5:Y:S02]  /*1060*/  @P1 LDG.E.128 R24, desc[UR8][R6.64] ;  /* 0x0000000806181981 */ /* 0x000f64000c1e1d00 */
[----:B------:R-:W1:Y:S01]  /*1070*/  LDC.64 R56, c[0x0][0x3d8] ;  /* 0x0000f600ff387b82 */ /* 0x000e620000000a00 */
[----:B--2---:R-:W-:-:S04]  /*1080*/  @P1 IMAD.WIDE.U32 R4, R91, 0x10, R4 ;  /* 0x000000105b041825 */ /* 0x004fc800078e0004 */
[----:B------:R-:W-:Y:S01]  /*1090*/  @P1 VIADD R91, R91, 0x20 ;  /* 0x000000205b5b1836 */ /* 0x000fe20000000000 */
[----:B------:R-:W5:Y:S02]  /*10a0*/  @P1 LD.E.128 R40, desc[UR8][R4.64] ;  /* 0x0000000804281980 */ /* 0x000f64000c101d00 */
[----:B------:R-:W2:Y:S01]  /*10b0*/  LDC.64 R76, c[0x0][0x3d0] ;  /* 0x0000f400ff4c7b82 */ /* 0x000ea20000000a00 */
[----:B---3--:R-:W-:-:S05]  /*10c0*/  @P2 IMAD.WIDE.U32 R82, R91, 0x10, R8 ;  /* 0x000000105b522825 */ /* 0x008fca00078e0008 */
[----:B------:R-:W5:Y:S02]  /*10d0*/  @P2 LDG.E.128 R28, desc[UR8][R82.64] ;  /* 0x00000008521c2981 */ /* 0x000f64000c1e1d00 */
[----:B------:R-:W3:Y:S01]  /*10e0*/  @P3 LDC.64 R78, c[0x0][0x438] ;  /* 0x00010e00ff4e3b82 */ /* 0x000ee20000000a00 */
[----:B0-----:R-:W-:-:S05]  /*10f0*/  @P2 IMAD.WIDE.U32 R84, R91, 0x10, R10 ;  /* 0x000000105b542825 */ /* 0x001fca00078e000a */
[----:B------:R-:W5:Y:S02]  /*1100*/  @P2 LD.E.128 R36, desc[UR8][R84.64] ;  /* 0x0000000854242980 */ /* 0x000f64000c101d00 */
[----:B------:R-:W0:Y:S01]  /*1110*/  LDC.64 R48, c[0x0][0x3d0] ;  /* 0x0000f400ff307b82 */ /* 0x000e220000000a00 */
[C---:B-1----:R-:W-:Y:S01]  /*1120*/  @P2 IMAD.WIDE.U32 R86, R91.reuse, 0x10, R56 ;  /* 0x000000105b562825 */ /* 0x042fe200078e0038 */
[----:B------:R-:W-:-:S04]  /*1130*/  @P2 IADD3 R91, PT, PT, R91, 0x20, RZ ;  /* 0x000000205b5b2810 */ /* 0x000fc80007ffe0ff */
[----:B------:R-:W5:Y:S02]  /*1140*/  @P2 LDG.E.128 R32, desc[UR8][R86.64] ;  /* 0x0000000856202981 */ /* 0x000f64000c1e1d00 */
[----:B------:R-:W1:Y:S01]  /*1150*/  @P0 LDC.64 R52, c[0x0][0x438] ;  /* 0x00010e00ff340b82 */ /* 0x000e620000000a00 */
[----:B--2---:R-:W-:-:S05]  /*1160*/  @P3 IMAD.WIDE.U32 R8, R91, 0x10, R76 ;  /* 0x000000105b083825 */ /* 0x004fca00078e004c */
[----:B------:R-:W5:Y:S02]  /*1170*/  @P3 LDG.E.128 R60, desc[UR8][R8.64] ;  /* 0x00000008083c3981 */ /* 0x000f64000c1e1d00 */
[----:B------:R-:W2:Y:S01]  /*1180*/  LDC.64 R80, c[0x0][0x3d8] ;  /* 0x0000f600ff507b82 */ /* 0x000ea20000000a00 */
[----:B---3--:R-:W-:-:S05]  /*1190*/  @P3 IMAD.WIDE.U32 R10, R91, 0x10, R78 ;  /* 0x000000105b0a3825 */ /* 0x008fca00078e004e */
[----:B------:R-:W5:Y:S01]  /*11a0*/  @P3 LD.E.128 R68, desc[UR8][R10.64] ;  /* 0x000000080a443980 */ /* 0x000f62000c101d00 */
[C---:B0-----:R-:W-:Y:S01]  /*11b0*/  @P0 IMAD.WIDE.U32 R76, R136.reuse, 0x10, R48 ;  /* 0x00000010884c0825 */ /* 0x041fe200078e0030 */
[----:B------:R-:W0:Y:S04]  /*11c0*/  LDC.64 R88, c[0x0][0x3d8] ;  /* 0x0000f600ff587b82 */ /* 0x000e280000000a00 */
[----:B------:R-:W5:Y:S01]  /*11d0*/  @P0 LDG.E.128 R12, desc[UR8][R76.64] ;  /* 0x000000084c0c0981 */ /* 0x000f62000c1e1d00 */
[----:B-1----:R-:W-:-:S05]  /*11e0*/  @P0 IMAD.WIDE.U32 R78, R136, 0x10, R52 ;  /* 0x00000010884e0825 */ /* 0x002fca00078e0034 */
[----:B------:R-:W5:Y:S01]  /*11f0*/  @P0 LD.E.128 R44, desc[UR8][R78.64] ;  /* 0x000000084e2c0980 */ /* 0x000f62000c101d00 */
[----:B--2---:R-:W-:-:S05]  /*1200*/  @P0 IMAD.WIDE.U32 R80, R136, 0x10, R80 ;  /* 0x0000001088500825 */ /* 0x004fca00078e0050 */
[----:B------:R-:W5:Y:S01]  /*1210*/  @P0 LDG.E.128 R16, desc[UR8][R80.64] ;  /* 0x0000000850100981 */ /* 0x000f62000c1e1d00 */
[----:B0-----:R-:W-:-:S04]  /*1220*/  @P3 IMAD.WIDE.U32 R56, R91, 0x10, R88 ;  /* 0x000000105b383825 */ /* 0x001fc800078e0058 */
[----:B------:R-:W-:Y:S01]  /*1230*/  HFMA2 R58, -RZ, RZ, 0, 0 ;  /* 0x00000000ff3a7431 */ /* 0x000fe200000001ff */
[----:B------:R-:W-:Y:S02]  /*1240*/  CS2R R48, SRZ ;  /* 0x0000000000307805 */ /* 0x000fe4000001ff00 */
[----:B------:R-:W-:Y:S01]  /*1250*/  CS2R R52, SRZ ;  /* 0x0000000000347805 */ /* 0x000fe2000001ff00 */
[----:B------:R-:W-:Y:S01]  /*1260*/  IMAD.MOV.U32 R50, RZ, RZ, RZ ;  /* 0x000000ffff327224 */ /* 0x000fe200078e00ff */
[----:B------:R0:W5:Y:S01]  /*1270*/  @P3 LDG.E.128 R64, desc[UR8][R56.64] ;  /* 0x0000000838403981 */ /* 0x000162000c1e1d00 */
[----:B------:R-:W-:Y:S01]  /*1280*/  IMAD.MOV.U32 R54, RZ, RZ, RZ ;  /* 0x000000ffff367224 */ /* 0x000fe200078e00ff */
[----:B------:R-:W-:Y:S01]  /*1290*/  @P3 CS2R R74, SRZ ;  /* 0x00000000004a3805 */ /* 0x000fe2000001ff00 */
[----:B------:R-:W-:Y:S01]  /*12a0*/  @P0 IMAD.MOV.U32 R59, RZ, RZ, RZ ;  /* 0x000000ffff3b0224 */ /* 0x000fe200078e00ff */
[----:B------:R-:W-:Y:S01]  /*12b0*/  @P3 CS2R R72, SRZ ;  /* 0x0000000000483805 */ /* 0x000fe2000001ff00 */
[----:B------:R-:W-:Y:S01]  /*12c0*/  @P1 IMAD.MOV.U32 R55, RZ, RZ, RZ ;  /* 0x000000ffff371224 */ /* 0x000fe200078e00ff */
[----:B------:R-:W-:-:S02]  /*12d0*/  @P2 MOV R51, RZ ;  /* 0x000000ff00332202 */ /* 0x000fc40000000f00 */
[----:B0-----:R-:W-:-:S07]  /*12e0*/  CS2R R56, SRZ ;  /* 0x0000000000387805 */ /* 0x001fce000001ff00 */
.L_x_13633:
[----:B------:R-:W-:Y:S05]  /*12f0*/  BSYNC.RECONVERGENT B0 ;  /* 0x0000000000007941 */ /* 0x000fea0003800200 */
.L_x_13630:
        /* <DEDUP_REMOVED lines=12> */
[----:B------:R-:W-:Y:S01]  /*13c0*/  IMAD R6, R132, -0x2daee0ad, RZ ;  /* 0xd2511f5384067824 */ /* 0x000fe200078e02ff */
[----:B------:R-:W2:Y:S01]  /*13d0*/  LDCU UR33, c[0x0][0x388] ;  /* 0x00007100ff2177ac */ /* 0x000ea20008000800 */
        /* <DEDUP_REMOVED lines=8> */
[----:B------:R-:W1:Y:S01]  /*1460*/  LDCU.64 UR12, c[0x0][0x3a0] ;  /* 0x00007400ff0c77ac */ /* 0x000e620008000a00 */
        /* <DEDUP_REMOVED lines=50> */
.L_x_14144:
        /* <DEDUP_REMOVED lines=40> */
.L_x_13641:
        /* <DEDUP_REMOVED lines=13> */
.L_x_13643:
[----:B------:R-:W-:Y:S05]  /*1ae0*/  BSYNC.RECONVERGENT B3 ;  /* 0x0000000000037941 */ /* 0x000fea0003800200 */
.L_x_13642:
        /* <DEDUP_REMOVED lines=42> */
.L_x_13640:
[----:B------:R-:W-:Y:S05]  /*1d90*/  BSYNC.RECONVERGENT B2 ;  /* 0x0000000000027941 */ /* 0x000fea0003800200 */
.L_x_13639:
[----:B------:R-:W0:Y:S01]  /*1da0*/  LDC R9, c[0x0][0x404] ;  /* 0x00010100ff097b82 */ /* 0x000e220000000800 */
[----:B------:R-:W-:Y:S01]  /*1db0*/  I2FP.F32.U32 R88, R88 ;  /* 0x0000005800587245 */ /* 0x000fe20000201000 */
[----:B------:R-:W-:Y:S01]  /*1dc0*/  IMAD.MOV.U32 R121, RZ, RZ, 0x2f800000 ;  /* 0x2f800000ff797424 */ /* 0x000fe200078e00ff */
[----:B------:R-:W-:Y:S01]  /*1dd0*/  ISETP.NE.AND P2, PT, R89, 0x1, PT ;  /* 0x000000015900780c */ /* 0x000fe20003f45270 */
[----:B------:R-:W-:Y:S01]  /*1de0*/  BSSY.RECONVERGENT B2, `(.L_x_13644) ;  /* 0x000004a000027945 */ /* 0x000fe20003800200 */
[----:B------:R-:W-:Y:S01]  /*1df0*/  LOP3.LUT R137, R137, 0xffffffef, RZ, 0xc0, !PT ;  /* 0xffffffef89897812 */ /* 0x000fe200078ec0ff */
[----:B------:R-:W-:Y:S01]  /*1e00*/  FFMA.FTZ R88, R88, R121, 1.1641532182693481445e-10 ;  /* 0x2f00000058587423 */ /* 0x000fe20000010079 */
[----:B-----5:R-:W-:Y:S02]  /*1e10*/  HADD2.F32 R124, -RZ, R92.H0_H0 ;  /* 0x2000005cff7c7230 */ /* 0x020fe40000004100 */
[----:B------:R-:W-:Y:S02]  /*1e20*/  IMAD.MOV.U32 R90, RZ, RZ, 0x2 ;  /* 0x00000002ff5a7424 */ /* 0x000fe400078e00ff */
[----:B0-----:R-:W-:-:S02]  /*1e30*/  FSETP.LE.FTZ.AND P3, PT, R88, R9, PT ;  /* 0x000000095800720b */ /* 0x001fc40003f73000 */
        /* <DEDUP_REMOVED lines=11> */
.L_x_13646:
        /* <DEDUP_REMOVED lines=13> */
.L_x_13648:
[----:B------:R-:W-:Y:S05]  /*1fc0*/  BSYNC.RECONVERGENT B3 ;  /* 0x0000000000037941 */ /* 0x000fea0003800200 */
.L_x_13647:
        /* <DEDUP_REMOVED lines=43> */
.L_x_13645:
[----:B------:R-:W-:Y:S05]  /*2280*/  BSYNC.RECONVERGENT B2 ;  /* 0x0000000000027941 */ /* 0x000fea0003800200 */
.L_x_13644:
[----:B------:R-:W-:Y:S01]  /*2290*/  I2FP.F32.U32 R88, R88 ;  /* 0x0000005800587245 */ /* 0x000fe20000201000 */
[----:B------:R-:W-:Y:S01]  /*22a0*/  BSSY.RECONVERGENT B2, `(.L_x_13649) ;  /* 0x000004b000027945 */ /* 0x000fe20003800200 */
[----:B------:R-:W-:Y:S01]  /*22b0*/  ISETP.NE.AND P2, PT, R90, 0x1, PT ;  /* 0x000000015a00780c */ /* 0x000fe20003f45270 */
[----:B------:R-:W-:Y:S01]  /*22c0*/  HADD2.F32 R125, -RZ, R92.H1_H1 ;  /* 0x3000005cff7d7230 */ /* 0x000fe20000004100 */
[----:B------:R-:W-:Y:S01]  /*22d0*/  LOP3.LUT R137, R137, 0xfffffff7, RZ, 0xc0, !PT ;  /* 0xfffffff789897812 */ /* 0x000fe200078ec0ff */
[----:B------:R-:W-:Y:S01]  /*22e0*/  FFMA.FTZ R88, R88, R121, 1.1641532182693481445e-10 ;  /* 0x2f00000058587423 */ /* 0x000fe20000010079 */
[----:B------:R-:W-:Y:S02]  /*22f0*/  IMAD.MOV.U32 R91, RZ, RZ, 0x2 ;  /* 0x00000002ff5b7424 */ /* 0x000fe400078e00ff */
[----:B------:R-:W-:Y:S02]  /*2300*/  IMAD.MOV.U32 R89, RZ, RZ, R10 ;  /* 0x000000ffff597224 */ /* 0x000fe400078e000a */
        /* <DEDUP_REMOVED lines=11> */
.L_x_13651:
        /* <DEDUP_REMOVED lines=13> */
.L_x_13653:
[----:B------:R-:W-:Y:S05]  /*2490*/  BSYNC.RECONVERGENT B3 ;  /* 0x0000000000037941 */ /* 0x000fea0003800200 */
.L_x_13652:
        /* <DEDUP_REMOVED lines=43> */
.L_x_13650:
[----:B------:R-:W-:Y:S05]  /*2750*/  BSYNC.RECONVERGENT B2 ;  /* 0x0000000000027941 */ /* 0x000fea0003800200 */
.L_x_13649:
[----:B------:R-:W-:Y:S01]  /*2760*/  I2FP.F32.U32 R88, R89 ;  /* 0x0000005900587245 */ /* 0x000fe20000201000 */
[----:B------:R-:W-:Y:S01]  /*2770*/  BSSY.RECONVERGENT B2, `(.L_x_13654) ;  /* 0x000004b000027945 */ /* 0x000fe20003800200 */
[----:B------:R-:W-:Y:S01]  /*2780*/  ISETP.NE.AND P2, PT, R91, 0x1, PT ;  /* 0x000000015b00780c */ /* 0x000fe20003f45270 */
[----:B------:R-:W-:Y:S01]  /*2790*/  HFMA2 R89, -RZ, RZ, 0, 1.1920928955078125e-07 ;  /* 0x00000002ff597431 */ /* 0x000fe200000001ff */
[----:B------:R-:W-:Y:S01]  /*27a0*/  LOP3.LUT R137, R137, 0xfffffffb, RZ, 0xc0, !PT ;  /* 0xfffffffb89897812 */ /* 0x000fe200078ec0ff */
[----:B------:R-:W-:Y:S01]  /*27b0*/  FFMA.FTZ R88, R88, R121, 1.1641532182693481445e-10 ;  /* 0x2f00000058587423 */ /* 0x000fe20000010079 */
[----:B------:R-:W-:-:S04]  /*27c0*/  HADD2.F32 R126, -RZ, R93.H0_H0 ;  /* 0x2000005dff7e7230 */ /* 0x000fc80000004100 */
        /* <DEDUP_REMOVED lines=12> */
.L_x_13656:
        /* <DEDUP_REMOVED lines=13> */
.L_x_13658:
[----:B------:R-:W-:Y:S05]  /*2960*/  BSYNC.RECONVERGENT B3 ;  /* 0x0000000000037941 */ /* 0x000fea0003800200 */
.L_x_13657:
        /* <DEDUP_REMOVED lines=43> */
.L_x_13655:
[----:B------:R-:W-:Y:S05]  /*2c20*/  BSYNC.RECONVERGENT B2 ;  /* 0x0000000000027941 */ /* 0x000fea0003800200 */
.L_x_13654:
[----:B------:R-:W-:Y:S01]  /*2c30*/  I2FP.F32.U32 R88, R88 ;  /* 0x0000005800587245 */ /* 0x000fe20000201000 */
[----:B------:R-:W-:Y:S01]  /*2c40*/  BSSY.RECONVERGENT B2, `(.L_x_13659) ;  /* 0x000004b000027945 */ /* 0x000fe20003800200 */
[----:B------:R-:W-:Y:S01]  /*2c50*/  ISETP.NE.AND P2, PT, R89, 0x1, PT ;  /* 0x000000015900780c */ /* 0x000fe20003f45270 */
[----:B------:R-:W-:Y:S01]  /*2c60*/  HADD2.F32 R127, -RZ, R93.H1_H1 ;  /* 0x3000005dff7f7230 */ /* 0x000fe20000004100 */
        /* <DEDUP_REMOVED lines=15> */
.L_x_13661:
        /* <DEDUP_REMOVED lines=13> */
.L_x_13663:
[----:B------:R-:W-:Y:S05]  /*2e30*/  BSYNC.RECONVERGENT B3 ;  /* 0x0000000000037941 */ /* 0x000fea0003800200 */
.L_x_13662:
        /* <DEDUP_REMOVED lines=43> */
.L_x_13660:
[----:B------:R-:W-:Y:S05]  /*30f0*/  BSYNC.RECONVERGENT B2 ;  /* 0x0000000000027941 */ /* 0x000fea0003800200 */
.L_x_13659:
[----:B------:R-:W-:Y:S01]  /*3100*/  ISETP.NE.AND P3, PT, R90, 0x1, PT ;  /* 0x000000015a00780c */ /* 0x000fe20003f65270 */
[----:B------:R-:W-:Y:S01]  /*3110*/  BSSY.RECONVERGENT B2, `(.L_x_13664) ;  /* 0x0000049000027945 */ /* 0x000fe20003800200 */
[----:B------:R-:W-:Y:S01]  /*3120*/  I2FP.F32.U32 R88, R88 ;  /* 0x0000005800587245 */ /* 0x000fe20000201000 */
[----:B------:R-:W-:Y:S02]  /*3130*/  HADD2.F32 R139, -RZ, R94.H0_H0 ;  /* 0x2000005eff8b7230 */ /* 0x000fe40000004100 */
[----:B------:R-:W-:Y:S02]  /*3140*/  IMAD.MOV.U32 R91, RZ, RZ, 0x2 ;  /* 0x00000002ff5b7424 */ /* 0x000fe400078e00ff */
        /* <DEDUP_REMOVED lines=12> */
.L_x_13666:
        /* <DEDUP_REMOVED lines=13> */
.L_x_13668:
[----:B------:R-:W-:Y:S05]  /*32e0*/  BSYNC.RECONVERGENT B3 ;  /* 0x0000000000037941 */ /* 0x000fea0003800200 */
.L_x_13667:
        /* <DEDUP_REMOVED lines=43> */
.L_x_13665:
[----:B------:R-:W-:Y:S05]  /*35a0*/  BSYNC.RECONVERGENT B2 ;  /* 0x0000000000027941 */ /* 0x000fea0003800200 */
.L_x_13664:
[----:B------:R-:W-:Y:S01]  /*35b0*/  ISETP.NE.AND P4, PT, R91, 0x1, PT ;  /* 0x000000015b00780c */ /* 0x000fe20003f85270 */
[----:B------:R-:W-:Y:S01]  /*35c0*/  BSSY.RECONVERGENT B2, `(.L_x_13669) ;  /* 0x0000049000027945 */ /* 0x000fe20003800200 */
[----:B------:R-:W-:Y:S01]  /*35d0*/  I2FP.F32.U32 R88, R88 ;  /* 0x0000005800587245 */ /* 0x000fe20000201000 */
[----:B------:R-:W-:Y:S02]  /*35e0*/  HFMA2 R90, -RZ, RZ, 0, 1.1920928955078125e-07 ;  /* 0x00000002ff5a7431 */ /* 0x000fe400000001ff */
[----:B------:R-:W-:Y:S02]  /*35f0*/  HADD2.F32 R94, -RZ, R94.H1_H1 ;  /* 0x3000005eff5e7230 */ /* 0x000fe40000004100 */
        /* <DEDUP_REMOVED lines=12> */
.L_x_13671:
        /* <DEDUP_REMOVED lines=13> */
.L_x_13673:
[----:B------:R-:W-:Y:S05]  /*3790*/  BSYNC.RECONVERGENT B3 ;  /* 0x0000000000037941 */ /* 0x000fea0003800200 */
.L_x_13672:
        /* <DEDUP_REMOVED lines=43> */
.L_x_13670:
[----:B------:R-:W-:Y:S05]  /*3a50*/  BSYNC.RECONVERGENT B2 ;  /* 0x0000000000027941 */ /* 0x000fea0003800200 */
.L_x_13669:
[----:B------:R-:W-:Y:S01]  /*3a60*/  ISETP.NE.AND P5, PT, R90, 0x1, PT ;  /* 0x000000015a00780c */ /* 0x000fe20003fa5270 */
[----:B------:R-:W-:Y:S01]  /*3a70*/  BSSY.RECONVERGENT B2, `(.L_x_13674) ;  /* 0x0000049000027945 */ /* 0x000fe20003800200 */
[----:B------:R-:W-:Y:S01]  /*3a80*/  I2FP.F32.U32 R88, R89 ;  /* 0x0000005900587245 */ /* 0x000fe20000201000 */
[----:B------:R-:W-:Y:S01]  /*3a90*/  HADD2.F32 R140, -RZ, R95.H0_H0 ;  /* 0x2000005fff8c7230 */ /* 0x000fe20000004100 */
        /* <DEDUP_REMOVED lines=13> */
.L_x_13676:
        /* <DEDUP_REMOVED lines=13> */
.L_x_13678:
[----:B------:R-:W-:Y:S05]  /*3c40*/  BSYNC.RECONVERGENT B3 ;  /* 0x0000000000037941 */ /* 0x000fea0003800200 */
.L_x_13677:
        /* <DEDUP_REMOVED lines=43> */
.L_x_13675:
[----:B------:R-:W-:Y:S05]  /*3f00*/  BSYNC.RECONVERGENT B2 ;  /* 0x0000000000027941 */ /* 0x000fea0003800200 */
.L_x_13674:
[----:B------:R-:W-:Y:S01]  /*3f10*/  I2FP.F32.U32 R88, R89 ;  /* 0x0000005900587245 */ /* 0x000fe20000201000 */
[----:B------:R-:W-:Y:S01]  /*3f20*/  FMUL.FTZ R124, R124, UR5 ;  /* 0x000000057c7c7c20 */ /* 0x000fe20008410000 */
[----:B------:R-:W-:Y:S01]  /*3f30*/  P2R R90, PR, RZ, 0x2 ;  /* 0x00000002ff5a7803 */ /* 0x000fe20000000000 */
[----:B------:R-:W-:Y:S01]  /*3f40*/  FMUL.FTZ R125, R125, UR5 ;  /* 0x000000057d7d7c20 */ /* 0x000fe20008410000 */
[C---:B------:R-:W-:Y:S01]  /*3f50*/  LOP3.LUT P1, RZ, R137.reuse, 0x10, RZ, 0xc0, !PT ;  /* 0x0000001089ff7812 */ /* 0x040fe2000782c0ff */
[----:B------:R-:W-:Y:S01]  /*3f60*/  HADD2.F32 R95, -RZ, R95.H1_H1 ;  /* 0x3000005fff5f7230 */ /* 0x000fe20000004100 */
[----:B------:R-:W-:Y:S01]  /*3f70*/  P2R R91, PR, RZ, 0x1 ;  /* 0x00000001ff5b7803 */ /* 0x000fe20000000000 */
[----:B------:R-:W-:Y:S01]  /*3f80*/  FFMA.FTZ R122, R88, R121, 1.1641532182693481445e-10 ;  /* 0x2f000000587a7423 */ /* 0x000fe20000010079 */
[----:B------:R-:W-:Y:S01]  /*3f90*/  LOP3.LUT P0, RZ, R137, 0x8, RZ, 0xc0, !PT ;  /* 0x0000000889ff7812 */ /* 0x000fe2000780c0ff */
[----:B------:R-:W-:Y:S01]  /*3fa0*/  FMUL.FTZ R127, R127, UR5 ;  /* 0x000000057f7f7c20 */ /* 0x000fe20008410000 */
        /* <DEDUP_REMOVED lines=28> */
.L_x_13638:
        /* <DEDUP_REMOVED lines=16> */
.L_x_13682:
        /* <DEDUP_REMOVED lines=13> */
.L_x_13684:
[----:B------:R-:W-:Y:S05]  /*4340*/  BSYNC.RECONVERGENT B3 ;  /* 0x0000000000037941 */ /* 0x000fea0003800200 */
.L_x_13683:
        /* <DEDUP_REMOVED lines=42> */
.L_x_13681:
[----:B------:R-:W-:Y:S05]  /*45f0*/  BSYNC.RECONVERGENT B2 ;  /* 0x0000000000027941 */ /* 0x000fea0003800200 */
.L_x_13680:
        /* <DEDUP_REMOVED lines=10> */
[----:B0-----:R-:W-:Y:S01]  /*46a0*/  FSETP.LE.FTZ.AND P4, PT, R3, R0, PT ;  /* 0x000000000300720b */ /* 0x001fe20003f93000 */
[----:B------:R-:W-:-:S02]  /*46b0*/  IMAD.MOV.U32 R3, RZ, RZ, R10 ;  /* 0x000000ffff037224 */ /* 0x000fc400078e000a */
        /* <DEDUP_REMOVED lines=11> */
.L_x_13687:
        /* <DEDUP_REMOVED lines=13> */
.L_x_13689:
[----:B------:R-:W-:Y:S05]  /*4840*/  BSYNC.RECONVERGENT B3 ;  /* 0x0000000000037941 */ /* 0x000fea0003800200 */
.L_x_13688:
        /* <DEDUP_REMOVED lines=43> */
.L_x_13686:
[----:B------:R-:W-:Y:S05]  /*4b00*/  BSYNC.RECONVERGENT B2 ;  /* 0x0000000000027941 */ /* 0x000fea0003800200 */
.L_x_13685:
[----:B------:R-:W-:Y:S01]  /*4b10*/  I2FP.F32.U32 R4, R3 ;  /* 0x0000000300047245 */ /* 0x000fe20000201000 */
[----:B------:R-:W-:Y:S01]  /*4b20*/  HADD2.F32 R6, -RZ, R76.H0_H0 ;  /* 0x2000004cff067230 */ /* 0x000fe20000004100 */
        /* <DEDUP_REMOVED lines=21> */
.L_x_13692:
        /* <DEDUP_REMOVED lines=13> */
.L_x_13694:
[----:B------:R-:W-:Y:S05]  /*4d50*/  BSYNC.RECONVERGENT B3 ;  /* 0x0000000000037941 */ /* 0x000fea0003800200 */
.L_x_13693:
        /* <DEDUP_REMOVED lines=43> */
.L_x_13691:
[----:B------:R-:W-:Y:S05]  /*5010*/  BSYNC.RECONVERGENT B2 ;  /* 0x0000000000027941 */ /* 0x000fea0003800200 */
.L_x_13690:
[----:B------:R-:W-:Y:S01]  /*5020*/  I2FP.F32.U32 R2, R2 ;  /* 0x0000000200027245 */ /* 0x000fe20000201000 */
[----:B------:R-:W-:Y:S01]  /*5030*/  BSSY.RECONVERGENT B2, `(.L_x_13695) ;  /* 0x000004c000027945 */ /* 0x000fe20003800200 */
[----:B------:R-:W-:Y:S01]  /*5040*/  ISETP.NE.AND P2, PT, R4, 0x1, PT ;  /* 0x000000010400780c */ /* 0x000fe20003f45270 */
[----:B------:R-:W-:Y:S01]  /*5050*/  IMAD.MOV.U32 R5, RZ, RZ, 0x2 ;  /* 0x00000002ff057424 */ /* 0x000fe200078e00ff */
[----:B------:R-:W-:Y:S01]  /*5060*/  LOP3.LUT R137, R137, 0xfffffff7, RZ, 0xc0, !PT ;  /* 0xfffffff789897812 */ /* 0x000fe200078ec0ff */
[----:B------:R-:W-:Y:S01]  /*5070*/  FFMA.FTZ R3, R2, R121, 1.1641532182693481445e-10 ;  /* 0x2f00000002037423 */ /* 0x000fe20000010079 */
[----:B------:R-:W-:-:S04]  /*5080*/  HADD2.F32 R2, -RZ, R92.H1_H1 ;  /* 0x3000005cff027230 */ /* 0x000fc80000004100 */
[----:B------:R-:W-:Y:S01]  /*5090*/  FSETP.LE.FTZ.AND P4, PT, R3, R0, PT ;  /* 0x000000000300720b */ /* 0x000fe20003f93000 */
[----:B------:R-:W-:Y:S02]  /*50a0*/  IMAD.MOV.U32 R3, RZ, RZ, R10 ;  /* 0x000000ffff037224 */ /* 0x000fe400078e000a */
[----:B------:R-:W-:-:S10]  /*50b0*/  FMUL.FTZ R2, R9, R2 ;  /* 0x0000000209027220 */ /* 0x000fd40000410000 */
        /* <DEDUP_REMOVED lines=10> */
.L_x_13697:
        /* <DEDUP_REMOVED lines=13> */
.L_x_13699:
[----:B------:R-:W-:Y:S05]  /*5230*/  BSYNC.RECONVERGENT B3 ;  /* 0x0000000000037941 */ /* 0x000fea0003800200 */
.L_x_13698:
        /* <DEDUP_REMOVED lines=43> */
.L_x_13696:
[----:B------:R-:W-:Y:S05]  /*54f0*/  BSYNC.RECONVERGENT B2 ;  /* 0x0000000000027941 */ /* 0x000fea0003800200 */
.L_x_13695:
[----:B------:R-:W-:Y:S01]  /*5500*/  I2FP.F32.U32 R4, R3 ;  /* 0x0000000300047245 */ /* 0x000fe20000201000 */
[----:B------:R-:W-:Y:S01]  /*5510*/  HADD2.F32 R6, -RZ, R76.H1_H1 ;  /* 0x3000004cff067230 */ /* 0x000fe20000004100 */
        /* <DEDUP_REMOVED lines=21> */
.L_x_13702:
        /* <DEDUP_REMOVED lines=13> */
.L_x_13704:
[----:B------:R-:W-:Y:S05]  /*5740*/  BSYNC.RECONVERGENT B3 ;  /* 0x0000000000037941 */ /* 0x000fea0003800200 */
.L_x_13703:
        /* <DEDUP_REMOVED lines=43> */
.L_x_13701:
[----:B------:R-:W-:Y:S05]  /*5a00*/  BSYNC.RECONVERGENT B2 ;  /* 0x0000000000027941 */ /* 0x000fea0003800200 */
.L_x_13700:
[----:B------:R-:W-:Y:S01]  /*5a10*/  I2FP.F32.U32 R2, R2 ;  /* 0x0000000200027245 */ /* 0x000fe20000201000 */
[----:B------:R-:W-:Y:S01]  /*5a20*/  BSSY.RECONVERGENT B2, `(.L_x_13705) ;  /* 0x000004c000027945 */ /* 0x000fe20003800200 */
[----:B------:R-:W-:Y:S01]  /*5a30*/  ISETP.NE.AND P2, PT, R4, 0x1, PT ;  /* 0x000000010400780c */ /* 0x000fe20003f45270 */
[----:B------:R-:W-:Y:S01]  /*5a40*/  IMAD.MOV.U32 R5, RZ, RZ, 0x2 ;  /* 0x00000002ff057424 */ /* 0x000fe200078e00ff */
[----:B------:R-:W-:Y:S01]  /*5a50*/  LOP3.LUT R137, R137, 0xfffffffb, RZ, 0xc0, !PT ;  /* 0xfffffffb89897812 */ /* 0x000fe200078ec0ff */
[----:B------:R-:W-:Y:S01]  /*5a60*/  FFMA.FTZ R3, R2, R121, 1.1641532182693481445e-10 ;  /* 0x2f00000002037423 */ /* 0x000fe20000010079 */
[----:B------:R-:W-:-:S04]  /*5a70*/  HADD2.F32 R2, -RZ, R93.H0_H0 ;  /* 0x2000005dff027230 */ /* 0x000fc80000004100 */
        /* <DEDUP_REMOVED lines=13> */
.L_x_13707:
        /* <DEDUP_REMOVED lines=13> */
.L_x_13709:
[----:B------:R-:W-:Y:S05]  /*5c20*/  BSYNC.RECONVERGENT B3 ;  /* 0x0000000000037941 */ /* 0x000fea0003800200 */
.L_x_13708:
        /* <DEDUP_REMOVED lines=43> */
.L_x_13706:
[----:B------:R-:W-:Y:S05]  /*5ee0*/  BSYNC.RECONVERGENT B2 ;  /* 0x0000000000027941 */ /* 0x000fea0003800200 */
.L_x_13705:
        /* <DEDUP_REMOVED lines=8> */
[----:B------:R-:W-:Y:S01]  /*5f70*/  FSEL R3, R2, RZ, P4 ;  /* 0x000000ff02037208 */ /* 0x000fe20002000000 */
[----:B------:R-:W-:Y:S01]  /*5f80*/  IMAD.MOV.U32 R2, RZ, RZ, R10 ;  /* 0x000000ffff027224 */ /* 0x000fe200078e000a */
        /* <DEDUP_REMOVED lines=13> */
.L_x_13712:
        /* <DEDUP_REMOVED lines=13> */
.L_x_13714:
[----:B------:R-:W-:Y:S05]  /*6130*/  BSYNC.RECONVERGENT B3 ;  /* 0x0000000000037941 */ /* 0x000fea0003800200 */
.L_x_13713:
        /* <DEDUP_REMOVED lines=43> */
.L_x_13711:
[----:B------:R-:W-:Y:S05]  /*63f0*/  BSYNC.RECONVERGENT B2 ;  /* 0x0000000000027941 */ /* 0x000fea0003800200 */
.L_x_13710:
[----:B------:R-:W-:Y:S01]  /*6400*/  I2FP.F32.U32 R2, R2 ;  /* 0x0000000200027245 */ /* 0x000fe20000201000 */
[----:B------:R-:W-:Y:S01]  /*6410*/  BSSY.RECONVERGENT B2, `(.L_x_13715) ;  /* 0x000004c000027945 */ /* 0x000fe20003800200 */
[----:B------:R-:W-:Y:S02]  /*6420*/  ISETP.NE.AND P2, PT, R4, 0x1, PT ;  /* 0x000000010400780c */ /* 0x000fe40003f45270 */
[----:B------:R-:W-:Y:S01]  /*6430*/  LOP3.LUT R137, R137, 0xfffffffd, RZ, 0xc0, !PT ;  /* 0xfffffffd89897812 */ /* 0x000fe200078ec0ff */
[----:B------:R-:W-:Y:S01]  /*6440*/  FFMA.FTZ R3, R2, R121, 1.1641532182693481445e-10 ;  /* 0x2f00000002037423 */ /* 0x000fe20000010079 */
[----:B------:R-:W-:Y:S02]  /*6450*/  HADD2.F32 R2, -RZ, R93.H1_H1 ;  /* 0x3000005dff027230 */ /* 0x000fe40000004100 */
[----:B------:R-:W-:Y:S02]  /*6460*/  HFMA2 R93, -RZ, RZ, 0, 1.1920928955078125e-07 ;  /* 0x00000002ff5d7431 */ /* 0x000fe400000001ff */
[----:B------:R-:W-:Y:S01]  /*6470*/  FSETP.LE.FTZ.AND P4, PT, R3, R0, PT ;  /* 0x000000000300720b */ /* 0x000fe20003f93000 */
[----:B------:R-:W-:-:S02]  /*6480*/  IMAD.MOV.U32 R3, RZ, RZ, R10 ;  /* 0x000000ffff037224 */ /* 0x000fc400078e000a */
[----:B------:R-:W-:-:S10]  /*6490*/  FMUL.FTZ R2, R9, R2 ;  /* 0x0000000209027220 */ /* 0x000fd40000410000 */
        /* <DEDUP_REMOVED lines=10> */
.L_x_13717:
        /* <DEDUP_REMOVED lines=13> */
.L_x_13719:
[----:B------:R-:W-:Y:S05]  /*6610*/  BSYNC.RECONVERGENT B3 ;  /* 0x0000000000037941 */ /* 0x000fea0003800200 */
.L_x_13718:
        /* <DEDUP_REMOVED lines=43> */
.L_x_13716:
[----:B------:R-:W-:Y:S05]  /*68d0*/  BSYNC.RECONVERGENT B2 ;  /* 0x0000000000027941 */ /* 0x000fea0003800200 */
.L_x_13715:
[----:B------:R-:W-:Y:S01]  /*68e0*/  I2FP.F32.U32 R4, R3 ;  /* 0x0000000300047245 */ /* 0x000fe20000201000 */
[----:B------:R-:W-:Y:S01]  /*68f0*/  HADD2.F32 R92, -RZ, R77.H1_H1 ;  /* 0x3000004dff5c7230 */ /* 0x000fe20000004100 */
[----:B------:R-:W-:Y:S01]  /*6900*/  FSEL R91, R2, RZ, P4 ;  /* 0x000000ff025b7208 */ /* 0x000fe20002000000 */
[----:B------:R-:W-:Y:S01]  /*6910*/  BSSY.RECONVERGENT B2, `(.L_x_13720) ;  /* 0x000004d000027945 */ /* 0x000fe20003800200 */
        /* <DEDUP_REMOVED lines=19> */
.L_x_13722:
        /* <DEDUP_REMOVED lines=13> */
.L_x_13724:
[----:B------:R-:W-:Y:S05]  /*6b20*/  BSYNC.RECONVERGENT B3 ;  /* 0x0000000000037941 */ /* 0x000fea0003800200 */
.L_x_13723:
        /* <DEDUP_REMOVED lines=43> */
.L_x_13721:
[----:B------:R-:W-:Y:S05]  /*6de0*/  BSYNC.RECONVERGENT B2 ;  /* 0x0000000000027941 */ /* 0x000fea0003800200 */
.L_x_13720:
[----:B------:R-:W-:Y:S01]  /*6df0*/  ISETP.NE.AND P3, PT, R4, 0x1, PT ;  /* 0x000000010400780c */ /* 0x000fe20003f65270 */
[----:B------:R-:W-:Y:S01]  /*6e00*/  BSSY.RECONVERGENT B2, `(.L_x_13725) ;  /* 0x000004a000027945 */ /* 0x000fe20003800200 */
[----:B------:R-:W-:Y:S01]  /*6e10*/  I2FP.F32.U32 R2, R2 ;  /* 0x0000000200027245 */ /* 0x000fe20000201000 */
[----:B------:R-:W-:-:S04]  /*6e20*/  IMAD.MOV.U32 R93, RZ, RZ, 0x2 ;  /* 0x00000002ff5d7424 */ /* 0x000fc800078e00ff */
[----:B------:R-:W-:Y:S01]  /*6e30*/  FFMA.FTZ R3, R2, R121, 1.1641532182693481445e-10 ;  /* 0x2f00000002037423 */ /* 0x000fe20000010079 */
[----:B------:R-:W-:-:S04]  /*6e40*/  HADD2.F32 R2, -RZ, R94.H0_H0 ;  /* 0x2000005eff027230 */ /* 0x000fc80000004100 */
        /* <DEDUP_REMOVED lines=12> */
.L_x_13727:
        /* <DEDUP_REMOVED lines=13> */
.L_x_13729:
[----:B------:R-:W-:Y:S05]  /*6fe0*/  BSYNC.RECONVERGENT B3 ;  /* 0x0000000000037941 */ /* 0x000fea0003800200 */
.L_x_13728:
        /* <DEDUP_REMOVED lines=43> */
.L_x_13726:
[----:B------:R-:W-:Y:S05]  /*72a0*/  BSYNC.RECONVERGENT B2 ;  /* 0x0000000000027941 */ /* 0x000fea0003800200 */
.L_x_13725:
[----:B------:R-:W-:Y:S01]  /*72b0*/  I2FP.F32.U32 R4, R3 ;  /* 0x0000000300047245 */ /* 0x000fe20000201000 */
[----:B------:R-:W-:Y:S01]  /*72c0*/  HADD2.F32 R92, -RZ, R78.H0_H0 ;  /* 0x2000004eff5c7230 */ /* 0x000fe20000004100 */
[----:B------:R-:W-:Y:S01]  /*72d0*/  BSSY.RECONVERGENT B2, `(.L_x_13730) ;  /* 0x000004e000027945 */ /* 0x000fe20003800200 */
[----:B------:R-:W-:Y:S02]  /*72e0*/  HFMA2 R122, -RZ, RZ, 0, 1.1920928955078125e-07 ;  /* 0x00000002ff7a7431 */ /* 0x000fe400000001ff */
        /* <DEDUP_REMOVED lines=19> */
.L_x_13732:
        /* <DEDUP_REMOVED lines=13> */
.L_x_13734:
[----:B------:R-:W-:Y:S05]  /*74f0*/  BSYNC.RECONVERGENT B3 ;  /* 0x0000000000037941 */ /* 0x000fea0003800200 */
.L_x_13733:
        /* <DEDUP_REMOVED lines=43> */
.L_x_13731:
[----:B------:R-:W-:Y:S05]  /*77b0*/  BSYNC.RECONVERGENT B2 ;  /* 0x0000000000027941 */ /* 0x000fea0003800200 */
.L_x_13730:
[----:B------:R-:W-:Y:S01]  /*77c0*/  ISETP.NE.AND P4, PT, R122, 0x1, PT ;  /* 0x000000017a00780c */ /* 0x000fe20003f85270 */
[----:B------:R-:W-:Y:S01]  /*77d0*/  HADD2.F32 R94, -RZ, R94.H1_H1 ;  /* 0x3000005eff5e7230 */ /* 0x000fe20000004100 */
        /* <DEDUP_REMOVED lines=16> */
.L_x_13737:
        /* <DEDUP_REMOVED lines=13> */
.L_x_13739:
[----:B------:R-:W-:Y:S05]  /*79b0*/  BSYNC.RECONVERGENT B3 ;  /* 0x0000000000037941 */ /* 0x000fea0003800200 */
.L_x_13738:
        /* <DEDUP_REMOVED lines=43> */
.L_x_13736:
[----:B------:R-:W-:Y:S05]  /*7c70*/  BSYNC.RECONVERGENT B2 ;  /* 0x0000000000027941 */ /* 0x000fea0003800200 */
.L_x_13735:
[----:B------:R-:W-:Y:S01]  /*7c80*/  I2FP.F32.U32 R94, R93 ;  /* 0x0000005d005e7245 */ /* 0x000fe20000201000 */
[----:B------:R-:W-:Y:S01]  /*7c90*/  HADD2.F32 R122, -RZ, R78.H1_H1 ;  /* 0x3000004eff7a7230 */ /* 0x000fe20000004100 */
[----:B------:R-:W-:Y:S01]  /*7ca0*/  FSEL R93, R2, RZ, P3 ;  /* 0x000000ff025d7208 */ /* 0x000fe20001800000 */
[----:B------:R-:W-:Y:S01]  /*7cb0*/  BSSY.RECONVERGENT B2, `(.L_x_13740) ;  /* 0x000004d000027945 */ /* 0x000fe20003800200 */
[----:B------:R-:W-:Y:S02]  /*7cc0*/  IMAD.MOV.U32 R124, RZ, RZ, 0x2 ;  /* 0x00000002ff7c7424 */ /* 0x000fe400078e00ff */
        /* <DEDUP_REMOVED lines=18> */
.L_x_13742:
        /* <DEDUP_REMOVED lines=13> */
.L_x_13744:
[----:B------:R-:W-:Y:S05]  /*7ec0*/  BSYNC.RECONVERGENT B3 ;  /* 0x0000000000037941 */ /* 0x000fea0003800200 */
.L_x_13743:
        /* <DEDUP_REMOVED lines=43> */
.L_x_13741:
[----:B------:R-:W-:Y:S05]  /*8180*/  BSYNC.RECONVERGENT B2 ;  /* 0x0000000000027941 */ /* 0x000fea0003800200 */
.L_x_13740:
[----:B------:R-:W-:Y:S01]  /*8190*/  ISETP.NE.AND P5, PT, R124, 0x1, PT ;  /* 0x000000017c00780c */ /* 0x000fe20003fa5270 */
[----:B------:R-:W-:Y:S01]  /*81a0*/  HADD2.F32 R122, -RZ, R95.H0_H0 ;  /* 0x2000005fff7a7230 */ /* 0x000fe20000004100 */
        /* <DEDUP_REMOVED lines=16> */
.L_x_13747:
        /* <DEDUP_REMOVED lines=13> */
.L_x_13749:
[----:B------:R-:W-:Y:S05]  /*8380*/  BSYNC.RECONVERGENT B3 ;  /* 0x0000000000037941 */ /* 0x000fea0003800200 */
.L_x_13748:
        /* <DEDUP_REMOVED lines=43> */
.L_x_13746:
[----:B------:R-:W-:Y:S05]  /*8640*/  BSYNC.RECONVERGENT B2 ;  /* 0x0000000000027941 */ /* 0x000fea0003800200 */
.L_x_13745:
[----:B------:R-:W-:Y:S01]  /*8650*/  I2FP.F32.U32 R94, R94 ;  /* 0x0000005e005e7245 */ /* 0x000fe20000201000 */
[----:B------:R-:W-:Y:S01]  /*8660*/  HADD2.F32 R122, -RZ, R79.H0_H0 ;  /* 0x2000004fff7a7230 */ /* 0x000fe20000004100 */
        /* <DEDUP_REMOVED lines=22> */
.L_x_13752:
        /* <DEDUP_REMOVED lines=13> */
.L_x_13754:
[----:B------:R-:W-:Y:S05]  /*88a0*/  BSYNC.RECONVERGENT B3 ;  /* 0x0000000000037941 */ /* 0x000fea0003800200 */
.L_x_13753:
        /* <DEDUP_REMOVED lines=43> */
.L_x_13751:
[----:B------:R-:W-:Y:S05]  /*8b60*/  BSYNC.RECONVERGENT B2 ;  /* 0x0000000000027941 */ /* 0x000fea0003800200 */
.L_x_13750:
[----:B------:R-:W-:Y:S01]  /*8b70*/  ISETP.NE.AND P6, PT, R126, 0x1, PT ;  /* 0x000000017e00780c */ /* 0x000fe20003fc5270 */
[----:B------:R-:W-:Y:S01]  /*8b80*/  HADD2.F32 R124, -RZ, R95.H1_H1 ;  /* 0x3000005fff7c7230 */ /* 0x000fe20000004100 */
[----:B------:R-:W-:Y:S01]  /*8b90*/  I2FP.F32.U32 R122, R123 ;  /* 0x0000007b007a7245 */ /* 0x000fe20000201000 */
[----:B------:R-:W-:Y:S01]  /*8ba0*/  BSSY.RECONVERGENT B2, `(.L_x_13755) ;  /* 0x000004a000027945 */ /* 0x000fe20003800200 */
[----:B------:R-:W-:Y:S02]  /*8bb0*/  IMAD.MOV.U32 R128, RZ, RZ, 0x2 ;  /* 0x00000002ff807424 */ /* 0x000fe400078e00ff */
        /* <DEDUP_REMOVED lines=13> */
.L_x_13757:
        /* <DEDUP_REMOVED lines=15> */
.L_x_13759:
[----:B------:R-:W-:Y:S05]  /*8d80*/  BSYNC.RECONVERGENT B3 ;  /* 0x0000000000037941 */ /* 0x000fea0003800200 */
.L_x_13758:
        /* <DEDUP_REMOVED lines=43> */
.L_x_13756:
[----:B------:R-:W-:Y:S05]  /*9040*/  BSYNC.RECONVERGENT B2 ;  /* 0x0000000000027941 */ /* 0x000fea0003800200 */
.L_x_13755:
[----:B------:R-:W-:Y:S01]  /*9050*/  I2FP.F32.U32 R122, R122 ;  /* 0x0000007a007a7245 */ /* 0x000fe20000201000 */
[----:B------:R-:W-:Y:S01]  /*9060*/  HADD2.F32 R124, -RZ, R79.H1_H1 ;  /* 0x3000004fff7c7230 */ /* 0x000fe20000004100 */
        /* <DEDUP_REMOVED lines=8> */
.L_x_13679:
        /* <DEDUP_REMOVED lines=44> */
.L_x_13760:
[----:B------:R-:W-:Y:S02]  /*93b0*/  IMAD.MOV.U32 R9, RZ, RZ, R120 ;  /* 0x000000ffff097224 */ /* 0x000fe400078e0078 */
[----:B------:R-:W-:-:S07]  /*93c0*/  VIADD R120, R138, 0x20 ;  /* 0x000000208a787836 */ /* 0x000fce0000000000 */
.L_x_13637:
[----:B------:R-:W-:Y:S05]  /*93d0*/  BSYNC.RECONVERGENT B1 ;  /* 0x0000000000017941 */ /* 0x000fea0003800200 */
.L_x_13636:
        /* <DEDUP_REMOVED lines=22> */
[----:B------:R-:W-:Y:S02]  /*9540*/  HFMA2 R4, -RZ, RZ, 0, 1.1920928955078125e-07 ;  /* 0x00000002ff047431 */ /* 0x000fe400000001ff */
[----:B------:R-:W-:Y:S02]  /*9550*/  IMAD.MOV.U32 R2, RZ, RZ, R10 ;  /* 0x000000ffff027224 */ /* 0x000fe400078e000a */
[----:B01----:R-:W-:-:S07]  /*9560*/  IMAD.MOV.U32 R122, RZ, RZ, R9 ;  /* 0x000000ffff7a7224 */ /* 0x003fce00078e0009 */
        /* <DEDUP_REMOVED lines=11> */
.L_x_13766:
        /* <DEDUP_REMOVED lines=13> */
.L_x_13768:
[----:B------:R-:W-:Y:S05]  /*96f0*/  BSYNC.RECONVERGENT B3 ;  /* 0x0000000000037941 */ /* 0x000fea0003800200 */
.L_x_13767:
        /* <DEDUP_REMOVED lines=42> */
.L_x_13765:
[----:B------:R-:W-:Y:S05]  /*99a0*/  BSYNC.RECONVERGENT B2 ;  /* 0x0000000000027941 */ /* 0x000fea0003800200 */
.L_x_13764:
        /* <DEDUP_REMOVED lines=9> */
[----:B------:R-:W-:Y:S02]  /*9a40*/  IMAD.MOV.U32 R5, RZ, RZ, 0x2 ;  /* 0x00000002ff057424 */ /* 0x000fe400078e00ff */
[----:B0-----:R-:W-:-:S02]  /*9a50*/  FSETP.LE.FTZ.AND P4, PT, R3, R0, PT ;  /* 0x000000000300720b */ /* 0x001fc40003f93000 */
        /* <DEDUP_REMOVED lines=12> */
.L_x_13771:
        /* <DEDUP_REMOVED lines=13> */
.L_x_13773:
[----:B------:R-:W-:Y:S05]  /*9bf0*/  BSYNC.RECONVERGENT B3 ;  /* 0x0000000000037941 */ /* 0x000fea0003800200 */
.L_x_13772:
[----:B------:R-:W-:Y:S01]  /*9c00*/  IMAD.WIDE.U32 R6, R133, -0x326172a9, RZ ;  /* 0xcd9e8d5785067825 */ /* 0x000fe200078e00ff */
[----:B--2---:R-:W-:-:S03]  /*9c10*/  LOP3.LUT R98, R11, UR7, R5, 0x96, !PT ;  /* 0x000000070b627c12 */ /* 0x004fc6000f8e9605 */
        /* <DEDUP_REMOVED lines=41> */
.L_x_13770:
[----:B------:R-:W-:Y:S05]  /*9eb0*/  BSYNC.RECONVERGENT B2 ;  /* 0x0000000000027941 */ /* 0x000fea0003800200 */
.L_x_13769:
        /* <DEDUP_REMOVED lines=10> */
[----:B--2---:R-:W-:Y:S02]  /*9f60*/  FSEL R96, R6, RZ, !P2 ;  /* 0x000000ff06607208 */ /* 0x004fe40005000000 */
        /* <DEDUP_REMOVED lines=12> */
.L_x_13776:
        /* <DEDUP_REMOVED lines=13> */
.L_x_13778:
[----:B------:R-:W-:Y:S05]  /*a100*/  BSYNC.RECONVERGENT B3 ;  /* 0x0000000000037941 */ /* 0x000fea0003800200 */
.L_x_13777:
        /* <DEDUP_REMOVED lines=43> */
.L_x_13775:
[----:B------:R-:W-:Y:S05]  /*a3c0*/  BSYNC.RECONVERGENT B2 ;  /* 0x0000000000027941 */ /* 0x000fea0003800200 */
.L_x_13774:
[----:B------:R-:W-:Y:S01]  /*a3d0*/  I2FP.F32.U32 R2, R2 ;  /* 0x0000000200027245 */ /* 0x000fe20000201000 */
[----:B------:R-:W-:Y:S01]  /*a3e0*/  BSSY.RECONVERGENT B2, `(.L_x_13779) ;  /* 0x000004c000027945 */ /* 0x000fe20003800200 */
[----:B------:R-:W-:Y:S01]  /*a3f0*/  ISETP.NE.AND P2, PT, R4, 0x1, PT ;  /* 0x000000010400780c */ /* 0x000fe20003f45270 */
[----:B------:R-:W-:Y:S01]  /*a400*/  HFMA2 R5, -RZ, RZ, 0, 1.1920928955078125e-07 ;  /* 0x00000002ff057431 */ /* 0x000fe200000001ff */
        /* <DEDUP_REMOVED lines=16> */
.L_x_13781:
        /* <DEDUP_REMOVED lines=13> */
.L_x_13783:
[----:B------:R-:W-:Y:S05]  /*a5e0*/  BSYNC.RECONVERGENT B3 ;  /* 0x0000000000037941 */ /* 0x000fea0003800200 */
.L_x_13782:
        /* <DEDUP_REMOVED lines=43> */
.L_x_13780:
[----:B------:R-:W-:Y:S05]  /*a8a0*/  BSYNC.RECONVERGENT B2 ;  /* 0x0000000000027941 */ /* 0x000fea0003800200 */
.L_x_13779:
[----:B------:R-:W-:Y:S01]  /*a8b0*/  I2FP.F32.U32 R4, R3 ;  /* 0x0000000300047245 */ /* 0x000fe20000201000 */
[----:B------:R-:W-:Y:S01]  /*a8c0*/  HADD2.F32 R6, -RZ, R76.H1_H1 ;  /* 0x3000004cff067230 */ /* 0x000fe20000004100 */
        /* <DEDUP_REMOVED lines=21> */
.L_x_13786:
        /* <DEDUP_REMOVED lines=13> */
.L_x_13788:
[----:B------:R-:W-:Y:S05]  /*aaf0*/  BSYNC.RECONVERGENT B3 ;  /* 0x0000000000037941 */ /* 0x000fea0003800200 */
.L_x_13787:
        /* <DEDUP_REMOVED lines=43> */
.L_x_13785:
[----:B------:R-:W-:Y:S05]  /*adb0*/  BSYNC.RECONVERGENT B2 ;  /* 0x0000000000027941 */ /* 0x000fea0003800200 */
.L_x_13784:
        /* <DEDUP_REMOVED lines=20> */
.L_x_13791:
        /* <DEDUP_REMOVED lines=13> */
.L_x_13793:
[----:B------:R-:W-:Y:S05]  /*afd0*/  BSYNC.RECONVERGENT B3 ;  /* 0x0000000000037941 */ /* 0x000fea0003800200 */
.L_x_13792:
        /* <DEDUP_REMOVED lines=43> */
.L_x_13790:
[----:B------:R-:W-:Y:S05]  /*b290*/  BSYNC.RECONVERGENT B2 ;  /* 0x0000000000027941 */ /* 0x000fea0003800200 */
.L_x_13789:
[----:B------:R-:W-:Y:S01]  /*b2a0*/  I2FP.F32.U32 R4, R3 ;  /* 0x0000000300047245 */ /* 0x000fe20000201000 */
[----:B------:R-:W-:Y:S01]  /*b2b0*/  HADD2.F32 R6, -RZ, R77.H0_H0 ;  /* 0x2000004dff067230 */ /* 0x000fe20000004100 */
[----:B------:R-:W-:Y:S03]  /*b2c0*/  BSSY.RECONVERGENT B2, `(.L_x_13794) ;  /* 0x000004e000027945 */ /* 0x000fe60003800200 */
[----:B------:R-:W-:Y:S01]  /*b2d0*/  FFMA.FTZ R3, R4, R121, 1.1641532182693481445e-10 ;  /* 0x2f00000004037423 */ /* 0x000fe20000010079 */
[----:B------:R-:W-:Y:S01]  /*b2e0*/  FMUL.FTZ R6, R6, R9 ;  /* 0x0000000906067220 */ /* 0x000fe20000410000 */
[----:B------:R-:W-:-:S03]  /*b2f0*/  HFMA2 R4, -RZ, RZ, 0, 1.1920928955078125e-07 ;  /* 0x00000002ff047431 */ /* 0x000fc600000001ff */
        /* <DEDUP_REMOVED lines=17> */
.L_x_13796:
        /* <DEDUP_REMOVED lines=13> */
.L_x_13798:
[----:B------:R-:W-:Y:S05]  /*b4e0*/  BSYNC.RECONVERGENT B3 ;  /* 0x0000000000037941 */ /* 0x000fea0003800200 */
.L_x_13797:
        /* <DEDUP_REMOVED lines=43> */
.L_x_13795:
[----:B------:R-:W-:Y:S05]  /*b7a0*/  BSYNC.RECONVERGENT B2 ;  /* 0x0000000000027941 */ /* 0x000fea0003800200 */
.L_x_13794:
[----:B------:R-:W-:Y:S01]  /*b7b0*/  I2FP.F32.U32 R2, R2 ;  /* 0x0000000200027245 */ /* 0x000fe20000201000 */
[----:B------:R-:W-:Y:S01]  /*b7c0*/  BSSY.RECONVERGENT B2, `(.L_x_13799) ;  /* 0x000004c000027945 */ /* 0x000fe20003800200 */
[----:B------:R-:W-:Y:S02]  /*b7d0*/  ISETP.NE.AND P2, PT, R4, 0x1, PT ;  /* 0x000000010400780c */ /* 0x000fe40003f45270 */
[----:B------:R-:W-:Y:S01]  /*b7e0*/  LOP3.LUT R137, R137, 0xfffffffd, RZ, 0xc0, !PT ;  /* 0xfffffffd89897812 */ /* 0x000fe200078ec0ff */
[----:B------:R-:W-:Y:S01]  /*b7f0*/  FFMA.FTZ R3, R2, R121, 1.1641532182693481445e-10 ;  /* 0x2f00000002037423 */ /* 0x000fe20000010079 */
[----:B------:R-:W-:Y:S02]  /*b800*/  HADD2.F32 R2, -RZ, R101.H1_H1 ;  /* 0x30000065ff027230 */ /* 0x000fe40000004100 */
[----:B------:R-:W-:Y:S02]  /*b810*/  IMAD.MOV.U32 R101, RZ, RZ, 0x2 ;  /* 0x00000002ff657424 */ /* 0x000fe400078e00ff */
        /* <DEDUP_REMOVED lines=13> */
.L_x_13801:
        /* <DEDUP_REMOVED lines=13> */
.L_x_13803:
[----:B------:R-:W-:Y:S05]  /*b9c0*/  BSYNC.RECONVERGENT B3 ;  /* 0x0000000000037941 */ /* 0x000fea0003800200 */
.L_x_13802:
        /* <DEDUP_REMOVED lines=43> */
.L_x_13800:
[----:B------:R-:W-:Y:S05]  /*bc80*/  BSYNC.RECONVERGENT B2 ;  /* 0x0000000000027941 */ /* 0x000fea0003800200 */
.L_x_13799:
[----:B------:R-:W-:Y:S01]  /*bc90*/  I2FP.F32.U32 R4, R3 ;  /* 0x0000000300047245 */ /* 0x000fe20000201000 */
[----:B------:R-:W-:Y:S01]  /*bca0*/  HADD2.F32 R100, -RZ, R77.H1_H1 ;  /* 0x3000004dff647230 */ /* 0x000fe20000004100 */
        /* <DEDUP_REMOVED lines=21> */
.L_x_13806:
        /* <DEDUP_REMOVED lines=13> */
.L_x_13808:
[----:B------:R-:W-:Y:S05]  /*bed0*/  BSYNC.RECONVERGENT B3 ;  /* 0x0000000000037941 */ /* 0x000fea0003800200 */
.L_x_13807:
        /* <DEDUP_REMOVED lines=43> */
.L_x_13805:
[----:B------:R-:W-:Y:S05]  /*c190*/  BSYNC.RECONVERGENT B2 ;  /* 0x0000000000027941 */ /* 0x000fea0003800200 */
.L_x_13804:
        /* <DEDUP_REMOVED lines=18> */
.L_x_13811:
        /* <DEDUP_REMOVED lines=13> */
.L_x_13813:
[----:B------:R-:W-:Y:S05]  /*c390*/  BSYNC.RECONVERGENT B3 ;  /* 0x0000000000037941 */ /* 0x000fea0003800200 */
.L_x_13812:
        /* <DEDUP_REMOVED lines=43> */
.L_x_13810:
[----:B------:R-:W-:Y:S05]  /*c650*/  BSYNC.RECONVERGENT B2 ;  /* 0x0000000000027941 */ /* 0x000fea0003800200 */
.L_x_13809:
        /* <DEDUP_REMOVED lines=23> */
.L_x_13816:
        /* <DEDUP_REMOVED lines=13> */
.L_x_13818:
[----:B------:R-:W-:Y:S05]  /*c8a0*/  BSYNC.RECONVERGENT B3 ;  /* 0x0000000000037941 */ /* 0x000fea0003800200 */
.L_x_13817:
        /* <DEDUP_REMOVED lines=43> */
.L_x_13815:
[----:B------:R-:W-:Y:S05]  /*cb60*/  BSYNC.RECONVERGENT B2 ;  /* 0x0000000000027941 */ /* 0x000fea0003800200 */
.L_x_13814:
[----:B------:R-:W-:Y:S01]  /*cb70*/  ISETP.NE.AND P4, PT, R123, 0x1, PT ;  /* 0x000000017b00780c */ /* 0x000fe20003f85270 */
[----:B------:R-:W-:Y:S01]  /*cb80*/  HADD2.F32 R102, -RZ, R102.H1_H1 ;  /* 0x30000066ff667230 */ /* 0x000fe20000004100 */
[----:B------:R-:W-:Y:S01]  /*cb90*/  I2FP.F32.U32 R2, R2 ;  /* 0x0000000200027245 */ /* 0x000fe20000201000 */
[----:B------:R-:W-:Y:S01]  /*cba0*/  BSSY.RECONVERGENT B2, `(.L_x_13819) ;  /* 0x0000048000027945 */ /* 0x000fe20003800200 */
[----:B------:R-:W-:Y:S02]  /*cbb0*/  IMAD.MOV.U32 R125, RZ, RZ, 0x2 ;  /* 0x00000002ff7d7424 */ /* 0x000fe400078e00ff */
        /* <DEDUP_REMOVED lines=13> */
.L_x_13821:
        /* <DEDUP_REMOVED lines=13> */
.L_x_13823:
[----:B------:R-:W-:Y:S05]  /*cd60*/  BSYNC.RECONVERGENT B3 ;  /* 0x0000000000037941 */ /* 0x000fea0003800200 */
.L_x_13822:
        /* <DEDUP_REMOVED lines=43> */
.L_x_13820:
[----:B------:R-:W-:Y:S05]  /*d020*/  BSYNC.RECONVERGENT B2 ;  /* 0x0000000000027941 */ /* 0x000fea0003800200 */
.L_x_13819:
[----:B------:R-:W-:Y:S01]  /*d030*/  I2FP.F32.U32 R102, R101 ;  /* 0x0000006500667245 */ /* 0x000fe20000201000 */
[----:B------:R-:W-:Y:S01]  /*d040*/  HADD2.F32 R124, -RZ, R78.H1_H1 ;  /* 0x3000004eff7c7230 */ /* 0x000fe20000004100 */
        /* <DEDUP_REMOVED lines=21> */
.L_x_13826:
        /* <DEDUP_REMOVED lines=13> */
.L_x_13828:
[----:B------:R-:W-:Y:S05]  /*d270*/  BSYNC.RECONVERGENT B3 ;  /* 0x0000000000037941 */ /* 0x000fea0003800200 */
.L_x_13827:
        /* <DEDUP_REMOVED lines=43> */
.L_x_13825:
[----:B------:R-:W-:Y:S05]  /*d530*/  BSYNC.RECONVERGENT B2 ;  /* 0x0000000000027941 */ /* 0x000fea0003800200 */
.L_x_13824:
[----:B------:R-:W-:Y:S01]  /*d540*/  ISETP.NE.AND P5, PT, R126, 0x1, PT ;  /* 0x000000017e00780c */ /* 0x000fe20003fa5270 */
[----:B------:R-:W-:Y:S01]  /*d550*/  HADD2.F32 R102, -RZ, R103.H0_H0 ;  /* 0x20000067ff667230 */ /* 0x000fe20000004100 */
        /* <DEDUP_REMOVED lines=16> */
.L_x_13831:
        /* <DEDUP_REMOVED lines=13> */
.L_x_13833:
[----:B------:R-:W-:Y:S05]  /*d730*/  BSYNC.RECONVERGENT B3 ;  /* 0x0000000000037941 */ /* 0x000fea0003800200 */
.L_x_13832:
        /* <DEDUP_REMOVED lines=43> */
.L_x_13830:
[----:B------:R-:W-:Y:S05]  /*d9f0*/  BSYNC.RECONVERGENT B2 ;  /* 0x0000000000027941 */ /* 0x000fea0003800200 */
.L_x_13829:
[----:B------:R-:W-:Y:S01]  /*da00*/  I2FP.F32.U32 R102, R124 ;  /* 0x0000007c00667245 */ /* 0x000fe20000201000 */
[----:B------:R-:W-:Y:S01]  /*da10*/  HADD2.F32 R124, -RZ, R79.H0_H0 ;  /* 0x2000004fff7c7230 */ /* 0x000fe20000004100 */
[----:B------:R-:W-:Y:S01]  /*da20*/  FSEL R125, R2, RZ, P4 ;  /* 0x000000ff027d7208 */ /* 0x000fe20002000000 */
[----:B------:R-:W-:Y:S02]  /*da30*/  BSSY.RECONVERGENT B2, `(.L_x_13834) ;  /* 0x000004e000027945 */ /* 0x000fe40003800200 */
        /* <DEDUP_REMOVED lines=8> */
[----:B------:R-:W-:Y:S01]  /*dac0*/  IMAD.MOV.U32 R125, RZ, RZ, 0x2 ;  /* 0x00000002ff7d7424 */ /* 0x000fe200078e00ff */
        /* <DEDUP_REMOVED lines=11> */
.L_x_13836:
        /* <DEDUP_REMOVED lines=13> */
.L_x_13838:
[----:B------:R-:W-:Y:S05]  /*dc50*/  BSYNC.RECONVERGENT B3 ;  /* 0x0000000000037941 */ /* 0x000fea0003800200 */
.L_x_13837:
        /* <DEDUP_REMOVED lines=43> */
.L_x_13835:
[----:B------:R-:W-:Y:S05]  /*df10*/  BSYNC.RECONVERGENT B2 ;  /* 0x0000000000027941 */ /* 0x000fea0003800200 */
.L_x_13834:
[----:B------:R-:W-:Y:S01]  /*df20*/  ISETP.NE.AND P6, PT, R125, 0x1, PT ;  /* 0x000000017d00780c */ /* 0x000fe20003fc5270 */
[----:B------:R-:W-:Y:S01]  /*df30*/  HADD2.F32 R126, -RZ, R103.H1_H1 ;  /* 0x30000067ff7e7230 */ /* 0x000fe20000004100 */
        /* <DEDUP_REMOVED lines=16> */
.L_x_13841:
        /* <DEDUP_REMOVED lines=15> */
.L_x_13843:
[----:B------:R-:W-:Y:S05]  /*e130*/  BSYNC.RECONVERGENT B3 ;  /* 0x0000000000037941 */ /* 0x000fea0003800200 */
.L_x_13842:
        /* <DEDUP_REMOVED lines=43> */
.L_x_13840:
[----:B------:R-:W-:Y:S05]  /*e3f0*/  BSYNC.RECONVERGENT B2 ;  /* 0x0000000000027941 */ /* 0x000fea0003800200 */
.L_x_13839:
[----:B------:R-:W-:Y:S01]  /*e400*/  I2FP.F32.U32 R124, R124 ;  /* 0x0000007c007c7245 */ /* 0x000fe20000201000 */
[----:B------:R-:W-:-:S04]  /*e410*/  HADD2.F32 R126, -RZ, R79.H1_H1 ;  /* 0x3000004fff7e7230 */ /* 0x000fc80000004100 */
        /* <DEDUP_REMOVED lines=9> */
.L_x_13763:
[----:B------:R-:W-:Y:S01]  /*e4b0*/  ISETP.NE.AND P2, PT, R128, 0x1, PT ;  /* 0x000000018000780c */ /* 0x000fe20003f45270 */
[----:B------:R-:W-:Y:S01]  /*e4c0*/  BSSY.RECONVERGENT B2, `(.L_x_13845) ;  /* 0x0000047000027945 */ /* 0x000fe20003800200 */
[----:B------:R-:W-:Y:S01]  /*e4d0*/  IMAD.MOV.U32 R121, RZ, RZ, 0x2 ;  /* 0x00000002ff797424 */ /* 0x000fe200078e00ff */
[----:B--2---:R-:W-:Y:S01]  /*e4e0*/  MOV R96, R10 ;  /* 0x0000000a00607202 */ /* 0x004fe20000000f00 */
        /* <DEDUP_REMOVED lines=12> */
.L_x_13847:
        /* <DEDUP_REMOVED lines=13> */
.L_x_13849:
[----:B------:R-:W-:Y:S05]  /*e680*/  BSYNC.RECONVERGENT B3 ;  /* 0x0000000000037941 */ /* 0x000fea0003800200 */
.L_x_13848:
        /* <DEDUP_REMOVED lines=42> */
.L_x_13846:
[----:B------:R-:W-:Y:S05]  /*e930*/  BSYNC.RECONVERGENT B2 ;  /* 0x0000000000027941 */ /* 0x000fea0003800200 */
.L_x_13845:
        /* <DEDUP_REMOVED lines=8> */
[----:B-----5:R-:W-:Y:S02]  /*e9c0*/  HADD2.F32 R97, -RZ, R100.H0_H0 ;  /* 0x20000064ff617230 */ /* 0x020fe40000004100 */
[----:B------:R-:W-:-:S02]  /*e9d0*/  IMAD.MOV.U32 R99, RZ, RZ, R10 ;  /* 0x000000ffff637224 */ /* 0x000fc400078e000a */
        /* <DEDUP_REMOVED lines=11> */
.L_x_13852:
        /* <DEDUP_REMOVED lines=13> */
.L_x_13854:
[----:B------:R-:W-:Y:S05]  /*eb60*/  BSYNC.RECONVERGENT B3 ;  /* 0x0000000000037941 */ /* 0x000fea0003800200 */
.L_x_13853:
        /* <DEDUP_REMOVED lines=43> */
.L_x_13851:
[----:B------:R-:W-:Y:S05]  /*ee20*/  BSYNC.RECONVERGENT B2 ;  /* 0x0000000000027941 */ /* 0x000fea0003800200 */
.L_x_13850:
        /* <DEDUP_REMOVED lines=19> */
.L_x_13857:
        /* <DEDUP_REMOVED lines=13> */
.L_x_13859:
[----:B------:R-:W-:Y:S05]  /*f030*/  BSYNC.RECONVERGENT B3 ;  /* 0x0000000000037941 */ /* 0x000fea0003800200 */
.L_x_13858:
        /* <DEDUP_REMOVED lines=43> */
.L_x_13856:
[----:B------:R-:W-:Y:S05]  /*f2f0*/  BSYNC.RECONVERGENT B2 ;  /* 0x0000000000027941 */ /* 0x000fea0003800200 */
.L_x_13855:
[----:B------:R-:W-:Y:S01]  /*f300*/  I2FP.F32.U32 R99, R98 ;  /* 0x0000006200637245 */ /* 0x000fe20000201000 */
[----:B------:R-:W-:Y:S01]  /*f310*/  BSSY.RECONVERGENT B2, `(.L_x_13860) ;  /* 0x000004b000027945 */ /* 0x000fe20003800200 */
[----:B------:R-:W-:Y:S01]  /*f320*/  ISETP.NE.AND P2, PT, R121, 0x1, PT ;  /* 0x000000017900780c */ /* 0x000fe20003f45270 */
[----:B------:R-:W-:Y:S01]  /*f330*/  IMAD.MOV.U32 R123, RZ, RZ, 0x2 ;  /* 0x00000002ff7b7424 */ /* 0x000fe200078e00ff */
[----:B------:R-:W-:Y:S01]  /*f340*/  LOP3.LUT R137, R137, 0xfffffffb, RZ, 0xc0, !PT ;  /* 0xfffffffb89897812 */ /* 0x000fe200078ec0ff */
[----:B------:R-:W-:Y:S01]  /*f350*/  FFMA.FTZ R98, R99, R96, 1.1641532182693481445e-10 ;  /* 0x2f00000063627423 */ /* 0x000fe20000010060 */
[----:B------:R-:W-:-:S04]  /*f360*/  MOV R99, R10 ;  /* 0x0000000a00637202 */ /* 0x000fc80000000f00 */
[----:B------:R-:W-:Y:S01]  /*f370*/  FSETP.LE.FTZ.AND P3, PT, R98, R9, PT ;  /* 0x000000096200720b */ /* 0x000fe20003f73000 */
[----:B------:R-:W-:-:S12]  /*f380*/  HADD2.F32 R98, -RZ, R101.H0_H0 ;  /* 0x20000065ff627230 */ /* 0x000fd80000004100 */
        /* <DEDUP_REMOVED lines=10> */
.L_x_13862:
        /* <DEDUP_REMOVED lines=13> */
.L_x_13864:
[----:B------:R-:W-:Y:S05]  /*f500*/  BSYNC.RECONVERGENT B3 ;  /* 0x0000000000037941 */ /* 0x000fea0003800200 */
.L_x_13863:
        /* <DEDUP_REMOVED lines=43> */
.L_x_13861:
[----:B------:R-:W-:Y:S05]  /*f7c0*/  BSYNC.RECONVERGENT B2 ;  /* 0x0000000000027941 */ /* 0x000fea0003800200 */
.L_x_13860:
        /* <DEDUP_REMOVED lines=19> */
.L_x_13867:
        /* <DEDUP_REMOVED lines=13> */
.L_x_13869:
[----:B------:R-:W-:Y:S05]  /*f9d0*/  BSYNC.RECONVERGENT B3 ;  /* 0x0000000000037941 */ /* 0x000fea0003800200 */
.L_x_13868:
        /* <DEDUP_REMOVED lines=43> */
.L_x_13866:
[----:B------:R-:W-:Y:S05]  /*fc90*/  BSYNC.RECONVERGENT B2 ;  /* 0x0000000000027941 */ /* 0x000fea0003800200 */
.L_x_13865:
[----:B------:R-:W-:Y:S01]  /*fca0*/  ISETP.NE.AND P3, PT, R125, 0x1, PT ;  /* 0x000000017d00780c */ /* 0x000fe20003f65270 */
[----:B------:R-:W-:Y:S01]  /*fcb0*/  BSSY.RECONVERGENT B2, `(.L_x_13870) ;  /* 0x0000049000027945 */ /* 0x000fe20003800200 */
[----:B------:R-:W-:Y:S01]  /*fcc0*/  I2FP.F32.U32 R99, R99 ;  /* 0x0000006300637245 */ /* 0x000fe20000201000 */
[----:B------:R-:W-:Y:S02]  /*fcd0*/  HFMA2 R123, -RZ, RZ, 0, 1.1920928955078125e-07 ;  /* 0x00000002ff7b7431 */ /* 0x000fe400000001ff */
[----:B------:R-:W-:Y:S02]  /*fce0*/  IMAD.MOV.U32 R121, RZ, RZ, R10 ;  /* 0x000000ffff797224 */ /* 0x000fe400078e000a */
[----:B------:R-:W-:Y:S01]  /*fcf0*/  FFMA.FTZ R124, R99, R96, 1.1641532182693481445e-10 ;  /* 0x2f000000637c7423 */ /* 0x000fe20000010060 */
[----:B------:R-:W-:-:S04]  /*fd00*/  HADD2.F32 R99, -RZ, R102.H0_H0 ;  /* 0x20000066ff637230 */ /* 0x000fc80000004100 */
        /* <DEDUP_REMOVED lines=10> */
.L_x_13872:
        /* <DEDUP_REMOVED lines=13> */
.L_x_13874:
[----:B------:R-:W-:Y:S05]  /*fe80*/  BSYNC.RECONVERGENT B3 ;  /* 0x0000000000037941 */ /* 0x000fea0003800200 */
.L_x_13873:
        /* <DEDUP_REMOVED lines=43> */
.L_x_13871:
[----:B------:R-:W-:Y:S05]  /*10140*/  BSYNC.RECONVERGENT B2 ;  /* 0x0000000000027941 */ /* 0x000fea0003800200 */
.L_x_13870:
[----:B------:R-:W-:Y:S01]  /*10150*/  ISETP.NE.AND P4, PT, R123, 0x1, PT ;  /* 0x000000017b00780c */ /* 0x000fe20003f85270 */
[----:B------:R-:W-:Y:S01]  /*10160*/  BSSY.RECONVERGENT B2, `(.L_x_13875) ;  /* 0x0000049000027945 */ /* 0x000fe20003800200 */
[----:B------:R-:W-:Y:S01]  /*10170*/  I2FP.F32.U32 R121, R121 ;  /* 0x0000007900797245 */ /* 0x000fe20000201000 */
[----:B------:R-:W-:Y:S02]  /*10180*/  HADD2.F32 R102, -RZ, R102.H1_H1 ;  /* 0x30000066ff667230 */ /* 0x000fe40000004100 */
        /* <DEDUP_REMOVED lines=13> */
.L_x_13877:
        /* <DEDUP_REMOVED lines=13> */
.L_x_13879:
[----:B------:R-:W-:Y:S05]  /*10330*/  BSYNC.RECONVERGENT B3 ;  /* 0x0000000000037941 */ /* 0x000fea0003800200 */
.L_x_13878:
        /* <DEDUP_REMOVED lines=43> */
.L_x_13876:
[----:B------:R-:W-:Y:S05]  /*105f0*/  BSYNC.RECONVERGENT B2 ;  /* 0x0000000000027941 */ /* 0x000fea0003800200 */
.L_x_13875:
[----:B------:R-:W-:Y:S01]  /*10600*/  ISETP.NE.AND P5, PT, R125, 0x1, PT ;  /* 0x000000017d00780c */ /* 0x000fe20003fa5270 */
[----:B------:R-:W-:Y:S01]  /*10610*/  BSSY.RECONVERGENT B2, `(.L_x_13880) ;  /* 0x0000049000027945 */ /* 0x000fe20003800200 */
[----:B------:R-:W-:Y:S01]  /*10620*/  I2FP.F32.U32 R121, R121 ;  /* 0x0000007900797245 */ /* 0x000fe20000201000 */
[----:B------:R-:W-:Y:S02]  /*10630*/  IMAD.MOV.U32 R128, RZ, RZ, 0x2 ;  /* 0x00000002ff807424 */ /* 0x000fe400078e00ff */
        /* <DEDUP_REMOVED lines=13> */
.L_x_13882:
        /* <DEDUP_REMOVED lines=13> */
.L_x_13884:
[----:B------:R-:W-:Y:S05]  /*107e0*/  BSYNC.RECONVERGENT B3 ;  /* 0x0000000000037941 */ /* 0x000fea0003800200 */
.L_x_13883:
        /* <DEDUP_REMOVED lines=43> */
.L_x_13881:
[----:B------:R-:W-:Y:S05]  /*10aa0*/  BSYNC.RECONVERGENT B2 ;  /* 0x0000000000027941 */ /* 0x000fea0003800200 */
.L_x_13880:
[----:B------:R-:W-:Y:S01]  /*10ab0*/  I2FP.F32.U32 R123, R123 ;  /* 0x0000007b007b7245 */ /* 0x000fe20000201000 */
[----:B------:R-:W-:Y:S01]  /*10ac0*/  FMUL.FTZ R97, R97, UR5 ;  /* 0x0000000561617c20 */ /* 0x000fe20008410000 */
[----:B------:R-:W-:Y:S01]  /*10ad0*/  P2R R126, PR, RZ, 0x2 ;  /* 0x00000002ff7e7803 */ /* 0x000fe20000000000 */
[----:B------:R-:W-:Y:S01]  /*10ae0*/  HADD2.F32 R125, -RZ, R103.H1_H1 ;  /* 0x30000067ff7d7230 */ /* 0x000fe20000004100 */
[----:B------:R-:W-:Y:S01]  /*10af0*/  LOP3.LUT P1, RZ, R137, 0x10, RZ, 0xc0, !PT ;  /* 0x0000001089ff7812 */ /* 0x000fe2000782c0ff */
[----:B------:R-:W-:Y:S01]  /*10b00*/  FFMA.FTZ R124, R123, R96, 1.1641532182693481445e-10 ;  /* 0x2f0000007b7c7423 */ /* 0x000fe20000010060 */
[----:B------:R-:W-:Y:S01]  /*10b10*/  FMUL.FTZ R96, R102, UR5 ;  /* 0x0000000566607c20 */ /* 0x000fe20008410000 */
[----:B------:R-:W-:Y:S01]  /*10b20*/  P2R R127, PR, RZ, 0x1 ;  /* 0x00000001ff7f7803 */ /* 0x000fe20000000000 */
[----:B------:R-:W-:Y:S01]  /*10b30*/  FMUL.FTZ R100, R100, UR5 ;  /* 0x0000000564647c20 */ /* 0x000fe20008410000 */
[----:B------:R-:W-:Y:S01]  /*10b40*/  LOP3.LUT P0, RZ, R137, 0x8, RZ, 0xc0, !PT ;  /* 0x0000000889ff7812 */ /* 0x000fe2000780c0ff */
[----:B------:R-:W-:Y:S01]  /*10b50*/  FMUL.FTZ R99, R99, UR5 ;  /* 0x0000000563637c20 */ /* 0x000fe20008410000 */
[----:B------:R-:W-:Y:S01]  /*10b60*/  FMUL.FTZ R103, R101, UR5 ;  /* 0x0000000565677c20 */ /* 0x000fe20008410000 */
[----:B------:R-:W-:Y:S01]  /*10b70*/  FSEL R101, R96, RZ, P3 ;  /* 0x000000ff60657208 */ /* 0x000fe20001800000 */
        /* <DEDUP_REMOVED lines=9> */
[----:B------:R-:W-:Y:S02]  /*10c10*/  LOP3.LUT P6, RZ, R137, 0x4, RZ, 0xc0, !PT ;  /* 0x0000000489ff7812 */ /* 0x000fe400078cc0ff */
[----:B------:R-:W-:Y:S02]  /*10c20*/  FSETP.GTU.FTZ.AND P5, PT, R124, R9, PT ;  /* 0x000000097c00720b */ /* 0x000fe40003fbc000 */
        /* <DEDUP_REMOVED lines=13> */
.L_x_13844:
        /* <DEDUP_REMOVED lines=44> */
.L_x_13885:
[----:B------:R-:W-:Y:S02]  /*10fc0*/  IMAD.MOV.U32 R9, RZ, RZ, R122 ;  /* 0x000000ffff097224 */ /* 0x000fe400078e007a */
[----:B------:R-:W-:-:S07]  /*10fd0*/  VIADD R120, R120, 0x20 ;  /* 0x0000002078787836 */ /* 0x000fce0000000000 */
.L_x_13762:
[----:B------:R-:W-:Y:S05]  /*10fe0*/  BSYNC.RECONVERGENT B1 ;  /* 0x0000000000017941 */ /* 0x000fea0003800200 */
.L_x_13761:
        /* <DEDUP_REMOVED lines=36> */
.L_x_13891:
        /* <DEDUP_REMOVED lines=13> */
.L_x_13893:
[----:B------:R-:W-:Y:S05]  /*11300*/  BSYNC.RECONVERGENT B3 ;  /* 0x0000000000037941 */ /* 0x000fea0003800200 */
.L_x_13892:
        /* <DEDUP_REMOVED lines=42> */
.L_x_13890:
[----:B------:R-:W-:Y:S05]  /*115b0*/  BSYNC.RECONVERGENT B2 ;  /* 0x0000000000027941 */ /* 0x000fea0003800200 */
.L_x_13889:
        /* <DEDUP_REMOVED lines=23> */
.L_x_13896:
        /* <DEDUP_REMOVED lines=13> */
.L_x_13898:
[----:B------:R-:W-:Y:S05]  /*11800*/  BSYNC.RECONVERGENT B3 ;  /* 0x0000000000037941 */ /* 0x000fea0003800200 */
.L_x_13897:
        /* <DEDUP_REMOVED lines=43> */
.L_x_13895:
[----:B------:R-:W-:Y:S05]  /*11ac0*/  BSYNC.RECONVERGENT B2 ;  /* 0x0000000000027941 */ /* 0x000fea0003800200 */
.L_x_13894:
        /* <DEDUP_REMOVED lines=23> */
.L_x_13901:
        /* <DEDUP_REMOVED lines=13> */
.L_x_13903:
[----:B------:R-:W-:Y:S05]  /*11d10*/  BSYNC.RECONVERGENT B3 ;  /* 0x0000000000037941 */ /* 0x000fea0003800200 */
.L_x_13902:
        /* <DEDUP_REMOVED lines=43> */
.L_x_13900:
[----:B------:R-:W-:Y:S05]  /*11fd0*/  BSYNC.RECONVERGENT B2 ;  /* 0x0000000000027941 */ /* 0x000fea0003800200 */
.L_x_13899:
        /* <DEDUP_REMOVED lines=20> */
.L_x_13906:
        /* <DEDUP_REMOVED lines=13> */
.L_x_13908:
[----:B------:R-:W-:Y:S05]  /*121f0*/  BSYNC.RECONVERGENT B3 ;  /* 0x0000000000037941 */ /* 0x000fea0003800200 */
.L_x_13907:
        /* <DEDUP_REMOVED lines=43> */
.L_x_13905:
[----:B------:R-:W-:Y:S05]  /*124b0*/  BSYNC.RECONVERGENT B2 ;  /* 0x0000000000027941 */ /* 0x000fea0003800200 */
.L_x_13904:
[----:B------:R-:W-:Y:S01]  /*124c0*/  I2FP.F32.U32 R4, R3 ;  /* 0x0000000300047245 */ /* 0x000fe20000201000 */
[----:B------:R-:W-:Y:S01]  /*124d0*/  HADD2.F32 R6, -RZ, R76.H1_H1 ;  /* 0x3000004cff067230 */ /* 0x000fe20000004100 */
[----:B------:R-:W-:Y:S01]  /*124e0*/  FSEL R2, R2, RZ, P4 ;  /* 0x000000ff02027208 */ /* 0x000fe20002000000 */
        /* <DEDUP_REMOVED lines=20> */
.L_x_13911:
        /* <DEDUP_REMOVED lines=13> */
.L_x_13913:
[----:B------:R-:W-:Y:S05]  /*12700*/  BSYNC.RECONVERGENT B3 ;  /* 0x0000000000037941 */ /* 0x000fea0003800200 */
.L_x_13912:
        /* <DEDUP_REMOVED lines=43> */
.L_x_13910:
[----:B------:R-:W-:Y:S05]  /*129c0*/  BSYNC.RECONVERGENT B2 ;  /* 0x0000000000027941 */ /* 0x000fea0003800200 */
.L_x_13909:
        /* <DEDUP_REMOVED lines=20> */
.L_x_13916:
        /* <DEDUP_REMOVED lines=13> */
.L_x_13918:
[----:B------:R-:W-:Y:S05]  /*12be0*/  BSYNC.RECONVERGENT B3 ;  /* 0x0000000000037941 */ /* 0x000fea0003800200 */
.L_x_13917:
        /* <DEDUP_REMOVED lines=43> */
.L_x_13915:
[----:B------:R-:W-:Y:S05]  /*12ea0*/  BSYNC.RECONVERGENT B2 ;  /* 0x0000000000027941 */ /* 0x000fea0003800200 */
.L_x_13914:
        /* <DEDUP_REMOVED lines=23> */
.L_x_13921:
        /* <DEDUP_REMOVED lines=13> */
.L_x_13923:
[----:B------:R-:W-:Y:S05]  /*130f0*/  BSYNC.RECONVERGENT B3 ;  /* 0x0000000000037941 */ /* 0x000fea0003800200 */
.L_x_13922:
        /* <DEDUP_REMOVED lines=43> */
.L_x_13920:
[----:B------:R-:W-:Y:S05]  /*133b0*/  BSYNC.RECONVERGENT B2 ;  /* 0x0000000000027941 */ /* 0x000fea0003800200 */
.L_x_13919:
[----:B------:R-:W-:Y:S01]  /*133c0*/  I2FP.F32.U32 R2, R2 ;  /* 0x0000000200027245 */ /* 0x000fe20000201000 */
[----:B------:R-:W-:Y:S01]  /*133d0*/  HADD2.F32 R4, -RZ, R109.H1_H1 ;  /* 0x3000006dff047230 */ /* 0x000fe20000004100 */
        /* <DEDUP_REMOVED lines=18> */
.L_x_13926:
        /* <DEDUP_REMOVED lines=13> */
.L_x_13928:
[----:B------:R-:W-:Y:S05]  /*135d0*/  BSYNC.RECONVERGENT B3 ;  /* 0x0000000000037941 */ /* 0x000fea0003800200 */
.L_x_13927:
        /* <DEDUP_REMOVED lines=43> */
.L_x_13925:
[----:B------:R-:W-:Y:S05]  /*13890*/  BSYNC.RECONVERGENT B2 ;  /* 0x0000000000027941 */ /* 0x000fea0003800200 */
.L_x_13924:
        /* <DEDUP_REMOVED lines=23> */
.L_x_13931:
        /* <DEDUP_REMOVED lines=13> */
.L_x_13933:
[----:B------:R-:W-:Y:S05]  /*13ae0*/  BSYNC.RECONVERGENT B3 ;  /* 0x0000000000037941 */ /* 0x000fea0003800200 */
.L_x_13932:
        /* <DEDUP_REMOVED lines=43> */
.L_x_13930:
[----:B------:R-:W-:Y:S05]  /*13da0*/  BSYNC.RECONVERGENT B2 ;  /* 0x0000000000027941 */ /* 0x000fea0003800200 */
.L_x_13929:
        /* <DEDUP_REMOVED lines=18> */
.L_x_13936:
        /* <DEDUP_REMOVED lines=13> */
.L_x_13938:
[----:B------:R-:W-:Y:S05]  /*13fa0*/  BSYNC.RECONVERGENT B3 ;  /* 0x0000000000037941 */ /* 0x000fea0003800200 */
.L_x_13937:
        /* <DEDUP_REMOVED lines=43> */
.L_x_13935:
[----:B------:R-:W-:Y:S05]  /*14260*/  BSYNC.RECONVERGENT B2 ;  /* 0x0000000000027941 */ /* 0x000fea0003800200 */
.L_x_13934:
        /* <DEDUP_REMOVED lines=23> */
.L_x_13941:
        /* <DEDUP_REMOVED lines=13> */
.L_x_13943:
[----:B------:R-:W-:Y:S05]  /*144b0*/  BSYNC.RECONVERGENT B3 ;  /* 0x0000000000037941 */ /* 0x000fea0003800200 */
.L_x_13942:
        /* <DEDUP_REMOVED lines=43> */
.L_x_13940:
[----:B------:R-:W-:Y:S05]  /*14770*/  BSYNC.RECONVERGENT B2 ;  /* 0x0000000000027941 */ /* 0x000fea0003800200 */
.L_x_13939:
[----:B------:R-:W-:Y:S01]  /*14780*/  ISETP.NE.AND P4, PT, R123, 0x1, PT ;  /* 0x000000017b00780c */ /* 0x000fe20003f85270 */
[----:B------:R-:W-:Y:S01]  /*14790*/  HADD2.F32 R110, -RZ, R110.H1_H1 ;  /* 0x3000006eff6e7230 */ /* 0x000fe20000004100 */
        /* <DEDUP_REMOVED lines=16> */
.L_x_13946:
        /* <DEDUP_REMOVED lines=13> */
.L_x_13948:
[----:B------:R-:W-:Y:S05]  /*14970*/  BSYNC.RECONVERGENT B3 ;  /* 0x0000000000037941 */ /* 0x000fea0003800200 */
.L_x_13947:
        /* <DEDUP_REMOVED lines=43> */
.L_x_13945:
[----:B------:R-:W-:Y:S05]  /*14c30*/  BSYNC.RECONVERGENT B2 ;  /* 0x0000000000027941 */ /* 0x000fea0003800200 */
.L_x_13944:
        /* <DEDUP_REMOVED lines=23> */
.L_x_13951:
        /* <DEDUP_REMOVED lines=13> */
.L_x_13953:
[----:B------:R-:W-:Y:S05]  /*14e80*/  BSYNC.RECONVERGENT B3 ;  /* 0x0000000000037941 */ /* 0x000fea0003800200 */
.L_x_13952:
        /* <DEDUP_REMOVED lines=43> */
.L_x_13950:
[----:B------:R-:W-:Y:S05]  /*15140*/  BSYNC.RECONVERGENT B2 ;  /* 0x0000000000027941 */ /* 0x000fea0003800200 */
.L_x_13949:
        /* <DEDUP_REMOVED lines=18> */
.L_x_13956:
        /* <DEDUP_REMOVED lines=13> */
.L_x_13958:
[----:B------:R-:W-:Y:S05]  /*15340*/  BSYNC.RECONVERGENT B3 ;  /* 0x0000000000037941 */ /* 0x000fea0003800200 */
.L_x_13957:
        /* <DEDUP_REMOVED lines=43> */
.L_x_13955:
[----:B------:R-:W-:Y:S05]  /*15600*/  BSYNC.RECONVERGENT B2 ;  /* 0x0000000000027941 */ /* 0x000fea0003800200 */
.L_x_13954:
[----:B------:R-:W-:Y:S01]  /*15610*/  I2FP.F32.U32 R110, R124 ;  /* 0x0000007c006e7245 */ /* 0x000fe20000201000 */
[----:B------:R-:W-:Y:S01]  /*15620*/  HADD2.F32 R124, -RZ, R79.H0_H0 ;  /* 0x2000004fff7c7230 */ /* 0x000fe20000004100 */
        /* <DEDUP_REMOVED lines=22> */
.L_x_13961:
        /* <DEDUP_REMOVED lines=13> */
.L_x_13963:
[----:B------:R-:W-:Y:S05]  /*15860*/  BSYNC.RECONVERGENT B3 ;  /* 0x0000000000037941 */ /* 0x000fea0003800200 */
.L_x_13962:
        /* <DEDUP_REMOVED lines=43> */
.L_x_13960:
[----:B------:R-:W-:Y:S05]  /*15b20*/  BSYNC.RECONVERGENT B2 ;  /* 0x0000000000027941 */ /* 0x000fea0003800200 */
.L_x_13959:
        /* <DEDUP_REMOVED lines=18> */
.L_x_13966:
        /* <DEDUP_REMOVED lines=15> */
.L_x_13968:
[----:B------:R-:W-:Y:S05]  /*15d40*/  BSYNC.RECONVERGENT B3 ;  /* 0x0000000000037941 */ /* 0x000fea0003800200 */
.L_x_13967:
        /* <DEDUP_REMOVED lines=43> */
.L_x_13965:
[----:B------:R-:W-:Y:S05]  /*16000*/  BSYNC.RECONVERGENT B2 ;  /* 0x0000000000027941 */ /* 0x000fea0003800200 */
.L_x_13964:
        /* <DEDUP_REMOVED lines=11> */
.L_x_13888:
        /* <DEDUP_REMOVED lines=16> */
.L_x_13972:
        /* <DEDUP_REMOVED lines=13> */
.L_x_13974:
[----:B------:R-:W-:Y:S05]  /*16290*/  BSYNC.RECONVERGENT B3 ;  /* 0x0000000000037941 */ /* 0x000fea0003800200 */
.L_x_13973:
        /* <DEDUP_REMOVED lines=42> */
.L_x_13971:
[----:B------:R-:W-:Y:S05]  /*16540*/  BSYNC.RECONVERGENT B2 ;  /* 0x0000000000027941 */ /* 0x000fea0003800200 */
.L_x_13970:
        /* <DEDUP_REMOVED lines=8> */
[----:B-----5:R-:W-:Y:S01]  /*165d0*/  HADD2.F32 R105, -RZ, R108.H0_H0 ;  /* 0x2000006cff697230 */ /* 0x020fe20000004100 */
[----:B------:R-:W-:-:S03]  /*165e0*/  MOV R107, R10 ;  /* 0x0000000a006b7202 */ /* 0x000fc60000000f00 */
[----:B0-----:R-:W-:-:S13]  /*165f0*/  FSETP.LE.FTZ.AND P3, PT, R106, R9, PT ;  /* 0x000000096a00720b */ /* 0x001fda0003f73000 */
        /* <DEDUP_REMOVED lines=10> */
.L_x_13977:
        /* <DEDUP_REMOVED lines=13> */
.L_x_13979:
[----:B------:R-:W-:Y:S05]  /*16770*/  BSYNC.RECONVERGENT B3 ;  /* 0x0000000000037941 */ /* 0x000fea0003800200 */
.L_x_13978:
        /* <DEDUP_REMOVED lines=43> */
.L_x_13976:
[----:B------:R-:W-:Y:S05]  /*16a30*/  BSYNC.RECONVERGENT B2 ;  /* 0x0000000000027941 */ /* 0x000fea0003800200 */
.L_x_13975:
        /* <DEDUP_REMOVED lines=19> */
.L_x_13982:
        /* <DEDUP_REMOVED lines=13> */
.L_x_13984:
[----:B------:R-:W-:Y:S05]  /*16c40*/  BSYNC.RECONVERGENT B3 ;  /* 0x0000000000037941 */ /* 0x000fea0003800200 */
.L_x_13983:
        /* <DEDUP_REMOVED lines=43> */
.L_x_13981:
[----:B------:R-:W-:Y:S05]  /*16f00*/  BSYNC.RECONVERGENT B2 ;  /* 0x0000000000027941 */ /* 0x000fea0003800200 */
.L_x_13980:
[----:B------:R-:W-:Y:S01]  /*16f10*/  I2FP.F32.U32 R107, R106 ;  /* 0x0000006a006b7245 */ /* 0x000fe20000201000 */
[----:B------:R-:W-:Y:S01]  /*16f20*/  BSSY.RECONVERGENT B2, `(.L_x_13985) ;  /* 0x000004b000027945 */ /* 0x000fe20003800200 */
[----:B------:R-:W-:Y:S01]  /*16f30*/  ISETP.NE.AND P2, PT, R121, 0x1, PT ;  /* 0x000000017900780c */ /* 0x000fe20003f45270 */
[----:B------:R-:W-:Y:S01]  /*16f40*/  HADD2.F32 R106, -RZ, R109.H0_H0 ;  /* 0x2000006dff6a7230 */ /* 0x000fe20000004100 */
        /* <DEDUP_REMOVED lines=15> */
.L_x_13987:
        /* <DEDUP_REMOVED lines=13> */
.L_x_13989:
[----:B------:R-:W-:Y:S05]  /*17110*/  BSYNC.RECONVERGENT B3 ;  /* 0x0000000000037941 */ /* 0x000fea0003800200 */
.L_x_13988:
        /* <DEDUP_REMOVED lines=41> */
[----:B------:R-:W-:Y:S02]  /*173b0*/  LOP3.LUT R130, R124, UR32, R127, 0x96, !PT ;  /* 0x000000207c827c12 */ /* 0x000fe4000f8e967f */
[----:B------:R-:W-:-:S07]  /*173c0*/  MOV R122, R126 ;  /* 0x0000007e007a7202 */ /* 0x000fce0000000f00 */
.L_x_13986:
[----:B------:R-:W-:Y:S05]  /*173d0*/  BSYNC.RECONVERGENT B2 ;  /* 0x0000000000027941 */ /* 0x000fea0003800200 */
.L_x_13985:
        /* <DEDUP_REMOVED lines=19> */
.L_x_13992:
        /* <DEDUP_REMOVED lines=13> */
.L_x_13994:
[----:B------:R-:W-:Y:S05]  /*175e0*/  BSYNC.RECONVERGENT B3 ;  /* 0x0000000000037941 */ /* 0x000fea0003800200 */
.L_x_13993:
        /* <DEDUP_REMOVED lines=43> */
.L_x_13991:
[----:B------:R-:W-:Y:S05]  /*178a0*/  BSYNC.RECONVERGENT B2 ;  /* 0x0000000000027941 */ /* 0x000fea0003800200 */
.L_x_13990:
[----:B------:R-:W-:Y:S01]  /*178b0*/  ISETP.NE.AND P3, PT, R125, 0x1, PT ;  /* 0x000000017d00780c */ /* 0x000fe20003f65270 */
[----:B------:R-:W-:Y:S01]  /*178c0*/  BSSY.RECONVERGENT B2, `(.L_x_13995) ;  /* 0x0000049000027945 */ /* 0x000fe20003800200 */
[----:B------:R-:W-:Y:S01]  /*178d0*/  I2FP.F32.U32 R107, R107 ;  /* 0x0000006b006b7245 */ /* 0x000fe20000201000 */
[----:B------:R-:W-:Y:S01]  /*178e0*/  IMAD.MOV.U32 R123, RZ, RZ, 0x2 ;  /* 0x00000002ff7b7424 */ /* 0x000fe200078e00ff */
[----:B------:R-:W-:-:S03]  /*178f0*/  MOV R121, R10 ;  /* 0x0000000a00797202 */ /* 0x000fc60000000f00 */
        /* <DEDUP_REMOVED lines=12> */
.L_x_13997:
        /* <DEDUP_REMOVED lines=13> */
.L_x_13999:
[----:B------:R-:W-:Y:S05]  /*17a90*/  BSYNC.RECONVERGENT B3 ;  /* 0x0000000000037941 */ /* 0x000fea0003800200 */
.L_x_13998:
        /* <DEDUP_REMOVED lines=43> */
.L_x_13996:
[----:B------:R-:W-:Y:S05]  /*17d50*/  BSYNC.RECONVERGENT B2 ;  /* 0x0000000000027941 */ /* 0x000fea0003800200 */
.L_x_13995:
[----:B------:R-:W-:Y:S01]  /*17d60*/  ISETP.NE.AND P4, PT, R123, 0x1, PT ;  /* 0x000000017b00780c */ /* 0x000fe20003f85270 */
[----:B------:R-:W-:Y:S01]  /*17d70*/  BSSY.RECONVERGENT B2, `(.L_x_14000) ;  /* 0x0000049000027945 */ /* 0x000fe20003800200 */
[----:B------:R-:W-:Y:S01]  /*17d80*/  I2FP.F32.U32 R121, R121 ;  /* 0x0000007900797245 */ /* 0x000fe20000201000 */
[----:B------:R-:W-:Y:S02]  /*17d90*/  HFMA2 R125, -RZ, RZ, 0, 1.1920928955078125e-07 ;  /* 0x00000002ff7d7431 */ /* 0x000fe400000001ff */
[----:B------:R-:W-:Y:S02]  /*17da0*/  HADD2.F32 R110, -RZ, R110.H1_H1 ;  /* 0x3000006eff6e7230 */ /* 0x000fe40000004100 */
        /* <DEDUP_REMOVED lines=12> */
.L_x_14002:
        /* <DEDUP_REMOVED lines=13> */
.L_x_14004:
[----:B------:R-:W-:Y:S05]  /*17f40*/  BSYNC.RECONVERGENT B3 ;  /* 0x0000000000037941 */ /* 0x000fea0003800200 */
.L_x_14003:
        /* <DEDUP_REMOVED lines=43> */
.L_x_14001:
[----:B------:R-:W-:Y:S05]  /*18200*/  BSYNC.RECONVERGENT B2 ;  /* 0x0000000000027941 */ /* 0x000fea0003800200 */
.L_x_14000:
        /* <DEDUP_REMOVED lines=17> */
.L_x_14007:
        /* <DEDUP_REMOVED lines=13> */
.L_x_14009:
[----:B------:R-:W-:Y:S05]  /*183f0*/  BSYNC.RECONVERGENT B3 ;  /* 0x0000000000037941 */ /* 0x000fea0003800200 */
.L_x_14008:
        /* <DEDUP_REMOVED lines=41> */
[----:B------:R-:W-:Y:S02]  /*18690*/  LOP3.LUT R130, R126, UR32, R125, 0x96, !PT ;  /* 0x000000207e827c12 */ /* 0x000fe4000f8e967d */
[----:B------:R-:W-:-:S07]  /*186a0*/  MOV R122, R124 ;  /* 0x0000007c007a7202 */ /* 0x000fce0000000f00 */
.L_x_14006:
[----:B------:R-:W-:Y:S05]  /*186b0*/  BSYNC.RECONVERGENT B2 ;  /* 0x0000000000027941 */ /* 0x000fea0003800200 */
.L_x_14005:
        /* <DEDUP_REMOVED lines=37> */
.L_x_13969:
        /* <DEDUP_REMOVED lines=44> */
.L_x_14010:
[----:B------:R-:W-:Y:S01]  /*18bd0*/  IMAD.MOV.U32 R9, RZ, RZ, R122 ;  /* 0x000000ffff097224 */ /* 0x000fe200078e007a */
[----:B------:R-:W-:-:S07]  /*18be0*/  IADD3 R120, PT, PT, R120, 0x20, RZ ;  /* 0x0000002078787810 */ /* 0x000fce0007ffe0ff */
.L_x_13887:
[----:B------:R-:W-:Y:S05]  /*18bf0*/  BSYNC.RECONVERGENT B1 ;  /* 0x0000000000017941 */ /* 0x000fea0003800200 */
.L_x_13886:
        /* <DEDUP_REMOVED lines=22> */
[----:B------:R-:W-:Y:S01]  /*18d60*/  IMAD.MOV.U32 R4, RZ, RZ, 0x2 ;  /* 0x00000002ff047424 */ /* 0x000fe200078e00ff */
[----:B------:R-:W-:Y:S01]  /*18d70*/  MOV R2, R10 ;  /* 0x0000000a00027202 */ /* 0x000fe20000000f00 */
[----:B01----:R-:W-:-:S09]  /*18d80*/  IMAD.MOV.U32 R122, RZ, RZ, R9 ;  /* 0x000000ffff7a7224 */ /* 0x003fd200078e0009 */
        /* <DEDUP_REMOVED lines=11> */
.L_x_14016:
        /* <DEDUP_REMOVED lines=13> */
.L_x_14018:
[----:B------:R-:W-:Y:S05]  /*18f10*/  BSYNC.RECONVERGENT B3 ;  /* 0x0000000000037941 */ /* 0x000fea0003800200 */
.L_x_14017:
        /* <DEDUP_REMOVED lines=42> */
.L_x_14015:
[----:B------:R-:W-:Y:S05]  /*191c0*/  BSYNC.RECONVERGENT B2 ;  /* 0x0000000000027941 */ /* 0x000fea0003800200 */
.L_x_14014:
        /* <DEDUP_REMOVED lines=23> */
.L_x_14021:
        /* <DEDUP_REMOVED lines=13> */
.L_x_14023:
[----:B------:R-:W-:Y:S05]  /*19410*/  BSYNC.RECONVERGENT B3 ;  /* 0x0000000000037941 */ /* 0x000fea0003800200 */
.L_x_14022:
        /* <DEDUP_REMOVED lines=41> */
[----:B------:R-:W-:Y:S02]  /*196b0*/  LOP3.LUT R130, R4, UR32, R113, 0x96, !PT ;  /* 0x0000002004827c12 */ /* 0x000fe4000f8e9671 */
[----:B------:R-:W-:-:S07]  /*196c0*/  MOV R122, R112 ;  /* 0x00000070007a7202 */ /* 0x000fce0000000f00 */
.L_x_14020:
[----:B------:R-:W-:Y:S05]  /*196d0*/  BSYNC.RECONVERGENT B2 ;  /* 0x0000000000027941 */ /* 0x000fea0003800200 */
.L_x_14019:
        /* <DEDUP_REMOVED lines=9> */
[----:B--2---:R-:W-:Y:S02]  /*19770*/  FSEL R112, R6, RZ, !P2 ;  /* 0x000000ff06707208 */ /* 0x004fe40005000000 */
        /* <DEDUP_REMOVED lines=13> */
.L_x_14026:
        /* <DEDUP_REMOVED lines=13> */
.L_x_14028:
[----:B------:R-:W-:Y:S05]  /*19920*/  BSYNC.RECONVERGENT B3 ;  /* 0x0000000000037941 */ /* 0x000fea0003800200 */
.L_x_14027:
        /* <DEDUP_REMOVED lines=43> */
.L_x_14025:
[----:B------:R-:W-:Y:S05]  /*19be0*/  BSYNC.RECONVERGENT B2 ;  /* 0x0000000000027941 */ /* 0x000fea0003800200 */
.L_x_14024:
        /* <DEDUP_REMOVED lines=20> */
.L_x_14031:
        /* <DEDUP_REMOVED lines=13> */
.L_x_14033:
[----:B------:R-:W-:Y:S05]  /*19e00*/  BSYNC.RECONVERGENT B3 ;  /* 0x0000000000037941 */ /* 0x000fea0003800200 */
.L_x_14032:
        /* <DEDUP_REMOVED lines=43> */
.L_x_14030:
[----:B------:R-:W-:Y:S05]  /*1a0c0*/  BSYNC.RECONVERGENT B2 ;  /* 0x0000000000027941 */ /* 0x000fea0003800200 */
.L_x_14029:
[----:B------:R-:W-:Y:S01]  /*1a0d0*/  I2FP.F32.U32 R4, R3 ;  /* 0x0000000300047245 */ /* 0x000fe20000201000 */
[----:B------:R-:W-:Y:S01]  /*1a0e0*/  HADD2.F32 R6, -RZ, R76.H1_H1 ;  /* 0x3000004cff067230 */ /* 0x000fe20000004100 */
[----:B------:R-:W-:Y:S01]  /*1a0f0*/  FSEL R2, R2, RZ, P4 ;  /* 0x000000ff02027208 */ /* 0x000fe20002000000 */
[----:B------:R-:W-:Y:S02]  /*1a100*/  BSSY.RECONVERGENT B2, `(.L_x_14034) ;  /* 0x000004d000027945 */ /* 0x000fe40003800200 */
[----:B------:R-:W-:Y:S01]  /*1a110*/  FFMA.FTZ R3, R4, R121, 1.1641532182693481445e-10 ;  /* 0x2f00000004037423 */ /* 0x000fe20000010079 */
[----:B------:R-:W-:-:S04]  /*1a120*/  FMUL.FTZ R6, R6, R9 ;  /* 0x0000000906067220 */ /* 0x000fc80000410000 */
[----:B------:R-:W-:-:S04]  /*1a130*/  FSETP.GTU.FTZ.AND P2, PT, R3, R0, PT ;  /* 0x000000000300720b */ /* 0x000fc80003f5c000 */
[----:B------:R-:W-:Y:S01]  /*1a140*/  FSEL R113, R6, RZ, !P2 ;  /* 0x000000ff06717208 */ /* 0x000fe20005000000 */
[----:B------:R-:W-:Y:S01]  /*1a150*/  HFMA2 R6, -RZ, RZ, 0, 1.1920928955078125e-07 ;  /* 0x00000002ff067431 */ /* 0x000fe200000001ff */
        /* <DEDUP_REMOVED lines=14> */
.L_x_14036:
        /* <DEDUP_REMOVED lines=13> */
.L_x_14038:
[----:B------:R-:W-:Y:S05]  /*1a310*/  BSYNC.RECONVERGENT B3 ;  /* 0x0000000000037941 */ /* 0x000fea0003800200 */
.L_x_14037:
        /* <DEDUP_REMOVED lines=43> */
.L_x_14035:
[----:B------:R-:W-:Y:S05]  /*1a5d0*/  BSYNC.RECONVERGENT B2 ;  /* 0x0000000000027941 */ /* 0x000fea0003800200 */
.L_x_14034:
[----:B------:R-:W-:Y:S01]  /*1a5e0*/  I2FP.F32.U32 R2, R2 ;  /* 0x0000000200027245 */ /* 0x000fe20000201000 */
[----:B------:R-:W-:Y:S01]  /*1a5f0*/  HADD2.F32 R4, -RZ, R117.H0_H0 ;  /* 0x20000075ff047230 */ /* 0x000fe20000004100 */
        /* <DEDUP_REMOVED lines=18> */
.L_x_14041:
        /* <DEDUP_REMOVED lines=13> */
.L_x_14043:
[----:B------:R-:W-:Y:S05]  /*1a7f0*/  BSYNC.RECONVERGENT B3 ;  /* 0x0000000000037941 */ /* 0x000fea0003800200 */
.L_x_14042:
        /* <DEDUP_REMOVED lines=40> */
[----:B------:R-:W-:Y:S01]  /*1aa80*/  IMAD.MOV.U32 R115, RZ, RZ, RZ ;  /* 0x000000ffff737224 */ /* 0x000fe200078e00ff */
[----:B------:R-:W-:Y:S02]  /*1aa90*/  LOP3.LUT R130, R4, UR32, R125, 0x96, !PT ;  /* 0x0000002004827c12 */ /* 0x000fe4000f8e967d */
[----:B------:R-:W-:-:S07]  /*1aaa0*/  MOV R122, R124 ;  /* 0x0000007c007a7202 */ /* 0x000fce0000000f00 */
.L_x_14040:
[----:B------:R-:W-:Y:S05]  /*1aab0*/  BSYNC.RECONVERGENT B2 ;  /* 0x0000000000027941 */ /* 0x000fea0003800200 */
.L_x_14039:
        /* <DEDUP_REMOVED lines=23> */
.L_x_14046:
        /* <DEDUP_REMOVED lines=13> */
.L_x_14048:
[----:B------:R-:W-:Y:S05]  /*1ad00*/  BSYNC.RECONVERGENT B3 ;  /* 0x0000000000037941 */ /* 0x000fea0003800200 */
.L_x_14047:
        /* <DEDUP_REMOVED lines=43> */
.L_x_14045:
[----:B------:R-:W-:Y:S05]  /*1afc0*/  BSYNC.RECONVERGENT B2 ;  /* 0x0000000000027941 */ /* 0x000fea0003800200 */
.L_x_14044:
[----:B------:R-:W-:Y:S01]  /*1afd0*/  I2FP.F32.U32 R2, R2 ;  /* 0x0000000200027245 */ /* 0x000fe20000201000 */
[----:B------:R-:W-:Y:S01]  /*1afe0*/  HADD2.F32 R4, -RZ, R117.H1_H1 ;  /* 0x30000075ff047230 */ /* 0x000fe20000004100 */
        /* <DEDUP_REMOVED lines=18> */
.L_x_14051:
        /* <DEDUP_REMOVED lines=13> */
.L_x_14053:
[----:B------:R-:W-:Y:S05]  /*1b1e0*/  BSYNC.RECONVERGENT B3 ;  /* 0x0000000000037941 */ /* 0x000fea0003800200 */
.L_x_14052:
        /* <DEDUP_REMOVED lines=43> */
.L_x_14050:
[----:B------:R-:W-:Y:S05]  /*1b4a0*/  BSYNC.RECONVERGENT B2 ;  /* 0x0000000000027941 */ /* 0x000fea0003800200 */
.L_x_14049:
        /* <DEDUP_REMOVED lines=23> */
.L_x_14056:
        /* <DEDUP_REMOVED lines=13> */
.L_x_14058:
[----:B------:R-:W-:Y:S05]  /*1b6f0*/  BSYNC.RECONVERGENT B3 ;  /* 0x0000000000037941 */ /* 0x000fea0003800200 */
.L_x_14057:
        /* <DEDUP_REMOVED lines=43> */
.L_x_14055:
[----:B------:R-:W-:Y:S05]  /*1b9b0*/  BSYNC.RECONVERGENT B2 ;  /* 0x0000000000027941 */ /* 0x000fea0003800200 */
.L_x_14054:
        /* <DEDUP_REMOVED lines=18> */
.L_x_14061:
        /* <DEDUP_REMOVED lines=13> */
.L_x_14063:
[----:B------:R-:W-:Y:S05]  /*1bbb0*/  BSYNC.RECONVERGENT B3 ;  /* 0x0000000000037941 */ /* 0x000fea0003800200 */
.L_x_14062:
        /* <DEDUP_REMOVED lines=43> */
.L_x_14060:
[----:B------:R-:W-:Y:S05]  /*1be70*/  BSYNC.RECONVERGENT B2 ;  /* 0x0000000000027941 */ /* 0x000fea0003800200 */
.L_x_14059:
        /* <DEDUP_REMOVED lines=23> */
.L_x_14066:
        /* <DEDUP_REMOVED lines=13> */
.L_x_14068:
[----:B------:R-:W-:Y:S05]  /*1c0c0*/  BSYNC.RECONVERGENT B3 ;  /* 0x0000000000037941 */ /* 0x000fea0003800200 */
.L_x_14067:
        /* <DEDUP_REMOVED lines=43> */
.L_x_14065:
[----:B------:R-:W-:Y:S05]  /*1c380*/  BSYNC.RECONVERGENT B2 ;  /* 0x0000000000027941 */ /* 0x000fea0003800200 */
.L_x_14064:
        /* <DEDUP_REMOVED lines=18> */
.L_x_14071:
        /* <DEDUP_REMOVED lines=13> */
.L_x_14073:
[----:B------:R-:W-:Y:S05]  /*1c580*/  BSYNC.RECONVERGENT B3 ;  /* 0x0000000000037941 */ /* 0x000fea0003800200 */
.L_x_14072:
        /* <DEDUP_REMOVED lines=43> */
.L_x_14070:
[----:B------:R-:W-:Y:S05]  /*1c840*/  BSYNC.RECONVERGENT B2 ;  /* 0x0000000000027941 */ /* 0x000fea0003800200 */
.L_x_14069:
        /* <DEDUP_REMOVED lines=23> */
.L_x_14076:
        /* <DEDUP_REMOVED lines=13> */
.L_x_14078:
[----:B------:R-:W-:Y:S05]  /*1ca90*/  BSYNC.RECONVERGENT B3 ;  /* 0x0000000000037941 */ /* 0x000fea0003800200 */
.L_x_14077:
        /* <DEDUP_REMOVED lines=43> */
.L_x_14075:
[----:B------:R-:W-:Y:S05]  /*1cd50*/  BSYNC.RECONVERGENT B2 ;  /* 0x0000000000027941 */ /* 0x000fea0003800200 */
.L_x_14074:
        /* <DEDUP_REMOVED lines=18> */
.L_x_14081:
        /* <DEDUP_REMOVED lines=13> */
.L_x_14083:
[----:B------:R-:W-:Y:S05]  /*1cf50*/  BSYNC.RECONVERGENT B3 ;  /* 0x0000000000037941 */ /* 0x000fea0003800200 */
.L_x_14082:
        /* <DEDUP_REMOVED lines=43> */
.L_x_14080:
[----:B------:R-:W-:Y:S05]  /*1d210*/  BSYNC.RECONVERGENT B2 ;  /* 0x0000000000027941 */ /* 0x000fea0003800200 */
.L_x_14079:
        /* <DEDUP_REMOVED lines=12> */
[----:B------:R-:W-:Y:S01]  /*1d2e0*/  HFMA2 R125, -RZ, RZ, 0, 1.1920928955078125e-07 ;  /* 0x00000002ff7d7431 */ /* 0x000fe200000001ff */
        /* <DEDUP_REMOVED lines=11> */
.L_x_14086:
        /* <DEDUP_REMOVED lines=13> */
.L_x_14088:
[----:B------:R-:W-:Y:S05]  /*1d470*/  BSYNC.RECONVERGENT B3 ;  /* 0x0000000000037941 */ /* 0x000fea0003800200 */
.L_x_14087:
        /* <DEDUP_REMOVED lines=43> */
.L_x_14085:
[----:B------:R-:W-:Y:S05]  /*1d730*/  BSYNC.RECONVERGENT B2 ;  /* 0x0000000000027941 */ /* 0x000fea0003800200 */
.L_x_14084:
[----:B------:R-:W-:Y:S01]  /*1d740*/  ISETP.NE.AND P6, PT, R125, 0x1, PT ;  /* 0x000000017d00780c */ /* 0x000fe20003fc5270 */
[----:B------:R-:W-:Y:S01]  /*1d750*/  HADD2.F32 R126, -RZ, R119.H1_H1 ;  /* 0x30000077ff7e7230 */ /* 0x000fe20000004100 */
        /* <DEDUP_REMOVED lines=16> */
.L_x_14091:
        /* <DEDUP_REMOVED lines=15> */
.L_x_14093:
[----:B------:R-:W-:Y:S05]  /*1d950*/  BSYNC.RECONVERGENT B3 ;  /* 0x0000000000037941 */ /* 0x000fea0003800200 */
.L_x_14092:
        /* <DEDUP_REMOVED lines=43> */
.L_x_14090:
[----:B------:R-:W-:Y:S05]  /*1dc10*/  BSYNC.RECONVERGENT B2 ;  /* 0x0000000000027941 */ /* 0x000fea0003800200 */
.L_x_14089:
        /* <DEDUP_REMOVED lines=11> */
.L_x_14013:
[----:B------:R-:W-:Y:S01]  /*1dcd0*/  ISETP.NE.AND P2, PT, R128, 0x1, PT ;  /* 0x000000018000780c */ /* 0x000fe20003f45270 */
[----:B------:R-:W-:Y:S01]  /*1dce0*/  BSSY.RECONVERGENT B2, `(.L_x_14095) ;  /* 0x0000047000027945 */ /* 0x000fe20003800200 */
[----:B------:R-:W-:Y:S02]  /*1dcf0*/  HFMA2 R121, -RZ, RZ, 0, 1.1920928955078125e-07 ;  /* 0x00000002ff797431 */ /* 0x000fe400000001ff */
[----:B--2---:R-:W-:Y:S01]  /*1dd00*/  IMAD.MOV.U32 R112, RZ, RZ, R10 ;  /* 0x000000ffff707224 */ /* 0x004fe200078e000a */
[----:B01----:R-:W-:-:S08]  /*1dd10*/  MOV R122, R9 ;  /* 0x00000009007a7202 */ /* 0x003fd00000000f00 */
        /* <DEDUP_REMOVED lines=11> */
.L_x_14097:
        /* <DEDUP_REMOVED lines=13> */
.L_x_14099:
[----:B------:R-:W-:Y:S05]  /*1dea0*/  BSYNC.RECONVERGENT B3 ;  /* 0x0000000000037941 */ /* 0x000fea0003800200 */
.L_x_14098:
        /* <DEDUP_REMOVED lines=42> */
.L_x_14096:
[----:B------:R-:W-:Y:S05]  /*1e150*/  BSYNC.RECONVERGENT B2 ;  /* 0x0000000000027941 */ /* 0x000fea0003800200 */
.L_x_14095:
        /* <DEDUP_REMOVED lines=8> */
[----:B------:R-:W-:Y:S01]  /*1e1e0*/  MOV R123, 0x2 ;  /* 0x00000002007b7802 */ /* 0x000fe20000000f00 */
[----:B------:R-:W-:Y:S02]  /*1e1f0*/  IMAD.MOV.U32 R115, RZ, RZ, R10 ;  /* 0x000000ffff737224 */ /* 0x000fe400078e000a */
        /* <DEDUP_REMOVED lines=11> */
.L_x_14102:
        /* <DEDUP_REMOVED lines=13> */
.L_x_14104:
[----:B------:R-:W-:Y:S05]  /*1e380*/  BSYNC.RECONVERGENT B3 ;  /* 0x0000000000037941 */ /* 0x000fea0003800200 */
.L_x_14103:
        /* <DEDUP_REMOVED lines=43> */
.L_x_14101:
[----:B------:R-:W-:Y:S05]  /*1e640*/  BSYNC.RECONVERGENT B2 ;  /* 0x0000000000027941 */ /* 0x000fea0003800200 */
.L_x_14100:
        /* <DEDUP_REMOVED lines=19> */
.L_x_14107:
        /* <DEDUP_REMOVED lines=13> */
.L_x_14109:
[----:B------:R-:W-:Y:S05]  /*1e850*/  BSYNC.RECONVERGENT B3 ;  /* 0x0000000000037941 */ /* 0x000fea0003800200 */
.L_x_14108:
        /* <DEDUP_REMOVED lines=43> */
.L_x_14106:
[----:B------:R-:W-:Y:S05]  /*1eb10*/  BSYNC.RECONVERGENT B2 ;  /* 0x0000000000027941 */ /* 0x000fea0003800200 */
.L_x_14105:
[----:B------:R-:W-:Y:S01]  /*1eb20*/  I2FP.F32.U32 R115, R114 ;  /* 0x0000007200737245 */ /* 0x000fe20000201000 */
[----:B------:R-:W-:Y:S01]  /*1eb30*/  BSSY.RECONVERGENT B2, `(.L_x_14110) ;  /* 0x000004b000027945 */ /* 0x000fe20003800200 */
[----:B------:R-:W-:Y:S01]  /*1eb40*/  ISETP.NE.AND P2, PT, R121, 0x1, PT ;  /* 0x000000017900780c */ /* 0x000fe20003f45270 */
[----:B------:R-:W-:Y:S01]  /*1eb50*/  HFMA2 R123, -RZ, RZ, 0, 1.1920928955078125e-07 ;  /* 0x00000002ff7b7431 */ /* 0x000fe200000001ff */
[----:B------:R-:W-:Y:S01]  /*1eb60*/  LOP3.LUT R137, R137, 0xfffffffb, RZ, 0xc0, !PT ;  /* 0xfffffffb89897812 */ /* 0x000fe200078ec0ff */
[----:B------:R-:W-:Y:S01]  /*1eb70*/  FFMA.FTZ R124, R115, R112, 1.1641532182693481445e-10 ;  /* 0x2f000000737c7423 */ /* 0x000fe20000010070 */
[----:B------:R-:W-:Y:S02]  /*1eb80*/  HADD2.F32 R114, -RZ, R117.H0_H0 ;  /* 0x20000075ff727230 */ /* 0x000fe40000004100 */
        /* <DEDUP_REMOVED lines=12> */
.L_x_14112:
        /* <DEDUP_REMOVED lines=13> */
.L_x_14114:
[----:B------:R-:W-:Y:S05]  /*1ed20*/  BSYNC.RECONVERGENT B3 ;  /* 0x0000000000037941 */ /* 0x000fea0003800200 */
.L_x_14113:
        /* <DEDUP_REMOVED lines=43> */
.L_x_14111:
[----:B------:R-:W-:Y:S05]  /*1efe0*/  BSYNC.RECONVERGENT B2 ;  /* 0x0000000000027941 */ /* 0x000fea0003800200 */
.L_x_14110:
[----:B------:R-:W-:Y:S01]  /*1eff0*/  I2FP.F32.U32 R115, R115 ;  /* 0x0000007300737245 */ /* 0x000fe20000201000 */
[----:B------:R-:W-:Y:S01]  /*1f000*/  BSSY.RECONVERGENT B2, `(.L_x_14115) ;  /* 0x000004b000027945 */ /* 0x000fe20003800200 */
[----:B------:R-:W-:Y:S01]  /*1f010*/  ISETP.NE.AND P2, PT, R123, 0x1, PT ;  /* 0x000000017b00780c */ /* 0x000fe20003f45270 */
[----:B------:R-:W-:Y:S01]  /*1f020*/  HADD2.F32 R117, -RZ, R117.H1_H1 ;  /* 0x30000075ff757230 */ /* 0x000fe20000004100 */
        /* <DEDUP_REMOVED lines=15> */
.L_x_14117:
        /* <DEDUP_REMOVED lines=13> */
.L_x_14119:
[----:B------:R-:W-:Y:S05]  /*1f1f0*/  BSYNC.RECONVERGENT B3 ;  /* 0x0000000000037941 */ /* 0x000fea0003800200 */
.L_x_14118:
        /* <DEDUP_REMOVED lines=43> */
.L_x_14116:
[----:B------:R-:W-:Y:S05]  /*1f4b0*/  BSYNC.RECONVERGENT B2 ;  /* 0x0000000000027941 */ /* 0x000fea0003800200 */
.L_x_14115:
        /* <DEDUP_REMOVED lines=17> */
.L_x_14122:
        /* <DEDUP_REMOVED lines=13> */
.L_x_14124:
[----:B------:R-:W-:Y:S05]  /*1f6a0*/  BSYNC.RECONVERGENT B3 ;  /* 0x0000000000037941 */ /* 0x000fea0003800200 */
.L_x_14123:
        /* <DEDUP_REMOVED lines=43> */
.L_x_14121:
[----:B------:R-:W-:Y:S05]  /*1f960*/  BSYNC.RECONVERGENT B2 ;  /* 0x0000000000027941 */ /* 0x000fea0003800200 */
.L_x_14120:
[----:B------:R-:W-:Y:S01]  /*1f970*/  ISETP.NE.AND P4, PT, R123, 0x1, PT ;  /* 0x000000017b00780c */ /* 0x000fe20003f85270 */
[----:B------:R-:W-:Y:S01]  /*1f980*/  BSSY.RECONVERGENT B2, `(.L_x_14125) ;  /* 0x0000049000027945 */ /* 0x000fe20003800200 */
[----:B------:R-:W-:Y:S01]  /*1f990*/  I2FP.F32.U32 R121, R121 ;  /* 0x0000007900797245 */ /* 0x000fe20000201000 */
[----:B------:R-:W-:-:S04]  /*1f9a0*/  IMAD.MOV.U32 R125, RZ, RZ, 0x2 ;  /* 0x00000002ff7d7424 */ /* 0x000fc800078e00ff */
[----:B------:R-:W-:Y:S01]  /*1f9b0*/  FFMA.FTZ R124, R121, R112, 1.1641532182693481445e-10 ;  /* 0x2f000000797c7423 */ /* 0x000fe20000010070 */
[----:B------:R-:W-:Y:S01]  /*1f9c0*/  HADD2.F32 R121, -RZ, R118.H1_H1 ;  /* 0x30000076ff797230 */ /* 0x000fe20000004100 */
[----:B------:R-:W-:-:S03]  /*1f9d0*/  MOV R118, R10 ;  /* 0x0000000a00767202 */ /* 0x000fc60000000f00 */
        /* <DEDUP_REMOVED lines=10> */
.L_x_14127:
        /* <DEDUP_REMOVED lines=13> */
.L_x_14129:
[----:B------:R-:W-:Y:S05]  /*1fb50*/  BSYNC.RECONVERGENT B3 ;  /* 0x0000000000037941 */ /* 0x000fea0003800200 */
.L_x_14128:
        /* <DEDUP_REMOVED lines=43> */
.L_x_14126:
[----:B------:R-:W-:Y:S05]  /*1fe10*/  BSYNC.RECONVERGENT B2 ;  /* 0x0000000000027941 */ /* 0x000fea0003800200 */
.L_x_14125:
[----:B------:R-:W-:Y:S01]  /*1fe20*/  ISETP.NE.AND P5, PT, R125, 0x1, PT ;  /* 0x000000017d00780c */ /* 0x000fe20003fa5270 */
[----:B------:R-:W-:Y:S01]  /*1fe30*/  BSSY.RECONVERGENT B2, `(.L_x_14130) ;  /* 0x0000049000027945 */ /* 0x000fe20003800200 */
[----:B------:R-:W-:Y:S01]  /*1fe40*/  I2FP.F32.U32 R123, R118 ;  /* 0x00000076007b7245 */ /* 0x000fe20000201000 */
[----:B------:R-:W-:Y:S02]  /*1fe50*/  HFMA2 R128, -RZ, RZ, 0, 1.1920928955078125e-07 ;  /* 0x00000002ff807431 */ /* 0x000fe400000001ff */
[----:B------:R-:W-:Y:S02]  /*1fe60*/  HADD2.F32 R118, -RZ, R119.H0_H0 ;  /* 0x20000077ff767230 */ /* 0x000fe40000004100 */
        /* <DEDUP_REMOVED lines=12> */
.L_x_14132:
        /* <DEDUP_REMOVED lines=13> */
.L_x_14134:
[----:B------:R-:W-:Y:S05]  /*20000*/  BSYNC.RECONVERGENT B3 ;  /* 0x0000000000037941 */ /* 0x000fea0003800200 */
.L_x_14133:
        /* <DEDUP_REMOVED lines=43> */
.L_x_14131:
[----:B------:R-:W-:Y:S05]  /*202c0*/  BSYNC.RECONVERGENT B2 ;  /* 0x0000000000027941 */ /* 0x000fea0003800200 */
.L_x_14130:
[----:B------:R-:W-:Y:S01]  /*202d0*/  I2FP.F32.U32 R123, R123 ;  /* 0x0000007b007b7245 */ /* 0x000fe20000201000 */
[----:B------:R-:W-:Y:S01]  /*202e0*/  FMUL.FTZ R113, R113, UR5 ;  /* 0x0000000571717c20 */ /* 0x000fe20008410000 */
[----:B------:R-:W-:Y:S01]  /*202f0*/  P2R R126, PR, RZ, 0x2 ;  /* 0x00000002ff7e7803 */ /* 0x000fe20000000000 */
[----:B------:R-:W-:Y:S01]  /*20300*/  FMUL.FTZ R116, R116, UR5 ;  /* 0x0000000574747c20 */ /* 0x000fe20008410000 */
[----:B------:R-:W-:Y:S01]  /*20310*/  LOP3.LUT P1, RZ, R137, 0x10, RZ, 0xc0, !PT ;  /* 0x0000001089ff7812 */ /* 0x000fe2000782c0ff */
[----:B------:R-:W-:Y:S01]  /*20320*/  HADD2.F32 R125, -RZ, R119.H1_H1 ;  /* 0x30000077ff7d7230 */ /* 0x000fe20000004100 */
[----:B------:R-:W-:Y:S01]  /*20330*/  P2R R127, PR, RZ, 0x1 ;  /* 0x00000001ff7f7803 */ /* 0x000fe20000000000 */
[----:B------:R-:W-:Y:S01]  /*20340*/  FMUL.FTZ R115, R115, UR5 ;  /* 0x0000000573737c20 */ /* 0x000fe20008410000 */
[----:B------:R-:W-:Y:S01]  /*20350*/  LOP3.LUT P0, RZ, R137, 0x8, RZ, 0xc0, !PT ;  /* 0x0000000889ff7812 */ /* 0x000fe2000780c0ff */
[----:B------:R-:W-:Y:S01]  /*20360*/  FFMA.FTZ R124, R123, R112, 1.1641532182693481445e-10 ;  /* 0x2f0000007b7c7423 */ /* 0x000fe20000010070 */
        /* <DEDUP_REMOVED lines=9> */
[----:B------:R-:W-:-:S02]  /*20400*/  FSEL R116, R115, RZ, P2 ;  /* 0x000000ff73747208 */ /* 0x000fc40001000000 */
        /* <DEDUP_REMOVED lines=16> */
[----:B------:R-:W-:-:S13]  /*20510*/  PLOP3.LUT P5, PT, P5, PT, PT, 0x8, 0x80 ;  /* 0x000000000080781c */ /* 0x000fda0002fae170 */
.L_x_14094:
        /* <DEDUP_REMOVED lines=45> */
.L_x_14012:
[----:B------:R-:W-:Y:S05]  /*207f0*/  BSYNC.RECONVERGENT B1 ;  /* 0x0000000000017941 */ /* 0x000fea0003800200 */
.L_x_14011:
        /* <DEDUP_REMOVED lines=16> */
[----:B01-3--:R-:W-:-:S04]  /*20900*/  FADD.FTZ R123, R97, R120 ;  /* 0x00000078617b7221 */ /* 0x00bfc80000010000 */
        /* <DEDUP_REMOVED lines=26> */
[----:B------:R-:W2:Y:S02]  /*20ab0*/  SHFL.BFLY PT, R120, R123, 0x2, 0x1f ;  /* 0x0c401f007b787f89 */ /* 0x000ea400000e0000 */
[----:B--2---:R-:W-:-:S05]  /*20ac0*/  FADD.FTZ R124, R123, R120 ;  /* 0x000000787b7c7221 */ /* 0x004fca0000010000 */
        /* <DEDUP_REMOVED lines=81> */
.L_x_14156:
        /* <DEDUP_REMOVED lines=8> */
[----:B0-----:R-:W0:Y:S01]  /*21060*/  @!P4 LDC.64 R126, c[0x0][0x3c8] ;  /* 0x0000f200ff7ecb82 */ /* 0x001e220000000a00 */
[----:B------:R-:W-:Y:S01]  /*21070*/  FADD.FTZ R122, R122, R123 ;  /* 0x0000007b7a7a7221 */ /* 0x000fe20000010000 */
[----:B------:R-:W-:-:S03]  /*21080*/  FSEL R139, R121, RZ, P1 ;  /* 0x000000ff798b7208 */ /* 0x000fc60000800000 */
[----:B------:R-:W1:Y:S01]  /*21090*/  MUFU.RSQ R144, R122 ;  /* 0x0000007a00907308 */ /* 0x000e620000001400 */
[----:B--2---:R-:W-:-:S05]  /*210a0*/  @!P4 IMAD.WIDE R124, R135, 0x4, R124 ;  /* 0x00000004877cc825 */ /* 0x004fca00078e027c */
[----:B------:R2:W-:Y:S01]  /*210b0*/  @!P4 STG.E desc[UR8][R124.64], R121 ;  /* 0x000000797c00c986 */ /* 0x0005e2000c101908 */
[----:B0-----:R-:W-:-:S05]  /*210c0*/  @!P4 IMAD.WIDE R126, R135, 0x4, R126 ;  /* 0x00000004877ec825 */ /* 0x001fca00078e027e */
[----:B-1----:R2:W-:Y:S01]  /*210d0*/  @!P4 STG.E desc[UR8][R126.64], R144 ;  /* 0x000000907e00c986 */ /* 0x0025e2000c101908 */
        /* <DEDUP_REMOVED lines=21> */
[----:B------:R-:W-:Y:S02]  /*21230*/  HADD2.F32 R145, -RZ, R58.H0_H0 ;  /* 0x2000003aff917230 */ /* 0x000fe40000004100 */
[----:B------:R-:W-:Y:S01]  /*21240*/  FFMA.FTZ R122, R121, R122, R120 ;  /* 0x0000007a797a7223 */ /* 0x000fe20000010078 */
[----:B------:R-:W-:Y:S01]  /*21250*/  HADD2.F32 R147, -RZ, R14.H1_H1 ;  /* 0x3000000eff937230 */ /* 0x000fe20000004100 */
[----:B------:R-:W-:Y:S01]  /*21260*/  F2FP.F16.F32.PACK_AB R123, R123, R148 ;  /* 0x000000947b7b723e */ /* 0x000fe200000000ff */
[----:B------:R-:W-:Y:S02]  /*21270*/  HADD2.F32 R141, -RZ, R46.H1_H1 ;  /* 0x3000002eff8d7230 */ /* 0x000fe40000004100 */
[----:B------:R-:W-:Y:S01]  /*21280*/  FFMA.FTZ R145, R121, R124, R145 ;  /* 0x0000007c79917223 */ /* 0x000fe20000010091 */
[----:B------:R-:W-:-:S02]  /*21290*/  HADD2.F32 R140, -RZ, R19.H1_H1 ;  /* 0x30000013ff8c7230 */ /* 0x000fc40000004100 */
[----:B------:R-:W-:Y:S01]  /*212a0*/  FADD.FTZ R121, R90, -R139 ;  /* 0x8000008b5a797221 */ /* 0x000fe20000010000 */
[----:B------:R-:W-:Y:S02]  /*212b0*/  HADD2.F32 R142, -RZ, R59.H1_H1 ;  /* 0x3000003bff8e7230 */ /* 0x000fe40000004100 */
[----:B------:R-:W-:Y:S01]  /*212c0*/  FFMA.FTZ R147, R126, R147, R141 ;  /* 0x000000937e937223 */ /* 0x000fe2000001008d */
[----:B------:R-:W-:Y:S01]  /*212d0*/  FADD.FTZ R141, R91, -R139 ;  /* 0x8000008b5b8d7221 */ /* 0x000fe20000010000 */
[----:B------:R-:W-:Y:S02]  /*212e0*/  HADD2.F32 R120, -RZ, R13.H0_H0 ;  /* 0x2000000dff787230 */ /* 0x000fe40000004100 */
[C---:B------:R-:W-:Y:S01]  /*212f0*/  FMUL.FTZ R121, R144.reuse, R121 ;  /* 0x0000007990797220 */ /* 0x040fe20000410000 */
[----:B------:R-:W-:Y:S01]  /*21300*/  FFMA.FTZ R127, R127, R140, R142 ;  /* 0x0000008c7f7f7223 */ /* 0x000fe2000001008e */
[----:B------:R-:W-:Y:S02]  /*21310*/  HADD2.F32 R124, -RZ, R45.H0_H0 ;  /* 0x2000002dff7c7230 */ /* 0x000fe40000004100 */
[----:B------:R-:W-:Y:S01]  /*21320*/  FMUL.FTZ R149, R144, R141 ;  /* 0x0000008d90957220 */ /* 0x000fe20000410000 */
[----:B------:R-:W-:-:S02]  /*21330*/  HADD2.F32 R140, -RZ, R17.H0_H0 ;  /* 0x20000011ff8c7230 */ /* 0x000fc40000004100 */
[----:B------:R-:W-:Y:S01]  /*21340*/  FADD.FTZ R141, R88, -R139 ;  /* 0x8000008b588d7221 */ /* 0x000fe20000010000 */
[----:B------:R-:W-:Y:S02]  /*21350*/  HADD2.F32 R125, -RZ, R57.H0_H0 ;  /* 0x20000039ff7d7230 */ /* 0x000fe40000004100 */
[C---:B------:R-:W-:Y:S01]  /*21360*/  FFMA.FTZ R120, R121.reuse, R120, R124 ;  /* 0x0000007879787223 */ /* 0x040fe2000001007c */
[----:B------:R-:W-:Y:S02]  /*21370*/  HADD2.F32 R143, -RZ, R18.H1_H1 ;  /* 0x30000012ff8f7230 */ /* 0x000fe40000004100 */
[----:B------:R-:W-:Y:S01]  /*21380*/  FMUL.FTZ R141, R144, R141 ;  /* 0x0000008d908d7220 */ /* 0x000fe20000410000 */
[----:B------:R-:W-:Y:S02]  /*21390*/  HADD2.F32 R151, -RZ, R58.H1_H1 ;  /* 0x3000003aff977230 */ /* 0x000fe40000004100 */
[----:B------:R-:W-:Y:S01]  /*213a0*/  FFMA.FTZ R125, R121, R140, R125 ;  /* 0x0000008c797d7223 */ /* 0x000fe2000001007d */
[----:B------:R-:W-:Y:S01]  /*213b0*/  HADD2.F32 R142, -RZ, R13.H1_H1 ;  /* 0x3000000dff8e7230 */ /* 0x000fe20000004100 */
[----:B------:R-:W-:Y:S01]  /*213c0*/  F2FP.F16.F32.PACK_AB R122, R147, R122 ;  /* 0x0000007a937a723e */ /* 0x000fe200000000ff */
[----:B------:R-:W-:-:S02]  /*213d0*/  HADD2.F32 R150, -RZ, R45.H1_H1 ;  /* 0x3000002dff967230 */ /* 0x000fc40000004100 */
[----:B------:R-:W-:Y:S01]  /*213e0*/  FFMA.FTZ R126, R126, R143, R151 ;  /* 0x0000008f7e7e7223 */ /* 0x000fe20000010097 */
[----:B------:R-:W-:Y:S02]  /*213f0*/  HADD2.F32 R124, -RZ, R17.H1_H1 ;  /* 0x30000011ff7c7230 */ /* 0x000fe40000004100 */
[----:B------:R-:W-:Y:S01]  /*21400*/  FADD.FTZ R151, R89, -R139 ;  /* 0x8000008b59977221 */ /* 0x000fe20000010000 */
[----:B------:R-:W-:Y:S02]  /*21410*/  HADD2.F32 R152, -RZ, R57.H1_H1 ;  /* 0x30000039ff987230 */ /* 0x000fe40000004100 */
[----:B------:R-:W-:Y:S01]  /*21420*/  FFMA.FTZ R121, R149, R142, R150 ;  /* 0x0000008e95797223 */ /* 0x000fe20000010096 */
[----:B------:R-:W-:Y:S02]  /*21430*/  HADD2.F32 R140, -RZ, R12.H0_H0 ;  /* 0x2000000cff8c7230 */ /* 0x000fe40000004100 */
[----:B------:R-:W-:Y:S01]  /*21440*/  FMUL.FTZ R151, R144, R151 ;  /* 0x0000009790977220 */ /* 0x000fe20000410000 */
[----:B------:R-:W-:-:S02]  /*21450*/  HADD2.F32 R142, -RZ, R44.H0_H0 ;  /* 0x2000002cff8e7230 */ /* 0x000fc40000004100 */
[----:B------:R-:W-:Y:S01]  /*21460*/  FFMA.FTZ R124, R149, R124, R152 ;  /* 0x0000007c957c7223 */ /* 0x000fe20000010098 */
[----:B------:R-:W-:Y:S01]  /*21470*/  HADD2.F32 R150, -RZ, R16.H0_H0 ;  /* 0x20000010ff967230 */ /* 0x000fe20000004100 */
[----:B------:R-:W-:Y:S01]  /*21480*/  F2FP.F16.F32.PACK_AB R121, R121, R120 ;  /* 0x000000787979723e */ /* 0x000fe200000000ff */
[----:B------:R-:W-:Y:S02]  /*21490*/  HADD2.F32 R143, -RZ, R56.H0_H0 ;  /* 0x20000038ff8f7230 */ /* 0x000fe40000004100 */
[C---:B------:R-:W-:Y:S01]  /*214a0*/  FFMA.FTZ R149, R141.reuse, R140, R142 ;  /* 0x0000008c8d957223 */ /* 0x040fe2000001008e */
[----:B------:R-:W-:Y:S01]  /*214b0*/  HADD2.F32 R152, -RZ, R12.H1_H1 ;  /* 0x3000000cff987230 */ /* 0x000fe20000004100 */
[----:B------:R-:W-:Y:S01]  /*214c0*/  F2FP.F16.F32.PACK_AB R125, R124, R125 ;  /* 0x0000007d7c7d723e */ /* 0x000fe200000000ff */
[----:B------:R-:W-:Y:S02]  /*214d0*/  HADD2.F32 R154, -RZ, R44.H1_H1 ;  /* 0x3000002cff9a7230 */ /* 0x000fe40000004100 */
[----:B------:R-:W-:Y:S01]  /*214e0*/  FFMA.FTZ R150, R141, R150, R143 ;  /* 0x000000968d967223 */ /* 0x000fe2000001008f */
[----:B------:R-:W-:Y:S01]  /*214f0*/  HADD2.F32 R156, -RZ, R16.H1_H1 ;  /* 0x30000010ff9c7230 */ /* 0x000fe20000004100 */
[----:B------:R-:W0:Y:S01]  /*21500*/  LDC.64 R142, c[0x0][0x428] ;  /* 0x00010a00ff8e7b82 */ /* 0x000e220000000a00 */
[----:B------:R-:W-:-:S02]  /*21510*/  HADD2.F32 R153, -RZ, R56.H1_H1 ;  /* 0x30000038ff997230 */ /* 0x000fc40000004100 */
[----:B------:R-:W-:Y:S01]  /*21520*/  FFMA.FTZ R152, R151, R152, R154 ;  /* 0x0000009897987223 */ /* 0x000fe2000001009a */
[----:B------:R-:W-:Y:S02]  /*21530*/  F2FP.F16.F32.PACK_AB R127, R127, R146 ;  /* 0x000000927f7f723e */ /* 0x000fe400000000ff */
[----:B------:R-:W-:Y:S01]  /*21540*/  F2FP.F16.F32.PACK_AB R126, R126, R145 ;  /* 0x000000917e7e723e */ /* 0x000fe200000000ff */
[----:B------:R-:W-:Y:S01]  /*21550*/  FFMA.FTZ R153, R151, R156, R153 ;  /* 0x0000009c97997223 */ /* 0x000fe20000010099 */
[----:B------:R-:W-:Y:S01]  /*21560*/  F2FP.F16.F32.PACK_AB R120, R152, R149 ;  /* 0x000000959878723e */ /* 0x000fe200000000ff */
[----:B------:R-:W1:Y:S03]  /*21570*/  LDC.64 R140, c[0x0][0x430] ;  /* 0x00010c00ff8c7b82 */ /* 0x000e660000000a00 */
[----:B------:R-:W-:Y:S01]  /*21580*/  F2FP.F16.F32.PACK_AB R124, R153, R150 ;  /* 0x00000096997c723e */ /* 0x000fe200000000ff */
[----:B0-----:R-:W-:-:S05]  /*21590*/  IMAD.WIDE.U32 R142, R138, 0x10, R142 ;  /* 0x000000108a8e7825 */ /* 0x001fca00078e008e */
[----:B------:R0:W-:Y:S01]  /*215a0*/  STG.E.128 desc[UR8][R142.64], R120 ;  /* 0x000000788e007986 */ /* 0x0001e2000c101d08 */
[----:B-1----:R-:W-:-:S04]  /*215b0*/  IMAD.WIDE.U32 R140, R138, 0x10, R140 ;  /* 0x000000108a8c7825 */ /* 0x002fc800078e008c */
[----:B------:R-:W-:Y:S01]  /*215c0*/  VIADD R138, R138, 0x20 ;  /* 0x000000208a8a7836 */ /* 0x000fe20000000000 */
[----:B------:R0:W-:Y:S06]  /*215d0*/  STG.E.128 desc[UR8][R140.64], R124 ;  /* 0x0000007c8c007986 */ /* 0x0001ec000c101d08 */
.L_x_14137:
[----:B------:R-:W-:Y:S05]  /*215e0*/  BSYNC.RECONVERGENT B1 ;  /* 0x0000000000017941 */ /* 0x000fea0003800200 */
.L_x_14136:
[----:B------:R-:W-:Y:S01]  /*215f0*/  ISETP.GE.U32.AND P1, PT, R134, 0x40, PT ;  /* 0x000000408600780c */ /* 0x000fe20003f26070 */
[----:B------:R-:W-:-:S12]  /*21600*/  BSSY.RECONVERGENT B1, `(.L_x_14138) ;  /* 0x0000051000017945 */ /* 0x000fd80003800200 */
[----:B------:R-:W-:Y:S05]  /*21610*/  @!P1 BRA `(.L_x_14139) ;  /* 0x00000004003c9947 */ /* 0x000fea0003800000 */
[--C-:B0-2---:R-:W-:Y:S01]  /*21620*/  FADD.FTZ R121, R102, -R139.reuse ;  /* 0x8000008b66797221 */ /* 0x105fe20000010000 */
        /* <DEDUP_REMOVED lines=75> */
[C---:B-1----:R-:W-:Y:S01]  /*21ae0*/  IMAD.WIDE.U32 R140, R138.reuse, 0x10, R140 ;  /* 0x000000108a8c7825 */ /* 0x042fe200078e008c */
[----:B------:R-:W-:-:S04]  /*21af0*/  IADD3 R138, PT, PT, R138, 0x20, RZ ;  /* 0x000000208a8a7810 */ /* 0x000fc80007ffe0ff */
[----:B------:R3:W-:Y:S03]  /*21b00*/  STG.E.128 desc[UR8][R140.64], R124 ;  /* 0x0000007c8c007986 */ /* 0x0007e6000c101d08 */
.L_x_14139:
[----:B------:R-:W-:Y:S05]  /*21b10*/  BSYNC.RECONVERGENT B1 ;  /* 0x0000000000017941 */ /* 0x000fea0003800200 */
.L_x_14138:
[----:B------:R-:W-:Y:S01]  /*21b20*/  ISETP.GE.U32.AND P1, PT, R134, 0x60, PT ;  /* 0x000000608600780c */ /* 0x000fe20003f26070 */
[----:B------:R-:W-:-:S12]  /*21b30*/  BSSY.RECONVERGENT B1, `(.L_x_14140) ;  /* 0x0000051000017945 */ /* 0x000fd80003800200 */
[----:B------:R-:W-:Y:S05]  /*21b40*/  @!P1 BRA `(.L_x_14141) ;  /* 0x00000004003c9947 */ /* 0x000fea0003800000 */
[--C-:B0-23--:R-:W-:Y:S01]  /*21b50*/  FADD.FTZ R121, R110, -R139.reuse ;  /* 0x8000008b6e797221 */ /* 0x10dfe20000010000 */
        /* <DEDUP_REMOVED lines=78> */
.L_x_14141:
[----:B------:R-:W-:Y:S05]  /*22040*/  BSYNC.RECONVERGENT B1 ;  /* 0x0000000000017941 */ /* 0x000fea0003800200 */
.L_x_14140:
[----:B------:R-:W-:Y:S01]  /*22050*/  ISETP.GE.U32.AND P1, PT, R134, 0x80, PT ;  /* 0x000000808600780c */ /* 0x000fe20003f26070 */
[----:B------:R-:W-:-:S12]  /*22060*/  BSSY.RECONVERGENT B1, `(.L_x_14142) ;  /* 0x0000050000017945 */ /* 0x000fd80003800200 */
[----:B------:R-:W-:Y:S05]  /*22070*/  @!P1 BRA `(.L_x_14143) ;  /* 0x0000000400389947 */ /* 0x000fea0003800000 */
[--C-:B0-234-:R-:W-:Y:S01]  /*22080*/  FADD.FTZ R121, R112, -R139.reuse ;  /* 0x8000008b70797221 */ /* 0x11dfe20000010000 */
        /* <DEDUP_REMOVED lines=26> */
[----:B------:R-:W-:Y:S02]  /*22230*/  HADD2.F32 R148, -RZ, R61.H1_H1 ;  /* 0x3000003dff947230 */ /* 0x000fe40000004100 */
[----:B------:R-:W-:Y:S01]  /*22240*/  FADD.FTZ R121, R116, -R139 ;  /* 0x8000008b74797221 */ /* 0x000fe20000010000 */
[----:B------:R-:W-:Y:S02]  /*22250*/  HADD2.F32 R150, -RZ, R69.H1_H1 ;  /* 0x30000045ff967230 */ /* 0x000fe40000004100 */
[----:B------:R-:W-:Y:S01]  /*22260*/  FFMA.FTZ R143, R143, R120, R122 ;  /* 0x000000788f8f7223 */ /* 0x000fe2000001007a */
[----:B------:R-:W-:Y:S02]  /*22270*/  HADD2.F32 R146, -RZ, R65.H1_H1 ;  /* 0x30000041ff927230 */ /* 0x000fe40000004100 */
[----:B------:R-:W-:Y:S01]  /*22280*/  FMUL.FTZ R121, R144, R121 ;  /* 0x0000007990797220 */ /* 0x000fe20000410000 */
[----:B------:R-:W-:-:S02]  /*22290*/  HADD2.F32 R120, -RZ, R73.H1_H1 ;  /* 0x30000049ff787230 */ /* 0x000fc40000004100 */
[C---:B------:R-:W-:Y:S01]  /*222a0*/  FFMA.FTZ R142, R141.reuse, R148, R150 ;  /* 0x000000948d8e7223 */ /* 0x040fe20000010096 */
[----:B------:R-:W-:Y:S02]  /*222b0*/  HADD2.F32 R122, -RZ, R62.H0_H0 ;  /* 0x2000003eff7a7230 */ /* 0x000fe40000004100 */
[----:B------:R-:W-:Y:S01]  /*222c0*/  FADD.FTZ R151, R118, -R139 ;  /* 0x8000008b76977221 */ /* 0x000fe20000010000 */
[----:B------:R-:W-:Y:S02]  /*222d0*/  HADD2.F32 R140, -RZ, R70.H0_H0 ;  /* 0x20000046ff8c7230 */ /* 0x000fe40000004100 */
[----:B------:R-:W-:Y:S01]  /*222e0*/  FFMA.FTZ R146, R141, R146, R120 ;  /* 0x000000928d927223 */ /* 0x000fe20000010078 */
[----:B------:R-:W-:Y:S02]  /*222f0*/  HADD2.F32 R148, -RZ, R66.H0_H0 ;  /* 0x20000042ff947230 */ /* 0x000fe40000004100 */
[----:B------:R-:W-:Y:S01]  /*22300*/  FMUL.FTZ R151, R144, R151 ;  /* 0x0000009790977220 */ /* 0x000fe20000410000 */
[----:B------:R-:W-:-:S02]  /*22310*/  HADD2.F32 R145, -RZ, R74.H0_H0 ;  /* 0x2000004aff917230 */ /* 0x000fc40000004100 */
[C---:B------:R-:W-:Y:S01]  /*22320*/  FFMA.FTZ R122, R121.reuse, R122, R140 ;  /* 0x0000007a797a7223 */ /* 0x040fe2000001008c */
[----:B------:R-:W-:Y:S01]  /*22330*/  HADD2.F32 R150, -RZ, R62.H1_H1 ;  /* 0x3000003eff967230 */ /* 0x000fe20000004100 */
[----:B------:R-:W0:Y:S01]  /*22340*/  LDC.64 R140, c[0x0][0x428] ;  /* 0x00010a00ff8c7b82 */ /* 0x000e220000000a00 */
[----:B------:R-:W-:Y:S02]  /*22350*/  HADD2.F32 R152, -RZ, R70.H1_H1 ;  /* 0x30000046ff987230 */ /* 0x000fe40000004100 */
[----:B------:R-:W-:Y:S01]  /*22360*/  FFMA.FTZ R145, R121, R148, R145 ;  /* 0x0000009479917223 */ /* 0x000fe20000010091 */
[----:B------:R-:W-:Y:S02]  /*22370*/  HADD2.F32 R148, -RZ, R66.H1_H1 ;  /* 0x30000042ff947230 */ /* 0x000fe40000004100 */
[----:B------:R-:W-:Y:S01]  /*22380*/  FADD.FTZ R139, R119, -R139 ;  /* 0x8000008b778b7221 */ /* 0x000fe20000010000 */
[----:B------:R-:W-:Y:S02]  /*22390*/  HADD2.F32 R154, -RZ, R67.H0_H0 ;  /* 0x20000043ff9a7230 */ /* 0x000fe40000004100 */
[----:B------:R-:W-:Y:S01]  /*223a0*/  FFMA.FTZ R147, R149, R150, R152 ;  /* 0x0000009695937223 */ /* 0x000fe20000010098 */
[----:B------:R-:W-:Y:S01]  /*223b0*/  HADD2.F32 R150, -RZ, R74.H1_H1 ;  /* 0x3000004aff967230 */ /* 0x000fe20000004100 */
[----:B------:R-:W1:Y:S01]  /*223c0*/  LDC.64 R120, c[0x0][0x430] ;  /* 0x00010c00ff787b82 */ /* 0x000e620000000a00 */
[----:B------:R-:W-:-:S02]  /*223d0*/  HADD2.F32 R152, -RZ, R71.H0_H0 ;  /* 0x20000047ff987230 */ /* 0x000fc40000004100 */
[----:B------:R-:W-:Y:S01]  /*223e0*/  FMUL.FTZ R139, R144, R139 ;  /* 0x0000008b908b7220 */ /* 0x000fe20000410000 */
[----:B------:R-:W-:Y:S02]  /*223f0*/  HADD2.F32 R153, -RZ, R75.H0_H0 ;  /* 0x2000004bff997230 */ /* 0x000fe40000004100 */
[----:B------:R-:W-:Y:S01]  /*22400*/  FFMA.FTZ R148, R149, R148, R150 ;  /* 0x0000009495947223 */ /* 0x000fe20000010096 */
[--C-:B------:R-:W-:Y:S01]  /*22410*/  HADD2.F32 R150, -RZ, R63.reuse.H0_H0 ;  /* 0x2000003fff967230 */ /* 0x100fe20000004100 */
[----:B------:R-:W-:Y:S01]  /*22420*/  F2FP.F16.F32.PACK_AB R122, R147, R122 ;  /* 0x0000007a937a723e */ /* 0x000fe200000000ff */
[----:B------:R-:W-:Y:S02]  /*22430*/  HADD2.F32 R144, -RZ, R63.H1_H1 ;  /* 0x3000003fff907230 */ /* 0x000fe40000004100 */
[C---:B------:R-:W-:Y:S01]  /*22440*/  FFMA.FTZ R153, R151.reuse, R154, R153 ;  /* 0x0000009a97997223 */ /* 0x040fe20000010099 */
[----:B------:R-:W-:Y:S01]  /*22450*/  F2FP.F16.F32.PACK_AB R125, R146, R125 ;  /* 0x0000007d927d723e */ /* 0x000fe200000000ff */
[----:B------:R-:W-:Y:S01]  /*22460*/  FFMA.FTZ R149, R151, R150, R152 ;  /* 0x0000009697957223 */ /* 0x000fe20000010098 */
[----:B------:R-:W-:Y:S01]  /*22470*/  HADD2.F32 R150, -RZ, R71.H1_H1 ;  /* 0x30000047ff967230 */ /* 0x000fe20000004100 */
[----:B------:R-:W-:Y:S01]  /*22480*/  F2FP.F16.F32.PACK_AB R124, R143, R124 ;  /* 0x0000007c8f7c723e */ /* 0x000fe200000000ff */
[----:B------:R-:W-:-:S02]  /*22490*/  HADD2.F32 R152, -RZ, R67.H1_H1 ;  /* 0x30000043ff987230 */ /* 0x000fc40000004100 */
[----:B------:R-:W-:Y:S02]  /*224a0*/  HADD2.F32 R151, -RZ, R75.H1_H1 ;  /* 0x3000004bff977230 */ /* 0x000fe40000004100 */
[----:B------:R-:W-:Y:S01]  /*224b0*/  FFMA.FTZ R144, R139, R144, R150 ;  /* 0x000000908b907223 */ /* 0x000fe20000010096 */
[----:B0-----:R-:W-:-:S04]  /*224c0*/  IMAD.WIDE.U32 R140, R138, 0x10, R140 ;  /* 0x000000108a8c7825 */ /* 0x001fc800078e008c */
[----:B------:R-:W-:Y:S01]  /*224d0*/  FFMA.FTZ R152, R139, R152, R151 ;  /* 0x000000988b987223 */ /* 0x000fe20000010097 */
[----:B-1----:R-:W-:Y:S01]  /*224e0*/  IMAD.WIDE.U32 R138, R138, 0x10, R120 ;  /* 0x000000108a8a7825 */ /* 0x002fe200078e0078 */
[----:B------:R-:W-:Y:S02]  /*224f0*/  F2FP.F16.F32.PACK_AB R120, R126, R123 ;  /* 0x0000007b7e78723e */ /* 0x000fe400000000ff */
[----:B------:R-:W-:Y:S02]  /*22500*/  F2FP.F16.F32.PACK_AB R121, R142, R127 ;  /* 0x0000007f8e79723e */ /* 0x000fe400000000ff */
[----:B------:R-:W-:Y:S02]  /*22510*/  F2FP.F16.F32.PACK_AB R123, R144, R149 ;  /* 0x00000095907b723e */ /* 0x000fe400000000ff */
[----:B------:R-:W-:Y:S02]  /*22520*/  F2FP.F16.F32.PACK_AB R127, R152, R153 ;  /* 0x00000099987f723e */ /* 0x000fe400000000ff */
[----:B------:R-:W-:Y:S01]  /*22530*/  F2FP.F16.F32.PACK_AB R126, R148, R145 ;  /* 0x00000091947e723e */ /* 0x000fe200000000ff */
[----:B------:R1:W-:Y:S04]  /*22540*/  STG.E.128 desc[UR8][R140.64], R120 ;  /* 0x000000788c007986 */ /* 0x0003e8000c101d08 */
[----:B------:R1:W-:Y:S02]  /*22550*/  STG.E.128 desc[UR8][R138.64], R124 ;  /* 0x0000007c8a007986 */ /* 0x0003e4000c101d08 */
.L_x_14143:
[----:B------:R-:W-:Y:S05]  /*22560*/  BSYNC.RECONVERGENT B1 ;  /* 0x0000000000017941 */ /* 0x000fea0003800200 */
.L_x_14142:
[----:B01234-:R-:W0:Y:S02]  /*22570*/  LDC.64 R120, c[0x0][0x380] ;  /* 0x0000e000ff787b82 */ /* 0x01fe240000000a00 */
[----:B0-----:R-:W-:-:S04]  /*22580*/  LEA R135, R120, R135, 0x2 ;  /* 0x0000008778877211 */ /* 0x001fc800078e10ff */
[----:B------:R-:W-:-:S13]  /*22590*/  ISETP.GE.AND P1, PT, R135, R121, PT ;  /* 0x000000798700720c */ /* 0x000fda0003f26270 */
[----:B------:R-:W-:Y:S05]  /*225a0*/  @!P1 BRA `(.L_x_14144) ;  /* 0xfffffdf000789947 */ /* 0x000fea000383ffff */
[----:B------:R-:W-:Y:S05]  /*225b0*/  BSYNC B0 ;  /* 0x0000000000007941 */ /* 0x000fea0003800000 */
.L_x_13635:
[----:B------:R-:W-:Y:S05]  /*225c0*/  EXIT ;  /* 0x000000000000794d */ /* 0x000fea0003800000 */
.L_x_14135:
[----:B--2---:R-:W-:Y:S01]  /*225d0*/  HFMA2 R141, -RZ, RZ, 0, 5.9604644775390625e-08 ;  /* 0x00000001ff8d7431 */ /* 0x004fe200000001ff */
[----:B------:R-:W-:Y:S01]  /*225e0*/  BSSY B1, `(.L_x_14145) ;  /* 0x0000007000017945 */ /* 0x000fe20003800000 */
[----:B------:R-:W-:Y:S01]  /*225f0*/  IMAD.MOV.U32 R140, RZ, RZ, R121 ;  /* 0x000000ffff8c7224 */ /* 0x000fe200078e0079 */
[----:B------:R-:W-:Y:S01]  /*22600*/  MOV R139, 0xffffffff ;  /* 0xffffffff008b7802 */ /* 0x000fe20000000f00 */
[----:B------:R-:W-:-:S07]  /*22610*/  IMAD.MOV.U32 R142, RZ, RZ, 0x1f ;  /* 0x0000001fff8e7424 */ /* 0x000fce00078e00ff */
[----:B-----5:R-:W-:Y:S05]  /*22620*/  WARPSYNC.COLLECTIVE R139, `(.L_x_14146) ;  /* 0x000000008b087348 */ /* 0x020fea0003c00000 */
[----:B------:R0:W1:Y:S02]  /*22630*/  SHFL.BFLY P5, R127, R140, R141, R142 ;  /* 0x0c00008d8c7f7389 */ /* 0x00006400000a008e */
[----:B01---5:R-:W-:Y:S05]  /*22640*/  ENDCOLLECTIVE ;  /* 0x000000000000791b */ /* 0x023fea0003800000 */
.L_x_14146:
[----:B------:R-:W-:Y:S05]  /*22650*/  BSYNC B1 ;  /* 0x0000000000017941 */ /* 0x000fea0003800000 */
.L_x_14145:
        /* <DEDUP_REMOVED lines=10> */
.L_x_14147:
[----:B------:R-:W-:Y:S01]  /*22700*/  HFMA2 R141, -RZ, RZ, 0, 2.384185791015625e-07 ;  /* 0x00000004ff8d7431 */ /* 0x000fe200000001ff */
[----:B------:R-:W-:-:S05]  /*22710*/  MOV R120, R127 ;  /* 0x0000007f00787202 */ /* 0x000fca0000000f00 */
[----:B------:R-:W-:-:S04]  /*22720*/  FADD.FTZ R124, R123, R120 ;  /* 0x000000787b7c7221 */ /* 0x000fc80000010000 */
[----:B------:R-:W-:-:S07]  /*22730*/  IMAD.MOV.U32 R140, RZ, RZ, R124 ;  /* 0x000000ffff8c7224 */ /* 0x000fce00078e007c */
[----:B------:R-:W-:Y:S05]  /*22740*/  WARPSYNC.COLLECTIVE R139, `(.L_x_14148) ;  /* 0x000000008b087348 */ /* 0x000fea0003c00000 */
[----:B------:R0:W1:Y:S02]  /*22750*/  SHFL.BFLY P5, R127, R140, R141, R142 ;  /* 0x0c00008d8c7f7389 */ /* 0x00006400000a008e */
[----:B01----:R-:W-:Y:S05]  /*22760*/  ENDCOLLECTIVE ;  /* 0x000000000000791b */ /* 0x003fea0003800000 */
.L_x_14148:
[----:B------:R-:W-:Y:S02]  /*22770*/  IMAD.MOV.U32 R141, RZ, RZ, 0x8 ;  /* 0x00000008ff8d7424 */ /* 0x000fe400078e00ff */
[----:B------:R-:W-:-:S04]  /*22780*/  IMAD.MOV.U32 R125, RZ, RZ, R127 ;  /* 0x000000ffff7d7224 */ /* 0x000fc800078e007f */
[----:B------:R-:W-:-:S05]  /*22790*/  FADD.FTZ R125, R124, R125 ;  /* 0x0000007d7c7d7221 */ /* 0x000fca0000010000 */
[----:B------:R-:W-:-:S07]  /*227a0*/  MOV R140, R125 ;  /* 0x0000007d008c7202 */ /* 0x000fce0000000f00 */
[----:B------:R-:W-:Y:S05]  /*227b0*/  WARPSYNC.COLLECTIVE R139, `(.L_x_14149) ;  /* 0x000000008b087348 */ /* 0x000fea0003c00000 */
[----:B------:R0:W1:Y:S02]  /*227c0*/  SHFL.BFLY P5, R127, R140, R141, R142 ;  /* 0x0c00008d8c7f7389 */ /* 0x00006400000a008e */
[----:B01----:R-:W-:Y:S05]  /*227d0*/  ENDCOLLECTIVE ;  /* 0x000000000000791b */ /* 0x003fea0003800000 */
.L_x_14149:
[----:B------:R-:W-:Y:S01]  /*227e0*/  HFMA2 R141, -RZ, RZ, 0, 9.5367431640625e-07 ;  /* 0x00000010ff8d7431 */ /* 0x000fe200000001ff */
[----:B------:R-:W-:-:S05]  /*227f0*/  MOV R120, R127 ;  /* 0x0000007f00787202 */ /* 0x000fca0000000f00 */
[----:B------:R-:W-:-:S04]  /*22800*/  FADD.FTZ R126, R125, R120 ;  /* 0x000000787d7e7221 */ /* 0x000fc80000010000 */
[----:B------:R-:W-:-:S07]  /*22810*/  IMAD.MOV.U32 R140, RZ, RZ, R126 ;  /* 0x000000ffff8c7224 */ /* 0x000fce00078e007e */
[----:B------:R-:W-:Y:S05]  /*22820*/  WARPSYNC.COLLECTIVE R139, `(.L_x_14150) ;  /* 0x000000008b087348 */ /* 0x000fea0003c00000 */
[----:B------:R0:W1:Y:S02]  /*22830*/  SHFL.BFLY P5, R127, R140, R141, R142 ;  /* 0x0c00008d8c7f7389 */ /* 0x00006400000a008e */
[----:B01----:R-:W-:Y:S05]  /*22840*/  ENDCOLLECTIVE ;  /* 0x000000000000791b */ /* 0x003fea0003800000 */
.L_x_14150:
        /* <DEDUP_REMOVED lines=72> */
.L_x_14151:
[----:B------:R-:W-:Y:S02]  /*22cd0*/  IMAD.MOV.U32 R141, RZ, RZ, 0x2 ;  /* 0x00000002ff8d7424 */ /* 0x000fe400078e00ff */
[----:B------:R-:W-:-:S04]  /*22ce0*/  IMAD.MOV.U32 R123, RZ, RZ, R127 ;  /* 0x000000ffff7b7224 */ /* 0x000fc800078e007f */
[----:B------:R-:W-:-:S05]  /*22cf0*/  FADD.FTZ R123, R120, R123 ;  /* 0x0000007b787b7221 */ /* 0x000fca0000010000 */
[----:B------:R-:W-:-:S07]  /*22d00*/  MOV R140, R123 ;  /* 0x0000007b008c7202 */ /* 0x000fce0000000f00 */
[----:B------:R-:W-:Y:S05]  /*22d10*/  WARPSYNC.COLLECTIVE R139, `(.L_x_14152) ;  /* 0x000000008b087348 */ /* 0x000fea0003c00000 */
[----:B------:R0:W1:Y:S02]  /*22d20*/  SHFL.BFLY P5, R127, R140, R141, R142 ;  /* 0x0c00008d8c7f7389 */ /* 0x00006400000a008e */
[----:B01----:R-:W-:Y:S05]  /*22d30*/  ENDCOLLECTIVE ;  /* 0x000000000000791b */ /* 0x003fea0003800000 */
.L_x_14152:
[----:B------:R-:W-:Y:S01]  /*22d40*/  HFMA2 R141, -RZ, RZ, 0, 2.384185791015625e-07 ;  /* 0x00000004ff8d7431 */ /* 0x000fe200000001ff */
[----:B------:R-:W-:-:S05]  /*22d50*/  MOV R124, R127 ;  /* 0x0000007f007c7202 */ /* 0x000fca0000000f00 */
[----:B------:R-:W-:-:S04]  /*22d60*/  FADD.FTZ R124, R123, R124 ;  /* 0x0000007c7b7c7221 */ /* 0x000fc80000010000 */
[----:B------:R-:W-:-:S07]  /*22d70*/  IMAD.MOV.U32 R140, RZ, RZ, R124 ;  /* 0x000000ffff8c7224 */ /* 0x000fce00078e007c */
[----:B------:R-:W-:Y:S05]  /*22d80*/  WARPSYNC.COLLECTIVE R139, `(.L_x_14153) ;  /* 0x000000008b087348 */ /* 0x000fea0003c00000 */
[----:B------:R0:W1:Y:S02]  /*22d90*/  SHFL.BFLY P5, R127, R140, R141, R142 ;  /* 0x0c00008d8c7f7389 */ /* 0x00006400000a008e */
[----:B01----:R-:W-:Y:S05]  /*22da0*/  ENDCOLLECTIVE ;  /* 0x000000000000791b */ /* 0x003fea0003800000 */
.L_x_14153:
[----:B------:R-:W-:Y:S02]  /*22db0*/  IMAD.MOV.U32 R141, RZ, RZ, 0x8 ;  /* 0x00000008ff8d7424 */ /* 0x000fe400078e00ff */
[----:B------:R-:W-:-:S04]  /*22dc0*/  IMAD.MOV.U32 R125, RZ, RZ, R127 ;  /* 0x000000ffff7d7224 */ /* 0x000fc800078e007f */
[----:B------:R-:W-:-:S05]  /*22dd0*/  FADD.FTZ R125, R124, R125 ;  /* 0x0000007d7c7d7221 */ /* 0x000fca0000010000 */
[----:B------:R-:W-:-:S07]  /*22de0*/  MOV R140, R125 ;  /* 0x0000007d008c7202 */ /* 0x000fce0000000f00 */
[----:B------:R-:W-:Y:S05]  /*22df0*/  WARPSYNC.COLLECTIVE R139, `(.L_x_14154) ;  /* 0x000000008b087348 */ /* 0x000fea0003c00000 */
[----:B------:R0:W1:Y:S02]  /*22e00*/  SHFL.BFLY P5, R127, R140, R141, R142 ;  /* 0x0c00008d8c7f7389 */ /* 0x00006400000a008e */
[----:B01----:R-:W-:Y:S05]  /*22e10*/  ENDCOLLECTIVE ;  /* 0x000000000000791b */ /* 0x003fea0003800000 */
.L_x_14154:
[----:B------:R-:W-:Y:S01]  /*22e20*/  HFMA2 R141, -RZ, RZ, 0, 9.5367431640625e-07 ;  /* 0x00000010ff8d7431 */ /* 0x000fe200000001ff */
[----:B------:R-:W-:-:S05]  /*22e30*/  MOV R126, R127 ;  /* 0x0000007f007e7202 */ /* 0x000fca0000000f00 */
[----:B------:R-:W-:-:S04]  /*22e40*/  FADD.FTZ R126, R125, R126 ;  /* 0x0000007e7d7e7221 */ /* 0x000fc80000010000 */
[----:B------:R-:W-:-:S07]  /*22e50*/  IMAD.MOV.U32 R140, RZ, RZ, R126 ;  /* 0x000000ffff8c7224 */ /* 0x000fce00078e007e */
[----:B------:R-:W-:Y:S05]  /*22e60*/  WARPSYNC.COLLECTIVE R139, `(.L_x_14155) ;  /* 0x000000008b087348 */ /* 0x000fea0003c00000 */
[----:B------:R0:W1:Y:S02]  /*22e70*/  SHFL.BFLY P5, R127, R140, R141, R142 ;  /* 0x0c00008d8c7f7389 */ /* 0x00006400000a008e */
[----:B01----:R-:W-:Y:S05]  /*22e80*/  ENDCOLLECTIVE ;  /* 0x000000000000791b */ /* 0x003fea0003800000 */
.L_x_14155:
[----:B------:R-:W-:Y:S05]  /*22e90*/  BRA `(.L_x_14156) ;  /* 0xffffffe000507947 */ /* 0x000fea000383ffff */
.L_x_14157:
        /* <DEDUP_REMOVED lines=14> */
.L_x_22722:


//--------------------- .text._ZN10layer_norm31ln_parallel_residual_fwd_kernelINS_13Kernel_traitsI6__halfS2_fS2_fjLj1024ELj1ELj4ELj1ELj16ENS_18Kernel_traits_baseILj1024ES2_S2_fS2_fjLj128EEEEELb1ELb0ELb1EEEvNS_9FwdParamsE --------------------------
	.section	.text._ZN10layer_norm31ln_parallel_residual_fwd_kernelINS_13Kernel_traitsI6__halfS2_fS2_fjLj1024ELj1ELj4ELj1ELj16ENS_18Kernel_traits_baseILj1024ES2_S2_fS2_fjLj128EEEEELb1ELb0ELb1EEEvNS_9FwdParamsE,"ax",@progbits
	.align	128
        .global         _ZN10layer_norm31ln_parallel_residual_fwd_kernelINS_13Kernel_traitsI6__halfS2_fS2_fjLj1024ELj1ELj4ELj1ELj16ENS_18Kernel_traits_baseILj1024ES2_S2_fS2_fjLj128EEEEELb1ELb0ELb1EEEvNS_9FwdParamsE
        .type           _ZN10layer_norm31ln_parallel_residual_fwd_kernelINS_13Kernel_traitsI6__halfS2_fS2_fjLj1024ELj1ELj4ELj1ELj16ENS_18Kernel_traits_baseILj1024ES2_S2_fS2_fjLj128EEEEELb1ELb0ELb1EEEvNS_9FwdParamsE,@function
        .size           _ZN10layer_norm31ln_parallel_residual_fwd_kernelINS_13Kernel_traitsI6__halfS2_fS2_fjLj1024ELj1ELj4ELj1ELj16ENS_18Kernel_traits_baseILj1024ES2_S2_fS2_fjLj128EEEEELb1ELb0ELb1EEEvNS_9FwdParamsE,(.L_x_22723 - _ZN10layer_norm31ln_parallel_residual_fwd_kernelINS_13Kernel_traitsI6__halfS2_fS2_fjLj1024ELj1ELj4ELj1ELj16ENS_18Kernel_traits_baseILj1024ES2_S2_fS2_fjLj128EEEEELb1ELb0ELb1EEEvNS_9FwdParamsE)
        .other          _ZN10layer_norm31ln_parallel_residual_fwd_kernelINS_13Kernel_traitsI6__halfS2_fS2_fjLj1024ELj1ELj4ELj1ELj16ENS_18Kernel_traits_baseILj1024ES2_S2_fS2_fjLj128EEEEELb1ELb0ELb1EEEvNS_9FwdParamsE,@"STO_CUDA_ENTRY STV_DEFAULT"
_ZN10layer_norm31ln_parallel_residual_fwd_kernelINS_13Kernel_traitsI6__halfS2_fS2_fjLj1024ELj1ELj4ELj1ELj16ENS_18Kernel_traits_baseILj1024ES2_S2_fS2_fjLj128EEEEELb1ELb0ELb1EEEvNS_9FwdParamsE:
.text._ZN10layer_norm31ln_parallel_residual_fwd_kernelINS_13Kernel_traitsI6__halfS2_fS2_fjLj1024ELj1ELj4ELj1ELj16ENS_18Kernel_traits_baseILj1024ES2_S2_fS2_fjLj128EEEEELb1ELb0ELb1EEEvNS_9FwdParamsE:
        /* <DEDUP_REMOVED lines=57> */
.L_x_14159:
        /* <DEDUP_REMOVED lines=27> */
.L_x_14158:
        /* <DEDUP_REMOVED lines=29> */
.L_x_14161:
        /* <DEDUP_REMOVED lines=26> */
.L_x_14160:
[----:B------:R-:W1:Y:S01]  /*08b0*/  S2UR UR5, SR_CTAID.X ;  /* 0x00000000000579c3 */ /* 0x000e620000002500 */
[----:B------:R-:W2:Y:S01]  /*08c0*/  LDCU UR8, c[0x0][0x384] ;  /* 0x00007080ff0877ac */ /* 0x000ea20008000800 */
[----:B0-----:R-:W-:Y:S01]  /*08d0*/  SHF.R.U32.HI R4, RZ, 0x5, R9 ;  /* 0x00000005ff047819 */ /* 0x001fe20000011609 */
[----:B-1----:R-:W-:-:S06]  /*08e0*/  USHF.L.U32 UR4, UR5, 0x2, URZ ;  /* 0x0000000205047899 */ /* 0x002fcc00080006ff */
[----:B------:R-:W-:-:S04]  /*08f0*/  LOP3.LUT R7, R4, UR4, RZ, 0xfc, !PT ;  /* 0x0000000404077c12 */ /* 0x000fc8000f8efcff */
[----:B--2---:R-:W-:-:S13]  /*0900*/  ISETP.GE.AND P0, PT, R7, UR8, PT ;  /* 0x0000000807007c0c */ /* 0x004fda000bf06270 */
[----:B------:R-:W-:Y:S05]  /*0910*/  @P0 EXIT ;  /* 0x000000000000094d */ /* 0x000fea0003800000 */
[----:B------:R-:W0:Y:S01]  /*0920*/  LDC R4, c[0x0][0x360] ;  /* 0x0000d800ff047b82 */ /* 0x000e220000000800 */
[----:B------:R-:W-:Y:S01]  /*0930*/  IMAD R13, R2, -0x2daee0ad, RZ ;  /* 0xd2511f53020d7824 */ /* 0x000fe200078e02ff */
[----:B-----5:R-:W-:Y:S01]  /*0940*/  IADD3 R10, PT, PT, R126, -0x61c88647, RZ ;  /* 0x9e3779b97e0a7810 */ /* 0x020fe20007ffe0ff */
[----:B------:R-:W-:Y:S01]  /*0950*/  VIADD R14, R127, 0xbb67ae85 ;  /* 0xbb67ae857f0e7836 */ /* 0x000fe20000000000 */
[----:B------:R-:W-:Y:S01]  /*0960*/  LOP3.LUT R129, R8, 0x3, RZ, 0xc0, !PT ;  /* 0x0000000308817812 */ /* 0x000fe200078ec0ff */
[----:B------:R-:W-:Y:S01]  /*0970*/  HFMA2 R8, -RZ, RZ, 0, 0 ;  /* 0x00000000ff087431 */ /* 0x000fe200000001ff */
[----:B------:R-:W1:Y:S01]  /*0980*/  LDCU UR11, c[0x0][0x404] ;  /* 0x00008080ff0b77ac */ /* 0x000e620008000800 */
[----:B------:R-:W2:Y:S01]  /*0990*/  LDCU UR12, c[0x0][0x408] ;  /* 0x00008100ff0c77ac */ /* 0x000ea20008000800 */
[----:B------:R-:W3:Y:S01]  /*09a0*/  LDCU UR10, c[0x0][0x448] ;  /* 0x00008900ff0a77ac */ /* 0x000ee20008000800 */
[----:B------:R-:W4:Y:S01]  /*09b0*/  LDCU.64 UR8, c[0x0][0x3a0] ;  /* 0x00007400ff0877ac */ /* 0x000f220008000a00 */
[----:B0-----:R-:W-:Y:S01]  /*09c0*/  IMAD R4, R4, UR5, R9 ;  /* 0x0000000504047c24 */ /* 0x001fe2000f8e0209 */
[----:B------:R-:W0:Y:S01]  /*09d0*/  LDCU.64 UR4, c[0x0][0x398] ;  /* 0x00007300ff0477ac */ /* 0x000e220008000a00 */
[----:B------:R-:W-:-:S04]  /*09e0*/  IMAD.HI.U32 R9, R2, -0x2daee0ad, RZ ;  /* 0xd2511f5302097827 */ /* 0x000fc800078e00ff */
[----:B------:R-:W-:Y:S01]  /*09f0*/  IMAD.HI.U32 R5, R4, -0x326172a9, RZ ;  /* 0xcd9e8d5704057827 */ /* 0x000fe200078e00ff */
[----:B------:R-:W-:-:S03]  /*0a00*/  LOP3.LUT R9, R9, R127, RZ, 0x3c, !PT ;  /* 0x0000007f09097212 */ /* 0x000fc600078e3cff */
[----:B------:R-:W-:Y:S01]  /*0a10*/  IMAD R11, R4, -0x326172a9, RZ ;  /* 0xcd9e8d57040b7824 */ /* 0x000fe200078e02ff */
[----:B------:R-:W-:Y:S01]  /*0a20*/  LOP3.LUT R5, R3, R5, R126, 0x96, !PT ;  /* 0x0000000503057212 */ /* 0x000fe200078e967e */
[----:B------:R-:W-:-:S04]  /*0a30*/  IMAD.HI.U32 R6, R9, -0x326172a9, RZ ;  /* 0xcd9e8d5709067827 */ /* 0x000fc800078e00ff */
[----:B------:R-:W-:Y:S01]  /*0a40*/  IMAD.HI.U32 R12, R5, -0x2daee0ad, RZ ;  /* 0xd2511f53050c7827 */ /* 0x000fe200078e00ff */
[----:B------:R-:W-:Y:S01]  /*0a50*/  LOP3.LUT R6, R10, R11, R6, 0x96, !PT ;  /* 0x0000000b0a067212 */ /* 0x000fe200078e9606 */
[----:B0-----:R-:W-:Y:S02]  /*0a60*/  UISETP.NE.U32.AND UP0, UPT, UR4, URZ, UPT ;  /* 0x000000ff0400728c */ /* 0x001fe4000bf05070 */
[----:B------:R-:W-:Y:S01]  /*0a70*/  IMAD R10, R9, -0x326172a9, RZ ;  /* 0xcd9e8d57090a7824 */ /* 0x000fe200078e02ff */
[----:B------:R-:W-:Y:S01]  /*0a80*/  LOP3.LUT R12, R14, R13, R12, 0x96, !PT ;  /* 0x0000000d0e0c7212 */ /* 0x000fe200078e960c */
[----:B------:R-:W-:Y:S01]  /*0a90*/  IMAD R14, R5, -0x2daee0ad, RZ ;  /* 0xd2511f53050e7824 */ /* 0x000fe200078e02ff */
[----:B------:R-:W-:Y:S01]  /*0aa0*/  IADD3 R9, PT, PT, R126, 0x3c6ef372, RZ ;  /* 0x3c6ef3727e097810 */ /* 0x000fe20007ffe0ff */
[----:B------:R-:W-:Y:S01]  /*0ab0*/  VIADD R13, R127, 0x76cf5d0a ;  /* 0x76cf5d0a7f0d7836 */ /* 0x000fe20000000000 */
[----:B------:R-:W-:Y:S01]  /*0ac0*/  UISETP.NE.AND.EX UP0, UPT, UR5, URZ, UPT, UP0 ;  /* 0x000000ff0500728c */ /* 0x000fe2000bf05300 */
[----:B------:R-:W-:Y:S01]  /*0ad0*/  IMAD.HI.U32 R11, R6, -0x2daee0ad, RZ ;  /* 0xd2511f53060b7827 */ /* 0x000fe200078e00ff */
[----:B------:R-:W0:Y:S03]  /*0ae0*/  LDCU UR4, c[0x0][0x388] ;  /* 0x00007100ff0477ac */ /* 0x000e260008000800 */
[----:B------:R-:W-:Y:S01]  /*0af0*/  IMAD.HI.U32 R5, R12, -0x326172a9, RZ ;  /* 0xcd9e8d570c057827 */ /* 0x000fe200078e00ff */
[----:B------:R-:W-:Y:S01]  /*0b00*/  LOP3.LUT R11, R13, R14, R11, 0x96, !PT ;  /* 0x0000000e0d0b7212 */ /* 0x000fe200078e960b */
[----:B------:R-:W0:Y:S01]  /*0b10*/  LDCU.U8 UR5, c[0x0][0x410] ;  /* 0x00008200ff0577ac */ /* 0x000e220008000000 */
[----:B------:R-:W-:Y:S01]  /*0b20*/  PLOP3.LUT P0, PT, PT, PT, UP0, 0x80, 0x8 ;  /* 0x000000000008781c */ /* 0x000fe20003f0f008 */
[----:B------:R-:W-:Y:S01]  /*0b30*/  IMAD R15, R6, -0x2daee0ad, RZ ;  /* 0xd2511f53060f7824 */ /* 0x000fe200078e02ff */
[----:B------:R-:W-:Y:S01]  /*0b40*/  LOP3.LUT R5, R9, R10, R5, 0x96, !PT ;  /* 0x0000000a09057212 */ /* 0x000fe200078e9605 */
[----:B------:R-:W-:-:S02]  /*0b50*/  IMAD R9, R12, -0x326172a9, RZ ;  /* 0xcd9e8d570c097824 */ /* 0x000fc400078e02ff */
[----:B------:R-:W-:Y:S02]  /*0b60*/  VIADD R13, R126, 0xdaa66d2b ;  /* 0xdaa66d2b7e0d7836 */ /* 0x000fe40000000000 */
[----:B------:R-:W-:-:S04]  /*0b70*/  IMAD.HI.U32 R6, R11, -0x326172a9, RZ ;  /* 0xcd9e8d570b067827 */ /* 0x000fc800078e00ff */
[----:B------:R-:W-:Y:S01]  /*0b80*/  IMAD.HI.U32 R10, R5, -0x2daee0ad, RZ ;  /* 0xd2511f53050a7827 */ /* 0x000fe200078e00ff */
[----:B------:R-:W-:Y:S02]  /*0b90*/  LOP3.LUT R6, R13, R9, R6, 0x96, !PT ;  /* 0x000000090d067212 */ /* 0x000fe400078e9606 */
[C---:B------:R-:W-:Y:S01]  /*0ba0*/  IADD3 R13, PT, PT, R127.reuse, -0x126145ec, RZ ;  /* 0xed9eba147f0d7810 */ /* 0x040fe20007ffe0ff */
[----:B------:R-:W-:Y:S02]  /*0bb0*/  VIADD R12, R127, 0x32370b8f ;  /* 0x32370b8f7f0c7836 */ /* 0x000fe40000000000 */
[----:B------:R-:W-:Y:S02]  /*0bc0*/  IMAD R14, R5, -0x2daee0ad, RZ ;  /* 0xd2511f53050e7824 */ /* 0x000fe400078e02ff */
[----:B------:R-:W-:Y:S01]  /*0bd0*/  VIADD R9, R126, 0x78dde6e4 ;  /* 0x78dde6e47e097836 */ /* 0x000fe20000000000 */
[----:B------:R-:W-:Y:S01]  /*0be0*/  LOP3.LUT R10, R12, R15, R10, 0x96, !PT ;  /* 0x0000000f0c0a7212 */ /* 0x000fe200078e960a */
[----:B------:R-:W-:-:S02]  /*0bf0*/  IMAD R12, R11, -0x326172a9, RZ ;  /* 0xcd9e8d570b0c7824 */ /* 0x000fc400078e02ff */
[----:B------:R-:W-:-:S04]  /*0c00*/  IMAD.HI.U32 R11, R6, -0x2daee0ad, RZ ;  /* 0xd2511f53060b7827 */ /* 0x000fc800078e00ff */
[----:B------:R-:W-:Y:S01]  /*0c10*/  IMAD.HI.U32 R5, R10, -0x326172a9, RZ ;  /* 0xcd9e8d570a057827 */ /* 0x000fe200078e00ff */
[----:B------:R-:W-:Y:S02]  /*0c20*/  LOP3.LUT R11, R13, R14, R11, 0x96, !PT ;  /* 0x0000000e0d0b7212 */ /* 0x000fe400078e960b */
[----:B------:R-:W-:Y:S01]  /*0c30*/  IADD3 R14, PT, PT, R127, -0x56f99767, RZ ;  /* 0xa90668997f0e7810 */ /* 0x000fe20007ffe0ff */
[----:B------:R-:W-:Y:S01]  /*0c40*/  IMAD R13, R6, -0x2daee0ad, RZ ;  /* 0xd2511f53060d7824 */ /* 0x000fe200078e02ff */
[----:B------:R-:W-:Y:S01]  /*0c50*/  LOP3.LUT R5, R9, R12, R5, 0x96, !PT ;  /* 0x0000000c09057212 */ /* 0x000fe200078e9605 */
[----:B------:R-:W-:Y:S02]  /*0c60*/  VIADD R12, R126, 0x1715609d ;  /* 0x1715609d7e0c7836 */ /* 0x000fe40000000000 */
[----:B------:R-:W-:Y:S02]  /*0c70*/  IMAD R10, R10, -0x326172a9, RZ ;  /* 0xcd9e8d570a0a7824 */ /* 0x000fe400078e02ff */
        /* <DEDUP_REMOVED lines=9> */
[----:B------:R-:W-:-:S03]  /*0d10*/  LOP3.LUT R12, R14, R13, R12, 0x96, !PT ;  /* 0x0000000d0e0c7212 */ /* 0x000fc600078e960c */
[----:B------:R-:W-:Y:S02]  /*0d20*/  VIADD R11, R126, 0xb54cda56 ;  /* 0xb54cda567e0b7836 */ /* 0x000fe40000000000 */
[----:B------:R-:W-:Y:S02]  /*0d30*/  IMAD R14, R9, -0x2daee0ad, RZ ;  /* 0xd2511f53090e7824 */ /* 0x000fe400078e02ff */
[----:B------:R-:W-:Y:S01]  /*0d40*/  IMAD R9, R6, -0x326172a9, RZ ;  /* 0xcd9e8d5706097824 */ /* 0x000fe200078e02ff */
[----:B------:R-:W-:Y:S01]  /*0d50*/  LOP3.LUT R5, R11, R10, R5, 0x96, !PT ;  /* 0x0000000a0b057212 */ /* 0x000fe200078e9605 */
[----:B------:R-:W-:Y:S01]  /*0d60*/  IMAD.HI.U32 R6, R12, -0x326172a9, RZ ;  /* 0xcd9e8d570c067827 */ /* 0x000fe200078e00ff */
[----:B------:R-:W-:-:S03]  /*0d70*/  IADD3 R10, PT, PT, R126, 0x5384540f, RZ ;  /* 0x5384540f7e0a7810 */ /* 0x000fc60007ffe0ff */
[----:B------:R-:W-:Y:S01]  /*0d80*/  IMAD.HI.U32 R11, R5, -0x2daee0ad, RZ ;  /* 0xd2511f53050b7827 */ /* 0x000fe200078e00ff */
[----:B------:R-:W-:Y:S02]  /*0d90*/  LOP3.LUT R6, R10, R9, R6, 0x96, !PT ;  /* 0x000000090a067212 */ /* 0x000fe400078e9606 */
[----:B------:R-:W-:Y:S01]  /*0da0*/  IADD3 R9, PT, PT, R126, -0xe443238, RZ ;  /* 0xf1bbcdc87e097810 */ /* 0x000fe20007ffe0ff */
[----:B------:R-:W-:Y:S02]  /*0db0*/  VIADD R13, R127, 0x1fd5c5a3 ;  /* 0x1fd5c5a37f0d7836 */ /* 0x000fe40000000000 */
[----:B------:R-:W-:Y:S02]  /*0dc0*/  IMAD R12, R12, -0x326172a9, RZ ;  /* 0xcd9e8d570c0c7824 */ /* 0x000fe400078e02ff */
[----:B------:R-:W-:Y:S01]  /*0dd0*/  IMAD.HI.U32 R10, R6, -0x2daee0ad, RZ ;  /* 0xd2511f53060a7827 */ /* 0x000fe200078e00ff */
[----:B------:R-:W-:-:S03]  /*0de0*/  LOP3.LUT R11, R13, R14, R11, 0x96, !PT ;  /* 0x0000000e0d0b7212 */ /* 0x000fc600078e960b */
[----:B------:R-:W-:Y:S02]  /*0df0*/  IMAD R13, R5, -0x2daee0ad, RZ ;  /* 0xd2511f53050d7824 */ /* 0x000fe400078e02ff */
[----:B------:R-:W-:Y:S02]  /*0e00*/  VIADD R14, R127, 0xdb3d7428 ;  /* 0xdb3d74287f0e7836 */ /* 0x000fe40000000000 */
[----:B------:R-:W-:-:S03]  /*0e10*/  IMAD.HI.U32 R5, R11, -0x326172a9, RZ ;  /* 0xcd9e8d570b057827 */ /* 0x000fc600078e00ff */
[----:B------:R-:W-:Y:S01]  /*0e20*/  LOP3.LUT R10, R14, R13, R10, 0x96, !PT ;  /* 0x0000000d0e0a7212 */ /* 0x000fe200078e960a */
        /* <DEDUP_REMOVED lines=10> */
[----:B01234-:R-:W-:-:S07]  /*0ed0*/  LOP3.LUT R6, R12, R11, R6, 0x96, !PT ;  /* 0x0000000b0c067212 */ /* 0x01ffce00078e9606 */
.L_x_14655:
        /* <DEDUP_REMOVED lines=37> */
.L_x_14165:
        /* <DEDUP_REMOVED lines=13> */
.L_x_14167:
[----:B------:R-:W-:Y:S05]  /*1200*/  BSYNC.RECONVERGENT B1 ;  /* 0x0000000000017941 */ /* 0x000fea0003800200 */
.L_x_14166:
        /* <DEDUP_REMOVED lines=54> */
[----:B------:R-:W-:-:S03]  /*1570*/  MOV R10, R28 ;  /* 0x0000001c000a7202 */ /* 0x000fc60000000f00 */
[----:B------:R-:W-:Y:S01]  /*1580*/  VIADD R5, R126, 0x8ff34781 ;  /* 0x8ff347817e057836 */ /* 0x000fe20000000000 */
[----:B------:R-:W-:Y:S01]  /*1590*/  LOP3.LUT R6, R23, R22, R27, 0x96, !PT ;  /* 0x0000001617067212 */ /* 0x000fe200078e961b */
[----:B------:R-:W-:Y:S02]  /*15a0*/  IMAD.MOV.U32 R22, RZ, RZ, R26 ;  /* 0x000000ffff167224 */ /* 0x000fe400078e001a */
[----:B------:R-:W-:Y:S02]  /*15b0*/  HFMA2 R26, -RZ, RZ, 0, 0 ;  /* 0x00000000ff1a7431 */ /* 0x000fe400000001ff */
[----:B------:R-:W-:Y:S01]  /*15c0*/  IMAD.MOV.U32 R23, RZ, RZ, R128 ;  /* 0x000000ffff177224 */ /* 0x000fe200078e0080 */
[----:B------:R-:W-:-:S07]  /*15d0*/  LOP3.LUT R5, R5, R24, R29, 0x96, !PT ;  /* 0x0000001805057212 */ /* 0x000fce00078e961d */
.L_x_14164:
[----:B------:R-:W-:Y:S05]  /*15e0*/  BSYNC.RECONVERGENT B0 ;  /* 0x0000000000007941 */ /* 0x000fea0003800200 */
.L_x_14163:
[----:B------:R-:W-:Y:S01]  /*15f0*/  ISETP.NE.AND P0, PT, R26, 0x1, PT ;  /* 0x000000011a00780c */ /* 0x000fe20003f05270 */
[----:B------:R-:W-:Y:S01]  /*1600*/  IMAD.U32 R139, RZ, RZ, UR11 ;  /* 0x0000000bff8b7e24 */ /* 0x000fe2000f8e00ff */
[----:B------:R-:W-:Y:S01]  /*1610*/  I2FP.F32.U32 R23, R23 ;  /* 0x0000001700177245 */ /* 0x000fe20000201000 */
[----:B------:R-:W-:Y:S01]  /*1620*/  BSSY.RECONVERGENT B0, `(.L_x_14168) ;  /* 0x000005b000007945 */ /* 0x000fe20003800200 */
[----:B------:R-:W-:Y:S01]  /*1630*/  IMAD.MOV.U32 R27, RZ, RZ, 0x2 ;  /* 0x00000002ff1b7424 */ /* 0x000fe200078e00ff */
[----:B------:R-:W-:Y:S02]  /*1640*/  MOV R25, R10 ;  /* 0x0000000a00197202 */ /* 0x000fe40000000f00 */
[----:B------:R-:W-:Y:S01]  /*1650*/  FFMA.FTZ R24, R23, R138, 1.1641532182693481445e-10 ;  /* 0x2f00000017187423 */ /* 0x000fe2000001008a */
[----:B-----5:R-:W-:-:S04]  /*1660*/  HADD2.F32 R23, -RZ, R16.H0_H0 ;  /* 0x20000010ff177230 */ /* 0x020fc80000004100 */
        /* <DEDUP_REMOVED lines=11> */
.L_x_14170:
        /* <DEDUP_REMOVED lines=13> */
.L_x_14172:
[----:B------:R-:W-:Y:S05]  /*17f0*/  BSYNC.RECONVERGENT B1 ;  /* 0x0000000000017941 */ /* 0x000fea0003800200 */
.L_x_14171:
        /* <DEDUP_REMOVED lines=50> */
[----:B------:R-:W-:Y:S01]  /*1b20*/  VIADD R27, R127, 0x96a522ad ;  /* 0x96a522ad7f1b7836 */ /* 0x000fe20000000000 */
[----:B------:R-:W-:-:S03]  /*1b30*/  LOP3.LUT R5, R5, R32, R29, 0x96, !PT ;  /* 0x0000002005057212 */ /* 0x000fc600078e961d */
[----:B------:R-:W-:-:S04]  /*1b40*/  IMAD.WIDE.U32 R32, R25, -0x326172a9, RZ ;  /* 0xcd9e8d5719207825 */ /* 0x000fc800078e00ff */
[----:B------:R-:W-:Y:S01]  /*1b50*/  IMAD.WIDE.U32 R30, R5, -0x2daee0ad, RZ ;  /* 0xd2511f53051e7825 */ /* 0x000fe200078e00ff */
[----:B------:R-:W-:-:S03]  /*1b60*/  MOV R10, R32 ;  /* 0x00000020000a7202 */ /* 0x000fc60000000f00 */
[----:B------:R-:W-:Y:S01]  /*1b70*/  VIADD R25, R126, 0x8ff34781 ;  /* 0x8ff347817e197836 */ /* 0x000fe20000000000 */
[----:B------:R-:W-:Y:S01]  /*1b80*/  LOP3.LUT R6, R27, R26, R31, 0x96, !PT ;  /* 0x0000001a1b067212 */ /* 0x000fe200078e961f */
[----:B------:R-:W-:-:S03]  /*1b90*/  HFMA2 R27, -RZ, RZ, 0, 0 ;  /* 0x00000000ff1b7431 */ /* 0x000fc600000001ff */
[----:B------:R-:W-:Y:S01]  /*1ba0*/  LOP3.LUT R5, R25, R28, R33, 0x96, !PT ;  /* 0x0000001c19057212 */ /* 0x000fe200078e9621 */
[----:B------:R-:W-:Y:S02]  /*1bb0*/  IMAD.MOV.U32 R25, RZ, RZ, R22 ;  /* 0x000000ffff197224 */ /* 0x000fe400078e0016 */
[----:B------:R-:W-:-:S07]  /*1bc0*/  IMAD.MOV.U32 R22, RZ, RZ, R30 ;  /* 0x000000ffff167224 */ /* 0x000fce00078e001e */
.L_x_14169:
[----:B------:R-:W-:Y:S05]  /*1bd0*/  BSYNC.RECONVERGENT B0 ;  /* 0x0000000000007941 */ /* 0x000fea0003800200 */
.L_x_14168:
[----:B------:R-:W-:Y:S01]  /*1be0*/  ISETP.NE.AND P0, PT, R27, 0x1, PT ;  /* 0x000000011b00780c */ /* 0x000fe20003f05270 */
[----:B------:R-:W-:Y:S01]  /*1bf0*/  BSSY.RECONVERGENT B0, `(.L_x_14173) ;  /* 0x000005c000007945 */ /* 0x000fe20003800200 */
[----:B------:R-:W-:Y:S01]  /*1c00*/  I2FP.F32.U32 R25, R25 ;  /* 0x0000001900197245 */ /* 0x000fe20000201000 */
[----:B------:R-:W-:-:S04]  /*1c10*/  IMAD.MOV.U32 R29, RZ, RZ, 0x2 ;  /* 0x00000002ff1d7424 */ /* 0x000fc800078e00ff */
[----:B------:R-:W-:Y:S01]  /*1c20*/  FFMA.FTZ R26, R25, R138, 1.1641532182693481445e-10 ;  /* 0x2f000000191a7423 */ /* 0x000fe2000001008a */
[----:B------:R-:W-:Y:S02]  /*1c30*/  HADD2.F32 R25, -RZ, R16.H1_H1 ;  /* 0x30000010ff197230 */ /* 0x000fe40000004100 */
[----:B------:R-:W-:Y:S02]  /*1c40*/  IMAD.MOV.U32 R16, RZ, RZ, R10 ;  /* 0x000000ffff107224 */ /* 0x000fe400078e000a */
        /* <DEDUP_REMOVED lines=11> */
.L_x_14175:
        /* <DEDUP_REMOVED lines=13> */
.L_x_14177:
[----:B------:R-:W-:Y:S05]  /*1dd0*/  BSYNC.RECONVERGENT B1 ;  /* 0x0000000000017941 */ /* 0x000fea0003800200 */
.L_x_14176:
[----:B------:R-:W-:Y:S01]  /*1de0*/  IMAD.WIDE.U32 R30, R4, -0x326172a9, RZ ;  /* 0xcd9e8d57041e7825 */ /* 0x000fe200078e00ff */
[----:B------:R-:W-:Y:S02]  /*1df0*/  LOP3.LUT R34, R8, R29, R127, 0x96, !PT ;  /* 0x0000001d08227212 */ /* 0x000fe400078e967f */
[----:B------:R-:W-:Y:S01]  /*1e00*/  IADD3 R27, PT, PT, R127, -0x4498517b, RZ ;  /* 0xbb67ae857f1b7810 */ /* 0x000fe20007ffe0ff */
[----:B------:R-:W-:Y:S01]  /*1e10*/  VIADD R5, R126, 0x9e3779b9 ;  /* 0x9e3779b97e057836 */ /* 0x000fe20000000000 */
[----:B------:R-:W-:Y:S01]  /*1e20*/  LOP3.LUT R32, R3, R31, R126, 0x96, !PT ;  /* 0x0000001f03207212 */ /* 0x000fe200078e967e */
[----:B------:R-:W-:Y:S01]  /*1e30*/  IMAD.WIDE.U32 R34, R34, -0x326172a9, RZ ;  /* 0xcd9e8d5722227825 */ /* 0x000fe200078e00ff */
[----:B------:R-:W-:-:S03]  /*1e40*/  MOV R16, R22 ;  /* 0x0000001600107202 */ /* 0x000fc60000000f00 */
[----:B------:R-:W-:Y:S01]  /*1e50*/  IMAD.WIDE.U32 R32, R32, -0x2daee0ad, RZ ;  /* 0xd2511f5320207825 */ /* 0x000fe200078e00ff */
[----:B------:R-:W-:-:S04]  /*1e60*/  LOP3.LUT R5, R5, R30, R35, 0x96, !PT ;  /* 0x0000001e05057212 */ /* 0x000fc800078e9623 */
[----:B------:R-:W-:Y:S01]  /*1e70*/  LOP3.LUT R27, R27, R28, R33, 0x96, !PT ;  /* 0x0000001c1b1b7212 */ /* 0x000fe200078e9621 */
[----:B------:R-:W-:-:S04]  /*1e80*/  IMAD.WIDE.U32 R28, R5, -0x2daee0ad, RZ ;  /* 0xd2511f53051c7825 */ /* 0x000fc800078e00ff */
[----:B------:R-:W-:Y:S02]  /*1e90*/  VIADD R33, R127, 0x76cf5d0a ;  /* 0x76cf5d0a7f217836 */ /* 0x000fe40000000000 */
[----:B------:R-:W-:Y:S01]  /*1ea0*/  IMAD.WIDE.U32 R30, R27, -0x326172a9, RZ ;  /* 0xcd9e8d571b1e7825 */ /* 0x000fe200078e00ff */
[C---:B------:R-:W-:Y:S02]  /*1eb0*/  IADD3 R27, PT, PT, R126.reuse, -0x255992d5, RZ ;  /* 0xdaa66d2b7e1b7810 */ /* 0x040fe40007ffe0ff */
[----:B------:R-:W-:Y:S01]  /*1ec0*/  LOP3.LUT R33, R33, R32, R29, 0x96, !PT ;  /* 0x0000002021217212 */ /* 0x000fe200078e961d */
        /* <DEDUP_REMOVED lines=8> */
[----:B------:R-:W-:Y:S01]  /*1f50*/  IMAD.WIDE.U32 R30, R5, -0x326172a9, RZ ;  /* 0xcd9e8d57051e7825 */ /* 0x000fe200078e00ff */
[----:B------:R-:W-:-:S03]  /*1f60*/  IADD3 R5, PT, PT, R126, 0x78dde6e4, RZ ;  /* 0x78dde6e47e057810 */ /* 0x000fc60007ffe0ff */
        /* <DEDUP_REMOVED lines=26> */
[----:B------:R-:W-:Y:S01]  /*2110*/  LOP3.LUT R27, R27, R32, R29, 0x96, !PT ;  /* 0x000000201b1b7212 */ /* 0x000fe200078e961d */
[----:B------:R-:W-:Y:S02]  /*2120*/  VIADD R29, R127, 0x96a522ad ;  /* 0x96a522ad7f1d7836 */ /* 0x000fe40000000000 */
[----:B------:R-:W-:-:S04]  /*2130*/  IMAD.WIDE.U32 R32, R5, -0x2daee0ad, RZ ;  /* 0xd2511f5305207825 */ /* 0x000fc800078e00ff */
[----:B------:R-:W-:Y:S01]  /*2140*/  IMAD.WIDE.U32 R34, R27, -0x326172a9, RZ ;  /* 0xcd9e8d571b227825 */ /* 0x000fe200078e00ff */
[----:B------:R-:W-:Y:S02]  /*2150*/  IADD3 R27, PT, PT, R126, -0x700cb87f, RZ ;  /* 0x8ff347817e1b7810 */ /* 0x000fe40007ffe0ff */
[----:B------:R-:W-:Y:S01]  /*2160*/  LOP3.LUT R6, R29, R28, R33, 0x96, !PT ;  /* 0x0000001c1d067212 */ /* 0x000fe200078e9621 */
[----:B------:R-:W-:Y:S01]  /*2170*/  IMAD.MOV.U32 R10, RZ, RZ, R34 ;  /* 0x000000ffff0a7224 */ /* 0x000fe200078e0022 */
[----:B------:R-:W-:Y:S01]  /*2180*/  LOP3.LUT R5, R27, R30, R35, 0x96, !PT ;  /* 0x0000001e1b057212 */ /* 0x000fe200078e9623 */
[----:B------:R-:W-:Y:S02]  /*2190*/  IMAD.MOV.U32 R22, RZ, RZ, R32 ;  /* 0x000000ffff167224 */ /* 0x000fe400078e0020 */
[----:B------:R-:W-:-:S07]  /*21a0*/  IMAD.MOV.U32 R29, RZ, RZ, RZ ;  /* 0x000000ffff1d7224 */ /* 0x000fce00078e00ff */
.L_x_14174:
[----:B------:R-:W-:Y:S05]  /*21b0*/  BSYNC.RECONVERGENT B0 ;  /* 0x0000000000007941 */ /* 0x000fea0003800200 */
.L_x_14173:
[----:B------:R-:W-:Y:S01]  /*21c0*/  ISETP.NE.AND P0, PT, R29, 0x1, PT ;  /* 0x000000011d00780c */ /* 0x000fe20003f05270 */
[----:B------:R-:W-:Y:S01]  /*21d0*/  BSSY.RECONVERGENT B0, `(.L_x_14178) ;  /* 0x000005c000007945 */ /* 0x000fe20003800200 */
[----:B------:R-:W-:Y:S01]  /*21e0*/  I2FP.F32.U32 R27, R16 ;  /* 0x00000010001b7245 */ /* 0x000fe20000201000 */
[----:B------:R-:W-:-:S04]  /*21f0*/  HFMA2 R30, -RZ, RZ, 0, 1.1920928955078125e-07 ;  /* 0x00000002ff1e7431 */ /* 0x000fc800000001ff */
[----:B------:R-:W-:Y:S01]  /*2200*/  FFMA.FTZ R16, R27, R138, 1.1641532182693481445e-10 ;  /* 0x2f0000001b107423 */ /* 0x000fe2000001008a */
[----:B------:R-:W-:-:S04]  /*2210*/  HADD2.F32 R27, -RZ, R17.H0_H0 ;  /* 0x20000011ff1b7230 */ /* 0x000fc80000004100 */
        /* <DEDUP_REMOVED lines=12> */
.L_x_14180:
        /* <DEDUP_REMOVED lines=13> */
.L_x_14182:
[----:B------:R-:W-:Y:S05]  /*23b0*/  BSYNC.RECONVERGENT B1 ;  /* 0x0000000000017941 */ /* 0x000fea0003800200 */
.L_x_14181:
        /* <DEDUP_REMOVED lines=59> */
[----:B------:R-:W-:Y:S01]  /*2770*/  IMAD.MOV.U32 R30, RZ, RZ, RZ ;  /* 0x000000ffff1e7224 */ /* 0x000fe200078e00ff */
[----:B------:R-:W-:-:S07]  /*2780*/  LOP3.LUT R5, R29, R32, R37, 0x96, !PT ;  /* 0x000000201d057212 */ /* 0x000fce00078e9625 */
.L_x_14179:
[----:B------:R-:W-:Y:S05]  /*2790*/  BSYNC.RECONVERGENT B0 ;  /* 0x0000000000007941 */ /* 0x000fea0003800200 */
.L_x_14178:
[----:B------:R-:W-:Y:S01]  /*27a0*/  ISETP.NE.AND P0, PT, R30, 0x1, PT ;  /* 0x000000011e00780c */ /* 0x000fe20003f05270 */
[----:B------:R-:W-:Y:S01]  /*27b0*/  BSSY.RECONVERGENT B0, `(.L_x_14183) ;  /* 0x000005b000007945 */ /* 0x000fe20003800200 */
[----:B------:R-:W-:Y:S01]  /*27c0*/  I2FP.F32.U32 R29, R16 ;  /* 0x00000010001d7245 */ /* 0x000fe20000201000 */
[----:B------:R-:W-:Y:S02]  /*27d0*/  HADD2.F32 R17, -RZ, R17.H1_H1 ;  /* 0x30000011ff117230 */ /* 0x000fe40000004100 */
        /* <DEDUP_REMOVED lines=13> */
.L_x_14185:
        /* <DEDUP_REMOVED lines=13> */
.L_x_14187:
[----:B------:R-:W-:Y:S05]  /*2980*/  BSYNC.RECONVERGENT B1 ;  /* 0x0000000000017941 */ /* 0x000fea0003800200 */
.L_x_14186:
        /* <DEDUP_REMOVED lines=56> */
[----:B------:R-:W-:Y:S02]  /*2d10*/  VIADD R29, R126, 0x8ff34781 ;  /* 0x8ff347817e1d7836 */ /* 0x000fe40000000000 */
[----:B------:R-:W-:Y:S01]  /*2d20*/  HFMA2 R31, -RZ, RZ, 0, 0 ;  /* 0x00000000ff1f7431 */ /* 0x000fe200000001ff */
[----:B------:R-:W-:Y:S01]  /*2d30*/  MOV R10, R36 ;  /* 0x00000024000a7202 */ /* 0x000fe20000000f00 */
[----:B------:R-:W-:Y:S01]  /*2d40*/  IMAD.MOV.U32 R22, RZ, RZ, R34 ;  /* 0x000000ffff167224 */ /* 0x000fe200078e0022 */
[----:B------:R-:W-:-:S07]  /*2d50*/  LOP3.LUT R5, R29, R32, R37, 0x96, !PT ;  /* 0x000000201d057212 */ /* 0x000fce00078e9625 */
.L_x_14184:
[----:B------:R-:W-:Y:S05]  /*2d60*/  BSYNC.RECONVERGENT B0 ;  /* 0x0000000000007941 */ /* 0x000fea0003800200 */
.L_x_14183:
[----:B------:R-:W-:Y:S01]  /*2d70*/  ISETP.NE.AND P0, PT, R31, 0x1, PT ;  /* 0x000000011f00780c */ /* 0x000fe20003f05270 */
[----:B------:R-:W-:Y:S01]  /*2d80*/  BSSY.RECONVERGENT B0, `(.L_x_14188) ;  /* 0x000005b000007945 */ /* 0x000fe20003800200 */
[----:B------:R-:W-:Y:S01]  /*2d90*/  I2FP.F32.U32 R29, R16 ;  /* 0x00000010001d7245 */ /* 0x000fe20000201000 */
[----:B------:R-:W-:-:S04]  /*2da0*/  IMAD.MOV.U32 R30, RZ, RZ, 0x2 ;  /* 0x00000002ff1e7424 */ /* 0x000fc800078e00ff */
[----:B------:R-:W-:Y:S01]  /*2db0*/  FFMA.FTZ R16, R29, R138, 1.1641532182693481445e-10 ;  /* 0x2f0000001d107423 */ /* 0x000fe2000001008a */
[----:B------:R-:W-:-:S04]  /*2dc0*/  HADD2.F32 R29, -RZ, R18.H0_H0 ;  /* 0x20000012ff1d7230 */ /* 0x000fc80000004100 */
        /* <DEDUP_REMOVED lines=11> */
.L_x_14190:
        /* <DEDUP_REMOVED lines=13> */
.L_x_14192:
[----:B------:R-:W-:Y:S05]  /*2f50*/  BSYNC.RECONVERGENT B1 ;  /* 0x0000000000017941 */ /* 0x000fea0003800200 */
.L_x_14191:
        /* <DEDUP_REMOVED lines=12> */
[----:B------:R-:W-:-:S03]  /*3020*/  IMAD.WIDE.U32 R32, R32, -0x326172a9, RZ ;  /* 0xcd9e8d5720207825 */ /* 0x000fc600078e00ff */
[----:B------:R-:W-:Y:S01]  /*3030*/  LOP3.LUT R35, R35, R34, R31, 0x96, !PT ;  /* 0x0000002223237212 */ /* 0x000fe200078e961f */
[C---:B------:R-:W-:Y:S01]  /*3040*/  VIADD R5, R126.reuse, 0x3c6ef372 ;  /* 0x3c6ef3727e057836 */ /* 0x040fe20000000000 */
[----:B------:R-:W-:-:S04]  /*3050*/  IADD3 R31, PT, PT, R126, -0x255992d5, RZ ;  /* 0xdaa66d2b7e1f7810 */ /* 0x000fc80007ffe0ff */
        /* <DEDUP_REMOVED lines=41> */
[----:B------:R-:W-:Y:S02]  /*32f0*/  IMAD.MOV.U32 R10, RZ, RZ, R36 ;  /* 0x000000ffff0a7224 */ /* 0x000fe400078e0024 */
[----:B------:R-:W-:Y:S01]  /*3300*/  IMAD.MOV.U32 R22, RZ, RZ, R34 ;  /* 0x000000ffff167224 */ /* 0x000fe200078e0022 */
[----:B------:R-:W-:Y:S01]  /*3310*/  LOP3.LUT R6, R33, R30, R35, 0x96, !PT ;  /* 0x0000001e21067212 */ /* 0x000fe200078e9623 */
[----:B------:R-:W-:-:S07]  /*3320*/  IMAD.MOV.U32 R30, RZ, RZ, RZ ;  /* 0x000000ffff1e7224 */ /* 0x000fce00078e00ff */
.L_x_14189:
[----:B------:R-:W-:Y:S05]  /*3330*/  BSYNC.RECONVERGENT B0 ;  /* 0x0000000000007941 */ /* 0x000fea0003800200 */
.L_x_14188:
[----:B------:R-:W-:Y:S01]  /*3340*/  ISETP.NE.AND P4, PT, R30, 0x1, PT ;  /* 0x000000011e00780c */ /* 0x000fe20003f85270 */
[----:B------:R-:W-:Y:S01]  /*3350*/  BSSY.RECONVERGENT B0, `(.L_x_14193) ;  /* 0x000005b000007945 */ /* 0x000fe20003800200 */
[----:B------:R-:W-:Y:S01]  /*3360*/  I2FP.F32.U32 R31, R16 ;  /* 0x00000010001f7245 */ /* 0x000fe20000201000 */
[----:B------:R-:W-:-:S04]  /*3370*/  HFMA2 R34, -RZ, RZ, 0, 1.1920928955078125e-07 ;  /* 0x00000002ff227431 */ /* 0x000fc800000001ff */
[----:B------:R-:W-:Y:S01]  /*3380*/  FFMA.FTZ R16, R31, R138, 1.1641532182693481445e-10 ;  /* 0x2f0000001f107423 */ /* 0x000fe2000001008a */
[----:B------:R-:W-:-:S04]  /*3390*/  HADD2.F32 R31, -RZ, R18.H1_H1 ;  /* 0x30000012ff1f7230 */ /* 0x000fc80000004100 */
        /* <DEDUP_REMOVED lines=11> */
.L_x_14195:
        /* <DEDUP_REMOVED lines=13> */
.L_x_14197:
[----:B------:R-:W-:Y:S05]  /*3520*/  BSYNC.RECONVERGENT B1 ;  /* 0x0000000000017941 */ /* 0x000fea0003800200 */
.L_x_14196:
        /* <DEDUP_REMOVED lines=8> */
[----:B------:R-:W-:Y:S02]  /*35b0*/  VIADD R35, R127, 0xbb67ae85 ;  /* 0xbb67ae857f237836 */ /* 0x000fe40000000000 */
[----:B------:R-:W-:-:S03]  /*35c0*/  IMAD.MOV.U32 R16, RZ, RZ, R22 ;  /* 0x000000ffff107224 */ /* 0x000fc600078e0016 */
        /* <DEDUP_REMOVED lines=40> */
[----:B------:R-:W-:Y:S01]  /*3850*/  IADD3 R35, PT, PT, R127, -0x695add53, RZ ;  /* 0x96a522ad7f237810 */ /* 0x000fe20007ffe0ff */
[----:B------:R-:W-:Y:S02]  /*3860*/  VIADD R5, R126, 0xf1bbcdc8 ;  /* 0xf1bbcdc87e057836 */ /* 0x000fe40000000000 */
[----:B------:R-:W-:-:S03]  /*3870*/  IMAD.WIDE.U32 R38, R38, -0x326172a9, RZ ;  /* 0xcd9e8d5726267825 */ /* 0x000fc600078e00ff */
[----:B------:R-:W-:Y:S01]  /*3880*/  LOP3.LUT R32, R5, R32, R37, 0x96, !PT ;  /* 0x0000002005207212 */ /* 0x000fe200078e9625 */
[----:B------:R-:W-:Y:S02]  /*3890*/  VIADD R5, R126, 0x8ff34781 ;  /* 0x8ff347817e057836 */ /* 0x000fe40000000000 */
[----:B------:R-:W-:Y:S02]  /*38a0*/  IMAD.MOV.U32 R10, RZ, RZ, R38 ;  /* 0x000000ffff0a7224 */ /* 0x000fe400078e0026 */
[----:B------:R-:W-:Y:S01]  /*38b0*/  IMAD.WIDE.U32 R32, R32, -0x2daee0ad, RZ ;  /* 0xd2511f5320207825 */ /* 0x000fe200078e00ff */
[----:B------:R-:W-:-:S04]  /*38c0*/  LOP3.LUT R5, R5, R36, R39, 0x96, !PT ;  /* 0x0000002405057212 */ /* 0x000fc800078e9627 */
[----:B------:R-:W-:Y:S01]  /*38d0*/  LOP3.LUT R6, R35, R34, R33, 0x96, !PT ;  /* 0x0000002223067212 */ /* 0x000fe200078e9621 */
[----:B------:R-:W-:Y:S01]  /*38e0*/  IMAD.MOV.U32 R34, RZ, RZ, RZ ;  /* 0x000000ffff227224 */ /* 0x000fe200078e00ff */
[----:B------:R-:W-:-:S07]  /*38f0*/  MOV R22, R32 ;  /* 0x0000002000167202 */ /* 0x000fce0000000f00 */
.L_x_14194:
[----:B------:R-:W-:Y:S05]  /*3900*/  BSYNC.RECONVERGENT B0 ;  /* 0x0000000000007941 */ /* 0x000fea0003800200 */
.L_x_14193:
        /* <DEDUP_REMOVED lines=17> */
.L_x_14200:
        /* <DEDUP_REMOVED lines=13> */
.L_x_14202:
[----:B------:R-:W-:Y:S05]  /*3af0*/  BSYNC.RECONVERGENT B1 ;  /* 0x0000000000017941 */ /* 0x000fea0003800200 */
.L_x_14201:
        /* <DEDUP_REMOVED lines=53> */
[----:B------:R-:W-:Y:S01]  /*3e50*/  LOP3.LUT R34, R5, R34, R39, 0x96, !PT ;  /* 0x0000002205227212 */ /* 0x000fe200078e9627 */
[----:B------:R-:W-:Y:S02]  /*3e60*/  VIADD R5, R126, 0x8ff34781 ;  /* 0x8ff347817e057836 */ /* 0x000fe40000000000 */
[----:B------:R-:W-:-:S04]  /*3e70*/  IMAD.WIDE.U32 R40, R40, -0x326172a9, RZ ;  /* 0xcd9e8d5728287825 */ /* 0x000fc800078e00ff */
[----:B------:R-:W-:Y:S01]  /*3e80*/  IMAD.WIDE.U32 R34, R34, -0x2daee0ad, RZ ;  /* 0xd2511f5322227825 */ /* 0x000fe200078e00ff */
[----:B------:R-:W-:Y:S02]  /*3e90*/  LOP3.LUT R5, R5, R38, R41, 0x96, !PT ;  /* 0x0000002605057212 */ /* 0x000fe400078e9629 */
[----:B------:R-:W-:Y:S01]  /*3ea0*/  MOV R10, R40 ;  /* 0x00000028000a7202 */ /* 0x000fe20000000f00 */
[----:B------:R-:W-:Y:S01]  /*3eb0*/  IMAD.MOV.U32 R22, RZ, RZ, R34 ;  /* 0x000000ffff167224 */ /* 0x000fe200078e0022 */
[----:B------:R-:W-:-:S07]  /*3ec0*/  LOP3.LUT R6, R37, R36, R35, 0x96, !PT ;  /* 0x0000002425067212 */ /* 0x000fce00078e9623 */
.L_x_14199:
[----:B------:R-:W-:Y:S05]  /*3ed0*/  BSYNC.RECONVERGENT B0 ;  /* 0x0000000000007941 */ /* 0x000fea0003800200 */
.L_x_14198:
[----:B------:R-:W-:Y:S01]  /*3ee0*/  IMAD.U32 R140, RZ, RZ, UR12 ;  /* 0x0000000cff8c7e24 */ /* 0x000fe2000f8e00ff */
[----:B------:R-:W-:Y:S01]  /*3ef0*/  P2R R30, PR, RZ, 0x2 ;  /* 0x00000002ff1e7803 */ /* 0x000fe20000000000 */
[----:B------:R-:W-:Y:S01]  /*3f00*/  HADD2.F32 R19, -RZ, R19.H1_H1 ;  /* 0x30000013ff137230 */ /* 0x000fe20000004100 */
        /* <DEDUP_REMOVED lines=33> */
.L_x_14162:
        /* <DEDUP_REMOVED lines=16> */
.L_x_14206:
        /* <DEDUP_REMOVED lines=13> */
.L_x_14208:
[----:B------:R-:W-:Y:S05]  /*42f0*/  BSYNC.RECONVERGENT B1 ;  /* 0x0000000000017941 */ /* 0x000fea0003800200 */
.L_x_14207:
        /* <DEDUP_REMOVED lines=43> */
[----:B------:R-:W-:Y:S01]  /*45b0*/  LOP3.LUT R12, R9, R12, R23, 0x96, !PT ;  /* 0x0000000c090c7212 */ /* 0x000fe200078e9617 */
        /* <DEDUP_REMOVED lines=12> */
[----:B------:R-:W-:Y:S01]  /*4680*/  IMAD.MOV.U32 R13, RZ, RZ, RZ ;  /* 0x000000ffff0d7224 */ /* 0x000fe200078e00ff */
[----:B------:R-:W-:Y:S01]  /*4690*/  LOP3.LUT R6, R9, R12, R23, 0x96, !PT ;  /* 0x0000000c09067212 */ /* 0x000fe200078e9617 */
[----:B------:R-:W-:Y:S01]  /*46a0*/  IMAD.MOV.U32 R9, RZ, RZ, R128 ;  /* 0x000000ffff097224 */ /* 0x000fe200078e0080 */
[----:B------:R-:W-:-:S07]  /*46b0*/  MOV R10, R14 ;  /* 0x0000000e000a7202 */ /* 0x000fce0000000f00 */
.L_x_14205:
[----:B------:R-:W-:Y:S05]  /*46c0*/  BSYNC.RECONVERGENT B0 ;  /* 0x0000000000007941 */ /* 0x000fea0003800200 */
.L_x_14204:
[----:B------:R-:W-:Y:S01]  /*46d0*/  ISETP.NE.AND P0, PT, R13, 0x1, PT ;  /* 0x000000010d00780c */ /* 0x000fe20003f05270 */
[----:B------:R-:W-:Y:S01]  /*46e0*/  IMAD.U32 R140, RZ, RZ, UR12 ;  /* 0x0000000cff8c7e24 */ /* 0x000fe2000f8e00ff */
[----:B------:R-:W-:Y:S01]  /*46f0*/  I2FP.F32.U32 R9, R9 ;  /* 0x0000000900097245 */ /* 0x000fe20000201000 */
[----:B------:R-:W-:Y:S01]  /*4700*/  BSSY.RECONVERGENT B0, `(.L_x_14209) ;  /* 0x000005d000007945 */ /* 0x000fe20003800200 */
[----:B------:R-:W-:Y:S01]  /*4710*/  MOV R139, UR11 ;  /* 0x0000000b008b7c02 */ /* 0x000fe20008000f00 */
[----:B------:R-:W-:Y:S01]  /*4720*/  IMAD.MOV.U32 R14, RZ, RZ, 0x2 ;  /* 0x00000002ff0e7424 */ /* 0x000fe200078e00ff */
[----:B------:R-:W-:Y:S01]  /*4730*/  MOV R11, R10 ;  /* 0x0000000a000b7202 */ /* 0x000fe20000000f00 */
[----:B------:R-:W-:Y:S01]  /*4740*/  FFMA.FTZ R12, R9, R138, 1.1641532182693481445e-10 ;  /* 0x2f000000090c7423 */ /* 0x000fe2000001008a */
[----:B-----5:R-:W-:-:S04]  /*4750*/  HADD2.F32 R9, -RZ, R16.H0_H0 ;  /* 0x20000010ff097230 */ /* 0x020fc80000004100 */
        /* <DEDUP_REMOVED lines=12> */
.L_x_14211:
        /* <DEDUP_REMOVED lines=13> */
.L_x_14213:
[----:B------:R-:W-:Y:S05]  /*48f0*/  BSYNC.RECONVERGENT B1 ;  /* 0x0000000000017941 */ /* 0x000fea0003800200 */
.L_x_14212:
        /* <DEDUP_REMOVED lines=56> */
[----:B------:R-:W-:Y:S01]  /*4c80*/  IMAD.MOV.U32 R11, RZ, RZ, R22 ;  /* 0x000000ffff0b7224 */ /* 0x000fe200078e0016 */
[----:B------:R-:W-:Y:S01]  /*4c90*/  MOV R10, R26 ;  /* 0x0000001a000a7202 */ /* 0x000fe20000000f00 */
[----:B------:R-:W-:Y:S02]  /*4ca0*/  IMAD.MOV.U32 R22, RZ, RZ, R14 ;  /* 0x000000ffff167224 */ /* 0x000fe400078e000e */
[----:B------:R-:W-:Y:S01]  /*4cb0*/  HFMA2 R14, -RZ, RZ, 0, 0 ;  /* 0x00000000ff0e7431 */ /* 0x000fe200000001ff */
[----:B------:R-:W-:-:S07]  /*4cc0*/  LOP3.LUT R6, R13, R12, R15, 0x96, !PT ;  /* 0x0000000c0d067212 */ /* 0x000fce00078e960f */
.L_x_14210:
[----:B------:R-:W-:Y:S05]  /*4cd0*/  BSYNC.RECONVERGENT B0 ;  /* 0x0000000000007941 */ /* 0x000fea0003800200 */
.L_x_14209:
[----:B------:R-:W-:Y:S01]  /*4ce0*/  I2FP.F32.U32 R11, R11 ;  /* 0x0000000b000b7245 */ /* 0x000fe20000201000 */
[----:B------:R-:W-:Y:S01]  /*4cf0*/  HADD2.F32 R13, -RZ, R52.H0_H0 ;  /* 0x20000034ff0d7230 */ /* 0x000fe20000004100 */
        /* <DEDUP_REMOVED lines=21> */
.L_x_14216:
        /* <DEDUP_REMOVED lines=13> */
.L_x_14218:
[----:B------:R-:W-:Y:S05]  /*4f20*/  BSYNC.RECONVERGENT B1 ;  /* 0x0000000000017941 */ /* 0x000fea0003800200 */
.L_x_14217:
        /* <DEDUP_REMOVED lines=61> */
.L_x_14215:
[----:B------:R-:W-:Y:S05]  /*5300*/  BSYNC.RECONVERGENT B0 ;  /* 0x0000000000007941 */ /* 0x000fea0003800200 */
.L_x_14214:
[----:B------:R-:W-:Y:S01]  /*5310*/  ISETP.NE.AND P0, PT, R13, 0x1, PT ;  /* 0x000000010d00780c */ /* 0x000fe20003f05270 */
[----:B------:R-:W-:Y:S01]  /*5320*/  BSSY.RECONVERGENT B0, `(.L_x_14219) ;  /* 0x000005d000007945 */ /* 0x000fe20003800200 */
[----:B------:R-:W-:Y:S01]  /*5330*/  I2FP.F32.U32 R11, R11 ;  /* 0x0000000b000b7245 */ /* 0x000fe20000201000 */
[----:B------:R-:W-:-:S04]  /*5340*/  HFMA2 R14, -RZ, RZ, 0, 1.1920928955078125e-07 ;  /* 0x00000002ff0e7431 */ /* 0x000fc800000001ff */
[----:B------:R-:W-:Y:S01]  /*5350*/  FFMA.FTZ R12, R11, R138, 1.1641532182693481445e-10 ;  /* 0x2f0000000b0c7423 */ /* 0x000fe2000001008a */
[----:B------:R-:W-:-:S04]  /*5360*/  HADD2.F32 R11, -RZ, R16.H1_H1 ;  /* 0x30000010ff0b7230 */ /* 0x000fc80000004100 */
        /* <DEDUP_REMOVED lines=13> */
.L_x_14221:
        /* <DEDUP_REMOVED lines=13> */
.L_x_14223:
[----:B------:R-:W-:Y:S05]  /*5510*/  BSYNC.RECONVERGENT B1 ;  /* 0x0000000000017941 */ /* 0x000fea0003800200 */
.L_x_14222:
        /* <DEDUP_REMOVED lines=56> */
[----:B------:R-:W-:Y:S01]  /*58a0*/  IMAD.MOV.U32 R10, RZ, RZ, R30 ;  /* 0x000000ffff0a7224 */ /* 0x000fe200078e001e */
[----:B------:R-:W-:Y:S01]  /*58b0*/  LOP3.LUT R6, R15, R12, R29, 0x96, !PT ;  /* 0x0000000c0f067212 */ /* 0x000fe200078e961d */
[----:B------:R-:W-:Y:S01]  /*58c0*/  IMAD.MOV.U32 R12, RZ, RZ, R22 ;  /* 0x000000ffff0c7224 */ /* 0x000fe200078e0016 */
[----:B------:R-:W-:Y:S01]  /*58d0*/  MOV R22, R28 ;  /* 0x0000001c00167202 */ /* 0x000fe20000000f00 */
[----:B------:R-:W-:-:S07]  /*58e0*/  IMAD.MOV.U32 R14, RZ, RZ, RZ ;  /* 0x000000ffff0e7224 */ /* 0x000fce00078e00ff */
.L_x_14220:
[----:B------:R-:W-:Y:S05]  /*58f0*/  BSYNC.RECONVERGENT B0 ;  /* 0x0000000000007941 */ /* 0x000fea0003800200 */
.L_x_14219:
        /* <DEDUP_REMOVED lines=23> */
.L_x_14226:
        /* <DEDUP_REMOVED lines=13> */
.L_x_14228:
[----:B------:R-:W-:Y:S05]  /*5b40*/  BSYNC.RECONVERGENT B1 ;  /* 0x0000000000017941 */ /* 0x000fea0003800200 */
.L_x_14227:
        /* <DEDUP_REMOVED lines=57> */
[----:B------:R-:W-:Y:S02]  /*5ee0*/  MOV R10, R30 ;  /* 0x0000001e000a7202 */ /* 0x000fe40000000f00 */
[----:B------:R-:W-:Y:S01]  /*5ef0*/  LOP3.LUT R6, R15, R12, R29, 0x96, !PT ;  /* 0x0000000c0f067212 */ /* 0x000fe200078e961d */
[----:B------:R-:W-:Y:S02]  /*5f00*/  IMAD.MOV.U32 R12, RZ, RZ, R22 ;  /* 0x000000ffff0c7224 */ /* 0x000fe400078e0016 */
[----:B------:R-:W-:-:S07]  /*5f10*/  IMAD.MOV.U32 R22, RZ, RZ, R28 ;  /* 0x000000ffff167224 */ /* 0x000fce00078e001c */
.L_x_14225:
[----:B------:R-:W-:Y:S05]  /*5f20*/  BSYNC.RECONVERGENT B0 ;  /* 0x0000000000007941 */ /* 0x000fea0003800200 */
.L_x_14224:
[----:B------:R-:W-:Y:S01]  /*5f30*/  ISETP.NE.AND P0, PT, R16, 0x1, PT ;  /* 0x000000011000780c */ /* 0x000fe20003f05270 */
[----:B------:R-:W-:Y:S01]  /*5f40*/  HADD2.F32 R15, -RZ, R17.H0_H0 ;  /* 0x20000011ff0f7230 */ /* 0x000fe20000004100 */
[----:B------:R-:W-:Y:S01]  /*5f50*/  I2FP.F32.U32 R13, R12 ;  /* 0x0000000c000d7245 */ /* 0x000fe20000201000 */
[----:B------:R-:W-:Y:S01]  /*5f60*/  BSSY.RECONVERGENT B0, `(.L_x_14229) ;  /* 0x000005b000007945 */ /* 0x000fe20003800200 */
[----:B------:R-:W-:-:S03]  /*5f70*/  IMAD.MOV.U32 R23, RZ, RZ, 0x2 ;  /* 0x00000002ff177424 */ /* 0x000fc600078e00ff */
        /* <DEDUP_REMOVED lines=14> */
.L_x_14231:
        /* <DEDUP_REMOVED lines=13> */
.L_x_14233:
[----:B------:R-:W-:Y:S05]  /*6130*/  BSYNC.RECONVERGENT B1 ;  /* 0x0000000000017941 */ /* 0x000fea0003800200 */
.L_x_14232:
        /* <DEDUP_REMOVED lines=60> */
[----:B------:R-:W-:-:S07]  /*6500*/  IMAD.MOV.U32 R22, RZ, RZ, R32 ;  /* 0x000000ffff167224 */ /* 0x000fce00078e0020 */
.L_x_14230:
[----:B------:R-:W-:Y:S05]  /*6510*/  BSYNC.RECONVERGENT B0 ;  /* 0x0000000000007941 */ /* 0x000fea0003800200 */
.L_x_14229:
        /* <DEDUP_REMOVED lines=23> */
.L_x_14236:
        /* <DEDUP_REMOVED lines=13> */
.L_x_14238:
[----:B------:R-:W-:Y:S05]  /*6760*/  BSYNC.RECONVERGENT B1 ;  /* 0x0000000000017941 */ /* 0x000fea0003800200 */
.L_x_14237:
        /* <DEDUP_REMOVED lines=49> */
[----:B------:R-:W-:Y:S01]  /*6a80*/  IADD3 R15, PT, PT, R127, -0x695add53, RZ ;  /* 0x96a522ad7f0f7810 */ /* 0x000fe20007ffe0ff */
        /* <DEDUP_REMOVED lines=11> */
.L_x_14235:
[----:B------:R-:W-:Y:S05]  /*6b40*/  BSYNC.RECONVERGENT B0 ;  /* 0x0000000000007941 */ /* 0x000fea0003800200 */
.L_x_14234:
[----:B------:R-:W-:Y:S01]  /*6b50*/  ISETP.NE.AND P0, PT, R15, 0x1, PT ;  /* 0x000000010f00780c */ /* 0x000fe20003f05270 */
[----:B------:R-:W-:Y:S01]  /*6b60*/  BSSY.RECONVERGENT B0, `(.L_x_14239) ;  /* 0x000005c000007945 */ /* 0x000fe20003800200 */
[----:B------:R-:W-:Y:S01]  /*6b70*/  I2FP.F32.U32 R13, R13 ;  /* 0x0000000d000d7245 */ /* 0x000fe20000201000 */
[----:B------:R-:W-:-:S04]  /*6b80*/  IMAD.MOV.U32 R16, RZ, RZ, 0x2 ;  /* 0x00000002ff107424 */ /* 0x000fc800078e00ff */
[----:B------:R-:W-:Y:S01]  /*6b90*/  FFMA.FTZ R14, R13, R138, 1.1641532182693481445e-10 ;  /* 0x2f0000000d0e7423 */ /* 0x000fe2000001008a */
[----:B------:R-:W-:-:S04]  /*6ba0*/  HADD2.F32 R13, -RZ, R17.H1_H1 ;  /* 0x30000011ff0d7230 */ /* 0x000fc80000004100 */
        /* <DEDUP_REMOVED lines=12> */
.L_x_14241:
        /* <DEDUP_REMOVED lines=13> */
.L_x_14243:
[----:B------:R-:W-:Y:S05]  /*6d40*/  BSYNC.RECONVERGENT B1 ;  /* 0x0000000000017941 */ /* 0x000fea0003800200 */
.L_x_14242:
        /* <DEDUP_REMOVED lines=61> */
.L_x_14240:
[----:B------:R-:W-:Y:S05]  /*7120*/  BSYNC.RECONVERGENT B0 ;  /* 0x0000000000007941 */ /* 0x000fea0003800200 */
.L_x_14239:
        /* <DEDUP_REMOVED lines=23> */
.L_x_14246:
        /* <DEDUP_REMOVED lines=13> */
.L_x_14248:
[----:B------:R-:W-:Y:S05]  /*7370*/  BSYNC.RECONVERGENT B1 ;  /* 0x0000000000017941 */ /* 0x000fea0003800200 */
.L_x_14247:
        /* <DEDUP_REMOVED lines=24> */
[C---:B------:R-:W-:Y:S02]  /*7500*/  IADD3 R5, PT, PT, R126.reuse, 0x78dde6e4, RZ ;  /* 0x78dde6e47e057810 */ /* 0x040fe40007ffe0ff */
[----:B------:R-:W-:Y:S01]  /*7510*/  LOP3.LUT R23, R23, R30, R15, 0x96, !PT ;  /* 0x0000001e17177212 */ /* 0x000fe200078e960f */
[----:B------:R-:W-:Y:S01]  /*7520*/  VIADD R15, R126, 0x1715609d ;  /* 0x1715609d7e0f7836 */ /* 0x000fe20000000000 */
        /* <DEDUP_REMOVED lines=25> */
[----:B------:R-:W-:Y:S02]  /*76c0*/  VIADD R17, R127, 0x96a522ad ;  /* 0x96a522ad7f117836 */ /* 0x000fe40000000000 */
[----:B------:R-:W-:-:S04]  /*76d0*/  IMAD.WIDE.U32 R32, R23, -0x326172a9, RZ ;  /* 0xcd9e8d5717207825 */ /* 0x000fc800078e00ff */
[----:B------:R-:W-:Y:S01]  /*76e0*/  IMAD.WIDE.U32 R30, R5, -0x2daee0ad, RZ ;  /* 0xd2511f53051e7825 */ /* 0x000fe200078e00ff */
[----:B------:R-:W-:-:S03]  /*76f0*/  LOP3.LUT R5, R15, R16, R33, 0x96, !PT ;  /* 0x000000100f057212 */ /* 0x000fc600078e9621 */
[----:B------:R-:W-:Y:S01]  /*7700*/  IMAD.MOV.U32 R10, RZ, RZ, R32 ;  /* 0x000000ffff0a7224 */ /* 0x000fe200078e0020 */
[----:B------:R-:W-:Y:S01]  /*7710*/  LOP3.LUT R6, R17, R14, R31, 0x96, !PT ;  /* 0x0000000e11067212 */ /* 0x000fe200078e961f */
[----:B------:R-:W-:Y:S01]  /*7720*/  IMAD.MOV.U32 R23, RZ, RZ, RZ ;  /* 0x000000ffff177224 */ /* 0x000fe200078e00ff */
[----:B------:R-:W-:Y:S01]  /*7730*/  MOV R14, R22 ;  /* 0x00000016000e7202 */ /* 0x000fe20000000f00 */
[----:B------:R-:W-:-:S07]  /*7740*/  IMAD.MOV.U32 R22, RZ, RZ, R30 ;  /* 0x000000ffff167224 */ /* 0x000fce00078e001e */
.L_x_14245:
[----:B------:R-:W-:Y:S05]  /*7750*/  BSYNC.RECONVERGENT B0 ;  /* 0x0000000000007941 */ /* 0x000fea0003800200 */
.L_x_14244:
[----:B------:R-:W-:Y:S01]  /*7760*/  ISETP.NE.AND P0, PT, R23, 0x1, PT ;  /* 0x000000011700780c */ /* 0x000fe20003f05270 */
[----:B------:R-:W-:Y:S01]  /*7770*/  HADD2.F32 R17, -RZ, R18.H0_H0 ;  /* 0x20000012ff117230 */ /* 0x000fe20000004100 */
        /* <DEDUP_REMOVED lines=16> */
.L_x_14251:
        /* <DEDUP_REMOVED lines=13> */
.L_x_14253:
[----:B------:R-:W-:Y:S05]  /*7950*/  BSYNC.RECONVERGENT B1 ;  /* 0x0000000000017941 */ /* 0x000fea0003800200 */
.L_x_14252:
        /* <DEDUP_REMOVED lines=61> */
.L_x_14250:
[----:B------:R-:W-:Y:S05]  /*7d30*/  BSYNC.RECONVERGENT B0 ;  /* 0x0000000000007941 */ /* 0x000fea0003800200 */
.L_x_14249:
        /* <DEDUP_REMOVED lines=23> */
.L_x_14256:
        /* <DEDUP_REMOVED lines=13> */
.L_x_14258:
[----:B------:R-:W-:Y:S05]  /*7f80*/  BSYNC.RECONVERGENT B1 ;  /* 0x0000000000017941 */ /* 0x000fea0003800200 */
.L_x_14257:
        /* <DEDUP_REMOVED lines=61> */
.L_x_14255:
[----:B------:R-:W-:Y:S05]  /*8360*/  BSYNC.RECONVERGENT B0 ;  /* 0x0000000000007941 */ /* 0x000fea0003800200 */
.L_x_14254:
[----:B------:R-:W-:Y:S01]  /*8370*/  ISETP.NE.AND P4, PT, R17, 0x1, PT ;  /* 0x000000011100780c */ /* 0x000fe20003f85270 */
[----:B------:R-:W-:Y:S01]  /*8380*/  BSSY.RECONVERGENT B0, `(.L_x_14259) ;  /* 0x000005c000007945 */ /* 0x000fe20003800200 */
[----:B------:R-:W-:Y:S01]  /*8390*/  I2FP.F32.U32 R15, R15 ;  /* 0x0000000f000f7245 */ /* 0x000fe20000201000 */
[----:B------:R-:W-:-:S04]  /*83a0*/  IMAD.MOV.U32 R25, RZ, RZ, 0x2 ;  /* 0x00000002ff197424 */ /* 0x000fc800078e00ff */
[----:B------:R-:W-:Y:S01]  /*83b0*/  FFMA.FTZ R16, R15, R138, 1.1641532182693481445e-10 ;  /* 0x2f0000000f107423 */ /* 0x000fe2000001008a */
[----:B------:R-:W-:-:S04]  /*83c0*/  HADD2.F32 R15, -RZ, R18.H1_H1 ;  /* 0x30000012ff0f7230 */ /* 0x000fc80000004100 */
        /* <DEDUP_REMOVED lines=12> */
.L_x_14261:
        /* <DEDUP_REMOVED lines=13> */
.L_x_14263:
[----:B------:R-:W-:Y:S05]  /*8560*/  BSYNC.RECONVERGENT B1 ;  /* 0x0000000000017941 */ /* 0x000fea0003800200 */
.L_x_14262:
        /* <DEDUP_REMOVED lines=57> */
[----:B------:R-:W-:-:S03]  /*8900*/  IMAD.MOV.U32 R10, RZ, RZ, R34 ;  /* 0x000000ffff0a7224 */ /* 0x000fc600078e0022 */
[----:B------:R-:W-:Y:S02]  /*8910*/  LOP3.LUT R6, R23, R16, R33, 0x96, !PT ;  /* 0x0000001017067212 */ /* 0x000fe400078e9621 */
[----:B------:R-:W-:Y:S01]  /*8920*/  MOV R16, R22 ;  /* 0x0000001600107202 */ /* 0x000fe20000000f00 */
[----:B------:R-:W-:-:S07]  /*8930*/  IMAD.MOV.U32 R22, RZ, RZ, R32 ;  /* 0x000000ffff167224 */ /* 0x000fce00078e0020 */
.L_x_14260:
[----:B------:R-:W-:Y:S05]  /*8940*/  BSYNC.RECONVERGENT B0 ;  /* 0x0000000000007941 */ /* 0x000fea0003800200 */
.L_x_14259:
[----:B------:R-:W-:Y:S01]  /*8950*/  I2FP.F32.U32 R17, R16 ;  /* 0x0000001000117245 */ /* 0x000fe20000201000 */
[----:B------:R-:W-:Y:S01]  /*8960*/  HADD2.F32 R23, -RZ, R54.H1_H1 ;  /* 0x30000036ff177230 */ /* 0x000fe20000004100 */
        /* <DEDUP_REMOVED lines=22> */
.L_x_14266:
        /* <DEDUP_REMOVED lines=13> */
.L_x_14268:
[----:B------:R-:W-:Y:S05]  /*8ba0*/  BSYNC.RECONVERGENT B1 ;  /* 0x0000000000017941 */ /* 0x000fea0003800200 */
.L_x_14267:
        /* <DEDUP_REMOVED lines=60> */
[----:B------:R-:W-:-:S07]  /*8f70*/  MOV R22, R32 ;  /* 0x0000002000167202 */ /* 0x000fce0000000f00 */
.L_x_14265:
[----:B------:R-:W-:Y:S05]  /*8f80*/  BSYNC.RECONVERGENT B0 ;  /* 0x0000000000007941 */ /* 0x000fea0003800200 */
.L_x_14264:
[----:B------:R-:W-:Y:S01]  /*8f90*/  ISETP.NE.AND P5, PT, R27, 0x1, PT ;  /* 0x000000011b00780c */ /* 0x000fe20003fa5270 */
[----:B------:R-:W-:Y:S01]  /*8fa0*/  HADD2.F32 R23, -RZ, R19.H0_H0 ;  /* 0x20000013ff177230 */ /* 0x000fe20000004100 */
        /* <DEDUP_REMOVED lines=16> */
.L_x_14271:
        /* <DEDUP_REMOVED lines=13> */
.L_x_14273:
[----:B------:R-:W-:Y:S05]  /*9180*/  BSYNC.RECONVERGENT B1 ;  /* 0x0000000000017941 */ /* 0x000fea0003800200 */
.L_x_14272:
        /* <DEDUP_REMOVED lines=61> */
.L_x_14270:
[----:B------:R-:W-:Y:S05]  /*9560*/  BSYNC.RECONVERGENT B0 ;  /* 0x0000000000007941 */ /* 0x000fea0003800200 */
.L_x_14269:
[----:B------:R-:W-:Y:S01]  /*9570*/  I2FP.F32.U32 R17, R17 ;  /* 0x0000001100117245 */ /* 0x000fe20000201000 */
[----:B------:R-:W-:Y:S01]  /*9580*/  HADD2.F32 R23, -RZ, R55.H0_H0 ;  /* 0x20000037ff177230 */ /* 0x000fe20000004100 */
[----:B------:R-:W-:Y:S01]  /*9590*/  FSEL R16, R16, RZ, P4 ;  /* 0x000000ff10107208 */ /* 0x000fe20002000000 */
        /* <DEDUP_REMOVED lines=8> */
[----:B------:R-:W-:Y:S02]  /*9620*/  IMAD.MOV.U32 R23, RZ, RZ, 0x2 ;  /* 0x00000002ff177424 */ /* 0x000fe400078e00ff */
[----:B------:R-:W-:Y:S02]  /*9630*/  IMAD.MOV.U32 R16, RZ, RZ, R10 ;  /* 0x000000ffff107224 */ /* 0x000fe400078e000a */
[----:B------:R-:W-:-:S07]  /*9640*/  @P1 FADD.FTZ R42, R46, R42 ;  /* 0x0000002a2e2a1221 */ /* 0x000fce0000010000 */
        /* <DEDUP_REMOVED lines=9> */
.L_x_14276:
        /* <DEDUP_REMOVED lines=13> */
.L_x_14278:
[----:B------:R-:W-:Y:S05]  /*97b0*/  BSYNC.RECONVERGENT B1 ;  /* 0x0000000000017941 */ /* 0x000fea0003800200 */
.L_x_14277:
        /* <DEDUP_REMOVED lines=61> */
.L_x_14275:
[----:B------:R-:W-:Y:S05]  /*9b90*/  BSYNC.RECONVERGENT B0 ;  /* 0x0000000000007941 */ /* 0x000fea0003800200 */
.L_x_14274:
        /* <DEDUP_REMOVED lines=18> */
.L_x_14281:
        /* <DEDUP_REMOVED lines=15> */
.L_x_14283:
[----:B------:R-:W-:Y:S05]  /*9db0*/  BSYNC.RECONVERGENT B1 ;  /* 0x0000000000017941 */ /* 0x000fea0003800200 */
.L_x_14282:
        /* <DEDUP_REMOVED lines=58> */
[----:B------:R-:W-:Y:S01]  /*a160*/  MOV R22, R32 ;  /* 0x0000002000167202 */ /* 0x000fe20000000f00 */
[----:B------:R-:W-:Y:S01]  /*a170*/  IMAD.MOV.U32 R32, RZ, RZ, RZ ;  /* 0x000000ffff207224 */ /* 0x000fe200078e00ff */
[----:B------:R-:W-:-:S07]  /*a180*/  LOP3.LUT R6, R19, R18, R33, 0x96, !PT ;  /* 0x0000001213067212 */ /* 0x000fce00078e9621 */
.L_x_14280:
[----:B------:R-:W-:Y:S05]  /*a190*/  BSYNC.RECONVERGENT B0 ;  /* 0x0000000000007941 */ /* 0x000fea0003800200 */
.L_x_14279:
        /* <DEDUP_REMOVED lines=10> */
.L_x_14203:
[----:B------:R-:W0:Y:S01]  /*a240*/  LDC.64 R136, c[0x0][0x3a8] ;  /* 0x0000ea00ff887b82 */ /* 0x000e220000000a00 */
[----:B------:R-:W-:Y:S02]  /*a250*/  SEL R29, RZ, 0x100, !P0 ;  /* 0x00000100ff1d7807 */ /* 0x000fe40004000000 */
[----:B------:R-:W-:Y:S02]  /*a260*/  SEL R19, RZ, 0x1000000, !P5 ;  /* 0x01000000ff137807 */ /* 0x000fe40006800000 */
[----:B------:R-:W-:Y:S02]  /*a270*/  ISETP.NE.U32.AND P0, PT, R20, RZ, PT ;  /* 0x000000ff1400720c */ /* 0x000fe40003f05070 */
[----:B------:R-:W-:Y:S01]  /*a280*/  ISETP.NE.AND P5, PT, R26, RZ, PT ;  /* 0x000000ff1a00720c */ /* 0x000fe20003fa5270 */
[----:B------:R-:W1:Y:S01]  /*a290*/  LDC.64 R134, c[0x0][0x3b0] ;  /* 0x0000ec00ff867b82 */ /* 0x000e620000000a00 */
[----:B------:R-:W-:Y:S02]  /*a2a0*/  SEL R26, RZ, 0x10000, !P4 ;  /* 0x00010000ff1a7807 */ /* 0x000fe40006000000 */
        /* <DEDUP_REMOVED lines=9> */
[----:B0-----:R-:W-:Y:S01]  /*a340*/  IMAD.WIDE.U32 R18, R131, 0x20, R136 ;  /* 0x0000002083127825 */ /* 0x001fe200078e0088 */
[----:B------:R-:W-:Y:S01]  /*a350*/  SEL R28, RZ, 0x1, !P3 ;  /* 0x00000001ff1c7807 */ /* 0x000fe20005800000 */
[----:B------:R-:W0:Y:S01]  /*a360*/  @P0 LDC.64 R24, c[0x0][0x398] ;  /* 0x0000e600ff180b82 */ /* 0x000e220000000a00 */
[----:B------:R-:W-:Y:S02]  /*a370*/  SEL R17, RZ, 0x1, !P6 ;  /* 0x00000001ff117807 */ /* 0x000fe40007000000 */
[----:B------:R-:W-:Y:S01]  /*a380*/  LOP3.LUT R29, R29, R28, RZ, 0xfc, !PT ;  /* 0x0000001c1d1d7212 */ /* 0x000fe200078efcff */
[C---:B-1----:R-:W-:Y:S01]  /*a390*/  IMAD.WIDE.U32 R26, R131.reuse, 0x8, R134 ;  /* 0x00000008831a7825 */ /* 0x042fe200078e0086 */
        /* <DEDUP_REMOVED lines=29> */
.L_x_14284:
[----:B------:R1:W5:Y:S04]  /*a570*/  @P0 LDG.E.128 R52, desc[UR6][R24.64] ;  /* 0x0000000618340981 */ /* 0x000368000c1e1d00 */
[----:B------:R1:W5:Y:S04]  /*a580*/  @P1 LDG.E.128 R48, desc[UR6][R20.64] ;  /* 0x0000000614301981 */ /* 0x000368000c1e1d00 */
[----:B------:R1:W5:Y:S04]  /*a590*/  @P1 LDG.E.128 R44, desc[UR6][R20.64+0x10] ;  /* 0x00001006142c1981 */ /* 0x000368000c1e1d00 */
[----:B0-----:R-:W5:Y:S01]  /*a5a0*/  LDG.E.128 R16, desc[UR6][R16.64] ;  /* 0x0000000610107981 */ /* 0x001f62000c1e1d00 */
[----:B------:R-:W-:Y:S05]  /*a5b0*/  @!P0 BRA `(.L_x_14285) ;  /* 0x00000060004c8947 */ /* 0x000fea0003800000 */
[----:B------:R-:W-:Y:S01]  /*a5c0*/  ISETP.NE.AND P2, PT, R32, 0x1, PT ;  /* 0x000000012000780c */ /* 0x000fe20003f45270 */
[----:B------:R-:W-:Y:S01]  /*a5d0*/  BSSY.RECONVERGENT B0, `(.L_x_14286) ;  /* 0x0000059000007945 */ /* 0x000fe20003800200 */
[----:B------:R-:W-:Y:S02]  /*a5e0*/  HFMA2 R13, -RZ, RZ, 0, 1.1920928955078125e-07 ;  /* 0x00000002ff0d7431 */ /* 0x000fe400000001ff */
[----:B------:R-:W-:Y:S01]  /*a5f0*/  IMAD.MOV.U32 R9, RZ, RZ, R10 ;  /* 0x000000ffff097224 */ /* 0x000fe200078e000a */
[----:B-1----:R-:W-:-:S08]  /*a600*/  MOV R20, R22 ;  /* 0x0000001600147202 */ /* 0x002fd00000000f00 */
        /* <DEDUP_REMOVED lines=11> */
.L_x_14288:
        /* <DEDUP_REMOVED lines=13> */
.L_x_14290:
[----:B------:R-:W-:Y:S05]  /*a790*/  BSYNC.RECONVERGENT B1 ;  /* 0x0000000000017941 */ /* 0x000fea0003800200 */
.L_x_14289:
        /* <DEDUP_REMOVED lines=50> */
[----:B------:R-:W-:Y:S02]  /*aac0*/  HFMA2 R13, -RZ, RZ, 0, 0 ;  /* 0x00000000ff0d7431 */ /* 0x000fe400000001ff */
[----:B------:R-:W-:-:S04]  /*aad0*/  IMAD.WIDE.U32 R10, R10, -0x326172a9, RZ ;  /* 0xcd9e8d570a0a7825 */ /* 0x000fc800078e00ff */
[----:B------:R-:W-:Y:S01]  /*aae0*/  IMAD.WIDE.U32 R14, R14, -0x326172a9, RZ ;  /* 0xcd9e8d570e0e7825 */ /* 0x000fe200078e00ff */
[----:B------:R-:W-:Y:S02]  /*aaf0*/  LOP3.LUT R20, R5, R20, R11, 0x96, !PT ;  /* 0x0000001405147212 */ /* 0x000fe400078e960b */
[----:B------:R-:W-:-:S03]  /*ab00*/  IADD3 R5, PT, PT, R126, -0x700cb87f, RZ ;  /* 0x8ff347817e057810 */ /* 0x000fc60007ffe0ff */
[----:B------:R-:W-:Y:S01]  /*ab10*/  IMAD.WIDE.U32 R20, R20, -0x2daee0ad, RZ ;  /* 0xd2511f5314147825 */ /* 0x000fe200078e00ff */
[----:B------:R-:W-:Y:S02]  /*ab20*/  LOP3.LUT R5, R5, R10, R15, 0x96, !PT ;  /* 0x0000000a05057212 */ /* 0x000fe400078e960f */
[----:B------:R-:W-:Y:S02]  /*ab30*/  MOV R10, R14 ;  /* 0x0000000e000a7202 */ /* 0x000fe40000000f00 */
[----:B------:R-:W-:Y:S01]  /*ab40*/  LOP3.LUT R6, R9, R12, R21, 0x96, !PT ;  /* 0x0000000c09067212 */ /* 0x000fe200078e9615 */
[----:B------:R-:W-:-:S07]  /*ab50*/  IMAD.MOV.U32 R9, RZ, RZ, R22 ;  /* 0x000000ffff097224 */ /* 0x000fce00078e0016 */
.L_x_14287:
[----:B------:R-:W-:Y:S05]  /*ab60*/  BSYNC.RECONVERGENT B0 ;  /* 0x0000000000007941 */ /* 0x000fea0003800200 */
.L_x_14286:
[----:B------:R-:W-:Y:S01]  /*ab70*/  ISETP.NE.AND P2, PT, R13, 0x1, PT ;  /* 0x000000010d00780c */ /* 0x000fe20003f45270 */
[----:B------:R-:W-:Y:S01]  /*ab80*/  BSSY.RECONVERGENT B0, `(.L_x_14291) ;  /* 0x000005d000007945 */ /* 0x000fe20003800200 */
[----:B------:R-:W-:Y:S01]  /*ab90*/  I2FP.F32.U32 R9, R9 ;  /* 0x0000000900097245 */ /* 0x000fe20000201000 */
[----:B------:R-:W-:Y:S01]  /*aba0*/  IMAD.MOV.U32 R14, RZ, RZ, 0x2 ;  /* 0x00000002ff0e7424 */ /* 0x000fe200078e00ff */
[----:B------:R-:W-:-:S03]  /*abb0*/  MOV R11, R10 ;  /* 0x0000000a000b7202 */ /* 0x000fc60000000f00 */
        /* <DEDUP_REMOVED lines=14> */
.L_x_14293:
        /* <DEDUP_REMOVED lines=13> */
.L_x_14295:
[----:B------:R-:W-:Y:S05]  /*ad70*/  BSYNC.RECONVERGENT B1 ;  /* 0x0000000000017941 */ /* 0x000fea0003800200 */
.L_x_14294:
        /* <DEDUP_REMOVED lines=61> */
.L_x_14292:
[----:B------:R-:W-:Y:S05]  /*b150*/  BSYNC.RECONVERGENT B0 ;  /* 0x0000000000007941 */ /* 0x000fea0003800200 */
.L_x_14291:
[----:B------:R-:W-:Y:S01]  /*b160*/  I2FP.F32.U32 R11, R11 ;  /* 0x0000000b000b7245 */ /* 0x000fe20000201000 */
[----:B------:R-:W-:Y:S01]  /*b170*/  HADD2.F32 R13, -RZ, R52.H0_H0 ;  /* 0x20000034ff0d7230 */ /* 0x000fe20000004100 */
        /* <DEDUP_REMOVED lines=21> */
.L_x_14298:
        /* <DEDUP_REMOVED lines=13> */
.L_x_14300:
[----:B------:R-:W-:Y:S05]  /*b3a0*/  BSYNC.RECONVERGENT B1 ;  /* 0x0000000000017941 */ /* 0x000fea0003800200 */
.L_x_14299:
        /* <DEDUP_REMOVED lines=56> */
[----:B------:R-:W-:-:S03]  /*b730*/  HFMA2 R13, -RZ, RZ, 0, 0 ;  /* 0x00000000ff0d7431 */ /* 0x000fc600000001ff */
[----:B------:R-:W-:Y:S01]  /*b740*/  LOP3.LUT R5, R11, R10, R23, 0x96, !PT ;  /* 0x0000000a0b057212 */ /* 0x000fe200078e9617 */
[----:B------:R-:W-:Y:S01]  /*b750*/  IMAD.MOV.U32 R10, RZ, RZ, R22 ;  /* 0x000000ffff0a7224 */ /* 0x000fe200078e0016 */
[----:B------:R-:W-:Y:S01]  /*b760*/  MOV R11, R20 ;  /* 0x00000014000b7202 */ /* 0x000fe20000000f00 */
[----:B------:R-:W-:-:S07]  /*b770*/  IMAD.MOV.U32 R20, RZ, RZ, R14 ;  /* 0x000000ffff147224 */ /* 0x000fce00078e000e */
.L_x_14297:
[----:B------:R-:W-:Y:S05]  /*b780*/  BSYNC.RECONVERGENT B0 ;  /* 0x0000000000007941 */ /* 0x000fea0003800200 */
.L_x_14296:
        /* <DEDUP_REMOVED lines=19> */
.L_x_14303:
        /* <DEDUP_REMOVED lines=13> */
.L_x_14305:
[----:B------:R-:W-:Y:S05]  /*b990*/  BSYNC.RECONVERGENT B1 ;  /* 0x0000000000017941 */ /* 0x000fea0003800200 */
.L_x_14304:
        /* <DEDUP_REMOVED lines=61> */
.L_x_14302:
[----:B------:R-:W-:Y:S05]  /*bd70*/  BSYNC.RECONVERGENT B0 ;  /* 0x0000000000007941 */ /* 0x000fea0003800200 */
.L_x_14301:
[----:B------:R-:W-:Y:S01]  /*bd80*/  I2FP.F32.U32 R13, R12 ;  /* 0x0000000c000d7245 */ /* 0x000fe20000201000 */
[----:B------:R-:W-:Y:S01]  /*bd90*/  HADD2.F32 R15, -RZ, R52.H1_H1 ;  /* 0x30000034ff0f7230 */ /* 0x000fe20000004100 */
        /* <DEDUP_REMOVED lines=21> */
.L_x_14308:
        /* <DEDUP_REMOVED lines=13> */
.L_x_14310:
[----:B------:R-:W-:Y:S05]  /*bfc0*/  BSYNC.RECONVERGENT B1 ;  /* 0x0000000000017941 */ /* 0x000fea0003800200 */
.L_x_14309:
        /* <DEDUP_REMOVED lines=51> */
[----:B------:R-:W-:Y:S02]  /*c300*/  LOP3.LUT R5, R5, R24, R15, 0x96, !PT ;  /* 0x0000001805057212 */ /* 0x000fe400078e960f */
[----:B------:R-:W-:Y:S01]  /*c310*/  IADD3 R15, PT, PT, R127, -0x695add53, RZ ;  /* 0x96a522ad7f0f7810 */ /* 0x000fe20007ffe0ff */
[----:B------:R-:W-:-:S04]  /*c320*/  IMAD.WIDE.U32 R24, R21, -0x326172a9, RZ ;  /* 0xcd9e8d5715187825 */ /* 0x000fc800078e00ff */
[----:B------:R-:W-:Y:S01]  /*c330*/  IMAD.WIDE.U32 R22, R5, -0x2daee0ad, RZ ;  /* 0xd2511f5305167825 */ /* 0x000fe200078e00ff */
[----:B------:R-:W-:-:S03]  /*c340*/  LOP3.LUT R5, R13, R14, R25, 0x96, !PT ;  /* 0x0000000e0d057212 */ /* 0x000fc600078e9619 */
[----:B------:R-:W-:Y:S01]  /*c350*/  IMAD.MOV.U32 R10, RZ, RZ, R24 ;  /* 0x000000ffff0a7224 */ /* 0x000fe200078e0018 */
[----:B------:R-:W-:Y:S01]  /*c360*/  LOP3.LUT R6, R15, R12, R23, 0x96, !PT ;  /* 0x0000000c0f067212 */ /* 0x000fe200078e9617 */
[----:B------:R-:W-:Y:S01]  /*c370*/  HFMA2 R15, -RZ, RZ, 0, 0 ;  /* 0x00000000ff0f7431 */ /* 0x000fe200000001ff */
[----:B------:R-:W-:Y:S01]  /*c380*/  MOV R12, R20 ;  /* 0x00000014000c7202 */ /* 0x000fe20000000f00 */
[----:B------:R-:W-:-:S07]  /*c390*/  IMAD.MOV.U32 R20, RZ, RZ, R22 ;  /* 0x000000ffff147224 */ /* 0x000fce00078e0016 */
.L_x_14307:
[----:B------:R-:W-:Y:S05]  /*c3a0*/  BSYNC.RECONVERGENT B0 ;  /* 0x0000000000007941 */ /* 0x000fea0003800200 */
.L_x_14306:
        /* <DEDUP_REMOVED lines=19> */
.L_x_14313:
        /* <DEDUP_REMOVED lines=13> */
.L_x_14315:
[----:B------:R-:W-:Y:S05]  /*c5b0*/  BSYNC.RECONVERGENT B1 ;  /* 0x0000000000017941 */ /* 0x000fea0003800200 */
.L_x_14314:
        /* <DEDUP_REMOVED lines=57> */
[----:B------:R-:W-:Y:S02]  /*c950*/  MOV R10, R26 ;  /* 0x0000001a000a7202 */ /* 0x000fe40000000f00 */
[----:B------:R-:W-:Y:S01]  /*c960*/  LOP3.LUT R6, R15, R14, R25, 0x96, !PT ;  /* 0x0000000e0f067212 */ /* 0x000fe200078e9619 */
[----:B------:R-:W-:Y:S01]  /*c970*/  IMAD.MOV.U32 R14, RZ, RZ, R20 ;  /* 0x000000ffff0e7224 */ /* 0x000fe200078e0014 */
[----:B------:R-:W-:-:S07]  /*c980*/  MOV R20, R24 ;  /* 0x0000001800147202 */ /* 0x000fce0000000f00 */
.L_x_14312:
[----:B------:R-:W-:Y:S05]  /*c990*/  BSYNC.RECONVERGENT B0 ;  /* 0x0000000000007941 */ /* 0x000fea0003800200 */
.L_x_14311:
[----:B------:R-:W-:Y:S01]  /*c9a0*/  I2FP.F32.U32 R13, R14 ;  /* 0x0000000e000d7245 */ /* 0x000fe20000201000 */
[----:B------:R-:W-:Y:S01]  /*c9b0*/  HADD2.F32 R15, -RZ, R53.H0_H0 ;  /* 0x20000035ff0f7230 */ /* 0x000fe20000004100 */
        /* <DEDUP_REMOVED lines=21> */
.L_x_14318:
        /* <DEDUP_REMOVED lines=13> */
.L_x_14320:
[----:B------:R-:W-:Y:S05]  /*cbe0*/  BSYNC.RECONVERGENT B1 ;  /* 0x0000000000017941 */ /* 0x000fea0003800200 */
.L_x_14319:
        /* <DEDUP_REMOVED lines=51> */
[----:B------:R-:W-:Y:S02]  /*cf20*/  LOP3.LUT R5, R5, R26, R23, 0x96, !PT ;  /* 0x0000001a05057212 */ /* 0x000fe400078e9617 */
[----:B------:R-:W-:Y:S01]  /*cf30*/  IADD3 R15, PT, PT, R127, -0x695add53, RZ ;  /* 0x96a522ad7f0f7810 */ /* 0x000fe20007ffe0ff */
        /* <DEDUP_REMOVED lines=8> */
.L_x_14317:
[----:B------:R-:W-:Y:S05]  /*cfc0*/  BSYNC.RECONVERGENT B0 ;  /* 0x0000000000007941 */ /* 0x000fea0003800200 */
.L_x_14316:
[----:B------:R-:W-:Y:S01]  /*cfd0*/  ISETP.NE.AND P2, PT, R21, 0x1, PT ;  /* 0x000000011500780c */ /* 0x000fe20003f45270 */
[----:B------:R-:W-:Y:S01]  /*cfe0*/  BSSY.RECONVERGENT B0, `(.L_x_14321) ;  /* 0x000005d000007945 */ /* 0x000fe20003800200 */
[----:B------:R-:W-:Y:S01]  /*cff0*/  I2FP.F32.U32 R13, R13 ;  /* 0x0000000d000d7245 */ /* 0x000fe20000201000 */
[----:B------:R-:W-:Y:S01]  /*d000*/  IMAD.MOV.U32 R16, RZ, RZ, 0x2 ;  /* 0x00000002ff107424 */ /* 0x000fe200078e00ff */
[----:B------:R-:W-:-:S03]  /*d010*/  MOV R15, R10 ;  /* 0x0000000a000f7202 */ /* 0x000fc60000000f00 */
[----:B------:R-:W-:Y:S01]  /*d020*/  FFMA.FTZ R14, R13, R138, 1.1641532182693481445e-10 ;  /* 0x2f0000000d0e7423 */ /* 0x000fe2000001008a */
[----:B------:R-:W-:-:S04]  /*d030*/  HADD2.F32 R13, -RZ, R17.H1_H1 ;  /* 0x30000011ff0d7230 */ /* 0x000fc80000004100 */
        /* <DEDUP_REMOVED lines=12> */
.L_x_14323:
        /* <DEDUP_REMOVED lines=13> */
.L_x_14325:
[----:B------:R-:W-:Y:S05]  /*d1d0*/  BSYNC.RECONVERGENT B1 ;  /* 0x0000000000017941 */ /* 0x000fea0003800200 */
.L_x_14324:
        /* <DEDUP_REMOVED lines=50> */
[----:B------:R-:W-:Y:S02]  /*d500*/  VIADD R17, R127, 0x96a522ad ;  /* 0x96a522ad7f117836 */ /* 0x000fe40000000000 */
        /* <DEDUP_REMOVED lines=10> */
.L_x_14322:
[----:B------:R-:W-:Y:S05]  /*d5b0*/  BSYNC.RECONVERGENT B0 ;  /* 0x0000000000007941 */ /* 0x000fea0003800200 */
.L_x_14321:
[----:B------:R-:W-:Y:S01]  /*d5c0*/  I2FP.F32.U32 R15, R15 ;  /* 0x0000000f000f7245 */ /* 0x000fe20000201000 */
[----:B------:R-:W-:Y:S01]  /*d5d0*/  HADD2.F32 R17, -RZ, R53.H1_H1 ;  /* 0x30000035ff117230 */ /* 0x000fe20000004100 */
        /* <DEDUP_REMOVED lines=21> */
.L_x_14328:
        /* <DEDUP_REMOVED lines=13> */
.L_x_14330:
[----:B------:R-:W-:Y:S05]  /*d800*/  BSYNC.RECONVERGENT B1 ;  /* 0x0000000000017941 */ /* 0x000fea0003800200 */
.L_x_14329:
        /* <DEDUP_REMOVED lines=50> */
[----:B------:R-:W-:Y:S02]  /*db30*/  LOP3.LUT R24, R15, R24, R17, 0x96, !PT ;  /* 0x000000180f187212 */ /* 0x000fe400078e9611 */
[----:B------:R-:W-:Y:S01]  /*db40*/  LOP3.LUT R14, R5, R14, R23, 0x96, !PT ;  /* 0x0000000e050e7212 */ /* 0x000fe200078e9617 */
[----:B------:R-:W-:Y:S01]  /*db50*/  VIADD R5, R126, 0x8ff34781 ;  /* 0x8ff347817e057836 */ /* 0x000fe20000000000 */
[----:B------:R-:W-:Y:S01]  /*db60*/  IADD3 R17, PT, PT, R127, -0x695add53, RZ ;  /* 0x96a522ad7f117810 */ /* 0x000fe20007ffe0ff */
[----:B------:R-:W-:-:S04]  /*db70*/  IMAD.WIDE.U32 R24, R24, -0x326172a9, RZ ;  /* 0xcd9e8d5718187825 */ /* 0x000fc800078e00ff */
[----:B------:R-:W-:Y:S01]  /*db80*/  IMAD.WIDE.U32 R14, R14, -0x2daee0ad, RZ ;  /* 0xd2511f530e0e7825 */ /* 0x000fe200078e00ff */
[----:B------:R-:W-:-:S03]  /*db90*/  LOP3.LUT R5, R5, R22, R25, 0x96, !PT ;  /* 0x0000001605057212 */ /* 0x000fc600078e9619 */
[----:B------:R-:W-:Y:S01]  /*dba0*/  IMAD.MOV.U32 R10, RZ, RZ, R24 ;  /* 0x000000ffff0a7224 */ /* 0x000fe200078e0018 */
[----:B------:R-:W-:Y:S02]  /*dbb0*/  LOP3.LUT R6, R17, R16, R15, 0x96, !PT ;  /* 0x0000001011067212 */ /* 0x000fe400078e960f */
[----:B------:R-:W-:Y:S01]  /*dbc0*/  MOV R15, R20 ;  /* 0x00000014000f7202 */ /* 0x000fe20000000f00 */
[----:B------:R-:W-:-:S07]  /*dbd0*/  IMAD.MOV.U32 R20, RZ, RZ, R14 ;  /* 0x000000ffff147224 */ /* 0x000fce00078e000e */
.L_x_14327:
[----:B------:R-:W-:Y:S05]  /*dbe0*/  BSYNC.RECONVERGENT B0 ;  /* 0x0000000000007941 */ /* 0x000fea0003800200 */
.L_x_14326:
        /* <DEDUP_REMOVED lines=18> */
.L_x_14333:
        /* <DEDUP_REMOVED lines=13> */
.L_x_14335:
[----:B------:R-:W-:Y:S05]  /*dde0*/  BSYNC.RECONVERGENT B1 ;  /* 0x0000000000017941 */ /* 0x000fea0003800200 */
.L_x_14334:
        /* <DEDUP_REMOVED lines=61> */
.L_x_14332:
[----:B------:R-:W-:Y:S05]  /*e1c0*/  BSYNC.RECONVERGENT B0 ;  /* 0x0000000000007941 */ /* 0x000fea0003800200 */
.L_x_14331:
[----:B------:R-:W-:Y:S01]  /*e1d0*/  I2FP.F32.U32 R15, R17 ;  /* 0x00000011000f7245 */ /* 0x000fe20000201000 */
[----:B------:R-:W-:Y:S01]  /*e1e0*/  HADD2.F32 R17, -RZ, R54.H0_H0 ;  /* 0x20000036ff117230 */ /* 0x000fe20000004100 */
        /* <DEDUP_REMOVED lines=8> */
[----:B------:R-:W-:Y:S02]  /*e270*/  FSEL R17, R14, RZ, P2 ;  /* 0x000000ff0e117208 */ /* 0x000fe40001000000 */
[----:B------:R-:W-:-:S03]  /*e280*/  PRMT R14, R15, 0x7610, R14 ;  /* 0x000076100f0e7816 */ /* 0x000fc6000000000e */
        /* <DEDUP_REMOVED lines=12> */
.L_x_14338:
        /* <DEDUP_REMOVED lines=13> */
.L_x_14340:
[----:B------:R-:W-:Y:S05]  /*e420*/  BSYNC.RECONVERGENT B1 ;  /* 0x0000000000017941 */ /* 0x000fea0003800200 */
.L_x_14339:
        /* <DEDUP_REMOVED lines=41> */
[C---:B------:R-:W-:Y:S02]  /*e6c0*/  VIADD R15, R126.reuse, 0x5384540f ;  /* 0x5384540f7e0f7836 */ /* 0x040fe40000000000 */
[----:B------:R-:W-:Y:S01]  /*e6d0*/  IMAD.WIDE.U32 R30, R5, -0x2daee0ad, RZ ;  /* 0xd2511f53051e7825 */ /* 0x000fe200078e00ff */
[----:B------:R-:W-:Y:S02]  /*e6e0*/  IADD3 R5, PT, PT, R127, 0x1fd5c5a3, RZ ;  /* 0x1fd5c5a37f057810 */ /* 0x000fe40007ffe0ff */
[----:B------:R-:W-:Y:S02]  /*e6f0*/  LOP3.LUT R15, R15, R26, R17, 0x96, !PT ;  /* 0x0000001a0f0f7212 */ /* 0x000fe400078e9611 */
[----:B------:R-:W-:Y:S02]  /*e700*/  LOP3.LUT R24, R5, R24, R31, 0x96, !PT ;  /* 0x0000001805187212 */ /* 0x000fe400078e961f */
[----:B------:R-:W-:Y:S01]  /*e710*/  IADD3 R5, PT, PT, R126, -0xe443238, RZ ;  /* 0xf1bbcdc87e057810 */ /* 0x000fe20007ffe0ff */
[----:B------:R-:W-:-:S04]  /*e720*/  IMAD.WIDE.U32 R22, R15, -0x2daee0ad, RZ ;  /* 0xd2511f530f167825 */ /* 0x000fc800078e00ff */
[----:B------:R-:W-:Y:S02]  /*e730*/  VIADD R15, R127, 0xdb3d7428 ;  /* 0xdb3d74287f0f7836 */ /* 0x000fe40000000000 */
[----:B------:R-:W-:-:S03]  /*e740*/  IMAD.WIDE.U32 R24, R24, -0x326172a9, RZ ;  /* 0xcd9e8d5718187825 */ /* 0x000fc600078e00ff */
[----:B------:R-:W-:Y:S02]  /*e750*/  LOP3.LUT R15, R15, R30, R23, 0x96, !PT ;  /* 0x0000001e0f0f7212 */ /* 0x000fe400078e9617 */
[----:B------:R-:W-:Y:S01]  /*e760*/  LOP3.LUT R16, R5, R16, R25, 0x96, !PT ;  /* 0x0000001005107212 */ /* 0x000fe200078e9619 */
[----:B------:R-:W-:Y:S02]  /*e770*/  VIADD R5, R126, 0x8ff34781 ;  /* 0x8ff347817e057836 */ /* 0x000fe40000000000 */
[----:B------:R-:W-:Y:S01]  /*e780*/  IMAD.WIDE.U32 R26, R15, -0x326172a9, RZ ;  /* 0xcd9e8d570f1a7825 */ /* 0x000fe200078e00ff */
[----:B------:R-:W-:-:S03]  /*e790*/  IADD3 R15, PT, PT, R127, -0x695add53, RZ ;  /* 0x96a522ad7f0f7810 */ /* 0x000fc60007ffe0ff */
[----:B------:R-:W-:Y:S01]  /*e7a0*/  IMAD.WIDE.U32 R16, R16, -0x2daee0ad, RZ ;  /* 0xd2511f5310107825 */ /* 0x000fe200078e00ff */
[----:B------:R-:W-:-:S03]  /*e7b0*/  LOP3.LUT R5, R5, R24, R27, 0x96, !PT ;  /* 0x0000001805057212 */ /* 0x000fc600078e961b */
[----:B------:R-:W-:Y:S01]  /*e7c0*/  IMAD.MOV.U32 R10, RZ, RZ, R26 ;  /* 0x000000ffff0a7224 */ /* 0x000fe200078e001a */
[----:B------:R-:W-:Y:S02]  /*e7d0*/  LOP3.LUT R6, R15, R22, R17, 0x96, !PT ;  /* 0x000000160f067212 */ /* 0x000fe400078e9611 */
[----:B------:R-:W-:Y:S01]  /*e7e0*/  MOV R17, R20 ;  /* 0x0000001400117202 */ /* 0x000fe20000000f00 */
[----:B------:R-:W-:-:S07]  /*e7f0*/  IMAD.MOV.U32 R20, RZ, RZ, R16 ;  /* 0x000000ffff147224 */ /* 0x000fce00078e0010 */
.L_x_14337:
[----:B------:R-:W-:Y:S05]  /*e800*/  BSYNC.RECONVERGENT B0 ;  /* 0x0000000000007941 */ /* 0x000fea0003800200 */
.L_x_14336:
[----:B------:R-:W-:Y:S01]  /*e810*/  ISETP.NE.AND P4, PT, R21, 0x1, PT ;  /* 0x000000011500780c */ /* 0x000fe20003f85270 */
[----:B------:R-:W-:Y:S01]  /*e820*/  BSSY.RECONVERGENT B0, `(.L_x_14341) ;  /* 0x000005c000007945 */ /* 0x000fe20003800200 */
[----:B------:R-:W-:Y:S01]  /*e830*/  I2FP.F32.U32 R15, R17 ;  /* 0x00000011000f7245 */ /* 0x000fe20000201000 */
[----:B------:R-:W-:Y:S01]  /*e840*/  HADD2.F32 R17, -RZ, R18.H1_H1 ;  /* 0x30000012ff117230 */ /* 0x000fe20000004100 */
        /* <DEDUP_REMOVED lines=14> */
.L_x_14343:
        /* <DEDUP_REMOVED lines=13> */
.L_x_14345:
[----:B------:R-:W-:Y:S05]  /*ea00*/  BSYNC.RECONVERGENT B1 ;  /* 0x0000000000017941 */ /* 0x000fea0003800200 */
.L_x_14344:
        /* <DEDUP_REMOVED lines=8> */
[----:B------:R-:W-:Y:S01]  /*ea90*/  IADD3 R17, PT, PT, R127, 0x76cf5d0a, RZ ;  /* 0x76cf5d0a7f117810 */ /* 0x000fe20007ffe0ff */
        /* <DEDUP_REMOVED lines=50> */
[----:B------:R-:W-:Y:S02]  /*edc0*/  LOP3.LUT R6, R21, R24, R17, 0x96, !PT ;  /* 0x0000001815067212 */ /* 0x000fe400078e9611 */
[----:B------:R-:W-:-:S07]  /*edd0*/  MOV R20, R16 ;  /* 0x0000001000147202 */ /* 0x000fce0000000f00 */
.L_x_14342:
[----:B------:R-:W-:Y:S05]  /*ede0*/  BSYNC.RECONVERGENT B0 ;  /* 0x0000000000007941 */ /* 0x000fea0003800200 */
.L_x_14341:
        /* <DEDUP_REMOVED lines=24> */
.L_x_14348:
        /* <DEDUP_REMOVED lines=13> */
.L_x_14350:
[----:B------:R-:W-:Y:S05]  /*f040*/  BSYNC.RECONVERGENT B1 ;  /* 0x0000000000017941 */ /* 0x000fea0003800200 */
.L_x_14349:
        /* <DEDUP_REMOVED lines=46> */
[----:B------:R-:W-:Y:S01]  /*f330*/  IMAD.WIDE.U32 R24, R21, -0x2daee0ad, RZ ;  /* 0xd2511f5315187825 */ /* 0x000fe200078e00ff */
[----:B------:R-:W-:-:S03]  /*f340*/  IADD3 R21, PT, PT, R127, -0x695add53, RZ ;  /* 0x96a522ad7f157810 */ /* 0x000fc60007ffe0ff */
[----:B------:R-:W-:Y:S01]  /*f350*/  IMAD.WIDE.U32 R26, R5, -0x326172a9, RZ ;  /* 0xcd9e8d57051a7825 */ /* 0x000fe200078e00ff */
[C---:B------:R-:W-:Y:S02]  /*f360*/  IADD3 R5, PT, PT, R126.reuse, -0xe443238, RZ ;  /* 0xf1bbcdc87e057810 */ /* 0x040fe40007ffe0ff */
[----:B------:R-:W-:Y:S02]  /*f370*/  LOP3.LUT R22, R17, R22, R25, 0x96, !PT ;  /* 0x0000001611167212 */ /* 0x000fe400078e9619 */
[----:B------:R-:W-:Y:S01]  /*f380*/  LOP3.LUT R16, R5, R16, R27, 0x96, !PT ;  /* 0x0000001005107212 */ /* 0x000fe200078e961b */
[----:B------:R-:W-:Y:S02]  /*f390*/  VIADD R5, R126, 0x8ff34781 ;  /* 0x8ff347817e057836 */ /* 0x000fe40000000000 */
        /* <DEDUP_REMOVED lines=8> */
.L_x_14347:
[----:B------:R-:W-:Y:S05]  /*f420*/  BSYNC.RECONVERGENT B0 ;  /* 0x0000000000007941 */ /* 0x000fea0003800200 */
.L_x_14346:
        /* <DEDUP_REMOVED lines=18> */
.L_x_14353:
        /* <DEDUP_REMOVED lines=13> */
.L_x_14355:
[----:B------:R-:W-:Y:S05]  /*f620*/  BSYNC.RECONVERGENT B1 ;  /* 0x0000000000017941 */ /* 0x000fea0003800200 */
.L_x_14354:
        /* <DEDUP_REMOVED lines=61> */
.L_x_14352:
[----:B------:R-:W-:Y:S05]  /*fa00*/  BSYNC.RECONVERGENT B0 ;  /* 0x0000000000007941 */ /* 0x000fea0003800200 */
.L_x_14351:
[----:B------:R-:W-:Y:S01]  /*fa10*/  I2FP.F32.U32 R17, R17 ;  /* 0x0000001100117245 */ /* 0x000fe20000201000 */
[----:B------:R-:W-:Y:S01]  /*fa20*/  HADD2.F32 R21, -RZ, R55.H0_H0 ;  /* 0x20000037ff157230 */ /* 0x000fe20000004100 */
[----:B------:R-:W-:Y:S03]  /*fa30*/  BSSY.RECONVERGENT B0, `(.L_x_14356) ;  /* 0x0000060000007945 */ /* 0x000fe60003800200 */
[----:B------:R-:W-:Y:S01]  /*fa40*/  FFMA.FTZ R18, R17, R138, 1.1641532182693481445e-10 ;  /* 0x2f00000011127423 */ /* 0x000fe2000001008a */
[----:B------:R-:W-:Y:S01]  /*fa50*/  FMUL.FTZ R21, R21, R140 ;  /* 0x0000008c15157220 */ /* 0x000fe20000410000 */
[----:B------:R-:W-:-:S03]  /*fa60*/  FSEL R17, R16, RZ, P4 ;  /* 0x000000ff10117208 */ /* 0x000fc60002000000 */
        /* <DEDUP_REMOVED lines=17> */
.L_x_14358:
        /* <DEDUP_REMOVED lines=13> */
.L_x_14360:
[----:B------:R-:W-:Y:S05]  /*fc50*/  BSYNC.RECONVERGENT B1 ;  /* 0x0000000000017941 */ /* 0x000fea0003800200 */
.L_x_14359:
        /* <DEDUP_REMOVED lines=61> */
.L_x_14357:
[----:B------:R-:W-:Y:S05]  /*10030*/  BSYNC.RECONVERGENT B0 ;  /* 0x0000000000007941 */ /* 0x000fea0003800200 */
.L_x_14356:
        /* <DEDUP_REMOVED lines=18> */
.L_x_14363:
        /* <DEDUP_REMOVED lines=15> */
.L_x_14365:
[----:B------:R-:W-:Y:S05]  /*10250*/  BSYNC.RECONVERGENT B1 ;  /* 0x0000000000017941 */ /* 0x000fea0003800200 */
.L_x_14364:
        /* <DEDUP_REMOVED lines=61> */
.L_x_14362:
[----:B------:R-:W-:Y:S05]  /*10630*/  BSYNC.RECONVERGENT B0 ;  /* 0x0000000000007941 */ /* 0x000fea0003800200 */
.L_x_14361:
        /* <DEDUP_REMOVED lines=11> */
.L_x_14285:
        /* <DEDUP_REMOVED lines=16> */
.L_x_14369:
        /* <DEDUP_REMOVED lines=13> */
.L_x_14371:
[----:B------:R-:W-:Y:S05]  /*108c0*/  BSYNC.RECONVERGENT B1 ;  /* 0x0000000000017941 */ /* 0x000fea0003800200 */
.L_x_14370:
        /* <DEDUP_REMOVED lines=59> */
[----:B------:R-:W-:Y:S01]  /*10c80*/  LOP3.LUT R6, R23, R20, R27, 0x96, !PT ;  /* 0x0000001417067212 */ /* 0x000fe200078e961b */
[----:B------:R-:W-:-:S07]  /*10c90*/  IMAD.MOV.U32 R20, RZ, RZ, R26 ;  /* 0x000000ffff147224 */ /* 0x000fce00078e001a */
.L_x_14368:
[----:B------:R-:W-:Y:S05]  /*10ca0*/  BSYNC.RECONVERGENT B0 ;  /* 0x0000000000007941 */ /* 0x000fea0003800200 */
.L_x_14367:
[----:B------:R-:W-:Y:S01]  /*10cb0*/  ISETP.NE.AND P2, PT, R24, 0x1, PT ;  /* 0x000000011800780c */ /* 0x000fe20003f45270 */
[----:B------:R-:W-:Y:S01]  /*10cc0*/  BSSY.RECONVERGENT B0, `(.L_x_14372) ;  /* 0x000005c000007945 */ /* 0x000fe20003800200 */
[----:B------:R-:W-:Y:S01]  /*10cd0*/  I2FP.F32.U32 R21, R21 ;  /* 0x0000001500157245 */ /* 0x000fe20000201000 */
[----:B------:R-:W-:Y:S02]  /*10ce0*/  HFMA2 R25, -RZ, RZ, 0, 1.1920928955078125e-07 ;  /* 0x00000002ff197431 */ /* 0x000fe400000001ff */
[----:B------:R-:W-:Y:S02]  /*10cf0*/  IMAD.MOV.U32 R23, RZ, RZ, R10 ;  /* 0x000000ffff177224 */ /* 0x000fe400078e000a */
        /* <DEDUP_REMOVED lines=13> */
.L_x_14374:
        /* <DEDUP_REMOVED lines=13> */
.L_x_14376:
[----:B------:R-:W-:Y:S05]  /*10ea0*/  BSYNC.RECONVERGENT B1 ;  /* 0x0000000000017941 */ /* 0x000fea0003800200 */
.L_x_14375:
        /* <DEDUP_REMOVED lines=61> */
.L_x_14373:
[----:B------:R-:W-:Y:S05]  /*11280*/  BSYNC.RECONVERGENT B0 ;  /* 0x0000000000007941 */ /* 0x000fea0003800200 */
.L_x_14372:
[----:B------:R-:W-:Y:S01]  /*11290*/  ISETP.NE.AND P2, PT, R25, 0x1, PT ;  /* 0x000000011900780c */ /* 0x000fe20003f45270 */
[----:B------:R-:W-:Y:S01]  /*112a0*/  BSSY.RECONVERGENT B0, `(.L_x_14377) ;  /* 0x000005c000007945 */ /* 0x000fe20003800200 */
[----:B------:R-:W-:Y:S01]  /*112b0*/  I2FP.F32.U32 R23, R23 ;  /* 0x0000001700177245 */ /* 0x000fe20000201000 */
[----:B------:R-:W-:Y:S01]  /*112c0*/  HADD2.F32 R29, -RZ, R16.H1_H1 ;  /* 0x30000010ff1d7230 */ /* 0x000fe20000004100 */
        /* <DEDUP_REMOVED lines=14> */
.L_x_14379:
        /* <DEDUP_REMOVED lines=13> */
.L_x_14381:
[----:B------:R-:W-:Y:S05]  /*11480*/  BSYNC.RECONVERGENT B1 ;  /* 0x0000000000017941 */ /* 0x000fea0003800200 */
.L_x_14380:
        /* <DEDUP_REMOVED lines=57> */
[----:B------:R-:W-:Y:S02]  /*11820*/  LOP3.LUT R5, R5, R30, R25, 0x96, !PT ;  /* 0x0000001e05057212 */ /* 0x000fe400078e9619 */
[----:B------:R-:W-:Y:S01]  /*11830*/  MOV R20, R22 ;  /* 0x0000001600147202 */ /* 0x000fe20000000f00 */
[----:B------:R-:W-:Y:S01]  /*11840*/  IMAD.MOV.U32 R22, RZ, RZ, RZ ;  /* 0x000000ffff167224 */ /* 0x000fe200078e00ff */
[----:B------:R-:W-:-:S07]  /*11850*/  LOP3.LUT R6, R27, R26, R23, 0x96, !PT ;  /* 0x0000001a1b067212 */ /* 0x000fce00078e9617 */
.L_x_14378:
[----:B------:R-:W-:Y:S05]  /*11860*/  BSYNC.RECONVERGENT B0 ;  /* 0x0000000000007941 */ /* 0x000fea0003800200 */
.L_x_14377:
[----:B------:R-:W-:Y:S01]  /*11870*/  ISETP.NE.AND P2, PT, R22, 0x1, PT ;  /* 0x000000011600780c */ /* 0x000fe20003f45270 */
[----:B------:R-:W-:Y:S01]  /*11880*/  BSSY.RECONVERGENT B0, `(.L_x_14382) ;  /* 0x000005c000007945 */ /* 0x000fe20003800200 */
[----:B------:R-:W-:Y:S01]  /*11890*/  I2FP.F32.U32 R23, R16 ;  /* 0x0000001000177245 */ /* 0x000fe20000201000 */
[----:B------:R-:W-:Y:S02]  /*118a0*/  HFMA2 R24, -RZ, RZ, 0, 1.1920928955078125e-07 ;  /* 0x00000002ff187431 */ /* 0x000fe400000001ff */
[----:B------:R-:W-:Y:S02]  /*118b0*/  HADD2.F32 R31, -RZ, R17.H0_H0 ;  /* 0x20000011ff1f7230 */ /* 0x000fe40000004100 */
        /* <DEDUP_REMOVED lines=13> */
.L_x_14384:
        /* <DEDUP_REMOVED lines=13> */
.L_x_14386:
[----:B------:R-:W-:Y:S05]  /*11a60*/  BSYNC.RECONVERGENT B1 ;  /* 0x0000000000017941 */ /* 0x000fea0003800200 */
.L_x_14385:
        /* <DEDUP_REMOVED lines=59> */
[----:B------:R-:W-:Y:S02]  /*11e20*/  HFMA2 R24, -RZ, RZ, 0, 0 ;  /* 0x00000000ff187431 */ /* 0x000fe400000001ff */
[----:B------:R-:W-:-:S07]  /*11e30*/  IMAD.MOV.U32 R20, RZ, RZ, R22 ;  /* 0x000000ffff147224 */ /* 0x000fce00078e0016 */
.L_x_14383:
[----:B------:R-:W-:Y:S05]  /*11e40*/  BSYNC.RECONVERGENT B0 ;  /* 0x0000000000007941 */ /* 0x000fea0003800200 */
.L_x_14382:
[----:B------:R-:W-:Y:S01]  /*11e50*/  ISETP.NE.AND P2, PT, R24, 0x1, PT ;  /* 0x000000011800780c */ /* 0x000fe20003f45270 */
[----:B------:R-:W-:Y:S01]  /*11e60*/  BSSY.RECONVERGENT B0, `(.L_x_14387) ;  /* 0x000005c000007945 */ /* 0x000fe20003800200 */
[----:B------:R-:W-:Y:S01]  /*11e70*/  I2FP.F32.U32 R23, R16 ;  /* 0x0000001000177245 */ /* 0x000fe20000201000 */
[----:B------:R-:W-:Y:S02]  /*11e80*/  HADD2.F32 R33, -RZ, R17.H1_H1 ;  /* 0x30000011ff217230 */ /* 0x000fe40000004100 */
        /* <DEDUP_REMOVED lines=14> */
.L_x_14389:
        /* <DEDUP_REMOVED lines=13> */
.L_x_14391:
[----:B------:R-:W-:Y:S05]  /*12040*/  BSYNC.RECONVERGENT B1 ;  /* 0x0000000000017941 */ /* 0x000fea0003800200 */
.L_x_14390:
        /* <DEDUP_REMOVED lines=61> */
.L_x_14388:
[----:B------:R-:W-:Y:S05]  /*12420*/  BSYNC.RECONVERGENT B0 ;  /* 0x0000000000007941 */ /* 0x000fea0003800200 */
.L_x_14387:
[----:B------:R-:W-:Y:S01]  /*12430*/  ISETP.NE.AND P3, PT, R22, 0x1, PT ;  /* 0x000000011600780c */ /* 0x000fe20003f65270 */
[----:B------:R-:W-:Y:S01]  /*12440*/  BSSY.RECONVERGENT B0, `(.L_x_14392) ;  /* 0x000005b000007945 */ /* 0x000fe20003800200 */
[----:B------:R-:W-:Y:S01]  /*12450*/  I2FP.F32.U32 R17, R16 ;  /* 0x0000001000117245 */ /* 0x000fe20000201000 */
[----:B------:R-:W-:Y:S02]  /*12460*/  HFMA2 R23, -RZ, RZ, 0, 1.1920928955078125e-07 ;  /* 0x00000002ff177431 */ /* 0x000fe400000001ff */
[----:B------:R-:W-:Y:S02]  /*12470*/  HADD2.F32 R35, -RZ, R18.H0_H0 ;  /* 0x20000012ff237230 */ /* 0x000fe40000004100 */
        /* <DEDUP_REMOVED lines=12> */
.L_x_14394:
        /* <DEDUP_REMOVED lines=13> */
.L_x_14396:
[----:B------:R-:W-:Y:S05]  /*12610*/  BSYNC.RECONVERGENT B1 ;  /* 0x0000000000017941 */ /* 0x000fea0003800200 */
.L_x_14395:
        /* <DEDUP_REMOVED lines=43> */
[----:B------:R-:W-:Y:S02]  /*128d0*/  IADD3 R5, PT, PT, R127, 0x1fd5c5a3, RZ ;  /* 0x1fd5c5a37f057810 */ /* 0x000fe40007ffe0ff */
[----:B------:R-:W-:Y:S02]  /*128e0*/  LOP3.LUT R17, R17, R24, R27, 0x96, !PT ;  /* 0x0000001811117212 */ /* 0x000fe400078e961b */
        /* <DEDUP_REMOVED lines=16> */
.L_x_14393:
[----:B------:R-:W-:Y:S05]  /*129f0*/  BSYNC.RECONVERGENT B0 ;  /* 0x0000000000007941 */ /* 0x000fea0003800200 */
.L_x_14392:
        /* <DEDUP_REMOVED lines=17> */
.L_x_14399:
        /* <DEDUP_REMOVED lines=13> */
.L_x_14401:
[----:B------:R-:W-:Y:S05]  /*12be0*/  BSYNC.RECONVERGENT B1 ;  /* 0x0000000000017941 */ /* 0x000fea0003800200 */
.L_x_14400:
        /* <DEDUP_REMOVED lines=56> */
[----:B------:R-:W-:Y:S02]  /*12f70*/  LOP3.LUT R5, R17, R128, R25, 0x96, !PT ;  /* 0x0000008011057212 */ /* 0x000fe400078e9619 */
[----:B------:R-:W-:Y:S01]  /*12f80*/  MOV R10, R24 ;  /* 0x00000018000a7202 */ /* 0x000fe20000000f00 */
[----:B------:R-:W-:Y:S01]  /*12f90*/  IMAD.MOV.U32 R17, RZ, RZ, R20 ;  /* 0x000000ffff117224 */ /* 0x000fe200078e0014 */
[----:B------:R-:W-:Y:S02]  /*12fa0*/  LOP3.LUT R6, R27, R16, R23, 0x96, !PT ;  /* 0x000000101b067212 */ /* 0x000fe400078e9617 */
[----:B------:R-:W-:-:S07]  /*12fb0*/  MOV R20, R22 ;  /* 0x0000001600147202 */ /* 0x000fce0000000f00 */
.L_x_14398:
[----:B------:R-:W-:Y:S05]  /*12fc0*/  BSYNC.RECONVERGENT B0 ;  /* 0x0000000000007941 */ /* 0x000fea0003800200 */
.L_x_14397:
        /* <DEDUP_REMOVED lines=17> */
.L_x_14404:
        /* <DEDUP_REMOVED lines=13> */
.L_x_14406:
[----:B------:R-:W-:Y:S05]  /*131b0*/  BSYNC.RECONVERGENT B1 ;  /* 0x0000000000017941 */ /* 0x000fea0003800200 */
.L_x_14405:
        /* <DEDUP_REMOVED lines=60> */
[----:B------:R-:W-:-:S07]  /*13580*/  LOP3.LUT R5, R5, R24, R27, 0x96, !PT ;  /* 0x0000001805057212 */ /* 0x000fce00078e961b */
.L_x_14403:
[----:B------:R-:W-:Y:S05]  /*13590*/  BSYNC.RECONVERGENT B0 ;  /* 0x0000000000007941 */ /* 0x000fea0003800200 */
.L_x_14402:
[----:B------:R-:W-:Y:S01]  /*135a0*/  P2R R22, PR, RZ, 0x2 ;  /* 0x00000002ff167803 */ /* 0x000fe20000000000 */
[-C--:B------:R-:W-:Y:S01]  /*135b0*/  FMUL.FTZ R21, R21, R140.reuse ;  /* 0x0000008c15157220 */ /* 0x080fe20000410000 */
[----:B------:R-:W-:Y:S01]  /*135c0*/  I2FP.F32.U32 R17, R17 ;  /* 0x0000001100117245 */ /* 0x000fe20000201000 */
[----:B------:R-:W-:Y:S01]  /*135d0*/  HADD2.F32 R19, -RZ, R19.H1_H1 ;  /* 0x30000013ff137230 */ /* 0x000fe20000004100 */
        /* <DEDUP_REMOVED lines=33> */
.L_x_14366:
[----:B------:R-:W-:Y:S01]  /*137f0*/  SEL R21, RZ, 0x1000000, !P5 ;  /* 0x01000000ff157807 */ /* 0x000fe20006800000 */
[----:B------:R-:W0:Y:S01]  /*13800*/  @P0 LDC.64 R22, c[0x0][0x398] ;  /* 0x0000e600ff160b82 */ /* 0x000e220000000a00 */
[----:B------:R-:W-:Y:S02]  /*13810*/  SEL R26, RZ, 0x10000, !P4 ;  /* 0x00010000ff1a7807 */ /* 0x000fe40006000000 */
[----:B------:R-:W-:Y:S02]  /*13820*/  SEL R19, RZ, 0x100, !P3 ;  /* 0x00000100ff137807 */ /* 0x000fe40005800000 */
[----:B------:R-:W-:Y:S01]  /*13830*/  ISETP.NE.AND P5, PT, R132, RZ, PT ;  /* 0x000000ff8400720c */ /* 0x000fe20003fa5270 */
[----:B------:R-:W-:Y:S01]  /*13840*/  VIADD R132, R131, 0x40 ;  /* 0x0000004083847836 */ /* 0x000fe20000000000 */
[----:B------:R-:W-:Y:S01]  /*13850*/  ISETP.NE.AND P4, PT, R133, RZ, PT ;  /* 0x000000ff8500720c */ /* 0x000fe20003f85270 */
[----:B------:R-:W1:Y:S01]  /*13860*/  @P1 LDC.64 R24, c[0x0][0x3a0] ;  /* 0x0000e800ff181b82 */ /* 0x000e620000000a00 */
[----:B------:R-:W-:-:S02]  /*13870*/  ISETP.NE.AND P3, PT, R141, RZ, PT ;  /* 0x000000ff8d00720c */ /* 0x000fc40003f65270 */
[----:B------:R-:W-:Y:S02]  /*13880*/  SEL R17, RZ, 0x10000, !P4 ;  /* 0x00010000ff117807 */ /* 0x000fe40006000000 */
[----:B------:R-:W-:Y:S02]  /*13890*/  SEL R18, RZ, 0x1000000, !P3 ;  /* 0x01000000ff127807 */ /* 0x000fe40005800000 */
[----:B------:R-:W-:Y:S02]  /*138a0*/  SEL R16, RZ, 0x100, !P5 ;  /* 0x00000100ff107807 */ /* 0x000fe40006800000 */
[----:B------:R-:W-:Y:S01]  /*138b0*/  ISETP.NE.AND P6, PT, R122, RZ, PT ;  /* 0x000000ff7a00720c */ /* 0x000fe20003fc5270 */
[----:B------:R-:W-:Y:S01]  /*138c0*/  IMAD.WIDE.U32 R122, R130, 0x8, R134 ;  /* 0x00000008827a7825 */ /* 0x000fe200078e0086 */
[----:B------:R-:W-:Y:S02]  /*138d0*/  LOP3.LUT R16, R16, R18, R17, 0xfe, !PT ;  /* 0x0000001210107212 */ /* 0x000fe400078efe11 */
[----:B------:R-:W-:Y:S01]  /*138e0*/  LOP3.LUT R19, R19, R21, R26, 0xfe, !PT ;  /* 0x0000001513137212 */ /* 0x000fe200078efe1a */
[----:B------:R-:W-:Y:S01]  /*138f0*/  IMAD.WIDE.U32 R26, R130, 0x20, R136 ;  /* 0x00000020821a7825 */ /* 0x000fe200078e0088 */
[----:B------:R-:W-:-:S02]  /*13900*/  SEL R18, RZ, 0x1, !P2 ;  /* 0x00000001ff127807 */ /* 0x000fc40005000000 */
[----:B------:R-:W-:Y:S01]  /*13910*/  SEL R17, RZ, 0x1, !P6 ;  /* 0x00000001ff117807 */ /* 0x000fe20007000000 */
[----:B0-----:R-:W-:Y:S01]  /*13920*/  @P0 IMAD.WIDE.U32 R22, R132, 0x10, R22 ;  /* 0x0000001084160825 */ /* 0x001fe200078e0016 */
[----:B------:R-:W-:Y:S01]  /*13930*/  LOP3.LUT R19, R19, R18, RZ, 0xfc, !PT ;  /* 0x0000001213137212 */ /* 0x000fe200078efcff */
[----:B------:R0:W-:Y:S01]  /*13940*/  STG.E.128 desc[UR6][R26.64], R32 ;  /* 0x000000201a007986 */ /* 0x0001e2000c101d06 */
[----:B------:R-:W-:Y:S01]  /*13950*/  LOP3.LUT R18, R16, R17, RZ, 0xfc, !PT ;  /* 0x0000001110127212 */ /* 0x000fe200078efcff */
[C---:B------:R-:W-:Y:S02]  /*13960*/  IMAD.WIDE.U32 R16, R132.reuse, 0x10, R120 ;  /* 0x0000001084107825 */ /* 0x040fe400078e0078 */
[----:B------:R0:W-:Y:S02]  /*13970*/  STG.E.128 desc[UR6][R26.64+0x10], R28 ;  /* 0x0000101c1a007986 */ /* 0x0001e4000c101d06 */
[----:B-1----:R-:W-:Y:S02]  /*13980*/  @P1 IMAD.WIDE.U32 R24, R132, 0x20, R24 ;  /* 0x0000002084181825 */ /* 0x002fe400078e0018 */
        /* <DEDUP_REMOVED lines=22> */
.L_x_14407:
[----:B------:R2:W5:Y:S04]  /*13af0*/  @P0 LDG.E.128 R52, desc[UR6][R22.64] ;  /* 0x0000000616340981 */ /* 0x000568000c1e1d00 */
[----:B------:R2:W5:Y:S04]  /*13b00*/  @P1 LDG.E.128 R48, desc[UR6][R24.64] ;  /* 0x0000000618301981 */ /* 0x000568000c1e1d00 */
[----:B------:R2:W5:Y:S04]  /*13b10*/  @P1 LDG.E.128 R44, desc[UR6][R24.64+0x10] ;  /* 0x00001006182c1981 */ /* 0x000568000c1e1d00 */
[----:B01----:R-:W5:Y:S01]  /*13b20*/  LDG.E.128 R16, desc[UR6][R16.64] ;  /* 0x0000000610107981 */ /* 0x003f62000c1e1d00 */
        /* <DEDUP_REMOVED lines=17> */
.L_x_14411:
        /* <DEDUP_REMOVED lines=13> */
.L_x_14413:
[----:B------:R-:W-:Y:S05]  /*13d10*/  BSYNC.RECONVERGENT B1 ;  /* 0x0000000000017941 */ /* 0x000fea0003800200 */
.L_x_14412:
[----:B------:R-:W-:Y:S01]  /*13d20*/  IMAD.WIDE.U32 R12, R4, -0x326172a9, RZ ;  /* 0xcd9e8d57040c7825 */ /* 0x000fe200078e00ff */
[----:B--2---:R-:W-:Y:S02]  /*13d30*/  LOP3.LUT R22, R8, R11, R127, 0x96, !PT ;  /* 0x0000000b08167212 */ /* 0x004fe400078e967f */
        /* <DEDUP_REMOVED lines=57> */
[----:B------:R-:W-:-:S07]  /*140d0*/  IMAD.MOV.U32 R13, RZ, RZ, RZ ;  /* 0x000000ffff0d7224 */ /* 0x000fce00078e00ff */
.L_x_14410:
[----:B------:R-:W-:Y:S05]  /*140e0*/  BSYNC.RECONVERGENT B0 ;  /* 0x0000000000007941 */ /* 0x000fea0003800200 */
.L_x_14409:
[----:B------:R-:W-:Y:S01]  /*140f0*/  ISETP.NE.AND P2, PT, R13, 0x1, PT ;  /* 0x000000010d00780c */ /* 0x000fe20003f45270 */
[----:B------:R-:W-:Y:S01]  /*14100*/  BSSY.RECONVERGENT B0, `(.L_x_14414) ;  /* 0x000005d000007945 */ /* 0x000fe20003800200 */
[----:B------:R-:W-:Y:S01]  /*14110*/  I2FP.F32.U32 R9, R9 ;  /* 0x0000000900097245 */ /* 0x000fe20000201000 */
[----:B------:R-:W-:Y:S02]  /*14120*/  HFMA2 R14, -RZ, RZ, 0, 1.1920928955078125e-07 ;  /* 0x00000002ff0e7431 */ /* 0x000fe400000001ff */
[----:B------:R-:W-:Y:S02]  /*14130*/  IMAD.MOV.U32 R11, RZ, RZ, R10 ;  /* 0x000000ffff0b7224 */ /* 0x000fe400078e000a */
        /* <DEDUP_REMOVED lines=14> */
.L_x_14416:
        /* <DEDUP_REMOVED lines=13> */
.L_x_14418:
[----:B------:R-:W-:Y:S05]  /*142f0*/  BSYNC.RECONVERGENT B1 ;  /* 0x0000000000017941 */ /* 0x000fea0003800200 */
.L_x_14417:
        /* <DEDUP_REMOVED lines=61> */
.L_x_14415:
[----:B------:R-:W-:Y:S05]  /*146d0*/  BSYNC.RECONVERGENT B0 ;  /* 0x0000000000007941 */ /* 0x000fea0003800200 */
.L_x_14414:
[----:B------:R-:W-:Y:S01]  /*146e0*/  I2FP.F32.U32 R11, R11 ;  /* 0x0000000b000b7245 */ /* 0x000fe20000201000 */
[----:B------:R-:W-:Y:S01]  /*146f0*/  HADD2.F32 R13, -RZ, R52.H0_H0 ;  /* 0x20000034ff0d7230 */ /* 0x000fe20000004100 */
[----:B------:R-:W-:Y:S01]  /*14700*/  ISETP.NE.AND P3, PT, R14, 0x1, PT ;  /* 0x000000010e00780c */ /* 0x000fe20003f65270 */
[----:B------:R-:W-:Y:S01]  /*14710*/  BSSY.RECONVERGENT B0, `(.L_x_14419) ;  /* 0x000005f000007945 */ /* 0x000fe20003800200 */
[----:B------:R-:W-:Y:S02]  /*14720*/  IMAD.MOV.U32 R15, RZ, RZ, 0x2 ;  /* 0x00000002ff0f7424 */ /* 0x000fe400078e00ff */
[----:B------:R-:W-:Y:S01]  /*14730*/  FFMA.FTZ R12, R11, R138, 1.1641532182693481445e-10 ;  /* 0x2f0000000b0c7423 */ /* 0x000fe2000001008a */
[----:B------:R-:W-:Y:S01]  /*14740*/  FMUL.FTZ R13, R13, R140 ;  /* 0x0000008c0d0d7220 */ /* 0x000fe20000410000 */
[----:B------:R-:W-:-:S03]  /*14750*/  FSEL R11, R9, RZ, P4 ;  /* 0x000000ff090b7208 */ /* 0x000fc60002000000 */
[----:B------:R-:W-:-:S04]  /*14760*/  FSETP.GTU.FTZ.AND P2, PT, R12, R139, PT ;  /* 0x0000008b0c00720b */ /* 0x000fc80003f5c000 */
[----:B--2---:R-:W-:Y:S02]  /*14770*/  FSEL R24, R13, RZ, !P2 ;  /* 0x000000ff0d187208 */ /* 0x004fe40005000000 */
        /* <DEDUP_REMOVED lines=13> */
.L_x_14421:
        /* <DEDUP_REMOVED lines=13> */
.L_x_14423:
[----:B------:R-:W-:Y:S05]  /*14920*/  BSYNC.RECONVERGENT B1 ;  /* 0x0000000000017941 */ /* 0x000fea0003800200 */
.L_x_14422:
        /* <DEDUP_REMOVED lines=61> */
.L_x_14420:
[----:B------:R-:W-:Y:S05]  /*14d00*/  BSYNC.RECONVERGENT B0 ;  /* 0x0000000000007941 */ /* 0x000fea0003800200 */
.L_x_14419:
[----:B------:R-:W-:Y:S01]  /*14d10*/  ISETP.NE.AND P2, PT, R15, 0x1, PT ;  /* 0x000000010f00780c */ /* 0x000fe20003f45270 */
[----:B------:R-:W-:Y:S01]  /*14d20*/  BSSY.RECONVERGENT B0, `(.L_x_14424) ;  /* 0x000005d000007945 */ /* 0x000fe20003800200 */
[----:B------:R-:W-:Y:S01]  /*14d30*/  I2FP.F32.U32 R11, R11 ;  /* 0x0000000b000b7245 */ /* 0x000fe20000201000 */
[----:B------:R-:W-:Y:S02]  /*14d40*/  HFMA2 R14, -RZ, RZ, 0, 1.1920928955078125e-07 ;  /* 0x00000002ff0e7431 */ /* 0x000fe400000001ff */
[----:B------:R-:W-:Y:S02]  /*14d50*/  IMAD.MOV.U32 R13, RZ, RZ, R10 ;  /* 0x000000ffff0d7224 */ /* 0x000fe400078e000a */
        /* <DEDUP_REMOVED lines=14> */
.L_x_14426:
        /* <DEDUP_REMOVED lines=13> */
.L_x_14428:
[----:B------:R-:W-:Y:S05]  /*14f10*/  BSYNC.RECONVERGENT B1 ;  /* 0x0000000000017941 */ /* 0x000fea0003800200 */
.L_x_14427:
        /* <DEDUP_REMOVED lines=61> */
.L_x_14425:
[----:B------:R-:W-:Y:S05]  /*152f0*/  BSYNC.RECONVERGENT B0 ;  /* 0x0000000000007941 */ /* 0x000fea0003800200 */
.L_x_14424:
        /* <DEDUP_REMOVED lines=23> */
.L_x_14431:
        /* <DEDUP_REMOVED lines=13> */
.L_x_14433:
[----:B------:R-:W-:Y:S05]  /*15540*/  BSYNC.RECONVERGENT B1 ;  /* 0x0000000000017941 */ /* 0x000fea0003800200 */
.L_x_14432:
        /* <DEDUP_REMOVED lines=61> */
.L_x_14430:
[----:B------:R-:W-:Y:S05]  /*15920*/  BSYNC.RECONVERGENT B0 ;  /* 0x0000000000007941 */ /* 0x000fea0003800200 */
.L_x_14429:
        /* <DEDUP_REMOVED lines=19> */
.L_x_14436:
        /* <DEDUP_REMOVED lines=13> */
.L_x_14438:
[----:B------:R-:W-:Y:S05]  /*15b30*/  BSYNC.RECONVERGENT B1 ;  /* 0x0000000000017941 */ /* 0x000fea0003800200 */
.L_x_14437:
        /* <DEDUP_REMOVED lines=61> */
.L_x_14435:
[----:B------:R-:W-:Y:S05]  /*15f10*/  BSYNC.RECONVERGENT B0 ;  /* 0x0000000000007941 */ /* 0x000fea0003800200 */
.L_x_14434:
        /* <DEDUP_REMOVED lines=23> */
.L_x_14441:
        /* <DEDUP_REMOVED lines=13> */
.L_x_14443:
[----:B------:R-:W-:Y:S05]  /*16160*/  BSYNC.RECONVERGENT B1 ;  /* 0x0000000000017941 */ /* 0x000fea0003800200 */
.L_x_14442:
        /* <DEDUP_REMOVED lines=61> */
.L_x_14440:
[----:B------:R-:W-:Y:S05]  /*16540*/  BSYNC.RECONVERGENT B0 ;  /* 0x0000000000007941 */ /* 0x000fea0003800200 */
.L_x_14439:
        /* <DEDUP_REMOVED lines=19> */
.L_x_14446:
        /* <DEDUP_REMOVED lines=13> */
.L_x_14448:
[----:B------:R-:W-:Y:S05]  /*16750*/  BSYNC.RECONVERGENT B1 ;  /* 0x0000000000017941 */ /* 0x000fea0003800200 */
.L_x_14447:
        /* <DEDUP_REMOVED lines=61> */
.L_x_14445:
[----:B------:R-:W-:Y:S05]  /*16b30*/  BSYNC.RECONVERGENT B0 ;  /* 0x0000000000007941 */ /* 0x000fea0003800200 */
.L_x_14444:
[----:B------:R-:W-:Y:S01]  /*16b40*/  I2FP.F32.U32 R15, R15 ;  /* 0x0000000f000f7245 */ /* 0x000fe20000201000 */
[----:B------:R-:W-:Y:S01]  /*16b50*/  HADD2.F32 R21, -RZ, R53.H1_H1 ;  /* 0x30000035ff157230 */ /* 0x000fe20000004100 */
[----:B------:R-:W-:Y:S03]  /*16b60*/  BSSY.RECONVERGENT B0, `(.L_x_14449) ;  /* 0x0000060000007945 */ /* 0x000fe60003800200 */
[----:B------:R-:W-:Y:S01]  /*16b70*/  FFMA.FTZ R14, R15, R138, 1.1641532182693481445e-10 ;  /* 0x2f0000000f0e7423 */ /* 0x000fe2000001008a */
[----:B------:R-:W-:Y:S01]  /*16b80*/  FMUL.FTZ R21, R21, R140 ;  /* 0x0000008c15157220 */ /* 0x000fe20000410000 */
[----:B------:R-:W-:-:S03]  /*16b90*/  MOV R15, R10 ;  /* 0x0000000a000f7202 */ /* 0x000fc60000000f00 */
[----:B------:R-:W-:Y:S02]  /*16ba0*/  FSETP.GTU.FTZ.AND P2, PT, R14, R139, PT ;  /* 0x0000008b0e00720b */ /* 0x000fe40003f5c000 */
[----:B------:R-:W-:Y:S02]  /*16bb0*/  FSEL R14, R13, RZ, P4 ;  /* 0x000000ff0d0e7208 */ /* 0x000fe40002000000 */
        /* <DEDUP_REMOVED lines=15> */
.L_x_14451:
        /* <DEDUP_REMOVED lines=13> */
.L_x_14453:
[----:B------:R-:W-:Y:S05]  /*16d80*/  BSYNC.RECONVERGENT B1 ;  /* 0x0000000000017941 */ /* 0x000fea0003800200 */
.L_x_14452:
        /* <DEDUP_REMOVED lines=61> */
.L_x_14450:
[----:B------:R-:W-:Y:S05]  /*17160*/  BSYNC.RECONVERGENT B0 ;  /* 0x0000000000007941 */ /* 0x000fea0003800200 */
.L_x_14449:
        /* <DEDUP_REMOVED lines=18> */
.L_x_14456:
        /* <DEDUP_REMOVED lines=13> */
.L_x_14458:
[----:B------:R-:W-:Y:S05]  /*17360*/  BSYNC.RECONVERGENT B1 ;  /* 0x0000000000017941 */ /* 0x000fea0003800200 */
.L_x_14457:
        /* <DEDUP_REMOVED lines=60> */
[----:B------:R-:W-:-:S07]  /*17730*/  HFMA2 R22, -RZ, RZ, 0, 0 ;  /* 0x00000000ff167431 */ /* 0x000fce00000001ff */
.L_x_14455:
[----:B------:R-:W-:Y:S05]  /*17740*/  BSYNC.RECONVERGENT B0 ;  /* 0x0000000000007941 */ /* 0x000fea0003800200 */
.L_x_14454:
[----:B------:R-:W-:Y:S01]  /*17750*/  I2FP.F32.U32 R15, R20 ;  /* 0x00000014000f7245 */ /* 0x000fe20000201000 */
[----:B------:R-:W-:Y:S01]  /*17760*/  HADD2.F32 R21, -RZ, R54.H0_H0 ;  /* 0x20000036ff157230 */ /* 0x000fe20000004100 */
        /* <DEDUP_REMOVED lines=22> */
.L_x_14461:
        /* <DEDUP_REMOVED lines=13> */
.L_x_14463:
[----:B------:R-:W-:Y:S05]  /*179a0*/  BSYNC.RECONVERGENT B1 ;  /* 0x0000000000017941 */ /* 0x000fea0003800200 */
.L_x_14462:
        /* <DEDUP_REMOVED lines=39> */
[----:B------:R-:W-:Y:S02]  /*17c20*/  VIADD R5, R126, 0xb54cda56 ;  /* 0xb54cda567e057836 */ /* 0x000fe40000000000 */
[----:B------:R-:W-:-:S03]  /*17c30*/  IMAD.WIDE.U32 R144, R144, -0x326172a9, RZ ;  /* 0xcd9e8d5790907825 */ /* 0x000fc600078e00ff */
[----:B------:R-:W-:Y:S02]  /*17c40*/  LOP3.LUT R5, R5, R22, R129, 0x96, !PT ;  /* 0x0000001605057212 */ /* 0x000fe400078e9681 */
[----:B------:R-:W-:-:S03]  /*17c50*/  LOP3.LUT R15, R15, R128, R145, 0x96, !PT ;  /* 0x000000800f0f7212 */ /* 0x000fc600078e9691 */
[----:B------:R-:W-:-:S04]  /*17c60*/  IMAD.WIDE.U32 R146, R5, -0x2daee0ad, RZ ;  /* 0xd2511f5305927825 */ /* 0x000fc800078e00ff */
[----:B------:R-:W-:Y:S02]  /*17c70*/  VIADD R5, R127, 0x1fd5c5a3 ;  /* 0x1fd5c5a37f057836 */ /* 0x000fe40000000000 */
[----:B------:R-:W-:Y:S01]  /*17c80*/  IMAD.WIDE.U32 R22, R15, -0x2daee0ad, RZ ;  /* 0xd2511f530f167825 */ /* 0x000fe200078e00ff */
[----:B------:R-:W-:Y:S02]  /*17c90*/  IADD3 R15, PT, PT, R127, -0x24c28bd8, RZ ;  /* 0xdb3d74287f0f7810 */ /* 0x000fe40007ffe0ff */
[----:B------:R-:W-:Y:S02]  /*17ca0*/  LOP3.LUT R5, R5, R124, R147, 0x96, !PT ;  /* 0x0000007c05057212 */ /* 0x000fe400078e9693 */
[----:B------:R-:W-:Y:S01]  /*17cb0*/  LOP3.LUT R15, R15, R146, R23, 0x96, !PT ;  /* 0x000000920f0f7212 */ /* 0x000fe200078e9617 */
[----:B------:R-:W-:Y:S02]  /*17cc0*/  IMAD.MOV.U32 R23, RZ, RZ, RZ ;  /* 0x000000ffff177224 */ /* 0x000fe400078e00ff */
[----:B------:R-:W-:-:S04]  /*17cd0*/  IMAD.WIDE.U32 R128, R5, -0x326172a9, RZ ;  /* 0xcd9e8d5705807825 */ /* 0x000fc800078e00ff */
[----:B------:R-:W-:-:S05]  /*17ce0*/  VIADD R5, R126, 0xf1bbcdc8 ;  /* 0xf1bbcdc87e057836 */ /* 0x000fca0000000000 */
        /* <DEDUP_REMOVED lines=9> */
.L_x_14460:
[----:B------:R-:W-:Y:S05]  /*17d80*/  BSYNC.RECONVERGENT B0 ;  /* 0x0000000000007941 */ /* 0x000fea0003800200 */
.L_x_14459:
[----:B------:R-:W-:Y:S01]  /*17d90*/  ISETP.NE.AND P4, PT, R23, 0x1, PT ;  /* 0x000000011700780c */ /* 0x000fe20003f85270 */
[----:B------:R-:W-:Y:S01]  /*17da0*/  BSSY.RECONVERGENT B0, `(.L_x_14464) ;  /* 0x000005c000007945 */ /* 0x000fe20003800200 */
[----:B------:R-:W-:Y:S01]  /*17db0*/  I2FP.F32.U32 R15, R21 ;  /* 0x00000015000f7245 */ /* 0x000fe20000201000 */
[----:B------:R-:W-:Y:S02]  /*17dc0*/  HADD2.F32 R21, -RZ, R18.H1_H1 ;  /* 0x30000012ff157230 */ /* 0x000fe40000004100 */
        /* <DEDUP_REMOVED lines=14> */
.L_x_14466:
        /* <DEDUP_REMOVED lines=13> */
.L_x_14468:
[----:B------:R-:W-:Y:S05]  /*17f80*/  BSYNC.RECONVERGENT B1 ;  /* 0x0000000000017941 */ /* 0x000fea0003800200 */
.L_x_14467:
        /* <DEDUP_REMOVED lines=61> */
.L_x_14465:
[----:B------:R-:W-:Y:S05]  /*18360*/  BSYNC.RECONVERGENT B0 ;  /* 0x0000000000007941 */ /* 0x000fea0003800200 */
.L_x_14464:
        /* <DEDUP_REMOVED lines=12> */
[----:B------:R-:W-:Y:S02]  /*18430*/  MOV R22, R10 ;  /* 0x0000000a00167202 */ /* 0x000fe40000000f00 */
[----:B------:R-:W-:Y:S01]  /*18440*/  PRMT R15, R18, 0x7610, R15 ;  /* 0x00007610120f7816 */ /* 0x000fe2000000000f */
        /* <DEDUP_REMOVED lines=10> */
.L_x_14471:
        /* <DEDUP_REMOVED lines=13> */
.L_x_14473:
[----:B------:R-:W-:Y:S05]  /*185c0*/  BSYNC.RECONVERGENT B1 ;  /* 0x0000000000017941 */ /* 0x000fea0003800200 */
.L_x_14472:
        /* <DEDUP_REMOVED lines=8> */
[C---:B------:R-:W-:Y:S01]  /*18650*/  IADD3 R129, PT, PT, R127.reuse, 0x76cf5d0a, RZ ;  /* 0x76cf5d0a7f817810 */ /* 0x040fe20007ffe0ff */
        /* <DEDUP_REMOVED lines=52> */
.L_x_14470:
[----:B------:R-:W-:Y:S05]  /*189a0*/  BSYNC.RECONVERGENT B0 ;  /* 0x0000000000007941 */ /* 0x000fea0003800200 */
.L_x_14469:
[----:B------:R-:W-:Y:S01]  /*189b0*/  ISETP.NE.AND P5, PT, R128, 0x1, PT ;  /* 0x000000018000780c */ /* 0x000fe20003fa5270 */
[----:B------:R-:W-:Y:S01]  /*189c0*/  HADD2.F32 R125, -RZ, R19.H0_H0 ;  /* 0x20000013ff7d7230 */ /* 0x000fe20000004100 */
        /* <DEDUP_REMOVED lines=16> */
.L_x_14476:
        /* <DEDUP_REMOVED lines=13> */
.L_x_14478:
[----:B------:R-:W-:Y:S05]  /*18ba0*/  BSYNC.RECONVERGENT B1 ;  /* 0x0000000000017941 */ /* 0x000fea0003800200 */
.L_x_14477:
        /* <DEDUP_REMOVED lines=61> */
.L_x_14475:
[----:B------:R-:W-:Y:S05]  /*18f80*/  BSYNC.RECONVERGENT B0 ;  /* 0x0000000000007941 */ /* 0x000fea0003800200 */
.L_x_14474:
[----:B------:R-:W-:Y:S01]  /*18f90*/  I2FP.F32.U32 R23, R23 ;  /* 0x0000001700177245 */ /* 0x000fe20000201000 */
[----:B------:R-:W-:Y:S01]  /*18fa0*/  HADD2.F32 R125, -RZ, R55.H0_H0 ;  /* 0x20000037ff7d7230 */ /* 0x000fe20000004100 */
[----:B------:R-:W-:Y:S01]  /*18fb0*/  BSSY.RECONVERGENT B0, `(.L_x_14479) ;  /* 0x0000060000007945 */ /* 0x000fe20003800200 */
[----:B------:R-:W-:Y:S02]  /*18fc0*/  IMAD.MOV.U32 R128, RZ, RZ, 0x2 ;  /* 0x00000002ff807424 */ /* 0x000fe400078e00ff */
[----:B------:R-:W-:Y:S01]  /*18fd0*/  FFMA.FTZ R22, R23, R138, 1.1641532182693481445e-10 ;  /* 0x2f00000017167423 */ /* 0x000fe2000001008a */
[----:B------:R-:W-:Y:S01]  /*18fe0*/  FMUL.FTZ R125, R125, R140 ;  /* 0x0000008c7d7d7220 */ /* 0x000fe20000410000 */
[----:B------:R-:W-:Y:S02]  /*18ff0*/  FSEL R23, R18, RZ, P4 ;  /* 0x000000ff12177208 */ /* 0x000fe40002000000 */
[----:B------:R-:W-:Y:S02]  /*19000*/  MOV R18, R10 ;  /* 0x0000000a00127202 */ /* 0x000fe40000000f00 */
        /* <DEDUP_REMOVED lines=15> */
.L_x_14481:
        /* <DEDUP_REMOVED lines=13> */
.L_x_14483:
[----:B------:R-:W-:Y:S05]  /*191d0*/  BSYNC.RECONVERGENT B1 ;  /* 0x0000000000017941 */ /* 0x000fea0003800200 */
.L_x_14482:
        /* <DEDUP_REMOVED lines=57> */
[----:B------:R-:W-:Y:S02]  /*19570*/  LOP3.LUT R5, R5, R148, R147, 0x96, !PT ;  /* 0x0000009405057212 */ /* 0x000fe400078e9693 */
[----:B------:R-:W-:Y:S01]  /*19580*/  MOV R142, R128 ;  /* 0x00000080008e7202 */ /* 0x000fe20000000f00 */
[----:B------:R-:W-:Y:S01]  /*19590*/  IMAD.MOV.U32 R128, RZ, RZ, RZ ;  /* 0x000000ffff807224 */ /* 0x000fe200078e00ff */
[----:B------:R-:W-:-:S07]  /*195a0*/  LOP3.LUT R6, R23, R144, R129, 0x96, !PT ;  /* 0x0000009017067212 */ /* 0x000fce00078e9681 */
.L_x_14480:
[----:B------:R-:W-:Y:S05]  /*195b0*/  BSYNC.RECONVERGENT B0 ;  /* 0x0000000000007941 */ /* 0x000fea0003800200 */
.L_x_14479:
        /* <DEDUP_REMOVED lines=18> */
.L_x_14486:
        /* <DEDUP_REMOVED lines=15> */
.L_x_14488:
[----:B------:R-:W-:Y:S05]  /*197d0*/  BSYNC.RECONVERGENT B1 ;  /* 0x0000000000017941 */ /* 0x000fea0003800200 */
.L_x_14487:
        /* <DEDUP_REMOVED lines=22> */
[----:B------:R-:W-:Y:S01]  /*19940*/  LOP3.LUT R146, R5, R146, R145, 0x96, !PT ;  /* 0x0000009205927212 */ /* 0x000fe200078e9691 */
[C---:B------:R-:W-:Y:S01]  /*19950*/  VIADD R125, R126.reuse, 0x1715609d ;  /* 0x1715609d7e7d7836 */ /* 0x040fe20000000000 */
[----:B------:R-:W-:Y:S01]  /*19960*/  IADD3 R5, PT, PT, R126, 0x78dde6e4, RZ ;  /* 0x78dde6e47e057810 */ /* 0x000fe20007ffe0ff */
[----:B------:R-:W-:-:S04]  /*19970*/  IMAD.WIDE.U32 R128, R128, -0x2daee0ad, RZ ;  /* 0xd2511f5380807825 */ /* 0x000fc800078e00ff */
[----:B------:R-:W-:Y:S01]  /*19980*/  IMAD.WIDE.U32 R146, R146, -0x326172a9, RZ ;  /* 0xcd9e8d5792927825 */ /* 0x000fe200078e00ff */
[----:B------:R-:W-:-:S04]  /*19990*/  LOP3.LUT R19, R19, R144, R129, 0x96, !PT ;  /* 0x0000009013137212 */ /* 0x000fc800078e9681 */
        /* <DEDUP_REMOVED lines=30> */
[----:B------:R-:W-:Y:S02]  /*19b80*/  LOP3.LUT R6, R125, R128, R19, 0x96, !PT ;  /* 0x000000807d067212 */ /* 0x000fe400078e9613 */
[----:B------:R-:W-:Y:S01]  /*19b90*/  MOV R125, R142 ;  /* 0x0000008e007d7202 */ /* 0x000fe20000000f00 */
[----:B------:R-:W-:-:S07]  /*19ba0*/  IMAD.MOV.U32 R142, RZ, RZ, R18 ;  /* 0x000000ffff8e7224 */ /* 0x000fce00078e0012 */
.L_x_14485:
[----:B------:R-:W-:Y:S05]  /*19bb0*/  BSYNC.RECONVERGENT B0 ;  /* 0x0000000000007941 */ /* 0x000fea0003800200 */
.L_x_14484:
        /* <DEDUP_REMOVED lines=11> */
.L_x_14408:
        /* <DEDUP_REMOVED lines=16> */
.L_x_14492:
        /* <DEDUP_REMOVED lines=13> */
.L_x_14494:
[----:B------:R-:W-:Y:S05]  /*19e40*/  BSYNC.RECONVERGENT B1 ;  /* 0x0000000000017941 */ /* 0x000fea0003800200 */
.L_x_14493:
        /* <DEDUP_REMOVED lines=44> */
[----:B------:R-:W-:Y:S02]  /*1a110*/  LOP3.LUT R5, R5, R26, R25, 0x96, !PT ;  /* 0x0000001a05057212 */ /* 0x000fe400078e9619 */
[----:B------:R-:W-:Y:S01]  /*1a120*/  IADD3 R25, PT, PT, R127, -0x695add53, RZ ;  /* 0x96a522ad7f197810 */ /* 0x000fe20007ffe0ff */
        /* <DEDUP_REMOVED lines=14> */
.L_x_14491:
[----:B------:R-:W-:Y:S05]  /*1a210*/  BSYNC.RECONVERGENT B0 ;  /* 0x0000000000007941 */ /* 0x000fea0003800200 */
.L_x_14490:
[----:B------:R-:W-:Y:S01]  /*1a220*/  ISETP.NE.AND P2, PT, R22, 0x1, PT ;  /* 0x000000011600780c */ /* 0x000fe20003f45270 */
[----:B------:R-:W-:Y:S01]  /*1a230*/  BSSY.RECONVERGENT B0, `(.L_x_14495) ;  /* 0x000005c000007945 */ /* 0x000fe20003800200 */
[----:B------:R-:W-:Y:S01]  /*1a240*/  I2FP.F32.U32 R21, R21 ;  /* 0x0000001500157245 */ /* 0x000fe20000201000 */
[----:B------:R-:W-:-:S04]  /*1a250*/  HFMA2 R24, -RZ, RZ, 0, 1.1920928955078125e-07 ;  /* 0x00000002ff187431 */ /* 0x000fc800000001ff */
[----:B------:R-:W-:Y:S01]  /*1a260*/  FFMA.FTZ R20, R21, R138, 1.1641532182693481445e-10 ;  /* 0x2f00000015147423 */ /* 0x000fe2000001008a */
[----:B-----5:R-:W-:-:S04]  /*1a270*/  HADD2.F32 R21, -RZ, R16.H0_H0 ;  /* 0x20000010ff157230 */ /* 0x020fc80000004100 */
        /* <DEDUP_REMOVED lines=12> */
.L_x_14497:
        /* <DEDUP_REMOVED lines=13> */
.L_x_14499:
[----:B------:R-:W-:Y:S05]  /*1a410*/  BSYNC.RECONVERGENT B1 ;  /* 0x0000000000017941 */ /* 0x000fea0003800200 */
.L_x_14498:
        /* <DEDUP_REMOVED lines=61> */
.L_x_14496:
[----:B------:R-:W-:Y:S05]  /*1a7f0*/  BSYNC.RECONVERGENT B0 ;  /* 0x0000000000007941 */ /* 0x000fea0003800200 */
.L_x_14495:
[----:B------:R-:W-:Y:S01]  /*1a800*/  ISETP.NE.AND P2, PT, R24, 0x1, PT ;  /* 0x000000011800780c */ /* 0x000fe20003f45270 */
[----:B------:R-:W-:Y:S01]  /*1a810*/  BSSY.RECONVERGENT B0, `(.L_x_14500) ;  /* 0x000005c000007945 */ /* 0x000fe20003800200 */
[----:B------:R-:W-:Y:S01]  /*1a820*/  I2FP.F32.U32 R23, R20 ;  /* 0x0000001400177245 */ /* 0x000fe20000201000 */
[----:B------:R-:W-:Y:S01]  /*1a830*/  HADD2.F32 R133, -RZ, R16.H1_H1 ;  /* 0x30000010ff857230 */ /* 0x000fe20000004100 */
        /* <DEDUP_REMOVED lines=14> */
.L_x_14502:
        /* <DEDUP_REMOVED lines=13> */
.L_x_14504:
[----:B------:R-:W-:Y:S05]  /*1a9f0*/  BSYNC.RECONVERGENT B1 ;  /* 0x0000000000017941 */ /* 0x000fea0003800200 */
.L_x_14503:
        /* <DEDUP_REMOVED lines=57> */
[----:B------:R-:W-:Y:S02]  /*1ad90*/  MOV R10, R26 ;  /* 0x0000001a000a7202 */ /* 0x000fe40000000f00 */
[----:B------:R-:W-:Y:S01]  /*1ada0*/  LOP3.LUT R6, R129, R22, R25, 0x96, !PT ;  /* 0x0000001681067212 */ /* 0x000fe200078e9619 */
[----:B------:R-:W-:Y:S01]  /*1adb0*/  IMAD.MOV.U32 R22, RZ, RZ, RZ ;  /* 0x000000ffff167224 */ /* 0x000fe200078e00ff */
[----:B------:R-:W-:-:S07]  /*1adc0*/  MOV R142, R24 ;  /* 0x00000018008e7202 */ /* 0x000fce0000000f00 */
.L_x_14501:
[----:B------:R-:W-:Y:S05]  /*1add0*/  BSYNC.RECONVERGENT B0 ;  /* 0x0000000000007941 */ /* 0x000fea0003800200 */
.L_x_14500:
[----:B------:R-:W-:Y:S01]  /*1ade0*/  ISETP.NE.AND P2, PT, R22, 0x1, PT ;  /* 0x000000011600780c */ /* 0x000fe20003f45270 */
[----:B------:R-:W-:Y:S01]  /*1adf0*/  BSSY.RECONVERGENT B0, `(.L_x_14505) ;  /* 0x000005c000007945 */ /* 0x000fe20003800200 */
[----:B------:R-:W-:Y:S01]  /*1ae00*/  I2FP.F32.U32 R23, R16 ;  /* 0x0000001000177245 */ /* 0x000fe20000201000 */
[----:B------:R-:W-:Y:S02]  /*1ae10*/  HFMA2 R24, -RZ, RZ, 0, 1.1920928955078125e-07 ;  /* 0x00000002ff187431 */ /* 0x000fe400000001ff */
[----:B------:R-:W-:Y:S02]  /*1ae20*/  IMAD.MOV.U32 R20, RZ, RZ, R10 ;  /* 0x000000ffff147224 */ /* 0x000fe400078e000a */
[----:B------:R-:W-:Y:S01]  /*1ae30*/  FFMA.FTZ R16, R23, R138, 1.1641532182693481445e-10 ;  /* 0x2f00000017107423 */ /* 0x000fe2000001008a */
[----:B------:R-:W-:-:S04]  /*1ae40*/  HADD2.F32 R23, -RZ, R17.H0_H0 ;  /* 0x20000011ff177230 */ /* 0x000fc80000004100 */
        /* <DEDUP_REMOVED lines=11> */
.L_x_14507:
        /* <DEDUP_REMOVED lines=13> */
.L_x_14509:
[----:B------:R-:W-:Y:S05]  /*1afd0*/  BSYNC.RECONVERGENT B1 ;  /* 0x0000000000017941 */ /* 0x000fea0003800200 */
.L_x_14508:
[----:B------:R-:W-:Y:S01]  /*1afe0*/  IMAD.WIDE.U32 R26, R4, -0x326172a9, RZ ;  /* 0xcd9e8d57041a7825 */ /* 0x000fe200078e00ff */
[----:B------:R-:W-:Y:S02]  /*1aff0*/  LOP3.LUT R24, R8, R145, R127, 0x96, !PT ;  /* 0x0000009108187212 */ /* 0x000fe400078e967f */
[----:B------:R-:W-:Y:S01]  /*1b000*/  MOV R20, R142 ;  /* 0x0000008e00147202 */ /* 0x000fe20000000f00 */
        /* <DEDUP_REMOVED lines=14> */
[----:B------:R-:W-:Y:S02]  /*1b0f0*/  VIADD R27, R126, 0xdaa66d2b ;  /* 0xdaa66d2b7e1b7836 */ /* 0x000fe40000000000 */
        /* <DEDUP_REMOVED lines=8> */
[----:B------:R-:W-:Y:S02]  /*1b180*/  LOP3.LUT R25, R25, R128, R145, 0x96, !PT ;  /* 0x0000008019197212 */ /* 0x000fe400078e9691 */
[----:B------:R-:W-:Y:S01]  /*1b190*/  LOP3.LUT R5, R5, R24, R27, 0x96, !PT ;  /* 0x0000001805057212 */ /* 0x000fe200078e961b */
[----:B------:R-:W-:Y:S02]  /*1b1a0*/  VIADD R27, R126, 0x1715609d ;  /* 0x1715609d7e1b7836 */ /* 0x000fe40000000000 */
        /* <DEDUP_REMOVED lines=11> */
[----:B------:R-:W-:Y:S02]  /*1b260*/  VIADD R27, R126, 0x5384540f ;  /* 0x5384540f7e1b7836 */ /* 0x000fe40000000000 */
        /* <DEDUP_REMOVED lines=20> */
.L_x_14506:
[----:B------:R-:W-:Y:S05]  /*1b3b0*/  BSYNC.RECONVERGENT B0 ;  /* 0x0000000000007941 */ /* 0x000fea0003800200 */
.L_x_14505:
        /* <DEDUP_REMOVED lines=18> */
.L_x_14512:
        /* <DEDUP_REMOVED lines=13> */
.L_x_14514:
[----:B------:R-:W-:Y:S05]  /*1b5b0*/  BSYNC.RECONVERGENT B1 ;  /* 0x0000000000017941 */ /* 0x000fea0003800200 */
.L_x_14513:
        /* <DEDUP_REMOVED lines=59> */
[----:B------:R-:W-:Y:S02]  /*1b970*/  LOP3.LUT R6, R27, R26, R25, 0x96, !PT ;  /* 0x0000001a1b067212 */ /* 0x000fe400078e9619 */
[----:B------:R-:W-:-:S07]  /*1b980*/  MOV R142, R24 ;  /* 0x00000018008e7202 */ /* 0x000fce0000000f00 */
.L_x_14511:
[----:B------:R-:W-:Y:S05]  /*1b990*/  BSYNC.RECONVERGENT B0 ;  /* 0x0000000000007941 */ /* 0x000fea0003800200 */
.L_x_14510:
        /* <DEDUP_REMOVED lines=17> */
.L_x_14517:
        /* <DEDUP_REMOVED lines=13> */
.L_x_14519:
[----:B------:R-:W-:Y:S05]  /*1bb80*/  BSYNC.RECONVERGENT B1 ;  /* 0x0000000000017941 */ /* 0x000fea0003800200 */
.L_x_14518:
        /* <DEDUP_REMOVED lines=61> */
.L_x_14516:
[----:B------:R-:W-:Y:S05]  /*1bf60*/  BSYNC.RECONVERGENT B0 ;  /* 0x0000000000007941 */ /* 0x000fea0003800200 */
.L_x_14515:
[----:B------:R-:W-:Y:S01]  /*1bf70*/  ISETP.NE.AND P4, PT, R24, 0x1, PT ;  /* 0x000000011800780c */ /* 0x000fe20003f85270 */
[----:B------:R-:W-:Y:S01]  /*1bf80*/  BSSY.RECONVERGENT B0, `(.L_x_14520) ;  /* 0x000005b000007945 */ /* 0x000fe20003800200 */
[----:B------:R-:W-:Y:S01]  /*1bf90*/  I2FP.F32.U32 R25, R20 ;  /* 0x0000001400197245 */ /* 0x000fe20000201000 */
[----:B------:R-:W-:Y:S01]  /*1bfa0*/  HADD2.F32 R147, -RZ, R18.H1_H1 ;  /* 0x30000012ff937230 */ /* 0x000fe20000004100 */
        /* <DEDUP_REMOVED lines=13> */
.L_x_14522:
        /* <DEDUP_REMOVED lines=13> */
.L_x_14524:
[----:B------:R-:W-:Y:S05]  /*1c150*/  BSYNC.RECONVERGENT B1 ;  /* 0x0000000000017941 */ /* 0x000fea0003800200 */
.L_x_14523:
        /* <DEDUP_REMOVED lines=61> */
.L_x_14521:
[----:B------:R-:W-:Y:S05]  /*1c530*/  BSYNC.RECONVERGENT B0 ;  /* 0x0000000000007941 */ /* 0x000fea0003800200 */
.L_x_14520:
[----:B------:R-:W-:Y:S01]  /*1c540*/  ISETP.NE.AND P5, PT, R22, 0x1, PT ;  /* 0x000000011600780c */ /* 0x000fe20003fa5270 */
[----:B------:R-:W-:Y:S01]  /*1c550*/  BSSY.RECONVERGENT B0, `(.L_x_14525) ;  /* 0x000005b000007945 */ /* 0x000fe20003800200 */
[----:B------:R-:W-:Y:S01]  /*1c560*/  I2FP.F32.U32 R25, R18 ;  /* 0x0000001200197245 */ /* 0x000fe20000201000 */
[----:B------:R-:W-:Y:S02]  /*1c570*/  HFMA2 R148, -RZ, RZ, 0, 1.1920928955078125e-07 ;  /* 0x00000002ff947431 */ /* 0x000fe400000001ff */
[----:B------:R-:W-:Y:S02]  /*1c580*/  HADD2.F32 R149, -RZ, R19.H0_H0 ;  /* 0x20000013ff957230 */ /* 0x000fe40000004100 */
        /* <DEDUP_REMOVED lines=12> */
.L_x_14527:
        /* <DEDUP_REMOVED lines=13> */
.L_x_14529:
[----:B------:R-:W-:Y:S05]  /*1c720*/  BSYNC.RECONVERGENT B1 ;  /* 0x0000000000017941 */ /* 0x000fea0003800200 */
.L_x_14528:
[----:B------:R-:W-:Y:S01]  /*1c730*/  IMAD.WIDE.U32 R26, R4, -0x326172a9, RZ ;  /* 0xcd9e8d57041a7825 */ /* 0x000fe200078e00ff */
[----:B------:R-:W-:-:S03]  /*1c740*/  LOP3.LUT R24, R8, R145, R127, 0x96, !PT ;  /* 0x0000009108187212 */ /* 0x000fc600078e967f */
[----:B------:R-:W-:Y:S01]  /*1c750*/  HFMA2 R148, -RZ, RZ, 0, 0 ;  /* 0x00000000ff947431 */ /* 0x000fe200000001ff */
        /* <DEDUP_REMOVED lines=15> */
[C---:B------:R-:W-:Y:S02]  /*1c850*/  VIADD R27, R126.reuse, 0xdaa66d2b ;  /* 0xdaa66d2b7e1b7836 */ /* 0x040fe40000000000 */
[----:B------:R-:W-:Y:S01]  /*1c860*/  IMAD.WIDE.U32 R128, R5, -0x2daee0ad, RZ ;  /* 0xd2511f5305807825 */ /* 0x000fe200078e00ff */
[----:B------:R-:W-:Y:S02]  /*1c870*/  IADD3 R5, PT, PT, R127, 0x32370b8f, RZ ;  /* 0x32370b8f7f057810 */ /* 0x000fe40007ffe0ff */
[----:B------:R-:W-:Y:S01]  /*1c880*/  LOP3.LUT R27, R27, R26, R25, 0x96, !PT ;  /* 0x0000001a1b1b7212 */ /* 0x000fe200078e9619 */
[----:B------:R-:W-:Y:S01]  /*1c890*/  VIADD R25, R127, 0xed9eba14 ;  /* 0xed9eba147f197836 */ /* 0x000fe20000000000 */
[----:B------:R-:W-:Y:S02]  /*1c8a0*/  LOP3.LUT R144, R5, R144, R129, 0x96, !PT ;  /* 0x0000009005907212 */ /* 0x000fe400078e9681 */
[----:B------:R-:W-:Y:S01]  /*1c8b0*/  IADD3 R5, PT, PT, R126, 0x78dde6e4, RZ ;  /* 0x78dde6e47e057810 */ /* 0x000fe20007ffe0ff */
[----:B------:R-:W-:-:S04]  /*1c8c0*/  IMAD.WIDE.U32 R26, R27, -0x2daee0ad, RZ ;  /* 0xd2511f531b1a7825 */ /* 0x000fc800078e00ff */
[----:B------:R-:W-:Y:S01]  /*1c8d0*/  IMAD.WIDE.U32 R144, R144, -0x326172a9, RZ ;  /* 0xcd9e8d5790907825 */ /* 0x000fe200078e00ff */
[----:B------:R-:W-:-:S03]  /*1c8e0*/  LOP3.LUT R25, R25, R128, R27, 0x96, !PT ;  /* 0x0000008019197212 */ /* 0x000fc600078e961b */
[----:B------:R-:W-:Y:S01]  /*1c8f0*/  VIADD R27, R126, 0x1715609d ;  /* 0x1715609d7e1b7836 */ /* 0x000fe20000000000 */
        /* <DEDUP_REMOVED lines=31> */
[----:B------:R-:W-:-:S07]  /*1caf0*/  IMAD.MOV.U32 R142, RZ, RZ, R24 ;  /* 0x000000ffff8e7224 */ /* 0x000fce00078e0018 */
.L_x_14526:
[----:B------:R-:W-:Y:S05]  /*1cb00*/  BSYNC.RECONVERGENT B0 ;  /* 0x0000000000007941 */ /* 0x000fea0003800200 */
.L_x_14525:
[----:B------:R-:W-:Y:S01]  /*1cb10*/  HADD2.F32 R25, -RZ, R19.H1_H1 ;  /* 0x30000013ff197230 */ /* 0x000fe20000004100 */
        /* <DEDUP_REMOVED lines=16> */
[----:B------:R-:W-:Y:S01]  /*1cc20*/  FMUL.FTZ R19, R25, R140 ;  /* 0x0000008c19137220 */ /* 0x000fe20000410000 */
[----:B------:R-:W-:-:S02]  /*1cc30*/  FSEL R26, R23, RZ, P5 ;  /* 0x000000ff171a7208 */ /* 0x000fc40002800000 */
[----:B------:R-:W-:Y:S02]  /*1cc40*/  ISETP.NE.AND P6, PT, R17, RZ, PT ;  /* 0x000000ff1100720c */ /* 0x000fe40003fc5270 */
        /* <DEDUP_REMOVED lines=17> */
.L_x_14489:
[----:B------:R-:W-:Y:S01]  /*1cd60*/  ISETP.NE.AND P6, PT, R122, RZ, PT ;  /* 0x000000ff7a00720c */ /* 0x000fe20003fc5270 */
[----:B------:R-:W0:Y:S01]  /*1cd70*/  @P0 LDC.64 R144, c[0x0][0x398] ;  /* 0x0000e600ff900b82 */ /* 0x000e220000000a00 */
[----:B------:R-:W-:Y:S01]  /*1cd80*/  SEL R122, RZ, 0x1000000, !P5 ;  /* 0x01000000ff7a7807 */ /* 0x000fe20006800000 */
[----:B------:R-:W-:Y:S01]  /*1cd90*/  VIADD R133, R131, 0x60 ;  /* 0x0000006083857836 */ /* 0x000fe20000000000 */
        /* <DEDUP_REMOVED lines=12> */
[----:B------:R-:W-:Y:S01]  /*1ce60*/  SEL R19, RZ, 0x1, !P6 ;  /* 0x00000001ff137807 */ /* 0x000fe20007000000 */
[C---:B0-----:R-:W-:Y:S01]  /*1ce70*/  @P0 IMAD.WIDE.U32 R144, R133.reuse, 0x10, R144 ;  /* 0x0000001085900825 */ /* 0x041fe200078e0090 */
[----:B------:R-:W-:Y:S01]  /*1ce80*/  SEL R17, RZ, 0x1, !P2 ;  /* 0x00000001ff117807 */ /* 0x000fe20005000000 */
[----:B------:R0:W-:Y:S01]  /*1ce90*/  STG.E.128 desc[UR6][R122.64], R24 ;  /* 0x000000187a007986 */ /* 0x0001e2000c101d06 */
[----:B------:R-:W-:Y:S01]  /*1cea0*/  LOP3.LUT R16, R16, R19, RZ, 0xfc, !PT ;  /* 0x0000001310107212 */ /* 0x000fe200078efcff */
[----:B------:R-:W-:Y:S01]  /*1ceb0*/  IMAD.WIDE.U32 R18, R132, 0x8, R134 ;  /* 0x0000000884127825 */ /* 0x000fe200078e0086 */
[----:B------:R-:W-:Y:S01]  /*1cec0*/  LOP3.LUT R17, R146, R17, RZ, 0xfc, !PT ;  /* 0x0000001192117212 */ /* 0x000fe200078efcff */
[----:B------:R0:W-:Y:S02]  /*1ced0*/  STG.E.128 desc[UR6][R122.64+0x10], R20 ;  /* 0x000010147a007986 */ /* 0x0001e4000c101d06 */
[C---:B------:R-:W-:Y:S02]  /*1cee0*/  IMAD.WIDE.U32 R146, R133.reuse, 0x10, R120 ;  /* 0x0000001085927825 */ /* 0x040fe400078e0078 */
[----:B------:R0:W-:Y:S02]  /*1cef0*/  STG.E.64 desc[UR6][R18.64], R16 ;  /* 0x0000001012007986 */ /* 0x0001e4000c101b06 */
[----:B-1----:R-:W-:Y:S01]  /*1cf00*/  @P1 IMAD.WIDE.U32 R128, R133, 0x20, R128 ;  /* 0x0000002085801825 */ /* 0x002fe200078e0080 */
        /* <DEDUP_REMOVED lines=21> */
.L_x_14530:
        /* <DEDUP_REMOVED lines=21> */
.L_x_14534:
        /* <DEDUP_REMOVED lines=13> */
.L_x_14536:
[----:B------:R-:W-:Y:S05]  /*1d280*/  BSYNC.RECONVERGENT B1 ;  /* 0x0000000000017941 */ /* 0x000fea0003800200 */
.L_x_14535:
[----:B------:R-:W-:Y:S01]  /*1d290*/  IMAD.WIDE.U32 R14, R4, -0x326172a9, RZ ;  /* 0xcd9e8d57040e7825 */ /* 0x000fe200078e00ff */
[----:B------:R-:W-:Y:S02]  /*1d2a0*/  LOP3.LUT R10, R8, R13, R127, 0x96, !PT ;  /* 0x0000000d080a7212 */ /* 0x000fe400078e967f */
[----:B------:R-:W-:Y:S01]  /*1d2b0*/  IADD3 R9, PT, PT, R127, -0x4498517b, RZ ;  /* 0xbb67ae857f097810 */ /* 0x000fe20007ffe0ff */
[----:B------:R-:W-:Y:S01]  /*1d2c0*/  VIADD R5, R126, 0x9e3779b9 ;  /* 0x9e3779b97e057836 */ /* 0x000fe20000000000 */
[----:B-1----:R-:W-:Y:S01]  /*1d2d0*/  LOP3.LUT R16, R3, R15, R126, 0x96, !PT ;  /* 0x0000000f03107212 */ /* 0x002fe200078e967e */
        /* <DEDUP_REMOVED lines=46> */
[----:B------:R-:W-:Y:S01]  /*1d5c0*/  IMAD.WIDE.U32 R128, R5, -0x2daee0ad, RZ ;  /* 0xd2511f5305807825 */ /* 0x000fe200078e00ff */
[----:B------:R-:W-:-:S03]  /*1d5d0*/  IADD3 R13, PT, PT, R127, -0x695add53, RZ ;  /* 0x96a522ad7f0d7810 */ /* 0x000fc60007ffe0ff */
[----:B------:R-:W-:Y:S01]  /*1d5e0*/  IMAD.WIDE.U32 R10, R9, -0x326172a9, RZ ;  /* 0xcd9e8d57090a7825 */ /* 0x000fe200078e00ff */
[----:B------:R-:W-:-:S03]  /*1d5f0*/  LOP3.LUT R6, R13, R12, R129, 0x96, !PT ;  /* 0x0000000c0d067212 */ /* 0x000fc600078e9681 */
[----:B------:R-:W-:Y:S02]  /*1d600*/  HFMA2 R13, -RZ, RZ, 0, 0 ;  /* 0x00000000ff0d7431 */ /* 0x000fe400000001ff */
[----:B------:R-:W-:-:S05]  /*1d610*/  VIADD R9, R126, 0x8ff34781 ;  /* 0x8ff347817e097836 */ /* 0x000fca0000000000 */
[----:B------:R-:W-:Y:S01]  /*1d620*/  LOP3.LUT R5, R9, R14, R11, 0x96, !PT ;  /* 0x0000000e09057212 */ /* 0x000fe200078e960b */
[----:B------:R-:W-:-:S07]  /*1d630*/  IMAD.MOV.U32 R9, RZ, RZ, R142 ;  /* 0x000000ffff097224 */ /* 0x000fce00078e008e */
.L_x_14533:
[----:B------:R-:W-:Y:S05]  /*1d640*/  BSYNC.RECONVERGENT B0 ;  /* 0x0000000000007941 */ /* 0x000fea0003800200 */
.L_x_14532:
        /* <DEDUP_REMOVED lines=19> */
.L_x_14539:
        /* <DEDUP_REMOVED lines=13> */
.L_x_14541:
[----:B------:R-:W-:Y:S05]  /*1d850*/  BSYNC.RECONVERGENT B1 ;  /* 0x0000000000017941 */ /* 0x000fea0003800200 */
.L_x_14540:
[----:B-1----:R-:W-:Y:S01]  /*1d860*/  IMAD.WIDE.U32 R16, R4, -0x326172a9, RZ ;  /* 0xcd9e8d5704107825 */ /* 0x002fe200078e00ff */
        /* <DEDUP_REMOVED lines=44> */
[----:B------:R-:W-:-:S03]  /*1db30*/  IMAD.WIDE.U32 R12, R13, -0x2daee0ad, RZ ;  /* 0xd2511f530d0c7825 */ /* 0x000fc600078e00ff */
[----:B------:R-:W-:Y:S01]  /*1db40*/  LOP3.LUT R14, R5, R14, R19, 0x96, !PT ;  /* 0x0000000e050e7212 */ /* 0x000fe200078e9613 */
[C---:B------:R-:W-:Y:S01]  /*1db50*/  VIADD R5, R126.reuse, 0xf1bbcdc8 ;  /* 0xf1bbcdc87e057836 */ /* 0x040fe20000000000 */
[----:B------:R-:W-:Y:S02]  /*1db60*/  LOP3.LUT R11, R11, R18, R13, 0x96, !PT ;  /* 0x000000120b0b7212 */ /* 0x000fe400078e960d */
[----:B------:R-:W-:Y:S01]  /*1db70*/  IADD3 R13, PT, PT, R126, -0x700cb87f, RZ ;  /* 0x8ff347817e0d7810 */ /* 0x000fe20007ffe0ff */
[----:B------:R-:W-:-:S05]  /*1db80*/  IMAD.WIDE.U32 R14, R14, -0x326172a9, RZ ;  /* 0xcd9e8d570e0e7825 */ /* 0x000fca00078e00ff */
[----:B------:R-:W-:Y:S01]  /*1db90*/  LOP3.LUT R5, R5, R10, R15, 0x96, !PT ;  /* 0x0000000a05057212 */ /* 0x000fe200078e960f */
[----:B------:R-:W-:-:S04]  /*1dba0*/  IMAD.WIDE.U32 R10, R11, -0x326172a9, RZ ;  /* 0xcd9e8d570b0a7825 */ /* 0x000fc800078e00ff */
[----:B------:R-:W-:Y:S01]  /*1dbb0*/  IMAD.WIDE.U32 R16, R5, -0x2daee0ad, RZ ;  /* 0xd2511f5305107825 */ /* 0x000fe200078e00ff */
[----:B------:R-:W-:-:S03]  /*1dbc0*/  LOP3.LUT R5, R13, R14, R11, 0x96, !PT ;  /* 0x0000000e0d057212 */ /* 0x000fc600078e960b */
[----:B------:R-:W-:Y:S01]  /*1dbd0*/  HFMA2 R14, -RZ, RZ, 0, 0 ;  /* 0x00000000ff0e7431 */ /* 0x000fe200000001ff */
[----:B------:R-:W-:Y:S01]  /*1dbe0*/  MOV R11, R128 ;  /* 0x00000080000b7202 */ /* 0x000fe20000000f00 */
[----:B------:R-:W-:Y:S02]  /*1dbf0*/  VIADD R15, R127, 0x96a522ad ;  /* 0x96a522ad7f0f7836 */ /* 0x000fe40000000000 */
[----:B------:R-:W-:-:S03]  /*1dc00*/  IMAD.MOV.U32 R128, RZ, RZ, R16 ;  /* 0x000000ffff807224 */ /* 0x000fc600078e0010 */
[----:B------:R-:W-:-:S07]  /*1dc10*/  LOP3.LUT R6, R15, R12, R17, 0x96, !PT ;  /* 0x0000000c0f067212 */ /* 0x000fce00078e9611 */
.L_x_14538:
[----:B------:R-:W-:Y:S05]  /*1dc20*/  BSYNC.RECONVERGENT B0 ;  /* 0x0000000000007941 */ /* 0x000fea0003800200 */
.L_x_14537:
        /* <DEDUP_REMOVED lines=9> */
[----:B-1----:R-:W-:Y:S02]  /*1dcc0*/  FSEL R16, R13, RZ, !P2 ;  /* 0x000000ff0d107208 */ /* 0x002fe40005000000 */
        /* <DEDUP_REMOVED lines=13> */
.L_x_14544:
        /* <DEDUP_REMOVED lines=13> */
.L_x_14546:
[----:B------:R-:W-:Y:S05]  /*1de70*/  BSYNC.RECONVERGENT B1 ;  /* 0x0000000000017941 */ /* 0x000fea0003800200 */
.L_x_14545:
        /* <DEDUP_REMOVED lines=56> */
[----:B------:R-:W-:Y:S01]  /*1e200*/  HFMA2 R15, -RZ, RZ, 0, 0 ;  /* 0x00000000ff0f7431 */ /* 0x000fe200000001ff */
[----:B------:R-:W-:Y:S01]  /*1e210*/  MOV R11, R128 ;  /* 0x00000080000b7202 */ /* 0x000fe20000000f00 */
[----:B------:R-:W-:Y:S01]  /*1e220*/  IMAD.MOV.U32 R128, RZ, RZ, R12 ;  /* 0x000000ffff807224 */ /* 0x000fe200078e000c */
[----:B------:R-:W-:-:S07]  /*1e230*/  LOP3.LUT R6, R17, R14, R13, 0x96, !PT ;  /* 0x0000000e11067212 */ /* 0x000fce00078e960d */
.L_x_14543:
[----:B------:R-:W-:Y:S05]  /*1e240*/  BSYNC.RECONVERGENT B0 ;  /* 0x0000000000007941 */ /* 0x000fea0003800200 */
.L_x_14542:
        /* <DEDUP_REMOVED lines=19> */
.L_x_14549:
        /* <DEDUP_REMOVED lines=13> */
.L_x_14551:
[----:B------:R-:W-:Y:S05]  /*1e450*/  BSYNC.RECONVERGENT B1 ;  /* 0x0000000000017941 */ /* 0x000fea0003800200 */
.L_x_14550:
        /* <DEDUP_REMOVED lines=61> */
.L_x_14548:
[----:B------:R-:W-:Y:S05]  /*1e830*/  BSYNC.RECONVERGENT B0 ;  /* 0x0000000000007941 */ /* 0x000fea0003800200 */
.L_x_14547:
[----:B------:R-:W-:Y:S01]  /*1e840*/  I2FP.F32.U32 R13, R13 ;  /* 0x0000000d000d7245 */ /* 0x000fe20000201000 */
[----:B------:R-:W-:Y:S01]  /*1e850*/  HADD2.F32 R15, -RZ, R52.H1_H1 ;  /* 0x30000034ff0f7230 */ /* 0x000fe20000004100 */
[----:B------:R-:W-:Y:S01]  /*1e860*/  ISETP.NE.AND P3, PT, R14, 0x1, PT ;  /* 0x000000010e00780c */ /* 0x000fe20003f65270 */
[----:B------:R-:W-:Y:S02]  /*1e870*/  BSSY.RECONVERGENT B0, `(.L_x_14552) ;  /* 0x000005f000007945 */ /* 0x000fe40003800200 */
[----:B------:R-:W-:Y:S01]  /*1e880*/  FFMA.FTZ R12, R13, R138, 1.1641532182693481445e-10 ;  /* 0x2f0000000d0c7423 */ /* 0x000fe2000001008a */
[----:B------:R-:W-:Y:S01]  /*1e890*/  FMUL.FTZ R15, R15, R140 ;  /* 0x0000008c0f0f7220 */ /* 0x000fe20000410000 */
[----:B------:R-:W-:-:S03]  /*1e8a0*/  IMAD.MOV.U32 R13, RZ, RZ, R10 ;  /* 0x000000ffff0d7224 */ /* 0x000fc600078e000a */
[----:B------:R-:W-:Y:S02]  /*1e8b0*/  FSETP.GTU.FTZ.AND P2, PT, R12, R139, PT ;  /* 0x0000008b0c00720b */ /* 0x000fe40003f5c000 */
[----:B------:R-:W-:Y:S02]  /*1e8c0*/  FSEL R12, R11, RZ, P4 ;  /* 0x000000ff0b0c7208 */ /* 0x000fe40002000000 */
        /* <DEDUP_REMOVED lines=14> */
.L_x_14554:
        /* <DEDUP_REMOVED lines=13> */
.L_x_14556:
[----:B------:R-:W-:Y:S05]  /*1ea80*/  BSYNC.RECONVERGENT B1 ;  /* 0x0000000000017941 */ /* 0x000fea0003800200 */
.L_x_14555:
        /* <DEDUP_REMOVED lines=61> */
.L_x_14553:
[----:B------:R-:W-:Y:S05]  /*1ee60*/  BSYNC.RECONVERGENT B0 ;  /* 0x0000000000007941 */ /* 0x000fea0003800200 */
.L_x_14552:
        /* <DEDUP_REMOVED lines=19> */
.L_x_14559:
        /* <DEDUP_REMOVED lines=13> */
.L_x_14561:
[----:B------:R-:W-:Y:S05]  /*1f070*/  BSYNC.RECONVERGENT B1 ;  /* 0x0000000000017941 */ /* 0x000fea0003800200 */
.L_x_14560:
        /* <DEDUP_REMOVED lines=48> */
[----:B------:R-:W-:Y:S02]  /*1f380*/  VIADD R15, R127, 0x96a522ad ;  /* 0x96a522ad7f0f7836 */ /* 0x000fe40000000000 */
        /* <DEDUP_REMOVED lines=10> */
[----:B------:R-:W-:Y:S01]  /*1f430*/  MOV R128, R18 ;  /* 0x0000001200807202 */ /* 0x000fe20000000f00 */
[----:B------:R-:W-:-:S07]  /*1f440*/  IMAD.MOV.U32 R19, RZ, RZ, RZ ;  /* 0x000000ffff137224 */ /* 0x000fce00078e00ff */
.L_x_14558:
[----:B------:R-:W-:Y:S05]  /*1f450*/  BSYNC.RECONVERGENT B0 ;  /* 0x0000000000007941 */ /* 0x000fea0003800200 */
.L_x_14557:
        /* <DEDUP_REMOVED lines=23> */
.L_x_14564:
        /* <DEDUP_REMOVED lines=13> */
.L_x_14566:
[----:B------:R-:W-:Y:S05]  /*1f6a0*/  BSYNC.RECONVERGENT B1 ;  /* 0x0000000000017941 */ /* 0x000fea0003800200 */
.L_x_14565:
        /* <DEDUP_REMOVED lines=53> */
[----:B------:R-:W-:-:S04]  /*1fa00*/  IMAD.WIDE.U32 R124, R5, -0x2daee0ad, RZ ;  /* 0xd2511f53057c7825 */ /* 0x000fc800078e00ff */
[----:B------:R-:W-:Y:S01]  /*1fa10*/  VIADD R13, R126, 0x8ff34781 ;  /* 0x8ff347817e0d7836 */ /* 0x000fe20000000000 */
[----:B------:R-:W-:Y:S01]  /*1fa20*/  LOP3.LUT R6, R15, R14, R125, 0x96, !PT ;  /* 0x0000000e0f067212 */ /* 0x000fe200078e967d */
[----:B------:R-:W-:Y:S02]  /*1fa30*/  HFMA2 R15, -RZ, RZ, 0, 0 ;  /* 0x00000000ff0f7431 */ /* 0x000fe400000001ff */
[----:B------:R-:W-:Y:S01]  /*1fa40*/  IMAD.MOV.U32 R10, RZ, RZ, R144 ;  /* 0x000000ffff0a7224 */ /* 0x000fe200078e0090 */
[----:B------:R-:W-:Y:S02]  /*1fa50*/  LOP3.LUT R5, R13, R148, R145, 0x96, !PT ;  /* 0x000000940d057212 */ /* 0x000fe400078e9691 */
[----:B------:R-:W-:Y:S01]  /*1fa60*/  MOV R13, R128 ;  /* 0x00000080000d7202 */ /* 0x000fe20000000f00 */
[----:B------:R-:W-:-:S07]  /*1fa70*/  IMAD.MOV.U32 R128, RZ, RZ, R124 ;  /* 0x000000ffff807224 */ /* 0x000fce00078e007c */
.L_x_14563:
[----:B------:R-:W-:Y:S05]  /*1fa80*/  BSYNC.RECONVERGENT B0 ;  /* 0x0000000000007941 */ /* 0x000fea0003800200 */
.L_x_14562:
        /* <DEDUP_REMOVED lines=19> */
.L_x_14569:
        /* <DEDUP_REMOVED lines=13> */
.L_x_14571:
[----:B------:R-:W-:Y:S05]  /*1fc90*/  BSYNC.RECONVERGENT B1 ;  /* 0x0000000000017941 */ /* 0x000fea0003800200 */
.L_x_14570:
        /* <DEDUP_REMOVED lines=61> */
.L_x_14568:
[----:B------:R-:W-:Y:S05]  /*20070*/  BSYNC.RECONVERGENT B0 ;  /* 0x0000000000007941 */ /* 0x000fea0003800200 */
.L_x_14567:
        /* <DEDUP_REMOVED lines=23> */
.L_x_14574:
        /* <DEDUP_REMOVED lines=13> */
.L_x_14576:
[----:B------:R-:W-:Y:S05]  /*202c0*/  BSYNC.RECONVERGENT B1 ;  /* 0x0000000000017941 */ /* 0x000fea0003800200 */
.L_x_14575:
        /* <DEDUP_REMOVED lines=61> */
.L_x_14573:
[----:B------:R-:W-:Y:S05]  /*206a0*/  BSYNC.RECONVERGENT B0 ;  /* 0x0000000000007941 */ /* 0x000fea0003800200 */
.L_x_14572:
        /* <DEDUP_REMOVED lines=18> */
.L_x_14579:
        /* <DEDUP_REMOVED lines=13> */
.L_x_14581:
[----:B------:R-:W-:Y:S05]  /*208a0*/  BSYNC.RECONVERGENT B1 ;  /* 0x0000000000017941 */ /* 0x000fea0003800200 */
.L_x_14580:
        /* <DEDUP_REMOVED lines=25> */
[----:B------:R-:W-:Y:S01]  /*20a40*/  IADD3 R121, PT, PT, R126, 0x1715609d, RZ ;  /* 0x1715609d7e797810 */ /* 0x000fe20007ffe0ff */
[----:B------:R-:W-:-:S05]  /*20a50*/  IMAD.WIDE.U32 R144, R144, -0x326172a9, RZ ;  /* 0xcd9e8d5790907825 */ /* 0x000fca00078e00ff */
        /* <DEDUP_REMOVED lines=34> */
.L_x_14578:
[----:B------:R-:W-:Y:S05]  /*20c80*/  BSYNC.RECONVERGENT B0 ;  /* 0x0000000000007941 */ /* 0x000fea0003800200 */
.L_x_14577:
        /* <DEDUP_REMOVED lines=23> */
.L_x_14584:
        /* <DEDUP_REMOVED lines=13> */
.L_x_14586:
[----:B------:R-:W-:Y:S05]  /*20ed0*/  BSYNC.RECONVERGENT B1 ;  /* 0x0000000000017941 */ /* 0x000fea0003800200 */
.L_x_14585:
        /* <DEDUP_REMOVED lines=54> */
[----:B------:R-:W-:-:S03]  /*21240*/  IADD3 R15, PT, PT, R127, -0x695add53, RZ ;  /* 0x96a522ad7f0f7810 */ /* 0x000fc60007ffe0ff */
[----:B------:R-:W-:Y:S01]  /*21250*/  IMAD.WIDE.U32 R148, R148, -0x326172a9, RZ ;  /* 0xcd9e8d5794947825 */ /* 0x000fe200078e00ff */
[----:B------:R-:W-:Y:S02]  /*21260*/  LOP3.LUT R6, R15, R144, R125, 0x96, !PT ;  /* 0x000000900f067212 */ /* 0x000fe400078e967d */
[----:B------:R-:W-:Y:S01]  /*21270*/  MOV R15, R128 ;  /* 0x00000080000f7202 */ /* 0x000fe20000000f00 */
[----:B------:R-:W-:Y:S01]  /*21280*/  IMAD.MOV.U32 R10, RZ, RZ, R148 ;  /* 0x000000ffff0a7224 */ /* 0x000fe200078e0094 */
[----:B------:R-:W-:Y:S01]  /*21290*/  LOP3.LUT R5, R5, R150, R149, 0x96, !PT ;  /* 0x0000009605057212 */ /* 0x000fe200078e9695 */
[----:B------:R-:W-:-:S07]  /*212a0*/  IMAD.MOV.U32 R128, RZ, RZ, R124 ;  /* 0x000000ffff807224 */ /* 0x000fce00078e007c */
.L_x_14583:
[----:B------:R-:W-:Y:S05]  /*212b0*/  BSYNC.RECONVERGENT B0 ;  /* 0x0000000000007941 */ /* 0x000fea0003800200 */
.L_x_14582:
        /* <DEDUP_REMOVED lines=18> */
.L_x_14589:
        /* <DEDUP_REMOVED lines=13> */
.L_x_14591:
[----:B------:R-:W-:Y:S05]  /*214b0*/  BSYNC.RECONVERGENT B1 ;  /* 0x0000000000017941 */ /* 0x000fea0003800200 */
.L_x_14590:
        /* <DEDUP_REMOVED lines=61> */
.L_x_14588:
[----:B------:R-:W-:Y:S05]  /*21890*/  BSYNC.RECONVERGENT B0 ;  /* 0x0000000000007941 */ /* 0x000fea0003800200 */
.L_x_14587:
        /* <DEDUP_REMOVED lines=24> */
.L_x_14594:
        /* <DEDUP_REMOVED lines=13> */
.L_x_14596:
[----:B------:R-:W-:Y:S05]  /*21af0*/  BSYNC.RECONVERGENT B1 ;  /* 0x0000000000017941 */ /* 0x000fea0003800200 */
.L_x_14595:
        /* <DEDUP_REMOVED lines=47> */
[----:B------:R-:W-:Y:S01]  /*21df0*/  IMAD.WIDE.U32 R144, R144, -0x2daee0ad, RZ ;  /* 0xd2511f5390907825 */ /* 0x000fe200078e00ff */
[----:B------:R-:W-:-:S03]  /*21e00*/  IADD3 R129, PT, PT, R127, -0x695add53, RZ ;  /* 0x96a522ad7f817810 */ /* 0x000fc60007ffe0ff */
[----:B------:R-:W-:Y:S01]  /*21e10*/  IMAD.WIDE.U32 R150, R150, -0x326172a9, RZ ;  /* 0xcd9e8d5796967825 */ /* 0x000fe200078e00ff */
[----:B------:R-:W-:-:S03]  /*21e20*/  LOP3.LUT R148, R125, R148, R145, 0x96, !PT ;  /* 0x000000947d947212 */ /* 0x000fc600078e9691 */
[----:B------:R-:W-:Y:S01]  /*21e30*/  HFMA2 R145, -RZ, RZ, 0, 0 ;  /* 0x00000000ff917431 */ /* 0x000fe200000001ff */
        /* <DEDUP_REMOVED lines=9> */
.L_x_14593:
[----:B------:R-:W-:Y:S05]  /*21ed0*/  BSYNC.RECONVERGENT B0 ;  /* 0x0000000000007941 */ /* 0x000fea0003800200 */
.L_x_14592:
        /* <DEDUP_REMOVED lines=18> */
.L_x_14599:
        /* <DEDUP_REMOVED lines=13> */
.L_x_14601:
[----:B------:R-:W-:Y:S05]  /*220d0*/  BSYNC.RECONVERGENT B1 ;  /* 0x0000000000017941 */ /* 0x000fea0003800200 */
.L_x_14600:
        /* <DEDUP_REMOVED lines=61> */
.L_x_14598:
[----:B------:R-:W-:Y:S05]  /*224b0*/  BSYNC.RECONVERGENT B0 ;  /* 0x0000000000007941 */ /* 0x000fea0003800200 */
.L_x_14597:
[----:B------:R-:W-:Y:S01]  /*224c0*/  I2FP.F32.U32 R125, R125 ;  /* 0x0000007d007d7245 */ /* 0x000fe20000201000 */
[----:B------:R-:W-:Y:S01]  /*224d0*/  HADD2.F32 R129, -RZ, R55.H0_H0 ;  /* 0x20000037ff817230 */ /* 0x000fe20000004100 */
        /* <DEDUP_REMOVED lines=21> */
.L_x_14604:
        /* <DEDUP_REMOVED lines=13> */
.L_x_14606:
[----:B------:R-:W-:Y:S05]  /*22700*/  BSYNC.RECONVERGENT B1 ;  /* 0x0000000000017941 */ /* 0x000fea0003800200 */
.L_x_14605:
        /* <DEDUP_REMOVED lines=55> */
[----:B------:R-:W-:-:S03]  /*22a80*/  LOP3.LUT R6, R125, R148, R145, 0x96, !PT ;  /* 0x000000947d067212 */ /* 0x000fc600078e9691 */
[----:B------:R-:W-:Y:S01]  /*22a90*/  HFMA2 R145, -RZ, RZ, 0, 0 ;  /* 0x00000000ff917431 */ /* 0x000fe200000001ff */
[----:B------:R-:W-:Y:S01]  /*22aa0*/  MOV R125, R128 ;  /* 0x00000080007d7202 */ /* 0x000fe20000000f00 */
[----:B------:R-:W-:Y:S01]  /*22ab0*/  IMAD.MOV.U32 R10, RZ, RZ, R150 ;  /* 0x000000ffff0a7224 */ /* 0x000fe200078e0096 */
[----:B------:R-:W-:Y:S01]  /*22ac0*/  LOP3.LUT R5, R5, R152, R151, 0x96, !PT ;  /* 0x0000009805057212 */ /* 0x000fe200078e9697 */
[----:B------:R-:W-:-:S07]  /*22ad0*/  IMAD.MOV.U32 R128, RZ, RZ, R144 ;  /* 0x000000ffff807224 */ /* 0x000fce00078e0090 */
.L_x_14603:
[----:B------:R-:W-:Y:S05]  /*22ae0*/  BSYNC.RECONVERGENT B0 ;  /* 0x0000000000007941 */ /* 0x000fea0003800200 */
.L_x_14602:
        /* <DEDUP_REMOVED lines=18> */
.L_x_14609:
        /* <DEDUP_REMOVED lines=15> */
.L_x_14611:
[----:B------:R-:W-:Y:S05]  /*22d00*/  BSYNC.RECONVERGENT B1 ;  /* 0x0000000000017941 */ /* 0x000fea0003800200 */
.L_x_14610:
        /* <DEDUP_REMOVED lines=61> */
.L_x_14608:
[----:B------:R-:W-:Y:S05]  /*230e0*/  BSYNC.RECONVERGENT B0 ;  /* 0x0000000000007941 */ /* 0x000fea0003800200 */
.L_x_14607:
        /* <DEDUP_REMOVED lines=11> */
.L_x_14531:
[----:B------:R-:W-:Y:S01]  /*231a0*/  ISETP.NE.AND P2, PT, R148, 0x1, PT ;  /* 0x000000019400780c */ /* 0x000fe20003f45270 */
[----:B------:R-:W-:Y:S01]  /*231b0*/  BSSY.RECONVERGENT B0, `(.L_x_14613) ;  /* 0x0000059000007945 */ /* 0x000fe20003800200 */
[----:B-1----:R-:W-:Y:S02]  /*231c0*/  HFMA2 R18, -RZ, RZ, 0, 1.1920928955078125e-07 ;  /* 0x00000002ff127431 */ /* 0x002fe400000001ff */
[----:B------:R-:W-:Y:S01]  /*231d0*/  IMAD.MOV.U32 R16, RZ, RZ, R10 ;  /* 0x000000ffff107224 */ /* 0x000fe200078e000a */
[----:B--2---:R-:W-:-:S08]  /*231e0*/  MOV R128, R142 ;  /* 0x0000008e00807202 */ /* 0x004fd00000000f00 */
        /* <DEDUP_REMOVED lines=11> */
.L_x_14615:
        /* <DEDUP_REMOVED lines=13> */
.L_x_14617:
[----:B------:R-:W-:Y:S05]  /*23370*/  BSYNC.RECONVERGENT B1 ;  /* 0x0000000000017941 */ /* 0x000fea0003800200 */
.L_x_14616:
        /* <DEDUP_REMOVED lines=57> */
[----:B------:R-:W-:Y:S01]  /*23710*/  HFMA2 R18, -RZ, RZ, 0, 0 ;  /* 0x00000000ff127431 */ /* 0x000fe200000001ff */
[----:B------:R-:W-:Y:S01]  /*23720*/  LOP3.LUT R6, R17, R16, R129, 0x96, !PT ;  /* 0x0000001011067212 */ /* 0x000fe200078e9681 */
[----:B------:R-:W-:-:S07]  /*23730*/  IMAD.MOV.U32 R16, RZ, RZ, R142 ;  /* 0x000000ffff107224 */ /* 0x000fce00078e008e */
.L_x_14614:
[----:B------:R-:W-:Y:S05]  /*23740*/  BSYNC.RECONVERGENT B0 ;  /* 0x0000000000007941 */ /* 0x000fea0003800200 */
.L_x_14613:
[----:B------:R-:W-:Y:S01]  /*23750*/  ISETP.NE.AND P2, PT, R18, 0x1, PT ;  /* 0x000000011200780c */ /* 0x000fe20003f45270 */
[----:B------:R-:W-:Y:S01]  /*23760*/  BSSY.RECONVERGENT B0, `(.L_x_14618) ;  /* 0x000005c000007945 */ /* 0x000fe20003800200 */
[----:B------:R-:W-:Y:S01]  /*23770*/  I2FP.F32.U32 R17, R16 ;  /* 0x0000001000117245 */ /* 0x000fe20000201000 */
[----:B-----5:R-:W-:Y:S02]  /*23780*/  HADD2.F32 R147, -RZ, R120.H0_H0 ;  /* 0x20000078ff937230 */ /* 0x020fe40000004100 */
        /* <DEDUP_REMOVED lines=14> */
.L_x_14620:
        /* <DEDUP_REMOVED lines=13> */
.L_x_14622:
[----:B------:R-:W-:Y:S05]  /*23940*/  BSYNC.RECONVERGENT B1 ;  /* 0x0000000000017941 */ /* 0x000fea0003800200 */
.L_x_14621:
        /* <DEDUP_REMOVED lines=61> */
.L_x_14619:
[----:B------:R-:W-:Y:S05]  /*23d20*/  BSYNC.RECONVERGENT B0 ;  /* 0x0000000000007941 */ /* 0x000fea0003800200 */
.L_x_14618:
[----:B------:R-:W-:Y:S01]  /*23d30*/  ISETP.NE.AND P2, PT, R19, 0x1, PT ;  /* 0x000000011300780c */ /* 0x000fe20003f45270 */
[----:B------:R-:W-:Y:S01]  /*23d40*/  BSSY.RECONVERGENT B0, `(.L_x_14623) ;  /* 0x000005c000007945 */ /* 0x000fe20003800200 */
[----:B------:R-:W-:Y:S01]  /*23d50*/  I2FP.F32.U32 R17, R17 ;  /* 0x0000001100117245 */ /* 0x000fe20000201000 */
[----:B------:R-:W-:Y:S02]  /*23d60*/  HFMA2 R18, -RZ, RZ, 0, 1.1920928955078125e-07 ;  /* 0x00000002ff127431 */ /* 0x000fe400000001ff */
[----:B------:R-:W-:Y:S02]  /*23d70*/  HADD2.F32 R151, -RZ, R120.H1_H1 ;  /* 0x30000078ff977230 */ /* 0x000fe40000004100 */
        /* <DEDUP_REMOVED lines=13> */
.L_x_14625:
        /* <DEDUP_REMOVED lines=13> */
.L_x_14627:
[----:B------:R-:W-:Y:S05]  /*23f20*/  BSYNC.RECONVERGENT B1 ;  /* 0x0000000000017941 */ /* 0x000fea0003800200 */
.L_x_14626:
        /* <DEDUP_REMOVED lines=56> */
[----:B------:R-:W-:Y:S01]  /*242b0*/  HFMA2 R18, -RZ, RZ, 0, 0 ;  /* 0x00000000ff127431 */ /* 0x000fe200000001ff */
[----:B------:R-:W-:Y:S01]  /*242c0*/  MOV R17, R128 ;  /* 0x0000008000117202 */ /* 0x000fe20000000f00 */
[----:B------:R-:W-:Y:S01]  /*242d0*/  IMAD.MOV.U32 R10, RZ, RZ, R144 ;  /* 0x000000ffff0a7224 */ /* 0x000fe200078e0090 */
[----:B------:R-:W-:Y:S01]  /*242e0*/  LOP3.LUT R5, R5, R148, R145, 0x96, !PT ;  /* 0x0000009405057212 */ /* 0x000fe200078e9691 */
[----:B------:R-:W-:-:S07]  /*242f0*/  IMAD.MOV.U32 R128, RZ, RZ, R16 ;  /* 0x000000ffff807224 */ /* 0x000fce00078e0010 */
.L_x_14624:
[----:B------:R-:W-:Y:S05]  /*24300*/  BSYNC.RECONVERGENT B0 ;  /* 0x0000000000007941 */ /* 0x000fea0003800200 */
.L_x_14623:
[----:B------:R-:W-:Y:S01]  /*24310*/  ISETP.NE.AND P2, PT, R18, 0x1, PT ;  /* 0x000000011200780c */ /* 0x000fe20003f45270 */
[----:B------:R-:W-:Y:S01]  /*24320*/  BSSY.RECONVERGENT B0, `(.L_x_14628) ;  /* 0x000005c000007945 */ /* 0x000fe20003800200 */
[----:B------:R-:W-:Y:S01]  /*24330*/  I2FP.F32.U32 R17, R17 ;  /* 0x0000001100117245 */ /* 0x000fe20000201000 */
[----:B------:R-:W-:Y:S02]  /*24340*/  HADD2.F32 R149, -RZ, R121.H0_H0 ;  /* 0x20000079ff957230 */ /* 0x000fe40000004100 */
        /* <DEDUP_REMOVED lines=14> */
.L_x_14630:
        /* <DEDUP_REMOVED lines=13> */
.L_x_14632:
[----:B------:R-:W-:Y:S05]  /*24500*/  BSYNC.RECONVERGENT B1 ;  /* 0x0000000000017941 */ /* 0x000fea0003800200 */
.L_x_14631:
        /* <DEDUP_REMOVED lines=61> */
.L_x_14629:
[----:B------:R-:W-:Y:S05]  /*248e0*/  BSYNC.RECONVERGENT B0 ;  /* 0x0000000000007941 */ /* 0x000fea0003800200 */
.L_x_14628:
        /* <DEDUP_REMOVED lines=18> */
.L_x_14635:
        /* <DEDUP_REMOVED lines=13> */
.L_x_14637:
[----:B------:R-:W-:Y:S05]  /*24ae0*/  BSYNC.RECONVERGENT B1 ;  /* 0x0000000000017941 */ /* 0x000fea0003800200 */
.L_x_14636:
        /* <DEDUP_REMOVED lines=61> */
.L_x_14634:
[----:B------:R-:W-:Y:S05]  /*24ec0*/  BSYNC.RECONVERGENT B0 ;  /* 0x0000000000007941 */ /* 0x000fea0003800200 */
.L_x_14633:
[----:B------:R-:W-:Y:S01]  /*24ed0*/  ISETP.NE.AND P3, PT, R18, 0x1, PT ;  /* 0x000000011200780c */ /* 0x000fe20003f65270 */
[----:B------:R-:W-:Y:S01]  /*24ee0*/  BSSY.RECONVERGENT B0, `(.L_x_14638) ;  /* 0x000005b000007945 */ /* 0x000fe20003800200 */
[----:B------:R-:W-:Y:S01]  /*24ef0*/  I2FP.F32.U32 R17, R17 ;  /* 0x0000001100117245 */ /* 0x000fe20000201000 */
[----:B------:R-:W-:Y:S02]  /*24f00*/  HADD2.F32 R155, -RZ, R122.H0_H0 ;  /* 0x2000007aff9b7230 */ /* 0x000fe40000004100 */
        /* <DEDUP_REMOVED lines=13> */
.L_x_14640:
        /* <DEDUP_REMOVED lines=13> */
.L_x_14642:
[----:B------:R-:W-:Y:S05]  /*250b0*/  BSYNC.RECONVERGENT B1 ;  /* 0x0000000000017941 */ /* 0x000fea0003800200 */
.L_x_14641:
        /* <DEDUP_REMOVED lines=61> */
.L_x_14639:
[----:B------:R-:W-:Y:S05]  /*25490*/  BSYNC.RECONVERGENT B0 ;  /* 0x0000000000007941 */ /* 0x000fea0003800200 */
.L_x_14638:
        /* <DEDUP_REMOVED lines=17> */
.L_x_14645:
        /* <DEDUP_REMOVED lines=13> */
.L_x_14647:
[----:B------:R-:W-:Y:S05]  /*25680*/  BSYNC.RECONVERGENT B1 ;  /* 0x0000000000017941 */ /* 0x000fea0003800200 */
.L_x_14646:
        /* <DEDUP_REMOVED lines=61> */
.L_x_14644:
[----:B------:R-:W-:Y:S05]  /*25a60*/  BSYNC.RECONVERGENT B0 ;  /* 0x0000000000007941 */ /* 0x000fea0003800200 */
.L_x_14643:
        /* <DEDUP_REMOVED lines=17> */
.L_x_14650:
        /* <DEDUP_REMOVED lines=13> */
.L_x_14652:
[----:B------:R-:W-:Y:S05]  /*25c50*/  BSYNC.RECONVERGENT B1 ;  /* 0x0000000000017941 */ /* 0x000fea0003800200 */
.L_x_14651:
        /* <DEDUP_REMOVED lines=61> */
.L_x_14649:
[----:B------:R-:W-:Y:S05]  /*26030*/  BSYNC.RECONVERGENT B0 ;  /* 0x0000000000007941 */ /* 0x000fea0003800200 */
.L_x_14648:
[----:B------:R-:W-:Y:S01]  /*26040*/  P2R R18, PR, RZ, 0x2 ;  /* 0x00000002ff127803 */ /* 0x000fe20000000000 */
[-C--:B------:R-:W-:Y:S01]  /*26050*/  FMUL.FTZ R147, R147, R140.reuse ;  /* 0x0000008c93937220 */ /* 0x080fe20000410000 */
[----:B------:R-:W-:Y:S01]  /*26060*/  I2FP.F32.U32 R17, R17 ;  /* 0x0000001100117245 */ /* 0x000fe20000201000 */
[-C--:B------:R-:W-:Y:S01]  /*26070*/  FMUL.FTZ R151, R151, R140.reuse ;  /* 0x0000008c97977220 */ /* 0x080fe20000410000 */
[----:B------:R-:W-:Y:S01]  /*26080*/  ISETP.NE.AND P1, PT, R141, RZ, PT ;  /* 0x000000ff8d00720c */ /* 0x000fe20003f25270 */
[----:B------:R-:W-:Y:S01]  /*26090*/  HADD2.F32 R123, -RZ, R123.H1_H1 ;  /* 0x3000007bff7b7230 */ /* 0x000fe20000004100 */
[----:B------:R-:W-:Y:S01]  /*260a0*/  P2R R19, PR, RZ, 0x1 ;  /* 0x00000001ff137803 */ /* 0x000fe20000000000 */
[----:B------:R-:W-:Y:S01]  /*260b0*/  FMUL.FTZ R153, R153, R140 ;  /* 0x0000008c99997220 */ /* 0x000fe20000410000 */
[----:B------:R-:W-:Y:S01]  /*260c0*/  ISETP.NE.AND P0, PT, R143, RZ, PT ;  /* 0x000000ff8f00720c */ /* 0x000fe20003f05270 */
[----:B------:R-:W-:Y:S01]  /*260d0*/  FFMA.FTZ R138, R17, R138, 1.1641532182693481445e-10 ;  /* 0x2f000000118a7423 */ /* 0x000fe2000001008a */
[----:B------:R-:W-:Y:S01]  /*260e0*/  ISETP.NE.AND P5, PT, R146, RZ, PT ;  /* 0x000000ff9200720c */ /* 0x000fe20003fa5270 */
[-C--:B------:R-:W-:Y:S01]  /*260f0*/  FMUL.FTZ R159, R159, R140.reuse ;  /* 0x0000008c9f9f7220 */ /* 0x080fe20000410000 */
[----:B------:R-:W-:Y:S01]  /*26100*/  FSEL R16, R147, RZ, P1 ;  /* 0x000000ff93107208 */ /* 0x000fe20000800000 */
        /* <DEDUP_REMOVED lines=24> */
.L_x_14612:
[----:B------:R-:W-:Y:S01]  /*26290*/  FADD.FTZ R140, RZ, R36 ;  /* 0x00000024ff8c7221 */ /* 0x000fe20000010000 */
[----:B------:R-:W-:Y:S01]  /*262a0*/  ISETP.NE.AND P1, PT, R141, RZ, PT ;  /* 0x000000ff8d00720c */ /* 0x000fe20003f25270 */
[----:B------:R-:W0:Y:S01]  /*262b0*/  S2R R145, SR_TID.X ;  /* 0x0000000000917919 */ /* 0x000e220000002100 */
[----:B------:R-:W-:Y:S01]  /*262c0*/  SEL R138, RZ, 0x1000000, !P5 ;  /* 0x01000000ff8a7807 */ /* 0x000fe20006800000 */
[----:B------:R-:W-:Y:S01]  /*262d0*/  FADD.FTZ R141, R140, R37 ;  /* 0x000000258c8d7221 */ /* 0x000fe20000010000 */
[----:B------:R-:W-:Y:S01]  /*262e0*/  SEL R139, RZ, 0x10000, !P4 ;  /* 0x00010000ff8b7807 */ /* 0x000fe20006000000 */
[----:B------:R-:W-:Y:S01]  /*262f0*/  IMAD.WIDE.U32 R136, R133, 0x20, R136 ;  /* 0x0000002085887825 */ /* 0x000fe200078e0088 */
[----:B------:R-:W-:-:S03]  /*26300*/  ISETP.NE.AND P6, PT, R143, RZ, PT ;  /* 0x000000ff8f00720c */ /* 0x000fc60003fc5270 */
[----:B------:R-:W-:Y:S01]  /*26310*/  FADD.FTZ R140, R141, R38 ;  /* 0x000000268d8c7221 */ /* 0x000fe20000010000 */
[----:B------:R-:W-:Y:S01]  /*26320*/  ISETP.NE.AND P5, PT, R142, RZ, PT ;  /* 0x000000ff8e00720c */ /* 0x000fe20003fa5270 */
[----:B------:R-:W-:Y:S01]  /*26330*/  IMAD.WIDE.U32 R134, R133, 0x8, R134 ;  /* 0x0000000885867825 */ /* 0x000fe200078e0086 */
[----:B------:R-:W-:-:S03]  /*26340*/  ISETP.NE.AND P4, PT, R146, RZ, PT ;  /* 0x000000ff9200720c */ /* 0x000fc60003f85270 */
[----:B------:R-:W-:Y:S01]  /*26350*/  FADD.FTZ R141, R140, R39 ;  /* 0x000000278c8d7221 */ /* 0x000fe20000010000 */
[----:B------:R-:W-:Y:S01]  /*26360*/  SEL R146, RZ, 0x100, !P3 ;  /* 0x00000100ff927807 */ /* 0x000fe20005800000 */
        /* <DEDUP_REMOVED lines=10> */
[----:B------:R-:W-:-:S02]  /*26410*/  SEL R139, RZ, 0x1, !P2 ;  /* 0x00000001ff8b7807 */ /* 0x000fc40005000000 */
[----:B------:R-:W-:Y:S01]  /*26420*/  SEL R143, RZ, 0x1, !P1 ;  /* 0x00000001ff8f7807 */ /* 0x000fe20004800000 */
[----:B------:R-:W-:Y:S01]  /*26430*/  FADD.FTZ R141, R140, R43 ;  /* 0x0000002b8c8d7221 */ /* 0x000fe20000010000 */
[----:B------:R-:W-:Y:S02]  /*26440*/  LOP3.LUT R139, R146, R139, RZ, 0xfc, !PT ;  /* 0x0000008b928b7212 */ /* 0x000fe400078efcff */
[----:B------:R-:W-:Y:S01]  /*26450*/  LOP3.LUT R138, R138, R143, RZ, 0xfc, !PT ;  /* 0x0000008f8a8a7212 */ /* 0x000fe200078efcff */
[----:B------:R-:W-:Y:S01]  /*26460*/  FADD.FTZ R140, R141, R32 ;  /* 0x000000208d8c7221 */ /* 0x000fe20000010000 */
[----:B0-----:R-:W-:-:S03]  /*26470*/  LOP3.LUT P1, RZ, R145, 0x1f, RZ, 0xc0, !PT ;  /* 0x0000001f91ff7812 */ /* 0x001fc6000782c0ff */
        /* <DEDUP_REMOVED lines=44> */
.L_x_14653:
        /* <DEDUP_REMOVED lines=88> */
.L_x_14667:
[----:B------:R-:W-:Y:S01]  /*26cc0*/  FMUL.FTZ R134, R145, R145 ;  /* 0x0000009191867220 */ /* 0x000fe20000410000 */
[----:B------:R-:W-:Y:S01]  /*26cd0*/  ISETP.NE.AND P2, PT, RZ, UR5, PT ;  /* 0x00000005ff007c0c */ /* 0x000fe2000bf45270 */
[----:B01----:R-:W-:Y:S01]  /*26ce0*/  FADD.FTZ R138, R138, R141 ;  /* 0x0000008d8a8a7221 */ /* 0x003fe20000010000 */
[----:B------:R-:W-:Y:S01]  /*26cf0*/  HADD2.F32 R136, -RZ, R72.H0_H0 ;  /* 0x20000048ff887230 */ /* 0x000fe20000004100 */
[----:B------:R-:W0:Y:S01]  /*26d00*/  LDC.64 R154, c[0x0][0x428] ;  /* 0x00010a00ff9a7b82 */ /* 0x000e220000000a00 */
[----:B------:R-:W-:Y:S01]  /*26d10*/  FSEL R134, R134, RZ, P2 ;  /* 0x000000ff86867208 */ /* 0x000fe20001000000 */
[----:B------:R-:W-:Y:S01]  /*26d20*/  FFMA.FTZ R135, R138, R135, UR10 ;  /* 0x0000000a8a877e23 */ /* 0x000fe20008010087 */
[----:B------:R-:W-:Y:S02]  /*26d30*/  HADD2.F32 R144, -RZ, R116.H1_H1 ;  /* 0x30000074ff907230 */ /* 0x000fe40000004100 */
[----:B------:R-:W-:Y:S02]  /*26d40*/  HADD2.F32 R138, -RZ, R100.H1_H1 ;  /* 0x30000064ff8a7230 */ /* 0x000fe40000004100 */
[----:B------:R-:W-:Y:S01]  /*26d50*/  FADD.FTZ R134, R135, R134 ;  /* 0x0000008687867221 */ /* 0x000fe20000010000 */
[----:B------:R-:W-:Y:S01]  /*26d60*/  FSEL R135, R145, RZ, !P2 ;  /* 0x000000ff91877208 */ /* 0x000fe20005000000 */
[----:B------:R-:W-:-:S02]  /*26d70*/  HADD2.F32 R146, -RZ, R117.H0_H0 ;  /* 0x20000075ff927230 */ /* 0x000fc40000004100 */
[----:B------:R-:W-:Y:S02]  /*26d80*/  HADD2.F32 R140, -RZ, R73.H0_H0 ;  /* 0x20000049ff8c7230 */ /* 0x000fe40000004100 */
[----:B------:R-:W1:Y:S01]  /*26d90*/  MUFU.RSQ R134, R134 ;  /* 0x0000008600867308 */ /* 0x000e620000001400 */
[C---:B------:R-:W-:Y:S01]  /*26da0*/  FADD.FTZ R137, -R135.reuse, R36 ;  /* 0x0000002487897221 */ /* 0x040fe20000010100 */
[----:B------:R-:W-:Y:S02]  /*26db0*/  HADD2.F32 R36, -RZ, R116.H0_H0 ;  /* 0x20000074ff247230 */ /* 0x000fe40000004100 */
[C---:B------:R-:W-:Y:S01]  /*26dc0*/  FADD.FTZ R37, -R135.reuse, R37 ;  /* 0x0000002587257221 */ /* 0x040fe20000010100 */
[C---:B------:R-:W-:Y:S01]  /*26dd0*/  FADD.FTZ R141, -R135.reuse, R39 ;  /* 0x00000027878d7221 */ /* 0x040fe20000010100 */
[C---:B------:R-:W-:Y:S01]  /*26de0*/  FADD.FTZ R139, -R135.reuse, R38 ;  /* 0x00000026878b7221 */ /* 0x040fe20000010100 */
[----:B------:R-:W-:Y:S02]  /*26df0*/  HADD2.F32 R39, -RZ, R56.H1_H1 ;  /* 0x30000038ff277230 */ /* 0x000fe40000004100 */
[----:B------:R-:W-:Y:S01]  /*26e00*/  FADD.FTZ R41, -R135, R41 ;  /* 0x0000002987297221 */ /* 0x000fe20000010100 */
[----:B------:R-:W-:-:S02]  /*26e10*/  HADD2.F32 R38, -RZ, R100.H0_H0 ;  /* 0x20000064ff267230 */ /* 0x000fc40000004100 */
[C---:B------:R-:W-:Y:S01]  /*26e20*/  FADD.FTZ R43, -R135.reuse, R43 ;  /* 0x0000002b872b7221 */ /* 0x040fe20000010100 */
[----:B------:R-:W-:Y:S02]  /*26e30*/  HADD2.F32 R142, -RZ, R101.H1_H1 ;  /* 0x30000065ff8e7230 */ /* 0x000fe40000004100 */
[C---:B------:R-:W-:Y:S01]  /*26e40*/  FADD.FTZ R33, -R135.reuse, R33 ;  /* 0x0000002187217221 */ /* 0x040fe20000010100 */
[----:B------:R-:W-:Y:S02]  /*26e50*/  HADD2.F32 R143, -RZ, R58.H0_H0 ;  /* 0x2000003aff8f7230 */ /* 0x000fe40000004100 */
[C---:B------:R-:W-:Y:S01]  /*26e60*/  FADD.FTZ R35, -R135.reuse, R35 ;  /* 0x0000002387237221 */ /* 0x040fe20000010100 */
[----:B------:R-:W-:Y:S02]  /*26e70*/  HADD2.F32 R152, -RZ, R118.H0_H0 ;  /* 0x20000076ff987230 */ /* 0x000fe40000004100 */
[----:B------:R-:W-:Y:S01]  /*26e80*/  FADD.FTZ R29, -R135, R29 ;  /* 0x0000001d871d7221 */ /* 0x000fe20000010100 */
[----:B------:R-:W-:-:S02]  /*26e90*/  HADD2.F32 R148, -RZ, R74.H0_H0 ;  /* 0x2000004aff947230 */ /* 0x000fc40000004100 */
[----:B------:R-:W-:Y:S01]  /*26ea0*/  FADD.FTZ R25, -R135, R25 ;  /* 0x0000001987197221 */ /* 0x000fe20000010100 */
[C---:B-1----:R-:W-:Y:S01]  /*26eb0*/  FMUL.FTZ R137, R134.reuse, R137 ;  /* 0x0000008986897220 */ /* 0x042fe20000410000 */
[C---:B------:R-:W-:Y:S01]  /*26ec0*/  FMUL.FTZ R37, R134.reuse, R37 ;  /* 0x0000002586257220 */ /* 0x040fe20000410000 */
[C---:B------:R-:W-:Y:S01]  /*26ed0*/  FMUL.FTZ R139, R134.reuse, R139 ;  /* 0x0000008b868b7220 */ /* 0x040fe20000410000 */
[----:B------:R-:W-:Y:S01]  /*26ee0*/  FMUL.FTZ R141, R134, R141 ;  /* 0x0000008d868d7220 */ /* 0x000fe20000410000 */
[----:B------:R-:W-:Y:S01]  /*26ef0*/  FFMA.FTZ R147, R137, R36, R136 ;  /* 0x0000002489937223 */ /* 0x000fe20000010088 */
[----:B------:R-:W-:Y:S02]  /*26f00*/  HADD2.F32 R136, -RZ, R72.H1_H1 ;  /* 0x30000048ff887230 */ /* 0x000fe40000004100 */
[----:B------:R-:W-:Y:S01]  /*26f10*/  FFMA.FTZ R39, R37, R138, R39 ;  /* 0x0000008a25277223 */ /* 0x000fe20000010027 */
[----:B------:R-:W-:Y:S02]  /*26f20*/  HADD2.F32 R36, -RZ, R56.H0_H0 ;  /* 0x20000038ff247230 */ /* 0x000fe40000004100 */
[----:B------:R-:W-:Y:S01]  /*26f30*/  FFMA.FTZ R146, R139, R146, R140 ;  /* 0x000000928b927223 */ /* 0x000fe2000001008c */
[----:B------:R-:W-:-:S02]  /*26f40*/  HADD2.F32 R138, -RZ, R117.H1_H1 ;  /* 0x30000075ff8a7230 */ /* 0x000fc40000004100 */
[----:B------:R-:W-:Y:S01]  /*26f50*/  FFMA.FTZ R144, R37, R144, R136 ;  /* 0x0000009025907223 */ /* 0x000fe20000010088 */
[----:B------:R-:W-:Y:S01]  /*26f60*/  FADD.FTZ R37, -R135, R40 ;  /* 0x0000002887257221 */ /* 0x000fe20000010100 */
[----:B------:R-:W-:Y:S01]  /*26f70*/  FFMA.FTZ R38, R137, R38, R36 ;  /* 0x0000002689267223 */ /* 0x000fe20000010024 */
[----:B------:R-:W-:Y:S02]  /*26f80*/  HADD2.F32 R136, -RZ, R101.H0_H0 ;  /* 0x20000065ff887230 */ /* 0x000fe40000004100 */
[C---:B------:R-:W-:Y:S01]  /*26f90*/  FMUL.FTZ R41, R134.reuse, R41 ;  /* 0x0000002986297220 */ /* 0x040fe20000410000 */
[----:B------:R-:W-:Y:S02]  /*26fa0*/  HADD2.F32 R36, -RZ, R57.H0_H0 ;  /* 0x20000039ff247230 */ /* 0x000fe40000004100 */
[C---:B------:R-:W-:Y:S01]  /*26fb0*/  FMUL.FTZ R37, R134.reuse, R37 ;  /* 0x0000002586257220 */ /* 0x040fe20000410000 */
[----:B------:R-:W-:Y:S02]  /*26fc0*/  HADD2.F32 R140, -RZ, R73.H1_H1 ;  /* 0x30000049ff8c7230 */ /* 0x000fe40000004100 */
[----:B------:R-:W-:Y:S01]  /*26fd0*/  FMUL.FTZ R43, R134, R43 ;  /* 0x0000002b862b7220 */ /* 0x000fe20000410000 */
[----:B------:R-:W-:-:S02]  /*26fe0*/  HADD2.F32 R137, -RZ, R57.H1_H1 ;  /* 0x30000039ff897230 */ /* 0x000fc40000004100 */
[----:B------:R-:W-:Y:S01]  /*26ff0*/  FFMA.FTZ R136, R139, R136, R36 ;  /* 0x000000888b887223 */ /* 0x000fe20000010024 */
[----:B------:R-:W-:Y:S02]  /*27000*/  HADD2.F32 R40, -RZ, R102.H0_H0 ;  /* 0x20000066ff287230 */ /* 0x000fe40000004100 */
[C---:B------:R-:W-:Y:S01]  /*27010*/  FFMA.FTZ R149, R141.reuse, R138, R140 ;  /* 0x0000008a8d957223 */ /* 0x040fe2000001008c */
[----:B------:R-:W-:Y:S02]  /*27020*/  HADD2.F32 R36, -RZ, R118.H1_H1 ;  /* 0x30000076ff247230 */ /* 0x000fe40000004100 */
[----:B------:R-:W-:Y:S01]  /*27030*/  FFMA.FTZ R137, R141, R142, R137 ;  /* 0x0000008e8d897223 */ /* 0x000fe20000010089 */
[C---:B------:R-:W-:Y:S01]  /*27040*/  FFMA.FTZ R152, R37.reuse, R152, R148 ;  /* 0x0000009825987223 */ /* 0x040fe20000010094 */
[----:B------:R-:W-:Y:S01]  /*27050*/  FFMA.FTZ R139, R37, R40, R143 ;  /* 0x00000028258b7223 */ /* 0x000fe2000001008f */
[----:B------:R-:W-:Y:S01]  /*27060*/  HADD2.F32 R40, -RZ, R74.H1_H1 ;  /* 0x3000004aff287230 */ /* 0x000fe20000004100 */
[----:B------:R-:W1:Y:S01]  /*27070*/  @!P1 LDC.64 R140, c[0x0][0x3c0] ;  /* 0x0000f000ff8c9b82 */ /* 0x000e620000000a00 */
[----:B------:R-:W-:-:S02]  /*27080*/  HADD2.F32 R148, -RZ, R102.H1_H1 ;  /* 0x30000066ff947230 */ /* 0x000fc40000004100 */
[----:B------:R-:W-:Y:S01]  /*27090*/  FADD.FTZ R143, -R135, R42 ;  /* 0x0000002a878f7221 */ /* 0x000fe20000010100 */
        /* <DEDUP_REMOVED lines=9> */
[C---:B------:R-:W-:Y:S01]  /*27130*/  FFMA.FTZ R156, R143.reuse, R156, R42 ;  /* 0x0000009c8f9c7223 */ /* 0x040fe2000001002a */
[----:B------:R-:W-:Y:S02]  /*27140*/  HADD2.F32 R150, -RZ, R103.H1_H1 ;  /* 0x30000067ff967230 */ /* 0x000fe40000004100 */
[----:B------:R-:W-:Y:S01]  /*27150*/  FMUL.FTZ R35, R134, R35 ;  /* 0x0000002386237220 */ /* 0x000fe20000410000 */
[----:B------:R-:W-:Y:S02]  /*27160*/  HADD2.F32 R37, -RZ, R59.H1_H1 ;  /* 0x3000003bff257230 */ /* 0x000fe40000004100 */
[----:B------:R-:W-:Y:S01]  /*27170*/  FFMA.FTZ R151, R143, R36, R40 ;  /* 0x000000248f977223 */ /* 0x000fe20000010028 */
[----:B------:R-:W-:Y:S01]  /*27180*/  HADD2.F32 R42, -RZ, R119.H1_H1 ;  /* 0x30000077ff2a7230 */ /* 0x000fe20000004100 */
[----:B------:R-:W2:Y:S01]  /*27190*/  @!P1 LDC.64 R142, c[0x0][0x3c8] ;  /* 0x0000f200ff8e9b82 */ /* 0x000ea20000000a00 */
[----:B------:R-:W-:-:S02]  /*271a0*/  HADD2.F32 R138, -RZ, R75.H1_H1 ;  /* 0x3000004bff8a7230 */ /* 0x000fc40000004100 */
[----:B------:R-:W-:Y:S01]  /*271b0*/  FFMA.FTZ R150, R43, R150, R37 ;  /* 0x000000962b967223 */ /* 0x000fe20000010025 */
[----:B------:R-:W-:Y:S01]  /*271c0*/  FADD.FTZ R37, -R135, R32 ;  /* 0x0000002087257221 */ /* 0x000fe20000010100 */
[----:B------:R-:W-:Y:S02]  /*271d0*/  HADD2.F32 R32, -RZ, R112.H0_H0 ;  /* 0x20000070ff207230 */ /* 0x000fe40000004100 */
[C---:B------:R-:W-:Y:S01]  /*271e0*/  FMUL.FTZ R29, R134.reuse, R29 ;  /* 0x0000001d861d7220 */ /* 0x040fe20000410000 */
[----:B------:R-:W-:Y:S01]  /*271f0*/  FFMA.FTZ R157, R43, R42, R138 ;  /* 0x0000002a2b9d7223 */ /* 0x000fe2000001008a */
[----:B------:R-:W-:Y:S02]  /*27200*/  HADD2.F32 R36, -RZ, R76.H0_H0 ;  /* 0x2000004cff247230 */ /* 0x000fe40000004100 */
[C---:B------:R-:W-:Y:S01]  /*27210*/  FMUL.FTZ R37, R134.reuse, R37 ;  /* 0x0000002586257220 */ /* 0x040fe20000410000 */
[----:B------:R-:W-:Y:S02]  /*27220*/  HADD2.F32 R40, -RZ, R96.H0_H0 ;  /* 0x20000060ff287230 */ /* 0x000fe40000004100 */
[----:B------:R-:W-:Y:S01]  /*27230*/  FMUL.FTZ R25, R134, R25 ;  /* 0x0000001986197220 */ /* 0x000fe20000410000 */
[----:B------:R-:W-:-:S02]  /*27240*/  HADD2.F32 R43, -RZ, R60.H0_H0 ;  /* 0x2000003cff2b7230 */ /* 0x000fc40000004100 */
[----:B------:R-:W-:Y:S01]  /*27250*/  FFMA.FTZ R41, R37, R32, R36 ;  /* 0x0000002025297223 */ /* 0x000fe20000010024 */
[----:B-1----:R-:W-:-:S04]  /*27260*/  @!P1 IMAD.WIDE R140, R7, 0x4, R140 ;  /* 0x00000004078c9825 */ /* 0x002fc800078e028c */
[C---:B------:R-:W-:Y:S01]  /*27270*/  FADD.FTZ R27, -R135.reuse, R27 ;  /* 0x0000001b871b7221 */ /* 0x040fe20000010100 */
[----:B------:R-:W-:Y:S01]  /*27280*/  FADD.FTZ R21, -R135, R21 ;  /* 0x0000001587157221 */ /* 0x000fe20000010100 */
[----:B------:R-:W-:Y:S01]  /*27290*/  FFMA.FTZ R36, R37, R40, R43 ;  /* 0x0000002825247223 */ /* 0x000fe2000001002b */
[----:B------:R-:W-:Y:S02]  /*272a0*/  HADD2.F32 R42, -RZ, R112.H1_H1 ;  /* 0x30000070ff2a7230 */ /* 0x000fe40000004100 */
[----:B------:R-:W-:Y:S01]  /*272b0*/  FADD.FTZ R43, -R135, R34 ;  /* 0x00000022872b7221 */ /* 0x000fe20000010100 */
[----:B------:R-:W-:Y:S01]  /*272c0*/  HADD2.F32 R32, -RZ, R76.H1_H1 ;  /* 0x3000004cff207230 */ /* 0x000fe20000004100 */
[----:B------:R1:W-:Y:S01]  /*272d0*/  @!P1 STG.E desc[UR6][R140.64], R145 ;  /* 0x000000918c009986 */ /* 0x0003e2000c101906 */
[----:B------:R-:W-:Y:S02]  /*272e0*/  HADD2.F32 R40, -RZ, R96.H1_H1 ;  /* 0x30000060ff287230 */ /* 0x000fe40000004100 */
[----:B------:R-:W-:Y:S01]  /*272f0*/  FMUL.FTZ R43, R134, R43 ;  /* 0x0000002b862b7220 */ /* 0x000fe20000410000 */
[----:B------:R-:W-:-:S02]  /*27300*/  HADD2.F32 R37, -RZ, R60.H1_H1 ;  /* 0x3000003cff257230 */ /* 0x000fc40000004100 */
[C---:B------:R-:W-:Y:S01]  /*27310*/  FFMA.FTZ R42, R33.reuse, R42, R32 ;  /* 0x0000002a212a7223 */ /* 0x040fe20000010020 */
[----:B------:R-:W-:Y:S02]  /*27320*/  HADD2.F32 R32, -RZ, R77.H0_H0 ;  /* 0x2000004dff207230 */ /* 0x000fe40000004100 */
[----:B------:R-:W-:Y:S01]  /*27330*/  FMUL.FTZ R27, R134, R27 ;  /* 0x0000001b861b7220 */ /* 0x000fe20000410000 */
[----:B------:R-:W-:Y:S02]  /*27340*/  HADD2.F32 R34, -RZ, R113.H1_H1 ;  /* 0x30000071ff227230 */ /* 0x000fe40000004100 */
[----:B------:R-:W-:Y:S01]  /*27350*/  FFMA.FTZ R37, R33, R40, R37 ;  /* 0x0000002821257223 */ /* 0x000fe20000010025 */
[----:B------:R-:W-:Y:S02]  /*27360*/  HADD2.F32 R40, -RZ, R97.H0_H0 ;  /* 0x20000061ff287230 */ /* 0x000fe40000004100 */
[----:B------:R-:W-:Y:S01]  /*27370*/  FADD.FTZ R23, -R135, R23 ;  /* 0x0000001787177221 */ /* 0x000fe20000010100 */
[----:B------:R-:W-:-:S02]  /*27380*/  HADD2.F32 R33, -RZ, R61.H0_H0 ;  /* 0x2000003dff217230 */ /* 0x000fc40000004100 */
[C---:B------:R-:W-:Y:S01]  /*27390*/  FADD.FTZ R17, -R135.reuse, R17 ;  /* 0x0000001187117221 */ /* 0x040fe20000010100 */
[----:B-1----:R-:W-:Y:S02]  /*273a0*/  HADD2.F32 R140, -RZ, R113.H0_H0 ;  /* 0x20000071ff8c7230 */ /* 0x002fe40000004100 */
[----:B------:R-:W-:Y:S01]  /*273b0*/  FADD.FTZ R19, -R135, R19 ;  /* 0x0000001387137221 */ /* 0x000fe20000010100 */
[----:B------:R-:W-:Y:S02]  /*273c0*/  HADD2.F32 R138, -RZ, R77.H1_H1 ;  /* 0x3000004dff8a7230 */ /* 0x000fe40000004100 */
[C---:B------:R-:W-:Y:S01]  /*273d0*/  FFMA.FTZ R40, R43.reuse, R40, R33 ;  /* 0x000000282b287223 */ /* 0x040fe20000010021 */
[----:B------:R-:W-:Y:S02]  /*273e0*/  HADD2.F32 R141, -RZ, R114.H0_H0 ;  /* 0x20000072ff8d7230 */ /* 0x000fe40000004100 */
[----:B------:R-:W-:Y:S01]  /*273f0*/  FFMA.FTZ R140, R43, R140, R32 ;  /* 0x0000008c2b8c7223 */ /* 0x000fe20000010020 */
[----:B--2---:R-:W-:-:S04]  /*27400*/  @!P1 IMAD.WIDE R32, R7, 0x4, R142 ;  /* 0x0000000407209825 */ /* 0x004fc800078e028e */
[----:B------:R-:W-:Y:S01]  /*27410*/  FADD.FTZ R43, -R135, R28 ;  /* 0x0000001c872b7221 */ /* 0x000fe20000010100 */
[----:B------:R-:W-:Y:S01]  /*27420*/  FFMA.FTZ R143, R35, R34, R138 ;  /* 0x00000022238f7223 */ /* 0x000fe2000001008a */
[C---:B------:R-:W-:Y:S01]  /*27430*/  FMUL.FTZ R17, R134.reuse, R17 ;  /* 0x0000001186117220 */ /* 0x040fe20000410000 */
[----:B------:R-:W-:Y:S02]  /*27440*/  HADD2.F32 R28, -RZ, R97.H1_H1 ;  /* 0x30000061ff1c7230 */ /* 0x000fe40000004100 */
[C---:B------:R-:W-:Y:S01]  /*27450*/  FMUL.FTZ R138, R134.reuse, R43 ;  /* 0x0000002b868a7220 */ /* 0x040fe20000410000 */
[----:B------:R-:W-:Y:S01]  /*27460*/  HADD2.F32 R34, -RZ, R61.H1_H1 ;  /* 0x3000003dff227230 */ /* 0x000fe20000004100 */
[----:B------:R1:W-:Y:S01]  /*27470*/  @!P1 STG.E desc[UR6][R32.64], R134 ;  /* 0x0000008620009986 */ /* 0x0003e2000c101906 */
[----:B------:R-:W-:Y:S02]  /*27480*/  HADD2.F32 R145, -RZ, R78.H0_H0 ;  /* 0x2000004eff917230 */ /* 0x000fe40000004100 */
[----:B------:R-:W-:Y:S01]  /*27490*/  FMUL.FTZ R19, R134, R19 ;  /* 0x0000001386137220 */ /* 0x000fe20000410000 */
[----:B------:R-:W-:-:S02]  /*274a0*/  HADD2.F32 R158, -RZ, R94.H1_H1 ;  /* 0x3000005eff9e7230 */ /* 0x000fc40000004100 */
[----:B------:R-:W-:Y:S01]  /*274b0*/  FFMA.FTZ R43, R35, R28, R34 ;  /* 0x0000001c232b7223 */ /* 0x000fe20000010022 */
[----:B------:R-:W-:Y:S02]  /*274c0*/  HADD2.F32 R28, -RZ, R114.H1_H1 ;  /* 0x30000072ff1c7230 */ /* 0x000fe40000004100 */
[----:B------:R-:W-:Y:S01]  /*274d0*/  FFMA.FTZ R142, R138, R141, R145 ;  /* 0x0000008d8a8e7223 */ /* 0x000fe20000010091 */
[----:B------:R-:W-:Y:S02]  /*274e0*/  HADD2.F32 R35, -RZ, R98.H0_H0 ;  /* 0x20000062ff237230 */ /* 0x000fe40000004100 */
[----:B------:R-:W-:Y:S01]  /*274f0*/  FADD.FTZ R121, -R135, R121 ;  /* 0x0000007987797221 */ /* 0x000fe20000010100 */
[----:B------:R-:W-:Y:S02]  /*27500*/  HADD2.F32 R141, -RZ, R62.H0_H0 ;  /* 0x2000003eff8d7230 */ /* 0x000fe40000004100 */
[----:B------:R-:W-:Y:S01]  /*27510*/  HADD2.F32 R34, -RZ, R98.H1_H1 ;  /* 0x30000062ff227230 */ /* 0x000fe20000004100 */
[----:B-1----:R-:W-:Y:S01]  /*27520*/  F2FP.F16.F32.PACK_AB R33, R149, R146 ;  /* 0x000000929521723e */ /* 0x002fe200000000ff */
[----:B------:R-:W-:-:S02]  /*27530*/  HADD2.F32 R32, -RZ, R78.H1_H1 ;  /* 0x3000004eff207230 */ /* 0x000fc40000004100 */
[----:B------:R-:W-:Y:S01]  /*27540*/  FFMA.FTZ R138, R138, R35, R141 ;  /* 0x000000238a8a7223 */ /* 0x000fe2000001008d */
[----:B------:R-:W-:Y:S02]  /*27550*/  HADD2.F32 R141, -RZ, R62.H1_H1 ;  /* 0x3000003eff8d7230 */ /* 0x000fe40000004100 */
[----:B------:R-:W-:Y:S01]  /*27560*/  FADD.FTZ R149, -R135, R31 ;  /* 0x0000001f87957221 */ /* 0x000fe20000010100 */
[----:B------:R-:W-:Y:S02]  /*27570*/  HADD2.F32 R31, -RZ, R63.H0_H0 ;  /* 0x2000003fff1f7230 */ /* 0x000fe40000004100 */
[----:B------:R-:W-:Y:S01]  /*27580*/  FFMA.FTZ R145, R29, R28, R32 ;  /* 0x0000001c1d917223 */ /* 0x000fe20000010020 */
[----:B------:R-:W-:Y:S01]  /*27590*/  F2FP.F16.F32.PACK_AB R32, R144, R147 ;  /* 0x000000939020723e */ /* 0x000fe200000000ff */
[----:B------:R-:W-:Y:S01]  /*275a0*/  FADD.FTZ R147, -R135, R30 ;  /* 0x0000001e87937221 */ /* 0x000fe20000010100 */
[----:B------:R-:W-:Y:S02]  /*275b0*/  HADD2.F32 R144, -RZ, R99.H0_H0 ;  /* 0x20000063ff907230 */ /* 0x000fe40000004100 */
[----:B------:R-:W-:Y:S01]  /*275c0*/  FFMA.FTZ R141, R29, R34, R141 ;  /* 0x000000221d8d7223 */ /* 0x000fe2000001008d */
[----:B------:R-:W-:Y:S01]  /*275d0*/  F2FP.F16.F32.PACK_AB R35, R157, R156 ;  /* 0x0000009c9d23723e */ /* 0x000fe200000000ff */
[----:B------:R-:W-:Y:S01]  /*275e0*/  FMUL.FTZ R147, R134, R147 ;  /* 0x0000009386937220 */ /* 0x000fe20000410000 */
[----:B------:R-:W-:Y:S01]  /*275f0*/  F2FP.F16.F32.PACK_AB R34, R153, R152 ;  /* 0x000000989922723e */ /* 0x000fe200000000ff */
[----:B0-----:R-:W-:-:S04]  /*27600*/  IMAD.WIDE.U32 R28, R131, 0x10, R154 ;  /* 0x00000010831c7825 */ /* 0x001fc800078e009a */
[C---:B------:R-:W-:Y:S01]  /*27610*/  FMUL.FTZ R152, R134.reuse, R149 ;  /* 0x0000009586987220 */ /* 0x040fe20000410000 */
[----:B------:R-:W-:Y:S01]  /*27620*/  FFMA.FTZ R144, R147, R144, R31 ;  /* 0x0000009093907223 */ /* 0x000fe2000001001f */
[----:B------:R-:W-:Y:S01]  /*27630*/  FADD.FTZ R31, -R135, R24 ;  /* 0x00000018871f7221 */ /* 0x000fe20000010100 */
[----:B------:R-:W-:Y:S01]  /*27640*/  HADD2.F32 R146, -RZ, R115.H0_H0 ;  /* 0x20000073ff927230 */ /* 0x000fe20000004100 */
[----:B------:R0:W-:Y:S01]  /*27650*/  STG.E.128 desc[UR6][R28.64], R32 ;  /* 0x000000201c007986 */ /* 0x0001e2000c101d06 */
[----:B------:R-:W-:Y:S02]  /*27660*/  HADD2.F32 R30, -RZ, R79.H0_H0 ;  /* 0x2000004fff1e7230 */ /* 0x000fe40000004100 */
[----:B------:R-:W-:Y:S01]  /*27670*/  FMUL.FTZ R121, R134, R121 ;  /* 0x0000007986797220 */ /* 0x000fe20000410000 */
[----:B------:R-:W-:Y:S02]  /*27680*/  HADD2.F32 R153, -RZ, R115.H1_H1 ;  /* 0x30000073ff997230 */ /* 0x000fe40000004100 */
[----:B------:R-:W-:-:S02]  /*27690*/  HADD2.F32 R157, -RZ, R79.H1_H1 ;  /* 0x3000004fff9d7230 */ /* 0x000fc40000004100 */
[----:B------:R-:W-:Y:S01]  /*276a0*/  FFMA.FTZ R146, R147, R146, R30 ;  /* 0x0000009293927223 */ /* 0x000fe2000001001e */
[----:B------:R-:W-:Y:S02]  /*276b0*/  HADD2.F32 R147, -RZ, R99.H1_H1 ;  /* 0x30000063ff937230 */ /* 0x000fe40000004100 */
[----:B------:R-:W-:Y:S02]  /*276c0*/  HADD2.F32 R24, -RZ, R64.H0_H0 ;  /* 0x20000040ff187230 */ /* 0x000fe40000004100 */
[----:B------:R-:W-:Y:S01]  /*276d0*/  FFMA.FTZ R149, R152, R153, R157 ;  /* 0x0000009998957223 */ /* 0x000fe2000001009d */
[--C-:B------:R-:W-:Y:S01]  /*276e0*/  HADD2.F32 R153, -RZ, R92.reuse.H0_H0 ;  /* 0x2000005cff997230 */ /* 0x100fe20000004100 */
[----:B------:R-:W1:Y:S01]  /*276f0*/  LDC.64 R156, c[0x0][0x430] ;  /* 0x00010c00ff9c7b82 */ /* 0x000e620000000a00 */
[----:B------:R-:W-:Y:S02]  /*27700*/  HADD2.F32 R30, -RZ, R92.H1_H1 ;  /* 0x3000005cff1e7230 */ /* 0x000fe40000004100 */
[----:B0-----:R-:W-:-:S02]  /*27710*/  HADD2.F32 R33, -RZ, R108.H0_H0 ;  /* 0x2000006cff217230 */ /* 0x001fc40000004100 */
[----:B------:R-:W-:Y:S01]  /*27720*/  FMUL.FTZ R28, R134, R31 ;  /* 0x0000001f861c7220 */ /* 0x000fe20000410000 */
[----:B------:R-:W-:Y:S02]  /*27730*/  HADD2.F32 R35, -RZ, R80.H0_H0 ;  /* 0x20000050ff237230 */ /* 0x000fe40000004100 */
[----:B------:R-:W-:Y:S02]  /*27740*/  HADD2.F32 R29, -RZ, R63.H1_H1 ;  /* 0x3000003fff1d7230 */ /* 0x000fe40000004100 */
[----:B------:R-:W-:Y:S02]  /*27750*/  HADD2.F32 R32, -RZ, R108.H1_H1 ;  /* 0x3000006cff207230 */ /* 0x000fe40000004100 */
[C---:B------:R-:W-:Y:S01]  /*27760*/  FFMA.FTZ R31, R28.reuse, R33, R35 ;  /* 0x000000211c1f7223 */ /* 0x040fe20000010023 */
[----:B------:R-:W-:Y:S01]  /*27770*/  FFMA.FTZ R28, R28, R153, R24 ;  /* 0x000000991c1c7223 */ /* 0x000fe20000010018 */
[----:B------:R-:W-:Y:S01]  /*27780*/  FFMA.FTZ R147, R152, R147, R29 ;  /* 0x0000009398937223 */ /* 0x000fe2000001001d */
[----:B------:R-:W-:-:S02]  /*27790*/  HADD2.F32 R24, -RZ, R80.H1_H1 ;  /* 0x30000050ff187230 */ /* 0x000fc40000004100 */
[C---:B------:R-:W-:Y:S01]  /*277a0*/  FADD.FTZ R33, -R135.reuse, R26 ;  /* 0x0000001a87217221 */ /* 0x040fe20000010100 */
[----:B------:R-:W-:Y:S02]  /*277b0*/  HADD2.F32 R29, -RZ, R64.H1_H1 ;  /* 0x30000040ff1d7230 */ /* 0x000fe40000004100 */
[----:B------:R-:W-:Y:S01]  /*277c0*/  FADD.FTZ R153, -R135, R122 ;  /* 0x0000007a87997221 */ /* 0x000fe20000010100 */
[----:B------:R-:W-:Y:S02]  /*277d0*/  HADD2.F32 R34, -RZ, R109.H0_H0 ;  /* 0x2000006dff227230 */ /* 0x000fe40000004100 */
[C---:B------:R-:W-:Y:S01]  /*277e0*/  FFMA.FTZ R32, R25.reuse, R32, R24 ;  /* 0x0000002019207223 */ /* 0x040fe20000010018 */
[C---:B------:R-:W-:Y:S01]  /*277f0*/  FMUL.FTZ R33, R134.reuse, R33 ;  /* 0x0000002186217220 */ /* 0x040fe20000410000 */
[----:B------:R-:W-:Y:S01]  /*27800*/  FFMA.FTZ R29, R25, R30, R29 ;  /* 0x0000001e191d7223 */ /* 0x000fe2000001001d */
[----:B------:R-:W-:Y:S02]  /*27810*/  HADD2.F32 R30, -RZ, R93.H0_H0 ;  /* 0x2000005dff1e7230 */ /* 0x000fe40000004100 */
[----:B------:R-:W-:Y:S01]  /*27820*/  FMUL.FTZ R153, R134, R153 ;  /* 0x0000009986997220 */ /* 0x000fe20000410000 */
[----:B------:R-:W-:-:S02]  /*27830*/  HADD2.F32 R25, -RZ, R65.H0_H0 ;  /* 0x20000041ff197230 */ /* 0x000fc40000004100 */
[--C-:B------:R-:W-:Y:S02]  /*27840*/  HADD2.F32 R24, -RZ, R81.reuse.H0_H0 ;  /* 0x20000051ff187230 */ /* 0x100fe40000004100 */
[----:B------:R-:W-:Y:S02]  /*27850*/  HADD2.F32 R26, -RZ, R81.H1_H1 ;  /* 0x30000051ff1a7230 */ /* 0x000fe40000004100 */
[----:B------:R-:W-:Y:S01]  /*27860*/  FFMA.FTZ R30, R33, R30, R25 ;  /* 0x0000001e211e7223 */ /* 0x000fe20000010019 */
[----:B------:R-:W-:Y:S01]  /*27870*/  F2FP.F16.F32.PACK_AB R25, R137, R136 ;  /* 0x000000888919723e */ /* 0x000fe200000000ff */
[----:B------:R-:W-:Y:S01]  /*27880*/  FFMA.FTZ R34, R33, R34, R24 ;  /* 0x0000002221227223 */ /* 0x000fe20000010018 */
[----:B------:R-:W-:Y:S01]  /*27890*/  FADD.FTZ R137, -R135, R20 ;  /* 0x0000001487897221 */ /* 0x000fe20000010100 */
[----:B------:R-:W-:Y:S02]  /*278a0*/  HADD2.F32 R24, -RZ, R109.H1_H1 ;  /* 0x3000006dff187230 */ /* 0x000fe40000004100 */
[----:B------:R-:W-:-:S02]  /*278b0*/  HADD2.F32 R152, -RZ, R93.H1_H1 ;  /* 0x3000005dff987230 */ /* 0x000fc40000004100 */
[----:B------:R-:W-:Y:S01]  /*278c0*/  FMUL.FTZ R137, R134, R137 ;  /* 0x0000008986897220 */ /* 0x000fe20000410000 */
[----:B------:R-:W-:Y:S02]  /*278d0*/  HADD2.F32 R33, -RZ, R65.H1_H1 ;  /* 0x30000041ff217230 */ /* 0x000fe40000004100 */
[----:B------:R-:W-:Y:S01]  /*278e0*/  FFMA.FTZ R35, R27, R24, R26 ;  /* 0x000000181b237223 */ /* 0x000fe2000001001a */
[----:B------:R-:W-:Y:S01]  /*278f0*/  HADD2.F32 R20, -RZ, R110.H0_H0 ;  /* 0x2000006eff147230 */ /* 0x000fe20000004100 */
[----:B------:R-:W-:Y:S01]  /*27900*/  F2FP.F16.F32.PACK_AB R24, R39, R38 ;  /* 0x000000262718723e */ /* 0x000fe200000000ff */
[----:B------:R-:W-:Y:S02]  /*27910*/  HADD2.F32 R136, -RZ, R82.H0_H0 ;  /* 0x20000052ff887230 */ /* 0x000fe40000004100 */
[----:B------:R-:W-:Y:S01]  /*27920*/  FFMA.FTZ R33, R27, R152, R33 ;  /* 0x000000981b217223 */ /* 0x000fe20000010021 */
[----:B------:R-:W-:Y:S01]  /*27930*/  F2FP.F16.F32.PACK_AB R27, R150, R151 ;  /* 0x00000097961b723e */ /* 0x000fe200000000ff */
[----:B-1----:R-:W-:Y:S01]  /*27940*/  IMAD.WIDE.U32 R38, R131, 0x10, R156 ;  /* 0x0000001083267825 */ /* 0x002fe200078e009c */
[----:B------:R-:W-:-:S03]  /*27950*/  F2FP.F16.F32.PACK_AB R26, R148, R139 ;  /* 0x0000008b941a723e */ /* 0x000fc600000000ff */
[----:B------:R-:W-:Y:S01]  /*27960*/  FFMA.FTZ R20, R137, R20, R136 ;  /* 0x0000001489147223 */ /* 0x000fe20000010088 */
[----:B------:R-:W-:Y:S01]  /*27970*/  FADD.FTZ R151, -R135, R22 ;  /* 0x0000001687977221 */ /* 0x000fe20000010100 */
[----:B------:R-:W-:Y:S02]  /*27980*/  HADD2.F32 R136, -RZ, R94.H0_H0 ;  /* 0x2000005eff887230 */ /* 0x000fe40000004100 */
[C---:B------:R-:W-:Y:S01]  /*27990*/  FMUL.FTZ R131, R134.reuse, R21 ;  /* 0x0000001586837220 */ /* 0x040fe20000410000 */
[----:B------:R-:W-:Y:S01]  /*279a0*/  HADD2.F32 R148, -RZ, R66.H0_H0 ;  /* 0x20000042ff947230 */ /* 0x000fe20000004100 */
[----:B------:R0:W-:Y:S01]  /*279b0*/  STG.E.128 desc[UR6][R38.64], R24 ;  /* 0x0000001826007986 */ /* 0x0001e2000c101d06 */
[----:B------:R-:W-:Y:S02]  /*279c0*/  HADD2.F32 R150, -RZ, R110.H1_H1 ;  /* 0x3000006eff967230 */ /* 0x000fe40000004100 */
[----:B------:R-:W-:Y:S01]  /*279d0*/  FMUL.FTZ R151, R134, R151 ;  /* 0x0000009786977220 */ /* 0x000fe20000410000 */
[----:B------:R-:W-:-:S02]  /*279e0*/  HADD2.F32 R152, -RZ, R82.H1_H1 ;  /* 0x30000052ff987230 */ /* 0x000fc40000004100 */
[----:B------:R-:W-:Y:S02]  /*279f0*/  HADD2.F32 R139, -RZ, R66.H1_H1 ;  /* 0x30000042ff8b7230 */ /* 0x000fe40000004100 */
[----:B------:R-:W-:Y:S02]  /*27a00*/  HADD2.F32 R22, -RZ, R111.H0_H0 ;  /* 0x2000006fff167230 */ /* 0x000fe40000004100 */
[----:B------:R-:W-:Y:S01]  /*27a10*/  FFMA.FTZ R21, R131, R150, R152 ;  /* 0x0000009683157223 */ /* 0x000fe20000010098 */
[----:B------:R-:W-:Y:S02]  /*27a20*/  HADD2.F32 R150, -RZ, R105.H1_H1 ;  /* 0x30000069ff967230 */ /* 0x000fe40000004100 */
[----:B------:R-:W-:Y:S02]  /*27a30*/  HADD2.F32 R152, -RZ, R106.H1_H1 ;  /* 0x3000006aff987230 */ /* 0x000fe40000004100 */
[----:B0-----:R-:W-:Y:S01]  /*27a40*/  FFMA.FTZ R25, R137, R136, R148 ;  /* 0x0000008889197223 */ /* 0x001fe20000010094 */
[----:B------:R-:W-:-:S02]  /*27a50*/  HADD2.F32 R24, -RZ, R83.H0_H0 ;  /* 0x20000053ff187230 */ /* 0x000fc40000004100 */
[----:B------:R-:W-:Y:S01]  /*27a60*/  FMUL.FTZ R39, R134, R23 ;  /* 0x0000001786277220 */ /* 0x000fe20000410000 */
[----:B------:R-:W-:Y:S02]  /*27a70*/  HADD2.F32 R38, -RZ, R95.H0_H0 ;  /* 0x2000005fff267230 */ /* 0x000fe40000004100 */
[----:B------:R-:W-:Y:S01]  /*27a80*/  FFMA.FTZ R26, R131, R158, R139 ;  /* 0x0000009e831a7223 */ /* 0x000fe2000001008b */
[----:B------:R-:W-:Y:S02]  /*27a90*/  HADD2.F32 R27, -RZ, R67.H0_H0 ;  /* 0x20000043ff1b7230 */ /* 0x000fe40000004100 */
[----:B------:R-:W-:Y:S01]  /*27aa0*/  FADD.FTZ R131, -R135, R16 ;  /* 0x0000001087837221 */ /* 0x000fe20000010100 */
[----:B------:R-:W-:Y:S02]  /*27ab0*/  HADD2.F32 R136, -RZ, R111.H1_H1 ;  /* 0x3000006fff887230 */ /* 0x000fe40000004100 */
[----:B------:R-:W-:Y:S01]  /*27ac0*/  FFMA.FTZ R23, R151, R22, R24 ;  /* 0x0000001697177223 */ /* 0x000fe20000010018 */
[----:B------:R-:W-:-:S02]  /*27ad0*/  HADD2.F32 R148, -RZ, R83.H1_H1 ;  /* 0x30000053ff947230 */ /* 0x000fc40000004100 */
[----:B------:R-:W-:Y:S01]  /*27ae0*/  FFMA.FTZ R27, R151, R38, R27 ;  /* 0x00000026971b7223 */ /* 0x000fe2000001001b */
[----:B------:R-:W-:Y:S02]  /*27af0*/  HADD2.F32 R24, -RZ, R95.H1_H1 ;  /* 0x3000005fff187230 */ /* 0x000fe40000004100 */
[----:B------:R-:W-:Y:S01]  /*27b00*/  FMUL.FTZ R131, R134, R131 ;  /* 0x0000008386837220 */ /* 0x000fe20000410000 */
[----:B------:R-:W-:Y:S02]  /*27b10*/  HADD2.F32 R16, -RZ, R67.H1_H1 ;  /* 0x30000043ff107230 */ /* 0x000fe40000004100 */
[C---:B------:R-:W-:Y:S01]  /*27b20*/  FFMA.FTZ R22, R39.reuse, R136, R148 ;  /* 0x0000008827167223 */ /* 0x040fe20000010094 */
[----:B------:R-:W-:Y:S01]  /*27b30*/  HADD2.F32 R38, -RZ, R104.H0_H0 ;  /* 0x20000068ff267230 */ /* 0x000fe20000004100 */
[----:B------:R-:W-:Y:S01]  /*27b40*/  F2FP.F16.F32.PACK_AB R26, R26, R25 ;  /* 0x000000191a1a723e */ /* 0x000fe200000000ff */
[----:B------:R-:W-:Y:S02]  /*27b50*/  HADD2.F32 R136, -RZ, R84.H0_H0 ;  /* 0x20000054ff887230 */ /* 0x000fe40000004100 */
[----:B------:R-:W-:Y:S01]  /*27b60*/  FFMA.FTZ R24, R39, R24, R16 ;  /* 0x0000001827187223 */ /* 0x000fe20000010010 */
[----:B------:R-:W-:Y:S01]  /*27b70*/  HADD2.F32 R16, -RZ, R68.H0_H0 ;  /* 0x20000044ff107230 */ /* 0x000fe20000004100 */
[----:B------:R-:W-:Y:S01]  /*27b80*/  F2FP.F16.F32.PACK_AB R23, R22, R23 ;  /* 0x000000171617723e */ /* 0x000fe200000000ff */
[----:B------:R-:W-:-:S02]  /*27b90*/  HADD2.F32 R148, -RZ, R104.H1_H1 ;  /* 0x30000068ff947230 */ /* 0x000fc40000004100 */
[----:B------:R-:W-:Y:S01]  /*27ba0*/  FFMA.FTZ R137, R131, R38, R136 ;  /* 0x0000002683897223 */ /* 0x000fe20000010088 */
[----:B------:R-:W-:Y:S01]  /*27bb0*/  HADD2.F32 R38, -RZ, R88.H0_H0 ;  /* 0x20000058ff267230 */ /* 0x000fe20000004100 */
[----:B------:R-:W-:Y:S01]  /*27bc0*/  F2FP.F16.F32.PACK_AB R22, R21, R20 ;  /* 0x000000141516723e */ /* 0x000fe200000000ff */
[----:B------:R-:W-:Y:S01]  /*27bd0*/  HADD2.F32 R136, -RZ, R84.H1_H1 ;  /* 0x30000054ff887230 */ /* 0x000fe20000004100 */
[----:B------:R-:W-:Y:S01]  /*27be0*/  F2FP.F16.F32.PACK_AB R21, R35, R34 ;  /* 0x000000222315723e */ /* 0x000fe200000000ff */
[----:B------:R-:W-:Y:S02]  /*27bf0*/  HADD2.F32 R158, -RZ, R91.H1_H1 ;  /* 0x3000005bff9e7230 */ /* 0x000fe40000004100 */
[----:B------:R-:W-:Y:S01]  /*27c00*/  FFMA.FTZ R38, R131, R38, R16 ;  /* 0x0000002683267223 */ /* 0x000fe20000010010 */
[----:B------:R-:W-:Y:S02]  /*27c10*/  HADD2.F32 R16, -RZ, R88.H1_H1 ;  /* 0x30000058ff107230 */ /* 0x000fe40000004100 */
[----:B------:R-:W-:Y:S01]  /*27c20*/  FFMA.FTZ R148, R17, R148, R136 ;  /* 0x0000009411947223 */ /* 0x000fe20000010088 */
[----:B------:R-:W-:-:S02]  /*27c30*/  HADD2.F32 R136, -RZ, R68.H1_H1 ;  /* 0x30000044ff887230 */ /* 0x000fc40000004100 */
[----:B------:R-:W-:Y:S01]  /*27c40*/  FADD.FTZ R131, -R135, R18 ;  /* 0x0000001287837221 */ /* 0x000fe20000010100 */
[----:B------:R-:W-:Y:S01]  /*27c50*/  HADD2.F32 R18, -RZ, R85.H0_H0 ;  /* 0x20000055ff127230 */ /* 0x000fe20000004100 */
[----:B------:R-:W-:Y:S01]  /*27c60*/  F2FP.F16.F32.PACK_AB R20, R32, R31 ;  /* 0x0000001f2014723e */ /* 0x000fe200000000ff */
[----:B------:R-:W-:Y:S01]  /*27c70*/  FFMA.FTZ R39, R17, R16, R136 ;  /* 0x0000001011277223 */ /* 0x000fe20000010088 */
[----:B------:R-:W-:Y:S02]  /*27c80*/  HADD2.F32 R16, -RZ, R105.H0_H0 ;  /* 0x20000069ff107230 */ /* 0x000fe40000004100 */
[----:B------:R-:W-:Y:S01]  /*27c90*/  FMUL.FTZ R131, R134, R131 ;  /* 0x0000008386837220 */ /* 0x000fe20000410000 */
[----:B------:R-:W-:Y:S01]  /*27ca0*/  HADD2.F32 R136, -RZ, R89.H0_H0 ;  /* 0x20000059ff887230 */ /* 0x000fe20000004100 */
[----:B------:R-:W-:Y:S01]  /*27cb0*/  F2FP.F16.F32.PACK_AB R27, R24, R27 ;  /* 0x0000001b181b723e */ /* 0x000fe200000000ff */
[----:B------:R-:W-:Y:S02]  /*27cc0*/  HADD2.F32 R17, -RZ, R69.H0_H0 ;  /* 0x20000045ff117230 */ /* 0x000fe40000004100 */
[----:B------:R-:W-:Y:S01]  /*27cd0*/  FFMA.FTZ R139, R131, R16, R18 ;  /* 0x00000010838b7223 */ /* 0x000fe20000010012 */
[----:B------:R-:W-:Y:S01]  /*27ce0*/  HADD2.F32 R16, -RZ, R85.H1_H1 ;  /* 0x30000055ff107230 */ /* 0x000fe20000004100 */
[----:B------:R-:W-:Y:S01]  /*27cf0*/  F2FP.F16.F32.PACK_AB R25, R33, R30 ;  /* 0x0000001e2119723e */ /* 0x000fe200000000ff */
[----:B------:R-:W-:-:S02]  /*27d00*/  HADD2.F32 R18, -RZ, R86.H0_H0 ;  /* 0x20000056ff127230 */ /* 0x000fc40000004100 */
[----:B------:R-:W-:Y:S01]  /*27d10*/  FFMA.FTZ R131, R131, R136, R17 ;  /* 0x0000008883837223 */ /* 0x000fe20000010011 */
[----:B------:R-:W-:Y:S02]  /*27d20*/  HADD2.F32 R136, -RZ, R89.H1_H1 ;  /* 0x30000059ff887230 */ /* 0x000fe40000004100 */
[----:B------:R-:W-:Y:S01]  /*27d30*/  FFMA.FTZ R150, R19, R150, R16 ;  /* 0x0000009613967223 */ /* 0x000fe20000010010 */
[----:B------:R-:W-:Y:S01]  /*27d40*/  HADD2.F32 R17, -RZ, R69.H1_H1 ;  /* 0x30000045ff117230 */ /* 0x000fe20000004100 */
[----:B------:R-:W-:Y:S01]  /*27d50*/  F2FP.F16.F32.PACK_AB R24, R29, R28 ;  /* 0x0000001c1d18723e */ /* 0x000fe200000000ff */
[----:B------:R-:W-:Y:S01]  /*27d60*/  HADD2.F32 R16, -RZ, R106.H0_H0 ;  /* 0x2000006aff107230 */ /* 0x000fe20000004100 */
[----:B------:R-:W-:Y:S02]  /*27d70*/  F2FP.F16.F32.PACK_AB R28, R148, R137 ;  /* 0x00000089941c723e */ /* 0x000fe400000000ff */
[----:B------:R-:W-:Y:S01]  /*27d80*/  FFMA.FTZ R136, R19, R136, R17 ;  /* 0x0000008813887223 */ /* 0x000fe20000010011 */
[----:B------:R-:W-:Y:S01]  /*27d90*/  FADD.FTZ R17, -R135, R120 ;  /* 0x0000007887117221 */ /* 0x000fe20000010100 */
[----:B------:R-:W-:-:S02]  /*27da0*/  HADD2.F32 R120, -RZ, R90.H0_H0 ;  /* 0x2000005aff787230 */ /* 0x000fc40000004100 */
[----:B------:R-:W-:Y:S01]  /*27db0*/  FADD.FTZ R135, -R135, R123 ;  /* 0x0000007b87877221 */ /* 0x000fe20000010100 */
[----:B------:R-:W-:Y:S02]  /*27dc0*/  HADD2.F32 R19, -RZ, R70.H0_H0 ;  /* 0x20000046ff137230 */ /* 0x000fe40000004100 */
[----:B------:R-:W-:Y:S01]  /*27dd0*/  FMUL.FTZ R17, R134, R17 ;  /* 0x0000001186117220 */ /* 0x000fe20000410000 */
[----:B------:R-:W-:-:S04]  /*27de0*/  IMAD.WIDE.U32 R122, R130, 0x10, R154 ;  /* 0x00000010827a7825 */ /* 0x000fc800078e009a */
[----:B------:R-:W-:Y:S01]  /*27df0*/  FMUL.FTZ R135, R134, R135 ;  /* 0x0000008786877220 */ /* 0x000fe20000410000 */
[----:B------:R-:W-:Y:S01]  /*27e00*/  F2FP.F16.F32.PACK_AB R29, R150, R139 ;  /* 0x0000008b961d723e */ /* 0x000fe200000000ff */
[C---:B------:R-:W-:Y:S01]  /*27e10*/  FFMA.FTZ R151, R17.reuse, R16, R18 ;  /* 0x0000001011977223 */ /* 0x040fe20000010012 */
[----:B------:R-:W-:Y:S01]  /*27e20*/  FFMA.FTZ R120, R17, R120, R19 ;  /* 0x0000007811787223 */ /* 0x000fe20000010013 */
[----:B------:R-:W-:Y:S01]  /*27e30*/  HADD2.F32 R16, -RZ, R86.H1_H1 ;  /* 0x30000056ff107230 */ /* 0x000fe20000004100 */
[----:B------:R-:W-:Y:S01]  /*27e40*/  F2FP.F16.F32.PACK_AB R19, R149, R146 ;  /* 0x000000929513723e */ /* 0x000fe200000000ff */
[----:B------:R-:W-:Y:S01]  /*27e50*/  HADD2.F32 R18, -RZ, R90.H1_H1 ;  /* 0x3000005aff127230 */ /* 0x000fe20000004100 */
[----:B------:R-:W-:Y:S01]  /*27e60*/  F2FP.F16.F32.PACK_AB R33, R136, R131 ;  /* 0x000000838821723e */ /* 0x000fe200000000ff */
[----:B------:R-:W-:Y:S02]  /*27e70*/  HADD2.F32 R17, -RZ, R70.H1_H1 ;  /* 0x30000046ff117230 */ /* 0x000fe40000004100 */
[----:B------:R-:W-:Y:S01]  /*27e80*/  FFMA.FTZ R152, R121, R152, R16 ;  /* 0x0000009879987223 */ /* 0x000fe20000010010 */
[----:B------:R-:W-:Y:S01]  /*27e90*/  F2FP.F16.F32.PACK_AB R16, R42, R41 ;  /* 0x000000292a10723e */ /* 0x000fe200000000ff */
[----:B------:R-:W-:Y:S01]  /*27ea0*/  HADD2.F32 R42, -RZ, R107.H0_H0 ;  /* 0x2000006bff2a7230 */ /* 0x000fe20000004100 */
[----:B------:R-:W-:Y:S01]  /*27eb0*/  F2FP.F16.F32.PACK_AB R32, R39, R38 ;  /* 0x000000262720723e */ /* 0x000fe200000000ff */
[----:B------:R-:W-:Y:S01]  /*27ec0*/  FFMA.FTZ R121, R121, R18, R17 ;  /* 0x0000001279797223 */ /* 0x000fe20000010011 */
[----:B------:R-:W-:Y:S01]  /*27ed0*/  F2FP.F16.F32.PACK_AB R18, R145, R142 ;  /* 0x0000008e9112723e */ /* 0x000fe200000000ff */
[----:B------:R-:W-:Y:S01]  /*27ee0*/  HADD2.F32 R134, -RZ, R87.H0_H0 ;  /* 0x20000057ff867230 */ /* 0x000fe20000004100 */
[----:B------:R-:W-:Y:S01]  /*27ef0*/  F2FP.F16.F32.PACK_AB R17, R143, R140 ;  /* 0x0000008c8f11723e */ /* 0x000fe200000000ff */
[----:B------:R-:W-:Y:S01]  /*27f00*/  HADD2.F32 R140, -RZ, R91.H0_H0 ;  /* 0x2000005bff8c7230 */ /* 0x000fe20000004100 */
[----:B------:R-:W-:Y:S01]  /*27f10*/  F2FP.F16.F32.PACK_AB R30, R152, R151 ;  /* 0x00000097981e723e */ /* 0x000fe200000000ff */
[----:B------:R-:W-:-:S02]  /*27f20*/  HADD2.F32 R41, -RZ, R71.H0_H0 ;  /* 0x20000047ff297230 */ /* 0x000fc40000004100 */
[----:B------:R-:W-:Y:S01]  /*27f30*/  FFMA.FTZ R143, R153, R42, R134 ;  /* 0x0000002a998f7223 */ /* 0x000fe20000010086 */
[----:B------:R0:W-:Y:S01]  /*27f40*/  STG.E.128 desc[UR6][R122.64], R16 ;  /* 0x000000107a007986 */ /* 0x0001e2000c101d06 */
[----:B------:R-:W-:Y:S01]  /*27f50*/  HADD2.F32 R142, -RZ, R107.H1_H1 ;  /* 0x3000006bff8e7230 */ /* 0x000fe20000004100 */
[----:B------:R-:W-:Y:S01]  /*27f60*/  F2FP.F16.F32.PACK_AB R34, R121, R120 ;  /* 0x000000787922723e */ /* 0x000fe200000000ff */
[----:B------:R-:W-:Y:S02]  /*27f70*/  HADD2.F32 R146, -RZ, R87.H1_H1 ;  /* 0x30000057ff927230 */ /* 0x000fe40000004100 */
[----:B------:R-:W-:Y:S01]  /*27f80*/  FFMA.FTZ R42, R153, R140, R41 ;  /* 0x0000008c992a7223 */ /* 0x000fe20000010029 */
[----:B------:R-:W-:Y:S02]  /*27f90*/  HADD2.F32 R145, -RZ, R71.H1_H1 ;  /* 0x30000047ff917230 */ /* 0x000fe40000004100 */
[----:B------:R-:W-:-:S03]  /*27fa0*/  FFMA.FTZ R140, R135, R142, R146 ;  /* 0x0000008e878c7223 */ /* 0x000fc60000010092 */
[----:B------:R-:W-:Y:S01]  /*27fb0*/  FFMA.FTZ R41, R135, R158, R145 ;  /* 0x0000009e87297223 */ /* 0x000fe20000010091 */
[----:B------:R-:W-:Y:S01]  /*27fc0*/  IMAD.WIDE.U32 R134, R130, 0x10, R156 ;  /* 0x0000001082867825 */ /* 0x000fe200078e009c */
[----:B------:R-:W-:-:S03]  /*27fd0*/  F2FP.F16.F32.PACK_AB R31, R140, R143 ;  /* 0x0000008f8c1f723e */ /* 0x000fc600000000ff */
[C---:B------:R-:W-:Y:S01]  /*27fe0*/  IMAD.WIDE.U32 R158, R132.reuse, 0x10, R156 ;  /* 0x00000010849e7825 */ /* 0x040fe200078e009c */
[----:B------:R-:W-:Y:S02]  /*27ff0*/  F2FP.F16.F32.PACK_AB R35, R41, R42 ;  /* 0x0000002a2923723e */ /* 0x000fe400000000ff */
[----:B0-----:R-:W-:Y:S01]  /*28000*/  F2FP.F16.F32.PACK_AB R16, R37, R36 ;  /* 0x000000242510723e */ /* 0x001fe200000000ff */
[--C-:B------:R-:W-:Y:S01]  /*28010*/  IMAD.WIDE.U32 R122, R132, 0x10, R154.reuse ;  /* 0x00000010847a7825 */ /* 0x100fe200078e009a */
[----:B------:R-:W0:Y:S01]  /*28020*/  LDC.64 R36, c[0x0][0x380] ;  /* 0x0000e000ff247b82 */ /* 0x000e220000000a00 */
[----:B------:R-:W-:Y:S02]  /*28030*/  F2FP.F16.F32.PACK_AB R19, R147, R144 ;  /* 0x000000909313723e */ /* 0x000fe400000000ff */
[----:B------:R-:W-:Y:S01]  /*28040*/  F2FP.F16.F32.PACK_AB R18, R141, R138 ;  /* 0x0000008a8d12723e */ /* 0x000fe200000000ff */
[----:B------:R-:W-:Y:S01]  /*28050*/  IMAD.WIDE.U32 R154, R133, 0x10, R154 ;  /* 0x00000010859a7825 */ /* 0x000fe200078e009a */
[----:B------:R-:W-:-:S03]  /*28060*/  F2FP.F16.F32.PACK_AB R17, R43, R40 ;  /* 0x000000282b11723e */ /* 0x000fc600000000ff */
[----:B------:R-:W-:Y:S02]  /*28070*/  IMAD.WIDE.U32 R156, R133, 0x10, R156 ;  /* 0x00000010859c7825 */ /* 0x000fe400078e009c */
[----:B------:R1:W-:Y:S04]  /*28080*/  STG.E.128 desc[UR6][R134.64], R16 ;  /* 0x0000001086007986 */ /* 0x0003e8000c101d06 */
[----:B------:R1:W-:Y:S04]  /*28090*/  STG.E.128 desc[UR6][R122.64], R20 ;  /* 0x000000147a007986 */ /* 0x0003e8000c101d06 */
[----:B------:R1:W-:Y:S04]  /*280a0*/  STG.E.128 desc[UR6][R158.64], R24 ;  /* 0x000000189e007986 */ /* 0x0003e8000c101d06 */
[----:B------:R1:W-:Y:S01]  /*280b0*/  STG.E.128 desc[UR6][R154.64], R28 ;  /* 0x0000001c9a007986 */ /* 0x0003e2000c101d06 */
[----:B0-----:R-:W-:-:S03]  /*280c0*/  IMAD R7, R36, 0x4, R7 ;  /* 0x0000000424077824 */ /* 0x001fc600078e0207 */
[----:B------:R1:W-:Y:S02]  /*280d0*/  STG.E.128 desc[UR6][R156.64], R32 ;  /* 0x000000209c007986 */ /* 0x0003e4000c101d06 */
[----:B------:R-:W-:-:S13]  /*280e0*/  ISETP.GE.AND P1, PT, R7, R37, PT ;  /* 0x000000250700720c */ /* 0x000fda0003f26270 */
[----:B------:R-:W-:Y:S05]  /*280f0*/  @!P1 BRA `(.L_x_14655) ;  /* 0xfffffd8c00789947 */ /* 0x000fea000383ffff */
[----:B------:R-:W-:Y:S05]  /*28100*/  EXIT ;  /* 0x000000000000794d */ /* 0x000fea0003800000 */
.L_x_14654:
        /* <DEDUP_REMOVED lines=8> */
.L_x_14657:
[----:B------:R-:W-:Y:S05]  /*28190*/  BSYNC B0 ;  /* 0x0000000000007941 */ /* 0x000fea0003800000 */
.L_x_14656:
        /* <DEDUP_REMOVED lines=9> */
.L_x_14658:
[----:B------:R-:W-:Y:S02]  /*28230*/  IMAD.MOV.U32 R144, RZ, RZ, 0x4 ;  /* 0x00000004ff907424 */ /* 0x000fe400078e00ff */
[----:B------:R-:W-:-:S04]  /*28240*/  IMAD.MOV.U32 R135, RZ, RZ, R141 ;  /* 0x000000ffff877224 */ /* 0x000fc800078e008d */
[----:B------:R-:W-:-:S05]  /*28250*/  FADD.FTZ R137, R136, R135 ;  /* 0x0000008788897221 */ /* 0x000fca0000010000 */
[----:B------:R-:W-:-:S07]  /*28260*/  MOV R143, R137 ;  /* 0x00000089008f7202 */ /* 0x000fce0000000f00 */
[----:B------:R-:W-:Y:S05]  /*28270*/  WARPSYNC.COLLECTIVE R140, `(.L_x_14659) ;  /* 0x000000008c087348 */ /* 0x000fea0003c00000 */
[----:B------:R0:W1:Y:S02]  /*28280*/  SHFL.BFLY P2, R141, R143, R144, R147 ;  /* 0x0c0000908f8d7389 */ /* 0x0000640000040093 */
[----:B01----:R-:W-:Y:S05]  /*28290*/  ENDCOLLECTIVE ;  /* 0x000000000000791b */ /* 0x003fea0003800000 */
.L_x_14659:
[----:B------:R-:W-:Y:S01]  /*282a0*/  HFMA2 R144, -RZ, RZ, 0, 4.76837158203125e-07 ;  /* 0x00000008ff907431 */ /* 0x000fe200000001ff */
[----:B------:R-:W-:-:S05]  /*282b0*/  MOV R134, R141 ;  /* 0x0000008d00867202 */ /* 0x000fca0000000f00 */
[----:B------:R-:W-:-:S04]  /*282c0*/  FADD.FTZ R138, R137, R134 ;  /* 0x00000086898a7221 */ /* 0x000fc80000010000 */
[----:B------:R-:W-:-:S07]  /*282d0*/  IMAD.MOV.U32 R143, RZ, RZ, R138 ;  /* 0x000000ffff8f7224 */ /* 0x000fce00078e008a */
[----:B------:R-:W-:Y:S05]  /*282e0*/  WARPSYNC.COLLECTIVE R140, `(.L_x_14660) ;  /* 0x000000008c087348 */ /* 0x000fea0003c00000 */
[----:B------:R0:W1:Y:S02]  /*282f0*/  SHFL.BFLY P2, R141, R143, R144, R147 ;  /* 0x0c0000908f8d7389 */ /* 0x0000640000040093 */
[----:B01----:R-:W-:Y:S05]  /*28300*/  ENDCOLLECTIVE ;  /* 0x000000000000791b */ /* 0x003fea0003800000 */
.L_x_14660:
        /* <DEDUP_REMOVED lines=8> */
.L_x_14661:
        /* <DEDUP_REMOVED lines=72> */
.L_x_14662:
[----:B------:R-:W-:Y:S02]  /*28810*/  IMAD.MOV.U32 R144, RZ, RZ, 0x2 ;  /* 0x00000002ff907424 */ /* 0x000fe400078e00ff */
[----:B------:R-:W-:-:S04]  /*28820*/  IMAD.MOV.U32 R137, RZ, RZ, R141 ;  /* 0x000000ffff897224 */ /* 0x000fc800078e008d */
[----:B------:R-:W-:-:S05]  /*28830*/  FADD.FTZ R137, R134, R137 ;  /* 0x0000008986897221 */ /* 0x000fca0000010000 */
[----:B------:R-:W-:-:S07]  /*28840*/  MOV R143, R137 ;  /* 0x00000089008f7202 */ /* 0x000fce0000000f00 */
[----:B------:R-:W-:Y:S05]  /*28850*/  WARPSYNC.COLLECTIVE R140, `(.L_x_14663) ;  /* 0x000000008c087348 */ /* 0x000fea0003c00000 */
[----:B------:R0:W1:Y:S02]  /*28860*/  SHFL.BFLY P2, R141, R143, R144, R147 ;  /* 0x0c0000908f8d7389 */ /* 0x0000640000040093 */
[----:B01----:R-:W-:Y:S05]  /*28870*/  ENDCOLLECTIVE ;  /* 0x000000000000791b */ /* 0x003fea0003800000 */
.L_x_14663:
[----:B------:R-:W-:Y:S01]  /*28880*/  HFMA2 R144, -RZ, RZ, 0, 2.384185791015625e-07 ;  /* 0x00000004ff907431 */ /* 0x000fe200000001ff */
[----:B------:R-:W-:-:S05]  /*28890*/  MOV R136, R141 ;  /* 0x0000008d00887202 */ /* 0x000fca0000000f00 */
[----:B------:R-:W-:-:S04]  /*288a0*/  FADD.FTZ R136, R137, R136 ;  /* 0x0000008889887221 */ /* 0x000fc80000010000 */
[----:B------:R-:W-:-:S07]  /*288b0*/  IMAD.MOV.U32 R143, RZ, RZ, R136 ;  /* 0x000000ffff8f7224 */ /* 0x000fce00078e0088 */
[----:B------:R-:W-:Y:S05]  /*288c0*/  WARPSYNC.COLLECTIVE R140, `(.L_x_14664) ;  /* 0x000000008c087348 */ /* 0x000fea0003c00000 */
[----:B------:R0:W1:Y:S02]  /*288d0*/  SHFL.BFLY P2, R141, R143, R144, R147 ;  /* 0x0c0000908f8d7389 */ /* 0x0000640000040093 */
[----:B01----:R-:W-:Y:S05]  /*288e0*/  ENDCOLLECTIVE ;  /* 0x000000000000791b */ /* 0x003fea0003800000 */
.L_x_14664:
[----:B------:R-:W-:Y:S02]  /*288f0*/  IMAD.MOV.U32 R144, RZ, RZ, 0x8 ;  /* 0x00000008ff907424 */ /* 0x000fe400078e00ff */
[----:B------:R-:W-:-:S04]  /*28900*/  IMAD.MOV.U32 R139, RZ, RZ, R141 ;  /* 0x000000ffff8b7224 */ /* 0x000fc800078e008d */
[----:B------:R-:W-:-:S05]  /*28910*/  FADD.FTZ R139, R136, R139 ;  /* 0x0000008b888b7221 */ /* 0x000fca0000010000 */
[----:B------:R-:W-:-:S07]  /*28920*/  MOV R143, R139 ;  /* 0x0000008b008f7202 */ /* 0x000fce0000000f00 */
[----:B------:R-:W-:Y:S05]  /*28930*/  WARPSYNC.COLLECTIVE R140, `(.L_x_14665) ;  /* 0x000000008c087348 */ /* 0x000fea0003c00000 */
[----:B------:R0:W1:Y:S02]  /*28940*/  SHFL.BFLY P2, R141, R143, R144, R147 ;  /* 0x0c0000908f8d7389 */ /* 0x0000640000040093 */
[----:B01----:R-:W-:Y:S05]  /*28950*/  ENDCOLLECTIVE ;  /* 0x000000000000791b */ /* 0x003fea0003800000 */
.L_x_14665:
[----:B------:R-:W-:Y:S01]  /*28960*/  HFMA2 R144, -RZ, RZ, 0, 9.5367431640625e-07 ;  /* 0x00000010ff907431 */ /* 0x000fe200000001ff */
[----:B------:R-:W-:-:S05]  /*28970*/  MOV R138, R141 ;  /* 0x0000008d008a7202 */ /* 0x000fca0000000f00 */
[----:B------:R-:W-:-:S04]  /*28980*/  FADD.FTZ R138, R139, R138 ;  /* 0x0000008a8b8a7221 */ /* 0x000fc80000010000 */
[----:B------:R-:W-:-:S07]  /*28990*/  IMAD.MOV.U32 R143, RZ, RZ, R138 ;  /* 0x000000ffff8f7224 */ /* 0x000fce00078e008a */
[----:B------:R-:W-:Y:S05]  /*289a0*/  WARPSYNC.COLLECTIVE R140, `(.L_x_14666) ;  /* 0x000000008c087348 */ /* 0x000fea0003c00000 */
[----:B------:R0:W1:Y:S02]  /*289b0*/  SHFL.BFLY P2, R141, R143, R144, R147 ;  /* 0x0c0000908f8d7389 */ /* 0x0000640000040093 */
[----:B01----:R-:W-:Y:S05]  /*289c0*/  ENDCOLLECTIVE ;  /* 0x000000000000791b */ /* 0x003fea0003800000 */
.L_x_14666:
[----:B------:R-:W-:Y:S05]  /*289d0*/  BRA `(.L_x_14667) ;  /* 0xffffffe000b87947 */ /* 0x000fea000383ffff */
.L_x_14668:
        /* <DEDUP_REMOVED lines=10> */
.L_x_22723:


//--------------------- .text._ZN10layer_norm31ln_parallel_residual_fwd_kernelINS_13Kernel_traitsI6__halfS2_fS2_fjLj1024ELj1ELj4ELj1ELj16ENS_18Kernel_traits_baseILj1024ES2_S2_fS2_fjLj128EEEEELb1ELb1ELb0EEEvNS_9FwdParamsE --------------------------
	.section	.text._ZN10layer_norm31ln_parallel_residual_fwd_kernelINS_13Kernel_traitsI6__halfS2_fS2_fjLj1024ELj1ELj4ELj1ELj16ENS_18Kernel_traits_baseILj1024ES2_S2_fS2_fjLj128EEEEELb1ELb1ELb0EEEvNS_9FwdParamsE,"ax",@progbits
	.align	128
        .global         _ZN10layer_norm31ln_parallel_residual_fwd_kernelINS_13Kernel_traitsI6__halfS2_fS2_fjLj1024ELj1ELj4ELj1ELj16ENS_18Kernel_traits_baseILj1024ES2_S2_fS2_fjLj128EEEEELb1ELb1ELb0EEEvNS_9FwdParamsE
        .type           _ZN10layer_norm31ln_parallel_residual_fwd_kernelINS_13Kernel_traitsI6__halfS2_fS2_fjLj1024ELj1ELj4ELj1ELj16ENS_18Kernel_traits_baseILj1024ES2_S2_fS2_fjLj128EEEEELb1ELb1ELb0EEEvNS_9FwdParamsE,@function
        .size           _ZN10layer_norm31ln_parallel_residual_fwd_kernelINS_13Kernel_traitsI6__halfS2_fS2_fjLj1024ELj1ELj4ELj1ELj16ENS_18Kernel_traits_baseILj1024ES2_S2_fS2_fjLj128EEEEELb1ELb1ELb0EEEvNS_9FwdParamsE,(.L_x_22724 - _ZN10layer_norm31ln_parallel_residual_fwd_kernelINS_13Kernel_traitsI6__halfS2_fS2_fjLj1024ELj1ELj4ELj1ELj16ENS_18Kernel_traits_baseILj1024ES2_S2_fS2_fjLj128EEEEELb1ELb1ELb0EEEvNS_9FwdParamsE)
        .other          _ZN10layer_norm31ln_parallel_residual_fwd_kernelINS_13Kernel_traitsI6__halfS2_fS2_fjLj1024ELj1ELj4ELj1ELj16ENS_18Kernel_traits_baseILj1024ES2_S2_fS2_fjLj128EEEEELb1ELb1ELb0EEEvNS_9FwdParamsE,@"STO_CUDA_ENTRY STV_DEFAULT"
_ZN10layer_norm31ln_parallel_residual_fwd_kernelINS_13Kernel_traitsI6__halfS2_fS2_fjLj1024ELj1ELj4ELj1ELj16ENS_18Kernel_traits_baseILj1024ES2_S2_fS2_fjLj128EEEEELb1ELb1ELb0EEEvNS_9FwdParamsE:
.text._ZN10layer_norm31ln_parallel_residual_fwd_kernelINS_13Kernel_traitsI6__halfS2_fS2_fjLj1024ELj1ELj4ELj1ELj16ENS_18Kernel_traits_baseILj1024ES2_S2_fS2_fjLj128EEEEELb1ELb1ELb0EEEvNS_9FwdParamsE:
        /* <DEDUP_REMOVED lines=14> */
[----:B------:R-:W0:Y:S03]  /*00e0*/  @P0 LDC R11, c[0x0][0x460] ;  /* 0x00011800ff0b0b82 */ /* 0x000e260000000800 */
[----:B----4-:R1:W0:Y:S01]  /*00f0*/  @P0 LDG.E.64 R4, desc[UR8][R6.64] ;  /* 0x0000000806040981 */ /* 0x010222000c1e1b00 */
[----:B------:R-:W-:Y:S01]  /*0100*/  UISETP.NE.U32.AND UP0, UPT, UR10, URZ, UPT ;  /* 0x000000ff0a00728c */ /* 0x000fe2000bf05070 */
[----:B------:R-:W-:Y:S03]  /*0110*/  BSSY.RECONVERGENT B0, `(.L_x_14669) ;  /* 0x0000067000007945 */ /* 0x000fe60003800200 */
[----:B------:R-:W3:Y:S01]  /*0120*/  S2UR UR5, SR_CTAID.X ;  /* 0x00000000000579c3 */ /* 0x000ee20000002500 */
[----:B------:R-:W-:Y:S01]  /*0130*/  UISETP.NE.AND.EX UP0, UPT, UR11, URZ, UPT, UP0 ;  /* 0x000000ff0b00728c */ /* 0x000fe2000bf05300 */
[----:B-----5:R-:W-:-:S02]  /*0140*/  SHF.R.S32.HI R0, RZ, 0x1f, R13 ;  /* 0x0000001fff007819 */ /* 0x020fc4000001140d */
[----:B------:R-:W-:Y:S02]  /*0150*/  SHF.R.U32.HI R99, RZ, 0x5, R100 ;  /* 0x00000005ff637819 */ /* 0x000fe40000011664 */
[----:B------:R-:W-:Y:S02]  /*0160*/  LEA.HI R0, R0, R13, RZ, 0x3 ;  /* 0x0000000d00007211 */ /* 0x000fe400078f18ff */
[----:B-1----:R-:W1:Y:S01]  /*0170*/  LDC R7, c[0x0][0x360] ;  /* 0x0000d800ff077b82 */ /* 0x002e620000000800 */
[----:B---3--:R-:W-:-:S06]  /*0180*/  USHF.L.U32 UR4, UR5, 0x2, URZ ;  /* 0x0000000205047899 */ /* 0x008fcc00080006ff */
[----:B------:R-:W-:Y:S02]  /*0190*/  LOP3.LUT R99, R99, UR4, RZ, 0xfc, !PT ;  /* 0x0000000463637c12 */ /* 0x000fe4000f8efcff */
[----:B--2---:R-:W-:Y:S02]  /*01a0*/  @P0 R2UR UR6, R2 ;  /* 0x00000000020602ca */ /* 0x004fe400000e0000 */
[----:B------:R-:W-:Y:S02]  /*01b0*/  @P0 R2UR UR7, R3 ;  /* 0x00000000030702ca */ /* 0x000fe400000e0000 */
[----:B0-----:R-:W-:Y:S02]  /*01c0*/  @P0 IADD3 R6, P1, PT, R4, R11, RZ ;  /* 0x0000000b04060210 */ /* 0x001fe40007f3e0ff */
[----:B------:R-:W-:-:S03]  /*01d0*/  LOP3.LUT R3, R100, 0x1f, RZ, 0xc, !PT ;  /* 0x0000001f64037812 */ /* 0x000fc600078e0cff */
[----:B------:R-:W-:Y:S01]  /*01e0*/  @P0 IMAD.X R9, RZ, RZ, R5, P1 ;  /* 0x000000ffff090224 */ /* 0x000fe200008e0605 */
[----:B------:R-:W-:Y:S01]  /*01f0*/  LEA.HI.SX32 R98, R0, R3, 0x1d ;  /* 0x0000000300627211 */ /* 0x000fe200078feaff */
[----:B-1----:R-:W-:Y:S01]  /*0200*/  IMAD R0, R7, UR5, R100 ;  /* 0x0000000507007c24 */ /* 0x002fe2000f8e0264 */
[----:B------:R-:W-:Y:S01]  /*0210*/  LOP3.LUT R100, R100, 0x1f, RZ, 0xc0, !PT ;  /* 0x0000001f64647812 */ /* 0x000fe200078ec0ff */
[----:B------:R-:W-:Y:S01]  /*0220*/  UIADD3 UR15, UPT, UPT, UR6, -0x61c88647, URZ ;  /* 0x9e3779b9060f7890 */ /* 0x000fe2000fffe0ff */
[--C-:B------:R-:W-:Y:S01]  /*0230*/  SHF.R.U64 R2, R6, 0x2, R9.reuse ;  /* 0x0000000206027819 */ /* 0x100fe20000001209 */
[----:B------:R-:W-:Y:S01]  /*0240*/  UIADD3 UR16, UPT, UPT, UR7, -0x4498517b, URZ ;  /* 0xbb67ae8507107890 */ /* 0x000fe2000fffe0ff */
[----:B------:R-:W-:Y:S01]  /*0250*/  SHF.R.U32.HI R3, RZ, 0x2, R9 ;  /* 0x00000002ff037819 */ /* 0x000fe20000011609 */
[----:B------:R-:W-:Y:S02]  /*0260*/  UIADD3 UR17, UPT, UPT, UR6, 0x3c6ef372, URZ ;  /* 0x3c6ef37206117890 */ /* 0x000fe4000fffe0ff */
        /* <DEDUP_REMOVED lines=50> */
.L_x_14670:
        /* <DEDUP_REMOVED lines=13> */
[----:B-1----:R-:W-:-:S04]  /*0660*/  @P2 IMAD.WIDE.U32 R44, R7, 0x10, R8 ;  /* 0x00000010072c2825 */ /* 0x002fc800078e0008 */
[----:B------:R-:W-:Y:S01]  /*0670*/  @P2 VIADD R7, R7, 0x20 ;  /* 0x0000002007072836 */ /* 0x000fe20000000000 */
[----:B------:R0:W5:Y:S03]  /*0680*/  @P2 LDG.E.128 R28, desc[UR8][R44.64] ;  /* 0x000000082c1c2981 */ /* 0x000166000c1e1d00 */
[----:B--2---:R-:W-:-:S05]  /*0690*/  @P3 IMAD.WIDE.U32 R8, R7, 0x10, R16 ;  /* 0x0000001007083825 */ /* 0x004fca00078e0010 */
[----:B------:R0:W5:Y:S01]  /*06a0*/  @P3 LDG.E.128 R36, desc[UR8][R8.64] ;  /* 0x0000000808243981 */ /* 0x000162000c1e1d00 */
[----:B---3--:R-:W-:-:S05]  /*06b0*/  @P0 IMAD.WIDE.U32 R10, R100, 0x10, R10 ;  /* 0x00000010640a0825 */ /* 0x008fca00078e000a */
[----:B------:R0:W5:Y:S01]  /*06c0*/  @P0 LDG.E.128 R12, desc[UR8][R10.64] ;  /* 0x000000080a0c0981 */ /* 0x000162000c1e1d00 */
[----:B------:R-:W-:Y:S02]  /*06d0*/  HFMA2 R26, -RZ, RZ, 0, 0 ;  /* 0x00000000ff1a7431 */ /* 0x000fe400000001ff */
[----:B------:R-:W-:Y:S01]  /*06e0*/  IMAD.MOV.U32 R34, RZ, RZ, RZ ;  /* 0x000000ffff227224 */ /* 0x000fe200078e00ff */
[----:B------:R-:W-:Y:S02]  /*06f0*/  CS2R R32, SRZ ;  /* 0x0000000000207805 */ /* 0x000fe4000001ff00 */
[----:B------:R-:W-:Y:S01]  /*0700*/  CS2R R24, SRZ ;  /* 0x0000000000187805 */ /* 0x000fe2000001ff00 */
[----:B------:R-:W-:Y:S01]  /*0710*/  IMAD.MOV.U32 R18, RZ, RZ, RZ ;  /* 0x000000ffff127224 */ /* 0x000fe200078e00ff */
[----:B------:R-:W-:Y:S01]  /*0720*/  CS2R R16, SRZ ;  /* 0x0000000000107805 */ /* 0x000fe2000001ff00 */
[----:B------:R-:W-:Y:S01]  /*0730*/  @P0 IMAD.MOV.U32 R19, RZ, RZ, RZ ;  /* 0x000000ffff130224 */ /* 0x000fe200078e00ff */
[----:B------:R-:W-:-:S02]  /*0740*/  @P3 CS2R R42, SRZ ;  /* 0x00000000002a3805 */ /* 0x000fc4000001ff00 */
[----:B------:R-:W-:Y:S02]  /*0750*/  @P3 CS2R R40, SRZ ;  /* 0x0000000000283805 */ /* 0x000fe4000001ff00 */
[----:B------:R-:W-:Y:S01]  /*0760*/  @P1 MOV R27, RZ ;  /* 0x000000ff001b1202 */ /* 0x000fe20000000f00 */
[----:B0-----:R-:W-:-:S07]  /*0770*/  @P2 IMAD.MOV.U32 R35, RZ, RZ, RZ ;  /* 0x000000ffff232224 */ /* 0x001fce00078e00ff */
.L_x_14671:
[----:B------:R-:W-:Y:S05]  /*0780*/  BSYNC.RECONVERGENT B0 ;  /* 0x0000000000007941 */ /* 0x000fea0003800200 */
.L_x_14669:
[----:B------:R-:W0:Y:S02]  /*0790*/  LDCU UR4, c[0x0][0x384] ;  /* 0x00007080ff0477ac */ /* 0x000e240008000800 */
[----:B0-----:R-:W-:-:S13]  /*07a0*/  ISETP.GE.AND P1, PT, R99, UR4, PT ;  /* 0x0000000463007c0c */ /* 0x001fda000bf26270 */
[----:B------:R-:W-:Y:S05]  /*07b0*/  @P1 EXIT ;  /* 0x000000000000194d */ /* 0x000fea0003800000 */
[----:B------:R-:W-:Y:S01]  /*07c0*/  IMAD.HI.U32 R4, R0, -0x326172a9, RZ ;  /* 0xcd9e8d5700047827 */ /* 0x000fe200078e00ff */
[----:B------:R-:W-:Y:S01]  /*07d0*/  BSSY B0, `(.L_x_14672) ;  /* 0x0002082000007945 */ /* 0x000fe20003800000 */
[----:B------:R-:W-:Y:S01]  /*07e0*/  LOP3.LUT R6, R6, 0x3, RZ, 0xc0, !PT ;  /* 0x0000000306067812 */ /* 0x000fe200078ec0ff */
[----:B------:R-:W0:Y:S01]  /*07f0*/  LDCU UR12, c[0x0][0x408] ;  /* 0x00008100ff0c77ac */ /* 0x000e220008000800 */
[C---:B------:R-:W-:Y:S01]  /*0800*/  IMAD.HI.U32 R5, R2.reuse, -0x2daee0ad, RZ ;  /* 0xd2511f5302057827 */ /* 0x040fe200078e00ff */
[----:B------:R-:W-:Y:S01]  /*0810*/  LOP3.LUT R4, R3, UR6, R4, 0x96, !PT ;  /* 0x0000000603047c12 */ /* 0x000fe2000f8e9604 */
[----:B------:R-:W1:Y:S02]  /*0820*/  LDCU UR33, c[0x0][0x388] ;  /* 0x00007100ff2177ac */ /* 0x000e640008000800 */
[----:B------:R-:W-:Y:S01]  /*0830*/  IMAD R10, R2, -0x2daee0ad, RZ ;  /* 0xd2511f53020a7824 */ /* 0x000fe200078e02ff */
[----:B------:R-:W-:Y:S01]  /*0840*/  LOP3.LUT R5, R5, UR7, RZ, 0x3c, !PT ;  /* 0x0000000705057c12 */ /* 0x000fe2000f8e3cff */
[----:B------:R-:W-:Y:S01]  /*0850*/  IMAD.HI.U32 R9, R4, -0x2daee0ad, RZ ;  /* 0xd2511f5304097827 */ /* 0x000fe200078e00ff */
[----:B------:R-:W2:Y:S03]  /*0860*/  LDCU.U8 UR13, c[0x0][0x410] ;  /* 0x00008200ff0d77ac */ /* 0x000ea60008000000 */
        /* <DEDUP_REMOVED lines=9> */
[----:B------:R-:W0:Y:S03]  /*0900*/  LDCU.64 UR10, c[0x0][0x3a0] ;  /* 0x00007400ff0a77ac */ /* 0x000e260008000a00 */
        /* <DEDUP_REMOVED lines=46> */
[----:B------:R-:W-:Y:S02]  /*0bf0*/  IMAD.MOV.U32 R7, RZ, RZ, RZ ;  /* 0x000000ffff077224 */ /* 0x000fe400078e00ff */
[----:B01234-:R-:W-:-:S07]  /*0c00*/  IMAD R8, R9, -0x2daee0ad, RZ ;  /* 0xd2511f5309087824 */ /* 0x01ffce00078e02ff */
.L_x_15181:
        /* <DEDUP_REMOVED lines=40> */
.L_x_14678:
        /* <DEDUP_REMOVED lines=13> */
.L_x_14680:
[----:B------:R-:W-:Y:S05]  /*0f60*/  BSYNC.RECONVERGENT B3 ;  /* 0x0000000000037941 */ /* 0x000fea0003800200 */
.L_x_14679:
        /* <DEDUP_REMOVED lines=42> */
.L_x_14677:
[----:B------:R-:W-:Y:S05]  /*1210*/  BSYNC.RECONVERGENT B2 ;  /* 0x0000000000027941 */ /* 0x000fea0003800200 */
.L_x_14676:
[----:B------:R-:W0:Y:S01]  /*1220*/  LDC R89, c[0x0][0x404] ;  /* 0x00010100ff597b82 */ /* 0x000e220000000800 */
[----:B------:R-:W-:Y:S01]  /*1230*/  ISETP.NE.AND P2, PT, R58, 0x1, PT ;  /* 0x000000013a00780c */ /* 0x000fe20003f45270 */
[----:B------:R-:W-:Y:S01]  /*1240*/  IMAD.MOV.U32 R57, RZ, RZ, 0x2f800000 ;  /* 0x2f800000ff397424 */ /* 0x000fe200078e00ff */
[----:B------:R-:W-:Y:S01]  /*1250*/  I2FP.F32.U32 R6, R56 ;  /* 0x0000003800067245 */ /* 0x000fe20000201000 */
[----:B------:R-:W-:Y:S01]  /*1260*/  BSSY.RECONVERGENT B2, `(.L_x_14681) ;  /* 0x0000049000027945 */ /* 0x000fe20003800200 */
[----:B------:R-:W-:Y:S02]  /*1270*/  HFMA2 R59, -RZ, RZ, 0, 1.1920928955078125e-07 ;  /* 0x00000002ff3b7431 */ /* 0x000fe400000001ff */
[----:B-----5:R-:W-:Y:S02]  /*1280*/  HADD2.F32 R56, -RZ, R60.H0_H0 ;  /* 0x2000003cff387230 */ /* 0x020fe40000004100 */
[----:B------:R-:W-:-:S05]  /*1290*/  FFMA.FTZ R6, R6, R57, 1.1641532182693481445e-10 ;  /* 0x2f00000006067423 */ /* 0x000fca0000010039 */
[----:B0-----:R-:W-:Y:S01]  /*12a0*/  FSETP.LE.FTZ.AND P3, PT, R6, R89, PT ;  /* 0x000000590600720b */ /* 0x001fe20003f73000 */
        /* <DEDUP_REMOVED lines=11> */
.L_x_14683:
        /* <DEDUP_REMOVED lines=13> */
.L_x_14685:
[----:B------:R-:W-:Y:S05]  /*1430*/  BSYNC.RECONVERGENT B3 ;  /* 0x0000000000037941 */ /* 0x000fea0003800200 */
.L_x_14684:
        /* <DEDUP_REMOVED lines=43> */
.L_x_14682:
[----:B------:R-:W-:Y:S05]  /*16f0*/  BSYNC.RECONVERGENT B2 ;  /* 0x0000000000027941 */ /* 0x000fea0003800200 */
.L_x_14681:
        /* <DEDUP_REMOVED lines=18> */
.L_x_14688:
        /* <DEDUP_REMOVED lines=13> */
.L_x_14690:
[----:B------:R-:W-:Y:S05]  /*18f0*/  BSYNC.RECONVERGENT B3 ;  /* 0x0000000000037941 */ /* 0x000fea0003800200 */
.L_x_14689:
        /* <DEDUP_REMOVED lines=43> */
.L_x_14687:
[----:B------:R-:W-:Y:S05]  /*1bb0*/  BSYNC.RECONVERGENT B2 ;  /* 0x0000000000027941 */ /* 0x000fea0003800200 */
.L_x_14686:
[----:B------:R-:W-:Y:S01]  /*1bc0*/  ISETP.NE.AND P2, PT, R58, 0x1, PT ;  /* 0x000000013a00780c */ /* 0x000fe20003f45270 */
[----:B------:R-:W-:Y:S01]  /*1bd0*/  BSSY.RECONVERGENT B2, `(.L_x_14691) ;  /* 0x000004a000027945 */ /* 0x000fe20003800200 */
[----:B------:R-:W-:Y:S01]  /*1be0*/  I2FP.F32.U32 R6, R6 ;  /* 0x0000000600067245 */ /* 0x000fe20000201000 */
[----:B------:R-:W-:Y:S02]  /*1bf0*/  HADD2.F32 R103, -RZ, R61.H0_H0 ;  /* 0x2000003dff677230 */ /* 0x000fe40000004100 */
[----:B------:R-:W-:Y:S02]  /*1c00*/  IMAD.MOV.U32 R59, RZ, RZ, 0x2 ;  /* 0x00000002ff3b7424 */ /* 0x000fe400078e00ff */
        /* <DEDUP_REMOVED lines=13> */
.L_x_14693:
        /* <DEDUP_REMOVED lines=13> */
.L_x_14695:
[----:B------:R-:W-:Y:S05]  /*1db0*/  BSYNC.RECONVERGENT B3 ;  /* 0x0000000000037941 */ /* 0x000fea0003800200 */
.L_x_14694:
        /* <DEDUP_REMOVED lines=43> */
.L_x_14692:
[----:B------:R-:W-:Y:S05]  /*2070*/  BSYNC.RECONVERGENT B2 ;  /* 0x0000000000027941 */ /* 0x000fea0003800200 */
.L_x_14691:
[----:B------:R-:W-:Y:S01]  /*2080*/  ISETP.NE.AND P2, PT, R59, 0x1, PT ;  /* 0x000000013b00780c */ /* 0x000fe20003f45270 */
[----:B------:R-:W-:Y:S01]  /*2090*/  BSSY.RECONVERGENT B2, `(.L_x_14696) ;  /* 0x000004a000027945 */ /* 0x000fe20003800200 */
[----:B------:R-:W-:Y:S01]  /*20a0*/  I2FP.F32.U32 R6, R6 ;  /* 0x0000000600067245 */ /* 0x000fe20000201000 */
[----:B------:R-:W-:Y:S02]  /*20b0*/  HFMA2 R58, -RZ, RZ, 0, 1.1920928955078125e-07 ;  /* 0x00000002ff3a7431 */ /* 0x000fe400000001ff */
[----:B------:R-:W-:Y:S02]  /*20c0*/  HADD2.F32 R108, -RZ, R61.H1_H1 ;  /* 0x3000003dff6c7230 */ /* 0x000fe40000004100 */
        /* <DEDUP_REMOVED lines=13> */
.L_x_14698:
        /* <DEDUP_REMOVED lines=13> */
.L_x_14700:
[----:B------:R-:W-:Y:S05]  /*2270*/  BSYNC.RECONVERGENT B3 ;  /* 0x0000000000037941 */ /* 0x000fea0003800200 */
.L_x_14699:
        /* <DEDUP_REMOVED lines=43> */
.L_x_14697:
[----:B------:R-:W-:Y:S05]  /*2530*/  BSYNC.RECONVERGENT B2 ;  /* 0x0000000000027941 */ /* 0x000fea0003800200 */
.L_x_14696:
[----:B------:R-:W-:Y:S01]  /*2540*/  ISETP.NE.AND P3, PT, R58, 0x1, PT ;  /* 0x000000013a00780c */ /* 0x000fe20003f65270 */
[----:B------:R-:W-:Y:S01]  /*2550*/  BSSY.RECONVERGENT B2, `(.L_x_14701) ;  /* 0x0000049000027945 */ /* 0x000fe20003800200 */
[----:B------:R-:W-:Y:S01]  /*2560*/  I2FP.F32.U32 R6, R6 ;  /* 0x0000000600067245 */ /* 0x000fe20000201000 */
[----:B------:R-:W-:Y:S02]  /*2570*/  HADD2.F32 R107, -RZ, R62.H0_H0 ;  /* 0x2000003eff6b7230 */ /* 0x000fe40000004100 */
        /* <DEDUP_REMOVED lines=13> */
.L_x_14703:
        /* <DEDUP_REMOVED lines=13> */
.L_x_14705:
[----:B------:R-:W-:Y:S05]  /*2720*/  BSYNC.RECONVERGENT B3 ;  /* 0x0000000000037941 */ /* 0x000fea0003800200 */
.L_x_14704:
        /* <DEDUP_REMOVED lines=43> */
.L_x_14702:
[----:B------:R-:W-:Y:S05]  /*29e0*/  BSYNC.RECONVERGENT B2 ;  /* 0x0000000000027941 */ /* 0x000fea0003800200 */
.L_x_14701:
[----:B------:R-:W-:Y:S01]  /*29f0*/  ISETP.NE.AND P4, PT, R60, 0x1, PT ;  /* 0x000000013c00780c */ /* 0x000fe20003f85270 */
[----:B------:R-:W-:Y:S01]  /*2a00*/  BSSY.RECONVERGENT B2, `(.L_x_14706) ;  /* 0x0000049000027945 */ /* 0x000fe20003800200 */
[----:B------:R-:W-:Y:S01]  /*2a10*/  I2FP.F32.U32 R6, R6 ;  /* 0x0000000600067245 */ /* 0x000fe20000201000 */
[----:B------:R-:W-:Y:S02]  /*2a20*/  HADD2.F32 R62, -RZ, R62.H1_H1 ;  /* 0x3000003eff3e7230 */ /* 0x000fe40000004100 */
        /* <DEDUP_REMOVED lines=13> */
.L_x_14708:
        /* <DEDUP_REMOVED lines=13> */
.L_x_14710:
[----:B------:R-:W-:Y:S05]  /*2bd0*/  BSYNC.RECONVERGENT B3 ;  /* 0x0000000000037941 */ /* 0x000fea0003800200 */
.L_x_14709:
        /* <DEDUP_REMOVED lines=43> */
.L_x_14707:
[----:B------:R-:W-:Y:S05]  /*2e90*/  BSYNC.RECONVERGENT B2 ;  /* 0x0000000000027941 */ /* 0x000fea0003800200 */
.L_x_14706:
[----:B------:R-:W-:Y:S01]  /*2ea0*/  ISETP.NE.AND P5, PT, R61, 0x1, PT ;  /* 0x000000013d00780c */ /* 0x000fe20003fa5270 */
[----:B------:R-:W-:Y:S01]  /*2eb0*/  BSSY.RECONVERGENT B2, `(.L_x_14711) ;  /* 0x0000049000027945 */ /* 0x000fe20003800200 */
[----:B------:R-:W-:Y:S01]  /*2ec0*/  I2FP.F32.U32 R6, R59 ;  /* 0x0000003b00067245 */ /* 0x000fe20000201000 */
[----:B------:R-:W-:Y:S02]  /*2ed0*/  HADD2.F32 R109, -RZ, R63.H0_H0 ;  /* 0x2000003fff6d7230 */ /* 0x000fe40000004100 */
[----:B------:R-:W-:Y:S02]  /*2ee0*/  IMAD.MOV.U32 R59, RZ, RZ, R10 ;  /* 0x000000ffff3b7224 */ /* 0x000fe400078e000a */
        /* <DEDUP_REMOVED lines=12> */
.L_x_14713:
        /* <DEDUP_REMOVED lines=13> */
.L_x_14715:
[----:B------:R-:W-:Y:S05]  /*3080*/  BSYNC.RECONVERGENT B3 ;  /* 0x0000000000037941 */ /* 0x000fea0003800200 */
.L_x_14714:
        /* <DEDUP_REMOVED lines=43> */
.L_x_14712:
[----:B------:R-:W-:Y:S05]  /*3340*/  BSYNC.RECONVERGENT B2 ;  /* 0x0000000000027941 */ /* 0x000fea0003800200 */
.L_x_14711:
[----:B------:R-:W-:Y:S01]  /*3350*/  P2R R60, PR, RZ, 0x2 ;  /* 0x00000002ff3c7803 */ /* 0x000fe20000000000 */
[----:B------:R-:W-:Y:S01]  /*3360*/  FMUL.FTZ R56, R56, UR12 ;  /* 0x0000000c38387c20 */ /* 0x000fe20008410000 */
[----:B------:R-:W-:Y:S01]  /*3370*/  I2FP.F32.U32 R58, R59 ;  /* 0x0000003b003a7245 */ /* 0x000fe20000201000 */
[----:B------:R-:W-:Y:S01]  /*3380*/  HADD2.F32 R63, -RZ, R63.H1_H1 ;  /* 0x3000003fff3f7230 */ /* 0x000fe20000004100 */
[----:B------:R-:W-:Y:S01]  /*3390*/  ISETP.NE.AND P1, PT, R8, RZ, PT ;  /* 0x000000ff0800720c */ /* 0x000fe20003f25270 */
[----:B------:R-:W-:Y:S01]  /*33a0*/  FMUL.FTZ R108, R108, UR12 ;  /* 0x0000000c6c6c7c20 */ /* 0x000fe20008410000 */
[----:B------:R-:W-:Y:S01]  /*33b0*/  ISETP.NE.AND P5, PT, R102, RZ, PT ;  /* 0x000000ff6600720c */ /* 0x000fe20003fa5270 */
[----:B------:R-:W-:Y:S01]  /*33c0*/  FFMA.FTZ R104, R58, R57, 1.1641532182693481445e-10 ;  /* 0x2f0000003a687423 */ /* 0x000fe20000010039 */
[----:B------:R-:W-:Y:S01]  /*33d0*/  FSEL R56, R56, RZ, P1 ;  /* 0x000000ff38387208 */ /* 0x000fe20000800000 */
[----:B------:R-:W-:Y:S01]  /*33e0*/  FMUL.FTZ R109, R109, UR12 ;  /* 0x0000000c6d6d7c20 */ /* 0x000fe20008410000 */
[----:B------:R-:W-:Y:S01]  /*33f0*/  ISETP.NE.AND P1, PT, R60, RZ, PT ;  /* 0x000000ff3c00720c */ /* 0x000fe20003f25270 */
[----:B------:R-:W-:Y:S01]  /*3400*/  FMUL.FTZ R61, R62, UR12 ;  /* 0x0000000c3e3d7c20 */ /* 0x000fe20008410000 */
[----:B------:R-:W-:Y:S01]  /*3410*/  P2R R105, PR, RZ, 0x1 ;  /* 0x00000001ff697803 */ /* 0x000fe20000000000 */
[----:B------:R-:W-:Y:S01]  /*3420*/  FMUL.FTZ R107, R107, UR12 ;  /* 0x0000000c6b6b7c20 */ /* 0x000fe20008410000 */
[----:B------:R-:W-:Y:S01]  /*3430*/  FMUL.FTZ R103, R103, UR12 ;  /* 0x0000000c67677c20 */ /* 0x000fe20008410000 */
[----:B------:R-:W-:Y:S01]  /*3440*/  FMUL.FTZ R106, R106, UR12 ;  /* 0x0000000c6a6a7c20 */ /* 0x000fe20008410000 */
[----:B------:R-:W-:Y:S01]  /*3450*/  FMUL.FTZ R63, R63, UR12 ;  /* 0x0000000c3f3f7c20 */ /* 0x000fe20008410000 */
        /* <DEDUP_REMOVED lines=20> */
[----:B------:R-:W-:Y:S11]  /*35a0*/  BRA `(.L_x_14716) ;  /* 0x0000004c00cc7947 */ /* 0x000ff60003800000 */
.L_x_14675:
        /* <DEDUP_REMOVED lines=16> */
.L_x_14719:
        /* <DEDUP_REMOVED lines=13> */
.L_x_14721:
[----:B------:R-:W-:Y:S05]  /*3780*/  BSYNC.RECONVERGENT B3 ;  /* 0x0000000000037941 */ /* 0x000fea0003800200 */
.L_x_14720:
        /* <DEDUP_REMOVED lines=42> */
.L_x_14718:
[----:B------:R-:W-:Y:S05]  /*3a30*/  BSYNC.RECONVERGENT B2 ;  /* 0x0000000000027941 */ /* 0x000fea0003800200 */
.L_x_14717:
[----:B------:R-:W0:Y:S01]  /*3a40*/  LDC R89, c[0x0][0x404] ;  /* 0x00010100ff597b82 */ /* 0x000e220000000800 */
[----:B------:R-:W-:Y:S01]  /*3a50*/  I2FP.F32.U32 R6, R9 ;  /* 0x0000000900067245 */ /* 0x000fe20000201000 */
[----:B------:R-:W-:Y:S01]  /*3a60*/  HFMA2 R103, -RZ, RZ, 0.1171875, 0 ;  /* 0x2f800000ff677431 */ /* 0x000fe200000001ff */
[----:B------:R-:W-:Y:S01]  /*3a70*/  ISETP.NE.AND P2, PT, R11, 0x1, PT ;  /* 0x000000010b00780c */ /* 0x000fe20003f45270 */
[----:B------:R-:W-:Y:S01]  /*3a80*/  BSSY.RECONVERGENT B2, `(.L_x_14722) ;  /* 0x000004b000027945 */ /* 0x000fe20003800200 */
[----:B------:R-:W-:Y:S02]  /*3a90*/  IMAD.MOV.U32 R57, RZ, RZ, 0x2 ;  /* 0x00000002ff397424 */ /* 0x000fe400078e00ff */
[----:B------:R-:W-:Y:S01]  /*3aa0*/  FFMA.FTZ R6, R6, R103, 1.1641532182693481445e-10 ;  /* 0x2f00000006067423 */ /* 0x000fe20000010067 */
[----:B------:R-:W1:Y:S01]  /*3ab0*/  LDC R97, c[0x0][0x408] ;  /* 0x00010200ff617b82 */ /* 0x000e620000000800 */
[----:B------:R-:W-:-:S03]  /*3ac0*/  IMAD.MOV.U32 R9, RZ, RZ, R10 ;  /* 0x000000ffff097224 */ /* 0x000fc600078e000a */
[----:B0-----:R-:W-:Y:S01]  /*3ad0*/  FSETP.LE.FTZ.AND P4, PT, R6, R89, PT ;  /* 0x000000590600720b */ /* 0x001fe20003f93000 */
[----:B-----5:R-:W-:-:S03]  /*3ae0*/  HADD2.F32 R6, -RZ, R60.H0_H0 ;  /* 0x2000003cff067230 */ /* 0x020fc60000004100 */
[----:B------:R-:W-:Y:S02]  /*3af0*/  P2R R8, PR, RZ, 0x10 ;  /* 0x00000010ff087803 */ /* 0x000fe40000000000 */
[----:B-1----:R-:W-:Y:S01]  /*3b00*/  FMUL.FTZ R6, R97, R6 ;  /* 0x0000000661067220 */ /* 0x002fe20000410000 */
        /* <DEDUP_REMOVED lines=9> */
.L_x_14724:
        /* <DEDUP_REMOVED lines=13> */
.L_x_14726:
[----:B------:R-:W-:Y:S05]  /*3c70*/  BSYNC.RECONVERGENT B3 ;  /* 0x0000000000037941 */ /* 0x000fea0003800200 */
.L_x_14725:
        /* <DEDUP_REMOVED lines=43> */
.L_x_14723:
[----:B------:R-:W-:Y:S05]  /*3f30*/  BSYNC.RECONVERGENT B2 ;  /* 0x0000000000027941 */ /* 0x000fea0003800200 */
.L_x_14722:
        /* <DEDUP_REMOVED lines=23> */
.L_x_14729:
        /* <DEDUP_REMOVED lines=13> */
.L_x_14731:
[----:B------:R-:W-:Y:S05]  /*4180*/  BSYNC.RECONVERGENT B3 ;  /* 0x0000000000037941 */ /* 0x000fea0003800200 */
.L_x_14730:
        /* <DEDUP_REMOVED lines=43> */
.L_x_14728:
[----:B------:R-:W-:Y:S05]  /*4440*/  BSYNC.RECONVERGENT B2 ;  /* 0x0000000000027941 */ /* 0x000fea0003800200 */
.L_x_14727:
[----:B------:R-:W-:Y:S01]  /*4450*/  I2FP.F32.U32 R6, R6 ;  /* 0x0000000600067245 */ /* 0x000fe20000201000 */
[----:B------:R-:W-:Y:S01]  /*4460*/  BSSY.RECONVERGENT B2, `(.L_x_14732) ;  /* 0x000004b000027945 */ /* 0x000fe20003800200 */
[----:B------:R-:W-:Y:S01]  /*4470*/  ISETP.NE.AND P2, PT, R58, 0x1, PT ;  /* 0x000000013a00780c */ /* 0x000fe20003f45270 */
[----:B------:R-:W-:Y:S01]  /*4480*/  IMAD.MOV.U32 R59, RZ, RZ, 0x2 ;  /* 0x00000002ff3b7424 */ /* 0x000fe200078e00ff */
[----:B------:R-:W-:Y:S01]  /*4490*/  MOV R11, R10 ;  /* 0x0000000a000b7202 */ /* 0x000fe20000000f00 */
[----:B------:R-:W-:-:S05]  /*44a0*/  FFMA.FTZ R6, R6, R103, 1.1641532182693481445e-10 ;  /* 0x2f00000006067423 */ /* 0x000fca0000010067 */
[----:B------:R-:W-:Y:S01]  /*44b0*/  FSETP.LE.FTZ.AND P4, PT, R6, R89, PT ;  /* 0x000000590600720b */ /* 0x000fe20003f93000 */
[----:B------:R-:W-:-:S03]  /*44c0*/  HADD2.F32 R6, -RZ, R60.H1_H1 ;  /* 0x3000003cff067230 */ /* 0x000fc60000004100 */
[----:B------:R-:W-:Y:S02]  /*44d0*/  P2R R90, PR, RZ, 0x10 ;  /* 0x00000010ff5a7803 */ /* 0x000fe40000000000 */
[----:B------:R-:W-:Y:S01]  /*44e0*/  FMUL.FTZ R6, R97, R6 ;  /* 0x0000000661067220 */ /* 0x000fe20000410000 */
        /* <DEDUP_REMOVED lines=9> */
.L_x_14734:
        /* <DEDUP_REMOVED lines=13> */
.L_x_14736:
[----:B------:R-:W-:Y:S05]  /*4650*/  BSYNC.RECONVERGENT B3 ;  /* 0x0000000000037941 */ /* 0x000fea0003800200 */
.L_x_14735:
        /* <DEDUP_REMOVED lines=43> */
.L_x_14733:
[----:B------:R-:W-:Y:S05]  /*4910*/  BSYNC.RECONVERGENT B2 ;  /* 0x0000000000027941 */ /* 0x000fea0003800200 */
.L_x_14732:
[----:B------:R-:W-:Y:S01]  /*4920*/  I2FP.F32.U32 R58, R11 ;  /* 0x0000000b003a7245 */ /* 0x000fe20000201000 */
[----:B------:R-:W-:Y:S01]  /*4930*/  HADD2.F32 R60, -RZ, R44.H1_H1 ;  /* 0x3000002cff3c7230 */ /* 0x000fe20000004100 */
[----:B------:R-:W-:Y:S01]  /*4940*/  ISETP.NE.AND P3, PT, R59, 0x1, PT ;  /* 0x000000013b00780c */ /* 0x000fe20003f65270 */
[----:B------:R-:W-:Y:S01]  /*4950*/  BSSY.RECONVERGENT B2, `(.L_x_14737) ;  /* 0x000004d000027945 */ /* 0x000fe20003800200 */
[----:B------:R-:W-:Y:S01]  /*4960*/  FSEL R57, R6, RZ, P4 ;  /* 0x000000ff06397208 */ /* 0x000fe20002000000 */
[----:B------:R-:W-:Y:S01]  /*4970*/  FFMA.FTZ R58, R58, R103, 1.1641532182693481445e-10 ;  /* 0x2f0000003a3a7423 */ /* 0x000fe20000010067 */
[----:B------:R-:W-:Y:S01]  /*4980*/  FMUL.FTZ R60, R60, R97 ;  /* 0x000000613c3c7220 */ /* 0x000fe20000410000 */
[----:B------:R-:W-:-:S03]  /*4990*/  IMAD.MOV.U32 R6, RZ, RZ, R10 ;  /* 0x000000ffff067224 */ /* 0x000fc600078e000a */
        /* <DEDUP_REMOVED lines=15> */
.L_x_14739:
        /* <DEDUP_REMOVED lines=13> */
.L_x_14741:
[----:B------:R-:W-:Y:S05]  /*4b60*/  BSYNC.RECONVERGENT B3 ;  /* 0x0000000000037941 */ /* 0x000fea0003800200 */
.L_x_14740:
        /* <DEDUP_REMOVED lines=43> */
.L_x_14738:
[----:B------:R-:W-:Y:S05]  /*4e20*/  BSYNC.RECONVERGENT B2 ;  /* 0x0000000000027941 */ /* 0x000fea0003800200 */
.L_x_14737:
[----:B------:R-:W-:Y:S01]  /*4e30*/  I2FP.F32.U32 R6, R6 ;  /* 0x0000000600067245 */ /* 0x000fe20000201000 */
[----:B------:R-:W-:Y:S01]  /*4e40*/  BSSY.RECONVERGENT B2, `(.L_x_14742) ;  /* 0x000004b000027945 */ /* 0x000fe20003800200 */
[----:B------:R-:W-:Y:S01]  /*4e50*/  ISETP.NE.AND P2, PT, R58, 0x1, PT ;  /* 0x000000013a00780c */ /* 0x000fe20003f45270 */
[----:B------:R-:W-:Y:S02]  /*4e60*/  HFMA2 R93, -RZ, RZ, 0, 1.1920928955078125e-07 ;  /* 0x00000002ff5d7431 */ /* 0x000fe400000001ff */
[----:B------:R-:W-:Y:S02]  /*4e70*/  IMAD.MOV.U32 R59, RZ, RZ, R10 ;  /* 0x000000ffff3b7224 */ /* 0x000fe400078e000a */
[----:B------:R-:W-:-:S05]  /*4e80*/  FFMA.FTZ R6, R6, R103, 1.1641532182693481445e-10 ;  /* 0x2f00000006067423 */ /* 0x000fca0000010067 */
[----:B------:R-:W-:Y:S01]  /*4e90*/  FSETP.LE.FTZ.AND P4, PT, R6, R89, PT ;  /* 0x000000590600720b */ /* 0x000fe20003f93000 */
[----:B------:R-:W-:-:S03]  /*4ea0*/  HADD2.F32 R6, -RZ, R61.H0_H0 ;  /* 0x2000003dff067230 */ /* 0x000fc60000004100 */
[----:B------:R-:W-:Y:S02]  /*4eb0*/  P2R R91, PR, RZ, 0x10 ;  /* 0x00000010ff5b7803 */ /* 0x000fe40000000000 */
[----:B------:R-:W-:Y:S01]  /*4ec0*/  FMUL.FTZ R6, R97, R6 ;  /* 0x0000000661067220 */ /* 0x000fe20000410000 */
        /* <DEDUP_REMOVED lines=9> */
.L_x_14744:
        /* <DEDUP_REMOVED lines=13> */
.L_x_14746:
[----:B------:R-:W-:Y:S05]  /*5030*/  BSYNC.RECONVERGENT B3 ;  /* 0x0000000000037941 */ /* 0x000fea0003800200 */
.L_x_14745:
        /* <DEDUP_REMOVED lines=43> */
.L_x_14743:
[----:B------:R-:W-:Y:S05]  /*52f0*/  BSYNC.RECONVERGENT B2 ;  /* 0x0000000000027941 */ /* 0x000fea0003800200 */
.L_x_14742:
[----:B------:R-:W-:Y:S01]  /*5300*/  I2FP.F32.U32 R58, R59 ;  /* 0x0000003b003a7245 */ /* 0x000fe20000201000 */
[----:B------:R-:W-:Y:S01]  /*5310*/  HADD2.F32 R60, -RZ, R45.H0_H0 ;  /* 0x2000002dff3c7230 */ /* 0x000fe20000004100 */
        /* <DEDUP_REMOVED lines=21> */
.L_x_14749:
        /* <DEDUP_REMOVED lines=13> */
.L_x_14751:
[----:B------:R-:W-:Y:S05]  /*5540*/  BSYNC.RECONVERGENT B3 ;  /* 0x0000000000037941 */ /* 0x000fea0003800200 */
.L_x_14750:
        /* <DEDUP_REMOVED lines=43> */
.L_x_14748:
[----:B------:R-:W-:Y:S05]  /*5800*/  BSYNC.RECONVERGENT B2 ;  /* 0x0000000000027941 */ /* 0x000fea0003800200 */
.L_x_14747:
[----:B------:R-:W-:Y:S01]  /*5810*/  I2FP.F32.U32 R6, R6 ;  /* 0x0000000600067245 */ /* 0x000fe20000201000 */
[----:B------:R-:W-:Y:S01]  /*5820*/  BSSY.RECONVERGENT B2, `(.L_x_14752) ;  /* 0x000004b000027945 */ /* 0x000fe20003800200 */
[----:B------:R-:W-:Y:S01]  /*5830*/  ISETP.NE.AND P2, PT, R60, 0x1, PT ;  /* 0x000000013c00780c */ /* 0x000fe20003f45270 */
[----:B------:R-:W-:Y:S02]  /*5840*/  IMAD.MOV.U32 R59, RZ, RZ, R10 ;  /* 0x000000ffff3b7224 */ /* 0x000fe400078e000a */
[----:B------:R-:W-:-:S05]  /*5850*/  FFMA.FTZ R6, R6, R103, 1.1641532182693481445e-10 ;  /* 0x2f00000006067423 */ /* 0x000fca0000010067 */
[----:B------:R-:W-:Y:S01]  /*5860*/  FSETP.LE.FTZ.AND P4, PT, R6, R89, PT ;  /* 0x000000590600720b */ /* 0x000fe20003f93000 */
[----:B------:R-:W-:Y:S02]  /*5870*/  HADD2.F32 R6, -RZ, R61.H1_H1 ;  /* 0x3000003dff067230 */ /* 0x000fe40000004100 */
[----:B------:R-:W-:Y:S01]  /*5880*/  IMAD.MOV.U32 R61, RZ, RZ, 0x2 ;  /* 0x00000002ff3d7424 */ /* 0x000fe200078e00ff */
[----:B------:R-:W-:Y:S02]  /*5890*/  P2R R102, PR, RZ, 0x10 ;  /* 0x00000010ff667803 */ /* 0x000fe40000000000 */
        /* <DEDUP_REMOVED lines=10> */
.L_x_14754:
        /* <DEDUP_REMOVED lines=13> */
.L_x_14756:
[----:B------:R-:W-:Y:S05]  /*5a10*/  BSYNC.RECONVERGENT B3 ;  /* 0x0000000000037941 */ /* 0x000fea0003800200 */
.L_x_14755:
        /* <DEDUP_REMOVED lines=43> */
.L_x_14753:
[----:B------:R-:W-:Y:S05]  /*5cd0*/  BSYNC.RECONVERGENT B2 ;  /* 0x0000000000027941 */ /* 0x000fea0003800200 */
.L_x_14752:
[----:B------:R-:W-:Y:S01]  /*5ce0*/  I2FP.F32.U32 R60, R59 ;  /* 0x0000003b003c7245 */ /* 0x000fe20000201000 */
[----:B------:R-:W-:Y:S01]  /*5cf0*/  HADD2.F32 R94, -RZ, R45.H1_H1 ;  /* 0x3000002dff5e7230 */ /* 0x000fe20000004100 */
        /* <DEDUP_REMOVED lines=21> */
.L_x_14759:
        /* <DEDUP_REMOVED lines=13> */
.L_x_14761:
[----:B------:R-:W-:Y:S05]  /*5f20*/  BSYNC.RECONVERGENT B3 ;  /* 0x0000000000037941 */ /* 0x000fea0003800200 */
.L_x_14760:
        /* <DEDUP_REMOVED lines=43> */
.L_x_14758:
[----:B------:R-:W-:Y:S05]  /*61e0*/  BSYNC.RECONVERGENT B2 ;  /* 0x0000000000027941 */ /* 0x000fea0003800200 */
.L_x_14757:
[----:B------:R-:W-:Y:S01]  /*61f0*/  ISETP.NE.AND P3, PT, R94, 0x1, PT ;  /* 0x000000015e00780c */ /* 0x000fe20003f65270 */
[----:B------:R-:W-:Y:S01]  /*6200*/  HADD2.F32 R60, -RZ, R62.H0_H0 ;  /* 0x2000003eff3c7230 */ /* 0x000fe20000004100 */
[----:B------:R-:W-:Y:S01]  /*6210*/  I2FP.F32.U32 R6, R6 ;  /* 0x0000000600067245 */ /* 0x000fe20000201000 */
[----:B------:R-:W-:Y:S01]  /*6220*/  BSSY.RECONVERGENT B2, `(.L_x_14762) ;  /* 0x0000048000027945 */ /* 0x000fe20003800200 */
[----:B------:R-:W-:Y:S01]  /*6230*/  IMAD.MOV.U32 R95, RZ, RZ, 0x2 ;  /* 0x00000002ff5f7424 */ /* 0x000fe200078e00ff */
[----:B------:R-:W-:Y:S02]  /*6240*/  MOV R61, R10 ;  /* 0x0000000a003d7202 */ /* 0x000fe40000000f00 */
        /* <DEDUP_REMOVED lines=12> */
.L_x_14764:
        /* <DEDUP_REMOVED lines=13> */
.L_x_14766:
[----:B------:R-:W-:Y:S05]  /*63e0*/  BSYNC.RECONVERGENT B3 ;  /* 0x0000000000037941 */ /* 0x000fea0003800200 */
.L_x_14765:
        /* <DEDUP_REMOVED lines=43> */
.L_x_14763:
[----:B------:R-:W-:Y:S05]  /*66a0*/  BSYNC.RECONVERGENT B2 ;  /* 0x0000000000027941 */ /* 0x000fea0003800200 */
.L_x_14762:
[----:B------:R-:W-:Y:S01]  /*66b0*/  I2FP.F32.U32 R60, R61 ;  /* 0x0000003d003c7245 */ /* 0x000fe20000201000 */
[----:B------:R-:W-:Y:S01]  /*66c0*/  HADD2.F32 R94, -RZ, R46.H0_H0 ;  /* 0x2000002eff5e7230 */ /* 0x000fe20000004100 */
        /* <DEDUP_REMOVED lines=21> */
.L_x_14769:
        /* <DEDUP_REMOVED lines=13> */
.L_x_14771:
[----:B------:R-:W-:Y:S05]  /*68f0*/  BSYNC.RECONVERGENT B3 ;  /* 0x0000000000037941 */ /* 0x000fea0003800200 */
.L_x_14770:
        /* <DEDUP_REMOVED lines=43> */
.L_x_14768:
[----:B------:R-:W-:Y:S05]  /*6bb0*/  BSYNC.RECONVERGENT B2 ;  /* 0x0000000000027941 */ /* 0x000fea0003800200 */
.L_x_14767:
        /* <DEDUP_REMOVED lines=18> */
.L_x_14774:
        /* <DEDUP_REMOVED lines=13> */
.L_x_14776:
[----:B------:R-:W-:Y:S05]  /*6db0*/  BSYNC.RECONVERGENT B3 ;  /* 0x0000000000037941 */ /* 0x000fea0003800200 */
.L_x_14775:
        /* <DEDUP_REMOVED lines=43> */
.L_x_14773:
[----:B------:R-:W-:Y:S05]  /*7070*/  BSYNC.RECONVERGENT B2 ;  /* 0x0000000000027941 */ /* 0x000fea0003800200 */
.L_x_14772:
[----:B------:R-:W-:Y:S01]  /*7080*/  I2FP.F32.U32 R62, R61 ;  /* 0x0000003d003e7245 */ /* 0x000fe20000201000 */
[----:B------:R-:W-:Y:S01]  /*7090*/  HADD2.F32 R96, -RZ, R46.H1_H1 ;  /* 0x3000002eff607230 */ /* 0x000fe20000004100 */
        /* <DEDUP_REMOVED lines=21> */
.L_x_14779:
        /* <DEDUP_REMOVED lines=13> */
.L_x_14781:
[----:B------:R-:W-:Y:S05]  /*72c0*/  BSYNC.RECONVERGENT B3 ;  /* 0x0000000000037941 */ /* 0x000fea0003800200 */
.L_x_14780:
        /* <DEDUP_REMOVED lines=43> */
.L_x_14778:
[----:B------:R-:W-:Y:S05]  /*7580*/  BSYNC.RECONVERGENT B2 ;  /* 0x0000000000027941 */ /* 0x000fea0003800200 */
.L_x_14777:
[----:B------:R-:W-:Y:S01]  /*7590*/  ISETP.NE.AND P5, PT, R106, 0x1, PT ;  /* 0x000000016a00780c */ /* 0x000fe20003fa5270 */
[----:B------:R-:W-:Y:S01]  /*75a0*/  HADD2.F32 R104, -RZ, R63.H0_H0 ;  /* 0x2000003fff687230 */ /* 0x000fe20000004100 */
        /* <DEDUP_REMOVED lines=16> */
.L_x_14784:
        /* <DEDUP_REMOVED lines=13> */
.L_x_14786:
[----:B------:R-:W-:Y:S05]  /*7780*/  BSYNC.RECONVERGENT B3 ;  /* 0x0000000000037941 */ /* 0x000fea0003800200 */
.L_x_14785:
        /* <DEDUP_REMOVED lines=43> */
.L_x_14783:
[----:B------:R-:W-:Y:S05]  /*7a40*/  BSYNC.RECONVERGENT B2 ;  /* 0x0000000000027941 */ /* 0x000fea0003800200 */
.L_x_14782:
[----:B------:R-:W-:Y:S01]  /*7a50*/  I2FP.F32.U32 R62, R96 ;  /* 0x00000060003e7245 */ /* 0x000fe20000201000 */
[----:B------:R-:W-:Y:S01]  /*7a60*/  HADD2.F32 R96, -RZ, R47.H0_H0 ;  /* 0x2000002fff607230 */ /* 0x000fe20000004100 */
        /* <DEDUP_REMOVED lines=21> */
.L_x_14789:
        /* <DEDUP_REMOVED lines=13> */
.L_x_14791:
[----:B------:R-:W-:Y:S05]  /*7c90*/  BSYNC.RECONVERGENT B3 ;  /* 0x0000000000037941 */ /* 0x000fea0003800200 */
.L_x_14790:
        /* <DEDUP_REMOVED lines=43> */
.L_x_14788:
[----:B------:R-:W-:Y:S05]  /*7f50*/  BSYNC.RECONVERGENT B2 ;  /* 0x0000000000027941 */ /* 0x000fea0003800200 */
.L_x_14787:
[----:B------:R-:W-:Y:S01]  /*7f60*/  ISETP.NE.AND P6, PT, R108, 0x1, PT ;  /* 0x000000016c00780c */ /* 0x000fe20003fc5270 */
[----:B------:R-:W-:Y:S01]  /*7f70*/  HADD2.F32 R106, -RZ, R63.H1_H1 ;  /* 0x3000003fff6a7230 */ /* 0x000fe20000004100 */
[----:B------:R-:W-:Y:S01]  /*7f80*/  I2FP.F32.U32 R6, R6 ;  /* 0x0000000600067245 */ /* 0x000fe20000201000 */
[----:B------:R-:W-:Y:S01]  /*7f90*/  BSSY.RECONVERGENT B2, `(.L_x_14792) ;  /* 0x000004a000027945 */ /* 0x000fe20003800200 */
[----:B------:R-:W-:Y:S02]  /*7fa0*/  MOV R105, R10 ;  /* 0x0000000a00697202 */ /* 0x000fe40000000f00 */
[----:B------:R-:W-:Y:S01]  /*7fb0*/  FMUL.FTZ R63, R106, R97 ;  /* 0x000000616a3f7220 */ /* 0x000fe20000410000 */
        /* <DEDUP_REMOVED lines=12> */
.L_x_14794:
        /* <DEDUP_REMOVED lines=15> */
.L_x_14796:
[----:B------:R-:W-:Y:S05]  /*8170*/  BSYNC.RECONVERGENT B3 ;  /* 0x0000000000037941 */ /* 0x000fea0003800200 */
.L_x_14795:
        /* <DEDUP_REMOVED lines=43> */
.L_x_14793:
[----:B------:R-:W-:Y:S05]  /*8430*/  BSYNC.RECONVERGENT B2 ;  /* 0x0000000000027941 */ /* 0x000fea0003800200 */
.L_x_14792:
        /* <DEDUP_REMOVED lines=10> */
.L_x_14716:
[----:B------:R-:W-:Y:S01]  /*84e0*/  SEL R107, RZ, 0x1000000, !P5 ;  /* 0x01000000ff6b7807 */ /* 0x000fe20006800000 */
[----:B------:R-:W0:Y:S01]  /*84f0*/  LDC.64 R104, c[0x0][0x3a8] ;  /* 0x0000ea00ff687b82 */ /* 0x000e220000000a00 */
[----:B------:R-:W-:Y:S02]  /*8500*/  ISETP.NE.AND P6, PT, R90, RZ, PT ;  /* 0x000000ff5a00720c */ /* 0x000fe40003fc5270 */
[----:B------:R-:W-:Y:S02]  /*8510*/  ISETP.NE.AND P5, PT, R91, RZ, PT ;  /* 0x000000ff5b00720c */ /* 0x000fe40003fa5270 */
[----:B------:R-:W-:Y:S02]  /*8520*/  SEL R106, RZ, 0x10000, !P4 ;  /* 0x00010000ff6a7807 */ /* 0x000fe40006000000 */
        /* <DEDUP_REMOVED lines=14> */
[----:B------:R0:W-:Y:S01]  /*8610*/  STG.E.128 desc[UR8][R104.64], R56 ;  /* 0x0000003868007986 */ /* 0x0001e2000c101d08 */
[----:B-1----:R-:W-:-:S03]  /*8620*/  IMAD.WIDE.U32 R90, R101, 0x8, R90 ;  /* 0x00000008655a7825 */ /* 0x002fc600078e005a */
[----:B------:R0:W-:Y:S04]  /*8630*/  STG.E.128 desc[UR8][R104.64+0x10], R60 ;  /* 0x0000103c68007986 */ /* 0x0001e8000c101d08 */
[----:B------:R0:W-:Y:S01]  /*8640*/  STG.E.64 desc[UR8][R90.64], R102 ;  /* 0x000000665a007986 */ /* 0x0001e2000c101b08 */
[----:B------:R-:W-:Y:S05]  /*8650*/  @!P0 BRA `(.L_x_14797) ;  /* 0x0000000000508947 */ /* 0x000fea0003800000 */
        /* <DEDUP_REMOVED lines=20> */
.L_x_14797:
[----:B------:R-:W-:Y:S01]  /*87a0*/  IMAD.MOV.U32 R8, RZ, RZ, R88 ;  /* 0x000000ffff087224 */ /* 0x000fe200078e0058 */
[----:B------:R-:W-:-:S07]  /*87b0*/  IADD3 R88, PT, PT, R101, 0x20, RZ ;  /* 0x0000002065587810 */ /* 0x000fce0007ffe0ff */
.L_x_14674:
[----:B------:R-:W-:Y:S05]  /*87c0*/  BSYNC.RECONVERGENT B1 ;  /* 0x0000000000017941 */ /* 0x000fea0003800200 */
.L_x_14673:
        /* <DEDUP_REMOVED lines=22> */
[----:B01----:R-:W-:Y:S01]  /*8930*/  MOV R90, R8 ;  /* 0x00000008005a7202 */ /* 0x003fe20000000f00 */
        /* <DEDUP_REMOVED lines=12> */
.L_x_14803:
        /* <DEDUP_REMOVED lines=13> */
.L_x_14805:
[----:B------:R-:W-:Y:S05]  /*8ad0*/  BSYNC.RECONVERGENT B3 ;  /* 0x0000000000037941 */ /* 0x000fea0003800200 */
.L_x_14804:
        /* <DEDUP_REMOVED lines=42> */
.L_x_14802:
[----:B------:R-:W-:Y:S05]  /*8d80*/  BSYNC.RECONVERGENT B2 ;  /* 0x0000000000027941 */ /* 0x000fea0003800200 */
.L_x_14801:
[----:B------:R-:W0:Y:S01]  /*8d90*/  LDC R89, c[0x0][0x404] ;  /* 0x00010100ff597b82 */ /* 0x000e220000000800 */
[----:B------:R-:W-:Y:S01]  /*8da0*/  I2FP.F32.U32 R9, R9 ;  /* 0x0000000900097245 */ /* 0x000fe20000201000 */
[----:B------:R-:W-:Y:S01]  /*8db0*/  IMAD.MOV.U32 R110, RZ, RZ, 0x2f800000 ;  /* 0x2f800000ff6e7424 */ /* 0x000fe200078e00ff */
[----:B------:R-:W-:Y:S01]  /*8dc0*/  ISETP.NE.AND P2, PT, R11, 0x1, PT ;  /* 0x000000010b00780c */ /* 0x000fe20003f45270 */
[----:B------:R-:W-:Y:S01]  /*8dd0*/  BSSY.RECONVERGENT B2, `(.L_x_14806) ;  /* 0x000004b000027945 */ /* 0x000fe20003800200 */
[----:B--2---:R-:W-:Y:S02]  /*8de0*/  HFMA2 R65, -RZ, RZ, 0, 1.1920928955078125e-07 ;  /* 0x00000002ff417431 */ /* 0x004fe400000001ff */
[----:B------:R-:W-:Y:S01]  /*8df0*/  FFMA.FTZ R6, R9, R110, 1.1641532182693481445e-10 ;  /* 0x2f00000009067423 */ /* 0x000fe2000001006e */
[----:B------:R-:W-:Y:S01]  /*8e00*/  IMAD.MOV.U32 R9, RZ, RZ, R10 ;  /* 0x000000ffff097224 */ /* 0x000fe200078e000a */
[----:B------:R-:W1:Y:S03]  /*8e10*/  LDC R97, c[0x0][0x408] ;  /* 0x00010200ff617b82 */ /* 0x000e660000000800 */
        /* <DEDUP_REMOVED lines=13> */
.L_x_14808:
        /* <DEDUP_REMOVED lines=13> */
.L_x_14810:
[----:B------:R-:W-:Y:S05]  /*8fc0*/  BSYNC.RECONVERGENT B3 ;  /* 0x0000000000037941 */ /* 0x000fea0003800200 */
.L_x_14809:
        /* <DEDUP_REMOVED lines=43> */
.L_x_14807:
[----:B------:R-:W-:Y:S05]  /*9280*/  BSYNC.RECONVERGENT B2 ;  /* 0x0000000000027941 */ /* 0x000fea0003800200 */
.L_x_14806:
        /* <DEDUP_REMOVED lines=23> */
.L_x_14813:
        /* <DEDUP_REMOVED lines=13> */
.L_x_14815:
[----:B------:R-:W-:Y:S05]  /*94d0*/  BSYNC.RECONVERGENT B3 ;  /* 0x0000000000037941 */ /* 0x000fea0003800200 */
.L_x_14814:
        /* <DEDUP_REMOVED lines=43> */
.L_x_14812:
[----:B------:R-:W-:Y:S05]  /*9790*/  BSYNC.RECONVERGENT B2 ;  /* 0x0000000000027941 */ /* 0x000fea0003800200 */
.L_x_14811:
[----:B------:R-:W-:Y:S01]  /*97a0*/  I2FP.F32.U32 R11, R6 ;  /* 0x00000006000b7245 */ /* 0x000fe20000201000 */
[----:B------:R-:W-:Y:S01]  /*97b0*/  BSSY.RECONVERGENT B2, `(.L_x_14816) ;  /* 0x000004b000027945 */ /* 0x000fe20003800200 */
[----:B------:R-:W-:Y:S01]  /*97c0*/  ISETP.NE.AND P2, PT, R66, 0x1, PT ;  /* 0x000000014200780c */ /* 0x000fe20003f45270 */
[----:B------:R-:W-:Y:S02]  /*97d0*/  IMAD.MOV.U32 R67, RZ, RZ, 0x2 ;  /* 0x00000002ff437424 */ /* 0x000fe400078e00ff */
[----:B------:R-:W-:Y:S01]  /*97e0*/  FFMA.FTZ R6, R11, R110, 1.1641532182693481445e-10 ;  /* 0x2f0000000b067423 */ /* 0x000fe2000001006e */
[----:B------:R-:W-:-:S04]  /*97f0*/  IMAD.MOV.U32 R11, RZ, RZ, R10 ;  /* 0x000000ffff0b7224 */ /* 0x000fc800078e000a */
        /* <DEDUP_REMOVED lines=13> */
.L_x_14818:
        /* <DEDUP_REMOVED lines=13> */
.L_x_14820:
[----:B------:R-:W-:Y:S05]  /*99a0*/  BSYNC.RECONVERGENT B3 ;  /* 0x0000000000037941 */ /* 0x000fea0003800200 */
.L_x_14819:
        /* <DEDUP_REMOVED lines=43> */
.L_x_14817:
[----:B------:R-:W-:Y:S05]  /*9c60*/  BSYNC.RECONVERGENT B2 ;  /* 0x0000000000027941 */ /* 0x000fea0003800200 */
.L_x_14816:
[----:B------:R-:W-:Y:S01]  /*9c70*/  I2FP.F32.U32 R11, R11 ;  /* 0x0000000b000b7245 */ /* 0x000fe20000201000 */
[----:B------:R-:W-:Y:S01]  /*9c80*/  HADD2.F32 R68, -RZ, R44.H1_H1 ;  /* 0x3000002cff447230 */ /* 0x000fe20000004100 */
[----:B------:R-:W-:Y:S01]  /*9c90*/  ISETP.NE.AND P3, PT, R67, 0x1, PT ;  /* 0x000000014300780c */ /* 0x000fe20003f65270 */
[----:B------:R-:W-:Y:S01]  /*9ca0*/  BSSY.RECONVERGENT B2, `(.L_x_14821) ;  /* 0x000004d000027945 */ /* 0x000fe20003800200 */
[----:B------:R-:W-:Y:S01]  /*9cb0*/  FSEL R6, R6, RZ, P4 ;  /* 0x000000ff06067208 */ /* 0x000fe20002000000 */
[----:B------:R-:W-:Y:S01]  /*9cc0*/  FFMA.FTZ R66, R11, R110, 1.1641532182693481445e-10 ;  /* 0x2f0000000b427423 */ /* 0x000fe2000001006e */
[----:B------:R-:W-:-:S04]  /*9cd0*/  FMUL.FTZ R65, R68, R97 ;  /* 0x0000006144417220 */ /* 0x000fc80000410000 */
        /* <DEDUP_REMOVED lines=16> */
.L_x_14823:
        /* <DEDUP_REMOVED lines=13> */
.L_x_14825:
[----:B------:R-:W-:Y:S05]  /*9eb0*/  BSYNC.RECONVERGENT B3 ;  /* 0x0000000000037941 */ /* 0x000fea0003800200 */
.L_x_14824:
        /* <DEDUP_REMOVED lines=43> */
.L_x_14822:
[----:B------:R-:W-:Y:S05]  /*a170*/  BSYNC.RECONVERGENT B2 ;  /* 0x0000000000027941 */ /* 0x000fea0003800200 */
.L_x_14821:
[----:B------:R-:W-:Y:S01]  /*a180*/  I2FP.F32.U32 R67, R6 ;  /* 0x0000000600437245 */ /* 0x000fe20000201000 */
[----:B------:R-:W-:Y:S01]  /*a190*/  BSSY.RECONVERGENT B2, `(.L_x_14826) ;  /* 0x000004b000027945 */ /* 0x000fe20003800200 */
[----:B------:R-:W-:Y:S01]  /*a1a0*/  ISETP.NE.AND P2, PT, R66, 0x1, PT ;  /* 0x000000014200780c */ /* 0x000fe20003f45270 */
[----:B------:R-:W-:Y:S02]  /*a1b0*/  IMAD.MOV.U32 R93, RZ, RZ, 0x2 ;  /* 0x00000002ff5d7424 */ /* 0x000fe400078e00ff */
[----:B------:R-:W-:Y:S01]  /*a1c0*/  FFMA.FTZ R6, R67, R110, 1.1641532182693481445e-10 ;  /* 0x2f00000043067423 */ /* 0x000fe2000001006e */
[----:B------:R-:W-:-:S04]  /*a1d0*/  MOV R67, R10 ;  /* 0x0000000a00437202 */ /* 0x000fc80000000f00 */
        /* <DEDUP_REMOVED lines=13> */
.L_x_14828:
        /* <DEDUP_REMOVED lines=13> */
.L_x_14830:
[----:B------:R-:W-:Y:S05]  /*a380*/  BSYNC.RECONVERGENT B3 ;  /* 0x0000000000037941 */ /* 0x000fea0003800200 */
.L_x_14829:
        /* <DEDUP_REMOVED lines=43> */
.L_x_14827:
[----:B------:R-:W-:Y:S05]  /*a640*/  BSYNC.RECONVERGENT B2 ;  /* 0x0000000000027941 */ /* 0x000fea0003800200 */
.L_x_14826:
[----:B------:R-:W-:Y:S01]  /*a650*/  I2FP.F32.U32 R67, R67 ;  /* 0x0000004300437245 */ /* 0x000fe20000201000 */
[----:B------:R-:W-:Y:S01]  /*a660*/  HADD2.F32 R68, -RZ, R45.H0_H0 ;  /* 0x2000002dff447230 */ /* 0x000fe20000004100 */
[----:B------:R-:W-:Y:S01]  /*a670*/  BSSY.RECONVERGENT B2, `(.L_x_14831) ;  /* 0x000004e000027945 */ /* 0x000fe20003800200 */
[----:B------:R-:W-:Y:S02]  /*a680*/  IMAD.MOV.U32 R94, RZ, RZ, 0x2 ;  /* 0x00000002ff5e7424 */ /* 0x000fe400078e00ff */
[----:B------:R-:W-:Y:S01]  /*a690*/  FFMA.FTZ R66, R67, R110, 1.1641532182693481445e-10 ;  /* 0x2f00000043427423 */ /* 0x000fe2000001006e */
[----:B------:R-:W-:Y:S01]  /*a6a0*/  FMUL.FTZ R68, R68, R97 ;  /* 0x0000006144447220 */ /* 0x000fe20000410000 */
[----:B------:R-:W-:Y:S01]  /*a6b0*/  FSEL R67, R6, RZ, P4 ;  /* 0x000000ff06437208 */ /* 0x000fe20002000000 */
[----:B------:R-:W-:Y:S02]  /*a6c0*/  IMAD.MOV.U32 R6, RZ, RZ, R10 ;  /* 0x000000ffff067224 */ /* 0x000fe400078e000a */
        /* <DEDUP_REMOVED lines=15> */
.L_x_14833:
        /* <DEDUP_REMOVED lines=13> */
.L_x_14835:
[----:B------:R-:W-:Y:S05]  /*a890*/  BSYNC.RECONVERGENT B3 ;  /* 0x0000000000037941 */ /* 0x000fea0003800200 */
.L_x_14834:
        /* <DEDUP_REMOVED lines=43> */
.L_x_14832:
[----:B------:R-:W-:Y:S05]  /*ab50*/  BSYNC.RECONVERGENT B2 ;  /* 0x0000000000027941 */ /* 0x000fea0003800200 */
.L_x_14831:
[----:B------:R-:W-:Y:S01]  /*ab60*/  ISETP.NE.AND P2, PT, R94, 0x1, PT ;  /* 0x000000015e00780c */ /* 0x000fe20003f45270 */
[----:B------:R-:W-:Y:S01]  /*ab70*/  HADD2.F32 R68, -RZ, R69.H1_H1 ;  /* 0x30000045ff447230 */ /* 0x000fe20000004100 */
        /* <DEDUP_REMOVED lines=17> */
.L_x_14838:
        /* <DEDUP_REMOVED lines=13> */
.L_x_14840:
[----:B------:R-:W-:Y:S05]  /*ad60*/  BSYNC.RECONVERGENT B3 ;  /* 0x0000000000037941 */ /* 0x000fea0003800200 */
.L_x_14839:
        /* <DEDUP_REMOVED lines=43> */
.L_x_14837:
[----:B------:R-:W-:Y:S05]  /*b020*/  BSYNC.RECONVERGENT B2 ;  /* 0x0000000000027941 */ /* 0x000fea0003800200 */
.L_x_14836:
        /* <DEDUP_REMOVED lines=23> */
.L_x_14843:
        /* <DEDUP_REMOVED lines=13> */
.L_x_14845:
[----:B------:R-:W-:Y:S05]  /*b270*/  BSYNC.RECONVERGENT B3 ;  /* 0x0000000000037941 */ /* 0x000fea0003800200 */
.L_x_14844:
        /* <DEDUP_REMOVED lines=43> */
.L_x_14842:
[----:B------:R-:W-:Y:S05]  /*b530*/  BSYNC.RECONVERGENT B2 ;  /* 0x0000000000027941 */ /* 0x000fea0003800200 */
.L_x_14841:
[----:B------:R-:W-:Y:S01]  /*b540*/  ISETP.NE.AND P3, PT, R94, 0x1, PT ;  /* 0x000000015e00780c */ /* 0x000fe20003f65270 */
[----:B------:R-:W-:Y:S01]  /*b550*/  BSSY.RECONVERGENT B2, `(.L_x_14846) ;  /* 0x000004a000027945 */ /* 0x000fe20003800200 */
[----:B------:R-:W-:Y:S01]  /*b560*/  I2FP.F32.U32 R69, R6 ;  /* 0x0000000600457245 */ /* 0x000fe20000201000 */
[----:B------:R-:W-:Y:S02]  /*b570*/  HADD2.F32 R6, -RZ, R70.H0_H0 ;  /* 0x20000046ff067230 */ /* 0x000fe40000004100 */
[----:B------:R-:W-:Y:S02]  /*b580*/  IMAD.MOV.U32 R95, RZ, RZ, 0x2 ;  /* 0x00000002ff5f7424 */ /* 0x000fe400078e00ff */
        /* <DEDUP_REMOVED lines=13> */
.L_x_14848:
        /* <DEDUP_REMOVED lines=13> */
.L_x_14850:
[----:B------:R-:W-:Y:S05]  /*b730*/  BSYNC.RECONVERGENT B3 ;  /* 0x0000000000037941 */ /* 0x000fea0003800200 */
.L_x_14849:
        /* <DEDUP_REMOVED lines=43> */
.L_x_14847:
[----:B------:R-:W-:Y:S05]  /*b9f0*/  BSYNC.RECONVERGENT B2 ;  /* 0x0000000000027941 */ /* 0x000fea0003800200 */
.L_x_14846:
[----:B------:R-:W-:Y:S01]  /*ba00*/  I2FP.F32.U32 R69, R69 ;  /* 0x0000004500457245 */ /* 0x000fe20000201000 */
[----:B------:R-:W-:Y:S01]  /*ba10*/  HADD2.F32 R94, -RZ, R46.H0_H0 ;  /* 0x2000002eff5e7230 */ /* 0x000fe20000004100 */
[----:B------:R-:W-:Y:S01]  /*ba20*/  BSSY.RECONVERGENT B2, `(.L_x_14851) ;  /* 0x000004e000027945 */ /* 0x000fe20003800200 */
[----:B------:R-:W-:Y:S02]  /*ba30*/  HFMA2 R96, -RZ, RZ, 0, 1.1920928955078125e-07 ;  /* 0x00000002ff607431 */ /* 0x000fe400000001ff */
        /* <DEDUP_REMOVED lines=19> */
.L_x_14853:
        /* <DEDUP_REMOVED lines=13> */
.L_x_14855:
[----:B------:R-:W-:Y:S05]  /*bc40*/  BSYNC.RECONVERGENT B3 ;  /* 0x0000000000037941 */ /* 0x000fea0003800200 */
.L_x_14854:
        /* <DEDUP_REMOVED lines=43> */
.L_x_14852:
[----:B------:R-:W-:Y:S05]  /*bf00*/  BSYNC.RECONVERGENT B2 ;  /* 0x0000000000027941 */ /* 0x000fea0003800200 */
.L_x_14851:
[----:B------:R-:W-:Y:S01]  /*bf10*/  ISETP.NE.AND P4, PT, R96, 0x1, PT ;  /* 0x000000016000780c */ /* 0x000fe20003f85270 */
[----:B------:R-:W-:Y:S01]  /*bf20*/  BSSY.RECONVERGENT B2, `(.L_x_14856) ;  /* 0x000004a000027945 */ /* 0x000fe20003800200 */
[----:B------:R-:W-:Y:S01]  /*bf30*/  I2FP.F32.U32 R69, R6 ;  /* 0x0000000600457245 */ /* 0x000fe20000201000 */
[----:B------:R-:W-:Y:S02]  /*bf40*/  HADD2.F32 R6, -RZ, R70.H1_H1 ;  /* 0x30000046ff067230 */ /* 0x000fe40000004100 */
        /* <DEDUP_REMOVED lines=14> */
.L_x_14858:
        /* <DEDUP_REMOVED lines=13> */
.L_x_14860:
[----:B------:R-:W-:Y:S05]  /*c100*/  BSYNC.RECONVERGENT B3 ;  /* 0x0000000000037941 */ /* 0x000fea0003800200 */
.L_x_14859:
        /* <DEDUP_REMOVED lines=43> */
.L_x_14857:
[----:B------:R-:W-:Y:S05]  /*c3c0*/  BSYNC.RECONVERGENT B2 ;  /* 0x0000000000027941 */ /* 0x000fea0003800200 */
.L_x_14856:
        /* <DEDUP_REMOVED lines=23> */
.L_x_14863:
        /* <DEDUP_REMOVED lines=13> */
.L_x_14865:
[----:B------:R-:W-:Y:S05]  /*c610*/  BSYNC.RECONVERGENT B3 ;  /* 0x0000000000037941 */ /* 0x000fea0003800200 */
.L_x_14864:
        /* <DEDUP_REMOVED lines=43> */
.L_x_14862:
[----:B------:R-:W-:Y:S05]  /*c8d0*/  BSYNC.RECONVERGENT B2 ;  /* 0x0000000000027941 */ /* 0x000fea0003800200 */
.L_x_14861:
[----:B------:R-:W-:Y:S01]  /*c8e0*/  ISETP.NE.AND P5, PT, R106, 0x1, PT ;  /* 0x000000016a00780c */ /* 0x000fe20003fa5270 */
[----:B------:R-:W-:Y:S01]  /*c8f0*/  BSSY.RECONVERGENT B2, `(.L_x_14866) ;  /* 0x000004a000027945 */ /* 0x000fe20003800200 */
[----:B------:R-:W-:Y:S01]  /*c900*/  I2FP.F32.U32 R105, R6 ;  /* 0x0000000600697245 */ /* 0x000fe20000201000 */
[----:B------:R-:W-:Y:S02]  /*c910*/  HADD2.F32 R6, -RZ, R71.H0_H0 ;  /* 0x20000047ff067230 */ /* 0x000fe40000004100 */
        /* <DEDUP_REMOVED lines=14> */
.L_x_14868:
        /* <DEDUP_REMOVED lines=13> */
.L_x_14870:
[----:B------:R-:W-:Y:S05]  /*cad0*/  BSYNC.RECONVERGENT B3 ;  /* 0x0000000000037941 */ /* 0x000fea0003800200 */
.L_x_14869:
        /* <DEDUP_REMOVED lines=43> */
.L_x_14867:
[----:B------:R-:W-:Y:S05]  /*cd90*/  BSYNC.RECONVERGENT B2 ;  /* 0x0000000000027941 */ /* 0x000fea0003800200 */
.L_x_14866:
        /* <DEDUP_REMOVED lines=23> */
.L_x_14873:
        /* <DEDUP_REMOVED lines=13> */
.L_x_14875:
[----:B------:R-:W-:Y:S05]  /*cfe0*/  BSYNC.RECONVERGENT B3 ;  /* 0x0000000000037941 */ /* 0x000fea0003800200 */
.L_x_14874:
        /* <DEDUP_REMOVED lines=43> */
.L_x_14872:
[----:B------:R-:W-:Y:S05]  /*d2a0*/  BSYNC.RECONVERGENT B2 ;  /* 0x0000000000027941 */ /* 0x000fea0003800200 */
.L_x_14871:
        /* <DEDUP_REMOVED lines=18> */
.L_x_14878:
        /* <DEDUP_REMOVED lines=15> */
.L_x_14880:
[----:B------:R-:W-:Y:S05]  /*d4c0*/  BSYNC.RECONVERGENT B3 ;  /* 0x0000000000037941 */ /* 0x000fea0003800200 */
.L_x_14879:
        /* <DEDUP_REMOVED lines=43> */
.L_x_14877:
[----:B------:R-:W-:Y:S05]  /*d780*/  BSYNC.RECONVERGENT B2 ;  /* 0x0000000000027941 */ /* 0x000fea0003800200 */
.L_x_14876:
[----:B------:R-:W-:Y:S01]  /*d790*/  I2FP.F32.U32 R105, R105 ;  /* 0x0000006900697245 */ /* 0x000fe20000201000 */
[----:B------:R-:W-:-:S04]  /*d7a0*/  HADD2.F32 R104, -RZ, R47.H1_H1 ;  /* 0x3000002fff687230 */ /* 0x000fc80000004100 */
[----:B------:R-:W-:Y:S01]  /*d7b0*/  FFMA.FTZ R110, R105, R110, 1.1641532182693481445e-10 ;  /* 0x2f000000696e7423 */ /* 0x000fe2000001006e */
[----:B------:R-:W-:-:S04]  /*d7c0*/  FMUL.FTZ R104, R104, R97 ;  /* 0x0000006168687220 */ /* 0x000fc80000410000 */
[----:B------:R-:W-:-:S04]  /*d7d0*/  FSETP.GTU.FTZ.AND P6, PT, R110, R89, PT ;  /* 0x000000596e00720b */ /* 0x000fc80003fdc000 */
[----:B------:R-:W-:Y:S02]  /*d7e0*/  FSEL R89, R104, RZ, !P6 ;  /* 0x000000ff68597208 */ /* 0x000fe40007000000 */
[----:B------:R-:W-:Y:S02]  /*d7f0*/  FSEL R104, R71, RZ, P5 ;  /* 0x000000ff47687208 */ /* 0x000fe40002800000 */
[----:B------:R-:W-:-:S03]  /*d800*/  SEL R97, RZ, 0x1, P6 ;  /* 0x00000001ff617807 */ /* 0x000fc60003000000 */
[----:B------:R-:W-:-:S04]  /*d810*/  FADD.FTZ R71, R89, R104 ;  /* 0x0000006859477221 */ /* 0x000fc80000010000 */
[----:B------:R-:W-:Y:S01]  /*d820*/  @P1 FADD.FTZ R71, R55, R71 ;  /* 0x0000004737471221 */ /* 0x000fe20000010000 */
[----:B------:R-:W-:Y:S06]  /*d830*/  BRA `(.L_x_14881) ;  /* 0x0000002800047947 */ /* 0x000fec0003800000 */
.L_x_14800:
[----:B------:R-:W-:Y:S01]  /*d840*/  ISETP.NE.AND P2, PT, R6, 0x1, PT ;  /* 0x000000010600780c */ /* 0x000fe20003f45270 */
[----:B------:R-:W-:Y:S01]  /*d850*/  BSSY.RECONVERGENT B2, `(.L_x_14882) ;  /* 0x0000047000027945 */ /* 0x000fe20003800200 */
[----:B--2---:R-:W-:Y:S02]  /*d860*/  HFMA2 R65, -RZ, RZ, 0, 1.1920928955078125e-07 ;  /* 0x00000002ff417431 */ /* 0x004fe400000001ff */
[----:B------:R-:W-:Y:S02]  /*d870*/  IMAD.MOV.U32 R64, RZ, RZ, R10 ;  /* 0x000000ffff407224 */ /* 0x000fe400078e000a */
[----:B01----:R-:W-:-:S07]  /*d880*/  IMAD.MOV.U32 R90, RZ, RZ, R8 ;  /* 0x000000ffff5a7224 */ /* 0x003fce00078e0008 */
        /* <DEDUP_REMOVED lines=11> */
.L_x_14884:
        /* <DEDUP_REMOVED lines=13> */
.L_x_14886:
[----:B------:R-:W-:Y:S05]  /*da10*/  BSYNC.RECONVERGENT B3 ;  /* 0x0000000000037941 */ /* 0x000fea0003800200 */
.L_x_14885:
        /* <DEDUP_REMOVED lines=42> */
.L_x_14883:
[----:B------:R-:W-:Y:S05]  /*dcc0*/  BSYNC.RECONVERGENT B2 ;  /* 0x0000000000027941 */ /* 0x000fea0003800200 */
.L_x_14882:
[----:B------:R-:W0:Y:S01]  /*dcd0*/  LDC R89, c[0x0][0x404] ;  /* 0x00010100ff597b82 */ /* 0x000e220000000800 */
[----:B------:R-:W-:Y:S01]  /*dce0*/  ISETP.NE.AND P2, PT, R65, 0x1, PT ;  /* 0x000000014100780c */ /* 0x000fe20003f45270 */
[----:B------:R-:W-:Y:S01]  /*dcf0*/  IMAD.MOV.U32 R105, RZ, RZ, 0x2f800000 ;  /* 0x2f800000ff697424 */ /* 0x000fe200078e00ff */
[----:B------:R-:W-:Y:S01]  /*dd00*/  I2FP.F32.U32 R6, R64 ;  /* 0x0000004000067245 */ /* 0x000fe20000201000 */
[----:B------:R-:W-:Y:S01]  /*dd10*/  BSSY.RECONVERGENT B2, `(.L_x_14887) ;  /* 0x0000049000027945 */ /* 0x000fe20003800200 */
[----:B-----5:R-:W-:Y:S02]  /*dd20*/  HADD2.F32 R104, -RZ, R68.H0_H0 ;  /* 0x20000044ff687230 */ /* 0x020fe40000004100 */
[----:B------:R-:W-:Y:S02]  /*dd30*/  IMAD.MOV.U32 R64, RZ, RZ, 0x2 ;  /* 0x00000002ff407424 */ /* 0x000fe400078e00ff */
[----:B------:R-:W-:-:S05]  /*dd40*/  FFMA.FTZ R6, R6, R105, 1.1641532182693481445e-10 ;  /* 0x2f00000006067423 */ /* 0x000fca0000010069 */
[----:B0-----:R-:W-:Y:S02]  /*dd50*/  FSETP.LE.FTZ.AND P3, PT, R6, R89, PT ;  /* 0x000000590600720b */ /* 0x001fe40003f73000 */
        /* <DEDUP_REMOVED lines=11> */
.L_x_14889:
        /* <DEDUP_REMOVED lines=13> */
.L_x_14891:
[----:B------:R-:W-:Y:S05]  /*dee0*/  BSYNC.RECONVERGENT B3 ;  /* 0x0000000000037941 */ /* 0x000fea0003800200 */
.L_x_14890:
        /* <DEDUP_REMOVED lines=43> */
.L_x_14888:
[----:B------:R-:W-:Y:S05]  /*e1a0*/  BSYNC.RECONVERGENT B2 ;  /* 0x0000000000027941 */ /* 0x000fea0003800200 */
.L_x_14887:
[----:B------:R-:W-:Y:S01]  /*e1b0*/  ISETP.NE.AND P2, PT, R64, 0x1, PT ;  /* 0x000000014000780c */ /* 0x000fe20003f45270 */
[----:B------:R-:W-:Y:S01]  /*e1c0*/  BSSY.RECONVERGENT B2, `(.L_x_14892) ;  /* 0x000004a000027945 */ /* 0x000fe20003800200 */
[----:B------:R-:W-:Y:S01]  /*e1d0*/  I2FP.F32.U32 R6, R6 ;  /* 0x0000000600067245 */ /* 0x000fe20000201000 */
[----:B------:R-:W-:Y:S02]  /*e1e0*/  HADD2.F32 R107, -RZ, R68.H1_H1 ;  /* 0x30000044ff6b7230 */ /* 0x000fe40000004100 */
        /* <DEDUP_REMOVED lines=14> */
.L_x_14894:
        /* <DEDUP_REMOVED lines=13> */
.L_x_14896:
[----:B------:R-:W-:Y:S05]  /*e3a0*/  BSYNC.RECONVERGENT B3 ;  /* 0x0000000000037941 */ /* 0x000fea0003800200 */
.L_x_14895:
        /* <DEDUP_REMOVED lines=43> */
.L_x_14893:
[----:B------:R-:W-:Y:S05]  /*e660*/  BSYNC.RECONVERGENT B2 ;  /* 0x0000000000027941 */ /* 0x000fea0003800200 */
.L_x_14892:
        /* <DEDUP_REMOVED lines=18> */
.L_x_14899:
        /* <DEDUP_REMOVED lines=13> */
.L_x_14901:
[----:B------:R-:W-:Y:S05]  /*e860*/  BSYNC.RECONVERGENT B3 ;  /* 0x0000000000037941 */ /* 0x000fea0003800200 */
.L_x_14900:
        /* <DEDUP_REMOVED lines=43> */
.L_x_14898:
[----:B------:R-:W-:Y:S05]  /*eb20*/  BSYNC.RECONVERGENT B2 ;  /* 0x0000000000027941 */ /* 0x000fea0003800200 */
.L_x_14897:
        /* <DEDUP_REMOVED lines=18> */
.L_x_14904:
        /* <DEDUP_REMOVED lines=13> */
.L_x_14906:
[----:B------:R-:W-:Y:S05]  /*ed20*/  BSYNC.RECONVERGENT B3 ;  /* 0x0000000000037941 */ /* 0x000fea0003800200 */
.L_x_14905:
        /* <DEDUP_REMOVED lines=43> */
.L_x_14903:
[----:B------:R-:W-:Y:S05]  /*efe0*/  BSYNC.RECONVERGENT B2 ;  /* 0x0000000000027941 */ /* 0x000fea0003800200 */
.L_x_14902:
[----:B------:R-:W-:Y:S01]  /*eff0*/  ISETP.NE.AND P3, PT, R66, 0x1, PT ;  /* 0x000000014200780c */ /* 0x000fe20003f65270 */
[----:B------:R-:W-:Y:S01]  /*f000*/  BSSY.RECONVERGENT B2, `(.L_x_14907) ;  /* 0x0000049000027945 */ /* 0x000fe20003800200 */
[----:B------:R-:W-:Y:S01]  /*f010*/  I2FP.F32.U32 R6, R6 ;  /* 0x0000000600067245 */ /* 0x000fe20000201000 */
[----:B------:R-:W-:Y:S02]  /*f020*/  HADD2.F32 R109, -RZ, R70.H0_H0 ;  /* 0x20000046ff6d7230 */ /* 0x000fe40000004100 */
        /* <DEDUP_REMOVED lines=13> */
.L_x_14909:
        /* <DEDUP_REMOVED lines=13> */
.L_x_14911:
[----:B------:R-:W-:Y:S05]  /*f1d0*/  BSYNC.RECONVERGENT B3 ;  /* 0x0000000000037941 */ /* 0x000fea0003800200 */
.L_x_14910:
        /* <DEDUP_REMOVED lines=43> */
.L_x_14908:
[----:B------:R-:W-:Y:S05]  /*f490*/  BSYNC.RECONVERGENT B2 ;  /* 0x0000000000027941 */ /* 0x000fea0003800200 */
.L_x_14907:
        /* <DEDUP_REMOVED lines=17> */
.L_x_14914:
        /* <DEDUP_REMOVED lines=13> */
.L_x_14916:
[----:B------:R-:W-:Y:S05]  /*f680*/  BSYNC.RECONVERGENT B3 ;  /* 0x0000000000037941 */ /* 0x000fea0003800200 */
.L_x_14915:
        /* <DEDUP_REMOVED lines=43> */
.L_x_14913:
[----:B------:R-:W-:Y:S05]  /*f940*/  BSYNC.RECONVERGENT B2 ;  /* 0x0000000000027941 */ /* 0x000fea0003800200 */
.L_x_14912:
[----:B------:R-:W-:Y:S01]  /*f950*/  ISETP.NE.AND P5, PT, R66, 0x1, PT ;  /* 0x000000014200780c */ /* 0x000fe20003fa5270 */
[----:B------:R-:W-:Y:S01]  /*f960*/  BSSY.RECONVERGENT B2, `(.L_x_14917) ;  /* 0x0000049000027945 */ /* 0x000fe20003800200 */
[----:B------:R-:W-:Y:S01]  /*f970*/  I2FP.F32.U32 R6, R65 ;  /* 0x0000004100067245 */ /* 0x000fe20000201000 */
[----:B------:R-:W-:Y:S01]  /*f980*/  HADD2.F32 R110, -RZ, R71.H0_H0 ;  /* 0x20000047ff6e7230 */ /* 0x000fe20000004100 */
[----:B------:R-:W-:-:S03]  /*f990*/  MOV R65, R10 ;  /* 0x0000000a00417202 */ /* 0x000fc60000000f00 */
        /* <DEDUP_REMOVED lines=12> */
.L_x_14919:
        /* <DEDUP_REMOVED lines=13> */
.L_x_14921:
[----:B------:R-:W-:Y:S05]  /*fb30*/  BSYNC.RECONVERGENT B3 ;  /* 0x0000000000037941 */ /* 0x000fea0003800200 */
.L_x_14920:
        /* <DEDUP_REMOVED lines=43> */
.L_x_14918:
[----:B------:R-:W-:Y:S05]  /*fdf0*/  BSYNC.RECONVERGENT B2 ;  /* 0x0000000000027941 */ /* 0x000fea0003800200 */
.L_x_14917:
[----:B------:R-:W-:Y:S01]  /*fe00*/  I2FP.F32.U32 R64, R65 ;  /* 0x0000004100407245 */ /* 0x000fe20000201000 */
[----:B------:R-:W-:Y:S01]  /*fe10*/  FMUL.FTZ R104, R104, UR12 ;  /* 0x0000000c68687c20 */ /* 0x000fe20008410000 */
[----:B------:R-:W-:Y:S01]  /*fe20*/  P2R R66, PR, RZ, 0x2 ;  /* 0x00000002ff427803 */ /* 0x000fe20000000000 */
[----:B------:R-:W-:Y:S01]  /*fe30*/  FMUL.FTZ R107, R107, UR12 ;  /* 0x0000000c6b6b7c20 */ /* 0x000fe20008410000 */
[----:B------:R-:W-:Y:S01]  /*fe40*/  ISETP.NE.AND P1, PT, R8, RZ, PT ;  /* 0x000000ff0800720c */ /* 0x000fe20003f25270 */
[----:B------:R-:W-:Y:S01]  /*fe50*/  HADD2.F32 R71, -RZ, R71.H1_H1 ;  /* 0x30000047ff477230 */ /* 0x000fe20000004100 */
[----:B------:R-:W-:Y:S01]  /*fe60*/  P2R R67, PR, RZ, 0x1 ;  /* 0x00000001ff437803 */ /* 0x000fe20000000000 */
[----:B------:R-:W-:Y:S01]  /*fe70*/  FFMA.FTZ R112, R64, R105, 1.1641532182693481445e-10 ;  /* 0x2f00000040707423 */ /* 0x000fe20000010069 */
[----:B------:R-:W-:Y:S01]  /*fe80*/  ISETP.NE.AND P0, PT, R91, RZ, PT ;  /* 0x000000ff5b00720c */ /* 0x000fe20003f05270 */
[----:B------:R-:W-:Y:S01]  /*fe90*/  FMUL.FTZ R108, R108, UR12 ;  /* 0x0000000c6c6c7c20 */ /* 0x000fe20008410000 */
[----:B------:R-:W-:Y:S01]  /*fea0*/  ISETP.NE.AND P5, PT, R103, RZ, PT ;  /* 0x000000ff6700720c */ /* 0x000fe20003fa5270 */
        /* <DEDUP_REMOVED lines=26> */
.L_x_14881:
        /* <DEDUP_REMOVED lines=44> */
.L_x_14922:
[----:B------:R-:W-:Y:S01]  /*10310*/  IMAD.MOV.U32 R8, RZ, RZ, R90 ;  /* 0x000000ffff087224 */ /* 0x000fe200078e005a */
[----:B------:R-:W-:-:S07]  /*10320*/  IADD3 R88, PT, PT, R88, 0x20, RZ ;  /* 0x0000002058587810 */ /* 0x000fce0007ffe0ff */
.L_x_14799:
[----:B------:R-:W-:Y:S05]  /*10330*/  BSYNC.RECONVERGENT B1 ;  /* 0x0000000000017941 */ /* 0x000fea0003800200 */
.L_x_14798:
        /* <DEDUP_REMOVED lines=35> */
.L_x_14928:
        /* <DEDUP_REMOVED lines=13> */
.L_x_14930:
[----:B------:R-:W-:Y:S05]  /*10640*/  BSYNC.RECONVERGENT B3 ;  /* 0x0000000000037941 */ /* 0x000fea0003800200 */
.L_x_14929:
        /* <DEDUP_REMOVED lines=42> */
.L_x_14927:
[----:B------:R-:W-:Y:S05]  /*108f0*/  BSYNC.RECONVERGENT B2 ;  /* 0x0000000000027941 */ /* 0x000fea0003800200 */
.L_x_14926:
[----:B------:R-:W0:Y:S01]  /*10900*/  LDC R89, c[0x0][0x404] ;  /* 0x00010100ff597b82 */ /* 0x000e220000000800 */
[----:B------:R-:W-:Y:S01]  /*10910*/  I2FP.F32.U32 R9, R9 ;  /* 0x0000000900097245 */ /* 0x000fe20000201000 */
[----:B------:R-:W-:Y:S01]  /*10920*/  IMAD.MOV.U32 R110, RZ, RZ, 0x2f800000 ;  /* 0x2f800000ff6e7424 */ /* 0x000fe200078e00ff */
[----:B------:R-:W-:Y:S01]  /*10930*/  ISETP.NE.AND P2, PT, R11, 0x1, PT ;  /* 0x000000010b00780c */ /* 0x000fe20003f45270 */
[----:B------:R-:W-:Y:S01]  /*10940*/  BSSY.RECONVERGENT B2, `(.L_x_14931) ;  /* 0x000004b000027945 */ /* 0x000fe20003800200 */
[----:B------:R-:W-:Y:S02]  /*10950*/  HFMA2 R73, -RZ, RZ, 0, 1.1920928955078125e-07 ;  /* 0x00000002ff497431 */ /* 0x000fe400000001ff */
        /* <DEDUP_REMOVED lines=16> */
.L_x_14933:
        /* <DEDUP_REMOVED lines=13> */
.L_x_14935:
[----:B------:R-:W-:Y:S05]  /*10b30*/  BSYNC.RECONVERGENT B3 ;  /* 0x0000000000037941 */ /* 0x000fea0003800200 */
.L_x_14934:
        /* <DEDUP_REMOVED lines=43> */
.L_x_14932:
[----:B------:R-:W-:Y:S05]  /*10df0*/  BSYNC.RECONVERGENT B2 ;  /* 0x0000000000027941 */ /* 0x000fea0003800200 */
.L_x_14931:
        /* <DEDUP_REMOVED lines=23> */
.L_x_14938:
        /* <DEDUP_REMOVED lines=13> */
.L_x_14940:
[----:B------:R-:W-:Y:S05]  /*11040*/  BSYNC.RECONVERGENT B3 ;  /* 0x0000000000037941 */ /* 0x000fea0003800200 */
.L_x_14939:
        /* <DEDUP_REMOVED lines=43> */
.L_x_14937:
[----:B------:R-:W-:Y:S05]  /*11300*/  BSYNC.RECONVERGENT B2 ;  /* 0x0000000000027941 */ /* 0x000fea0003800200 */
.L_x_14936:
        /* <DEDUP_REMOVED lines=19> */
.L_x_14943:
        /* <DEDUP_REMOVED lines=13> */
.L_x_14945:
[----:B------:R-:W-:Y:S05]  /*11510*/  BSYNC.RECONVERGENT B3 ;  /* 0x0000000000037941 */ /* 0x000fea0003800200 */
.L_x_14944:
        /* <DEDUP_REMOVED lines=43> */
.L_x_14942:
[----:B------:R-:W-:Y:S05]  /*117d0*/  BSYNC.RECONVERGENT B2 ;  /* 0x0000000000027941 */ /* 0x000fea0003800200 */
.L_x_14941:
[----:B------:R-:W-:Y:S01]  /*117e0*/  I2FP.F32.U32 R11, R11 ;  /* 0x0000000b000b7245 */ /* 0x000fe20000201000 */
[----:B------:R-:W-:Y:S01]  /*117f0*/  HADD2.F32 R76, -RZ, R44.H1_H1 ;  /* 0x3000002cff4c7230 */ /* 0x000fe20000004100 */
[----:B------:R-:W-:Y:S01]  /*11800*/  FSEL R6, R6, RZ, P4 ;  /* 0x000000ff06067208 */ /* 0x000fe20002000000 */
[----:B------:R-:W-:Y:S02]  /*11810*/  BSSY.RECONVERGENT B2, `(.L_x_14946) ;  /* 0x000004d000027945 */ /* 0x000fe40003800200 */
[----:B------:R-:W-:Y:S01]  /*11820*/  FFMA.FTZ R74, R11, R110, 1.1641532182693481445e-10 ;  /* 0x2f0000000b4a7423 */ /* 0x000fe2000001006e */
[----:B------:R-:W-:Y:S01]  /*11830*/  FMUL.FTZ R73, R76, R97 ;  /* 0x000000614c497220 */ /* 0x000fe20000410000 */
[----:B------:R-:W-:-:S03]  /*11840*/  HFMA2 R76, -RZ, RZ, 0, 1.1920928955078125e-07 ;  /* 0x00000002ff4c7431 */ /* 0x000fc600000001ff */
        /* <DEDUP_REMOVED lines=16> */
.L_x_14948:
        /* <DEDUP_REMOVED lines=13> */
.L_x_14950:
[----:B------:R-:W-:Y:S05]  /*11a20*/  BSYNC.RECONVERGENT B3 ;  /* 0x0000000000037941 */ /* 0x000fea0003800200 */
.L_x_14949:
        /* <DEDUP_REMOVED lines=43> */
.L_x_14947:
[----:B------:R-:W-:Y:S05]  /*11ce0*/  BSYNC.RECONVERGENT B2 ;  /* 0x0000000000027941 */ /* 0x000fea0003800200 */
.L_x_14946:
[----:B------:R-:W-:Y:S01]  /*11cf0*/  ISETP.NE.AND P2, PT, R76, 0x1, PT ;  /* 0x000000014c00780c */ /* 0x000fe20003f45270 */
[----:B------:R-:W-:Y:S01]  /*11d00*/  HADD2.F32 R74, -RZ, R77.H0_H0 ;  /* 0x2000004dff4a7230 */ /* 0x000fe20000004100 */
        /* <DEDUP_REMOVED lines=17> */
.L_x_14953:
        /* <DEDUP_REMOVED lines=13> */
.L_x_14955:
[----:B------:R-:W-:Y:S05]  /*11ef0*/  BSYNC.RECONVERGENT B3 ;  /* 0x0000000000037941 */ /* 0x000fea0003800200 */
.L_x_14954:
        /* <DEDUP_REMOVED lines=43> */
.L_x_14952:
[----:B------:R-:W-:Y:S05]  /*121b0*/  BSYNC.RECONVERGENT B2 ;  /* 0x0000000000027941 */ /* 0x000fea0003800200 */
.L_x_14951:
        /* <DEDUP_REMOVED lines=23> */
.L_x_14958:
        /* <DEDUP_REMOVED lines=13> */
.L_x_14960:
[----:B------:R-:W-:Y:S05]  /*12400*/  BSYNC.RECONVERGENT B3 ;  /* 0x0000000000037941 */ /* 0x000fea0003800200 */
.L_x_14959:
        /* <DEDUP_REMOVED lines=43> */
.L_x_14957:
[----:B------:R-:W-:Y:S05]  /*126c0*/  BSYNC.RECONVERGENT B2 ;  /* 0x0000000000027941 */ /* 0x000fea0003800200 */
.L_x_14956:
[----:B------:R-:W-:Y:S01]  /*126d0*/  ISETP.NE.AND P2, PT, R94, 0x1, PT ;  /* 0x000000015e00780c */ /* 0x000fe20003f45270 */
[----:B------:R-:W-:Y:S01]  /*126e0*/  BSSY.RECONVERGENT B2, `(.L_x_14961) ;  /* 0x000004b000027945 */ /* 0x000fe20003800200 */
[----:B------:R-:W-:Y:S01]  /*126f0*/  I2FP.F32.U32 R75, R6 ;  /* 0x00000006004b7245 */ /* 0x000fe20000201000 */
[----:B------:R-:W-:Y:S02]  /*12700*/  HADD2.F32 R6, -RZ, R77.H1_H1 ;  /* 0x3000004dff067230 */ /* 0x000fe40000004100 */
[----:B------:R-:W-:Y:S02]  /*12710*/  HFMA2 R77, -RZ, RZ, 0, 1.1920928955078125e-07 ;  /* 0x00000002ff4d7431 */ /* 0x000fe400000001ff */
        /* <DEDUP_REMOVED lines=14> */
.L_x_14963:
        /* <DEDUP_REMOVED lines=13> */
.L_x_14965:
[----:B------:R-:W-:Y:S05]  /*128d0*/  BSYNC.RECONVERGENT B3 ;  /* 0x0000000000037941 */ /* 0x000fea0003800200 */
.L_x_14964:
        /* <DEDUP_REMOVED lines=43> */
.L_x_14962:
[----:B------:R-:W-:Y:S05]  /*12b90*/  BSYNC.RECONVERGENT B2 ;  /* 0x0000000000027941 */ /* 0x000fea0003800200 */
.L_x_14961:
        /* <DEDUP_REMOVED lines=23> */
.L_x_14968:
        /* <DEDUP_REMOVED lines=13> */
.L_x_14970:
[----:B------:R-:W-:Y:S05]  /*12de0*/  BSYNC.RECONVERGENT B3 ;  /* 0x0000000000037941 */ /* 0x000fea0003800200 */
.L_x_14969:
        /* <DEDUP_REMOVED lines=43> */
.L_x_14967:
[----:B------:R-:W-:Y:S05]  /*130a0*/  BSYNC.RECONVERGENT B2 ;  /* 0x0000000000027941 */ /* 0x000fea0003800200 */
.L_x_14966:
        /* <DEDUP_REMOVED lines=18> */
.L_x_14973:
        /* <DEDUP_REMOVED lines=13> */
.L_x_14975:
[----:B------:R-:W-:Y:S05]  /*132a0*/  BSYNC.RECONVERGENT B3 ;  /* 0x0000000000037941 */ /* 0x000fea0003800200 */
.L_x_14974:
        /* <DEDUP_REMOVED lines=43> */
.L_x_14972:
[----:B------:R-:W-:Y:S05]  /*13560*/  BSYNC.RECONVERGENT B2 ;  /* 0x0000000000027941 */ /* 0x000fea0003800200 */
.L_x_14971:
        /* <DEDUP_REMOVED lines=23> */
.L_x_14978:
        /* <DEDUP_REMOVED lines=13> */
.L_x_14980:
[----:B------:R-:W-:Y:S05]  /*137b0*/  BSYNC.RECONVERGENT B3 ;  /* 0x0000000000037941 */ /* 0x000fea0003800200 */
.L_x_14979:
        /* <DEDUP_REMOVED lines=43> */
.L_x_14977:
[----:B------:R-:W-:Y:S05]  /*13a70*/  BSYNC.RECONVERGENT B2 ;  /* 0x0000000000027941 */ /* 0x000fea0003800200 */
.L_x_14976:
        /* <DEDUP_REMOVED lines=18> */
.L_x_14983:
        /* <DEDUP_REMOVED lines=13> */
.L_x_14985:
[----:B------:R-:W-:Y:S05]  /*13c70*/  BSYNC.RECONVERGENT B3 ;  /* 0x0000000000037941 */ /* 0x000fea0003800200 */
.L_x_14984:
        /* <DEDUP_REMOVED lines=43> */
.L_x_14982:
[----:B------:R-:W-:Y:S05]  /*13f30*/  BSYNC.RECONVERGENT B2 ;  /* 0x0000000000027941 */ /* 0x000fea0003800200 */
.L_x_14981:
        /* <DEDUP_REMOVED lines=23> */
.L_x_14988:
        /* <DEDUP_REMOVED lines=13> */
.L_x_14990:
[----:B------:R-:W-:Y:S05]  /*14180*/  BSYNC.RECONVERGENT B3 ;  /* 0x0000000000037941 */ /* 0x000fea0003800200 */
.L_x_14989:
        /* <DEDUP_REMOVED lines=43> */
.L_x_14987:
[----:B------:R-:W-:Y:S05]  /*14440*/  BSYNC.RECONVERGENT B2 ;  /* 0x0000000000027941 */ /* 0x000fea0003800200 */
.L_x_14986:
        /* <DEDUP_REMOVED lines=18> */
.L_x_14993:
        /* <DEDUP_REMOVED lines=13> */
.L_x_14995:
[----:B------:R-:W-:Y:S05]  /*14640*/  BSYNC.RECONVERGENT B3 ;  /* 0x0000000000037941 */ /* 0x000fea0003800200 */
.L_x_14994:
        /* <DEDUP_REMOVED lines=43> */
.L_x_14992:
[----:B------:R-:W-:Y:S05]  /*14900*/  BSYNC.RECONVERGENT B2 ;  /* 0x0000000000027941 */ /* 0x000fea0003800200 */
.L_x_14991:
        /* <DEDUP_REMOVED lines=23> */
.L_x_14998:
        /* <DEDUP_REMOVED lines=13> */
.L_x_15000:
[----:B------:R-:W-:Y:S05]  /*14b50*/  BSYNC.RECONVERGENT B3 ;  /* 0x0000000000037941 */ /* 0x000fea0003800200 */
.L_x_14999:
        /* <DEDUP_REMOVED lines=43> */
.L_x_14997:
[----:B------:R-:W-:Y:S05]  /*14e10*/  BSYNC.RECONVERGENT B2 ;  /* 0x0000000000027941 */ /* 0x000fea0003800200 */
.L_x_14996:
        /* <DEDUP_REMOVED lines=18> */
.L_x_15003:
        /* <DEDUP_REMOVED lines=15> */
.L_x_15005:
[----:B------:R-:W-:Y:S05]  /*15030*/  BSYNC.RECONVERGENT B3 ;  /* 0x0000000000037941 */ /* 0x000fea0003800200 */
.L_x_15004:
        /* <DEDUP_REMOVED lines=43> */
.L_x_15002:
[----:B------:R-:W-:Y:S05]  /*152f0*/  BSYNC.RECONVERGENT B2 ;  /* 0x0000000000027941 */ /* 0x000fea0003800200 */
.L_x_15001:
        /* <DEDUP_REMOVED lines=11> */
.L_x_14925:
        /* <DEDUP_REMOVED lines=16> */
.L_x_15009:
        /* <DEDUP_REMOVED lines=13> */
.L_x_15011:
[----:B------:R-:W-:Y:S05]  /*15580*/  BSYNC.RECONVERGENT B3 ;  /* 0x0000000000037941 */ /* 0x000fea0003800200 */
.L_x_15010:
        /* <DEDUP_REMOVED lines=42> */
.L_x_15008:
[----:B------:R-:W-:Y:S05]  /*15830*/  BSYNC.RECONVERGENT B2 ;  /* 0x0000000000027941 */ /* 0x000fea0003800200 */
.L_x_15007:
[----:B------:R-:W0:Y:S01]  /*15840*/  LDC R89, c[0x0][0x404] ;  /* 0x00010100ff597b82 */ /* 0x000e220000000800 */
[----:B------:R-:W-:Y:S01]  /*15850*/  ISETP.NE.AND P2, PT, R73, 0x1, PT ;  /* 0x000000014900780c */ /* 0x000fe20003f45270 */
[----:B------:R-:W-:Y:S01]  /*15860*/  HFMA2 R105, -RZ, RZ, 0.1171875, 0 ;  /* 0x2f800000ff697431 */ /* 0x000fe200000001ff */
        /* <DEDUP_REMOVED lines=17> */
.L_x_15014:
        /* <DEDUP_REMOVED lines=13> */
.L_x_15016:
[----:B------:R-:W-:Y:S05]  /*15a50*/  BSYNC.RECONVERGENT B3 ;  /* 0x0000000000037941 */ /* 0x000fea0003800200 */
.L_x_15015:
        /* <DEDUP_REMOVED lines=43> */
.L_x_15013:
[----:B------:R-:W-:Y:S05]  /*15d10*/  BSYNC.RECONVERGENT B2 ;  /* 0x0000000000027941 */ /* 0x000fea0003800200 */
.L_x_15012:
        /* <DEDUP_REMOVED lines=18> */
.L_x_15019:
        /* <DEDUP_REMOVED lines=13> */
.L_x_15021:
[----:B------:R-:W-:Y:S05]  /*15f10*/  BSYNC.RECONVERGENT B3 ;  /* 0x0000000000037941 */ /* 0x000fea0003800200 */
.L_x_15020:
        /* <DEDUP_REMOVED lines=43> */
.L_x_15018:
[----:B------:R-:W-:Y:S05]  /*161d0*/  BSYNC.RECONVERGENT B2 ;  /* 0x0000000000027941 */ /* 0x000fea0003800200 */
.L_x_15017:
[----:B------:R-:W-:Y:S01]  /*161e0*/  ISETP.NE.AND P2, PT, R73, 0x1, PT ;  /* 0x000000014900780c */ /* 0x000fe20003f45270 */
[----:B------:R-:W-:Y:S01]  /*161f0*/  BSSY.RECONVERGENT B2, `(.L_x_15022) ;  /* 0x000004a000027945 */ /* 0x000fe20003800200 */
[----:B------:R-:W-:Y:S01]  /*16200*/  I2FP.F32.U32 R6, R6 ;  /* 0x0000000600067245 */ /* 0x000fe20000201000 */
[----:B------:R-:W-:Y:S02]  /*16210*/  HADD2.F32 R106, -RZ, R77.H0_H0 ;  /* 0x2000004dff6a7230 */ /* 0x000fe40000004100 */
        /* <DEDUP_REMOVED lines=14> */
.L_x_15024:
        /* <DEDUP_REMOVED lines=13> */
.L_x_15026:
[----:B------:R-:W-:Y:S05]  /*163d0*/  BSYNC.RECONVERGENT B3 ;  /* 0x0000000000037941 */ /* 0x000fea0003800200 */
.L_x_15025:
        /* <DEDUP_REMOVED lines=43> */
.L_x_15023:
[----:B------:R-:W-:Y:S05]  /*16690*/  BSYNC.RECONVERGENT B2 ;  /* 0x0000000000027941 */ /* 0x000fea0003800200 */
.L_x_15022:
[----:B------:R-:W-:Y:S01]  /*166a0*/  ISETP.NE.AND P2, PT, R72, 0x1, PT ;  /* 0x000000014800780c */ /* 0x000fe20003f45270 */
[----:B------:R-:W-:Y:S01]  /*166b0*/  BSSY.RECONVERGENT B2, `(.L_x_15027) ;  /* 0x000004a000027945 */ /* 0x000fe20003800200 */
[----:B------:R-:W-:Y:S01]  /*166c0*/  I2FP.F32.U32 R6, R6 ;  /* 0x0000000600067245 */ /* 0x000fe20000201000 */
[----:B------:R-:W-:Y:S02]  /*166d0*/  HFMA2 R74, -RZ, RZ, 0, 1.1920928955078125e-07 ;  /* 0x00000002ff4a7431 */ /* 0x000fe400000001ff */
[----:B------:R-:W-:Y:S02]  /*166e0*/  HADD2.F32 R108, -RZ, R77.H1_H1 ;  /* 0x3000004dff6c7230 */ /* 0x000fe40000004100 */
        /* <DEDUP_REMOVED lines=13> */
.L_x_15029:
        /* <DEDUP_REMOVED lines=13> */
.L_x_15031:
[----:B------:R-:W-:Y:S05]  /*16890*/  BSYNC.RECONVERGENT B3 ;  /* 0x0000000000037941 */ /* 0x000fea0003800200 */
.L_x_15030:
        /* <DEDUP_REMOVED lines=43> */
.L_x_15028:
[----:B------:R-:W-:Y:S05]  /*16b50*/  BSYNC.RECONVERGENT B2 ;  /* 0x0000000000027941 */ /* 0x000fea0003800200 */
.L_x_15027:
        /* <DEDUP_REMOVED lines=17> */
.L_x_15034:
        /* <DEDUP_REMOVED lines=13> */
.L_x_15036:
[----:B------:R-:W-:Y:S05]  /*16d40*/  BSYNC.RECONVERGENT B3 ;  /* 0x0000000000037941 */ /* 0x000fea0003800200 */
.L_x_15035:
        /* <DEDUP_REMOVED lines=43> */
.L_x_15033:
[----:B------:R-:W-:Y:S05]  /*17000*/  BSYNC.RECONVERGENT B2 ;  /* 0x0000000000027941 */ /* 0x000fea0003800200 */
.L_x_15032:
        /* <DEDUP_REMOVED lines=17> */
.L_x_15039:
        /* <DEDUP_REMOVED lines=13> */
.L_x_15041:
[----:B------:R-:W-:Y:S05]  /*171f0*/  BSYNC.RECONVERGENT B3 ;  /* 0x0000000000037941 */ /* 0x000fea0003800200 */
.L_x_15040:
        /* <DEDUP_REMOVED lines=43> */
.L_x_15038:
[----:B------:R-:W-:Y:S05]  /*174b0*/  BSYNC.RECONVERGENT B2 ;  /* 0x0000000000027941 */ /* 0x000fea0003800200 */
.L_x_15037:
        /* <DEDUP_REMOVED lines=17> */
.L_x_15044:
        /* <DEDUP_REMOVED lines=13> */
.L_x_15046:
[----:B------:R-:W-:Y:S05]  /*176a0*/  BSYNC.RECONVERGENT B3 ;  /* 0x0000000000037941 */ /* 0x000fea0003800200 */
.L_x_15045:
        /* <DEDUP_REMOVED lines=43> */
.L_x_15043:
[----:B------:R-:W-:Y:S05]  /*17960*/  BSYNC.RECONVERGENT B2 ;  /* 0x0000000000027941 */ /* 0x000fea0003800200 */
.L_x_15042:
        /* <DEDUP_REMOVED lines=37> */
.L_x_15006:
        /* <DEDUP_REMOVED lines=44> */
.L_x_15047:
[----:B------:R-:W-:Y:S01]  /*17e80*/  IMAD.MOV.U32 R8, RZ, RZ, R90 ;  /* 0x000000ffff087224 */ /* 0x000fe200078e005a */
[----:B------:R-:W-:-:S07]  /*17e90*/  IADD3 R88, PT, PT, R88, 0x20, RZ ;  /* 0x0000002058587810 */ /* 0x000fce0007ffe0ff */
.L_x_14924:
[----:B------:R-:W-:Y:S05]  /*17ea0*/  BSYNC.RECONVERGENT B1 ;  /* 0x0000000000017941 */ /* 0x000fea0003800200 */
.L_x_14923:
        /* <DEDUP_REMOVED lines=35> */
.L_x_15053:
        /* <DEDUP_REMOVED lines=13> */
.L_x_15055:
[----:B------:R-:W-:Y:S05]  /*181b0*/  BSYNC.RECONVERGENT B3 ;  /* 0x0000000000037941 */ /* 0x000fea0003800200 */
.L_x_15054:
        /* <DEDUP_REMOVED lines=42> */
.L_x_15052:
[----:B------:R-:W-:Y:S05]  /*18460*/  BSYNC.RECONVERGENT B2 ;  /* 0x0000000000027941 */ /* 0x000fea0003800200 */
.L_x_15051:
[----:B------:R-:W0:Y:S01]  /*18470*/  LDC R91, c[0x0][0x404] ;  /* 0x00010100ff5b7b82 */ /* 0x000e220000000800 */
[----:B------:R-:W-:Y:S01]  /*18480*/  I2FP.F32.U32 R9, R9 ;  /* 0x0000000900097245 */ /* 0x000fe20000201000 */
[----:B------:R-:W-:Y:S01]  /*18490*/  HFMA2 R110, -RZ, RZ, 0.1171875, 0 ;  /* 0x2f800000ff6e7431 */ /* 0x000fe200000001ff */
[----:B------:R-:W-:Y:S01]  /*184a0*/  ISETP.NE.AND P2, PT, R11, 0x1, PT ;  /* 0x000000010b00780c */ /* 0x000fe20003f45270 */
[----:B------:R-:W-:Y:S01]  /*184b0*/  BSSY.RECONVERGENT B2, `(.L_x_15056) ;  /* 0x000004b000027945 */ /* 0x000fe20003800200 */
[----:B--2---:R-:W-:Y:S02]  /*184c0*/  IMAD.MOV.U32 R81, RZ, RZ, 0x2 ;  /* 0x00000002ff517424 */ /* 0x004fe400078e00ff */
[----:B------:R-:W-:Y:S01]  /*184d0*/  FFMA.FTZ R6, R9, R110, 1.1641532182693481445e-10 ;  /* 0x2f00000009067423 */ /* 0x000fe2000001006e */
[----:B------:R-:W1:Y:S01]  /*184e0*/  LDC R97, c[0x0][0x408] ;  /* 0x00010200ff617b82 */ /* 0x000e620000000800 */
[----:B------:R-:W-:-:S03]  /*184f0*/  MOV R9, R10 ;  /* 0x0000000a00097202 */ /* 0x000fc60000000f00 */
        /* <DEDUP_REMOVED lines=13> */
.L_x_15058:
        /* <DEDUP_REMOVED lines=13> */
.L_x_15060:
[----:B------:R-:W-:Y:S05]  /*186a0*/  BSYNC.RECONVERGENT B3 ;  /* 0x0000000000037941 */ /* 0x000fea0003800200 */
.L_x_15059:
        /* <DEDUP_REMOVED lines=43> */
.L_x_15057:
[----:B------:R-:W-:Y:S05]  /*18960*/  BSYNC.RECONVERGENT B2 ;  /* 0x0000000000027941 */ /* 0x000fea0003800200 */
.L_x_15056:
[----:B------:R-:W-:Y:S01]  /*18970*/  I2FP.F32.U32 R9, R9 ;  /* 0x0000000900097245 */ /* 0x000fe20000201000 */
[----:B------:R-:W-:Y:S01]  /*18980*/  HADD2.F32 R82, -RZ, R44.H0_H0 ;  /* 0x2000002cff527230 */ /* 0x000fe20000004100 */
[----:B------:R-:W-:Y:S01]  /*18990*/  FSEL R11, R6, RZ, P4 ;  /* 0x000000ff060b7208 */ /* 0x000fe20002000000 */
[----:B------:R-:W-:Y:S01]  /*189a0*/  BSSY.RECONVERGENT B2, `(.L_x_15061) ;  /* 0x000004d000027945 */ /* 0x000fe20003800200 */
[----:B------:R-:W-:Y:S02]  /*189b0*/  IMAD.MOV.U32 R6, RZ, RZ, R10 ;  /* 0x000000ffff067224 */ /* 0x000fe400078e000a */
[----:B------:R-:W-:Y:S01]  /*189c0*/  FFMA.FTZ R80, R9, R110, 1.1641532182693481445e-10 ;  /* 0x2f00000009507423 */ /* 0x000fe2000001006e */
[----:B------:R-:W-:-:S04]  /*189d0*/  FMUL.FTZ R82, R82, R97 ;  /* 0x0000006152527220 */ /* 0x000fc80000410000 */
[----:B------:R-:W-:-:S04]  /*189e0*/  FSETP.GTU.FTZ.AND P2, PT, R80, R91, PT ;  /* 0x0000005b5000720b */ /* 0x000fc80003f5c000 */
[----:B------:R-:W-:Y:S01]  /*189f0*/  FSEL R80, R82, RZ, !P2 ;  /* 0x000000ff52507208 */ /* 0x000fe20005000000 */
[----:B------:R-:W-:Y:S01]  /*18a00*/  HFMA2 R82, -RZ, RZ, 0, 1.1920928955078125e-07 ;  /* 0x00000002ff527431 */ /* 0x000fe200000001ff */
        /* <DEDUP_REMOVED lines=13> */
.L_x_15063:
        /* <DEDUP_REMOVED lines=13> */
.L_x_15065:
[----:B------:R-:W-:Y:S05]  /*18bb0*/  BSYNC.RECONVERGENT B3 ;  /* 0x0000000000037941 */ /* 0x000fea0003800200 */
.L_x_15064:
        /* <DEDUP_REMOVED lines=43> */
.L_x_15062:
[----:B------:R-:W-:Y:S05]  /*18e70*/  BSYNC.RECONVERGENT B2 ;  /* 0x0000000000027941 */ /* 0x000fea0003800200 */
.L_x_15061:
[----:B------:R-:W-:Y:S01]  /*18e80*/  ISETP.NE.AND P2, PT, R82, 0x1, PT ;  /* 0x000000015200780c */ /* 0x000fe20003f45270 */
[----:B------:R-:W-:Y:S01]  /*18e90*/  HADD2.F32 R84, -RZ, R84.H1_H1 ;  /* 0x30000054ff547230 */ /* 0x000fe20000004100 */
        /* <DEDUP_REMOVED lines=17> */
.L_x_15068:
        /* <DEDUP_REMOVED lines=13> */
.L_x_15070:
[----:B------:R-:W-:Y:S05]  /*19080*/  BSYNC.RECONVERGENT B3 ;  /* 0x0000000000037941 */ /* 0x000fea0003800200 */
.L_x_15069:
        /* <DEDUP_REMOVED lines=43> */
.L_x_15067:
[----:B------:R-:W-:Y:S05]  /*19340*/  BSYNC.RECONVERGENT B2 ;  /* 0x0000000000027941 */ /* 0x000fea0003800200 */
.L_x_15066:
        /* <DEDUP_REMOVED lines=23> */
.L_x_15073:
        /* <DEDUP_REMOVED lines=13> */
.L_x_15075:
[----:B------:R-:W-:Y:S05]  /*19590*/  BSYNC.RECONVERGENT B3 ;  /* 0x0000000000037941 */ /* 0x000fea0003800200 */
.L_x_15074:
        /* <DEDUP_REMOVED lines=43> */
.L_x_15072:
[----:B------:R-:W-:Y:S05]  /*19850*/  BSYNC.RECONVERGENT B2 ;  /* 0x0000000000027941 */ /* 0x000fea0003800200 */
.L_x_15071:
[----:B------:R-:W-:Y:S01]  /*19860*/  ISETP.NE.AND P2, PT, R84, 0x1, PT ;  /* 0x000000015400780c */ /* 0x000fe20003f45270 */
[----:B------:R-:W-:Y:S01]  /*19870*/  BSSY.RECONVERGENT B2, `(.L_x_15076) ;  /* 0x000004b000027945 */ /* 0x000fe20003800200 */
[----:B------:R-:W-:Y:S01]  /*19880*/  I2FP.F32.U32 R83, R6 ;  /* 0x0000000600537245 */ /* 0x000fe20000201000 */
[----:B------:R-:W-:Y:S02]  /*19890*/  HADD2.F32 R6, -RZ, R85.H0_H0 ;  /* 0x20000055ff067230 */ /* 0x000fe40000004100 */
[----:B------:R-:W-:Y:S02]  /*198a0*/  IMAD.MOV.U32 R93, RZ, RZ, 0x2 ;  /* 0x00000002ff5d7424 */ /* 0x000fe400078e00ff */
[----:B------:R-:W-:Y:S01]  /*198b0*/  FFMA.FTZ R82, R83, R110, 1.1641532182693481445e-10 ;  /* 0x2f00000053527423 */ /* 0x000fe2000001006e */
[----:B------:R-:W-:Y:S01]  /*198c0*/  MOV R83, R10 ;  /* 0x0000000a00537202 */ /* 0x000fe20000000f00 */
[----:B------:R-:W-:-:S03]  /*198d0*/  FMUL.FTZ R6, R6, R97 ;  /* 0x0000006106067220 */ /* 0x000fc60000410000 */
        /* <DEDUP_REMOVED lines=11> */
.L_x_15078:
        /* <DEDUP_REMOVED lines=13> */
.L_x_15080:
[----:B------:R-:W-:Y:S05]  /*19a60*/  BSYNC.RECONVERGENT B3 ;  /* 0x0000000000037941 */ /* 0x000fea0003800200 */
.L_x_15079:
        /* <DEDUP_REMOVED lines=43> */
.L_x_15077:
[----:B------:R-:W-:Y:S05]  /*19d20*/  BSYNC.RECONVERGENT B2 ;  /* 0x0000000000027941 */ /* 0x000fea0003800200 */
.L_x_15076:
        /* <DEDUP_REMOVED lines=23> */
.L_x_15083:
        /* <DEDUP_REMOVED lines=13> */
.L_x_15085:
[----:B------:R-:W-:Y:S05]  /*19f70*/  BSYNC.RECONVERGENT B3 ;  /* 0x0000000000037941 */ /* 0x000fea0003800200 */
.L_x_15084:
        /* <DEDUP_REMOVED lines=43> */
.L_x_15082:
[----:B------:R-:W-:Y:S05]  /*1a230*/  BSYNC.RECONVERGENT B2 ;  /* 0x0000000000027941 */ /* 0x000fea0003800200 */
.L_x_15081:
        /* <DEDUP_REMOVED lines=19> */
.L_x_15088:
        /* <DEDUP_REMOVED lines=13> */
.L_x_15090:
[----:B------:R-:W-:Y:S05]  /*1a440*/  BSYNC.RECONVERGENT B3 ;  /* 0x0000000000037941 */ /* 0x000fea0003800200 */
.L_x_15089:
        /* <DEDUP_REMOVED lines=43> */
.L_x_15087:
[----:B------:R-:W-:Y:S05]  /*1a700*/  BSYNC.RECONVERGENT B2 ;  /* 0x0000000000027941 */ /* 0x000fea0003800200 */
.L_x_15086:
        /* <DEDUP_REMOVED lines=23> */
.L_x_15093:
        /* <DEDUP_REMOVED lines=13> */
.L_x_15095:
[----:B------:R-:W-:Y:S05]  /*1a950*/  BSYNC.RECONVERGENT B3 ;  /* 0x0000000000037941 */ /* 0x000fea0003800200 */
.L_x_15094:
        /* <DEDUP_REMOVED lines=43> */
.L_x_15092:
[----:B------:R-:W-:Y:S05]  /*1ac10*/  BSYNC.RECONVERGENT B2 ;  /* 0x0000000000027941 */ /* 0x000fea0003800200 */
.L_x_15091:
        /* <DEDUP_REMOVED lines=18> */
.L_x_15098:
        /* <DEDUP_REMOVED lines=13> */
.L_x_15100:
[----:B------:R-:W-:Y:S05]  /*1ae10*/  BSYNC.RECONVERGENT B3 ;  /* 0x0000000000037941 */ /* 0x000fea0003800200 */
.L_x_15099:
        /* <DEDUP_REMOVED lines=43> */
.L_x_15097:
[----:B------:R-:W-:Y:S05]  /*1b0d0*/  BSYNC.RECONVERGENT B2 ;  /* 0x0000000000027941 */ /* 0x000fea0003800200 */
.L_x_15096:
        /* <DEDUP_REMOVED lines=23> */
.L_x_15103:
        /* <DEDUP_REMOVED lines=13> */
.L_x_15105:
[----:B------:R-:W-:Y:S05]  /*1b320*/  BSYNC.RECONVERGENT B3 ;  /* 0x0000000000037941 */ /* 0x000fea0003800200 */
.L_x_15104:
        /* <DEDUP_REMOVED lines=43> */
.L_x_15102:
[----:B------:R-:W-:Y:S05]  /*1b5e0*/  BSYNC.RECONVERGENT B2 ;  /* 0x0000000000027941 */ /* 0x000fea0003800200 */
.L_x_15101:
        /* <DEDUP_REMOVED lines=18> */
.L_x_15108:
        /* <DEDUP_REMOVED lines=13> */
.L_x_15110:
[----:B------:R-:W-:Y:S05]  /*1b7e0*/  BSYNC.RECONVERGENT B3 ;  /* 0x0000000000037941 */ /* 0x000fea0003800200 */
.L_x_15109:
        /* <DEDUP_REMOVED lines=43> */
.L_x_15107:
[----:B------:R-:W-:Y:S05]  /*1baa0*/  BSYNC.RECONVERGENT B2 ;  /* 0x0000000000027941 */ /* 0x000fea0003800200 */
.L_x_15106:
        /* <DEDUP_REMOVED lines=23> */
.L_x_15113:
        /* <DEDUP_REMOVED lines=13> */
.L_x_15115:
[----:B------:R-:W-:Y:S05]  /*1bcf0*/  BSYNC.RECONVERGENT B3 ;  /* 0x0000000000037941 */ /* 0x000fea0003800200 */
.L_x_15114:
        /* <DEDUP_REMOVED lines=43> */
.L_x_15112:
[----:B------:R-:W-:Y:S05]  /*1bfb0*/  BSYNC.RECONVERGENT B2 ;  /* 0x0000000000027941 */ /* 0x000fea0003800200 */
.L_x_15111:
[----:B------:R-:W-:Y:S01]  /*1bfc0*/  ISETP.NE.AND P5, PT, R106, 0x1, PT ;  /* 0x000000016a00780c */ /* 0x000fe20003fa5270 */
[----:B------:R-:W-:Y:S01]  /*1bfd0*/  BSSY.RECONVERGENT B2, `(.L_x_15116) ;  /* 0x000004a000027945 */ /* 0x000fe20003800200 */
[----:B------:R-:W-:Y:S01]  /*1bfe0*/  I2FP.F32.U32 R105, R6 ;  /* 0x0000000600697245 */ /* 0x000fe20000201000 */
[----:B------:R-:W-:Y:S01]  /*1bff0*/  HADD2.F32 R6, -RZ, R87.H0_H0 ;  /* 0x20000057ff067230 */ /* 0x000fe20000004100 */
        /* <DEDUP_REMOVED lines=14> */
.L_x_15118:
        /* <DEDUP_REMOVED lines=13> */
.L_x_15120:
[----:B------:R-:W-:Y:S05]  /*1c1b0*/  BSYNC.RECONVERGENT B3 ;  /* 0x0000000000037941 */ /* 0x000fea0003800200 */
.L_x_15119:
        /* <DEDUP_REMOVED lines=43> */
.L_x_15117:
[----:B------:R-:W-:Y:S05]  /*1c470*/  BSYNC.RECONVERGENT B2 ;  /* 0x0000000000027941 */ /* 0x000fea0003800200 */
.L_x_15116:
        /* <DEDUP_REMOVED lines=23> */
.L_x_15123:
        /* <DEDUP_REMOVED lines=13> */
.L_x_15125:
[----:B------:R-:W-:Y:S05]  /*1c6c0*/  BSYNC.RECONVERGENT B3 ;  /* 0x0000000000037941 */ /* 0x000fea0003800200 */
.L_x_15124:
        /* <DEDUP_REMOVED lines=43> */
.L_x_15122:
[----:B------:R-:W-:Y:S05]  /*1c980*/  BSYNC.RECONVERGENT B2 ;  /* 0x0000000000027941 */ /* 0x000fea0003800200 */
.L_x_15121:
        /* <DEDUP_REMOVED lines=18> */
.L_x_15128:
        /* <DEDUP_REMOVED lines=15> */
.L_x_15130:
[----:B------:R-:W-:Y:S05]  /*1cba0*/  BSYNC.RECONVERGENT B3 ;  /* 0x0000000000037941 */ /* 0x000fea0003800200 */
.L_x_15129:
        /* <DEDUP_REMOVED lines=43> */
.L_x_15127:
[----:B------:R-:W-:Y:S05]  /*1ce60*/  BSYNC.RECONVERGENT B2 ;  /* 0x0000000000027941 */ /* 0x000fea0003800200 */
.L_x_15126:
        /* <DEDUP_REMOVED lines=11> */
.L_x_15050:
[----:B------:R-:W-:Y:S01]  /*1cf20*/  ISETP.NE.AND P2, PT, R6, 0x1, PT ;  /* 0x000000010600780c */ /* 0x000fe20003f45270 */
[----:B------:R-:W-:Y:S01]  /*1cf30*/  BSSY.RECONVERGENT B2, `(.L_x_15132) ;  /* 0x0000047000027945 */ /* 0x000fe20003800200 */
[----:B--2---:R-:W-:Y:S02]  /*1cf40*/  HFMA2 R81, -RZ, RZ, 0, 1.1920928955078125e-07 ;  /* 0x00000002ff517431 */ /* 0x004fe400000001ff */
[----:B------:R-:W-:Y:S01]  /*1cf50*/  IMAD.MOV.U32 R80, RZ, RZ, R10 ;  /* 0x000000ffff507224 */ /* 0x000fe200078e000a */
        /* <DEDUP_REMOVED lines=12> */
.L_x_15134:
        /* <DEDUP_REMOVED lines=13> */
.L_x_15136:
[----:B------:R-:W-:Y:S05]  /*1d0f0*/  BSYNC.RECONVERGENT B3 ;  /* 0x0000000000037941 */ /* 0x000fea0003800200 */
.L_x_15135:
        /* <DEDUP_REMOVED lines=39> */
[----:B------:R-:W-:Y:S02]  /*1d370*/  LOP3.LUT R5, R82, UR31, R5, 0x96, !PT ;  /* 0x0000001f52057c12 */ /* 0x000fe4000f8e9605 */
[----:B------:R-:W-:Y:S01]  /*1d380*/  LOP3.LUT R4, R80, UR32, R91, 0x96, !PT ;  /* 0x0000002050047c12 */ /* 0x000fe2000f8e965b */
[----:B------:R-:W-:-:S07]  /*1d390*/  IMAD.MOV.U32 R80, RZ, RZ, R8 ;  /* 0x000000ffff507224 */ /* 0x000fce00078e0008 */
.L_x_15133:
[----:B------:R-:W-:Y:S05]  /*1d3a0*/  BSYNC.RECONVERGENT B2 ;  /* 0x0000000000027941 */ /* 0x000fea0003800200 */
.L_x_15132:
[----:B------:R-:W0:Y:S01]  /*1d3b0*/  LDC R91, c[0x0][0x404] ;  /* 0x00010100ff5b7b82 */ /* 0x000e220000000800 */
[----:B------:R-:W-:Y:S01]  /*1d3c0*/  ISETP.NE.AND P2, PT, R81, 0x1, PT ;  /* 0x000000015100780c */ /* 0x000fe20003f45270 */
[----:B------:R-:W-:Y:S01]  /*1d3d0*/  IMAD.MOV.U32 R105, RZ, RZ, 0x2f800000 ;  /* 0x2f800000ff697424 */ /* 0x000fe200078e00ff */
[----:B------:R-:W-:Y:S01]  /*1d3e0*/  I2FP.F32.U32 R6, R80 ;  /* 0x0000005000067245 */ /* 0x000fe20000201000 */
[----:B------:R-:W-:Y:S01]  /*1d3f0*/  BSSY.RECONVERGENT B2, `(.L_x_15137) ;  /* 0x0000049000027945 */ /* 0x000fe20003800200 */
[----:B-----5:R-:W-:Y:S01]  /*1d400*/  HADD2.F32 R104, -RZ, R84.H0_H0 ;  /* 0x20000054ff687230 */ /* 0x020fe20000004100 */
[----:B------:R-:W-:Y:S02]  /*1d410*/  MOV R80, 0x2 ;  /* 0x0000000200507802 */ /* 0x000fe40000000f00 */
        /* <DEDUP_REMOVED lines=13> */
.L_x_15139:
        /* <DEDUP_REMOVED lines=13> */
.L_x_15141:
[----:B------:R-:W-:Y:S05]  /*1d5c0*/  BSYNC.RECONVERGENT B3 ;  /* 0x0000000000037941 */ /* 0x000fea0003800200 */
.L_x_15140:
        /* <DEDUP_REMOVED lines=43> */
.L_x_15138:
[----:B------:R-:W-:Y:S05]  /*1d880*/  BSYNC.RECONVERGENT B2 ;  /* 0x0000000000027941 */ /* 0x000fea0003800200 */
.L_x_15137:
        /* <DEDUP_REMOVED lines=18> */
.L_x_15144:
        /* <DEDUP_REMOVED lines=13> */
.L_x_15146:
[----:B------:R-:W-:Y:S05]  /*1da80*/  BSYNC.RECONVERGENT B3 ;  /* 0x0000000000037941 */ /* 0x000fea0003800200 */
.L_x_15145:
        /* <DEDUP_REMOVED lines=43> */
.L_x_15143:
[----:B------:R-:W-:Y:S05]  /*1dd40*/  BSYNC.RECONVERGENT B2 ;  /* 0x0000000000027941 */ /* 0x000fea0003800200 */
.L_x_15142:
[----:B------:R-:W-:Y:S01]  /*1dd50*/  ISETP.NE.AND P2, PT, R82, 0x1, PT ;  /* 0x000000015200780c */ /* 0x000fe20003f45270 */
[----:B------:R-:W-:Y:S01]  /*1dd60*/  BSSY.RECONVERGENT B2, `(.L_x_15147) ;  /* 0x000004a000027945 */ /* 0x000fe20003800200 */
[----:B------:R-:W-:Y:S01]  /*1dd70*/  I2FP.F32.U32 R6, R6 ;  /* 0x0000000600067245 */ /* 0x000fe20000201000 */
[----:B------:R-:W-:Y:S02]  /*1dd80*/  HFMA2 R80, -RZ, RZ, 0, 1.1920928955078125e-07 ;  /* 0x00000002ff507431 */ /* 0x000fe400000001ff */
[----:B------:R-:W-:Y:S02]  /*1dd90*/  HADD2.F32 R106, -RZ, R85.H0_H0 ;  /* 0x20000055ff6a7230 */ /* 0x000fe40000004100 */
        /* <DEDUP_REMOVED lines=13> */
.L_x_15149:
        /* <DEDUP_REMOVED lines=13> */
.L_x_15151:
[----:B------:R-:W-:Y:S05]  /*1df40*/  BSYNC.RECONVERGENT B3 ;  /* 0x0000000000037941 */ /* 0x000fea0003800200 */
.L_x_15150:
        /* <DEDUP_REMOVED lines=43> */
.L_x_15148:
[----:B------:R-:W-:Y:S05]  /*1e200*/  BSYNC.RECONVERGENT B2 ;  /* 0x0000000000027941 */ /* 0x000fea0003800200 */
.L_x_15147:
        /* <DEDUP_REMOVED lines=18> */
.L_x_15154:
        /* <DEDUP_REMOVED lines=13> */
.L_x_15156:
[----:B------:R-:W-:Y:S05]  /*1e400*/  BSYNC.RECONVERGENT B3 ;  /* 0x0000000000037941 */ /* 0x000fea0003800200 */
.L_x_15155:
        /* <DEDUP_REMOVED lines=43> */
.L_x_15153:
[----:B------:R-:W-:Y:S05]  /*1e6c0*/  BSYNC.RECONVERGENT B2 ;  /* 0x0000000000027941 */ /* 0x000fea0003800200 */
.L_x_15152:
        /* <DEDUP_REMOVED lines=17> */
.L_x_15159:
        /* <DEDUP_REMOVED lines=13> */
.L_x_15161:
[----:B------:R-:W-:Y:S05]  /*1e8b0*/  BSYNC.RECONVERGENT B3 ;  /* 0x0000000000037941 */ /* 0x000fea0003800200 */
.L_x_15160:
        /* <DEDUP_REMOVED lines=43> */
.L_x_15158:
[----:B------:R-:W-:Y:S05]  /*1eb70*/  BSYNC.RECONVERGENT B2 ;  /* 0x0000000000027941 */ /* 0x000fea0003800200 */
.L_x_15157:
        /* <DEDUP_REMOVED lines=17> */
.L_x_15164:
        /* <DEDUP_REMOVED lines=13> */
.L_x_15166:
[----:B------:R-:W-:Y:S05]  /*1ed60*/  BSYNC.RECONVERGENT B3 ;  /* 0x0000000000037941 */ /* 0x000fea0003800200 */
.L_x_15165:
        /* <DEDUP_REMOVED lines=43> */
.L_x_15163:
[----:B------:R-:W-:Y:S05]  /*1f020*/  BSYNC.RECONVERGENT B2 ;  /* 0x0000000000027941 */ /* 0x000fea0003800200 */
.L_x_15162:
        /* <DEDUP_REMOVED lines=17> */
.L_x_15169:
        /* <DEDUP_REMOVED lines=13> */
.L_x_15171:
[----:B------:R-:W-:Y:S05]  /*1f210*/  BSYNC.RECONVERGENT B3 ;  /* 0x0000000000037941 */ /* 0x000fea0003800200 */
.L_x_15170:
        /* <DEDUP_REMOVED lines=43> */
.L_x_15168:
[----:B------:R-:W-:Y:S05]  /*1f4d0*/  BSYNC.RECONVERGENT B2 ;  /* 0x0000000000027941 */ /* 0x000fea0003800200 */
.L_x_15167:
        /* <DEDUP_REMOVED lines=37> */
.L_x_15131:
        /* <DEDUP_REMOVED lines=20> */
[----:B------:R-:W-:Y:S02]  /*1f870*/  IMAD.MOV.U32 R8, RZ, RZ, R90 ;  /* 0x000000ffff087224 */ /* 0x000fe400078e005a */
[----:B-1----:R-:W-:Y:S01]  /*1f880*/  IMAD.WIDE.U32 R102, R88, 0x8, R102 ;  /* 0x0000000858667825 */ /* 0x002fe200078e0066 */
        /* <DEDUP_REMOVED lines=23> */
.L_x_15049:
[----:B------:R-:W-:Y:S05]  /*1fa00*/  BSYNC.RECONVERGENT B1 ;  /* 0x0000000000017941 */ /* 0x000fea0003800200 */
.L_x_15048:
        /* <DEDUP_REMOVED lines=41> */
[----:B--2---:R-:W1:Y:S01]  /*1fca0*/  LDC R102, c[0x0][0x400] ;  /* 0x00010000ff667b82 */ /* 0x004e620000000800 */
        /* <DEDUP_REMOVED lines=84> */
.L_x_15193:
        /* <DEDUP_REMOVED lines=30> */
[--C-:B------:R-:W-:Y:S01]  /*203d0*/  FADD.FTZ R107, R62, -R105.reuse ;  /* 0x800000693e6b7221 */ /* 0x100fe20000010000 */
[----:B------:R-:W0:Y:S01]  /*203e0*/  LDC.64 R102, c[0x0][0x428] ;  /* 0x00010a00ff667b82 */ /* 0x000e220000000a00 */
[----:B------:R-:W-:Y:S01]  /*203f0*/  FADD.FTZ R91, R61, -R105 ;  /* 0x800000693d5b7221 */ /* 0x000fe20000010000 */
[----:B------:R-:W-:Y:S01]  /*20400*/  FFMA.FTZ R90, R109, R106, R108 ;  /* 0x0000006a6d5a7223 */ /* 0x000fe2000001006c */
[----:B------:R-:W-:-:S02]  /*20410*/  HADD2.F32 R110, -RZ, R15.H0_H0 ;  /* 0x2000000fff6e7230 */ /* 0x000fc40000004100 */
[--C-:B------:R-:W-:Y:S01]  /*20420*/  FADD.FTZ R109, R63, -R105.reuse ;  /* 0x800000693f6d7221 */ /* 0x100fe20000010000 */
[----:B------:R-:W-:Y:S02]  /*20430*/  HADD2.F32 R112, -RZ, R19.H0_H0 ;  /* 0x20000013ff707230 */ /* 0x000fe40000004100 */
[C---:B------:R-:W-:Y:S01]  /*20440*/  FMUL.FTZ R107, R104.reuse, R107 ;  /* 0x0000006b686b7220 */ /* 0x040fe20000410000 */
[----:B------:R-:W-:Y:S02]  /*20450*/  HADD2.F32 R106, -RZ, R14.H1_H1 ;  /* 0x3000000eff6a7230 */ /* 0x000fe40000004100 */
[C---:B------:R-:W-:Y:S01]  /*20460*/  FMUL.FTZ R91, R104.reuse, R91 ;  /* 0x0000005b685b7220 */ /* 0x040fe20000410000 */
[----:B------:R-:W-:Y:S02]  /*20470*/  HADD2.F32 R108, -RZ, R18.H1_H1 ;  /* 0x30000012ff6c7230 */ /* 0x000fe40000004100 */
[----:B------:R-:W-:Y:S01]  /*20480*/  FMUL.FTZ R113, R104, R109 ;  /* 0x0000006d68717220 */ /* 0x000fe20000410000 */
[----:B------:R-:W-:Y:S01]  /*20490*/  FFMA.FTZ R111, R107, R110, R112 ;  /* 0x0000006e6b6f7223 */ /* 0x000fe20000010070 */
[----:B------:R-:W-:Y:S01]  /*204a0*/  FADD.FTZ R107, R59, -R105 ;  /* 0x800000693b6b7221 */ /* 0x000fe20000010000 */
[----:B------:R-:W-:-:S02]  /*204b0*/  HADD2.F32 R110, -RZ, R13.H1_H1 ;  /* 0x3000000dff6e7230 */ /* 0x000fc40000004100 */
[----:B------:R-:W-:Y:S01]  /*204c0*/  FFMA.FTZ R109, R91, R106, R108 ;  /* 0x0000006a5b6d7223 */ /* 0x000fe2000001006c */
[----:B------:R-:W-:Y:S01]  /*204d0*/  FADD.FTZ R91, R57, -R105 ;  /* 0x80000069395b7221 */ /* 0x000fe20000010000 */
[----:B------:R-:W-:Y:S02]  /*204e0*/  HADD2.F32 R112, -RZ, R17.H1_H1 ;  /* 0x30000011ff707230 */ /* 0x000fe40000004100 */
[C---:B------:R-:W-:Y:S01]  /*204f0*/  FMUL.FTZ R107, R104.reuse, R107 ;  /* 0x0000006b686b7220 */ /* 0x040fe20000410000 */
        /* <DEDUP_REMOVED lines=8> */
[----:B------:R-:W-:Y:S01]  /*20580*/  F2FP.F16.F32.PACK_AB R89, R110, R89 ;  /* 0x000000596e59723e */ /* 0x000fe200000000ff */
[----:B0-----:R-:W-:-:S04]  /*20590*/  IMAD.WIDE.U32 R102, R101, 0x10, R102 ;  /* 0x0000001065667825 */ /* 0x001fc800078e0066 */
[----:B------:R-:W-:Y:S01]  /*205a0*/  FFMA.FTZ R107, R91, R106, R108 ;  /* 0x0000006a5b6b7223 */ /* 0x000fe2000001006c */
[----:B------:R-:W-:Y:S01]  /*205b0*/  F2FP.F16.F32.PACK_AB R91, R114, R111 ;  /* 0x0000006f725b723e */ /* 0x000fe200000000ff */
[----:B------:R-:W-:-:S03]  /*205c0*/  VIADD R101, R101, 0x20 ;  /* 0x0000002065657836 */ /* 0x000fc60000000000 */
[----:B------:R-:W-:-:S05]  /*205d0*/  F2FP.F16.F32.PACK_AB R88, R107, R88 ;  /* 0x000000586b58723e */ /* 0x000fca00000000ff */
[----:B------:R0:W-:Y:S02]  /*205e0*/  STG.E.128 desc[UR8][R102.64], R88 ;  /* 0x0000005866007986 */ /* 0x0001e4000c101d08 */
.L_x_15174:
[----:B------:R-:W-:Y:S05]  /*205f0*/  BSYNC.RECONVERGENT B1 ;  /* 0x0000000000017941 */ /* 0x000fea0003800200 */
.L_x_15173:
        /* <DEDUP_REMOVED lines=45> */
[C---:B0-----:R-:W-:Y:S01]  /*208d0*/  IMAD.WIDE.U32 R102, R101.reuse, 0x10, R102 ;  /* 0x0000001065667825 */ /* 0x041fe200078e0066 */
[----:B------:R-:W-:-:S03]  /*208e0*/  IADD3 R101, PT, PT, R101, 0x20, RZ ;  /* 0x0000002065657810 */ /* 0x000fc60007ffe0ff */
[----:B------:R-:W-:Y:S01]  /*208f0*/  FFMA.FTZ R107, R91, R106, R108 ;  /* 0x0000006a5b6b7223 */ /* 0x000fe2000001006c */
[----:B------:R-:W-:-:S04]  /*20900*/  F2FP.F16.F32.PACK_AB R91, R114, R111 ;  /* 0x0000006f725b723e */ /* 0x000fc800000000ff */
[----:B------:R-:W-:-:S05]  /*20910*/  F2FP.F16.F32.PACK_AB R88, R107, R88 ;  /* 0x000000586b58723e */ /* 0x000fca00000000ff */
[----:B------:R1:W-:Y:S02]  /*20920*/  STG.E.128 desc[UR8][R102.64], R88 ;  /* 0x0000005866007986 */ /* 0x0003e4000c101d08 */
.L_x_15176:
[----:B------:R-:W-:Y:S05]  /*20930*/  BSYNC.RECONVERGENT B1 ;  /* 0x0000000000017941 */ /* 0x000fea0003800200 */
.L_x_15175:
        /* <DEDUP_REMOVED lines=51> */
.L_x_15178:
[----:B------:R-:W-:Y:S05]  /*20c70*/  BSYNC.RECONVERGENT B1 ;  /* 0x0000000000017941 */ /* 0x000fea0003800200 */
.L_x_15177:
[----:B------:R-:W-:Y:S01]  /*20c80*/  ISETP.GE.U32.AND P1, PT, R98, 0x80, PT ;  /* 0x000000806200780c */ /* 0x000fe20003f26070 */
[----:B------:R-:W-:-:S12]  /*20c90*/  BSSY.RECONVERGENT B1, `(.L_x_15179) ;  /* 0x0000031000017945 */ /* 0x000fd80003800200 */
[----:B------:R-:W-:Y:S05]  /*20ca0*/  @!P1 BRA `(.L_x_15180) ;  /* 0x0000000000bc9947 */ /* 0x000fea0003800000 */
[--C-:B0123--:R-:W-:Y:S01]  /*20cb0*/  FADD.FTZ R89, R80, -R105.reuse ;  /* 0x8000006950597221 */ /* 0x10ffe20000010000 */
        /* <DEDUP_REMOVED lines=8> */
[--C-:B------:R-:W-:Y:S01]  /*20d40*/  FADD.FTZ R91, R81, -R105.reuse ;  /* 0x80000069515b7221 */ /* 0x100fe20000010000 */
[----:B------:R-:W0:Y:S01]  /*20d50*/  LDC.64 R88, c[0x0][0x428] ;  /* 0x00010a00ff587b82 */ /* 0x000e220000000a00 */
[--C-:B------:R-:W-:Y:S01]  /*20d60*/  FADD.FTZ R103, R83, -R105.reuse ;  /* 0x8000006953677221 */ /* 0x100fe20000010000 */
[--C-:B------:R-:W-:Y:S01]  /*20d70*/  FADD.FTZ R109, R84, -R105.reuse ;  /* 0x80000069546d7221 */ /* 0x100fe20000010000 */
[--C-:B------:R-:W-:Y:S01]  /*20d80*/  FADD.FTZ R111, R85, -R105.reuse ;  /* 0x80000069556f7221 */ /* 0x100fe20000010000 */
[--C-:B------:R-:W-:Y:S01]  /*20d90*/  FADD.FTZ R113, R86, -R105.reuse ;  /* 0x8000006956717221 */ /* 0x100fe20000010000 */
[----:B------:R-:W-:Y:S01]  /*20da0*/  FADD.FTZ R105, R87, -R105 ;  /* 0x8000006957697221 */ /* 0x000fe20000010000 */
[----:B------:R-:W-:Y:S01]  /*20db0*/  FFMA.FTZ R107, R107, R90, R102 ;  /* 0x0000005a6b6b7223 */ /* 0x000fe20000010066 */
[----:B------:R-:W-:Y:S02]  /*20dc0*/  HADD2.F32 R102, -RZ, R38.H0_H0 ;  /* 0x20000026ff667230 */ /* 0x000fe40000004100 */
[----:B------:R-:W-:Y:S01]  /*20dd0*/  FMUL.FTZ R109, R104, R109 ;  /* 0x0000006d686d7220 */ /* 0x000fe20000410000 */
[----:B------:R-:W-:-:S02]  /*20de0*/  HADD2.F32 R108, -RZ, R42.H0_H0 ;  /* 0x2000002aff6c7230 */ /* 0x000fc40000004100 */
[C---:B------:R-:W-:Y:S01]  /*20df0*/  FMUL.FTZ R113, R104.reuse, R113 ;  /* 0x0000007168717220 */ /* 0x040fe20000410000 */
[----:B------:R-:W-:Y:S02]  /*20e00*/  HADD2.F32 R110, -RZ, R39.H0_H0 ;  /* 0x20000027ff6e7230 */ /* 0x000fe40000004100 */
[C---:B------:R-:W-:Y:S01]  /*20e10*/  FMUL.FTZ R105, R104.reuse, R105 ;  /* 0x0000006968697220 */ /* 0x040fe20000410000 */
[----:B------:R-:W-:Y:S02]  /*20e20*/  HADD2.F32 R112, -RZ, R43.H0_H0 ;  /* 0x2000002bff707230 */ /* 0x000fe40000004100 */
[C---:B------:R-:W-:Y:S01]  /*20e30*/  FMUL.FTZ R90, R104.reuse, R91 ;  /* 0x0000005b685a7220 */ /* 0x040fe20000410000 */
[----:B------:R-:W-:Y:S02]  /*20e40*/  HADD2.F32 R114, -RZ, R39.H1_H1 ;  /* 0x30000027ff727230 */ /* 0x000fe40000004100 */
[----:B------:R-:W-:Y:S01]  /*20e50*/  FMUL.FTZ R91, R104, R103 ;  /* 0x00000067685b7220 */ /* 0x000fe20000410000 */
[----:B------:R-:W-:-:S02]  /*20e60*/  HADD2.F32 R116, -RZ, R43.H1_H1 ;  /* 0x3000002bff747230 */ /* 0x000fc40000004100 */
[----:B------:R-:W-:Y:S01]  /*20e70*/  FMUL.FTZ R111, R104, R111 ;  /* 0x0000006f686f7220 */ /* 0x000fe20000410000 */
[----:B------:R-:W-:Y:S01]  /*20e80*/  FFMA.FTZ R108, R109, R102, R108 ;  /* 0x000000666d6c7223 */ /* 0x000fe2000001006c */
[----:B------:R-:W-:Y:S01]  /*20e90*/  FFMA.FTZ R113, R113, R110, R112 ;  /* 0x0000006e71717223 */ /* 0x000fe20000010070 */
[----:B------:R-:W-:Y:S02]  /*20ea0*/  HADD2.F32 R103, -RZ, R36.H1_H1 ;  /* 0x30000024ff677230 */ /* 0x000fe40000004100 */
[----:B------:R-:W-:Y:S01]  /*20eb0*/  FFMA.FTZ R114, R105, R114, R116 ;  /* 0x0000007269727223 */ /* 0x000fe20000010074 */
[----:B------:R-:W-:Y:S02]  /*20ec0*/  HADD2.F32 R102, -RZ, R37.H1_H1 ;  /* 0x30000025ff667230 */ /* 0x000fe40000004100 */
[----:B------:R-:W-:Y:S02]  /*20ed0*/  HADD2.F32 R110, -RZ, R38.H1_H1 ;  /* 0x30000026ff6e7230 */ /* 0x000fe40000004100 */
[----:B------:R-:W-:-:S02]  /*20ee0*/  HADD2.F32 R112, -RZ, R42.H1_H1 ;  /* 0x3000002aff707230 */ /* 0x000fc40000004100 */
[----:B------:R-:W-:Y:S02]  /*20ef0*/  HADD2.F32 R104, -RZ, R41.H1_H1 ;  /* 0x30000029ff687230 */ /* 0x000fe40000004100 */
        /* <DEDUP_REMOVED lines=10> */
.L_x_15180:
[----:B------:R-:W-:Y:S05]  /*20fa0*/  BSYNC.RECONVERGENT B1 ;  /* 0x0000000000017941 */ /* 0x000fea0003800200 */
.L_x_15179:
[----:B01234-:R-:W0:Y:S02]  /*20fb0*/  LDC.64 R88, c[0x0][0x380] ;  /* 0x0000e000ff587b82 */ /* 0x01fe240000000a00 */
[----:B0-----:R-:W-:-:S04]  /*20fc0*/  LEA R99, R88, R99, 0x2 ;  /* 0x0000006358637211 */ /* 0x001fc800078e10ff */
[----:B------:R-:W-:-:S13]  /*20fd0*/  ISETP.GE.AND P1, PT, R99, R89, PT ;  /* 0x000000596300720c */ /* 0x000fda0003f26270 */
[----:B------:R-:W-:Y:S05]  /*20fe0*/  @!P1 BRA `(.L_x_15181) ;  /* 0xfffffdfc00089947 */ /* 0x000fea000383ffff */
[----:B------:R-:W-:Y:S05]  /*20ff0*/  BSYNC B0 ;  /* 0x0000000000007941 */ /* 0x000fea0003800000 */
.L_x_14672:
[----:B------:R-:W-:Y:S05]  /*21000*/  EXIT ;  /* 0x000000000000794d */ /* 0x000fea0003800000 */
.L_x_15172:
[----:B------:R-:W-:Y:S01]  /*21010*/  HFMA2 R108, -RZ, RZ, 0, 5.9604644775390625e-08 ;  /* 0x00000001ff6c7431 */ /* 0x000fe200000001ff */
[----:B------:R-:W-:Y:S01]  /*21020*/  BSSY B1, `(.L_x_15182) ;  /* 0x0000007000017945 */ /* 0x000fe20003800000 */
[----:B------:R-:W-:Y:S01]  /*21030*/  IMAD.MOV.U32 R109, RZ, RZ, R89 ;  /* 0x000000ffff6d7224 */ /* 0x000fe200078e0059 */
[----:B--2---:R-:W-:Y:S01]  /*21040*/  MOV R106, 0xffffffff ;  /* 0xffffffff006a7802 */ /* 0x004fe20000000f00 */
[----:B------:R-:W-:-:S07]  /*21050*/  IMAD.MOV.U32 R111, RZ, RZ, 0x1f ;  /* 0x0000001fff6f7424 */ /* 0x000fce00078e00ff */
[----:B-----5:R-:W-:Y:S05]  /*21060*/  WARPSYNC.COLLECTIVE R106, `(.L_x_15183) ;  /* 0x000000006a087348 */ /* 0x020fea0003c00000 */
[----:B------:R0:W1:Y:S02]  /*21070*/  SHFL.BFLY P5, R107, R109, R108, R111 ;  /* 0x0c00006c6d6b7389 */ /* 0x00006400000a006f */
[----:B01---5:R-:W-:Y:S05]  /*21080*/  ENDCOLLECTIVE ;  /* 0x000000000000791b */ /* 0x023fea0003800000 */
.L_x_15183:
[----:B------:R-:W-:Y:S05]  /*21090*/  BSYNC B1 ;  /* 0x0000000000017941 */ /* 0x000fea0003800000 */
.L_x_15182:
        /* <DEDUP_REMOVED lines=10> */
.L_x_15184:
[----:B------:R-:W-:Y:S01]  /*21140*/  HFMA2 R108, -RZ, RZ, 0, 2.384185791015625e-07 ;  /* 0x00000004ff6c7431 */ /* 0x000fe200000001ff */
[----:B------:R-:W-:-:S05]  /*21150*/  MOV R91, R107 ;  /* 0x0000006b005b7202 */ /* 0x000fca0000000f00 */
[----:B------:R-:W-:-:S04]  /*21160*/  FADD.FTZ R91, R90, R91 ;  /* 0x0000005b5a5b7221 */ /* 0x000fc80000010000 */
[----:B------:R-:W-:-:S07]  /*21170*/  IMAD.MOV.U32 R109, RZ, RZ, R91 ;  /* 0x000000ffff6d7224 */ /* 0x000fce00078e005b */
[----:B------:R-:W-:Y:S05]  /*21180*/  WARPSYNC.COLLECTIVE R106, `(.L_x_15185) ;  /* 0x000000006a087348 */ /* 0x000fea0003c00000 */
[----:B------:R0:W1:Y:S02]  /*21190*/  SHFL.BFLY P5, R107, R109, R108, R111 ;  /* 0x0c00006c6d6b7389 */ /* 0x00006400000a006f */
[----:B01----:R-:W-:Y:S05]  /*211a0*/  ENDCOLLECTIVE ;  /* 0x000000000000791b */ /* 0x003fea0003800000 */
.L_x_15185:
[----:B------:R-:W-:Y:S02]  /*211b0*/  IMAD.MOV.U32 R108, RZ, RZ, 0x8 ;  /* 0x00000008ff6c7424 */ /* 0x000fe400078e00ff */
[----:B------:R-:W-:-:S04]  /*211c0*/  IMAD.MOV.U32 R88, RZ, RZ, R107 ;  /* 0x000000ffff587224 */ /* 0x000fc800078e006b */
[----:B------:R-:W-:-:S05]  /*211d0*/  FADD.FTZ R104, R91, R88 ;  /* 0x000000585b687221 */ /* 0x000fca0000010000 */
[----:B------:R-:W-:-:S07]  /*211e0*/  MOV R109, R104 ;  /* 0x00000068006d7202 */ /* 0x000fce0000000f00 */
[----:B------:R-:W-:Y:S05]  /*211f0*/  WARPSYNC.COLLECTIVE R106, `(.L_x_15186) ;  /* 0x000000006a087348 */ /* 0x000fea0003c00000 */
[----:B------:R0:W1:Y:S02]  /*21200*/  SHFL.BFLY P5, R107, R109, R108, R111 ;  /* 0x0c00006c6d6b7389 */ /* 0x00006400000a006f */
[----:B01----:R-:W-:Y:S05]  /*21210*/  ENDCOLLECTIVE ;  /* 0x000000000000791b */ /* 0x003fea0003800000 */
.L_x_15186:
[----:B------:R-:W-:Y:S01]  /*21220*/  HFMA2 R108, -RZ, RZ, 0, 9.5367431640625e-07 ;  /* 0x00000010ff6c7431 */ /* 0x000fe200000001ff */
[----:B------:R-:W-:-:S05]  /*21230*/  MOV R103, R107 ;  /* 0x0000006b00677202 */ /* 0x000fca0000000f00 */
[----:B------:R-:W-:-:S04]  /*21240*/  FADD.FTZ R105, R104, R103 ;  /* 0x0000006768697221 */ /* 0x000fc80000010000 */
[----:B------:R-:W-:-:S07]  /*21250*/  IMAD.MOV.U32 R109, RZ, RZ, R105 ;  /* 0x000000ffff6d7224 */ /* 0x000fce00078e0069 */
[----:B------:R-:W-:Y:S05]  /*21260*/  WARPSYNC.COLLECTIVE R106, `(.L_x_15187) ;  /* 0x000000006a087348 */ /* 0x000fea0003c00000 */
[----:B------:R0:W1:Y:S02]  /*21270*/  SHFL.BFLY P5, R107, R109, R108, R111 ;  /* 0x0c00006c6d6b7389 */ /* 0x00006400000a006f */
[----:B01----:R-:W-:Y:S05]  /*21280*/  ENDCOLLECTIVE ;  /* 0x000000000000791b */ /* 0x003fea0003800000 */
.L_x_15187:
        /* <DEDUP_REMOVED lines=73> */
.L_x_15188:
[----:B------:R-:W-:Y:S01]  /*21720*/  HFMA2 R108, -RZ, RZ, 0, 1.1920928955078125e-07 ;  /* 0x00000002ff6c7431 */ /* 0x000fe200000001ff */
[----:B------:R-:W-:-:S05]  /*21730*/  MOV R89, R107 ;  /* 0x0000006b00597202 */ /* 0x000fca0000000f00 */
[----:B------:R-:W-:-:S04]  /*21740*/  FADD.FTZ R89, R88, R89 ;  /* 0x0000005958597221 */ /* 0x000fc80000010000 */
[----:B------:R-:W-:-:S07]  /*21750*/  IMAD.MOV.U32 R109, RZ, RZ, R89 ;  /* 0x000000ffff6d7224 */ /* 0x000fce00078e0059 */
[----:B------:R-:W-:Y:S05]  /*21760*/  WARPSYNC.COLLECTIVE R106, `(.L_x_15189) ;  /* 0x000000006a087348 */ /* 0x000fea0003c00000 */
[----:B------:R0:W1:Y:S02]  /*21770*/  SHFL.BFLY P5, R107, R109, R108, R111 ;  /* 0x0c00006c6d6b7389 */ /* 0x00006400000a006f */
[----:B01----:R-:W-:Y:S05]  /*21780*/  ENDCOLLECTIVE ;  /* 0x000000000000791b */ /* 0x003fea0003800000 */
.L_x_15189:
[----:B------:R-:W-:Y:S02]  /*21790*/  IMAD.MOV.U32 R108, RZ, RZ, 0x4 ;  /* 0x00000004ff6c7424 */ /* 0x000fe400078e00ff */
[----:B------:R-:W-:-:S04]  /*217a0*/  IMAD.MOV.U32 R90, RZ, RZ, R107 ;  /* 0x000000ffff5a7224 */ /* 0x000fc800078e006b */
[----:B------:R-:W-:-:S05]  /*217b0*/  FADD.FTZ R90, R89, R90 ;  /* 0x0000005a595a7221 */ /* 0x000fca0000010000 */
[----:B------:R-:W-:-:S07]  /*217c0*/  MOV R109, R90 ;  /* 0x0000005a006d7202 */ /* 0x000fce0000000f00 */
[----:B------:R-:W-:Y:S05]  /*217d0*/  WARPSYNC.COLLECTIVE R106, `(.L_x_15190) ;  /* 0x000000006a087348 */ /* 0x000fea0003c00000 */
[----:B------:R0:W1:Y:S02]  /*217e0*/  SHFL.BFLY P5, R107, R109, R108, R111 ;  /* 0x0c00006c6d6b7389 */ /* 0x00006400000a006f */
[----:B01----:R-:W-:Y:S05]  /*217f0*/  ENDCOLLECTIVE ;  /* 0x000000000000791b */ /* 0x003fea0003800000 */
.L_x_15190:
[----:B------:R-:W-:Y:S01]  /*21800*/  HFMA2 R108, -RZ, RZ, 0, 4.76837158203125e-07 ;  /* 0x00000008ff6c7431 */ /* 0x000fe200000001ff */
[----:B------:R-:W-:-:S05]  /*21810*/  MOV R91, R107 ;  /* 0x0000006b005b7202 */ /* 0x000fca0000000f00 */
[----:B------:R-:W-:-:S04]  /*21820*/  FADD.FTZ R91, R90, R91 ;  /* 0x0000005b5a5b7221 */ /* 0x000fc80000010000 */
[----:B------:R-:W-:-:S07]  /*21830*/  IMAD.MOV.U32 R109, RZ, RZ, R91 ;  /* 0x000000ffff6d7224 */ /* 0x000fce00078e005b */
[----:B------:R-:W-:Y:S05]  /*21840*/  WARPSYNC.COLLECTIVE R106, `(.L_x_15191) ;  /* 0x000000006a087348 */ /* 0x000fea0003c00000 */
[----:B------:R0:W1:Y:S02]  /*21850*/  SHFL.BFLY P5, R107, R109, R108, R111 ;  /* 0x0c00006c6d6b7389 */ /* 0x00006400000a006f */
[----:B01----:R-:W-:Y:S05]  /*21860*/  ENDCOLLECTIVE ;  /* 0x000000000000791b */ /* 0x003fea0003800000 */
.L_x_15191:
[----:B------:R-:W-:Y:S02]  /*21870*/  IMAD.MOV.U32 R108, RZ, RZ, 0x10 ;  /* 0x00000010ff6c7424 */ /* 0x000fe400078e00ff */
[----:B------:R-:W-:-:S04]  /*21880*/  IMAD.MOV.U32 R104, RZ, RZ, R107 ;  /* 0x000000ffff687224 */ /* 0x000fc800078e006b */
[----:B------:R-:W-:-:S05]  /*21890*/  FADD.FTZ R104, R91, R104 ;  /* 0x000000685b687221 */ /* 0x000fca0000010000 */
[----:B------:R-:W-:-:S07]  /*218a0*/  MOV R109, R104 ;  /* 0x00000068006d7202 */ /* 0x000fce0000000f00 */
[----:B------:R-:W-:Y:S05]  /*218b0*/  WARPSYNC.COLLECTIVE R106, `(.L_x_15192) ;  /* 0x000000006a087348 */ /* 0x000fea0003c00000 */
[----:B------:R0:W1:Y:S02]  /*218c0*/  SHFL.BFLY P5, R107, R109, R108, R111 ;  /* 0x0c00006c6d6b7389 */ /* 0x00006400000a006f */
[----:B01----:R-:W-:Y:S05]  /*218d0*/  ENDCOLLECTIVE ;  /* 0x000000000000791b */ /* 0x003fea0003800000 */
.L_x_15192:
[----:B------:R-:W-:Y:S01]  /*218e0*/  MOV R105, R107 ;  /* 0x0000006b00697202 */ /* 0x000fe20000000f00 */
[----:B------:R-:W-:Y:S06]  /*218f0*/  BRA `(.L_x_15193) ;  /* 0xffffffe8003c7947 */ /* 0x000fec000383ffff */
.L_x_15194:
        /* <DEDUP_REMOVED lines=16> */
.L_x_22724:


//--------------------- .text._ZN10layer_norm31ln_parallel_residual_fwd_kernelINS_13Kernel_traitsI6__halfS2_fS2_fjLj1024ELj1ELj4ELj1ELj16ENS_18Kernel_traits_baseILj1024ES2_S2_fS2_fjLj128EEEEELb1ELb1ELb1EEEvNS_9FwdParamsE --------------------------
	.section	.text._ZN10layer_norm31ln_parallel_residual_fwd_kernelINS_13Kernel_traitsI6__halfS2_fS2_fjLj1024ELj1ELj4ELj1ELj16ENS_18Kernel_traits_baseILj1024ES2_S2_fS2_fjLj128EEEEELb1ELb1ELb1EEEvNS_9FwdParamsE,"ax",@progbits
	.align	128
        .global         _ZN10layer_norm31ln_parallel_residual_fwd_kernelINS_13Kernel_traitsI6__halfS2_fS2_fjLj1024ELj1ELj4ELj1ELj16ENS_18Kernel_traits_baseILj1024ES2_S2_fS2_fjLj128EEEEELb1ELb1ELb1EEEvNS_9FwdParamsE
        .type           _ZN10layer_norm31ln_parallel_residual_fwd_kernelINS_13Kernel_traitsI6__halfS2_fS2_fjLj1024ELj1ELj4ELj1ELj16ENS_18Kernel_traits_baseILj1024ES2_S2_fS2_fjLj128EEEEELb1ELb1ELb1EEEvNS_9FwdParamsE,@function
        .size           _ZN10layer_norm31ln_parallel_residual_fwd_kernelINS_13Kernel_traitsI6__halfS2_fS2_fjLj1024ELj1ELj4ELj1ELj16ENS_18Kernel_traits_baseILj1024ES2_S2_fS2_fjLj128EEEEELb1ELb1ELb1EEEvNS_9FwdParamsE,(.L_x_22725 - _ZN10layer_norm31ln_parallel_residual_fwd_kernelINS_13Kernel_traitsI6__halfS2_fS2_fjLj1024ELj1ELj4ELj1ELj16ENS_18Kernel_traits_baseILj1024ES2_S2_fS2_fjLj128EEEEELb1ELb1ELb1EEEvNS_9FwdParamsE)
        .other          _ZN10layer_norm31ln_parallel_residual_fwd_kernelINS_13Kernel_traitsI6__halfS2_fS2_fjLj1024ELj1ELj4ELj1ELj16ENS_18Kernel_traits_baseILj1024ES2_S2_fS2_fjLj128EEEEELb1ELb1ELb1EEEvNS_9FwdParamsE,@"STO_CUDA_ENTRY STV_DEFAULT"
_ZN10layer_norm31ln_parallel_residual_fwd_kernelINS_13Kernel_traitsI6__halfS2_fS2_fjLj1024ELj1ELj4ELj1ELj16ENS_18Kernel_traits_baseILj1024ES2_S2_fS2_fjLj128EEEEELb1ELb1ELb1EEEvNS_9FwdParamsE:
.text._ZN10layer_norm31ln_parallel_residual_fwd_kernelINS_13Kernel_traitsI6__halfS2_fS2_fjLj1024ELj1ELj4ELj1ELj16ENS_18Kernel_traits_baseILj1024ES2_S2_fS2_fjLj128EEEEELb1ELb1ELb1EEEvNS_9FwdParamsE:
        /* <DEDUP_REMOVED lines=34> */
[----:B------:R-:W4:Y:S01]  /*0220*/  LDC R27, c[0x0][0x360] ;  /* 0x0000d800ff1b7b82 */ /* 0x000f220000000800 */
[----:B0-----:R-:W-:-:S06]  /*0230*/  USHF.L.U32 UR4, UR5, 0x2, URZ ;  /* 0x0000000205047899 */ /* 0x001fcc00080006ff */
[----:B------:R-:W-:-:S04]  /*0240*/  LOP3.LUT R83, R83, UR4, RZ, 0xfc, !PT ;  /* 0x0000000453537c12 */ /* 0x000fc8000f8efcff */
[----:B------:R-:W-:Y:S01]  /*0250*/  ISETP.GE.AND P2, PT, R83, UR10, PT ;  /* 0x0000000a53007c0c */ /* 0x000fe2000bf46270 */
[----:B----4-:R-:W-:Y:S01]  /*0260*/  IMAD R82, R27, UR5, R82 ;  /* 0x000000051b527c24 */ /* 0x010fe2000f8e0252 */
[----:B--2---:R-:W-:Y:S02]  /*0270*/  @P0 R2UR UR6, R2 ;  /* 0x00000000020602ca */ /* 0x004fe400000e0000 */
[----:B------:R-:W-:Y:S02]  /*0280*/  @P0 R2UR UR7, R3 ;  /* 0x00000000030702ca */ /* 0x000fe400000e0000 */
[----:B-1----:R-:W-:-:S05]  /*0290*/  @P0 IADD3 R0, P3, PT, R12, R31, RZ ;  /* 0x0000001f0c000210 */ /* 0x002fca0007f7e0ff */
[----:B------:R-:W-:Y:S02]  /*02a0*/  @P0 IMAD.X R29, RZ, RZ, R13, P3 ;  /* 0x000000ffff1d0224 */ /* 0x000fe400018e060d */
[----:B---3--:R-:W-:Y:S06]  /*02b0*/  @P2 EXIT ;  /* 0x000000000000294d */ /* 0x008fec0003800000 */
[--C-:B------:R-:W-:Y:S01]  /*02c0*/  SHF.R.U64 R81, R0, 0x2, R29.reuse ;  /* 0x0000000200517819 */ /* 0x100fe2000000121d */
[----:B------:R-:W-:Y:S01]  /*02d0*/  IMAD.HI.U32 R3, R82, -0x326172a9, RZ ;  /* 0xcd9e8d5752037827 */ /* 0x000fe200078e00ff */
[----:B------:R-:W-:Y:S01]  /*02e0*/  SHF.R.U32.HI R80, RZ, 0x2, R29 ;  /* 0x00000002ff507819 */ /* 0x000fe2000001161d */
[----:B------:R-:W-:Y:S01]  /*02f0*/  UIADD3 UR14, UPT, UPT, UR7, -0x4498517b, URZ ;  /* 0xbb67ae85070e7890 */ /* 0x000fe2000fffe0ff */
[----:B-----5:R-:W-:Y:S01]  /*0300*/  @P1 MOV R79, R8 ;  /* 0x00000008004f1202 */ /* 0x020fe20000000f00 */
[C---:B------:R-:W-:Y:S01]  /*0310*/  IMAD.HI.U32 R2, R81.reuse, -0x2daee0ad, RZ ;  /* 0xd2511f5351027827 */ /* 0x040fe200078e00ff */
[----:B------:R-:W-:Y:S01]  /*0320*/  LOP3.LUT R3, R80, UR6, R3, 0x96, !PT ;  /* 0x0000000650037c12 */ /* 0x000fe2000f8e9603 */
[----:B------:R-:W-:Y:S01]  /*0330*/  UIADD3 UR13, UPT, UPT, UR6, -0x61c88647, URZ ;  /* 0x9e3779b9060d7890 */ /* 0x000fe2000fffe0ff */
[----:B------:R-:W-:Y:S01]  /*0340*/  BSSY B0, `(.L_x_15195) ;  /* 0x0002052000007945 */ /* 0x000fe20003800000 */
[----:B------:R-:W-:Y:S01]  /*0350*/  IMAD R15, R81, -0x2daee0ad, RZ ;  /* 0xd2511f53510f7824 */ /* 0x000fe200078e02ff */
[----:B------:R-:W-:Y:S01]  /*0360*/  LOP3.LUT R2, R2, UR7, RZ, 0x3c, !PT ;  /* 0x0000000702027c12 */ /* 0x000fe2000f8e3cff */
[----:B------:R-:W-:Y:S01]  /*0370*/  IMAD.HI.U32 R14, R3, -0x2daee0ad, RZ ;  /* 0xd2511f53030e7827 */ /* 0x000fe200078e00ff */
[----:B------:R-:W-:Y:S01]  /*0380*/  UIADD3 UR15, UPT, UPT, UR6, 0x3c6ef372, URZ ;  /* 0x3c6ef372060f7890 */ /* 0x000fe2000fffe0ff */
[----:B------:R-:W-:Y:S01]  /*0390*/  LOP3.LUT R95, R0, 0x3, RZ, 0xc0, !PT ;  /* 0x00000003005f7812 */ /* 0x000fe200078ec0ff */
        /* <DEDUP_REMOVED lines=15> */
[----:B------:R-:W-:Y:S01]  /*0490*/  IMAD.HI.U32 R3, R12, -0x2daee0ad, RZ ;  /* 0xd2511f530c037827 */ /* 0x000fe200078e00ff */
        /* <DEDUP_REMOVED lines=10> */
[----:B------:R-:W0:Y:S01]  /*0540*/  LDCU.64 UR4, c[0x0][0x398] ;  /* 0x00007300ff0477ac */ /* 0x000e220008000a00 */
[----:B------:R-:W-:Y:S01]  /*0550*/  IMAD.HI.U32 R12, R3, -0x326172a9, RZ ;  /* 0xcd9e8d57030c7827 */ /* 0x000fe200078e00ff */
[----:B------:R-:W-:-:S02]  /*0560*/  @!P1 CS2R R62, SRZ ;  /* 0x00000000003e9805 */ /* 0x000fc4000001ff00 */
[----:B------:R-:W-:Y:S01]  /*0570*/  @!P1 CS2R R60, SRZ ;  /* 0x00000000003c9805 */ /* 0x000fe2000001ff00 */
[----:B------:R-:W-:Y:S01]  /*0580*/  UIADD3 UR25, UPT, UPT, UR6, 0x5384540f, URZ ;  /* 0x5384540f06197890 */ /* 0x000fe2000fffe0ff */
[----:B------:R-:W-:Y:S01]  /*0590*/  @P1 IMAD.MOV.U32 R78, RZ, RZ, R9 ;  /* 0x000000ffff4e1224 */ /* 0x000fe200078e0009 */
[----:B------:R-:W-:Y:S01]  /*05a0*/  @!P1 MOV R78, R9 ;  /* 0x00000009004e9202 */ /* 0x000fe20000000f00 */
[----:B------:R-:W-:Y:S01]  /*05b0*/  @!P1 IMAD.MOV.U32 R79, RZ, RZ, R8 ;  /* 0x000000ffff4f9224 */ /* 0x000fe200078e0008 */
[----:B------:R-:W-:Y:S01]  /*05c0*/  LOP3.LUT R9, R15, UR18, R14, 0x96, !PT ;  /* 0x000000120f097c12 */ /* 0x000fe2000f8e960e */
[----:B------:R-:W-:Y:S01]  /*05d0*/  IMAD R3, R3, -0x326172a9, RZ ;  /* 0xcd9e8d5703037824 */ /* 0x000fe200078e02ff */
[----:B------:R-:W-:Y:S01]  /*05e0*/  LOP3.LUT R8, R13, UR17, R12, 0x96, !PT ;  /* 0x000000110d087c12 */ /* 0x000fe2000f8e960c */
[----:B------:R-:W-:Y:S01]  /*05f0*/  IMAD R13, R2, -0x2daee0ad, RZ ;  /* 0xd2511f53020d7824 */ /* 0x000fe200078e02ff */
[-C--:B------:R-:W-:Y:S01]  /*0600*/  @P1 MOV R15, R4.reuse ;  /* 0x00000004000f1202 */ /* 0x080fe20000000f00 */
[----:B------:R-:W-:Y:S01]  /*0610*/  IMAD.HI.U32 R2, R9, -0x326172a9, RZ ;  /* 0xcd9e8d5709027827 */ /* 0x000fe200078e00ff */
[----:B------:R-:W-:Y:S01]  /*0620*/  @!P1 MOV R15, R4 ;  /* 0x00000004000f9202 */ /* 0x000fe20000000f00 */
[----:B------:R-:W-:Y:S01]  /*0630*/  UIADD3 UR26, UPT, UPT, UR7, 0x1fd5c5a3, URZ ;  /* 0x1fd5c5a3071a7890 */ /* 0x000fe2000fffe0ff */
[----:B------:R-:W-:Y:S01]  /*0640*/  @!P1 CS2R R58, SRZ ;  /* 0x00000000003a9805 */ /* 0x000fe2000001ff00 */
[C---:B------:R-:W-:Y:S01]  /*0650*/  IMAD.HI.U32 R12, R8.reuse, -0x2daee0ad, RZ ;  /* 0xd2511f53080c7827 */ /* 0x040fe200078e00ff */
[----:B------:R-:W-:Y:S01]  /*0660*/  LOP3.LUT R2, R3, UR19, R2, 0x96, !PT ;  /* 0x0000001303027c12 */ /* 0x000fe2000f8e9602 */
[----:B------:R-:W-:Y:S01]  /*0670*/  UIADD3 UR27, UPT, UPT, UR6, -0xe443238, URZ ;  /* 0xf1bbcdc8061b7890 */ /* 0x000fe2000fffe0ff */
[----:B------:R-:W-:Y:S01]  /*0680*/  @!P1 CS2R R56, SRZ ;  /* 0x0000000000389805 */ /* 0x000fe2000001ff00 */
[--C-:B------:R-:W-:Y:S01]  /*0690*/  @P1 IMAD.MOV.U32 R76, RZ, RZ, R11.reuse ;  /* 0x000000ffff4c1224 */ /* 0x100fe200078e000b */
[----:B------:R-:W-:Y:S01]  /*06a0*/  LOP3.LUT R3, R13, UR20, R12, 0x96, !PT ;  /* 0x000000140d037c12 */ /* 0x000fe2000f8e960c */
[----:B------:R-:W-:Y:S01]  /*06b0*/  @!P1 IMAD.MOV.U32 R76, RZ, RZ, R11 ;  /* 0x000000ffff4c9224 */ /* 0x000fe200078e000b */
[-C--:B------:R-:W-:Y:S01]  /*06c0*/  @P1 MOV R12, R7.reuse ;  /* 0x00000007000c1202 */ /* 0x080fe20000000f00 */
[----:B------:R-:W-:Y:S01]  /*06d0*/  IMAD R11, R8, -0x2daee0ad, RZ ;  /* 0xd2511f53080b7824 */ /* 0x000fe200078e02ff */
[----:B------:R-:W-:Y:S01]  /*06e0*/  @!P1 MOV R12, R7 ;  /* 0x00000007000c9202 */ /* 0x000fe20000000f00 */
[----:B------:R-:W-:Y:S01]  /*06f0*/  IMAD.HI.U32 R8, R2, -0x2daee0ad, RZ ;  /* 0xd2511f5302087827 */ /* 0x000fe200078e00ff */
[----:B------:R-:W-:-:S02]  /*0700*/  UIADD3 UR28, UPT, UPT, UR7, -0x24c28bd8, URZ ;  /* 0xdb3d7428071c7890 */ /* 0x000fc4000fffe0ff */
[----:B0-----:R-:W-:Y:S01]  /*0710*/  UISETP.NE.U32.AND UP0, UPT, UR4, URZ, UPT ;  /* 0x000000ff0400728c */ /* 0x001fe2000bf05070 */
[----:B------:R-:W-:Y:S01]  /*0720*/  IMAD R9, R9, -0x326172a9, RZ ;  /* 0xcd9e8d5709097824 */ /* 0x000fe200078e02ff */
[----:B------:R-:W-:Y:S01]  /*0730*/  UIADD3 UR29, UPT, UPT, UR6, -0x700cb87f, URZ ;  /* 0x8ff34781061d7890 */ /* 0x000fe2000fffe0ff */
[----:B------:R-:W-:Y:S01]  /*0740*/  IMAD.HI.U32 R4, R3, -0x326172a9, RZ ;  /* 0xcd9e8d5703047827 */ /* 0x000fe200078e00ff */
[----:B------:R-:W-:Y:S02]  /*0750*/  UISETP.NE.AND.EX UP0, UPT, UR5, URZ, UPT, UP0 ;  /* 0x000000ff0500728c */ /* 0x000fe4000bf05300 */
[----:B------:R-:W-:Y:S01]  /*0760*/  UIADD3 UR30, UPT, UPT, UR7, -0x695add53, URZ ;  /* 0x96a522ad071e7890 */ /* 0x000fe2000fffe0ff */
[--C-:B------:R-:W-:Y:S01]  /*0770*/  @P1 IMAD.MOV.U32 R14, RZ, RZ, R5.reuse ;  /* 0x000000ffff0e1224 */ /* 0x100fe200078e0005 */
[----:B------:R-:W-:Y:S01]  /*0780*/  LOP3.LUT R4, R9, UR21, R4, 0x96, !PT ;  /* 0x0000001509047c12 */ /* 0x000fe2000f8e9604 */
[----:B------:R-:W-:Y:S01]  /*0790*/  @!P1 IMAD.MOV.U32 R14, RZ, RZ, R5 ;  /* 0x000000ffff0e9224 */ /* 0x000fe200078e0005 */
[----:B------:R-:W-:Y:S01]  /*07a0*/  LOP3.LUT R5, R11, UR22, R8, 0x96, !PT ;  /* 0x000000160b057c12 */ /* 0x000fe2000f8e9608 */
[--C-:B------:R-:W-:Y:S01]  /*07b0*/  @P1 IMAD.MOV.U32 R13, RZ, RZ, R6.reuse ;  /* 0x000000ffff0d1224 */ /* 0x100fe200078e0006 */
[-C--:B------:R-:W-:Y:S01]  /*07c0*/  @P1 MOV R9, R22.reuse ;  /* 0x0000001600091202 */ /* 0x080fe20000000f00 */
[----:B------:R-:W-:Y:S01]  /*07d0*/  IMAD R7, R2, -0x2daee0ad, RZ ;  /* 0xd2511f5302077824 */ /* 0x000fe200078e02ff */
[----:B------:R-:W-:Y:S01]  /*07e0*/  @!P1 MOV R9, R22 ;  /* 0x0000001600099202 */ /* 0x000fe20000000f00 */
[----:B------:R-:W-:Y:S01]  /*07f0*/  @!P1 IMAD.MOV.U32 R13, RZ, RZ, R6 ;  /* 0x000000ffff0d9224 */ /* 0x000fe200078e0006 */
[----:B------:R-:W-:Y:S01]  /*0800*/  PLOP3.LUT P0, PT, PT, PT, UP0, 0x80, 0x8 ;  /* 0x000000000008781c */ /* 0x000fe20003f0f008 */
[----:B------:R-:W-:Y:S01]  /*0810*/  IMAD R3, R3, -0x326172a9, RZ ;  /* 0xcd9e8d5703037824 */ /* 0x000fe200078e02ff */
[----:B------:R-:W0:Y:S01]  /*0820*/  LDCU UR31, c[0x0][0x404] ;  /* 0x00008080ff1f77ac */ /* 0x000e220008000800 */
        /* <DEDUP_REMOVED lines=12> */
[----:B------:R-:W-:Y:S02]  /*08f0*/  IMAD R6, R5, -0x326172a9, RZ ;  /* 0xcd9e8d5705067824 */ /* 0x000fe400078e02ff */
[----:B------:R-:W-:Y:S01]  /*0900*/  IMAD R21, R4, -0x2daee0ad, RZ ;  /* 0xd2511f5304157824 */ /* 0x000fe200078e02ff */
[----:B------:R-:W0:Y:S01]  /*0910*/  LDCU.64 UR10, c[0x0][0x3a0] ;  /* 0x00007400ff0a77ac */ /* 0x000e220008000a00 */
[----:B------:R-:W-:-:S04]  /*0920*/  IMAD.HI.U32 R5, R3, -0x326172a9, RZ ;  /* 0xcd9e8d5703057827 */ /* 0x000fc800078e00ff */
[----:B------:R-:W-:-:S04]  /*0930*/  IMAD.HI.U32 R4, R2, -0x2daee0ad, RZ ;  /* 0xd2511f5302047827 */ /* 0x000fc800078e00ff */
[----:B------:R-:W-:Y:S01]  /*0940*/  @P1 IMAD.MOV.U32 R7, RZ, RZ, R16 ;  /* 0x000000ffff071224 */ /* 0x000fe200078e0010 */
[----:B------:R-:W-:Y:S01]  /*0950*/  LOP3.LUT R21, R21, UR26, R4, 0x96, !PT ;  /* 0x0000001a15157c12 */ /* 0x000fe2000f8e9604 */
[----:B------:R-:W-:Y:S01]  /*0960*/  @!P1 IMAD.MOV.U32 R7, RZ, RZ, R16 ;  /* 0x000000ffff079224 */ /* 0x000fe200078e0010 */
[----:B------:R-:W-:Y:S01]  /*0970*/  LOP3.LUT R16, R6, UR25, R5, 0x96, !PT ;  /* 0x0000001906107c12 */ /* 0x000fe2000f8e9605 */
[----:B------:R-:W-:Y:S02]  /*0980*/  IMAD R4, R3, -0x326172a9, RZ ;  /* 0xcd9e8d5703047824 */ /* 0x000fe400078e02ff */
        /* <DEDUP_REMOVED lines=12> */
[----:B------:R-:W-:Y:S01]  /*0a50*/  @P1 IMAD.MOV.U32 R8, RZ, RZ, R23 ;  /* 0x000000ffff081224 */ /* 0x000fe200078e0017 */
[----:B------:R-:W-:Y:S01]  /*0a60*/  @!P1 MOV R8, R23 ;  /* 0x0000001700089202 */ /* 0x000fe20000000f00 */
[----:B------:R-:W-:Y:S01]  /*0a70*/  @P1 IMAD.MOV.U32 R6, RZ, RZ, R17 ;  /* 0x000000ffff061224 */ /* 0x000fe200078e0011 */
[----:B------:R-:W-:Y:S01]  /*0a80*/  @!P1 MOV R6, R17 ;  /* 0x0000001100069202 */ /* 0x000fe20000000f00 */
[----:B------:R-:W-:Y:S01]  /*0a90*/  @P1 IMAD.MOV.U32 R5, RZ, RZ, R18 ;  /* 0x000000ffff051224 */ /* 0x000fe200078e0012 */
[----:B------:R-:W-:Y:S01]  /*0aa0*/  @!P1 MOV R5, R18 ;  /* 0x0000001200059202 */ /* 0x000fe20000000f00 */
[----:B------:R-:W-:Y:S02]  /*0ab0*/  @P1 IMAD.MOV.U32 R4, RZ, RZ, R19 ;  /* 0x000000ffff041224 */ /* 0x000fe400078e0013 */
[----:B------:R-:W-:-:S02]  /*0ac0*/  @!P1 IMAD.MOV.U32 R11, RZ, RZ, R20 ;  /* 0x000000ffff0b9224 */ /* 0x000fc400078e0014 */
[----:B------:R-:W-:Y:S02]  /*0ad0*/  @!P1 IMAD.MOV.U32 R4, RZ, RZ, R19 ;  /* 0x000000ffff049224 */ /* 0x000fe400078e0013 */
[----:B------:R-:W-:Y:S02]  /*0ae0*/  IMAD.MOV.U32 R0, RZ, RZ, RZ ;  /* 0x000000ffff007224 */ /* 0x000fe400078e00ff */
[----:B------:R-:W-:Y:S02]  /*0af0*/  IMAD R94, R94, -0x2daee0ad, RZ ;  /* 0xd2511f535e5e7824 */ /* 0x000fe400078e02ff */
[----:B01234-:R-:W-:-:S07]  /*0b00*/  IMAD R86, R86, -0x326172a9, RZ ;  /* 0xcd9e8d5756567824 */ /* 0x01ffce00078e02ff */
.L_x_15689:
        /* <DEDUP_REMOVED lines=37> */
.L_x_15199:
        /* <DEDUP_REMOVED lines=13> */
.L_x_15201:
[----:B------:R-:W-:Y:S05]  /*0e30*/  BSYNC.RECONVERGENT B2 ;  /* 0x0000000000027941 */ /* 0x000fea0003800200 */
.L_x_15200:
        /* <DEDUP_REMOVED lines=42> */
.L_x_15198:
[----:B------:R-:W-:Y:S05]  /*10e0*/  BSYNC.RECONVERGENT B1 ;  /* 0x0000000000017941 */ /* 0x000fea0003800200 */
.L_x_15197:
[----:B------:R-:W-:Y:S01]  /*10f0*/  ISETP.NE.AND P0, PT, R24, 0x1, PT ;  /* 0x000000011800780c */ /* 0x000fe20003f05270 */
[----:B------:R-:W-:Y:S01]  /*1100*/  IMAD.U32 R105, RZ, RZ, UR31 ;  /* 0x0000001fff697e24 */ /* 0x000fe2000f8e00ff */
[----:B------:R-:W-:Y:S01]  /*1110*/  I2FP.F32.U32 R23, R22 ;  /* 0x0000001600177245 */ /* 0x000fe20000201000 */
[----:B------:R-:W-:Y:S01]  /*1120*/  BSSY.RECONVERGENT B1, `(.L_x_15202) ;  /* 0x0000049000017945 */ /* 0x000fe20003800200 */
[----:B------:R-:W-:Y:S02]  /*1130*/  HFMA2 R26, -RZ, RZ, 0, 1.1920928955078125e-07 ;  /* 0x00000002ff1a7431 */ /* 0x000fe400000001ff */
[----:B-----5:R-:W-:Y:S02]  /*1140*/  HADD2.F32 R25, -RZ, R16.H0_H0 ;  /* 0x20000010ff197230 */ /* 0x020fe40000004100 */
        /* <DEDUP_REMOVED lines=13> */
.L_x_15204:
        /* <DEDUP_REMOVED lines=13> */
.L_x_15206:
[----:B------:R-:W-:Y:S05]  /*12f0*/  BSYNC.RECONVERGENT B2 ;  /* 0x0000000000027941 */ /* 0x000fea0003800200 */
.L_x_15205:
        /* <DEDUP_REMOVED lines=43> */
.L_x_15203:
[----:B------:R-:W-:Y:S05]  /*15b0*/  BSYNC.RECONVERGENT B1 ;  /* 0x0000000000017941 */ /* 0x000fea0003800200 */
.L_x_15202:
        /* <DEDUP_REMOVED lines=18> */
.L_x_15209:
        /* <DEDUP_REMOVED lines=13> */
.L_x_15211:
[----:B------:R-:W-:Y:S05]  /*17b0*/  BSYNC.RECONVERGENT B2 ;  /* 0x0000000000027941 */ /* 0x000fea0003800200 */
.L_x_15210:
        /* <DEDUP_REMOVED lines=43> */
.L_x_15208:
[----:B------:R-:W-:Y:S05]  /*1a70*/  BSYNC.RECONVERGENT B1 ;  /* 0x0000000000017941 */ /* 0x000fea0003800200 */
.L_x_15207:
[----:B------:R-:W-:Y:S01]  /*1a80*/  ISETP.NE.AND P0, PT, R28, 0x1, PT ;  /* 0x000000011c00780c */ /* 0x000fe20003f05270 */
[----:B------:R-:W-:Y:S01]  /*1a90*/  BSSY.RECONVERGENT B1, `(.L_x_15212) ;  /* 0x000004a000017945 */ /* 0x000fe20003800200 */
[----:B------:R-:W-:Y:S01]  /*1aa0*/  I2FP.F32.U32 R27, R16 ;  /* 0x00000010001b7245 */ /* 0x000fe20000201000 */
[----:B------:R-:W-:Y:S02]  /*1ab0*/  IMAD.MOV.U32 R26, RZ, RZ, 0x2 ;  /* 0x00000002ff1a7424 */ /* 0x000fe400078e00ff */
        /* <DEDUP_REMOVED lines=14> */
.L_x_15214:
        /* <DEDUP_REMOVED lines=13> */
.L_x_15216:
[----:B------:R-:W-:Y:S05]  /*1c70*/  BSYNC.RECONVERGENT B2 ;  /* 0x0000000000027941 */ /* 0x000fea0003800200 */
.L_x_15215:
        /* <DEDUP_REMOVED lines=43> */
.L_x_15213:
[----:B------:R-:W-:Y:S05]  /*1f30*/  BSYNC.RECONVERGENT B1 ;  /* 0x0000000000017941 */ /* 0x000fea0003800200 */
.L_x_15212:
        /* <DEDUP_REMOVED lines=17> */
.L_x_15219:
        /* <DEDUP_REMOVED lines=13> */
.L_x_15221:
[----:B------:R-:W-:Y:S05]  /*2120*/  BSYNC.RECONVERGENT B2 ;  /* 0x0000000000027941 */ /* 0x000fea0003800200 */
.L_x_15220:
        /* <DEDUP_REMOVED lines=43> */
.L_x_15218:
[----:B------:R-:W-:Y:S05]  /*23e0*/  BSYNC.RECONVERGENT B1 ;  /* 0x0000000000017941 */ /* 0x000fea0003800200 */
.L_x_15217:
[----:B------:R-:W-:Y:S01]  /*23f0*/  ISETP.NE.AND P0, PT, R28, 0x1, PT ;  /* 0x000000011c00780c */ /* 0x000fe20003f05270 */
[----:B------:R-:W-:Y:S01]  /*2400*/  BSSY.RECONVERGENT B1, `(.L_x_15222) ;  /* 0x0000049000017945 */ /* 0x000fe20003800200 */
[----:B------:R-:W-:Y:S01]  /*2410*/  I2FP.F32.U32 R17, R17 ;  /* 0x0000001100117245 */ /* 0x000fe20000201000 */
[----:B------:R-:W-:-:S04]  /*2420*/  IMAD.MOV.U32 R26, RZ, RZ, 0x2 ;  /* 0x00000002ff1a7424 */ /* 0x000fc800078e00ff */
[----:B------:R-:W-:Y:S01]  /*2430*/  FFMA.FTZ R24, R17, R104, 1.1641532182693481445e-10 ;  /* 0x2f00000011187423 */ /* 0x000fe20000010068 */
[----:B------:R-:W-:-:S04]  /*2440*/  HADD2.F32 R17, -RZ, R18.H0_H0 ;  /* 0x20000012ff117230 */ /* 0x000fc80000004100 */
        /* <DEDUP_REMOVED lines=11> */
.L_x_15224:
        /* <DEDUP_REMOVED lines=13> */
.L_x_15226:
[----:B------:R-:W-:Y:S05]  /*25d0*/  BSYNC.RECONVERGENT B2 ;  /* 0x0000000000027941 */ /* 0x000fea0003800200 */
.L_x_15225:
        /* <DEDUP_REMOVED lines=43> */
.L_x_15223:
[----:B------:R-:W-:Y:S05]  /*2890*/  BSYNC.RECONVERGENT B1 ;  /* 0x0000000000017941 */ /* 0x000fea0003800200 */
.L_x_15222:
        /* <DEDUP_REMOVED lines=17> */
.L_x_15229:
        /* <DEDUP_REMOVED lines=13> */
.L_x_15231:
[----:B------:R-:W-:Y:S05]  /*2a80*/  BSYNC.RECONVERGENT B2 ;  /* 0x0000000000027941 */ /* 0x000fea0003800200 */
.L_x_15230:
        /* <DEDUP_REMOVED lines=43> */
.L_x_15228:
[----:B------:R-:W-:Y:S05]  /*2d40*/  BSYNC.RECONVERGENT B1 ;  /* 0x0000000000017941 */ /* 0x000fea0003800200 */
.L_x_15227:
        /* <DEDUP_REMOVED lines=17> */
.L_x_15234:
        /* <DEDUP_REMOVED lines=13> */
.L_x_15236:
[----:B------:R-:W-:Y:S05]  /*2f30*/  BSYNC.RECONVERGENT B2 ;  /* 0x0000000000027941 */ /* 0x000fea0003800200 */
.L_x_15235:
        /* <DEDUP_REMOVED lines=43> */
.L_x_15233:
[----:B------:R-:W-:Y:S05]  /*31f0*/  BSYNC.RECONVERGENT B1 ;  /* 0x0000000000017941 */ /* 0x000fea0003800200 */
.L_x_15232:
        /* <DEDUP_REMOVED lines=36> */
.L_x_15196:
        /* <DEDUP_REMOVED lines=16> */
.L_x_15240:
        /* <DEDUP_REMOVED lines=13> */
.L_x_15242:
[----:B------:R-:W-:Y:S05]  /*3610*/  BSYNC.RECONVERGENT B2 ;  /* 0x0000000000027941 */ /* 0x000fea0003800200 */
.L_x_15241:
        /* <DEDUP_REMOVED lines=40> */
[----:B------:R-:W-:-:S07]  /*38a0*/  IMAD.MOV.U32 R22, RZ, RZ, R94 ;  /* 0x000000ffff167224 */ /* 0x000fce00078e005e */
.L_x_15239:
[----:B------:R-:W-:Y:S05]  /*38b0*/  BSYNC.RECONVERGENT B1 ;  /* 0x0000000000017941 */ /* 0x000fea0003800200 */
.L_x_15238:
        /* <DEDUP_REMOVED lines=21> */
.L_x_15245:
        /* <DEDUP_REMOVED lines=13> */
.L_x_15247:
[----:B------:R-:W-:Y:S05]  /*3ae0*/  BSYNC.RECONVERGENT B2 ;  /* 0x0000000000027941 */ /* 0x000fea0003800200 */
.L_x_15246:
        /* <DEDUP_REMOVED lines=42> */
.L_x_15244:
[----:B------:R-:W-:Y:S05]  /*3d90*/  BSYNC.RECONVERGENT B1 ;  /* 0x0000000000017941 */ /* 0x000fea0003800200 */
.L_x_15243:
        /* <DEDUP_REMOVED lines=23> */
.L_x_15250:
        /* <DEDUP_REMOVED lines=13> */
.L_x_15252:
[----:B------:R-:W-:Y:S05]  /*3fe0*/  BSYNC.RECONVERGENT B2 ;  /* 0x0000000000027941 */ /* 0x000fea0003800200 */
.L_x_15251:
        /* <DEDUP_REMOVED lines=42> */
.L_x_15249:
[----:B------:R-:W-:Y:S05]  /*4290*/  BSYNC.RECONVERGENT B1 ;  /* 0x0000000000017941 */ /* 0x000fea0003800200 */
.L_x_15248:
[----:B------:R-:W-:Y:S01]  /*42a0*/  ISETP.NE.AND P0, PT, R27, 0x1, PT ;  /* 0x000000011b00780c */ /* 0x000fe20003f05270 */
[----:B------:R-:W-:Y:S01]  /*42b0*/  HADD2.F32 R25, -RZ, R16.H1_H1 ;  /* 0x30000010ff197230 */ /* 0x000fe20000004100 */
[----:B------:R-:W-:Y:S01]  /*42c0*/  I2FP.F32.U32 R23, R23 ;  /* 0x0000001700177245 */ /* 0x000fe20000201000 */
[----:B------:R-:W-:Y:S01]  /*42d0*/  BSSY.RECONVERGENT B1, `(.L_x_15253) ;  /* 0x0000048000017945 */ /* 0x000fe20003800200 */
[----:B------:R-:W-:Y:S02]  /*42e0*/  IMAD.MOV.U32 R26, RZ, RZ, 0x2 ;  /* 0x00000002ff1a7424 */ /* 0x000fe400078e00ff */
[----:B------:R-:W-:Y:S01]  /*42f0*/  FMUL.FTZ R16, R106, R25 ;  /* 0x000000196a107220 */ /* 0x000fe20000410000 */
        /* <DEDUP_REMOVED lines=13> */
.L_x_15255:
        /* <DEDUP_REMOVED lines=13> */
.L_x_15257:
[----:B------:R-:W-:Y:S05]  /*44a0*/  BSYNC.RECONVERGENT B2 ;  /* 0x0000000000027941 */ /* 0x000fea0003800200 */
.L_x_15256:
        /* <DEDUP_REMOVED lines=42> */
.L_x_15254:
[----:B------:R-:W-:Y:S05]  /*4750*/  BSYNC.RECONVERGENT B1 ;  /* 0x0000000000017941 */ /* 0x000fea0003800200 */
.L_x_15253:
        /* <DEDUP_REMOVED lines=23> */
.L_x_15260:
        /* <DEDUP_REMOVED lines=13> */
.L_x_15262:
[----:B------:R-:W-:Y:S05]  /*49a0*/  BSYNC.RECONVERGENT B2 ;  /* 0x0000000000027941 */ /* 0x000fea0003800200 */
.L_x_15261:
        /* <DEDUP_REMOVED lines=43> */
.L_x_15259:
[----:B------:R-:W-:Y:S05]  /*4c60*/  BSYNC.RECONVERGENT B1 ;  /* 0x0000000000017941 */ /* 0x000fea0003800200 */
.L_x_15258:
[----:B------:R-:W-:Y:S01]  /*4c70*/  ISETP.NE.AND P0, PT, R28, 0x1, PT ;  /* 0x000000011c00780c */ /* 0x000fe20003f05270 */
[----:B------:R-:W-:Y:S01]  /*4c80*/  HADD2.F32 R27, -RZ, R17.H0_H0 ;  /* 0x20000011ff1b7230 */ /* 0x000fe20000004100 */
[----:B------:R-:W-:Y:S01]  /*4c90*/  I2FP.F32.U32 R25, R16 ;  /* 0x0000001000197245 */ /* 0x000fe20000201000 */
[----:B------:R-:W-:Y:S01]  /*4ca0*/  BSSY.RECONVERGENT B1, `(.L_x_15263) ;  /* 0x0000049000017945 */ /* 0x000fe20003800200 */
[----:B------:R-:W-:Y:S02]  /*4cb0*/  IMAD.MOV.U32 R29, RZ, RZ, 0x2 ;  /* 0x00000002ff1d7424 */ /* 0x000fe400078e00ff */
        /* <DEDUP_REMOVED lines=14> */
.L_x_15265:
        /* <DEDUP_REMOVED lines=13> */
.L_x_15267:
[----:B------:R-:W-:Y:S05]  /*4e70*/  BSYNC.RECONVERGENT B2 ;  /* 0x0000000000027941 */ /* 0x000fea0003800200 */
.L_x_15266:
        /* <DEDUP_REMOVED lines=43> */
.L_x_15264:
[----:B------:R-:W-:Y:S05]  /*5130*/  BSYNC.RECONVERGENT B1 ;  /* 0x0000000000017941 */ /* 0x000fea0003800200 */
.L_x_15263:
[----:B------:R-:W-:Y:S01]  /*5140*/  I2FP.F32.U32 R25, R25 ;  /* 0x0000001900197245 */ /* 0x000fe20000201000 */
[----:B------:R-:W-:Y:S01]  /*5150*/  HADD2.F32 R27, -RZ, R53.H0_H0 ;  /* 0x20000035ff1b7230 */ /* 0x000fe20000004100 */
        /* <DEDUP_REMOVED lines=21> */
.L_x_15270:
        /* <DEDUP_REMOVED lines=13> */
.L_x_15272:
[----:B------:R-:W-:Y:S05]  /*5380*/  BSYNC.RECONVERGENT B2 ;  /* 0x0000000000027941 */ /* 0x000fea0003800200 */
.L_x_15271:
        /* <DEDUP_REMOVED lines=43> */
.L_x_15269:
[----:B------:R-:W-:Y:S05]  /*5640*/  BSYNC.RECONVERGENT B1 ;  /* 0x0000000000017941 */ /* 0x000fea0003800200 */
.L_x_15268:
[----:B------:R-:W-:Y:S01]  /*5650*/  ISETP.NE.AND P0, PT, R26, 0x1, PT ;  /* 0x000000011a00780c */ /* 0x000fe20003f05270 */
[----:B------:R-:W-:Y:S01]  /*5660*/  HADD2.F32 R17, -RZ, R17.H1_H1 ;  /* 0x30000011ff117230 */ /* 0x000fe20000004100 */
[----:B------:R-:W-:Y:S01]  /*5670*/  I2FP.F32.U32 R25, R24 ;  /* 0x0000001800197245 */ /* 0x000fe20000201000 */
[----:B------:R-:W-:Y:S01]  /*5680*/  BSSY.RECONVERGENT B1, `(.L_x_15273) ;  /* 0x0000048000017945 */ /* 0x000fe20003800200 */
[----:B------:R-:W-:Y:S02]  /*5690*/  IMAD.MOV.U32 R28, RZ, RZ, 0x2 ;  /* 0x00000002ff1c7424 */ /* 0x000fe400078e00ff */
[----:B------:R-:W-:Y:S01]  /*56a0*/  FMUL.FTZ R17, R106, R17 ;  /* 0x000000116a117220 */ /* 0x000fe20000410000 */
        /* <DEDUP_REMOVED lines=12> */
.L_x_15275:
        /* <DEDUP_REMOVED lines=13> */
.L_x_15277:
[----:B------:R-:W-:Y:S05]  /*5840*/  BSYNC.RECONVERGENT B2 ;  /* 0x0000000000027941 */ /* 0x000fea0003800200 */
.L_x_15276:
        /* <DEDUP_REMOVED lines=43> */
.L_x_15274:
[----:B------:R-:W-:Y:S05]  /*5b00*/  BSYNC.RECONVERGENT B1 ;  /* 0x0000000000017941 */ /* 0x000fea0003800200 */
.L_x_15273:
[----:B------:R-:W-:Y:S01]  /*5b10*/  I2FP.F32.U32 R25, R24 ;  /* 0x0000001800197245 */ /* 0x000fe20000201000 */
[----:B------:R-:W-:Y:S01]  /*5b20*/  HADD2.F32 R27, -RZ, R53.H1_H1 ;  /* 0x30000035ff1b7230 */ /* 0x000fe20000004100 */
        /* <DEDUP_REMOVED lines=21> */
.L_x_15280:
        /* <DEDUP_REMOVED lines=13> */
.L_x_15282:
[----:B------:R-:W-:Y:S05]  /*5d50*/  BSYNC.RECONVERGENT B2 ;  /* 0x0000000000027941 */ /* 0x000fea0003800200 */
.L_x_15281:
        /* <DEDUP_REMOVED lines=43> */
.L_x_15279:
[----:B------:R-:W-:Y:S05]  /*6010*/  BSYNC.RECONVERGENT B1 ;  /* 0x0000000000017941 */ /* 0x000fea0003800200 */
.L_x_15278:
[----:B------:R-:W-:Y:S01]  /*6020*/  ISETP.NE.AND P0, PT, R25, 0x1, PT ;  /* 0x000000011900780c */ /* 0x000fe20003f05270 */
[----:B------:R-:W-:Y:S01]  /*6030*/  BSSY.RECONVERGENT B1, `(.L_x_15283) ;  /* 0x000004a000017945 */ /* 0x000fe20003800200 */
[----:B------:R-:W-:Y:S01]  /*6040*/  I2FP.F32.U32 R17, R17 ;  /* 0x0000001100117245 */ /* 0x000fe20000201000 */
[----:B------:R-:W-:-:S04]  /*6050*/  HFMA2 R26, -RZ, RZ, 0, 1.1920928955078125e-07 ;  /* 0x00000002ff1a7431 */ /* 0x000fc800000001ff */
        /* <DEDUP_REMOVED lines=14> */
.L_x_15285:
        /* <DEDUP_REMOVED lines=13> */
.L_x_15287:
[----:B------:R-:W-:Y:S05]  /*6210*/  BSYNC.RECONVERGENT B2 ;  /* 0x0000000000027941 */ /* 0x000fea0003800200 */
.L_x_15286:
        /* <DEDUP_REMOVED lines=43> */
.L_x_15284:
[----:B------:R-:W-:Y:S05]  /*64d0*/  BSYNC.RECONVERGENT B1 ;  /* 0x0000000000017941 */ /* 0x000fea0003800200 */
.L_x_15283:
[----:B------:R-:W-:Y:S01]  /*64e0*/  I2FP.F32.U32 R25, R24 ;  /* 0x0000001800197245 */ /* 0x000fe20000201000 */
[----:B------:R-:W-:Y:S01]  /*64f0*/  HADD2.F32 R27, -RZ, R54.H0_H0 ;  /* 0x20000036ff1b7230 */ /* 0x000fe20000004100 */
        /* <DEDUP_REMOVED lines=21> */
.L_x_15290:
        /* <DEDUP_REMOVED lines=13> */
.L_x_15292:
[----:B------:R-:W-:Y:S05]  /*6720*/  BSYNC.RECONVERGENT B2 ;  /* 0x0000000000027941 */ /* 0x000fea0003800200 */
.L_x_15291:
        /* <DEDUP_REMOVED lines=43> */
.L_x_15289:
[----:B------:R-:W-:Y:S05]  /*69e0*/  BSYNC.RECONVERGENT B1 ;  /* 0x0000000000017941 */ /* 0x000fea0003800200 */
.L_x_15288:
[----:B------:R-:W-:Y:S01]  /*69f0*/  ISETP.NE.AND P4, PT, R25, 0x1, PT ;  /* 0x000000011900780c */ /* 0x000fe20003f85270 */
[----:B------:R-:W-:Y:S01]  /*6a00*/  BSSY.RECONVERGENT B1, `(.L_x_15293) ;  /* 0x000004a000017945 */ /* 0x000fe20003800200 */
[----:B------:R-:W-:Y:S01]  /*6a10*/  I2FP.F32.U32 R17, R17 ;  /* 0x0000001100117245 */ /* 0x000fe20000201000 */
[----:B------:R-:W-:-:S04]  /*6a20*/  IMAD.MOV.U32 R26, RZ, RZ, 0x2 ;  /* 0x00000002ff1a7424 */ /* 0x000fc800078e00ff */
[----:B------:R-:W-:Y:S01]  /*6a30*/  FFMA.FTZ R24, R17, R104, 1.1641532182693481445e-10 ;  /* 0x2f00000011187423 */ /* 0x000fe20000010068 */
[----:B------:R-:W-:Y:S02]  /*6a40*/  HADD2.F32 R17, -RZ, R18.H1_H1 ;  /* 0x30000012ff117230 */ /* 0x000fe40000004100 */
[----:B------:R-:W-:Y:S02]  /*6a50*/  IMAD.MOV.U32 R18, RZ, RZ, R86 ;  /* 0x000000ffff127224 */ /* 0x000fe400078e0056 */
        /* <DEDUP_REMOVED lines=11> */
.L_x_15295:
        /* <DEDUP_REMOVED lines=13> */
.L_x_15297:
[----:B------:R-:W-:Y:S05]  /*6be0*/  BSYNC.RECONVERGENT B2 ;  /* 0x0000000000027941 */ /* 0x000fea0003800200 */
.L_x_15296:
        /* <DEDUP_REMOVED lines=43> */
.L_x_15294:
[----:B------:R-:W-:Y:S05]  /*6ea0*/  BSYNC.RECONVERGENT B1 ;  /* 0x0000000000017941 */ /* 0x000fea0003800200 */
.L_x_15293:
[----:B------:R-:W-:Y:S01]  /*6eb0*/  I2FP.F32.U32 R25, R18 ;  /* 0x0000001200197245 */ /* 0x000fe20000201000 */
[----:B------:R-:W-:Y:S01]  /*6ec0*/  HADD2.F32 R27, -RZ, R54.H1_H1 ;  /* 0x30000036ff1b7230 */ /* 0x000fe20000004100 */
        /* <DEDUP_REMOVED lines=21> */
.L_x_15300:
        /* <DEDUP_REMOVED lines=13> */
.L_x_15302:
[----:B------:R-:W-:Y:S05]  /*70f0*/  BSYNC.RECONVERGENT B2 ;  /* 0x0000000000027941 */ /* 0x000fea0003800200 */
.L_x_15301:
        /* <DEDUP_REMOVED lines=43> */
.L_x_15299:
[----:B------:R-:W-:Y:S05]  /*73b0*/  BSYNC.RECONVERGENT B1 ;  /* 0x0000000000017941 */ /* 0x000fea0003800200 */
.L_x_15298:
        /* <DEDUP_REMOVED lines=18> */
.L_x_15305:
        /* <DEDUP_REMOVED lines=13> */
.L_x_15307:
[----:B------:R-:W-:Y:S05]  /*75b0*/  BSYNC.RECONVERGENT B2 ;  /* 0x0000000000027941 */ /* 0x000fea0003800200 */
.L_x_15306:
        /* <DEDUP_REMOVED lines=43> */
.L_x_15304:
[----:B------:R-:W-:Y:S05]  /*7870*/  BSYNC.RECONVERGENT B1 ;  /* 0x0000000000017941 */ /* 0x000fea0003800200 */
.L_x_15303:
        /* <DEDUP_REMOVED lines=23> */
.L_x_15310:
        /* <DEDUP_REMOVED lines=13> */
.L_x_15312:
[----:B------:R-:W-:Y:S05]  /*7ac0*/  BSYNC.RECONVERGENT B2 ;  /* 0x0000000000027941 */ /* 0x000fea0003800200 */
.L_x_15311:
        /* <DEDUP_REMOVED lines=43> */
.L_x_15309:
[----:B------:R-:W-:Y:S05]  /*7d80*/  BSYNC.RECONVERGENT B1 ;  /* 0x0000000000017941 */ /* 0x000fea0003800200 */
.L_x_15308:
        /* <DEDUP_REMOVED lines=18> */
.L_x_15315:
        /* <DEDUP_REMOVED lines=15> */
.L_x_15317:
[----:B------:R-:W-:Y:S05]  /*7fa0*/  BSYNC.RECONVERGENT B2 ;  /* 0x0000000000027941 */ /* 0x000fea0003800200 */
.L_x_15316:
        /* <DEDUP_REMOVED lines=43> */
.L_x_15314:
[----:B------:R-:W-:Y:S05]  /*8260*/  BSYNC.RECONVERGENT B1 ;  /* 0x0000000000017941 */ /* 0x000fea0003800200 */
.L_x_15313:
[----:B------:R-:W-:Y:S01]  /*8270*/  I2FP.F32.U32 R19, R19 ;  /* 0x0000001300137245 */ /* 0x000fe20000201000 */
[----:B------:R-:W-:-:S04]  /*8280*/  HADD2.F32 R25, -RZ, R55.H1_H1 ;  /* 0x30000037ff197230 */ /* 0x000fc80000004100 */
[----:B------:R-:W-:Y:S01]  /*8290*/  FFMA.FTZ R18, R19, R104, 1.1641532182693481445e-10 ;  /* 0x2f00000013127423 */ /* 0x000fe20000010068 */
[----:B------:R-:W-:-:S04]  /*82a0*/  FMUL.FTZ R25, R25, R106 ;  /* 0x0000006a19197220 */ /* 0x000fc80000410000 */
[----:B------:R-:W-:Y:S02]  /*82b0*/  FSETP.GTU.FTZ.AND P6, PT, R18, R105, PT ;  /* 0x000000691200720b */ /* 0x000fe40003fdc000 */
[----:B------:R-:W-:Y:S02]  /*82c0*/  FSEL R18, R17, RZ, P5 ;  /* 0x000000ff11127208 */ /* 0x000fe40002800000 */
[----:B------:R-:W-:Y:S02]  /*82d0*/  FSEL R25, R25, RZ, !P6 ;  /* 0x000000ff19197208 */ /* 0x000fe40007000000 */
[----:B------:R-:W-:-:S03]  /*82e0*/  SEL R93, RZ, 0x1, P6 ;  /* 0x00000001ff5d7807 */ /* 0x000fc60003000000 */
[----:B------:R-:W-:-:S04]  /*82f0*/  FADD.FTZ R43, R25, R18 ;  /* 0x00000012192b7221 */ /* 0x000fc80000010000 */
[----:B------:R-:W-:-:S07]  /*8300*/  @P1 FADD.FTZ R43, R47, R43 ;  /* 0x0000002b2f2b1221 */ /* 0x000fce0000010000 */
.L_x_15237:
        /* <DEDUP_REMOVED lines=51> */
.L_x_15318:
        /* <DEDUP_REMOVED lines=21> */
.L_x_15322:
        /* <DEDUP_REMOVED lines=13> */
.L_x_15324:
[----:B------:R-:W-:Y:S05]  /*8860*/  BSYNC.RECONVERGENT B2 ;  /* 0x0000000000027941 */ /* 0x000fea0003800200 */
.L_x_15323:
        /* <DEDUP_REMOVED lines=41> */
[----:B------:R-:W-:-:S07]  /*8b00*/  IMAD.MOV.U32 R20, RZ, RZ, R22 ;  /* 0x000000ffff147224 */ /* 0x000fce00078e0016 */
.L_x_15321:
[----:B------:R-:W-:Y:S05]  /*8b10*/  BSYNC.RECONVERGENT B1 ;  /* 0x0000000000017941 */ /* 0x000fea0003800200 */
.L_x_15320:
[----:B------:R-:W-:Y:S01]  /*8b20*/  ISETP.NE.AND P2, PT, R25, 0x1, PT ;  /* 0x000000011900780c */ /* 0x000fe20003f45270 */
[----:B-----5:R-:W-:Y:S01]  /*8b30*/  HADD2.F32 R23, -RZ, R16.H0_H0 ;  /* 0x20000010ff177230 */ /* 0x020fe20000004100 */
[----:B------:R-:W-:Y:S01]  /*8b40*/  I2FP.F32.U32 R21, R21 ;  /* 0x0000001500157245 */ /* 0x000fe20000201000 */
[----:B------:R-:W-:Y:S01]  /*8b50*/  BSSY.RECONVERGENT B1, `(.L_x_15325) ;  /* 0x0000048000017945 */ /* 0x000fe20003800200 */
[----:B------:R-:W-:Y:S01]  /*8b60*/  IMAD.MOV.U32 R26, RZ, RZ, 0x2 ;  /* 0x00000002ff1a7424 */ /* 0x000fe200078e00ff */
[----:B------:R-:W-:Y:S02]  /*8b70*/  MOV R24, R86 ;  /* 0x0000005600187202 */ /* 0x000fe40000000f00 */
[----:B------:R-:W-:-:S05]  /*8b80*/  FFMA.FTZ R22, R21, R104, 1.1641532182693481445e-10 ;  /* 0x2f00000015167423 */ /* 0x000fca0000010068 */
        /* <DEDUP_REMOVED lines=12> */
.L_x_15327:
        /* <DEDUP_REMOVED lines=13> */
.L_x_15329:
[----:B------:R-:W-:Y:S05]  /*8d20*/  BSYNC.RECONVERGENT B2 ;  /* 0x0000000000027941 */ /* 0x000fea0003800200 */
.L_x_15328:
        /* <DEDUP_REMOVED lines=42> */
.L_x_15326:
[----:B------:R-:W-:Y:S05]  /*8fd0*/  BSYNC.RECONVERGENT B1 ;  /* 0x0000000000017941 */ /* 0x000fea0003800200 */
.L_x_15325:
[----:B------:R-:W-:Y:S01]  /*8fe0*/  I2FP.F32.U32 R23, R24 ;  /* 0x0000001800177245 */ /* 0x000fe20000201000 */
[----:B------:R-:W-:Y:S01]  /*8ff0*/  HADD2.F32 R25, -RZ, R52.H0_H0 ;  /* 0x20000034ff197230 */ /* 0x000fe20000004100 */
[----:B------:R-:W-:Y:S01]  /*9000*/  ISETP.NE.AND P3, PT, R26, 0x1, PT ;  /* 0x000000011a00780c */ /* 0x000fe20003f65270 */
[----:B------:R-:W-:Y:S02]  /*9010*/  BSSY.RECONVERGENT B1, `(.L_x_15330) ;  /* 0x000004c000017945 */ /* 0x000fe40003800200 */
[----:B------:R-:W-:Y:S01]  /*9020*/  FFMA.FTZ R24, R23, R104, 1.1641532182693481445e-10 ;  /* 0x2f00000017187423 */ /* 0x000fe20000010068 */
[----:B------:R-:W-:Y:S01]  /*9030*/  FMUL.FTZ R25, R25, R106 ;  /* 0x0000006a19197220 */ /* 0x000fe20000410000 */
[----:B------:R-:W-:Y:S01]  /*9040*/  FSEL R23, R22, RZ, P4 ;  /* 0x000000ff16177208 */ /* 0x000fe20002000000 */
[----:B------:R-:W-:Y:S02]  /*9050*/  IMAD.MOV.U32 R22, RZ, RZ, R86 ;  /* 0x000000ffff167224 */ /* 0x000fe400078e0056 */
[----:B------:R-:W-:Y:S01]  /*9060*/  FSETP.GTU.FTZ.AND P2, PT, R24, R105, PT ;  /* 0x000000691800720b */ /* 0x000fe20003f5c000 */
[----:B------:R-:W-:-:S03]  /*9070*/  HFMA2 R24, -RZ, RZ, 0, 1.1920928955078125e-07 ;  /* 0x00000002ff187431 */ /* 0x000fc600000001ff */
        /* <DEDUP_REMOVED lines=13> */
.L_x_15332:
        /* <DEDUP_REMOVED lines=13> */
.L_x_15334:
[----:B------:R-:W-:Y:S05]  /*9220*/  BSYNC.RECONVERGENT B2 ;  /* 0x0000000000027941 */ /* 0x000fea0003800200 */
.L_x_15333:
        /* <DEDUP_REMOVED lines=42> */
.L_x_15331:
[----:B------:R-:W-:Y:S05]  /*94d0*/  BSYNC.RECONVERGENT B1 ;  /* 0x0000000000017941 */ /* 0x000fea0003800200 */
.L_x_15330:
        /* <DEDUP_REMOVED lines=19> */
.L_x_15337:
        /* <DEDUP_REMOVED lines=13> */
.L_x_15339:
[----:B------:R-:W-:Y:S05]  /*96e0*/  BSYNC.RECONVERGENT B2 ;  /* 0x0000000000027941 */ /* 0x000fea0003800200 */
.L_x_15338:
        /* <DEDUP_REMOVED lines=42> */
.L_x_15336:
[----:B------:R-:W-:Y:S05]  /*9990*/  BSYNC.RECONVERGENT B1 ;  /* 0x0000000000017941 */ /* 0x000fea0003800200 */
.L_x_15335:
        /* <DEDUP_REMOVED lines=23> */
.L_x_15342:
        /* <DEDUP_REMOVED lines=13> */
.L_x_15344:
[----:B------:R-:W-:Y:S05]  /*9be0*/  BSYNC.RECONVERGENT B2 ;  /* 0x0000000000027941 */ /* 0x000fea0003800200 */
.L_x_15343:
        /* <DEDUP_REMOVED lines=43> */
.L_x_15341:
[----:B------:R-:W-:Y:S05]  /*9ea0*/  BSYNC.RECONVERGENT B1 ;  /* 0x0000000000017941 */ /* 0x000fea0003800200 */
.L_x_15340:
        /* <DEDUP_REMOVED lines=19> */
.L_x_15347:
        /* <DEDUP_REMOVED lines=13> */
.L_x_15349:
[----:B------:R-:W-:Y:S05]  /*a0b0*/  BSYNC.RECONVERGENT B2 ;  /* 0x0000000000027941 */ /* 0x000fea0003800200 */
.L_x_15348:
        /* <DEDUP_REMOVED lines=43> */
.L_x_15346:
[----:B------:R-:W-:Y:S05]  /*a370*/  BSYNC.RECONVERGENT B1 ;  /* 0x0000000000017941 */ /* 0x000fea0003800200 */
.L_x_15345:
[----:B------:R-:W-:Y:S01]  /*a380*/  I2FP.F32.U32 R23, R22 ;  /* 0x0000001600177245 */ /* 0x000fe20000201000 */
[----:B------:R-:W-:Y:S01]  /*a390*/  HADD2.F32 R25, -RZ, R53.H0_H0 ;  /* 0x20000035ff197230 */ /* 0x000fe20000004100 */
[----:B------:R-:W-:Y:S01]  /*a3a0*/  ISETP.NE.AND P3, PT, R28, 0x1, PT ;  /* 0x000000011c00780c */ /* 0x000fe20003f65270 */
        /* <DEDUP_REMOVED lines=20> */
.L_x_15352:
        /* <DEDUP_REMOVED lines=13> */
.L_x_15354:
[----:B------:R-:W-:Y:S05]  /*a5c0*/  BSYNC.RECONVERGENT B2 ;  /* 0x0000000000027941 */ /* 0x000fea0003800200 */
.L_x_15353:
        /* <DEDUP_REMOVED lines=43> */
.L_x_15351:
[----:B------:R-:W-:Y:S05]  /*a880*/  BSYNC.RECONVERGENT B1 ;  /* 0x0000000000017941 */ /* 0x000fea0003800200 */
.L_x_15350:
[----:B------:R-:W-:Y:S01]  /*a890*/  ISETP.NE.AND P2, PT, R24, 0x1, PT ;  /* 0x000000011800780c */ /* 0x000fe20003f45270 */
[----:B------:R-:W-:Y:S01]  /*a8a0*/  HADD2.F32 R17, -RZ, R17.H1_H1 ;  /* 0x30000011ff117230 */ /* 0x000fe20000004100 */
[----:B------:R-:W-:Y:S01]  /*a8b0*/  I2FP.F32.U32 R23, R16 ;  /* 0x0000001000177245 */ /* 0x000fe20000201000 */
[----:B------:R-:W-:Y:S01]  /*a8c0*/  BSSY.RECONVERGENT B1, `(.L_x_15355) ;  /* 0x0000049000017945 */ /* 0x000fe20003800200 */
[----:B------:R-:W-:Y:S01]  /*a8d0*/  IMAD.MOV.U32 R25, RZ, RZ, 0x2 ;  /* 0x00000002ff197424 */ /* 0x000fe200078e00ff */
[----:B------:R-:W-:Y:S01]  /*a8e0*/  MOV R22, R86 ;  /* 0x0000005600167202 */ /* 0x000fe20000000f00 */
[----:B------:R-:W-:Y:S01]  /*a8f0*/  FMUL.FTZ R28, R17, R106 ;  /* 0x0000006a111c7220 */ /* 0x000fe20000410000 */
        /* <DEDUP_REMOVED lines=12> */
.L_x_15357:
        /* <DEDUP_REMOVED lines=13> */
.L_x_15359:
[----:B------:R-:W-:Y:S05]  /*aa90*/  BSYNC.RECONVERGENT B2 ;  /* 0x0000000000027941 */ /* 0x000fea0003800200 */
.L_x_15358:
        /* <DEDUP_REMOVED lines=43> */
.L_x_15356:
[----:B------:R-:W-:Y:S05]  /*ad50*/  BSYNC.RECONVERGENT B1 ;  /* 0x0000000000017941 */ /* 0x000fea0003800200 */
.L_x_15355:
[----:B------:R-:W-:Y:S01]  /*ad60*/  I2FP.F32.U32 R17, R22 ;  /* 0x0000001600117245 */ /* 0x000fe20000201000 */
[----:B------:R-:W-:Y:S01]  /*ad70*/  HADD2.F32 R23, -RZ, R53.H1_H1 ;  /* 0x30000035ff177230 */ /* 0x000fe20000004100 */
[----:B------:R-:W-:Y:S01]  /*ad80*/  FSEL R28, R28, RZ, P4 ;  /* 0x000000ff1c1c7208 */ /* 0x000fe20002000000 */
[----:B------:R-:W-:Y:S02]  /*ad90*/  BSSY.RECONVERGENT B1, `(.L_x_15360) ;  /* 0x000004d000017945 */ /* 0x000fe40003800200 */
[----:B------:R-:W-:Y:S01]  /*ada0*/  FFMA.FTZ R16, R17, R104, 1.1641532182693481445e-10 ;  /* 0x2f00000011107423 */ /* 0x000fe20000010068 */
[----:B------:R-:W-:Y:S01]  /*adb0*/  FMUL.FTZ R23, R23, R106 ;  /* 0x0000006a17177220 */ /* 0x000fe20000410000 */
[----:B------:R-:W-:-:S03]  /*adc0*/  IMAD.MOV.U32 R17, RZ, RZ, R86 ;  /* 0x000000ffff117224 */ /* 0x000fc600078e0056 */
[----:B------:R-:W-:-:S04]  /*add0*/  FSETP.GTU.FTZ.AND P2, PT, R16, R105, PT ;  /* 0x000000691000720b */ /* 0x000fc80003f5c000 */
        /* <DEDUP_REMOVED lines=15> */
.L_x_15362:
        /* <DEDUP_REMOVED lines=13> */
.L_x_15364:
[----:B------:R-:W-:Y:S05]  /*afa0*/  BSYNC.RECONVERGENT B2 ;  /* 0x0000000000027941 */ /* 0x000fea0003800200 */
.L_x_15363:
        /* <DEDUP_REMOVED lines=43> */
.L_x_15361:
[----:B------:R-:W-:Y:S05]  /*b260*/  BSYNC.RECONVERGENT B1 ;  /* 0x0000000000017941 */ /* 0x000fea0003800200 */
.L_x_15360:
        /* <DEDUP_REMOVED lines=18> */
.L_x_15367:
        /* <DEDUP_REMOVED lines=13> */
.L_x_15369:
[----:B------:R-:W-:Y:S05]  /*b460*/  BSYNC.RECONVERGENT B2 ;  /* 0x0000000000027941 */ /* 0x000fea0003800200 */
.L_x_15368:
        /* <DEDUP_REMOVED lines=43> */
.L_x_15366:
[----:B------:R-:W-:Y:S05]  /*b720*/  BSYNC.RECONVERGENT B1 ;  /* 0x0000000000017941 */ /* 0x000fea0003800200 */
.L_x_15365:
[----:B------:R-:W-:Y:S01]  /*b730*/  I2FP.F32.U32 R17, R22 ;  /* 0x0000001600117245 */ /* 0x000fe20000201000 */
[----:B------:R-:W-:Y:S01]  /*b740*/  HADD2.F32 R23, -RZ, R54.H0_H0 ;  /* 0x20000036ff177230 */ /* 0x000fe20000004100 */
        /* <DEDUP_REMOVED lines=21> */
.L_x_15372:
        /* <DEDUP_REMOVED lines=13> */
.L_x_15374:
[----:B------:R-:W-:Y:S05]  /*b970*/  BSYNC.RECONVERGENT B2 ;  /* 0x0000000000027941 */ /* 0x000fea0003800200 */
.L_x_15373:
        /* <DEDUP_REMOVED lines=43> */
.L_x_15371:
[----:B------:R-:W-:Y:S05]  /*bc30*/  BSYNC.RECONVERGENT B1 ;  /* 0x0000000000017941 */ /* 0x000fea0003800200 */
.L_x_15370:
        /* <DEDUP_REMOVED lines=18> */
.L_x_15377:
        /* <DEDUP_REMOVED lines=13> */
.L_x_15379:
[----:B------:R-:W-:Y:S05]  /*be30*/  BSYNC.RECONVERGENT B2 ;  /* 0x0000000000027941 */ /* 0x000fea0003800200 */
.L_x_15378:
        /* <DEDUP_REMOVED lines=43> */
.L_x_15376:
[----:B------:R-:W-:Y:S05]  /*c0f0*/  BSYNC.RECONVERGENT B1 ;  /* 0x0000000000017941 */ /* 0x000fea0003800200 */
.L_x_15375:
        /* <DEDUP_REMOVED lines=23> */
.L_x_15382:
        /* <DEDUP_REMOVED lines=13> */
.L_x_15384:
[----:B------:R-:W-:Y:S05]  /*c340*/  BSYNC.RECONVERGENT B2 ;  /* 0x0000000000027941 */ /* 0x000fea0003800200 */
.L_x_15383:
        /* <DEDUP_REMOVED lines=43> */
.L_x_15381:
[----:B------:R-:W-:Y:S05]  /*c600*/  BSYNC.RECONVERGENT B1 ;  /* 0x0000000000017941 */ /* 0x000fea0003800200 */
.L_x_15380:
        /* <DEDUP_REMOVED lines=18> */
.L_x_15387:
        /* <DEDUP_REMOVED lines=13> */
.L_x_15389:
[----:B------:R-:W-:Y:S05]  /*c800*/  BSYNC.RECONVERGENT B2 ;  /* 0x0000000000027941 */ /* 0x000fea0003800200 */
.L_x_15388:
        /* <DEDUP_REMOVED lines=43> */
.L_x_15386:
[----:B------:R-:W-:Y:S05]  /*cac0*/  BSYNC.RECONVERGENT B1 ;  /* 0x0000000000017941 */ /* 0x000fea0003800200 */
.L_x_15385:
[----:B------:R-:W-:Y:S01]  /*cad0*/  I2FP.F32.U32 R17, R17 ;  /* 0x0000001100117245 */ /* 0x000fe20000201000 */
[----:B------:R-:W-:Y:S01]  /*cae0*/  HADD2.F32 R23, -RZ, R55.H0_H0 ;  /* 0x20000037ff177230 */ /* 0x000fe20000004100 */
[----:B------:R-:W-:Y:S03]  /*caf0*/  BSSY.RECONVERGENT B1, `(.L_x_15390) ;  /* 0x000004e000017945 */ /* 0x000fe60003800200 */
[----:B------:R-:W-:Y:S01]  /*cb00*/  FFMA.FTZ R16, R17, R104, 1.1641532182693481445e-10 ;  /* 0x2f00000011107423 */ /* 0x000fe20000010068 */
[----:B------:R-:W-:Y:S01]  /*cb10*/  FMUL.FTZ R23, R23, R106 ;  /* 0x0000006a17177220 */ /* 0x000fe20000410000 */
[----:B------:R-:W-:Y:S01]  /*cb20*/  FSEL R17, R18, RZ, P4 ;  /* 0x000000ff12117208 */ /* 0x000fe20002000000 */
[----:B------:R-:W-:Y:S02]  /*cb30*/  IMAD.MOV.U32 R18, RZ, RZ, 0x2 ;  /* 0x00000002ff127424 */ /* 0x000fe400078e00ff */
        /* <DEDUP_REMOVED lines=16> */
.L_x_15392:
        /* <DEDUP_REMOVED lines=13> */
.L_x_15394:
[----:B------:R-:W-:Y:S05]  /*cd10*/  BSYNC.RECONVERGENT B2 ;  /* 0x0000000000027941 */ /* 0x000fea0003800200 */
.L_x_15393:
        /* <DEDUP_REMOVED lines=43> */
.L_x_15391:
[----:B------:R-:W-:Y:S05]  /*cfd0*/  BSYNC.RECONVERGENT B1 ;  /* 0x0000000000017941 */ /* 0x000fea0003800200 */
.L_x_15390:
        /* <DEDUP_REMOVED lines=18> */
.L_x_15397:
        /* <DEDUP_REMOVED lines=15> */
.L_x_15399:
[----:B------:R-:W-:Y:S05]  /*d1f0*/  BSYNC.RECONVERGENT B2 ;  /* 0x0000000000027941 */ /* 0x000fea0003800200 */
.L_x_15398:
        /* <DEDUP_REMOVED lines=43> */
.L_x_15396:
[----:B------:R-:W-:Y:S05]  /*d4b0*/  BSYNC.RECONVERGENT B1 ;  /* 0x0000000000017941 */ /* 0x000fea0003800200 */
.L_x_15395:
        /* <DEDUP_REMOVED lines=11> */
.L_x_15319:
        /* <DEDUP_REMOVED lines=16> */
.L_x_15403:
        /* <DEDUP_REMOVED lines=13> */
.L_x_15405:
[----:B------:R-:W-:Y:S05]  /*d740*/  BSYNC.RECONVERGENT B2 ;  /* 0x0000000000027941 */ /* 0x000fea0003800200 */
.L_x_15404:
        /* <DEDUP_REMOVED lines=42> */
.L_x_15402:
[----:B------:R-:W-:Y:S05]  /*d9f0*/  BSYNC.RECONVERGENT B1 ;  /* 0x0000000000017941 */ /* 0x000fea0003800200 */
.L_x_15401:
[----:B------:R-:W-:Y:S01]  /*da00*/  ISETP.NE.AND P2, PT, R24, 0x1, PT ;  /* 0x000000011800780c */ /* 0x000fe20003f45270 */
[----:B------:R-:W-:Y:S01]  /*da10*/  BSSY.RECONVERGENT B1, `(.L_x_15406) ;  /* 0x000004a000017945 */ /* 0x000fe20003800200 */
[----:B------:R-:W-:Y:S01]  /*da20*/  I2FP.F32.U32 R21, R21 ;  /* 0x0000001500157245 */ /* 0x000fe20000201000 */
[----:B------:R-:W-:Y:S02]  /*da30*/  HFMA2 R25, -RZ, RZ, 0, 1.1920928955078125e-07 ;  /* 0x00000002ff197431 */ /* 0x000fe400000001ff */
[----:B-----5:R-:W-:Y:S02]  /*da40*/  HADD2.F32 R29, -RZ, R16.H0_H0 ;  /* 0x20000010ff1d7230 */ /* 0x020fe40000004100 */
        /* <DEDUP_REMOVED lines=13> */
.L_x_15408:
        /* <DEDUP_REMOVED lines=13> */
.L_x_15410:
[----:B------:R-:W-:Y:S05]  /*dbf0*/  BSYNC.RECONVERGENT B2 ;  /* 0x0000000000027941 */ /* 0x000fea0003800200 */
.L_x_15409:
        /* <DEDUP_REMOVED lines=43> */
.L_x_15407:
[----:B------:R-:W-:Y:S05]  /*deb0*/  BSYNC.RECONVERGENT B1 ;  /* 0x0000000000017941 */ /* 0x000fea0003800200 */
.L_x_15406:
        /* <DEDUP_REMOVED lines=18> */
.L_x_15413:
        /* <DEDUP_REMOVED lines=13> */
.L_x_15415:
[----:B------:R-:W-:Y:S05]  /*e0b0*/  BSYNC.RECONVERGENT B2 ;  /* 0x0000000000027941 */ /* 0x000fea0003800200 */
.L_x_15414:
        /* <DEDUP_REMOVED lines=43> */
.L_x_15412:
[----:B------:R-:W-:Y:S05]  /*e370*/  BSYNC.RECONVERGENT B1 ;  /* 0x0000000000017941 */ /* 0x000fea0003800200 */
.L_x_15411:
        /* <DEDUP_REMOVED lines=18> */
.L_x_15418:
        /* <DEDUP_REMOVED lines=13> */
.L_x_15420:
[----:B------:R-:W-:Y:S05]  /*e570*/  BSYNC.RECONVERGENT B2 ;  /* 0x0000000000027941 */ /* 0x000fea0003800200 */
.L_x_15419:
        /* <DEDUP_REMOVED lines=43> */
.L_x_15417:
[----:B------:R-:W-:Y:S05]  /*e830*/  BSYNC.RECONVERGENT B1 ;  /* 0x0000000000017941 */ /* 0x000fea0003800200 */
.L_x_15416:
        /* <DEDUP_REMOVED lines=18> */
.L_x_15423:
        /* <DEDUP_REMOVED lines=13> */
.L_x_15425:
[----:B------:R-:W-:Y:S05]  /*ea30*/  BSYNC.RECONVERGENT B2 ;  /* 0x0000000000027941 */ /* 0x000fea0003800200 */
.L_x_15424:
        /* <DEDUP_REMOVED lines=43> */
.L_x_15422:
[----:B------:R-:W-:Y:S05]  /*ecf0*/  BSYNC.RECONVERGENT B1 ;  /* 0x0000000000017941 */ /* 0x000fea0003800200 */
.L_x_15421:
        /* <DEDUP_REMOVED lines=17> */
.L_x_15428:
        /* <DEDUP_REMOVED lines=13> */
.L_x_15430:
[----:B------:R-:W-:Y:S05]  /*eee0*/  BSYNC.RECONVERGENT B2 ;  /* 0x0000000000027941 */ /* 0x000fea0003800200 */
.L_x_15429:
        /* <DEDUP_REMOVED lines=43> */
.L_x_15427:
[----:B------:R-:W-:Y:S05]  /*f1a0*/  BSYNC.RECONVERGENT B1 ;  /* 0x0000000000017941 */ /* 0x000fea0003800200 */
.L_x_15426:
        /* <DEDUP_REMOVED lines=17> */
.L_x_15433:
        /* <DEDUP_REMOVED lines=13> */
.L_x_15435:
[----:B------:R-:W-:Y:S05]  /*f390*/  BSYNC.RECONVERGENT B2 ;  /* 0x0000000000027941 */ /* 0x000fea0003800200 */
.L_x_15434:
        /* <DEDUP_REMOVED lines=43> */
.L_x_15432:
[----:B------:R-:W-:Y:S05]  /*f650*/  BSYNC.RECONVERGENT B1 ;  /* 0x0000000000017941 */ /* 0x000fea0003800200 */
.L_x_15431:
        /* <DEDUP_REMOVED lines=17> */
.L_x_15438:
        /* <DEDUP_REMOVED lines=13> */
.L_x_15440:
[----:B------:R-:W-:Y:S05]  /*f840*/  BSYNC.RECONVERGENT B2 ;  /* 0x0000000000027941 */ /* 0x000fea0003800200 */
.L_x_15439:
        /* <DEDUP_REMOVED lines=43> */
.L_x_15437:
[----:B------:R-:W-:Y:S05]  /*fb00*/  BSYNC.RECONVERGENT B1 ;  /* 0x0000000000017941 */ /* 0x000fea0003800200 */
.L_x_15436:
        /* <DEDUP_REMOVED lines=37> */
.L_x_15400:
[----:B------:R-:W-:Y:S01]  /*fd60*/  ISETP.NE.AND P6, PT, R21, RZ, PT ;  /* 0x000000ff1500720c */ /* 0x000fe20003fc5270 */
[----:B------:R-:W-:Y:S01]  /*fd70*/  IMAD.WIDE.U32 R22, R97, 0x20, R102 ;  /* 0x0000002061167825 */ /* 0x000fe200078e0066 */
[----:B------:R-:W-:Y:S02]  /*fd80*/  SEL R21, RZ, 0x1000000, !P5 ;  /* 0x01000000ff157807 */ /* 0x000fe40006800000 */
[----:B------:R-:W-:Y:S01]  /*fd90*/  SEL R19, RZ, 0x10000, !P4 ;  /* 0x00010000ff137807 */ /* 0x000fe20006000000 */
[----:B------:R-:W-:Y:S01]  /*fda0*/  VIADD R98, R96, 0x40 ;  /* 0x0000004060627836 */ /* 0x000fe20000000000 */
[----:B------:R-:W-:Y:S01]  /*fdb0*/  SEL R24, RZ, 0x100, !P3 ;  /* 0x00000100ff187807 */ /* 0x000fe20005800000 */
[----:B------:R0:W-:Y:S01]  /*fdc0*/  STG.E.128 desc[UR8][R22.64], R32 ;  /* 0x0000002016007986 */ /* 0x0001e2000c101d08 */
[----:B------:R-:W-:Y:S01]  /*fdd0*/  ISETP.NE.AND P5, PT, R26, RZ, PT ;  /* 0x000000ff1a00720c */ /* 0x000fe20003fa5270 */
[----:B------:R-:W-:Y:S01]  /*fde0*/  IMAD.WIDE.U32 R94, R98, 0x10, R72 ;  /* 0x00000010625e7825 */ /* 0x000fe200078e0048 */
[----:B------:R-:W-:Y:S01]  /*fdf0*/  ISETP.NE.AND P4, PT, R27, RZ, PT ;  /* 0x000000ff1b00720c */ /* 0x000fe20003f85270 */
[----:B------:R0:W-:Y:S01]  /*fe00*/  STG.E.128 desc[UR8][R22.64+0x10], R28 ;  /* 0x0000101c16007986 */ /* 0x0001e2000c101d08 */
[----:B------:R-:W-:Y:S01]  /*fe10*/  ISETP.NE.AND P3, PT, R74, RZ, PT ;  /* 0x000000ff4a00720c */ /* 0x000fe20003f65270 */
[----:B------:R-:W1:Y:S01]  /*fe20*/  @P1 LDC.64 R26, c[0x0][0x3a0] ;  /* 0x0000e800ff1a1b82 */ /* 0x000e620000000a00 */
[----:B------:R-:W-:-:S02]  /*fe30*/  SEL R17, RZ, 0x10000, !P4 ;  /* 0x00010000ff117807 */ /* 0x000fc40006000000 */
[----:B------:R-:W-:Y:S02]  /*fe40*/  SEL R18, RZ, 0x1000000, !P3 ;  /* 0x01000000ff127807 */ /* 0x000fe40005800000 */
[----:B------:R-:W-:Y:S02]  /*fe50*/  SEL R16, RZ, 0x100, !P5 ;  /* 0x00000100ff107807 */ /* 0x000fe40006800000 */
[----:B------:R-:W-:Y:S01]  /*fe60*/  LOP3.LUT R24, R24, R21, R19, 0xfe, !PT ;  /* 0x0000001518187212 */ /* 0x000fe200078efe13 */
[----:B------:R-:W2:Y:S01]  /*fe70*/  @P0 LDC.64 R74, c[0x0][0x398] ;  /* 0x0000e600ff4a0b82 */ /* 0x000ea20000000a00 */
[----:B------:R-:W-:Y:S02]  /*fe80*/  LOP3.LUT R16, R16, R18, R17, 0xfe, !PT ;  /* 0x0000001210107212 */ /* 0x000fe400078efe11 */
[----:B------:R-:W-:Y:S02]  /*fe90*/  SEL R19, RZ, 0x1, !P6 ;  /* 0x00000001ff137807 */ /* 0x000fe40007000000 */
[----:B------:R-:W-:-:S02]  /*fea0*/  SEL R17, RZ, 0x1, !P2 ;  /* 0x00000001ff117807 */ /* 0x000fc40005000000 */
[----:B------:R-:W-:Y:S01]  /*feb0*/  LOP3.LUT R16, R16, R19, RZ, 0xfc, !PT ;  /* 0x0000001310107212 */ /* 0x000fe200078efcff */
[----:B------:R-:W-:Y:S01]  /*fec0*/  IMAD.WIDE.U32 R18, R97, 0x8, R100 ;  /* 0x0000000861127825 */ /* 0x000fe200078e0064 */
[----:B------:R-:W-:-:S05]  /*fed0*/  LOP3.LUT R17, R24, R17, RZ, 0xfc, !PT ;  /* 0x0000001118117212 */ /* 0x000fca00078efcff */
[----:B------:R0:W-:Y:S01]  /*fee0*/  STG.E.64 desc[UR8][R18.64], R16 ;  /* 0x0000001012007986 */ /* 0x0001e2000c101b08 */
[----:B-1----:R-:W-:-:S04]  /*fef0*/  @P1 IMAD.WIDE.U32 R26, R98, 0x20, R26 ;  /* 0x00000020621a1825 */ /* 0x002fc800078e001a */
[----:B--2---:R-:W-:Y:S01]  /*ff00*/  @P0 IMAD.WIDE.U32 R74, R98, 0x10, R74 ;  /* 0x00000010624a0825 */ /* 0x004fe200078e004a */
        /* <DEDUP_REMOVED lines=21> */
.L_x_15441:
        /* <DEDUP_REMOVED lines=21> */
.L_x_15445:
        /* <DEDUP_REMOVED lines=13> */
.L_x_15447:
[----:B------:R-:W-:Y:S05]  /*10280*/  BSYNC.RECONVERGENT B2 ;  /* 0x0000000000027941 */ /* 0x000fea0003800200 */
.L_x_15446:
[----:B-1----:R-:W-:Y:S01]  /*10290*/  IMAD.WIDE.U32 R26, R82, -0x326172a9, RZ ;  /* 0xcd9e8d57521a7825 */ /* 0x002fe200078e00ff */
        /* <DEDUP_REMOVED lines=40> */
.L_x_15444:
[----:B------:R-:W-:Y:S05]  /*10520*/  BSYNC.RECONVERGENT B1 ;  /* 0x0000000000017941 */ /* 0x000fea0003800200 */
.L_x_15443:
[----:B------:R-:W-:Y:S01]  /*10530*/  ISETP.NE.AND P2, PT, R22, 0x1, PT ;  /* 0x000000011600780c */ /* 0x000fe20003f45270 */
[----:B------:R-:W-:Y:S01]  /*10540*/  BSSY.RECONVERGENT B1, `(.L_x_15448) ;  /* 0x000004a000017945 */ /* 0x000fe20003800200 */
[----:B------:R-:W-:Y:S01]  /*10550*/  I2FP.F32.U32 R21, R21 ;  /* 0x0000001500157245 */ /* 0x000fe20000201000 */
[----:B------:R-:W-:-:S04]  /*10560*/  IMAD.MOV.U32 R25, RZ, RZ, 0x2 ;  /* 0x00000002ff197424 */ /* 0x000fc800078e00ff */
[----:B------:R-:W-:Y:S01]  /*10570*/  FFMA.FTZ R20, R21, R104, 1.1641532182693481445e-10 ;  /* 0x2f00000015147423 */ /* 0x000fe20000010068 */
[----:B-----5:R-:W-:-:S04]  /*10580*/  HADD2.F32 R21, -RZ, R16.H0_H0 ;  /* 0x20000010ff157230 */ /* 0x020fc80000004100 */
[----:B------:R-:W-:Y:S01]  /*10590*/  FSETP.LE.FTZ.AND P4, PT, R20, R105, PT ;  /* 0x000000691400720b */ /* 0x000fe20003f93000 */
[----:B------:R-:W-:Y:S02]  /*105a0*/  IMAD.MOV.U32 R20, RZ, RZ, R86 ;  /* 0x000000ffff147224 */ /* 0x000fe400078e0056 */
[----:B-1----:R-:W-:Y:S01]  /*105b0*/  FMUL.FTZ R26, R21, R106 ;  /* 0x0000006a151a7220 */ /* 0x002fe20000410000 */
        /* <DEDUP_REMOVED lines=10> */
.L_x_15450:
        /* <DEDUP_REMOVED lines=13> */
.L_x_15452:
[----:B------:R-:W-:Y:S05]  /*10730*/  BSYNC.RECONVERGENT B2 ;  /* 0x0000000000027941 */ /* 0x000fea0003800200 */
.L_x_15451:
        /* <DEDUP_REMOVED lines=42> */
.L_x_15449:
[----:B------:R-:W-:Y:S05]  /*109e0*/  BSYNC.RECONVERGENT B1 ;  /* 0x0000000000017941 */ /* 0x000fea0003800200 */
.L_x_15448:
        /* <DEDUP_REMOVED lines=23> */
.L_x_15455:
        /* <DEDUP_REMOVED lines=13> */
.L_x_15457:
[----:B------:R-:W-:Y:S05]  /*10c30*/  BSYNC.RECONVERGENT B2 ;  /* 0x0000000000027941 */ /* 0x000fea0003800200 */
.L_x_15456:
        /* <DEDUP_REMOVED lines=42> */
.L_x_15454:
[----:B------:R-:W-:Y:S05]  /*10ee0*/  BSYNC.RECONVERGENT B1 ;  /* 0x0000000000017941 */ /* 0x000fea0003800200 */
.L_x_15453:
        /* <DEDUP_REMOVED lines=19> */
.L_x_15460:
        /* <DEDUP_REMOVED lines=13> */
.L_x_15462:
[----:B------:R-:W-:Y:S05]  /*110f0*/  BSYNC.RECONVERGENT B2 ;  /* 0x0000000000027941 */ /* 0x000fea0003800200 */
.L_x_15461:
        /* <DEDUP_REMOVED lines=42> */
.L_x_15459:
[----:B------:R-:W-:Y:S05]  /*113a0*/  BSYNC.RECONVERGENT B1 ;  /* 0x0000000000017941 */ /* 0x000fea0003800200 */
.L_x_15458:
        /* <DEDUP_REMOVED lines=23> */
.L_x_15465:
        /* <DEDUP_REMOVED lines=13> */
.L_x_15467:
[----:B------:R-:W-:Y:S05]  /*115f0*/  BSYNC.RECONVERGENT B2 ;  /* 0x0000000000027941 */ /* 0x000fea0003800200 */
.L_x_15466:
        /* <DEDUP_REMOVED lines=43> */
.L_x_15464:
[----:B------:R-:W-:Y:S05]  /*118b0*/  BSYNC.RECONVERGENT B1 ;  /* 0x0000000000017941 */ /* 0x000fea0003800200 */
.L_x_15463:
        /* <DEDUP_REMOVED lines=19> */
.L_x_15470:
        /* <DEDUP_REMOVED lines=13> */
.L_x_15472:
[----:B------:R-:W-:Y:S05]  /*11ac0*/  BSYNC.RECONVERGENT B2 ;  /* 0x0000000000027941 */ /* 0x000fea0003800200 */
.L_x_15471:
        /* <DEDUP_REMOVED lines=43> */
.L_x_15469:
[----:B------:R-:W-:Y:S05]  /*11d80*/  BSYNC.RECONVERGENT B1 ;  /* 0x0000000000017941 */ /* 0x000fea0003800200 */
.L_x_15468:
[----:B------:R-:W-:Y:S01]  /*11d90*/  I2FP.F32.U32 R21, R22 ;  /* 0x0000001600157245 */ /* 0x000fe20000201000 */
[----:B------:R-:W-:Y:S01]  /*11da0*/  HADD2.F32 R23, -RZ, R53.H0_H0 ;  /* 0x20000035ff177230 */ /* 0x000fe20000004100 */
[----:B------:R-:W-:Y:S01]  /*11db0*/  ISETP.NE.AND P3, PT, R27, 0x1, PT ;  /* 0x000000011b00780c */ /* 0x000fe20003f65270 */
[----:B------:R-:W-:Y:S02]  /*11dc0*/  BSSY.RECONVERGENT B1, `(.L_x_15473) ;  /* 0x000004d000017945 */ /* 0x000fe40003800200 */
[----:B------:R-:W-:Y:S01]  /*11dd0*/  FFMA.FTZ R20, R21, R104, 1.1641532182693481445e-10 ;  /* 0x2f00000015147423 */ /* 0x000fe20000010068 */
[----:B------:R-:W-:Y:S01]  /*11de0*/  FMUL.FTZ R23, R23, R106 ;  /* 0x0000006a17177220 */ /* 0x000fe20000410000 */
[----:B------:R-:W-:Y:S02]  /*11df0*/  FSEL R21, R16, RZ, P4 ;  /* 0x000000ff10157208 */ /* 0x000fe40002000000 */
[----:B------:R-:W-:Y:S02]  /*11e00*/  MOV R16, R86 ;  /* 0x0000005600107202 */ /* 0x000fe40000000f00 */
        /* <DEDUP_REMOVED lines=15> */
.L_x_15475:
        /* <DEDUP_REMOVED lines=13> */
.L_x_15477:
[----:B------:R-:W-:Y:S05]  /*11fd0*/  BSYNC.RECONVERGENT B2 ;  /* 0x0000000000027941 */ /* 0x000fea0003800200 */
.L_x_15476:
        /* <DEDUP_REMOVED lines=43> */
.L_x_15474:
[----:B------:R-:W-:Y:S05]  /*12290*/  BSYNC.RECONVERGENT B1 ;  /* 0x0000000000017941 */ /* 0x000fea0003800200 */
.L_x_15473:
        /* <DEDUP_REMOVED lines=19> */
.L_x_15480:
        /* <DEDUP_REMOVED lines=13> */
.L_x_15482:
[----:B------:R-:W-:Y:S05]  /*124a0*/  BSYNC.RECONVERGENT B2 ;  /* 0x0000000000027941 */ /* 0x000fea0003800200 */
.L_x_15481:
        /* <DEDUP_REMOVED lines=43> */
.L_x_15479:
[----:B------:R-:W-:Y:S05]  /*12760*/  BSYNC.RECONVERGENT B1 ;  /* 0x0000000000017941 */ /* 0x000fea0003800200 */
.L_x_15478:
[----:B------:R-:W-:Y:S01]  /*12770*/  I2FP.F32.U32 R17, R17 ;  /* 0x0000001100117245 */ /* 0x000fe20000201000 */
[----:B------:R-:W-:Y:S01]  /*12780*/  HADD2.F32 R21, -RZ, R53.H1_H1 ;  /* 0x30000035ff157230 */ /* 0x000fe20000004100 */
[----:B------:R-:W-:Y:S03]  /*12790*/  BSSY.RECONVERGENT B1, `(.L_x_15483) ;  /* 0x000004e000017945 */ /* 0x000fe60003800200 */
[----:B------:R-:W-:Y:S01]  /*127a0*/  FFMA.FTZ R16, R17, R104, 1.1641532182693481445e-10 ;  /* 0x2f00000011107423 */ /* 0x000fe20000010068 */
[----:B------:R-:W-:Y:S01]  /*127b0*/  FMUL.FTZ R21, R21, R106 ;  /* 0x0000006a15157220 */ /* 0x000fe20000410000 */
[----:B------:R-:W-:-:S03]  /*127c0*/  IMAD.MOV.U32 R17, RZ, RZ, R86 ;  /* 0x000000ffff117224 */ /* 0x000fc600078e0056 */
[----:B------:R-:W-:Y:S02]  /*127d0*/  FSETP.GTU.FTZ.AND P2, PT, R16, R105, PT ;  /* 0x000000691000720b */ /* 0x000fe40003f5c000 */
[----:B------:R-:W-:Y:S02]  /*127e0*/  FSEL R16, R27, RZ, P4 ;  /* 0x000000ff1b107208 */ /* 0x000fe40002000000 */
        /* <DEDUP_REMOVED lines=15> */
.L_x_15485:
        /* <DEDUP_REMOVED lines=13> */
.L_x_15487:
[----:B------:R-:W-:Y:S05]  /*129b0*/  BSYNC.RECONVERGENT B2 ;  /* 0x0000000000027941 */ /* 0x000fea0003800200 */
.L_x_15486:
        /* <DEDUP_REMOVED lines=43> */
.L_x_15484:
[----:B------:R-:W-:Y:S05]  /*12c70*/  BSYNC.RECONVERGENT B1 ;  /* 0x0000000000017941 */ /* 0x000fea0003800200 */
.L_x_15483:
        /* <DEDUP_REMOVED lines=18> */
.L_x_15490:
        /* <DEDUP_REMOVED lines=13> */
.L_x_15492:
[----:B------:R-:W-:Y:S05]  /*12e70*/  BSYNC.RECONVERGENT B2 ;  /* 0x0000000000027941 */ /* 0x000fea0003800200 */
.L_x_15491:
        /* <DEDUP_REMOVED lines=43> */
.L_x_15489:
[----:B------:R-:W-:Y:S05]  /*13130*/  BSYNC.RECONVERGENT B1 ;  /* 0x0000000000017941 */ /* 0x000fea0003800200 */
.L_x_15488:
        /* <DEDUP_REMOVED lines=24> */
.L_x_15495:
        /* <DEDUP_REMOVED lines=13> */
.L_x_15497:
[----:B------:R-:W-:Y:S05]  /*13390*/  BSYNC.RECONVERGENT B2 ;  /* 0x0000000000027941 */ /* 0x000fea0003800200 */
.L_x_15496:
        /* <DEDUP_REMOVED lines=43> */
.L_x_15494:
[----:B------:R-:W-:Y:S05]  /*13650*/  BSYNC.RECONVERGENT B1 ;  /* 0x0000000000017941 */ /* 0x000fea0003800200 */
.L_x_15493:
        /* <DEDUP_REMOVED lines=18> */
.L_x_15500:
        /* <DEDUP_REMOVED lines=13> */
.L_x_15502:
[----:B------:R-:W-:Y:S05]  /*13850*/  BSYNC.RECONVERGENT B2 ;  /* 0x0000000000027941 */ /* 0x000fea0003800200 */
.L_x_15501:
        /* <DEDUP_REMOVED lines=43> */
.L_x_15499:
[----:B------:R-:W-:Y:S05]  /*13b10*/  BSYNC.RECONVERGENT B1 ;  /* 0x0000000000017941 */ /* 0x000fea0003800200 */
.L_x_15498:
        /* <DEDUP_REMOVED lines=23> */
.L_x_15505:
        /* <DEDUP_REMOVED lines=13> */
.L_x_15507:
[----:B------:R-:W-:Y:S05]  /*13d60*/  BSYNC.RECONVERGENT B2 ;  /* 0x0000000000027941 */ /* 0x000fea0003800200 */
.L_x_15506:
        /* <DEDUP_REMOVED lines=43> */
.L_x_15504:
[----:B------:R-:W-:Y:S05]  /*14020*/  BSYNC.RECONVERGENT B1 ;  /* 0x0000000000017941 */ /* 0x000fea0003800200 */
.L_x_15503:
        /* <DEDUP_REMOVED lines=18> */
.L_x_15510:
        /* <DEDUP_REMOVED lines=13> */
.L_x_15512:
[----:B------:R-:W-:Y:S05]  /*14220*/  BSYNC.RECONVERGENT B2 ;  /* 0x0000000000027941 */ /* 0x000fea0003800200 */
.L_x_15511:
        /* <DEDUP_REMOVED lines=43> */
.L_x_15509:
[----:B------:R-:W-:Y:S05]  /*144e0*/  BSYNC.RECONVERGENT B1 ;  /* 0x0000000000017941 */ /* 0x000fea0003800200 */
.L_x_15508:
        /* <DEDUP_REMOVED lines=23> */
.L_x_15515:
        /* <DEDUP_REMOVED lines=13> */
.L_x_15517:
[----:B------:R-:W-:Y:S05]  /*14730*/  BSYNC.RECONVERGENT B2 ;  /* 0x0000000000027941 */ /* 0x000fea0003800200 */
.L_x_15516:
        /* <DEDUP_REMOVED lines=43> */
.L_x_15514:
[----:B------:R-:W-:Y:S05]  /*149f0*/  BSYNC.RECONVERGENT B1 ;  /* 0x0000000000017941 */ /* 0x000fea0003800200 */
.L_x_15513:
        /* <DEDUP_REMOVED lines=18> */
.L_x_15520:
        /* <DEDUP_REMOVED lines=15> */
.L_x_15522:
[----:B------:R-:W-:Y:S05]  /*14c10*/  BSYNC.RECONVERGENT B2 ;  /* 0x0000000000027941 */ /* 0x000fea0003800200 */
.L_x_15521:
        /* <DEDUP_REMOVED lines=43> */
.L_x_15519:
[----:B------:R-:W-:Y:S05]  /*14ed0*/  BSYNC.RECONVERGENT B1 ;  /* 0x0000000000017941 */ /* 0x000fea0003800200 */
.L_x_15518:
        /* <DEDUP_REMOVED lines=11> */
.L_x_15442:
        /* <DEDUP_REMOVED lines=16> */
.L_x_15526:
        /* <DEDUP_REMOVED lines=13> */
.L_x_15528:
[----:B------:R-:W-:Y:S05]  /*15160*/  BSYNC.RECONVERGENT B2 ;  /* 0x0000000000027941 */ /* 0x000fea0003800200 */
.L_x_15527:
[----:B------:R-:W-:Y:S01]  /*15170*/  IMAD.WIDE.U32 R2, R82, -0x326172a9, RZ ;  /* 0xcd9e8d5752027825 */ /* 0x000fe200078e00ff */
[----:B------:R-:W-:Y:S02]  /*15180*/  LOP3.LUT R24, R0, UR7, R23, 0x96, !PT ;  /* 0x0000000700187c12 */ /* 0x000fe4000f8e9617 */
[----:B------:R-:W-:Y:S02]  /*15190*/  MOV R21, R20 ;  /* 0x0000001400157202 */ /* 0x000fe40000000f00 */
        /* <DEDUP_REMOVED lines=39> */
.L_x_15525:
[----:B------:R-:W-:Y:S05]  /*15410*/  BSYNC.RECONVERGENT B1 ;  /* 0x0000000000017941 */ /* 0x000fea0003800200 */
.L_x_15524:
[----:B------:R-:W-:Y:S01]  /*15420*/  ISETP.NE.AND P2, PT, R22, 0x1, PT ;  /* 0x000000011600780c */ /* 0x000fe20003f45270 */
[----:B------:R-:W-:Y:S01]  /*15430*/  BSSY.RECONVERGENT B1, `(.L_x_15529) ;  /* 0x000004a000017945 */ /* 0x000fe20003800200 */
[----:B------:R-:W-:Y:S01]  /*15440*/  I2FP.F32.U32 R21, R21 ;  /* 0x0000001500157245 */ /* 0x000fe20000201000 */
[----:B------:R-:W-:Y:S02]  /*15450*/  HFMA2 R23, -RZ, RZ, 0, 1.1920928955078125e-07 ;  /* 0x00000002ff177431 */ /* 0x000fe400000001ff */
[----:B-----5:R-:W-:Y:S02]  /*15460*/  HADD2.F32 R25, -RZ, R16.H0_H0 ;  /* 0x20000010ff197230 */ /* 0x020fe40000004100 */
[----:B------:R-:W-:Y:S01]  /*15470*/  FFMA.FTZ R20, R21, R104, 1.1641532182693481445e-10 ;  /* 0x2f00000015147423 */ /* 0x000fe20000010068 */
[----:B------:R-:W-:-:S04]  /*15480*/  IMAD.MOV.U32 R21, RZ, RZ, R86 ;  /* 0x000000ffff157224 */ /* 0x000fc800078e0056 */
[----:B------:R-:W-:-:S04]  /*15490*/  FSETP.LE.FTZ.AND P3, PT, R20, R105, PT ;  /* 0x000000691400720b */ /* 0x000fc80003f73000 */
[----:B-1----:R-:W-:Y:S01]  /*154a0*/  P2R R74, PR, RZ, 0x8 ;  /* 0x00000008ff4a7803 */ /* 0x002fe20000000000 */
        /* <DEDUP_REMOVED lines=9> */
.L_x_15531:
        /* <DEDUP_REMOVED lines=13> */
.L_x_15533:
[----:B------:R-:W-:Y:S05]  /*15610*/  BSYNC.RECONVERGENT B2 ;  /* 0x0000000000027941 */ /* 0x000fea0003800200 */
.L_x_15532:
        /* <DEDUP_REMOVED lines=43> */
.L_x_15530:
[----:B------:R-:W-:Y:S05]  /*158d0*/  BSYNC.RECONVERGENT B1 ;  /* 0x0000000000017941 */ /* 0x000fea0003800200 */
.L_x_15529:
        /* <DEDUP_REMOVED lines=18> */
.L_x_15536:
        /* <DEDUP_REMOVED lines=13> */
.L_x_15538:
[----:B------:R-:W-:Y:S05]  /*15ad0*/  BSYNC.RECONVERGENT B2 ;  /* 0x0000000000027941 */ /* 0x000fea0003800200 */
.L_x_15537:
        /* <DEDUP_REMOVED lines=43> */
.L_x_15535:
[----:B------:R-:W-:Y:S05]  /*15d90*/  BSYNC.RECONVERGENT B1 ;  /* 0x0000000000017941 */ /* 0x000fea0003800200 */
.L_x_15534:
        /* <DEDUP_REMOVED lines=18> */
.L_x_15541:
        /* <DEDUP_REMOVED lines=13> */
.L_x_15543:
[----:B------:R-:W-:Y:S05]  /*15f90*/  BSYNC.RECONVERGENT B2 ;  /* 0x0000000000027941 */ /* 0x000fea0003800200 */
.L_x_15542:
        /* <DEDUP_REMOVED lines=43> */
.L_x_15540:
[----:B------:R-:W-:Y:S05]  /*16250*/  BSYNC.RECONVERGENT B1 ;  /* 0x0000000000017941 */ /* 0x000fea0003800200 */
.L_x_15539:
        /* <DEDUP_REMOVED lines=18> */
.L_x_15546:
        /* <DEDUP_REMOVED lines=13> */
.L_x_15548:
[----:B------:R-:W-:Y:S05]  /*16450*/  BSYNC.RECONVERGENT B2 ;  /* 0x0000000000027941 */ /* 0x000fea0003800200 */
.L_x_15547:
        /* <DEDUP_REMOVED lines=43> */
.L_x_15545:
[----:B------:R-:W-:Y:S05]  /*16710*/  BSYNC.RECONVERGENT B1 ;  /* 0x0000000000017941 */ /* 0x000fea0003800200 */
.L_x_15544:
        /* <DEDUP_REMOVED lines=17> */
.L_x_15551:
        /* <DEDUP_REMOVED lines=13> */
.L_x_15553:
[----:B------:R-:W-:Y:S05]  /*16900*/  BSYNC.RECONVERGENT B2 ;  /* 0x0000000000027941 */ /* 0x000fea0003800200 */
.L_x_15552:
        /* <DEDUP_REMOVED lines=43> */
.L_x_15550:
[----:B------:R-:W-:Y:S05]  /*16bc0*/  BSYNC.RECONVERGENT B1 ;  /* 0x0000000000017941 */ /* 0x000fea0003800200 */
.L_x_15549:
        /* <DEDUP_REMOVED lines=17> */
.L_x_15556:
        /* <DEDUP_REMOVED lines=13> */
.L_x_15558:
[----:B------:R-:W-:Y:S05]  /*16db0*/  BSYNC.RECONVERGENT B2 ;  /* 0x0000000000027941 */ /* 0x000fea0003800200 */
.L_x_15557:
        /* <DEDUP_REMOVED lines=43> */
.L_x_15555:
[----:B------:R-:W-:Y:S05]  /*17070*/  BSYNC.RECONVERGENT B1 ;  /* 0x0000000000017941 */ /* 0x000fea0003800200 */
.L_x_15554:
        /* <DEDUP_REMOVED lines=17> */
.L_x_15561:
        /* <DEDUP_REMOVED lines=13> */
.L_x_15563:
[----:B------:R-:W-:Y:S05]  /*17260*/  BSYNC.RECONVERGENT B2 ;  /* 0x0000000000027941 */ /* 0x000fea0003800200 */
.L_x_15562:
        /* <DEDUP_REMOVED lines=43> */
.L_x_15560:
[----:B------:R-:W-:Y:S05]  /*17520*/  BSYNC.RECONVERGENT B1 ;  /* 0x0000000000017941 */ /* 0x000fea0003800200 */
.L_x_15559:
        /* <DEDUP_REMOVED lines=37> */
.L_x_15523:
[----:B------:R-:W-:Y:S01]  /*17780*/  ISETP.NE.AND P6, PT, R74, RZ, PT ;  /* 0x000000ff4a00720c */ /* 0x000fe20003fc5270 */
[----:B------:R-:W0:Y:S01]  /*17790*/  @P0 LDC.64 R112, c[0x0][0x398] ;  /* 0x0000e600ff700b82 */ /* 0x000e220000000a00 */
[----:B------:R-:W-:Y:S01]  /*177a0*/  SEL R74, RZ, 0x1000000, !P5 ;  /* 0x01000000ff4a7807 */ /* 0x000fe20006800000 */
[----:B------:R-:W-:Y:S01]  /*177b0*/  VIADD R99, R96, 0x60 ;  /* 0x0000006060637836 */ /* 0x000fe20000000000 */
[----:B------:R-:W-:Y:S02]  /*177c0*/  SEL R19, RZ, 0x10000, !P4 ;  /* 0x00010000ff137807 */ /* 0x000fe40006000000 */
[----:B------:R-:W-:Y:S02]  /*177d0*/  SEL R114, RZ, 0x100, !P3 ;  /* 0x00000100ff727807 */ /* 0x000fe40005800000 */
        /* <DEDUP_REMOVED lines=42> */
.L_x_15564:
[----:B------:R2:W5:Y:S04]  /*17a80*/  @P0 LDG.E.128 R52, desc[UR8][R112.64] ;  /* 0x0000000870340981 */ /* 0x000568000c1e1d00 */
[----:B------:R2:W5:Y:S04]  /*17a90*/  @P1 LDG.E.128 R48, desc[UR8][R94.64] ;  /* 0x000000085e301981 */ /* 0x000568000c1e1d00 */
[----:B------:R2:W5:Y:S04]  /*17aa0*/  @P1 LDG.E.128 R44, desc[UR8][R94.64+0x10] ;  /* 0x000010085e2c1981 */ /* 0x000568000c1e1d00 */
[----:B0-----:R2:W5:Y:S01]  /*17ab0*/  LDG.E.128 R72, desc[UR8][R114.64] ;  /* 0x0000000872487981 */ /* 0x001562000c1e1d00 */
[----:B------:R-:W-:Y:S05]  /*17ac0*/  @!P0 BRA `(.L_x_15565) ;  /* 0x0000004c00b48947 */ /* 0x000fea0003800000 */
[----:B------:R-:W-:Y:S01]  /*17ad0*/  ISETP.NE.AND P2, PT, R110, 0x1, PT ;  /* 0x000000016e00780c */ /* 0x000fe20003f45270 */
[----:B------:R-:W-:Y:S01]  /*17ae0*/  BSSY.RECONVERGENT B1, `(.L_x_15566) ;  /* 0x0000046000017945 */ /* 0x000fe20003800200 */
[----:B-1----:R-:W-:Y:S01]  /*17af0*/  IMAD.MOV.U32 R18, RZ, RZ, 0x2 ;  /* 0x00000002ff127424 */ /* 0x002fe200078e00ff */
        /* <DEDUP_REMOVED lines=13> */
.L_x_15568:
        /* <DEDUP_REMOVED lines=13> */
.L_x_15570:
[----:B------:R-:W-:Y:S05]  /*17ca0*/  BSYNC.RECONVERGENT B2 ;  /* 0x0000000000027941 */ /* 0x000fea0003800200 */
.L_x_15569:
        /* <DEDUP_REMOVED lines=41> */
.L_x_15567:
[----:B------:R-:W-:Y:S05]  /*17f40*/  BSYNC.RECONVERGENT B1 ;  /* 0x0000000000017941 */ /* 0x000fea0003800200 */
.L_x_15566:
[----:B------:R-:W-:Y:S01]  /*17f50*/  ISETP.NE.AND P2, PT, R18, 0x1, PT ;  /* 0x000000011200780c */ /* 0x000fe20003f45270 */
[----:B-----5:R-:W-:Y:S01]  /*17f60*/  HADD2.F32 R85, -RZ, R72.H0_H0 ;  /* 0x20000048ff557230 */ /* 0x020fe20000004100 */
        /* <DEDUP_REMOVED lines=17> */
.L_x_15573:
        /* <DEDUP_REMOVED lines=13> */
.L_x_15575:
[----:B------:R-:W-:Y:S05]  /*18150*/  BSYNC.RECONVERGENT B2 ;  /* 0x0000000000027941 */ /* 0x000fea0003800200 */
.L_x_15574:
        /* <DEDUP_REMOVED lines=42> */
.L_x_15572:
[----:B------:R-:W-:Y:S05]  /*18400*/  BSYNC.RECONVERGENT B1 ;  /* 0x0000000000017941 */ /* 0x000fea0003800200 */
.L_x_15571:
        /* <DEDUP_REMOVED lines=23> */
.L_x_15578:
        /* <DEDUP_REMOVED lines=13> */
.L_x_15580:
[----:B------:R-:W-:Y:S05]  /*18650*/  BSYNC.RECONVERGENT B2 ;  /* 0x0000000000027941 */ /* 0x000fea0003800200 */
.L_x_15579:
        /* <DEDUP_REMOVED lines=42> */
.L_x_15577:
[----:B------:R-:W-:Y:S05]  /*18900*/  BSYNC.RECONVERGENT B1 ;  /* 0x0000000000017941 */ /* 0x000fea0003800200 */
.L_x_15576:
[----:B------:R-:W-:Y:S01]  /*18910*/  ISETP.NE.AND P2, PT, R88, 0x1, PT ;  /* 0x000000015800780c */ /* 0x000fe20003f45270 */
[----:B------:R-:W-:Y:S01]  /*18920*/  BSSY.RECONVERGENT B1, `(.L_x_15581) ;  /* 0x000004a000017945 */ /* 0x000fe20003800200 */
[----:B------:R-:W-:Y:S02]  /*18930*/  I2FP.F32.U32 R17, R17 ;  /* 0x0000001100117245 */ /* 0x000fe40000201000 */
[----:B------:R-:W-:-:S03]  /*18940*/  MOV R19, R86 ;  /* 0x0000005600137202 */ /* 0x000fc60000000f00 */
[----:B------:R-:W-:Y:S01]  /*18950*/  FFMA.FTZ R18, R17, R104, 1.1641532182693481445e-10 ;  /* 0x2f00000011127423 */ /* 0x000fe20000010068 */
[----:B------:R-:W-:Y:S02]  /*18960*/  HADD2.F32 R17, -RZ, R72.H1_H1 ;  /* 0x30000048ff117230 */ /* 0x000fe40000004100 */
        /* <DEDUP_REMOVED lines=13> */
.L_x_15583:
        /* <DEDUP_REMOVED lines=13> */
.L_x_15585:
[----:B------:R-:W-:Y:S05]  /*18b10*/  BSYNC.RECONVERGENT B2 ;  /* 0x0000000000027941 */ /* 0x000fea0003800200 */
.L_x_15584:
        /* <DEDUP_REMOVED lines=42> */
.L_x_15582:
[----:B------:R-:W-:Y:S05]  /*18dc0*/  BSYNC.RECONVERGENT B1 ;  /* 0x0000000000017941 */ /* 0x000fea0003800200 */
.L_x_15581:
        /* <DEDUP_REMOVED lines=23> */
.L_x_15588:
        /* <DEDUP_REMOVED lines=13> */
.L_x_15590:
[----:B------:R-:W-:Y:S05]  /*19010*/  BSYNC.RECONVERGENT B2 ;  /* 0x0000000000027941 */ /* 0x000fea0003800200 */
.L_x_15589:
        /* <DEDUP_REMOVED lines=43> */
.L_x_15587:
[----:B------:R-:W-:Y:S05]  /*192d0*/  BSYNC.RECONVERGENT B1 ;  /* 0x0000000000017941 */ /* 0x000fea0003800200 */
.L_x_15586:
        /* <DEDUP_REMOVED lines=19> */
.L_x_15593:
        /* <DEDUP_REMOVED lines=13> */
.L_x_15595:
[----:B------:R-:W-:Y:S05]  /*194e0*/  BSYNC.RECONVERGENT B2 ;  /* 0x0000000000027941 */ /* 0x000fea0003800200 */
.L_x_15594:
        /* <DEDUP_REMOVED lines=43> */
.L_x_15592:
[----:B------:R-:W-:Y:S05]  /*197a0*/  BSYNC.RECONVERGENT B1 ;  /* 0x0000000000017941 */ /* 0x000fea0003800200 */
.L_x_15591:
        /* <DEDUP_REMOVED lines=23> */
.L_x_15598:
        /* <DEDUP_REMOVED lines=13> */
.L_x_15600:
[----:B------:R-:W-:Y:S05]  /*199f0*/  BSYNC.RECONVERGENT B2 ;  /* 0x0000000000027941 */ /* 0x000fea0003800200 */
.L_x_15599:
        /* <DEDUP_REMOVED lines=43> */
.L_x_15597:
[----:B------:R-:W-:Y:S05]  /*19cb0*/  BSYNC.RECONVERGENT B1 ;  /* 0x0000000000017941 */ /* 0x000fea0003800200 */
.L_x_15596:
[----:B------:R-:W-:Y:S01]  /*19cc0*/  ISETP.NE.AND P2, PT, R89, 0x1, PT ;  /* 0x000000015900780c */ /* 0x000fe20003f45270 */
[----:B------:R-:W-:Y:S01]  /*19cd0*/  BSSY.RECONVERGENT B1, `(.L_x_15601) ;  /* 0x000004b000017945 */ /* 0x000fe20003800200 */
[----:B------:R-:W-:Y:S01]  /*19ce0*/  I2FP.F32.U32 R19, R19 ;  /* 0x0000001300137245 */ /* 0x000fe20000201000 */
[----:B------:R-:W-:-:S04]  /*19cf0*/  HFMA2 R90, -RZ, RZ, 0, 1.1920928955078125e-07 ;  /* 0x00000002ff5a7431 */ /* 0x000fc800000001ff */
[----:B------:R-:W-:Y:S01]  /*19d00*/  FFMA.FTZ R72, R19, R104, 1.1641532182693481445e-10 ;  /* 0x2f00000013487423 */ /* 0x000fe20000010068 */
[----:B------:R-:W-:Y:S02]  /*19d10*/  HADD2.F32 R19, -RZ, R73.H1_H1 ;  /* 0x30000049ff137230 */ /* 0x000fe40000004100 */
        /* <DEDUP_REMOVED lines=13> */
.L_x_15603:
        /* <DEDUP_REMOVED lines=13> */
.L_x_15605:
[----:B------:R-:W-:Y:S05]  /*19ec0*/  BSYNC.RECONVERGENT B2 ;  /* 0x0000000000027941 */ /* 0x000fea0003800200 */
.L_x_15604:
        /* <DEDUP_REMOVED lines=43> */
.L_x_15602:
[----:B------:R-:W-:Y:S05]  /*1a180*/  BSYNC.RECONVERGENT B1 ;  /* 0x0000000000017941 */ /* 0x000fea0003800200 */
.L_x_15601:
[----:B------:R-:W-:Y:S01]  /*1a190*/  I2FP.F32.U32 R73, R73 ;  /* 0x0000004900497245 */ /* 0x000fe20000201000 */
[----:B------:R-:W-:Y:S01]  /*1a1a0*/  HADD2.F32 R89, -RZ, R53.H1_H1 ;  /* 0x30000035ff597230 */ /* 0x000fe20000004100 */
        /* <DEDUP_REMOVED lines=21> */
.L_x_15608:
        /* <DEDUP_REMOVED lines=13> */
.L_x_15610:
[----:B------:R-:W-:Y:S05]  /*1a3d0*/  BSYNC.RECONVERGENT B2 ;  /* 0x0000000000027941 */ /* 0x000fea0003800200 */
.L_x_15609:
        /* <DEDUP_REMOVED lines=43> */
.L_x_15607:
[----:B------:R-:W-:Y:S05]  /*1a690*/  BSYNC.RECONVERGENT B1 ;  /* 0x0000000000017941 */ /* 0x000fea0003800200 */
.L_x_15606:
        /* <DEDUP_REMOVED lines=18> */
.L_x_15613:
        /* <DEDUP_REMOVED lines=13> */
.L_x_15615:
[----:B------:R-:W-:Y:S05]  /*1a890*/  BSYNC.RECONVERGENT B2 ;  /* 0x0000000000027941 */ /* 0x000fea0003800200 */
.L_x_15614:
        /* <DEDUP_REMOVED lines=43> */
.L_x_15612:
[----:B------:R-:W-:Y:S05]  /*1ab50*/  BSYNC.RECONVERGENT B1 ;  /* 0x0000000000017941 */ /* 0x000fea0003800200 */
.L_x_15611:
        /* <DEDUP_REMOVED lines=23> */
.L_x_15618:
        /* <DEDUP_REMOVED lines=13> */
.L_x_15620:
[----:B------:R-:W-:Y:S05]  /*1ada0*/  BSYNC.RECONVERGENT B2 ;  /* 0x0000000000027941 */ /* 0x000fea0003800200 */
.L_x_15619:
        /* <DEDUP_REMOVED lines=43> */
.L_x_15617:
[----:B------:R-:W-:Y:S05]  /*1b060*/  BSYNC.RECONVERGENT B1 ;  /* 0x0000000000017941 */ /* 0x000fea0003800200 */
.L_x_15616:
        /* <DEDUP_REMOVED lines=18> */
.L_x_15623:
        /* <DEDUP_REMOVED lines=13> */
.L_x_15625:
[----:B------:R-:W-:Y:S05]  /*1b260*/  BSYNC.RECONVERGENT B2 ;  /* 0x0000000000027941 */ /* 0x000fea0003800200 */
.L_x_15624:
        /* <DEDUP_REMOVED lines=43> */
.L_x_15622:
[----:B------:R-:W-:Y:S05]  /*1b520*/  BSYNC.RECONVERGENT B1 ;  /* 0x0000000000017941 */ /* 0x000fea0003800200 */
.L_x_15621:
        /* <DEDUP_REMOVED lines=23> */
.L_x_15628:
        /* <DEDUP_REMOVED lines=13> */
.L_x_15630:
[----:B------:R-:W-:Y:S05]  /*1b770*/  BSYNC.RECONVERGENT B2 ;  /* 0x0000000000027941 */ /* 0x000fea0003800200 */
.L_x_15629:
        /* <DEDUP_REMOVED lines=43> */
.L_x_15627:
[----:B------:R-:W-:Y:S05]  /*1ba30*/  BSYNC.RECONVERGENT B1 ;  /* 0x0000000000017941 */ /* 0x000fea0003800200 */
.L_x_15626:
        /* <DEDUP_REMOVED lines=18> */
.L_x_15633:
        /* <DEDUP_REMOVED lines=13> */
.L_x_15635:
[----:B------:R-:W-:Y:S05]  /*1bc30*/  BSYNC.RECONVERGENT B2 ;  /* 0x0000000000027941 */ /* 0x000fea0003800200 */
.L_x_15634:
        /* <DEDUP_REMOVED lines=43> */
.L_x_15632:
[----:B------:R-:W-:Y:S05]  /*1bef0*/  BSYNC.RECONVERGENT B1 ;  /* 0x0000000000017941 */ /* 0x000fea0003800200 */
.L_x_15631:
[----:B------:R-:W-:Y:S01]  /*1bf00*/  I2FP.F32.U32 R93, R93 ;  /* 0x0000005d005d7245 */ /* 0x000fe20000201000 */
[----:B------:R-:W-:Y:S01]  /*1bf10*/  HADD2.F32 R95, -RZ, R55.H0_H0 ;  /* 0x20000037ff5f7230 */ /* 0x000fe20000004100 */
        /* <DEDUP_REMOVED lines=21> */
.L_x_15638:
        /* <DEDUP_REMOVED lines=13> */
.L_x_15640:
[----:B------:R-:W-:Y:S05]  /*1c140*/  BSYNC.RECONVERGENT B2 ;  /* 0x0000000000027941 */ /* 0x000fea0003800200 */
.L_x_15639:
        /* <DEDUP_REMOVED lines=43> */
.L_x_15637:
[----:B------:R-:W-:Y:S05]  /*1c400*/  BSYNC.RECONVERGENT B1 ;  /* 0x0000000000017941 */ /* 0x000fea0003800200 */
.L_x_15636:
        /* <DEDUP_REMOVED lines=18> */
.L_x_15643:
        /* <DEDUP_REMOVED lines=15> */
.L_x_15645:
[----:B------:R-:W-:Y:S05]  /*1c620*/  BSYNC.RECONVERGENT B2 ;  /* 0x0000000000027941 */ /* 0x000fea0003800200 */
.L_x_15644:
        /* <DEDUP_REMOVED lines=43> */
.L_x_15642:
[----:B------:R-:W-:Y:S05]  /*1c8e0*/  BSYNC.RECONVERGENT B1 ;  /* 0x0000000000017941 */ /* 0x000fea0003800200 */
.L_x_15641:
        /* <DEDUP_REMOVED lines=11> */
.L_x_15565:
        /* <DEDUP_REMOVED lines=16> */
.L_x_15649:
        /* <DEDUP_REMOVED lines=13> */
.L_x_15651:
[----:B------:R-:W-:Y:S05]  /*1cb70*/  BSYNC.RECONVERGENT B2 ;  /* 0x0000000000027941 */ /* 0x000fea0003800200 */
.L_x_15650:
        /* <DEDUP_REMOVED lines=42> */
.L_x_15648:
[----:B------:R-:W-:Y:S05]  /*1ce20*/  BSYNC.RECONVERGENT B1 ;  /* 0x0000000000017941 */ /* 0x000fea0003800200 */
.L_x_15647:
        /* <DEDUP_REMOVED lines=18> */
.L_x_15654:
        /* <DEDUP_REMOVED lines=13> */
.L_x_15656:
[----:B------:R-:W-:Y:S05]  /*1d020*/  BSYNC.RECONVERGENT B2 ;  /* 0x0000000000027941 */ /* 0x000fea0003800200 */
.L_x_15655:
        /* <DEDUP_REMOVED lines=43> */
.L_x_15653:
[----:B------:R-:W-:Y:S05]  /*1d2e0*/  BSYNC.RECONVERGENT B1 ;  /* 0x0000000000017941 */ /* 0x000fea0003800200 */
.L_x_15652:
[----:B------:R-:W-:Y:S01]  /*1d2f0*/  ISETP.NE.AND P2, PT, R19, 0x1, PT ;  /* 0x000000011300780c */ /* 0x000fe20003f45270 */
[----:B------:R-:W-:Y:S01]  /*1d300*/  BSSY.RECONVERGENT B1, `(.L_x_15657) ;  /* 0x000004a000017945 */ /* 0x000fe20003800200 */
[----:B------:R-:W-:Y:S01]  /*1d310*/  I2FP.F32.U32 R17, R17 ;  /* 0x0000001100117245 */ /* 0x000fe20000201000 */
[----:B------:R-:W-:Y:S02]  /*1d320*/  HADD2.F32 R115, -RZ, R72.H1_H1 ;  /* 0x30000048ff737230 */ /* 0x000fe40000004100 */
        /* <DEDUP_REMOVED lines=14> */
.L_x_15659:
        /* <DEDUP_REMOVED lines=13> */
.L_x_15661:
[----:B------:R-:W-:Y:S05]  /*1d4e0*/  BSYNC.RECONVERGENT B2 ;  /* 0x0000000000027941 */ /* 0x000fea0003800200 */
.L_x_15660:
        /* <DEDUP_REMOVED lines=43> */
.L_x_15658:
[----:B------:R-:W-:Y:S05]  /*1d7a0*/  BSYNC.RECONVERGENT B1 ;  /* 0x0000000000017941 */ /* 0x000fea0003800200 */
.L_x_15657:
[----:B------:R-:W-:Y:S01]  /*1d7b0*/  ISETP.NE.AND P2, PT, R18, 0x1, PT ;  /* 0x000000011200780c */ /* 0x000fe20003f45270 */
[----:B------:R-:W-:Y:S01]  /*1d7c0*/  BSSY.RECONVERGENT B1, `(.L_x_15662) ;  /* 0x000004a000017945 */ /* 0x000fe20003800200 */
[----:B------:R-:W-:Y:S01]  /*1d7d0*/  I2FP.F32.U32 R17, R17 ;  /* 0x0000001100117245 */ /* 0x000fe20000201000 */
[----:B------:R-:W-:Y:S02]  /*1d7e0*/  HFMA2 R19, -RZ, RZ, 0, 1.1920928955078125e-07 ;  /* 0x00000002ff137431 */ /* 0x000fe400000001ff */
[----:B------:R-:W-:Y:S02]  /*1d7f0*/  HADD2.F32 R113, -RZ, R73.H0_H0 ;  /* 0x20000049ff717230 */ /* 0x000fe40000004100 */
        /* <DEDUP_REMOVED lines=13> */
.L_x_15664:
        /* <DEDUP_REMOVED lines=13> */
.L_x_15666:
[----:B------:R-:W-:Y:S05]  /*1d9a0*/  BSYNC.RECONVERGENT B2 ;  /* 0x0000000000027941 */ /* 0x000fea0003800200 */
.L_x_15665:
        /* <DEDUP_REMOVED lines=43> */
.L_x_15663:
[----:B------:R-:W-:Y:S05]  /*1dc60*/  BSYNC.RECONVERGENT B1 ;  /* 0x0000000000017941 */ /* 0x000fea0003800200 */
.L_x_15662:
        /* <DEDUP_REMOVED lines=18> */
.L_x_15669:
        /* <DEDUP_REMOVED lines=13> */
.L_x_15671:
[----:B------:R-:W-:Y:S05]  /*1de60*/  BSYNC.RECONVERGENT B2 ;  /* 0x0000000000027941 */ /* 0x000fea0003800200 */
.L_x_15670:
        /* <DEDUP_REMOVED lines=43> */
.L_x_15668:
[----:B------:R-:W-:Y:S05]  /*1e120*/  BSYNC.RECONVERGENT B1 ;  /* 0x0000000000017941 */ /* 0x000fea0003800200 */
.L_x_15667:
        /* <DEDUP_REMOVED lines=17> */
.L_x_15674:
        /* <DEDUP_REMOVED lines=13> */
.L_x_15676:
[----:B------:R-:W-:Y:S05]  /*1e310*/  BSYNC.RECONVERGENT B2 ;  /* 0x0000000000027941 */ /* 0x000fea0003800200 */
.L_x_15675:
        /* <DEDUP_REMOVED lines=43> */
.L_x_15673:
[----:B------:R-:W-:Y:S05]  /*1e5d0*/  BSYNC.RECONVERGENT B1 ;  /* 0x0000000000017941 */ /* 0x000fea0003800200 */
.L_x_15672:
        /* <DEDUP_REMOVED lines=17> */
.L_x_15679:
        /* <DEDUP_REMOVED lines=13> */
.L_x_15681:
[----:B------:R-:W-:Y:S05]  /*1e7c0*/  BSYNC.RECONVERGENT B2 ;  /* 0x0000000000027941 */ /* 0x000fea0003800200 */
.L_x_15680:
        /* <DEDUP_REMOVED lines=43> */
.L_x_15678:
[----:B------:R-:W-:Y:S05]  /*1ea80*/  BSYNC.RECONVERGENT B1 ;  /* 0x0000000000017941 */ /* 0x000fea0003800200 */
.L_x_15677:
        /* <DEDUP_REMOVED lines=17> */
.L_x_15684:
        /* <DEDUP_REMOVED lines=13> */
.L_x_15686:
[----:B------:R-:W-:Y:S05]  /*1ec70*/  BSYNC.RECONVERGENT B2 ;  /* 0x0000000000027941 */ /* 0x000fea0003800200 */
.L_x_15685:
        /* <DEDUP_REMOVED lines=43> */
.L_x_15683:
[----:B------:R-:W-:Y:S05]  /*1ef30*/  BSYNC.RECONVERGENT B1 ;  /* 0x0000000000017941 */ /* 0x000fea0003800200 */
.L_x_15682:
        /* <DEDUP_REMOVED lines=37> */
.L_x_15646:
        /* <DEDUP_REMOVED lines=20> */
[----:B------:R-:W-:Y:S01]  /*1f2d0*/  SEL R110, RZ, 0x1, !P2 ;  /* 0x00000001ff6e7807 */ /* 0x000fe20005000000 */
[----:B------:R-:W-:Y:S01]  /*1f2e0*/  IMAD.WIDE.U32 R104, R99, 0x20, R102 ;  /* 0x0000002063687825 */ /* 0x000fe200078e0066 */
[----:B------:R-:W-:-:S03]  /*1f2f0*/  SEL R109, RZ, 0x1, !P1 ;  /* 0x00000001ff6d7807 */ /* 0x000fc60004800000 */
[----:B------:R-:W-:Y:S01]  /*1f300*/  FADD.FTZ R107, R106, R43 ;  /* 0x0000002b6a6b7221 */ /* 0x000fe20000010000 */
[----:B------:R-:W-:Y:S02]  /*1f310*/  LOP3.LUT R103, R111, R110, RZ, 0xfc, !PT ;  /* 0x0000006e6f677212 */ /* 0x000fe400078efcff */
[----:B------:R-:W-:Y:S01]  /*1f320*/  LOP3.LUT R102, R108, R109, RZ, 0xfc, !PT ;  /* 0x0000006d6c667212 */ /* 0x000fe200078efcff */
[----:B------:R-:W-:Y:S01]  /*1f330*/  FADD.FTZ R106, R107, R32 ;  /* 0x000000206b6a7221 */ /* 0x000fe20000010000 */
[----:B------:R0:W-:Y:S01]  /*1f340*/  STG.E.128 desc[UR8][R104.64], R16 ;  /* 0x0000001068007986 */ /* 0x0001e2000c101d08 */
[----:B------:R-:W-:Y:S02]  /*1f350*/  ISETP.NE.AND P2, PT, R84, RZ, PT ;  /* 0x000000ff5400720c */ /* 0x000fe40003f45270 */
[----:B------:R-:W-:Y:S01]  /*1f360*/  FADD.FTZ R107, R106, R33 ;  /* 0x000000216a6b7221 */ /* 0x000fe20000010000 */
[----:B------:R0:W-:Y:S03]  /*1f370*/  STG.E.128 desc[UR8][R104.64+0x10], R72 ;  /* 0x0000104868007986 */ /* 0x0001e6000c101d08 */
        /* <DEDUP_REMOVED lines=43> */
.L_x_15687:
[----:B------:R-:W-:Y:S01]  /*1f630*/  UMOV UR33, 0xffffffff ;  /* 0xffffffff00217882 */ /* 0x000fe20000000000 */
[----:B------:R-:W-:Y:S02]  /*1f640*/  FADD.FTZ R108, R108, R75 ;  /* 0x0000004b6c6c7221 */ /* 0x000fe40000010000 */
[----:B------:R-:W-:Y:S05]  /*1f650*/  BRA.DIV UR33, `(.L_x_15688) ;  /* 0x0000001221887947 */ /* 0x000fea000b800000 */
[----:B0-----:R-:W0:Y:S01]  /*1f660*/  SHFL.BFLY PT, R101, R108, 0x1, 0x1f ;  /* 0x0c201f006c657f89 */ /* 0x001e2200000e0000 */
        /* <DEDUP_REMOVED lines=84> */
.L_x_15701:
[C---:B------:R-:W-:Y:S01]  /*1fbb0*/  FMUL.FTZ R101, R100.reuse, R100 ;  /* 0x0000006464657220 */ /* 0x040fe20000410000 */
[----:B------:R-:W-:Y:S01]  /*1fbc0*/  ISETP.NE.AND P1, PT, RZ, UR5, PT ;  /* 0x00000005ff007c0c */ /* 0x000fe2000bf25270 */
[----:B01----:R-:W-:Y:S01]  /*1fbd0*/  FADD.FTZ R105, R105, R108 ;  /* 0x0000006c69697221 */ /* 0x003fe20000010000 */
[----:B------:R-:W-:Y:S02]  /*1fbe0*/  HADD2.F32 R106, -RZ, R76.H1_H1 ;  /* 0x3000004cff6a7230 */ /* 0x000fe40000004100 */
[----:B------:R-:W-:Y:S01]  /*1fbf0*/  FSEL R103, R101, RZ, P1 ;  /* 0x000000ff65677208 */ /* 0x000fe20000800000 */
[----:B------:R-:W-:Y:S01]  /*1fc00*/  FFMA.FTZ R102, R105, R102, UR12 ;  /* 0x0000000c69667e23 */ /* 0x000fe20008010066 */
[----:B------:R-:W-:Y:S01]  /*1fc10*/  FSEL R101, R100, RZ, !P1 ;  /* 0x000000ff64657208 */ /* 0x000fe20004800000 */
[----:B------:R-:W-:Y:S02]  /*1fc20*/  HADD2.F32 R104, -RZ, R66.H0_H0 ;  /* 0x20000042ff687230 */ /* 0x000fe40000004100 */
[----:B------:R-:W-:Y:S01]  /*1fc30*/  FADD.FTZ R102, R102, R103 ;  /* 0x0000006766667221 */ /* 0x000fe20000010000 */
[----:B------:R-:W-:-:S02]  /*1fc40*/  HADD2.F32 R112, -RZ, R12.H1_H1 ;  /* 0x3000000cff707230 */ /* 0x000fc40000004100 */
        /* <DEDUP_REMOVED lines=9> */
[----:B------:R-:W-:Y:S02]  /*1fce0*/  HADD2.F32 R19, -RZ, R79.H0_H0 ;  /* 0x2000004fff137230 */ /* 0x000fe40000004100 */
[----:B------:R-:W-:Y:S01]  /*1fcf0*/  FADD.FTZ R105, -R101, R38 ;  /* 0x0000002665697221 */ /* 0x000fe20000010100 */
[----:B------:R-:W-:-:S02]  /*1fd00*/  HADD2.F32 R18, -RZ, R68.H0_H0 ;  /* 0x20000044ff127230 */ /* 0x000fc40000004100 */
        /* <DEDUP_REMOVED lines=8> */
[----:B0-----:R-:W-:Y:S01]  /*1fd90*/  FMUL.FTZ R16, R40, R103 ;  /* 0x0000006728107220 */ /* 0x001fe20000410000 */
        /* <DEDUP_REMOVED lines=15> */
[----:B------:R-:W-:-:S02]  /*1fe90*/  HADD2.F32 R28, -RZ, R78.H0_H0 ;  /* 0x2000004eff1c7230 */ /* 0x000fc40000004100 */
[----:B------:R-:W-:Y:S01]  /*1fea0*/  FADD.FTZ R101, -R101, R75 ;  /* 0x0000004b65657221 */ /* 0x000fe20000010100 */
[----:B------:R-:W-:Y:S02]  /*1feb0*/  HADD2.F32 R30, -RZ, R69.H0_H0 ;  /* 0x20000045ff1e7230 */ /* 0x000fe40000004100 */
[C---:B------:R-:W-:Y:S01]  /*1fec0*/  FMUL.FTZ R73, R40.reuse, R105 ;  /* 0x0000006928497220 */ /* 0x040fe20000410000 */
[----:B------:R-:W-:Y:S02]  /*1fed0*/  HADD2.F32 R18, -RZ, R79.H1_H1 ;  /* 0x3000004fff127230 */ /* 0x000fe40000004100 */
[C---:B------:R-:W-:Y:S01]  /*1fee0*/  FMUL.FTZ R37, R40.reuse, R37 ;  /* 0x0000002528257220 */ /* 0x040fe20000410000 */
[----:B------:R-:W-:Y:S02]  /*1fef0*/  HADD2.F32 R20, -RZ, R68.H1_H1 ;  /* 0x30000044ff147230 */ /* 0x000fe40000004100 */
[----:B------:R-:W-:Y:S01]  /*1ff00*/  FMUL.FTZ R19, R40, R39 ;  /* 0x0000002728137220 */ /* 0x000fe20000410000 */
[----:B------:R-:W-:-:S02]  /*1ff10*/  HADD2.F32 R32, -RZ, R78.H1_H1 ;  /* 0x3000004eff207230 */ /* 0x000fc40000004100 */
[----:B------:R-:W-:Y:S01]  /*1ff20*/  FMUL.FTZ R38, R40, R107 ;  /* 0x0000006b28267220 */ /* 0x000fe20000410000 */
[----:B------:R-:W-:Y:S02]  /*1ff30*/  HADD2.F32 R34, -RZ, R69.H1_H1 ;  /* 0x30000045ff227230 */ /* 0x000fe40000004100 */
[----:B------:R-:W-:Y:S01]  /*1ff40*/  FFMA.FTZ R73, R73, R28, R30 ;  /* 0x0000001c49497223 */ /* 0x000fe2000001001e */
[--C-:B------:R-:W-:Y:S02]  /*1ff50*/  HADD2.F32 R75, -RZ, R77.reuse.H0_H0 ;  /* 0x2000004dff4b7230 */ /* 0x100fe40000004100 */
[----:B------:R-:W-:Y:S01]  /*1ff60*/  FFMA.FTZ R39, R37, R18, R20 ;  /* 0x0000001225277223 */ /* 0x000fe20000010014 */
[----:B------:R-:W-:Y:S02]  /*1ff70*/  HADD2.F32 R36, -RZ, R70.H0_H0 ;  /* 0x20000046ff247230 */ /* 0x000fe40000004100 */
[----:B------:R-:W-:Y:S01]  /*1ff80*/  FFMA.FTZ R30, R19, R32, R34 ;  /* 0x00000020131e7223 */ /* 0x000fe20000010022 */
[----:B------:R-:W-:-:S02]  /*1ff90*/  HADD2.F32 R18, -RZ, R77.H1_H1 ;  /* 0x3000004dff127230 */ /* 0x000fc40000004100 */
[----:B------:R-:W-:Y:S01]  /*1ffa0*/  FMUL.FTZ R41, R40, R41 ;  /* 0x0000002928297220 */ /* 0x000fe20000410000 */
[----:B------:R-:W-:Y:S02]  /*1ffb0*/  HADD2.F32 R20, -RZ, R70.H1_H1 ;  /* 0x30000046ff147230 */ /* 0x000fe40000004100 */
[----:B------:R-:W-:Y:S01]  /*1ffc0*/  FFMA.FTZ R38, R38, R75, R36 ;  /* 0x0000004b26267223 */ /* 0x000fe20000010024 */
[----:B------:R-:W-:Y:S02]  /*1ffd0*/  HADD2.F32 R28, -RZ, R76.H0_H0 ;  /* 0x2000004cff1c7230 */ /* 0x000fe40000004100 */
[C---:B------:R-:W-:Y:S01]  /*1ffe0*/  FMUL.FTZ R107, R40.reuse, R109 ;  /* 0x0000006d286b7220 */ /* 0x040fe20000410000 */
[--C-:B------:R-:W-:Y:S02]  /*1fff0*/  HADD2.F32 R32, -RZ, R71.reuse.H0_H0 ;  /* 0x20000047ff207230 */ /* 0x100fe40000004100 */
[----:B------:R-:W-:Y:S01]  /*20000*/  FMUL.FTZ R43, R40, R43 ;  /* 0x0000002b282b7220 */ /* 0x000fe20000410000 */
[----:B------:R-:W-:-:S02]  /*20010*/  HADD2.F32 R34, -RZ, R71.H1_H1 ;  /* 0x30000047ff227230 */ /* 0x000fc40000004100 */
[C---:B------:R-:W-:Y:S01]  /*20020*/  FMUL.FTZ R111, R40.reuse, R111 ;  /* 0x0000006f286f7220 */ /* 0x040fe20000410000 */
[----:B------:R-:W-:Y:S02]  /*20030*/  HADD2.F32 R36, -RZ, R15.H0_H0 ;  /* 0x2000000fff247230 */ /* 0x000fe40000004100 */
[----:B------:R-:W-:Y:S01]  /*20040*/  FFMA.FTZ R105, R41, R18, R20 ;  /* 0x0000001229697223 */ /* 0x000fe20000010014 */
[----:B------:R-:W-:Y:S02]  /*20050*/  HADD2.F32 R42, -RZ, R64.H0_H0 ;  /* 0x20000040ff2a7230 */ /* 0x000fe40000004100 */
[----:B------:R-:W-:Y:S01]  /*20060*/  FFMA.FTZ R107, R107, R28, R32 ;  /* 0x0000001c6b6b7223 */ /* 0x000fe20000010020 */
[----:B------:R-:W-:Y:S01]  /*20070*/  FFMA.FTZ R106, R43, R106, R34 ;  /* 0x0000006a2b6a7223 */ /* 0x000fe20000010022 */
[----:B------:R-:W-:Y:S02]  /*20080*/  HADD2.F32 R32, -RZ, R14.H0_H0 ;  /* 0x2000000eff207230 */ /* 0x000fe40000004100 */
[----:B------:R-:W-:Y:S01]  /*20090*/  FMUL.FTZ R43, R40, R113 ;  /* 0x00000071282b7220 */ /* 0x000fe20000410000 */
[----:B------:R-:W-:Y:S01]  /*200a0*/  FFMA.FTZ R20, R111, R36, R42 ;  /* 0x000000246f147223 */ /* 0x000fe2000001002a */
[----:B------:R-:W-:-:S02]  /*200b0*/  HADD2.F32 R34, -RZ, R65.H0_H0 ;  /* 0x20000041ff227230 */ /* 0x000fc40000004100 */
[C---:B------:R-:W-:Y:S01]  /*200c0*/  FMUL.FTZ R33, R40.reuse, R33 ;  /* 0x0000002128217220 */ /* 0x040fe20000410000 */
[----:B------:R-:W-:Y:S02]  /*200d0*/  HADD2.F32 R18, -RZ, R15.H1_H1 ;  /* 0x3000000fff127230 */ /* 0x000fe40000004100 */
[C---:B------:R-:W-:Y:S01]  /*200e0*/  FMUL.FTZ R35, R40.reuse, R35 ;  /* 0x0000002328237220 */ /* 0x040fe20000410000 */
[----:B------:R-:W-:Y:S02]  /*200f0*/  HADD2.F32 R28, -RZ, R64.H1_H1 ;  /* 0x30000040ff1c7230 */ /* 0x000fe40000004100 */
[----:B------:R-:W-:Y:S01]  /*20100*/  FMUL.FTZ R75, R40, R115 ;  /* 0x00000073284b7220 */ /* 0x000fe20000410000 */
[----:B------:R-:W-:Y:S02]  /*20110*/  HADD2.F32 R42, -RZ, R14.H1_H1 ;  /* 0x3000000eff2a7230 */ /* 0x000fe40000004100 */
[----:B------:R-:W-:Y:S01]  /*20120*/  FFMA.FTZ R43, R43, R32, R34 ;  /* 0x000000202b2b7223 */ /* 0x000fe20000010022 */
[----:B------:R-:W-:-:S02]  /*20130*/  HADD2.F32 R36, -RZ, R65.H1_H1 ;  /* 0x30000041ff247230 */ /* 0x000fc40000004100 */
[----:B------:R-:W-:Y:S01]  /*20140*/  FFMA.FTZ R41, R33, R18, R28 ;  /* 0x0000001221297223 */ /* 0x000fe2000001001c */
[----:B------:R-:W-:Y:S02]  /*20150*/  HADD2.F32 R102, -RZ, R13.H0_H0 ;  /* 0x2000000dff667230 */ /* 0x000fe40000004100 */
[----:B------:R-:W-:Y:S01]  /*20160*/  FMUL.FTZ R31, R40, R31 ;  /* 0x0000001f281f7220 */ /* 0x000fe20000410000 */
[----:B------:R-:W-:Y:S02]  /*20170*/  HADD2.F32 R34, -RZ, R67.H1_H1 ;  /* 0x30000043ff227230 */ /* 0x000fe40000004100 */
[----:B------:R-:W-:Y:S01]  /*20180*/  FFMA.FTZ R42, R35, R42, R36 ;  /* 0x0000002a232a7223 */ /* 0x000fe20000010024 */
[----:B------:R-:W-:Y:S02]  /*20190*/  HADD2.F32 R110, -RZ, R13.H1_H1 ;  /* 0x3000000dff6e7230 */ /* 0x000fe40000004100 */
[----:B------:R-:W-:Y:S01]  /*201a0*/  FFMA.FTZ R75, R75, R102, R104 ;  /* 0x000000664b4b7223 */ /* 0x000fe20000010068 */
[----:B------:R-:W-:-:S02]  /*201b0*/  HADD2.F32 R18, -RZ, R66.H1_H1 ;  /* 0x30000042ff127230 */ /* 0x000fc40000004100 */
[C---:B------:R-:W-:Y:S01]  /*201c0*/  FMUL.FTZ R29, R40.reuse, R29 ;  /* 0x0000001d281d7220 */ /* 0x040fe20000410000 */
[----:B------:R-:W-:Y:S02]  /*201d0*/  HADD2.F32 R36, -RZ, R11.H0_H0 ;  /* 0x2000000bff247230 */ /* 0x000fe40000004100 */
[C---:B------:R-:W-:Y:S01]  /*201e0*/  FMUL.FTZ R119, R40.reuse, R119 ;  /* 0x0000007728777220 */ /* 0x040fe20000410000 */
[----:B------:R-:W-:Y:S02]  /*201f0*/  HADD2.F32 R102, -RZ, R60.H0_H0 ;  /* 0x2000003cff667230 */ /* 0x000fe40000004100 */
[----:B------:R-:W-:Y:S01]  /*20200*/  FMUL.FTZ R113, R40, R117 ;  /* 0x0000007528717220 */ /* 0x000fe20000410000 */
[----:B------:R-:W-:Y:S02]  /*20210*/  HADD2.F32 R28, -RZ, R12.H0_H0 ;  /* 0x2000000cff1c7230 */ /* 0x000fe40000004100 */
[----:B------:R-:W-:Y:S01]  /*20220*/  FFMA.FTZ R112, R31, R112, R34 ;  /* 0x000000701f707223 */ /* 0x000fe20000010022 */
[----:B------:R-:W-:-:S02]  /*20230*/  HADD2.F32 R32, -RZ, R67.H0_H0 ;  /* 0x20000043ff207230 */ /* 0x000fc40000004100 */
[----:B------:R-:W-:Y:S01]  /*20240*/  FFMA.FTZ R110, R29, R110, R18 ;  /* 0x0000006e1d6e7223 */ /* 0x000fe20000010012 */
[----:B------:R-:W-:Y:S01]  /*20250*/  FFMA.FTZ R31, R119, R36, R102 ;  /* 0x00000024771f7223 */ /* 0x000fe20000010066 */
[----:B------:R-:W-:Y:S02]  /*20260*/  HADD2.F32 R102, -RZ, R11.H1_H1 ;  /* 0x3000000bff667230 */ /* 0x000fe40000004100 */
[C---:B------:R-:W-:Y:S01]  /*20270*/  FMUL.FTZ R25, R40.reuse, R25 ;  /* 0x0000001928197220 */ /* 0x040fe20000410000 */
[----:B------:R-:W-:Y:S01]  /*20280*/  FFMA.FTZ R113, R113, R28, R32 ;  /* 0x0000001c71717223 */ /* 0x000fe20000010020 */
[----:B------:R-:W-:Y:S02]  /*20290*/  HADD2.F32 R18, -RZ, R60.H1_H1 ;  /* 0x3000003cff127230 */ /* 0x000fe40000004100 */
[C---:B------:R-:W-:Y:S01]  /*202a0*/  FMUL.FTZ R108, R40.reuse, R121 ;  /* 0x00000079286c7220 */ /* 0x040fe20000410000 */
[----:B------:R-:W-:Y:S02]  /*202b0*/  HADD2.F32 R19, -RZ, R10.H0_H0 ;  /* 0x2000000aff137230 */ /* 0x000fe40000004100 */
[----:B------:R-:W-:Y:S01]  /*202c0*/  FMUL.FTZ R27, R40, R27 ;  /* 0x0000001b281b7220 */ /* 0x000fe20000410000 */
[----:B------:R-:W-:-:S02]  /*202d0*/  HADD2.F32 R29, -RZ, R61.H0_H0 ;  /* 0x2000003dff1d7230 */ /* 0x000fc40000004100 */
[----:B------:R-:W-:Y:S01]  /*202e0*/  FMUL.FTZ R109, R40, R123 ;  /* 0x0000007b286d7220 */ /* 0x000fe20000410000 */
[----:B------:R-:W-:Y:S02]  /*202f0*/  HADD2.F32 R28, -RZ, R10.H1_H1 ;  /* 0x3000000aff1c7230 */ /* 0x000fe40000004100 */
[----:B------:R-:W-:Y:S01]  /*20300*/  FFMA.FTZ R102, R25, R102, R18 ;  /* 0x0000006619667223 */ /* 0x000fe20000010012 */
[----:B------:R-:W-:Y:S02]  /*20310*/  HADD2.F32 R32, -RZ, R61.H1_H1 ;  /* 0x3000003dff207230 */ /* 0x000fe40000004100 */
[----:B------:R-:W-:Y:S01]  /*20320*/  FFMA.FTZ R108, R108, R19, R29 ;  /* 0x000000136c6c7223 */ /* 0x000fe2000001001d */
[----:B------:R-:W-:Y:S02]  /*20330*/  HADD2.F32 R34, -RZ, R9.H0_H0 ;  /* 0x20000009ff227230 */ /* 0x000fe40000004100 */
[----:B------:R-:W-:Y:S01]  /*20340*/  FMUL.FTZ R116, R40, R125 ;  /* 0x0000007d28747220 */ /* 0x000fe20000410000 */
[----:B------:R-:W-:-:S02]  /*20350*/  HADD2.F32 R36, -RZ, R62.H0_H0 ;  /* 0x2000003eff247230 */ /* 0x000fc40000004100 */
        /* <DEDUP_REMOVED lines=17> */
[--C-:B------:R-:W-:Y:S01]  /*20470*/  HADD2.F32 R23, -RZ, R57.reuse.H0_H0 ;  /* 0x20000039ff177230 */ /* 0x100fe20000004100 */
[----:B------:R-:W0:Y:S01]  /*20480*/  @!P2 LDC.64 R32, c[0x0][0x3c0] ;  /* 0x0000f000ff20ab82 */ /* 0x000e220000000a00 */
[--C-:B------:R-:W-:Y:S02]  /*20490*/  HADD2.F32 R115, -RZ, R6.reuse.H1_H1 ;  /* 0x30000006ff737230 */ /* 0x100fe40000004100 */
[----:B------:R-:W-:Y:S01]  /*204a0*/  FFMA.FTZ R24, R21, R18, R28 ;  /* 0x0000001215187223 */ /* 0x000fe2000001001c */
[----:B------:R-:W-:Y:S02]  /*204b0*/  HADD2.F32 R21, -RZ, R6.H0_H0 ;  /* 0x20000006ff157230 */ /* 0x000fe40000004100 */
[C---:B------:R-:W-:Y:S01]  /*204c0*/  FMUL.FTZ R26, R40.reuse, R26 ;  /* 0x0000001a281a7220 */ /* 0x040fe20000410000 */
[----:B------:R-:W-:Y:S02]  /*204d0*/  HADD2.F32 R29, -RZ, R57.H1_H1 ;  /* 0x30000039ff1d7230 */ /* 0x000fe40000004100 */
[----:B------:R-:W-:Y:S01]  /*204e0*/  FMUL.FTZ R17, R40, R17 ;  /* 0x0000001128117220 */ /* 0x000fe20000410000 */
[----:B------:R-:W-:Y:S01]  /*204f0*/  HADD2.F32 R28, -RZ, R7.H1_H1 ;  /* 0x30000007ff1c7230 */ /* 0x000fe20000004100 */
[----:B------:R-:W1:Y:S01]  /*20500*/  LDC.64 R18, c[0x0][0x428] ;  /* 0x00010a00ff127b82 */ /* 0x000e620000000a00 */
[----:B------:R-:W-:-:S02]  /*20510*/  HADD2.F32 R34, -RZ, R56.H1_H1 ;  /* 0x30000038ff227230 */ /* 0x000fc40000004100 */
[----:B------:R-:W-:Y:S01]  /*20520*/  FMUL.FTZ R114, R40, R72 ;  /* 0x0000004828727220 */ /* 0x000fe20000410000 */
[----:B------:R-:W-:Y:S01]  /*20530*/  FFMA.FTZ R72, R22, R21, R23 ;  /* 0x0000001516487223 */ /* 0x000fe20000010017 */
[----:B------:R-:W-:Y:S01]  /*20540*/  FFMA.FTZ R115, R26, R115, R29 ;  /* 0x000000731a737223 */ /* 0x000fe2000001001d */
[----:B------:R-:W-:Y:S02]  /*20550*/  HADD2.F32 R22, -RZ, R5.H1_H1 ;  /* 0x30000005ff167230 */ /* 0x000fe40000004100 */
[----:B------:R-:W-:Y:S01]  /*20560*/  FFMA.FTZ R111, R17, R28, R34 ;  /* 0x0000001c116f7223 */ /* 0x000fe20000010022 */
[----:B------:R-:W-:Y:S01]  /*20570*/  HADD2.F32 R26, -RZ, R58.H1_H1 ;  /* 0x3000003aff1a7230 */ /* 0x000fe20000004100 */
[----:B------:R-:W2:Y:S01]  /*20580*/  @!P2 LDC.64 R28, c[0x0][0x3c8] ;  /* 0x0000f200ff1cab82 */ /* 0x000ea20000000a00 */
[----:B------:R-:W-:Y:S02]  /*20590*/  HADD2.F32 R17, -RZ, R4.H0_H0 ;  /* 0x20000004ff117230 */ /* 0x000fe40000004100 */
[----:B------:R-:W-:Y:S01]  /*205a0*/  FMUL.FTZ R103, R40, R103 ;  /* 0x0000006728677220 */ /* 0x000fe20000410000 */
[----:B------:R-:W-:-:S02]  /*205b0*/  HADD2.F32 R21, -RZ, R59.H0_H0 ;  /* 0x2000003bff157230 */ /* 0x000fc40000004100 */
[C---:B------:R-:W-:Y:S01]  /*205c0*/  FMUL.FTZ R74, R40.reuse, R74 ;  /* 0x0000004a284a7220 */ /* 0x040fe20000410000 */
        /* <DEDUP_REMOVED lines=8> */
[----:B0-----:R-:W-:Y:S01]  /*20650*/  @!P2 IMAD.WIDE R118, R83, 0x4, R32 ;  /* 0x000000045376a825 */ /* 0x001fe200078e0220 */
[----:B------:R-:W-:-:S03]  /*20660*/  F2FP.F16.F32.PACK_AB R16, R39, R16 ;  /* 0x000000102710723e */ /* 0x000fc600000000ff */
[----:B------:R-:W-:Y:S01]  /*20670*/  FFMA.FTZ R74, R23, R34, R36 ;  /* 0x00000022174a7223 */ /* 0x000fe20000010024 */
[--C-:B-1----:R-:W-:Y:S01]  /*20680*/  IMAD.WIDE.U32 R32, R96, 0x10, R18.reuse ;  /* 0x0000001060207825 */ /* 0x102fe200078e0012 */
[----:B------:R-:W-:Y:S01]  /*20690*/  F2FP.F16.F32.PACK_AB R21, R42, R43 ;  /* 0x0000002b2a15723e */ /* 0x000fe200000000ff */
[----:B------:R0:W-:Y:S01]  /*206a0*/  @!P2 STG.E desc[UR8][R118.64], R100 ;  /* 0x000000647600a986 */ /* 0x0001e2000c101908 */
[----:B------:R-:W-:Y:S01]  /*206b0*/  F2FP.F16.F32.PACK_AB R17, R30, R73 ;  /* 0x000000491e11723e */ /* 0x000fe200000000ff */
[--C-:B------:R-:W-:Y:S01]  /*206c0*/  IMAD.WIDE.U32 R34, R97, 0x10, R18.reuse ;  /* 0x0000001061227825 */ /* 0x100fe200078e0012 */
[----:B------:R-:W-:Y:S02]  /*206d0*/  F2FP.F16.F32.PACK_AB R23, R112, R113 ;  /* 0x000000717017723e */ /* 0x000fe400000000ff */
[----:B------:R-:W-:Y:S01]  /*206e0*/  F2FP.F16.F32.PACK_AB R22, R110, R75 ;  /* 0x0000004b6e16723e */ /* 0x000fe200000000ff */
[----:B------:R-:W-:Y:S01]  /*206f0*/  IMAD.WIDE.U32 R36, R98, 0x10, R18 ;  /* 0x0000001062247825 */ /* 0x000fe200078e0012 */
[----:B------:R-:W-:-:S02]  /*20700*/  F2FP.F16.F32.PACK_AB R20, R41, R20 ;  /* 0x000000142914723e */ /* 0x000fc400000000ff */
[----:B------:R-:W-:Y:S01]  /*20710*/  F2FP.F16.F32.PACK_AB R26, R24, R109 ;  /* 0x0000006d181a723e */ /* 0x000fe200000000ff */
[----:B------:R-:W-:Y:S01]  /*20720*/  IMAD.WIDE.U32 R96, R99, 0x10, R18 ;  /* 0x0000001063607825 */ /* 0x000fe200078e0012 */
[----:B------:R-:W-:Y:S02]  /*20730*/  F2FP.F16.F32.PACK_AB R18, R105, R38 ;  /* 0x000000266912723e */ /* 0x000fe400000000ff */
[----:B------:R-:W1:Y:S01]  /*20740*/  LDC.64 R38, c[0x0][0x380] ;  /* 0x0000e000ff267b82 */ /* 0x000e620000000a00 */
[----:B--2---:R-:W-:Y:S01]  /*20750*/  @!P2 IMAD.WIDE R42, R83, 0x4, R28 ;  /* 0x00000004532aa825 */ /* 0x004fe200078e021c */
[----:B------:R-:W-:Y:S02]  /*20760*/  F2FP.F16.F32.PACK_AB R19, R106, R107 ;  /* 0x0000006b6a13723e */ /* 0x000fe400000000ff */
[----:B------:R-:W-:Y:S02]  /*20770*/  F2FP.F16.F32.PACK_AB R27, R27, R116 ;  /* 0x000000741b1b723e */ /* 0x000fe400000000ff */
[----:B------:R-:W-:Y:S01]  /*20780*/  F2FP.F16.F32.PACK_AB R25, R25, R108 ;  /* 0x0000006c1919723e */ /* 0x000fe200000000ff */
[----:B------:R0:W-:Y:S01]  /*20790*/  @!P2 STG.E desc[UR8][R42.64], R40 ;  /* 0x000000282a00a986 */ /* 0x0001e2000c101908 */
[----:B------:R-:W-:-:S02]  /*207a0*/  F2FP.F16.F32.PACK_AB R24, R102, R31 ;  /* 0x0000001f6618723e */ /* 0x000fc400000000ff */
[----:B------:R-:W-:Y:S01]  /*207b0*/  F2FP.F16.F32.PACK_AB R31, R74, R103 ;  /* 0x000000674a1f723e */ /* 0x000fe200000000ff */
[----:B------:R0:W-:Y:S01]  /*207c0*/  STG.E.128 desc[UR8][R32.64], R16 ;  /* 0x0000001020007986 */ /* 0x0001e2000c101d08 */
[----:B------:R-:W-:Y:S02]  /*207d0*/  F2FP.F16.F32.PACK_AB R30, R101, R114 ;  /* 0x00000072651e723e */ /* 0x000fe400000000ff */
[----:B------:R-:W-:Y:S01]  /*207e0*/  F2FP.F16.F32.PACK_AB R29, R115, R72 ;  /* 0x00000048731d723e */ /* 0x000fe200000000ff */
[----:B------:R0:W-:Y:S01]  /*207f0*/  STG.E.128 desc[UR8][R34.64], R20 ;  /* 0x0000001422007986 */ /* 0x0001e2000c101d08 */
[----:B------:R-:W-:-:S03]  /*20800*/  F2FP.F16.F32.PACK_AB R28, R111, R104 ;  /* 0x000000686f1c723e */ /* 0x000fc600000000ff */
[----:B------:R0:W-:Y:S04]  /*20810*/  STG.E.128 desc[UR8][R36.64], R24 ;  /* 0x0000001824007986 */ /* 0x0001e8000c101d08 */
[----:B------:R0:W-:Y:S01]  /*20820*/  STG.E.128 desc[UR8][R96.64], R28 ;  /* 0x0000001c60007986 */ /* 0x0001e2000c101d08 */
[----:B-1----:R-:W-:-:S04]  /*20830*/  LEA R83, R38, R83, 0x2 ;  /* 0x0000005326537211 */ /* 0x002fc800078e10ff */
[----:B------:R-:W-:-:S13]  /*20840*/  ISETP.GE.AND P1, PT, R83, R39, PT ;  /* 0x000000275300720c */ /* 0x000fda0003f26270 */
[----:B0-----:R-:W-:Y:S05]  /*20850*/  @!P1 BRA `(.L_x_15689) ;  /* 0xfffffe0000ac9947 */ /* 0x001fea000383ffff */
[----:B------:R-:W-:Y:S05]  /*20860*/  BSYNC B0 ;  /* 0x0000000000007941 */ /* 0x000fea0003800000 */
.L_x_15195:
[----:B------:R-:W-:Y:S05]  /*20870*/  EXIT ;  /* 0x000000000000794d */ /* 0x000fea0003800000 */
.L_x_15688:
[----:B------:R-:W-:Y:S01]  /*20880*/  HFMA2 R111, -RZ, RZ, 0, 5.9604644775390625e-08 ;  /* 0x00000001ff6f7431 */ /* 0x000fe200000001ff */
[----:B------:R-:W-:Y:S01]  /*20890*/  BSSY B1, `(.L_x_15690) ;  /* 0x0000007000017945 */ /* 0x000fe20003800000 */
[----:B------:R-:W-:Y:S01]  /*208a0*/  IMAD.MOV.U32 R110, RZ, RZ, R108 ;  /* 0x000000ffff6e7224 */ /* 0x000fe200078e006c */
[----:B------:R-:W-:Y:S01]  /*208b0*/  MOV R107, 0xffffffff ;  /* 0xffffffff006b7802 */ /* 0x000fe20000000f00 */
[----:B------:R-:W-:-:S07]  /*208c0*/  IMAD.MOV.U32 R112, RZ, RZ, 0x1f ;  /* 0x0000001fff707424 */ /* 0x000fce00078e00ff */
[----:B0-----:R-:W-:Y:S05]  /*208d0*/  WARPSYNC.COLLECTIVE R107, `(.L_x_15691) ;  /* 0x000000006b087348 */ /* 0x001fea0003c00000 */
[----:B------:R1:W2:Y:S02]  /*208e0*/  SHFL.BFLY P1, R109, R110, R111, R112 ;  /* 0x0c00006f6e6d7389 */ /* 0x0002a40000020070 */
[----:B012---:R-:W-:Y:S05]  /*208f0*/  ENDCOLLECTIVE ;  /* 0x000000000000791b */ /* 0x007fea0003800000 */
.L_x_15691:
[----:B------:R-:W-:Y:S05]  /*20900*/  BSYNC B1 ;  /* 0x0000000000017941 */ /* 0x000fea0003800000 */
.L_x_15690:
        /* <DEDUP_REMOVED lines=10> */
.L_x_15692:
[----:B------:R-:W-:Y:S01]  /*209b0*/  HFMA2 R111, -RZ, RZ, 0, 2.384185791015625e-07 ;  /* 0x00000004ff6f7431 */ /* 0x000fe200000001ff */
[----:B------:R-:W-:-:S05]  /*209c0*/  MOV R100, R109 ;  /* 0x0000006d00647202 */ /* 0x000fca0000000f00 */
[----:B------:R-:W-:-:S04]  /*209d0*/  FADD.FTZ R104, R103, R100 ;  /* 0x0000006467687221 */ /* 0x000fc80000010000 */
[----:B------:R-:W-:-:S07]  /*209e0*/  IMAD.MOV.U32 R110, RZ, RZ, R104 ;  /* 0x000000ffff6e7224 */ /* 0x000fce00078e0068 */
[----:B------:R-:W-:Y:S05]  /*209f0*/  WARPSYNC.COLLECTIVE R107, `(.L_x_15693) ;  /* 0x000000006b087348 */ /* 0x000fea0003c00000 */
[----:B------:R0:W1:Y:S02]  /*20a00*/  SHFL.BFLY P1, R109, R110, R111, R112 ;  /* 0x0c00006f6e6d7389 */ /* 0x0000640000020070 */
[----:B01----:R-:W-:Y:S05]  /*20a10*/  ENDCOLLECTIVE ;  /* 0x000000000000791b */ /* 0x003fea0003800000 */
.L_x_15693:
[----:B------:R-:W-:Y:S02]  /*20a20*/  IMAD.MOV.U32 R111, RZ, RZ, 0x8 ;  /* 0x00000008ff6f7424 */ /* 0x000fe400078e00ff */
[----:B------:R-:W-:-:S04]  /*20a30*/  IMAD.MOV.U32 R101, RZ, RZ, R109 ;  /* 0x000000ffff657224 */ /* 0x000fc800078e006d */
[----:B------:R-:W-:-:S05]  /*20a40*/  FADD.FTZ R105, R104, R101 ;  /* 0x0000006568697221 */ /* 0x000fca0000010000 */
[----:B------:R-:W-:-:S07]  /*20a50*/  MOV R110, R105 ;  /* 0x00000069006e7202 */ /* 0x000fce0000000f00 */
[----:B------:R-:W-:Y:S05]  /*20a60*/  WARPSYNC.COLLECTIVE R107, `(.L_x_15694) ;  /* 0x000000006b087348 */ /* 0x000fea0003c00000 */
[----:B------:R0:W1:Y:S02]  /*20a70*/  SHFL.BFLY P1, R109, R110, R111, R112 ;  /* 0x0c00006f6e6d7389 */ /* 0x0000640000020070 */
[----:B01----:R-:W-:Y:S05]  /*20a80*/  ENDCOLLECTIVE ;  /* 0x000000000000791b */ /* 0x003fea0003800000 */
.L_x_15694:
[----:B------:R-:W-:Y:S01]  /*20a90*/  HFMA2 R111, -RZ, RZ, 0, 9.5367431640625e-07 ;  /* 0x00000010ff6f7431 */ /* 0x000fe200000001ff */
[----:B------:R-:W-:-:S05]  /*20aa0*/  MOV R100, R109 ;  /* 0x0000006d00647202 */ /* 0x000fca0000000f00 */
[----:B------:R-:W-:-:S04]  /*20ab0*/  FADD.FTZ R106, R105, R100 ;  /* 0x00000064696a7221 */ /* 0x000fc80000010000 */
[----:B------:R-:W-:-:S07]  /*20ac0*/  IMAD.MOV.U32 R110, RZ, RZ, R106 ;  /* 0x000000ffff6e7224 */ /* 0x000fce00078e006a */
[----:B------:R-:W-:Y:S05]  /*20ad0*/  WARPSYNC.COLLECTIVE R107, `(.L_x_15695) ;  /* 0x000000006b087348 */ /* 0x000fea0003c00000 */
[----:B------:R0:W1:Y:S02]  /*20ae0*/  SHFL.BFLY P1, R109, R110, R111, R112 ;  /* 0x0c00006f6e6d7389 */ /* 0x0000640000020070 */
[----:B01----:R-:W-:Y:S05]  /*20af0*/  ENDCOLLECTIVE ;  /* 0x000000000000791b */ /* 0x003fea0003800000 */
.L_x_15695:
        /* <DEDUP_REMOVED lines=72> */
.L_x_15696:
[----:B------:R-:W-:Y:S01]  /*20f80*/  HFMA2 R111, -RZ, RZ, 0, 1.1920928955078125e-07 ;  /* 0x00000002ff6f7431 */ /* 0x000fe200000001ff */
[----:B------:R-:W-:-:S05]  /*20f90*/  MOV R104, R109 ;  /* 0x0000006d00687202 */ /* 0x000fca0000000f00 */
[----:B------:R-:W-:-:S04]  /*20fa0*/  FADD.FTZ R104, R101, R104 ;  /* 0x0000006865687221 */ /* 0x000fc80000010000 */
[----:B------:R-:W-:-:S07]  /*20fb0*/  IMAD.MOV.U32 R110, RZ, RZ, R104 ;  /* 0x000000ffff6e7224 */ /* 0x000fce00078e0068 */
[----:B------:R-:W-:Y:S05]  /*20fc0*/  WARPSYNC.COLLECTIVE R107, `(.L_x_15697) ;  /* 0x000000006b087348 */ /* 0x000fea0003c00000 */
[----:B------:R0:W1:Y:S02]  /*20fd0*/  SHFL.BFLY P1, R109, R110, R111, R112 ;  /* 0x0c00006f6e6d7389 */ /* 0x0000640000020070 */
[----:B01----:R-:W-:Y:S05]  /*20fe0*/  ENDCOLLECTIVE ;  /* 0x000000000000791b */ /* 0x003fea0003800000 */
.L_x_15697:
[----:B------:R-:W-:Y:S02]  /*20ff0*/  IMAD.MOV.U32 R111, RZ, RZ, 0x4 ;  /* 0x00000004ff6f7424 */ /* 0x000fe400078e00ff */
[----:B------:R-:W-:-:S04]  /*21000*/  IMAD.MOV.U32 R103, RZ, RZ, R109 ;  /* 0x000000ffff677224 */ /* 0x000fc800078e006d */
[----:B------:R-:W-:-:S05]  /*21010*/  FADD.FTZ R103, R104, R103 ;  /* 0x0000006768677221 */ /* 0x000fca0000010000 */
[----:B------:R-:W-:-:S07]  /*21020*/  MOV R110, R103 ;  /* 0x00000067006e7202 */ /* 0x000fce0000000f00 */
[----:B------:R-:W-:Y:S05]  /*21030*/  WARPSYNC.COLLECTIVE R107, `(.L_x_15698) ;  /* 0x000000006b087348 */ /* 0x000fea0003c00000 */
[----:B------:R0:W1:Y:S02]  /*21040*/  SHFL.BFLY P1, R109, R110, R111, R112 ;  /* 0x0c00006f6e6d7389 */ /* 0x0000640000020070 */
[----:B01----:R-:W-:Y:S05]  /*21050*/  ENDCOLLECTIVE ;  /* 0x000000000000791b */ /* 0x003fea0003800000 */
.L_x_15698:
[----:B------:R-:W-:Y:S01]  /*21060*/  HFMA2 R111, -RZ, RZ, 0, 4.76837158203125e-07 ;  /* 0x00000008ff6f7431 */ /* 0x000fe200000001ff */
[----:B------:R-:W-:-:S05]  /*21070*/  MOV R106, R109 ;  /* 0x0000006d006a7202 */ /* 0x000fca0000000f00 */
[----:B------:R-:W-:-:S04]  /*21080*/  FADD.FTZ R106, R103, R106 ;  /* 0x0000006a676a7221 */ /* 0x000fc80000010000 */
[----:B------:R-:W-:-:S07]  /*21090*/  IMAD.MOV.U32 R110, RZ, RZ, R106 ;  /* 0x000000ffff6e7224 */ /* 0x000fce00078e006a */
[----:B------:R-:W-:Y:S05]  /*210a0*/  WARPSYNC.COLLECTIVE R107, `(.L_x_15699) ;  /* 0x000000006b087348 */ /* 0x000fea0003c00000 */
[----:B------:R0:W1:Y:S02]  /*210b0*/  SHFL.BFLY P1, R109, R110, R111, R112 ;  /* 0x0c00006f6e6d7389 */ /* 0x0000640000020070 */
[----:B01----:R-:W-:Y:S05]  /*210c0*/  ENDCOLLECTIVE ;  /* 0x000000000000791b */ /* 0x003fea0003800000 */
.L_x_15699:
[----:B------:R-:W-:Y:S02]  /*210d0*/  IMAD.MOV.U32 R111, RZ, RZ, 0x10 ;  /* 0x00000010ff6f7424 */ /* 0x000fe400078e00ff */
[----:B------:R-:W-:-:S04]  /*210e0*/  IMAD.MOV.U32 R105, RZ, RZ, R109 ;  /* 0x000000ffff697224 */ /* 0x000fc800078e006d */
[----:B------:R-:W-:-:S05]  /*210f0*/  FADD.FTZ R105, R106, R105 ;  /* 0x000000696a697221 */ /* 0x000fca0000010000 */
[----:B------:R-:W-:-:S07]  /*21100*/  MOV R110, R105 ;  /* 0x00000069006e7202 */ /* 0x000fce0000000f00 */
[----:B------:R-:W-:Y:S05]  /*21110*/  WARPSYNC.COLLECTIVE R107, `(.L_x_15700) ;  /* 0x000000006b087348 */ /* 0x000fea0003c00000 */
[----:B------:R0:W1:Y:S02]  /*21120*/  SHFL.BFLY P1, R109, R110, R111, R112 ;  /* 0x0c00006f6e6d7389 */ /* 0x0000640000020070 */
[----:B01----:R-:W-:Y:S05]  /*21130*/  ENDCOLLECTIVE ;  /* 0x000000000000791b */ /* 0x003fea0003800000 */
.L_x_15700:
[----:B------:R-:W-:Y:S01]  /*21140*/  MOV R108, R109 ;  /* 0x0000006d006c7202 */ /* 0x000fe20000000f00 */
[----:B------:R-:W-:Y:S06]  /*21150*/  BRA `(.L_x_15701) ;  /* 0xffffffe800947947 */ /* 0x000fec000383ffff */
.L_x_15702:
        /* <DEDUP_REMOVED lines=10> */
.L_x_22725:


//--------------------- .text._ZN10layer_norm31ln_parallel_residual_fwd_kernelINS_13Kernel_traitsIf6__halffS2_fjLj1024ELj1ELj4ELj1ELj16ENS_18Kernel_traits_baseILj1024EfS2_fS2_fjLj128EEEEELb0ELb0ELb0EEEvNS_9FwdParamsE --------------------------
	.section	.text._ZN10layer_norm31ln_parallel_residual_fwd_kernelINS_13Kernel_traitsIf6__halffS2_fjLj1024ELj1ELj4ELj1ELj16ENS_18Kernel_traits_baseILj1024EfS2_fS2_fjLj128EEEEELb0ELb0ELb0EEEvNS_9FwdParamsE,"ax",@progbits
	.align	128
        .global         _ZN10layer_norm31ln_parallel_residual_fwd_kernelINS_13Kernel_traitsIf6__halffS2_fjLj1024ELj1ELj4ELj1ELj16ENS_18Kernel_traits_baseILj1024EfS2_fS2_fjLj128EEEEELb0ELb0ELb0EEEvNS_9FwdParamsE
        .type           _ZN10layer_norm31ln_parallel_residual_fwd_kernelINS_13Kernel_traitsIf6__halffS2_fjLj1024ELj1ELj4ELj1ELj16ENS_18Kernel_traits_baseILj1024EfS2_fS2_fjLj128EEEEELb0ELb0ELb0EEEvNS_9FwdParamsE,@function
        .size           _ZN10layer_norm31ln_parallel_residual_fwd_kernelINS_13Kernel_traitsIf6__halffS2_fjLj1024ELj1ELj4ELj1ELj16ENS_18Kernel_traits_baseILj1024EfS2_fS2_fjLj128EEEEELb0ELb0ELb0EEEvNS_9FwdParamsE,(.L_x_22726 - _ZN10layer_norm31ln_parallel_residual_fwd_kernelINS_13Kernel_traitsIf6__halffS2_fjLj1024ELj1ELj4ELj1ELj16ENS_18Kernel_traits_baseILj1024EfS2_fS2_fjLj128EEEEELb0ELb0ELb0EEEvNS_9FwdParamsE)
        .other          _ZN10layer_norm31ln_parallel_residual_fwd_kernelINS_13Kernel_traitsIf6__halffS2_fjLj1024ELj1ELj4ELj1ELj16ENS_18Kernel_traits_baseILj1024EfS2_fS2_fjLj128EEEEELb0ELb0ELb0EEEvNS_9FwdParamsE,@"STO_CUDA_ENTRY STV_DEFAULT"
_ZN10layer_norm31ln_parallel_residual_fwd_kernelINS_13Kernel_traitsIf6__halffS2_fjLj1024ELj1ELj4ELj1ELj16ENS_18Kernel_traits_baseILj1024EfS2_fS2_fjLj128EEEEELb0ELb0ELb0EEEvNS_9FwdParamsE:
.text._ZN10layer_norm31ln_parallel_residual_fwd_kernelINS_13Kernel_traitsIf6__halffS2_fjLj1024ELj1ELj4ELj1ELj16ENS_18Kernel_traits_baseILj1024EfS2_fS2_fjLj128EEEEELb0ELb0ELb0EEEvNS_9FwdParamsE:
        /* <DEDUP_REMOVED lines=120> */
.L_x_15705:
        /* <DEDUP_REMOVED lines=85> */
.L_x_15704:
        /* <DEDUP_REMOVED lines=77> */
.L_x_15707:
        /* <DEDUP_REMOVED lines=84> */
.L_x_15706:
[----:B------:R-:W-:Y:S05]  /*16e0*/  BSYNC.RECONVERGENT B0 ;  /* 0x0000000000007941 */ /* 0x000fea0003800200 */
.L_x_15703:
        /* <DEDUP_REMOVED lines=8> */
.L_x_15741:
        /* <DEDUP_REMOVED lines=36> */
.L_x_15711:
        /* <DEDUP_REMOVED lines=17> */
.L_x_15710:
        /* <DEDUP_REMOVED lines=28> */
.L_x_15713:
        /* <DEDUP_REMOVED lines=8> */
[----:B------:R-:W-:Y:S02]  /*1d00*/  HADD2.F32 R145, -RZ, R185.H0_H0 ;  /* 0x200000b9ff917230 */ /* 0x000fe40000004100 */
[----:B------:R-:W-:Y:S01]  /*1d10*/  FADD.FTZ R141, R0, R141 ;  /* 0x0000008d008d7221 */ /* 0x000fe20000010000 */
[--C-:B------:R-:W-:Y:S02]  /*1d20*/  HADD2.F32 R176, -RZ, R147.reuse.H0_H0 ;  /* 0x20000093ffb07230 */ /* 0x100fe40000004100 */
[----:B------:R-:W-:Y:S02]  /*1d30*/  HADD2.F32 R178, -RZ, R147.H1_H1 ;  /* 0x30000093ffb27230 */ /* 0x000fe40000004100 */
[----:B------:R-:W-:Y:S01]  /*1d40*/  FADD.FTZ R145, R140, R145 ;  /* 0x000000918c917221 */ /* 0x000fe20000010000 */
[----:B------:R-:W-:-:S02]  /*1d50*/  HADD2.F32 R146, -RZ, R146.H1_H1 ;  /* 0x30000092ff927230 */ /* 0x000fc40000004100 */
[----:B------:R-:W-:Y:S01]  /*1d60*/  FADD.FTZ R140, R132, R141 ;  /* 0x0000008d848c7221 */ /* 0x000fe20000010000 */
[--C-:B------:R-:W-:Y:S02]  /*1d70*/  HADD2.F32 R147, -RZ, R186.reuse.H0_H0 ;  /* 0x200000baff937230 */ /* 0x100fe40000004100 */
[----:B------:R-:W-:Y:S01]  /*1d80*/  FADD.FTZ R141, R133, R144 ;  /* 0x00000090858d7221 */ /* 0x000fe20000010000 */
[----:B------:R-:W-:Y:S02]  /*1d90*/  HADD2.F32 R175, -RZ, R186.H1_H1 ;  /* 0x300000baffaf7230 */ /* 0x000fe40000004100 */
        /* <DEDUP_REMOVED lines=14> */
.L_x_15712:
[----:B------:R-:W0:Y:S01]  /*1e80*/  LDC.64 R174, c[0x0][0x3a8] ;  /* 0x0000ea00ffae7b82 */ /* 0x000e220000000a00 */
[C---:B------:R-:W-:Y:S01]  /*1e90*/  IADD3 R0, PT, PT, R173.reuse, 0x20, RZ ;  /* 0x00000020ad007810 */ /* 0x040fe20007ffe0ff */
[----:B0-----:R-:W-:-:S05]  /*1ea0*/  IMAD.WIDE.U32 R174, R173, 0x20, R174 ;  /* 0x00000020adae7825 */ /* 0x001fca00078e00ae */
[----:B------:R0:W-:Y:S04]  /*1eb0*/  STG.E.128 desc[UR6][R174.64], R140 ;  /* 0x0000008cae007986 */ /* 0x0001e8000c101d06 */
[----:B------:R0:W-:Y:S02]  /*1ec0*/  STG.E.128 desc[UR6][R174.64+0x10], R144 ;  /* 0x00001090ae007986 */ /* 0x0001e4000c101d06 */
.L_x_15709:
[----:B------:R-:W-:Y:S05]  /*1ed0*/  BSYNC.RECONVERGENT B0 ;  /* 0x0000000000007941 */ /* 0x000fea0003800200 */
.L_x_15708:
        /* <DEDUP_REMOVED lines=22> */
[--C-:B------:R-:W-:Y:S02]  /*2040*/  HADD2.F32 R151, -RZ, R184.reuse.H1_H1 ;  /* 0x300000b8ff977230 */ /* 0x100fe40000004100 */
        /* <DEDUP_REMOVED lines=8> */
[----:B------:R-:W-:Y:S02]  /*20d0*/  HADD2.F32 R153, -RZ, R153.H1_H1 ;  /* 0x30000099ff997230 */ /* 0x000fe40000004100 */
[--C-:B------:R-:W-:Y:S02]  /*20e0*/  HADD2.F32 R176, -RZ, R155.reuse.H0_H0 ;  /* 0x2000009bffb07230 */ /* 0x100fe40000004100 */
[----:B------:R-:W-:-:S02]  /*20f0*/  HADD2.F32 R177, -RZ, R155.H1_H1 ;  /* 0x3000009bffb17230 */ /* 0x000fc40000004100 */
[----:B------:R-:W-:Y:S02]  /*2100*/  HADD2.F32 R154, -RZ, R185.H1_H1 ;  /* 0x300000b9ff9a7230 */ /* 0x000fe40000004100 */
[--C-:B------:R-:W-:Y:S02]  /*2110*/  HADD2.F32 R155, -RZ, R186.reuse.H0_H0 ;  /* 0x200000baff9b7230 */ /* 0x100fe40000004100 */
[--C-:B------:R-:W-:Y:S02]  /*2120*/  HADD2.F32 R179, -RZ, R187.reuse.H0_H0 ;  /* 0x200000bbffb37230 */ /* 0x100fe40000004100 */
        /* <DEDUP_REMOVED lines=16> */
.L_x_15717:
[--C-:B0----5:R-:W-:Y:S02]  /*2230*/  HADD2.F32 R150, -RZ, R153.reuse.H0_H0 ;  /* 0x20000099ff967230 */ /* 0x121fe40000004100 */
[----:B------:R-:W-:Y:S02]  /*2240*/  HADD2.F32 R174, -RZ, R153.H1_H1 ;  /* 0x30000099ffae7230 */ /* 0x000fe40000004100 */
[----:B------:R-:W-:Y:S02]  /*2250*/  HADD2.F32 R153, -RZ, R185.H0_H0 ;  /* 0x200000b9ff997230 */ /* 0x000fe40000004100 */
[----:B------:R-:W-:Y:S02]  /*2260*/  HADD2.F32 R148, -RZ, R152.H0_H0 ;  /* 0x20000098ff947230 */ /* 0x000fe40000004100 */
[----:B------:R-:W-:Y:S02]  /*2270*/  HADD2.F32 R149, -RZ, R184.H0_H0 ;  /* 0x200000b8ff957230 */ /* 0x000fe40000004100 */
[----:B------:R-:W-:Y:S01]  /*2280*/  FADD.FTZ R150, R153, R150 ;  /* 0x0000009699967221 */ /* 0x000fe20000010000 */
[----:B------:R-:W-:-:S02]  /*2290*/  HADD2.F32 R152, -RZ, R152.H1_H1 ;  /* 0x30000098ff987230 */ /* 0x000fc40000004100 */
[----:B------:R-:W-:Y:S02]  /*22a0*/  HADD2.F32 R151, -RZ, R184.H1_H1 ;  /* 0x300000b8ff977230 */ /* 0x000fe40000004100 */
[----:B------:R-:W-:Y:S01]  /*22b0*/  FADD.FTZ R148, R149, R148 ;  /* 0x0000009495947221 */ /* 0x000fe20000010000 */
[--C-:B------:R-:W-:Y:S02]  /*22c0*/  HADD2.F32 R175, -RZ, R154.reuse.H0_H0 ;  /* 0x2000009affaf7230 */ /* 0x100fe40000004100 */
        /* <DEDUP_REMOVED lines=15> */
.L_x_15716:
        /* <DEDUP_REMOVED lines=18> */
.L_x_15719:
        /* <DEDUP_REMOVED lines=8> */
.L_x_15718:
[----:B------:R-:W0:Y:S02]  /*2560*/  LDC.64 R174, c[0x0][0x3a8] ;  /* 0x0000ea00ffae7b82 */ /* 0x000e240000000a00 */
[C---:B0-----:R-:W-:Y:S01]  /*2570*/  IMAD.WIDE.U32 R174, R0.reuse, 0x20, R174 ;  /* 0x0000002000ae7825 */ /* 0x041fe200078e00ae */
[----:B------:R-:W-:-:S04]  /*2580*/  IADD3 R0, PT, PT, R0, 0x20, RZ ;  /* 0x0000002000007810 */ /* 0x000fc80007ffe0ff */
[----:B------:R0:W-:Y:S04]  /*2590*/  STG.E.128 desc[UR6][R174.64], R148 ;  /* 0x00000094ae007986 */ /* 0x0001e8000c101d06 */
[----:B------:R0:W-:Y:S02]  /*25a0*/  STG.E.128 desc[UR6][R174.64+0x10], R152 ;  /* 0x00001098ae007986 */ /* 0x0001e4000c101d06 */
.L_x_15715:
[----:B------:R-:W-:Y:S05]  /*25b0*/  BSYNC.RECONVERGENT B0 ;  /* 0x0000000000007941 */ /* 0x000fea0003800200 */
.L_x_15714:
        /* <DEDUP_REMOVED lines=19> */
[--C-:B-1---5:R-:W-:Y:S02]  /*26f0*/  HADD2.F32 R156, -RZ, R160.reuse.H0_H0 ;  /* 0x200000a0ff9c7230 */ /* 0x122fe40000004100 */
        /* <DEDUP_REMOVED lines=32> */
.L_x_15723:
[--C-:B-1---5:R-:W-:Y:S02]  /*2900*/  HADD2.F32 R158, -RZ, R161.reuse.H0_H0 ;  /* 0x200000a1ff9e7230 */ /* 0x122fe40000004100 */
        /* <DEDUP_REMOVED lines=24> */
.L_x_15722:
[----:B------:R-:W-:Y:S05]  /*2a90*/  @!P2 BRA `(.L_x_15725) ;  /* 0x000000000044a947 */ /* 0x000fea0003800000 */
[--C-:B-1---5:R-:W-:Y:S02]  /*2aa0*/  HADD2.F32 R157, -RZ, R160.reuse.H0_H0 ;  /* 0x200000a0ff9d7230 */ /* 0x122fe40000004100 */
        /* <DEDUP_REMOVED lines=16> */
.L_x_15725:
        /* <DEDUP_REMOVED lines=8> */
.L_x_15724:
[----:B------:R-:W0:Y:S02]  /*2c30*/  LDC.64 R174, c[0x0][0x3a8] ;  /* 0x0000ea00ffae7b82 */ /* 0x000e240000000a00 */
[C---:B0-----:R-:W-:Y:S01]  /*2c40*/  IMAD.WIDE.U32 R174, R0.reuse, 0x20, R174 ;  /* 0x0000002000ae7825 */ /* 0x041fe200078e00ae */
[----:B------:R-:W-:-:S04]  /*2c50*/  IADD3 R0, PT, PT, R0, 0x20, RZ ;  /* 0x0000002000007810 */ /* 0x000fc80007ffe0ff */
[----:B------:R1:W-:Y:S04]  /*2c60*/  STG.E.128 desc[UR6][R174.64], R156 ;  /* 0x0000009cae007986 */ /* 0x0003e8000c101d06 */
[----:B------:R1:W-:Y:S02]  /*2c70*/  STG.E.128 desc[UR6][R174.64+0x10], R160 ;  /* 0x000010a0ae007986 */ /* 0x0003e4000c101d06 */
.L_x_15721:
[----:B------:R-:W-:Y:S05]  /*2c80*/  BSYNC.RECONVERGENT B0 ;  /* 0x0000000000007941 */ /* 0x000fea0003800200 */
.L_x_15720:
        /* <DEDUP_REMOVED lines=20> */
[----:B------:R-:W-:Y:S02]  /*2dd0*/  HADD2.F32 R168, -RZ, R168.H1_H1 ;  /* 0x300000a8ffa87230 */ /* 0x000fe40000004100 */
[--C-:B------:R-:W-:Y:S02]  /*2de0*/  HADD2.F32 R167, -RZ, R184.reuse.H1_H1 ;  /* 0x300000b8ffa77230 */ /* 0x100fe40000004100 */
[----:B------:R-:W-:Y:S02]  /*2df0*/  HADD2.F32 R166, -RZ, R169.H0_H0 ;  /* 0x200000a9ffa67230 */ /* 0x000fe40000004100 */
[----:B------:R-:W-:Y:S02]  /*2e00*/  HADD2.F32 R179, -RZ, R185.H0_H0 ;  /* 0x200000b9ffb37230 */ /* 0x000fe40000004100 */
[----:B------:R-:W-:Y:S01]  /*2e10*/  FADD.FTZ R168, R167, R168 ;  /* 0x000000a8a7a87221 */ /* 0x000fe20000010000 */
[----:B------:R-:W-:-:S02]  /*2e20*/  HADD2.F32 R165, -RZ, R184.H0_H0 ;  /* 0x200000b8ffa57230 */ /* 0x000fc40000004100 */
[--C-:B01----:R-:W-:Y:S02]  /*2e30*/  HADD2.F32 R174, -RZ, R170.reuse.H0_H0 ;  /* 0x200000aaffae7230 */ /* 0x103fe40000004100 */
        /* <DEDUP_REMOVED lines=25> */
.L_x_15729:
[--C-:B--2--5:R-:W-:Y:S02]  /*2fd0*/  HADD2.F32 R166, -RZ, R169.reuse.H0_H0 ;  /* 0x200000a9ffa67230 */ /* 0x124fe40000004100 */
[----:B01----:R-:W-:Y:S02]  /*2fe0*/  HADD2.F32 R174, -RZ, R169.H1_H1 ;  /* 0x300000a9ffae7230 */ /* 0x003fe40000004100 */
        /* <DEDUP_REMOVED lines=23> */
.L_x_15728:
        /* <DEDUP_REMOVED lines=18> */
.L_x_15731:
        /* <DEDUP_REMOVED lines=8> */
.L_x_15730:
[----:B01----:R-:W0:Y:S02]  /*3300*/  LDC.64 R174, c[0x0][0x3a8] ;  /* 0x0000ea00ffae7b82 */ /* 0x003e240000000a00 */
[----:B0-----:R-:W-:-:S05]  /*3310*/  IMAD.WIDE.U32 R174, R0, 0x20, R174 ;  /* 0x0000002000ae7825 */ /* 0x001fca00078e00ae */
[----:B------:R2:W-:Y:S04]  /*3320*/  STG.E.128 desc[UR6][R174.64], R164 ;  /* 0x000000a4ae007986 */ /* 0x0005e8000c101d06 */
[----:B------:R2:W-:Y:S02]  /*3330*/  STG.E.128 desc[UR6][R174.64+0x10], R168 ;  /* 0x000010a8ae007986 */ /* 0x0005e4000c101d06 */
.L_x_15727:
[----:B------:R-:W-:Y:S05]  /*3340*/  BSYNC.RECONVERGENT B0 ;  /* 0x0000000000007941 */ /* 0x000fea0003800200 */
.L_x_15726:
        /* <DEDUP_REMOVED lines=128> */
.L_x_15753:
        /* <DEDUP_REMOVED lines=39> */
[----:B------:R-:W-:Y:S01]  /*3dc0*/  F2FP.F16.F32.PACK_AB R176, R177, R176 ;  /* 0x000000b0b1b0723e */ /* 0x000fe200000000ff */
[----:B------:R-:W-:Y:S01]  /*3dd0*/  FFMA.FTZ R193, R193, R84, R8 ;  /* 0x00000054c1c17223 */ /* 0x000fe20000010008 */
[----:B------:R-:W-:Y:S01]  /*3de0*/  F2FP.F16.F32.PACK_AB R177, R183, R178 ;  /* 0x000000b2b7b1723e */ /* 0x000fe200000000ff */
[----:B------:R-:W-:Y:S01]  /*3df0*/  FMUL.FTZ R195, R0, R195 ;  /* 0x000000c300c37220 */ /* 0x000fe20000410000 */
[----:B------:R-:W-:Y:S01]  /*3e00*/  F2FP.F16.F32.PACK_AB R178, R194, R191 ;  /* 0x000000bfc2b2723e */ /* 0x000fe200000000ff */
        /* <DEDUP_REMOVED lines=14> */
[C---:B-1----:R-:W-:Y:S01]  /*3ef0*/  IMAD.WIDE.U32 R174, R173.reuse, 0x10, R174 ;  /* 0x00000010adae7825 */ /* 0x042fe200078e00ae */
[----:B------:R-:W-:Y:S01]  /*3f00*/  F2FP.F16.F32.PACK_AB R193, R190, R189 ;  /* 0x000000bdbec1723e */ /* 0x000fe200000000ff */
[----:B------:R0:W-:Y:S01]  /*3f10*/  STG.E.128 desc[UR6][R180.64], R176 ;  /* 0x000000b0b4007986 */ /* 0x0001e2000c101d06 */
[----:B------:R-:W-:Y:S02]  /*3f20*/  F2FP.F16.F32.PACK_AB R192, R188, R183 ;  /* 0x000000b7bcc0723e */ /* 0x000fe400000000ff */
[----:B------:R-:W-:-:S03]  /*3f30*/  IADD3 R173, PT, PT, R173, 0x20, RZ ;  /* 0x00000020adad7810 */ /* 0x000fc60007ffe0ff */
[----:B------:R0:W-:Y:S04]  /*3f40*/  STG.E.128 desc[UR6][R174.64], R192 ;  /* 0x000000c0ae007986 */ /* 0x0001e8000c101d06 */
.L_x_15734:
[----:B------:R-:W-:Y:S05]  /*3f50*/  BSYNC.RECONVERGENT B0 ;  /* 0x0000000000007941 */ /* 0x000fea0003800200 */
.L_x_15733:
        /* <DEDUP_REMOVED lines=50> */
.L_x_15736:
[----:B------:R-:W-:Y:S05]  /*4280*/  BSYNC.RECONVERGENT B0 ;  /* 0x0000000000007941 */ /* 0x000fea0003800200 */
.L_x_15735:
        /* <DEDUP_REMOVED lines=49> */
.L_x_15738:
[----:B------:R-:W-:Y:S05]  /*45a0*/  BSYNC.RECONVERGENT B0 ;  /* 0x0000000000007941 */ /* 0x000fea0003800200 */
.L_x_15737:
        /* <DEDUP_REMOVED lines=26> */
[----:B------:R-:W-:Y:S01]  /*4750*/  F2FP.F16.F32.PACK_AB R176, R177, R176 ;  /* 0x000000b0b1b0723e */ /* 0x000fe200000000ff */
[----:B0-----:R-:W-:Y:S01]  /*4760*/  IMAD.WIDE.U32 R174, R173, 0x10, R174 ;  /* 0x00000010adae7825 */ /* 0x001fe200078e00ae */
[----:B------:R-:W-:-:S03]  /*4770*/  F2FP.F16.F32.PACK_AB R177, R183, R0 ;  /* 0x00000000b7b1723e */ /* 0x000fc600000000ff */
        /* <DEDUP_REMOVED lines=11> */
[----:B------:R-:W-:Y:S02]  /*4830*/  F2FP.F16.F32.PACK_AB R178, R191, R178 ;  /* 0x000000b2bfb2723e */ /* 0x000fe400000000ff */
[----:B------:R-:W-:Y:S02]  /*4840*/  F2FP.F16.F32.PACK_AB R179, R194, R179 ;  /* 0x000000b3c2b3723e */ /* 0x000fe400000000ff */
[----:B------:R-:W-:Y:S02]  /*4850*/  F2FP.F16.F32.PACK_AB R189, R188, R189 ;  /* 0x000000bdbcbd723e */ /* 0x000fe400000000ff */
[----:B------:R-:W-:Y:S01]  /*4860*/  F2FP.F16.F32.PACK_AB R191, R192, R197 ;  /* 0x000000c5c0bf723e */ /* 0x000fe200000000ff */
[----:B------:R4:W-:Y:S01]  /*4870*/  STG.E.128 desc[UR6][R174.64], R176 ;  /* 0x000000b0ae007986 */ /* 0x0009e2000c101d06 */
[----:B------:R-:W-:-:S02]  /*4880*/  F2FP.F16.F32.PACK_AB R190, R190, R193 ;  /* 0x000000c1bebe723e */ /* 0x000fc400000000ff */
[----:B------:R-:W-:-:S05]  /*4890*/  F2FP.F16.F32.PACK_AB R188, R173, R0 ;  /* 0x00000000adbc723e */ /* 0x000fca00000000ff */
[----:B------:R4:W-:Y:S02]  /*48a0*/  STG.E.128 desc[UR6][R180.64], R188 ;  /* 0x000000bcb4007986 */ /* 0x0009e4000c101d06 */
.L_x_15740:
[----:B------:R-:W-:Y:S05]  /*48b0*/  BSYNC.RECONVERGENT B0 ;  /* 0x0000000000007941 */ /* 0x000fea0003800200 */
.L_x_15739:
[----:B01234-:R-:W0:Y:S02]  /*48c0*/  LDC.64 R174, c[0x0][0x380] ;  /* 0x0000e000ffae7b82 */ /* 0x01fe240000000a00 */
[----:B0-----:R-:W-:-:S04]  /*48d0*/  LEA R172, R174, R172, 0x2 ;  /* 0x000000acaeac7211 */ /* 0x001fc800078e10ff */
[----:B------:R-:W-:-:S13]  /*48e0*/  ISETP.GE.AND P1, PT, R172, R175, PT ;  /* 0x000000afac00720c */ /* 0x000fda0003f26270 */
[----:B------:R-:W-:Y:S05]  /*48f0*/  @!P1 BRA `(.L_x_15741) ;  /* 0xffffffcc009c9947 */ /* 0x000fea000383ffff */
[----:B------:R-:W-:Y:S05]  /*4900*/  EXIT ;  /* 0x000000000000794d */ /* 0x000fea0003800000 */
.L_x_15732:
        /* <DEDUP_REMOVED lines=8> */
.L_x_15743:
[----:B------:R-:W-:Y:S05]  /*4990*/  BSYNC B0 ;  /* 0x0000000000007941 */ /* 0x000fea0003800000 */
.L_x_15742:
        /* <DEDUP_REMOVED lines=9> */
.L_x_15744:
[----:B------:R-:W-:Y:S01]  /*4a30*/  HFMA2 R189, -RZ, RZ, 0, 2.384185791015625e-07 ;  /* 0x00000004ffbd7431 */ /* 0x000fe200000001ff */
[----:B------:R-:W-:-:S05]  /*4a40*/  MOV R175, R181 ;  /* 0x000000b500af7202 */ /* 0x000fca0000000f00 */
[----:B------:R-:W-:-:S05]  /*4a50*/  FADD.FTZ R178, R176, R175 ;  /* 0x000000afb0b27221 */ /* 0x000fca0000010000 */
[----:B------:R-:W-:-:S07]  /*4a60*/  MOV R188, R178 ;  /* 0x000000b200bc7202 */ /* 0x000fce0000000f00 */
[----:B------:R-:W-:Y:S05]  /*4a70*/  WARPSYNC.COLLECTIVE R183, `(.L_x_15745) ;  /* 0x00000000b7087348 */ /* 0x000fea0003c00000 */
[----:B------:R0:W1:Y:S02]  /*4a80*/  SHFL.BFLY P6, R181, R188, R189, R190 ;  /* 0x0c0000bdbcb57389 */ /* 0x00006400000c00be */
[----:B01----:R-:W-:Y:S05]  /*4a90*/  ENDCOLLECTIVE ;  /* 0x000000000000791b */ /* 0x003fea0003800000 */
.L_x_15745:
        /* <DEDUP_REMOVED lines=8> */
.L_x_15746:
[----:B------:R-:W-:Y:S01]  /*4b20*/  HFMA2 R189, -RZ, RZ, 0, 9.5367431640625e-07 ;  /* 0x00000010ffbd7431 */ /* 0x000fe200000001ff */
[----:B------:R-:W-:-:S05]  /*4b30*/  MOV R0, R181 ;  /* 0x000000b500007202 */ /* 0x000fca0000000f00 */
[----:B------:R-:W-:-:S05]  /*4b40*/  FADD.FTZ R180, R179, R0 ;  /* 0x00000000b3b47221 */ /* 0x000fca0000010000 */
[----:B------:R-:W-:-:S07]  /*4b50*/  MOV R188, R180 ;  /* 0x000000b400bc7202 */ /* 0x000fce0000000f00 */
[----:B------:R-:W-:Y:S05]  /*4b60*/  WARPSYNC.COLLECTIVE R183, `(.L_x_15747) ;  /* 0x00000000b7087348 */ /* 0x000fea0003c00000 */
[----:B------:R0:W1:Y:S02]  /*4b70*/  SHFL.BFLY P6, R181, R188, R189, R190 ;  /* 0x0c0000bdbcb57389 */ /* 0x00006400000c00be */
[----:B01----:R-:W-:Y:S05]  /*4b80*/  ENDCOLLECTIVE ;  /* 0x000000000000791b */ /* 0x003fea0003800000 */
.L_x_15747:
        /* <DEDUP_REMOVED lines=72> */
.L_x_15748:
[----:B------:R-:W-:Y:S01]  /*5010*/  HFMA2 R189, -RZ, RZ, 0, 1.1920928955078125e-07 ;  /* 0x00000002ffbd7431 */ /* 0x000fe200000001ff */
[----:B------:R-:W-:-:S05]  /*5020*/  MOV R177, R181 ;  /* 0x000000b500b17202 */ /* 0x000fca0000000f00 */
[----:B------:R-:W-:-:S05]  /*5030*/  FADD.FTZ R177, R0, R177 ;  /* 0x000000b100b17221 */ /* 0x000fca0000010000 */
[----:B------:R-:W-:-:S07]  /*5040*/  MOV R188, R177 ;  /* 0x000000b100bc7202 */ /* 0x000fce0000000f00 */
[----:B------:R-:W-:Y:S05]  /*5050*/  WARPSYNC.COLLECTIVE R183, `(.L_x_15749) ;  /* 0x00000000b7087348 */ /* 0x000fea0003c00000 */
[----:B------:R0:W1:Y:S02]  /*5060*/  SHFL.BFLY P6, R181, R188, R189, R190 ;  /* 0x0c0000bdbcb57389 */ /* 0x00006400000c00be */
[----:B01----:R-:W-:Y:S05]  /*5070*/  ENDCOLLECTIVE ;  /* 0x000000000000791b */ /* 0x003fea0003800000 */
.L_x_15749:
[----:B------:R-:W-:Y:S01]  /*5080*/  HFMA2 R189, -RZ, RZ, 0, 2.384185791015625e-07 ;  /* 0x00000004ffbd7431 */ /* 0x000fe200000001ff */
[----:B------:R-:W-:-:S05]  /*5090*/  MOV R176, R181 ;  /* 0x000000b500b07202 */ /* 0x000fca0000000f00 */
[----:B------:R-:W-:-:S05]  /*50a0*/  FADD.FTZ R176, R177, R176 ;  /* 0x000000b0b1b07221 */ /* 0x000fca0000010000 */
[----:B------:R-:W-:-:S07]  /*50b0*/  MOV R188, R176 ;  /* 0x000000b000bc7202 */ /* 0x000fce0000000f00 */
[----:B------:R-:W-:Y:S05]  /*50c0*/  WARPSYNC.COLLECTIVE R183, `(.L_x_15750) ;  /* 0x00000000b7087348 */ /* 0x000fea0003c00000 */
[----:B------:R0:W1:Y:S02]  /*50d0*/  SHFL.BFLY P6, R181, R188, R189, R190 ;  /* 0x0c0000bdbcb57389 */ /* 0x00006400000c00be */
[----:B01----:R-:W-:Y:S05]  /*50e0*/  ENDCOLLECTIVE ;  /* 0x000000000000791b */ /* 0x003fea0003800000 */
.L_x_15750:
[----:B------:R-:W-:Y:S01]  /*50f0*/  HFMA2 R189, -RZ, RZ, 0, 4.76837158203125e-07 ;  /* 0x00000008ffbd7431 */ /* 0x000fe200000001ff */
[----:B------:R-:W-:-:S05]  /*5100*/  MOV R179, R181 ;  /* 0x000000b500b37202 */ /* 0x000fca0000000f00 */
[----:B------:R-:W-:-:S05]  /*5110*/  FADD.FTZ R179, R176, R179 ;  /* 0x000000b3b0b37221 */ /* 0x000fca0000010000 */
[----:B------:R-:W-:-:S07]  /*5120*/  MOV R188, R179 ;  /* 0x000000b300bc7202 */ /* 0x000fce0000000f00 */
[----:B------:R-:W-:Y:S05]  /*5130*/  WARPSYNC.COLLECTIVE R183, `(.L_x_15751) ;  /* 0x00000000b7087348 */ /* 0x000fea0003c00000 */
[----:B------:R0:W1:Y:S02]  /*5140*/  SHFL.BFLY P6, R181, R188, R189, R190 ;  /* 0x0c0000bdbcb57389 */ /* 0x00006400000c00be */
[----:B01----:R-:W-:Y:S05]  /*5150*/  ENDCOLLECTIVE ;  /* 0x000000000000791b */ /* 0x003fea0003800000 */
.L_x_15751:
[----:B------:R-:W-:Y:S01]  /*5160*/  HFMA2 R189, -RZ, RZ, 0, 9.5367431640625e-07 ;  /* 0x00000010ffbd7431 */ /* 0x000fe200000001ff */
[----:B------:R-:W-:-:S05]  /*5170*/  MOV R178, R181 ;  /* 0x000000b500b27202 */ /* 0x000fca0000000f00 */
[----:B------:R-:W-:-:S05]  /*5180*/  FADD.FTZ R178, R179, R178 ;  /* 0x000000b2b3b27221 */ /* 0x000fca0000010000 */
[----:B------:R-:W-:-:S07]  /*5190*/  MOV R188, R178 ;  /* 0x000000b200bc7202 */ /* 0x000fce0000000f00 */
[----:B------:R-:W-:Y:S05]  /*51a0*/  WARPSYNC.COLLECTIVE R183, `(.L_x_15752) ;  /* 0x00000000b7087348 */ /* 0x000fea0003c00000 */
[----:B------:R0:W1:Y:S02]  /*51b0*/  SHFL.BFLY P6, R181, R188, R189, R190 ;  /* 0x0c0000bdbcb57389 */ /* 0x00006400000c00be */
[----:B01----:R-:W-:Y:S05]  /*51c0*/  ENDCOLLECTIVE ;  /* 0x000000000000791b */ /* 0x003fea0003800000 */
.L_x_15752:
[----:B------:R-:W-:Y:S05]  /*51d0*/  BRA `(.L_x_15753) ;  /* 0xffffffe8005c7947 */ /* 0x000fea000383ffff */
.L_x_15754:
        /* <DEDUP_REMOVED lines=10> */
.L_x_22726:


//--------------------- .text._ZN10layer_norm31ln_parallel_residual_fwd_kernelINS_13Kernel_traitsIf6__halffS2_fjLj1024ELj1ELj4ELj1ELj16ENS_18Kernel_traits_baseILj1024EfS2_fS2_fjLj128EEEEELb0ELb0ELb1EEEvNS_9FwdParamsE --------------------------
	.section	.text._ZN10layer_norm31ln_parallel_residual_fwd_kernelINS_13Kernel_traitsIf6__halffS2_fjLj1024ELj1ELj4ELj1ELj16ENS_18Kernel_traits_baseILj1024EfS2_fS2_fjLj128EEEEELb0ELb0ELb1EEEvNS_9FwdParamsE,"ax",@progbits
	.align	128
        .global         _ZN10layer_norm31ln_parallel_residual_fwd_kernelINS_13Kernel_traitsIf6__halffS2_fjLj1024ELj1ELj4ELj1ELj16ENS_18Kernel_traits_baseILj1024EfS2_fS2_fjLj128EEEEELb0ELb0ELb1EEEvNS_9FwdParamsE
        .type           _ZN10layer_norm31ln_parallel_residual_fwd_kernelINS_13Kernel_traitsIf6__halffS2_fjLj1024ELj1ELj4ELj1ELj16ENS_18Kernel_traits_baseILj1024EfS2_fS2_fjLj128EEEEELb0ELb0ELb1EEEvNS_9FwdParamsE,@function
        .size           _ZN10layer_norm31ln_parallel_residual_fwd_kernelINS_13Kernel_traitsIf6__halffS2_fjLj1024ELj1ELj4ELj1ELj16ENS_18Kernel_traits_baseILj1024EfS2_fS2_fjLj128EEEEELb0ELb0ELb1EEEvNS_9FwdParamsE,(.L_x_22727 - _ZN10layer_norm31ln_parallel_residual_fwd_kernelINS_13Kernel_traitsIf6__halffS2_fjLj1024ELj1ELj4ELj1ELj16ENS_18Kernel_traits_baseILj1024EfS2_fS2_fjLj128EEEEELb0ELb0ELb1EEEvNS_9FwdParamsE)
        .other          _ZN10layer_norm31ln_parallel_residual_fwd_kernelINS_13Kernel_traitsIf6__halffS2_fjLj1024ELj1ELj4ELj1ELj16ENS_18Kernel_traits_baseILj1024EfS2_fS2_fjLj128EEEEELb0ELb0ELb1EEEvNS_9FwdParamsE,@"STO_CUDA_ENTRY STV_DEFAULT"
_ZN10layer_norm31ln_parallel_residual_fwd_kernelINS_13Kernel_traitsIf6__halffS2_fjLj1024ELj1ELj4ELj1ELj16ENS_18Kernel_traits_baseILj1024EfS2_fS2_fjLj128EEEEELb0ELb0ELb1EEEvNS_9FwdParamsE:
.text._ZN10layer_norm31ln_parallel_residual_fwd_kernelINS_13Kernel_traitsIf6__halffS2_fjLj1024ELj1ELj4ELj1ELj16ENS_18Kernel_traits_baseILj1024EfS2_fS2_fjLj128EEEEELb0ELb0ELb1EEEvNS_9FwdParamsE:
        /* <DEDUP_REMOVED lines=69> */
.L_x_15756:
        /* <DEDUP_REMOVED lines=31> */
.L_x_15755:
        /* <DEDUP_REMOVED lines=45> */
.L_x_15758:
        /* <DEDUP_REMOVED lines=46> */
.L_x_15757:
        /* <DEDUP_REMOVED lines=12> */
.L_x_15776:
        /* <DEDUP_REMOVED lines=31> */
.L_x_15760:
        /* <DEDUP_REMOVED lines=17> */
.L_x_15759:
        /* <DEDUP_REMOVED lines=28> */
.L_x_15762:
[--C-:B-----5:R-:W-:Y:S02]  /*1170*/  HADD2.F32 R0, -RZ, R148.reuse.H0_H0 ;  /* 0x20000094ff007230 */ /* 0x120fe40000004100 */
[--C-:B------:R-:W-:Y:S02]  /*1180*/  HADD2.F32 R144, -RZ, R149.reuse.H0_H0 ;  /* 0x20000095ff907230 */ /* 0x100fe40000004100 */
[----:B------:R-:W-:Y:S02]  /*1190*/  HADD2.F32 R146, -RZ, R149.H1_H1 ;  /* 0x30000095ff927230 */ /* 0x000fe40000004100 */
[----:B------:R-:W-:Y:S02]  /*11a0*/  HADD2.F32 R148, -RZ, R148.H1_H1 ;  /* 0x30000094ff947230 */ /* 0x000fe40000004100 */
[----:B------:R-:W-:Y:S02]  /*11b0*/  HADD2.F32 R147, -RZ, R132.H1_H1 ;  /* 0x30000084ff937230 */ /* 0x000fe40000004100 */
[----:B------:R-:W-:-:S02]  /*11c0*/  HADD2.F32 R149, -RZ, R133.H0_H0 ;  /* 0x20000085ff957230 */ /* 0x000fc40000004100 */
[----:B------:R-:W-:Y:S02]  /*11d0*/  HADD2.F32 R153, -RZ, R150.H0_H0 ;  /* 0x20000096ff997230 */ /* 0x000fe40000004100 */
[----:B------:R-:W-:Y:S01]  /*11e0*/  FADD.FTZ R148, R148, R147 ;  /* 0x0000009394947221 */ /* 0x000fe20000010000 */
[----:B------:R-:W-:Y:S02]  /*11f0*/  HADD2.F32 R145, -RZ, R132.H0_H0 ;  /* 0x20000084ff917230 */ /* 0x000fe40000004100 */
[----:B------:R-:W-:Y:S01]  /*1200*/  FADD.FTZ R149, R144, R149 ;  /* 0x0000009590957221 */ /* 0x000fe20000010000 */
[--C-:B------:R-:W-:Y:S02]  /*1210*/  HADD2.F32 R154, -RZ, R151.reuse.H0_H0 ;  /* 0x20000097ff9a7230 */ /* 0x100fe40000004100 */
[----:B------:R-:W-:Y:S02]  /*1220*/  HADD2.F32 R156, -RZ, R151.H1_H1 ;  /* 0x30000097ff9c7230 */ /* 0x000fe40000004100 */
[----:B------:R-:W-:Y:S01]  /*1230*/  FADD.FTZ R145, R0, R145 ;  /* 0x0000009100917221 */ /* 0x000fe20000010000 */
[----:B------:R-:W-:-:S02]  /*1240*/  HADD2.F32 R150, -RZ, R150.H1_H1 ;  /* 0x30000096ff967230 */ /* 0x000fc40000004100 */
[--C-:B------:R-:W-:Y:S02]  /*1250*/  HADD2.F32 R151, -RZ, R134.reuse.H1_H1 ;  /* 0x30000086ff977230 */ /* 0x100fe40000004100 */
[----:B------:R-:W-:Y:S02]  /*1260*/  HADD2.F32 R147, -RZ, R133.H1_H1 ;  /* 0x30000085ff937230 */ /* 0x000fe40000004100 */
        /* <DEDUP_REMOVED lines=16> */
.L_x_15761:
        /* <DEDUP_REMOVED lines=19> */
[----:B-----5:R-:W-:Y:S02]  /*14a0*/  HADD2.F32 R0, -RZ, R160.H0_H0 ;  /* 0x200000a0ff007230 */ /* 0x020fe40000004100 */
[----:B0-----:R-:W-:Y:S02]  /*14b0*/  HADD2.F32 R155, -RZ, R132.H0_H0 ;  /* 0x20000084ff9b7230 */ /* 0x001fe40000004100 */
[----:B------:R-:W-:Y:S02]  /*14c0*/  HADD2.F32 R160, -RZ, R160.H1_H1 ;  /* 0x300000a0ffa07230 */ /* 0x000fe40000004100 */
[----:B------:R-:W-:Y:S02]  /*14d0*/  HADD2.F32 R159, -RZ, R132.H1_H1 ;  /* 0x30000084ff9f7230 */ /* 0x000fe40000004100 */
[----:B------:R-:W-:Y:S01]  /*14e0*/  FADD.FTZ R155, R155, R0 ;  /* 0x000000009b9b7221 */ /* 0x000fe20000010000 */
[----:B------:R-:W-:Y:S02]  /*14f0*/  HADD2.F32 R154, -RZ, R161.H0_H0 ;  /* 0x200000a1ff9a7230 */ /* 0x000fe40000004100 */
[----:B------:R-:W-:-:S02]  /*1500*/  HADD2.F32 R165, -RZ, R133.H0_H0 ;  /* 0x20000085ffa57230 */ /* 0x000fc40000004100 */
[----:B------:R-:W-:Y:S01]  /*1510*/  FADD.FTZ R160, R159, R160 ;  /* 0x000000a09fa07221 */ /* 0x000fe20000010000 */
[----:B------:R-:W-:Y:S02]  /*1520*/  HADD2.F32 R161, -RZ, R161.H1_H1 ;  /* 0x300000a1ffa17230 */ /* 0x000fe40000004100 */
[--C-:B------:R-:W-:Y:S02]  /*1530*/  HADD2.F32 R157, -RZ, R163.reuse.H0_H0 ;  /* 0x200000a3ff9d7230 */ /* 0x100fe40000004100 */
[----:B------:R-:W-:Y:S01]  /*1540*/  FADD.FTZ R159, R165, R154 ;  /* 0x0000009aa59f7221 */ /* 0x000fe20000010000 */
[----:B------:R-:W-:Y:S02]  /*1550*/  HADD2.F32 R158, -RZ, R163.H1_H1 ;  /* 0x300000a3ff9e7230 */ /* 0x000fe40000004100 */
[----:B------:R-:W-:Y:S02]  /*1560*/  HADD2.F32 R0, -RZ, R133.H1_H1 ;  /* 0x30000085ff007230 */ /* 0x000fe40000004100 */
[----:B------:R-:W-:-:S02]  /*1570*/  HADD2.F32 R156, -RZ, R162.H0_H0 ;  /* 0x200000a2ff9c7230 */ /* 0x000fc40000004100 */
[----:B------:R-:W-:Y:S02]  /*1580*/  HADD2.F32 R163, -RZ, R134.H0_H0 ;  /* 0x20000086ffa37230 */ /* 0x000fe40000004100 */
        /* <DEDUP_REMOVED lines=18> */
.L_x_15764:
[----:B0----5:R-:W-:Y:S02]  /*16b0*/  HADD2.F32 R157, -RZ, R160.H1_H1 ;  /* 0x300000a0ff9d7230 */ /* 0x021fe40000004100 */
[----:B------:R-:W-:Y:S02]  /*16c0*/  HADD2.F32 R0, -RZ, R132.H1_H1 ;  /* 0x30000084ff007230 */ /* 0x000fe40000004100 */
[----:B------:R-:W-:Y:S02]  /*16d0*/  HADD2.F32 R156, -RZ, R160.H0_H0 ;  /* 0x200000a0ff9c7230 */ /* 0x000fe40000004100 */
[----:B------:R-:W-:Y:S02]  /*16e0*/  HADD2.F32 R155, -RZ, R132.H0_H0 ;  /* 0x20000084ff9b7230 */ /* 0x000fe40000004100 */
[----:B------:R-:W-:Y:S01]  /*16f0*/  FADD.FTZ R157, R0, R157 ;  /* 0x0000009d009d7221 */ /* 0x000fe20000010000 */
[----:B------:R-:W-:Y:S02]  /*1700*/  HADD2.F32 R158, -RZ, R161.H0_H0 ;  /* 0x200000a1ff9e7230 */ /* 0x000fe40000004100 */
[----:B------:R-:W-:-:S02]  /*1710*/  HADD2.F32 R159, -RZ, R133.H0_H0 ;  /* 0x20000085ff9f7230 */ /* 0x000fc40000004100 */
[----:B------:R-:W-:Y:S01]  /*1720*/  FADD.FTZ R156, R155, R156 ;  /* 0x0000009c9b9c7221 */ /* 0x000fe20000010000 */
[----:B------:R-:W-:Y:S02]  /*1730*/  HADD2.F32 R161, -RZ, R161.H1_H1 ;  /* 0x300000a1ffa17230 */ /* 0x000fe40000004100 */
[----:B------:R-:W-:Y:S02]  /*1740*/  HADD2.F32 R160, -RZ, R162.H0_H0 ;  /* 0x200000a2ffa07230 */ /* 0x000fe40000004100 */
[----:B------:R-:W-:Y:S01]  /*1750*/  FADD.FTZ R158, R159, R158 ;  /* 0x0000009e9f9e7221 */ /* 0x000fe20000010000 */
[--C-:B------:R-:W-:Y:S02]  /*1760*/  HADD2.F32 R154, -RZ, R163.reuse.H0_H0 ;  /* 0x200000a3ff9a7230 */ /* 0x100fe40000004100 */
[----:B------:R-:W-:Y:S02]  /*1770*/  HADD2.F32 R164, -RZ, R163.H1_H1 ;  /* 0x300000a3ffa47230 */ /* 0x000fe40000004100 */
[----:B------:R-:W-:-:S02]  /*1780*/  HADD2.F32 R0, -RZ, R133.H1_H1 ;  /* 0x30000085ff007230 */ /* 0x000fc40000004100 */
[----:B------:R-:W-:Y:S02]  /*1790*/  HADD2.F32 R162, -RZ, R162.H1_H1 ;  /* 0x300000a2ffa27230 */ /* 0x000fe40000004100 */
[--C-:B------:R-:W-:Y:S02]  /*17a0*/  HADD2.F32 R163, -RZ, R134.reuse.H1_H1 ;  /* 0x30000086ffa37230 */ /* 0x100fe40000004100 */
[----:B------:R-:W-:Y:S01]  /*17b0*/  FADD.FTZ R159, R0, R161 ;  /* 0x000000a1009f7221 */ /* 0x000fe20000010000 */
[----:B------:R-:W-:Y:S02]  /*17c0*/  HADD2.F32 R155, -RZ, R134.H0_H0 ;  /* 0x20000086ff9b7230 */ /* 0x000fe40000004100 */
[--C-:B------:R-:W-:Y:S02]  /*17d0*/  HADD2.F32 R165, -RZ, R135.reuse.H0_H0 ;  /* 0x20000087ffa57230 */ /* 0x100fe40000004100 */
[----:B------:R-:W-:Y:S01]  /*17e0*/  FADD.FTZ R161, R163, R162 ;  /* 0x000000a2a3a17221 */ /* 0x000fe20000010000 */
[----:B------:R-:W-:-:S02]  /*17f0*/  HADD2.F32 R167, -RZ, R135.H1_H1 ;  /* 0x30000087ffa77230 */ /* 0x000fc40000004100 */
[----:B------:R-:W-:Y:S01]  /*1800*/  FADD.FTZ R160, R155, R160 ;  /* 0x000000a09ba07221 */ /* 0x000fe20000010000 */
[----:B------:R-:W-:Y:S02]  /*1810*/  FADD.FTZ R162, R165, R154 ;  /* 0x0000009aa5a27221 */ /* 0x000fe40000010000 */
[----:B------:R-:W-:Y:S01]  /*1820*/  FADD.FTZ R163, R167, R164 ;  /* 0x000000a4a7a37221 */ /* 0x000fe20000010000 */
[----:B------:R-:W-:Y:S06]  /*1830*/  BRA `(.L_x_15765) ;  /* 0x0000000000687947 */ /* 0x000fec0003800000 */
.L_x_15763:
        /* <DEDUP_REMOVED lines=18> */
.L_x_15766:
        /* <DEDUP_REMOVED lines=8> */
.L_x_15765:
        /* <DEDUP_REMOVED lines=17> */
[--C-:B------:R-:W-:Y:S02]  /*1af0*/  HADD2.F32 R155, -RZ, R132.reuse.H0_H0 ;  /* 0x20000084ff9b7230 */ /* 0x100fe40000004100 */
[----:B-1----:R-:W-:Y:S02]  /*1b00*/  HADD2.F32 R167, -RZ, R132.H1_H1 ;  /* 0x30000084ffa77230 */ /* 0x002fe40000004100 */
        /* <DEDUP_REMOVED lines=11> */
[----:B------:R-:W-:Y:S02]  /*1bc0*/  HADD2.F32 R164, -RZ, R134.H0_H0 ;  /* 0x20000086ffa47230 */ /* 0x000fe40000004100 */
        /* <DEDUP_REMOVED lines=17> */
.L_x_15768:
[----:B-1---5:R-:W-:Y:S02]  /*1ce0*/  HADD2.F32 R165, -RZ, R168.H1_H1 ;  /* 0x300000a8ffa57230 */ /* 0x022fe40000004100 */
        /* <DEDUP_REMOVED lines=24> */
.L_x_15767:
        /* <DEDUP_REMOVED lines=18> */
.L_x_15770:
        /* <DEDUP_REMOVED lines=8> */
.L_x_15769:
        /* <DEDUP_REMOVED lines=15> */
[----:B-----5:R-:W-:Y:S02]  /*2100*/  HADD2.F32 R0, -RZ, R180.H0_H0 ;  /* 0x200000b4ff007230 */ /* 0x020fe40000004100 */
[----:B------:R-:W-:Y:S02]  /*2110*/  HADD2.F32 R173, -RZ, R132.H0_H0 ;  /* 0x20000084ffad7230 */ /* 0x000fe40000004100 */
[----:B------:R-:W-:Y:S02]  /*2120*/  HADD2.F32 R180, -RZ, R180.H1_H1 ;  /* 0x300000b4ffb47230 */ /* 0x000fe40000004100 */
[----:B-1----:R-:W-:Y:S02]  /*2130*/  HADD2.F32 R179, -RZ, R132.H1_H1 ;  /* 0x30000084ffb37230 */ /* 0x002fe40000004100 */
        /* <DEDUP_REMOVED lines=29> */
.L_x_15772:
        /* <DEDUP_REMOVED lines=25> */
.L_x_15771:
        /* <DEDUP_REMOVED lines=18> */
.L_x_15774:
        /* <DEDUP_REMOVED lines=8> */
.L_x_15773:
        /* <DEDUP_REMOVED lines=124> */
.L_x_15788:
        /* <DEDUP_REMOVED lines=39> */
[----:B------:R-:W-:Y:S01]  /*3070*/  F2FP.F16.F32.PACK_AB R150, R151, R150 ;  /* 0x000000969796723e */ /* 0x000fe200000000ff */
[----:B------:R-:W-:Y:S01]  /*3080*/  FMUL.FTZ R188, R185, R188 ;  /* 0x000000bcb9bc7220 */ /* 0x000fe20000410000 */
[----:B------:R-:W-:Y:S01]  /*3090*/  F2FP.F16.F32.PACK_AB R151, R159, R146 ;  /* 0x000000929f97723e */ /* 0x000fe200000000ff */
        /* <DEDUP_REMOVED lines=9> */
[----:B------:R-:W-:-:S03]  /*3130*/  F2FP.F16.F32.PACK_AB R148, R147, R148 ;  /* 0x000000949394723e */ /* 0x000fc600000000ff */
[----:B------:R-:W-:Y:S01]  /*3140*/  FFMA.FTZ R146, R187, R72, R124 ;  /* 0x00000048bb927223 */ /* 0x000fe2000001007c */
[----:B------:R-:W-:Y:S01]  /*3150*/  F2FP.F16.F32.PACK_AB R149, R0, R149 ;  /* 0x000000950095723e */ /* 0x000fe200000000ff */
        /* <DEDUP_REMOVED lines=17> */
[----:B------:R-:W-:Y:S01]  /*3270*/  F2FP.F16.F32.PACK_AB R146, R183, R146 ;  /* 0x00000092b792723e */ /* 0x000fe200000000ff */
        /* <DEDUP_REMOVED lines=39> */
[----:B------:R-:W-:Y:S01]  /*34f0*/  F2FP.F16.F32.PACK_AB R148, R183, R182 ;  /* 0x000000b6b794723e */ /* 0x000fe200000000ff */
[----:B0-----:R-:W-:Y:S01]  /*3500*/  IMAD.WIDE.U32 R182, R152, 0x10, R158 ;  /* 0x0000001098b67825 */ /* 0x001fe200078e009e */
[----:B------:R-:W-:-:S03]  /*3510*/  F2FP.F16.F32.PACK_AB R149, R187, R184 ;  /* 0x000000b8bb95723e */ /* 0x000fc600000000ff */
[----:B------:R-:W-:Y:S01]  /*3520*/  FFMA.FTZ R193, R193, R78, R122 ;  /* 0x0000004ec1c17223 */ /* 0x000fe2000001007a */
[----:B------:R-:W-:Y:S01]  /*3530*/  F2FP.F16.F32.PACK_AB R150, R151, R160 ;  /* 0x000000a09796723e */ /* 0x000fe200000000ff */
[----:B------:R-:W-:Y:S01]  /*3540*/  IMAD.WIDE.U32 R184, R153, 0x10, R156 ;  /* 0x0000001099b87825 */ /* 0x000fe200078e009c */
[----:B------:R-:W-:-:S03]  /*3550*/  F2FP.F16.F32.PACK_AB R147, R192, R147 ;  /* 0x00000093c093723e */ /* 0x000fc600000000ff */
[----:B------:R-:W-:Y:S01]  /*3560*/  FFMA.FTZ R178, R178, R79, R123 ;  /* 0x0000004fb2b27223 */ /* 0x000fe2000001007b */
[----:B------:R-:W-:Y:S01]  /*3570*/  F2FP.F16.F32.PACK_AB R145, R188, R145 ;  /* 0x00000091bc91723e */ /* 0x000fe200000000ff */
[----:B------:R-:W-:Y:S01]  /*3580*/  IMAD.WIDE.U32 R152, R153, 0x10, R158 ;  /* 0x0000001099987825 */ /* 0x000fe200078e009e */
[----:B------:R-:W-:-:S03]  /*3590*/  F2FP.F16.F32.PACK_AB R144, R181, R144 ;  /* 0x00000090b590723e */ /* 0x000fc600000000ff */
[----:B------:R-:W-:Y:S01]  /*35a0*/  FFMA.FTZ R195, R195, R80, R116 ;  /* 0x00000050c3c37223 */ /* 0x000fe20000010074 */
[----:B------:R-:W-:Y:S01]  /*35b0*/  F2FP.F16.F32.PACK_AB R151, R162, R161 ;  /* 0x000000a1a297723e */ /* 0x000fe200000000ff */
        /* <DEDUP_REMOVED lines=48> */
[C---:B------:R-:W-:Y:S01]  /*38c0*/  FFMA.FTZ R175, R165.reuse, R66, R6 ;  /* 0x00000042a5af7223 */ /* 0x040fe20000010006 */
[C---:B------:R-:W-:Y:S01]  /*38d0*/  FFMA.FTZ R154, R0.reuse, R67, R7 ;  /* 0x00000043009a7223 */ /* 0x040fe20000010007 */
        /* <DEDUP_REMOVED lines=23> */
.L_x_15775:
        /* <DEDUP_REMOVED lines=8> */
.L_x_15778:
[----:B------:R-:W-:Y:S05]  /*3ad0*/  BSYNC B0 ;  /* 0x0000000000007941 */ /* 0x000fea0003800000 */
.L_x_15777:
        /* <DEDUP_REMOVED lines=9> */
.L_x_15779:
[----:B------:R-:W-:Y:S01]  /*3b70*/  HFMA2 R188, -RZ, RZ, 0, 2.384185791015625e-07 ;  /* 0x00000004ffbc7431 */ /* 0x000fe200000001ff */
[----:B------:R-:W-:-:S05]  /*3b80*/  MOV R173, R187 ;  /* 0x000000bb00ad7202 */ /* 0x000fca0000000f00 */
[----:B------:R-:W-:-:S05]  /*3b90*/  FADD.FTZ R175, R174, R173 ;  /* 0x000000adaeaf7221 */ /* 0x000fca0000010000 */
[----:B------:R-:W-:-:S07]  /*3ba0*/  MOV R189, R175 ;  /* 0x000000af00bd7202 */ /* 0x000fce0000000f00 */
[----:B------:R-:W-:Y:S05]  /*3bb0*/  WARPSYNC.COLLECTIVE R186, `(.L_x_15780) ;  /* 0x00000000ba087348 */ /* 0x000fea0003c00000 */
[----:B------:R0:W1:Y:S02]  /*3bc0*/  SHFL.BFLY P2, R187, R189, R188, R191 ;  /* 0x0c0000bcbdbb7389 */ /* 0x00006400000400bf */
[----:B01----:R-:W-:Y:S05]  /*3bd0*/  ENDCOLLECTIVE ;  /* 0x000000000000791b */ /* 0x003fea0003800000 */
.L_x_15780:
[----:B------:R-:W-:Y:S01]  /*3be0*/  HFMA2 R188, -RZ, RZ, 0, 4.76837158203125e-07 ;  /* 0x00000008ffbc7431 */ /* 0x000fe200000001ff */
[----:B------:R-:W-:-:S05]  /*3bf0*/  MOV R172, R187 ;  /* 0x000000bb00ac7202 */ /* 0x000fca0000000f00 */
[----:B------:R-:W-:-:S05]  /*3c00*/  FADD.FTZ R184, R175, R172 ;  /* 0x000000acafb87221 */ /* 0x000fca0000010000 */
[----:B------:R-:W-:-:S07]  /*3c10*/  MOV R189, R184 ;  /* 0x000000b800bd7202 */ /* 0x000fce0000000f00 */
[----:B------:R-:W-:Y:S05]  /*3c20*/  WARPSYNC.COLLECTIVE R186, `(.L_x_15781) ;  /* 0x00000000ba087348 */ /* 0x000fea0003c00000 */
[----:B------:R0:W1:Y:S02]  /*3c30*/  SHFL.BFLY P2, R187, R189, R188, R191 ;  /* 0x0c0000bcbdbb7389 */ /* 0x00006400000400bf */
[----:B01----:R-:W-:Y:S05]  /*3c40*/  ENDCOLLECTIVE ;  /* 0x000000000000791b */ /* 0x003fea0003800000 */
.L_x_15781:
        /* <DEDUP_REMOVED lines=8> */
.L_x_15782:
        /* <DEDUP_REMOVED lines=72> */
.L_x_15783:
[----:B------:R-:W-:Y:S01]  /*4150*/  HFMA2 R188, -RZ, RZ, 0, 1.1920928955078125e-07 ;  /* 0x00000002ffbc7431 */ /* 0x000fe200000001ff */
[----:B------:R-:W-:-:S05]  /*4160*/  MOV R175, R187 ;  /* 0x000000bb00af7202 */ /* 0x000fca0000000f00 */
[----:B------:R-:W-:-:S05]  /*4170*/  FADD.FTZ R175, R0, R175 ;  /* 0x000000af00af7221 */ /* 0x000fca0000010000 */
[----:B------:R-:W-:-:S07]  /*4180*/  MOV R189, R175 ;  /* 0x000000af00bd7202 */ /* 0x000fce0000000f00 */
[----:B------:R-:W-:Y:S05]  /*4190*/  WARPSYNC.COLLECTIVE R186, `(.L_x_15784) ;  /* 0x00000000ba087348 */ /* 0x000fea0003c00000 */
[----:B------:R0:W1:Y:S02]  /*41a0*/  SHFL.BFLY P2, R187, R189, R188, R191 ;  /* 0x0c0000bcbdbb7389 */ /* 0x00006400000400bf */
[----:B01----:R-:W-:Y:S05]  /*41b0*/  ENDCOLLECTIVE ;  /* 0x000000000000791b */ /* 0x003fea0003800000 */
.L_x_15784:
[----:B------:R-:W-:Y:S01]  /*41c0*/  HFMA2 R188, -RZ, RZ, 0, 2.384185791015625e-07 ;  /* 0x00000004ffbc7431 */ /* 0x000fe200000001ff */
[----:B------:R-:W-:-:S05]  /*41d0*/  MOV R174, R187 ;  /* 0x000000bb00ae7202 */ /* 0x000fca0000000f00 */
[----:B------:R-:W-:-:S05]  /*41e0*/  FADD.FTZ R174, R175, R174 ;  /* 0x000000aeafae7221 */ /* 0x000fca0000010000 */
[----:B------:R-:W-:-:S07]  /*41f0*/  MOV R189, R174 ;  /* 0x000000ae00bd7202 */ /* 0x000fce0000000f00 */
[----:B------:R-:W-:Y:S05]  /*4200*/  WARPSYNC.COLLECTIVE R186, `(.L_x_15785) ;  /* 0x00000000ba087348 */ /* 0x000fea0003c00000 */
[----:B------:R0:W1:Y:S02]  /*4210*/  SHFL.BFLY P2, R187, R189, R188, R191 ;  /* 0x0c0000bcbdbb7389 */ /* 0x00006400000400bf */
[----:B01----:R-:W-:Y:S05]  /*4220*/  ENDCOLLECTIVE ;  /* 0x000000000000791b */ /* 0x003fea0003800000 */
.L_x_15785:
[----:B------:R-:W-:Y:S01]  /*4230*/  HFMA2 R188, -RZ, RZ, 0, 4.76837158203125e-07 ;  /* 0x00000008ffbc7431 */ /* 0x000fe200000001ff */
[----:B------:R-:W-:-:S05]  /*4240*/  MOV R185, R187 ;  /* 0x000000bb00b97202 */ /* 0x000fca0000000f00 */
[----:B------:R-:W-:-:S05]  /*4250*/  FADD.FTZ R185, R174, R185 ;  /* 0x000000b9aeb97221 */ /* 0x000fca0000010000 */
[----:B------:R-:W-:-:S07]  /*4260*/  MOV R189, R185 ;  /* 0x000000b900bd7202 */ /* 0x000fce0000000f00 */
[----:B------:R-:W-:Y:S05]  /*4270*/  WARPSYNC.COLLECTIVE R186, `(.L_x_15786) ;  /* 0x00000000ba087348 */ /* 0x000fea0003c00000 */
[----:B------:R0:W1:Y:S02]  /*4280*/  SHFL.BFLY P2, R187, R189, R188, R191 ;  /* 0x0c0000bcbdbb7389 */ /* 0x00006400000400bf */
[----:B01----:R-:W-:Y:S05]  /*4290*/  ENDCOLLECTIVE ;  /* 0x000000000000791b */ /* 0x003fea0003800000 */
.L_x_15786:
[----:B------:R-:W-:Y:S01]  /*42a0*/  HFMA2 R188, -RZ, RZ, 0, 9.5367431640625e-07 ;  /* 0x00000010ffbc7431 */ /* 0x000fe200000001ff */
[----:B------:R-:W-:-:S05]  /*42b0*/  MOV R184, R187 ;  /* 0x000000bb00b87202 */ /* 0x000fca0000000f00 */
[----:B------:R-:W-:-:S05]  /*42c0*/  FADD.FTZ R184, R185, R184 ;  /* 0x000000b8b9b87221 */ /* 0x000fca0000010000 */
[----:B------:R-:W-:-:S07]  /*42d0*/  MOV R189, R184 ;  /* 0x000000b800bd7202 */ /* 0x000fce0000000f00 */
[----:B------:R-:W-:Y:S05]  /*42e0*/  WARPSYNC.COLLECTIVE R186, `(.L_x_15787) ;  /* 0x00000000ba087348 */ /* 0x000fea0003c00000 */
[----:B------:R0:W1:Y:S02]  /*42f0*/  SHFL.BFLY P2, R187, R189, R188, R191 ;  /* 0x0c0000bcbdbb7389 */ /* 0x00006400000400bf */
[----:B01----:R-:W-:Y:S05]  /*4300*/  ENDCOLLECTIVE ;  /* 0x000000000000791b */ /* 0x003fea0003800000 */
.L_x_15787:
[----:B------:R-:W-:Y:S05]  /*4310*/  BRA `(.L_x_15788) ;  /* 0xffffffe800b87947 */ /* 0x000fea000383ffff */
.L_x_15789:
        /* <DEDUP_REMOVED lines=14> */
.L_x_22727:


//--------------------- .text._ZN10layer_norm31ln_parallel_residual_fwd_kernelINS_13Kernel_traitsIf6__halffS2_fjLj1024ELj1ELj4ELj1ELj16ENS_18Kernel_traits_baseILj1024EfS2_fS2_fjLj128EEEEELb0ELb1ELb0EEEvNS_9FwdParamsE --------------------------
	.section	.text._ZN10layer_norm31ln_parallel_residual_fwd_kernelINS_13Kernel_traitsIf6__halffS2_fjLj1024ELj1ELj4ELj1ELj16ENS_18Kernel_traits_baseILj1024EfS2_fS2_fjLj128EEEEELb0ELb1ELb0EEEvNS_9FwdParamsE,"ax",@progbits
	.align	128
        .global         _ZN10layer_norm31ln_parallel_residual_fwd_kernelINS_13Kernel_traitsIf6__halffS2_fjLj1024ELj1ELj4ELj1ELj16ENS_18Kernel_traits_baseILj1024EfS2_fS2_fjLj128EEEEELb0ELb1ELb0EEEvNS_9FwdParamsE
        .type           _ZN10layer_norm31ln_parallel_residual_fwd_kernelINS_13Kernel_traitsIf6__halffS2_fjLj1024ELj1ELj4ELj1ELj16ENS_18Kernel_traits_baseILj1024EfS2_fS2_fjLj128EEEEELb0ELb1ELb0EEEvNS_9FwdParamsE,@function
        .size           _ZN10layer_norm31ln_parallel_residual_fwd_kernelINS_13Kernel_traitsIf6__halffS2_fjLj1024ELj1ELj4ELj1ELj16ENS_18Kernel_traits_baseILj1024EfS2_fS2_fjLj128EEEEELb0ELb1ELb0EEEvNS_9FwdParamsE,(.L_x_22728 - _ZN10layer_norm31ln_parallel_residual_fwd_kernelINS_13Kernel_traitsIf6__halffS2_fjLj1024ELj1ELj4ELj1ELj16ENS_18Kernel_traits_baseILj1024EfS2_fS2_fjLj128EEEEELb0ELb1ELb0EEEvNS_9FwdParamsE)
        .other          _ZN10layer_norm31ln_parallel_residual_fwd_kernelINS_13Kernel_traitsIf6__halffS2_fjLj1024ELj1ELj4ELj1ELj16ENS_18Kernel_traits_baseILj1024EfS2_fS2_fjLj128EEEEELb0ELb1ELb0EEEvNS_9FwdParamsE,@"STO_CUDA_ENTRY STV_DEFAULT"
_ZN10layer_norm31ln_parallel_residual_fwd_kernelINS_13Kernel_traitsIf6__halffS2_fjLj1024ELj1ELj4ELj1ELj16ENS_18Kernel_traits_baseILj1024EfS2_fS2_fjLj128EEEEELb0ELb1ELb0EEEvNS_9FwdParamsE:
.text._ZN10layer_norm31ln_parallel_residual_fwd_kernelINS_13Kernel_traitsIf6__halffS2_fjLj1024ELj1ELj4ELj1ELj16ENS_18Kernel_traits_baseILj1024EfS2_fS2_fjLj128EEEEELb0ELb1ELb0EEEvNS_9FwdParamsE:
        /* <DEDUP_REMOVED lines=60> */
.L_x_15791:
        /* <DEDUP_REMOVED lines=11> */
[----:B------:R-:W-:-:S02]  /*0470*/  @P1 IADD3 R31, PT, PT, R31, 0x20, RZ ;  /* 0x000000201f1f1810 */ /* 0x000fc40007ffe0ff */
[----:B------:R-:W-:Y:S02]  /*0480*/  CS2R R50, SRZ ;  /* 0x0000000000327805 */ /* 0x000fe4000001ff00 */
[----:B------:R-:W-:Y:S02]  /*0490*/  CS2R R48, SRZ ;  /* 0x0000000000307805 */ /* 0x000fe4000001ff00 */
[----:B------:R-:W-:Y:S01]  /*04a0*/  CS2R R46, SRZ ;  /* 0x00000000002e7805 */ /* 0x000fe2000001ff00 */
[----:B------:R-:W5:Y:S01]  /*04b0*/  @P1 LDG.E.128 R20, desc[UR6][R12.64] ;  /* 0x000000060c141981 */ /* 0x000f62000c1e1d00 */
[C---:B-1----:R-:W-:Y:S01]  /*04c0*/  @P2 IMAD.WIDE.U32 R18, R31.reuse, 0x20, R14 ;  /* 0x000000201f122825 */ /* 0x042fe200078e000e */
[----:B------:R-:W-:Y:S02]  /*04d0*/  @P2 IADD3 R31, PT, PT, R31, 0x20, RZ ;  /* 0x000000201f1f2810 */ /* 0x000fe40007ffe0ff */
[----:B------:R0:W5:Y:S01]  /*04e0*/  @P1 LDG.E.128 R24, desc[UR6][R12.64+0x10] ;  /* 0x000010060c181981 */ /* 0x000162000c1e1d00 */
[----:B------:R-:W-:-:S02]  /*04f0*/  CS2R R44, SRZ ;  /* 0x00000000002c7805 */ /* 0x000fc4000001ff00 */
[----:B------:R-:W-:Y:S02]  /*0500*/  CS2R R34, SRZ ;  /* 0x0000000000227805 */ /* 0x000fe4000001ff00 */
[----:B------:R-:W-:Y:S01]  /*0510*/  CS2R R32, SRZ ;  /* 0x0000000000207805 */ /* 0x000fe2000001ff00 */
[----:B------:R-:W5:Y:S01]  /*0520*/  @P2 LDG.E.128 R36, desc[UR6][R18.64] ;  /* 0x0000000612242981 */ /* 0x000f62000c1e1d00 */
[----:B--2---:R-:W-:Y:S01]  /*0530*/  @P3 IMAD.WIDE.U32 R14, R31, 0x20, R28 ;  /* 0x000000201f0e3825 */ /* 0x004fe200078e001c */
[----:B------:R-:W-:Y:S02]  /*0540*/  CS2R R30, SRZ ;  /* 0x00000000001e7805 */ /* 0x000fe4000001ff00 */
[----:B------:R1:W5:Y:S01]  /*0550*/  @P2 LDG.E.128 R40, desc[UR6][R18.64+0x10] ;  /* 0x0000100612282981 */ /* 0x000362000c1e1d00 */
[----:B---3--:R-:W-:-:S03]  /*0560*/  @P0 IMAD.WIDE.U32 R16, R116, 0x20, R16 ;  /* 0x0000002074100825 */ /* 0x008fc600078e0010 */
[----:B------:R-:W5:Y:S01]  /*0570*/  @P3 LDG.E.128 R52, desc[UR6][R14.64] ;  /* 0x000000060e343981 */ /* 0x000f62000c1e1d00 */
[----:B------:R-:W-:Y:S02]  /*0580*/  CS2R R28, SRZ ;  /* 0x00000000001c7805 */ /* 0x000fe4000001ff00 */
[----:B0-----:R-:W-:Y:S02]  /*0590*/  CS2R R12, SRZ ;  /* 0x00000000000c7805 */ /* 0x001fe4000001ff00 */
[----:B-1----:R-:W-:Y:S01]  /*05a0*/  CS2R R18, SRZ ;  /* 0x0000000000127805 */ /* 0x002fe2000001ff00 */
[----:B------:R0:W5:Y:S01]  /*05b0*/  @P3 LDG.E.128 R56, desc[UR6][R14.64+0x10] ;  /* 0x000010060e383981 */ /* 0x000162000c1e1d00 */
[----:B------:R-:W-:Y:S02]  /*05c0*/  @P3 CS2R R66, SRZ ;  /* 0x0000000000423805 */ /* 0x000fe4000001ff00 */
[----:B------:R-:W-:Y:S02]  /*05d0*/  @P3 CS2R R64, SRZ ;  /* 0x0000000000403805 */ /* 0x000fe4000001ff00 */
[----:B------:R-:W-:Y:S01]  /*05e0*/  @P3 CS2R R62, SRZ ;  /* 0x00000000003e3805 */ /* 0x000fe2000001ff00 */
[----:B------:R-:W5:Y:S01]  /*05f0*/  @P0 LDG.E.128 R4, desc[UR6][R16.64] ;  /* 0x0000000610040981 */ /* 0x000f62000c1e1d00 */
[----:B------:R-:W-:-:S03]  /*0600*/  @P3 CS2R R60, SRZ ;  /* 0x00000000003c3805 */ /* 0x000fc6000001ff00 */
[----:B------:R1:W5:Y:S01]  /*0610*/  @P0 LDG.E.128 R8, desc[UR6][R16.64+0x10] ;  /* 0x0000100610080981 */ /* 0x000362000c1e1d00 */
[----:B0-----:R-:W-:Y:S02]  /*0620*/  CS2R R14, SRZ ;  /* 0x00000000000e7805 */ /* 0x001fe4000001ff00 */
[----:B-1----:R-:W-:-:S07]  /*0630*/  CS2R R16, SRZ ;  /* 0x0000000000107805 */ /* 0x002fce000001ff00 */
.L_x_15792:
[----:B------:R-:W-:Y:S05]  /*0640*/  BSYNC.RECONVERGENT B0 ;  /* 0x0000000000007941 */ /* 0x000fea0003800200 */
.L_x_15790:
        /* <DEDUP_REMOVED lines=8> */
.L_x_15826:
        /* <DEDUP_REMOVED lines=36> */
.L_x_15796:
        /* <DEDUP_REMOVED lines=17> */
.L_x_15795:
[----:B------:R-:W-:-:S04]  /*0a20*/  UISETP.NE.U32.AND UP0, UPT, UR10, URZ, UPT ;  /* 0x000000ff0a00728c */ /* 0x000fc8000bf05070 */
[----:B------:R-:W-:-:S09]  /*0a30*/  UISETP.NE.AND.EX UP0, UPT, UR11, URZ, UPT, UP0 ;  /* 0x000000ff0b00728c */ /* 0x000fd2000bf05300 */
[----:B------:R-:W-:Y:S05]  /*0a40*/  BRA.U UP0, `(.L_x_15798) ;  /* 0x0000000100647547 */ /* 0x000fea000b800000 */
        /* <DEDUP_REMOVED lines=20> */
[----:B------:R-:W-:Y:S02]  /*0b90*/  HADD2.F32 R87, -RZ, R71.H1_H1 ;  /* 0x30000047ff577230 */ /* 0x000fe40000004100 */
[----:B------:R-:W-:Y:S01]  /*0ba0*/  FADD.FTZ R85, R112, R85 ;  /* 0x0000005570557221 */ /* 0x000fe20000010000 */
[----:B------:R-:W-:-:S02]  /*0bb0*/  FADD.FTZ R86, R113, R86 ;  /* 0x0000005671567221 */ /* 0x000fc40000010000 */
[----:B------:R-:W-:Y:S01]  /*0bc0*/  FADD.FTZ R87, R114, R87 ;  /* 0x0000005772577221 */ /* 0x000fe20000010000 */
[----:B------:R-:W-:Y:S06]  /*0bd0*/  BRA `(.L_x_15797) ;  /* 0x0000000000807947 */ /* 0x000fec0003800000 */
.L_x_15798:
        /* <DEDUP_REMOVED lines=11> */
[--C-:B------:R-:W-:Y:S02]  /*0c90*/  HADD2.F32 R112, -RZ, R86.reuse.H0_H0 ;  /* 0x20000056ff707230 */ /* 0x100fe40000004100 */
[----:B------:R-:W-:Y:S02]  /*0ca0*/  HADD2.F32 R86, -RZ, R86.H1_H1 ;  /* 0x30000056ff567230 */ /* 0x000fe40000004100 */
[----:B------:R-:W-:Y:S01]  /*0cb0*/  FADD.FTZ R84, R85, R80 ;  /* 0x0000005055547221 */ /* 0x000fe20000010000 */
[----:B------:R-:W-:-:S02]  /*0cc0*/  HADD2.F32 R80, -RZ, R87.H0_H0 ;  /* 0x20000057ff507230 */ /* 0x000fc40000004100 */
[----:B------:R-:W-:Y:S02]  /*0cd0*/  HADD2.F32 R114, -RZ, R87.H1_H1 ;  /* 0x30000057ff727230 */ /* 0x000fe40000004100 */
[--C-:B------:R-:W-:Y:S02]  /*0ce0*/  HADD2.F32 R85, -RZ, R70.reuse.H1_H1 ;  /* 0x30000046ff557230 */ /* 0x100fe40000004100 */
[--C-:B------:R-:W-:Y:S02]  /*0cf0*/  HADD2.F32 R87, -RZ, R71.reuse.H0_H0 ;  /* 0x20000047ff577230 */ /* 0x100fe40000004100 */
[----:B------:R-:W-:Y:S02]  /*0d00*/  HADD2.F32 R113, -RZ, R70.H0_H0 ;  /* 0x20000046ff717230 */ /* 0x000fe40000004100 */
        /* <DEDUP_REMOVED lines=13> */
.L_x_15797:
[----:B------:R-:W0:Y:S01]  /*0de0*/  LDC.64 R114, c[0x0][0x3a8] ;  /* 0x0000ea00ff727b82 */ /* 0x000e220000000a00 */
[C---:B------:R-:W-:Y:S01]  /*0df0*/  IADD3 R112, PT, PT, R2.reuse, 0x20, RZ ;  /* 0x0000002002707810 */ /* 0x040fe20007ffe0ff */
[----:B0-----:R-:W-:-:S05]  /*0e00*/  IMAD.WIDE.U32 R114, R2, 0x20, R114 ;  /* 0x0000002002727825 */ /* 0x001fca00078e0072 */
[----:B------:R0:W-:Y:S04]  /*0e10*/  STG.E.128 desc[UR6][R114.64], R80 ;  /* 0x0000005072007986 */ /* 0x0001e8000c101d06 */
[----:B------:R0:W-:Y:S02]  /*0e20*/  STG.E.128 desc[UR6][R114.64+0x10], R84 ;  /* 0x0000105472007986 */ /* 0x0001e4000c101d06 */
.L_x_15794:
[----:B------:R-:W-:Y:S05]  /*0e30*/  BSYNC.RECONVERGENT B0 ;  /* 0x0000000000007941 */ /* 0x000fea0003800200 */
.L_x_15793:
        /* <DEDUP_REMOVED lines=24> */
[--C-:B------:R-:W-:Y:S02]  /*0fc0*/  HADD2.F32 R88, -RZ, R68.reuse.H0_H0 ;  /* 0x20000044ff587230 */ /* 0x100fe40000004100 */
[----:B------:R-:W-:-:S02]  /*0fd0*/  HADD2.F32 R113, -RZ, R68.H1_H1 ;  /* 0x30000044ff717230 */ /* 0x000fc40000004100 */
[----:B------:R-:W-:Y:S01]  /*0fe0*/  FADD.FTZ R91, R92, R91 ;  /* 0x0000005b5c5b7221 */ /* 0x000fe20000010000 */
[----:B------:R-:W-:Y:S02]  /*0ff0*/  HADD2.F32 R93, -RZ, R93.H1_H1 ;  /* 0x3000005dff5d7230 */ /* 0x000fe40000004100 */
[----:B------:R-:W-:Y:S01]  /*1000*/  FADD.FTZ R89, R88, R89 ;  /* 0x0000005958597221 */ /* 0x000fe20000010000 */
[----:B------:R-:W-:Y:S02]  /*1010*/  HADD2.F32 R92, -RZ, R69.H1_H1 ;  /* 0x30000045ff5c7230 */ /* 0x000fe40000004100 */
[----:B------:R-:W-:Y:S01]  /*1020*/  FADD.FTZ R90, R113, R90 ;  /* 0x0000005a715a7221 */ /* 0x000fe20000010000 */
[----:B------:R-:W-:Y:S02]  /*1030*/  HADD2.F32 R88, -RZ, R94.H0_H0 ;  /* 0x2000005eff587230 */ /* 0x000fe40000004100 */
[----:B------:R-:W-:Y:S02]  /*1040*/  HADD2.F32 R113, -RZ, R70.H0_H0 ;  /* 0x20000046ff717230 */ /* 0x000fe40000004100 */
[----:B------:R-:W-:Y:S01]  /*1050*/  FADD.FTZ R92, R92, R93 ;  /* 0x0000005d5c5c7221 */ /* 0x000fe20000010000 */
[----:B------:R-:W-:-:S02]  /*1060*/  HADD2.F32 R94, -RZ, R94.H1_H1 ;  /* 0x3000005eff5e7230 */ /* 0x000fc40000004100 */
[----:B0-----:R-:W-:Y:S02]  /*1070*/  HADD2.F32 R115, -RZ, R70.H1_H1 ;  /* 0x30000046ff737230 */ /* 0x001fe40000004100 */
[----:B------:R-:W-:Y:S01]  /*1080*/  FADD.FTZ R93, R113, R88 ;  /* 0x00000058715d7221 */ /* 0x000fe20000010000 */
[--C-:B------:R-:W-:Y:S02]  /*1090*/  HADD2.F32 R88, -RZ, R95.reuse.H0_H0 ;  /* 0x2000005fff587230 */ /* 0x100fe40000004100 */
[----:B------:R-:W-:Y:S02]  /*10a0*/  HADD2.F32 R113, -RZ, R95.H1_H1 ;  /* 0x3000005fff717230 */ /* 0x000fe40000004100 */
[----:B------:R-:W-:Y:S01]  /*10b0*/  FADD.FTZ R94, R115, R94 ;  /* 0x0000005e735e7221 */ /* 0x000fe20000010000 */
[--C-:B------:R-:W-:Y:S02]  /*10c0*/  HADD2.F32 R95, -RZ, R71.reuse.H0_H0 ;  /* 0x20000047ff5f7230 */ /* 0x100fe40000004100 */
[----:B------:R-:W-:-:S03]  /*10d0*/  HADD2.F32 R114, -RZ, R71.H1_H1 ;  /* 0x30000047ff727230 */ /* 0x000fc60000004100 */
        /* <DEDUP_REMOVED lines=11> */
.L_x_15802:
        /* <DEDUP_REMOVED lines=14> */
[----:B0-----:R-:W-:Y:S02]  /*1270*/  HADD2.F32 R114, -RZ, R70.H1_H1 ;  /* 0x30000046ff727230 */ /* 0x001fe40000004100 */
[----:B------:R-:W-:Y:S01]  /*1280*/  FADD.FTZ R91, R92, R91 ;  /* 0x0000005b5c5b7221 */ /* 0x000fe20000010000 */
[----:B------:R-:W-:Y:S01]  /*1290*/  FADD.FTZ R92, R94, R93 ;  /* 0x0000005d5e5c7221 */ /* 0x000fe20000010000 */
[--C-:B------:R-:W-:Y:S02]  /*12a0*/  HADD2.F32 R94, -RZ, R95.reuse.H0_H0 ;  /* 0x2000005fff5e7230 */ /* 0x100fe40000004100 */
[----:B------:R-:W-:Y:S01]  /*12b0*/  FADD.FTZ R93, R114, R113 ;  /* 0x00000071725d7221 */ /* 0x000fe20000010000 */
[----:B------:R-:W-:Y:S02]  /*12c0*/  HADD2.F32 R113, -RZ, R95.H1_H1 ;  /* 0x3000005fff717230 */ /* 0x000fe40000004100 */
[--C-:B------:R-:W-:Y:S02]  /*12d0*/  HADD2.F32 R95, -RZ, R71.reuse.H0_H0 ;  /* 0x20000047ff5f7230 */ /* 0x100fe40000004100 */
[----:B------:R-:W-:-:S03]  /*12e0*/  HADD2.F32 R114, -RZ, R71.H1_H1 ;  /* 0x30000047ff727230 */ /* 0x000fc60000004100 */
[----:B------:R-:W-:Y:S02]  /*12f0*/  FADD.FTZ R94, R95, R94 ;  /* 0x0000005e5f5e7221 */ /* 0x000fe40000010000 */
[----:B------:R-:W-:Y:S01]  /*1300*/  FADD.FTZ R95, R114, R113 ;  /* 0x00000071725f7221 */ /* 0x000fe20000010000 */
[----:B------:R-:W-:Y:S06]  /*1310*/  BRA `(.L_x_15803) ;  /* 0x0000000000687947 */ /* 0x000fec0003800000 */
.L_x_15801:
        /* <DEDUP_REMOVED lines=18> */
.L_x_15804:
        /* <DEDUP_REMOVED lines=8> */
.L_x_15803:
[----:B0-----:R-:W0:Y:S02]  /*14c0*/  LDC.64 R114, c[0x0][0x3a8] ;  /* 0x0000ea00ff727b82 */ /* 0x001e240000000a00 */
[C---:B0-----:R-:W-:Y:S01]  /*14d0*/  IMAD.WIDE.U32 R114, R112.reuse, 0x20, R114 ;  /* 0x0000002070727825 */ /* 0x041fe200078e0072 */
[----:B------:R-:W-:-:S04]  /*14e0*/  IADD3 R112, PT, PT, R112, 0x20, RZ ;  /* 0x0000002070707810 */ /* 0x000fc80007ffe0ff */
[----:B------:R1:W-:Y:S04]  /*14f0*/  STG.E.128 desc[UR6][R114.64], R88 ;  /* 0x0000005872007986 */ /* 0x0003e8000c101d06 */
[----:B------:R1:W-:Y:S02]  /*1500*/  STG.E.128 desc[UR6][R114.64+0x10], R92 ;  /* 0x0000105c72007986 */ /* 0x0003e4000c101d06 */
.L_x_15800:
[----:B------:R-:W-:Y:S05]  /*1510*/  BSYNC.RECONVERGENT B0 ;  /* 0x0000000000007941 */ /* 0x000fea0003800200 */
.L_x_15799:
        /* <DEDUP_REMOVED lines=53> */
.L_x_15808:
        /* <DEDUP_REMOVED lines=14> */
[----:B------:R-:W-:Y:S02]  /*1950*/  HADD2.F32 R114, -RZ, R70.H1_H1 ;  /* 0x30000046ff727230 */ /* 0x000fe40000004100 */
        /* <DEDUP_REMOVED lines=10> */
.L_x_15807:
        /* <DEDUP_REMOVED lines=18> */
.L_x_15810:
        /* <DEDUP_REMOVED lines=8> */
.L_x_15809:
[----:B------:R-:W0:Y:S02]  /*1ba0*/  LDC.64 R114, c[0x0][0x3a8] ;  /* 0x0000ea00ff727b82 */ /* 0x000e240000000a00 */
[C---:B0-----:R-:W-:Y:S01]  /*1bb0*/  IMAD.WIDE.U32 R114, R112.reuse, 0x20, R114 ;  /* 0x0000002070727825 */ /* 0x041fe200078e0072 */
[----:B------:R-:W-:-:S04]  /*1bc0*/  IADD3 R112, PT, PT, R112, 0x20, RZ ;  /* 0x0000002070707810 */ /* 0x000fc80007ffe0ff */
[----:B------:R2:W-:Y:S04]  /*1bd0*/  STG.E.128 desc[UR6][R114.64], R96 ;  /* 0x0000006072007986 */ /* 0x0005e8000c101d06 */
[----:B------:R2:W-:Y:S02]  /*1be0*/  STG.E.128 desc[UR6][R114.64+0x10], R100 ;  /* 0x0000106472007986 */ /* 0x0005e4000c101d06 */
.L_x_15806:
[----:B------:R-:W-:Y:S05]  /*1bf0*/  BSYNC.RECONVERGENT B0 ;  /* 0x0000000000007941 */ /* 0x000fea0003800200 */
.L_x_15805:
        /* <DEDUP_REMOVED lines=34> */
[----:B-12---:R-:W-:Y:S02]  /*1e20*/  HADD2.F32 R115, -RZ, R70.H1_H1 ;  /* 0x30000046ff737230 */ /* 0x006fe40000004100 */
        /* <DEDUP_REMOVED lines=17> */
.L_x_15814:
        /* <DEDUP_REMOVED lines=14> */
[----:B-12---:R-:W-:Y:S02]  /*2020*/  HADD2.F32 R114, -RZ, R70.H1_H1 ;  /* 0x30000046ff727230 */ /* 0x006fe40000004100 */
        /* <DEDUP_REMOVED lines=10> */
.L_x_15813:
        /* <DEDUP_REMOVED lines=18> */
.L_x_15816:
        /* <DEDUP_REMOVED lines=8> */
.L_x_15815:
[----:B-12---:R-:W0:Y:S02]  /*2270*/  LDC.64 R114, c[0x0][0x3a8] ;  /* 0x0000ea00ff727b82 */ /* 0x006e240000000a00 */
[----:B0-----:R-:W-:-:S05]  /*2280*/  IMAD.WIDE.U32 R112, R112, 0x20, R114 ;  /* 0x0000002070707825 */ /* 0x001fca00078e0072 */
[----:B------:R3:W-:Y:S04]  /*2290*/  STG.E.128 desc[UR6][R112.64], R104 ;  /* 0x0000006870007986 */ /* 0x0007e8000c101d06 */
[----:B------:R3:W-:Y:S02]  /*22a0*/  STG.E.128 desc[UR6][R112.64+0x10], R108 ;  /* 0x0000106c70007986 */ /* 0x0007e4000c101d06 */
.L_x_15812:
[----:B------:R-:W-:Y:S05]  /*22b0*/  BSYNC.RECONVERGENT B0 ;  /* 0x0000000000007941 */ /* 0x000fea0003800200 */
.L_x_15811:
        /* <DEDUP_REMOVED lines=126> */
.L_x_15838:
        /* <DEDUP_REMOVED lines=43> */
[C---:B0-----:R-:W-:Y:S01]  /*2d50*/  IMAD.WIDE.U32 R120, R2.reuse, 0x10, R120 ;  /* 0x0000001002787825 */ /* 0x041fe200078e0078 */
[----:B------:R-:W-:-:S03]  /*2d60*/  IADD3 R2, PT, PT, R2, 0x20, RZ ;  /* 0x0000002002027810 */ /* 0x000fc60007ffe0ff */
[----:B------:R-:W-:-:S05]  /*2d70*/  FFMA.FTZ R122, R122, R11, R19 ;  /* 0x0000000b7a7a7223 */ /* 0x000fca0000010013 */
[----:B------:R-:W-:-:S05]  /*2d80*/  F2FP.F16.F32.PACK_AB R115, R122, R115 ;  /* 0x000000737a73723e */ /* 0x000fca00000000ff */
[----:B------:R2:W-:Y:S02]  /*2d90*/  STG.E.128 desc[UR6][R120.64], R112 ;  /* 0x0000007078007986 */ /* 0x0005e4000c101d06 */
.L_x_15819:
[----:B------:R-:W-:Y:S05]  /*2da0*/  BSYNC.RECONVERGENT B0 ;  /* 0x0000000000007941 */ /* 0x000fea0003800200 */
.L_x_15818:
        /* <DEDUP_REMOVED lines=35> */
.L_x_15821:
[----:B------:R-:W-:Y:S05]  /*2fe0*/  BSYNC.RECONVERGENT B0 ;  /* 0x0000000000007941 */ /* 0x000fea0003800200 */
.L_x_15820:
        /* <DEDUP_REMOVED lines=35> */
.L_x_15823:
[----:B------:R-:W-:Y:S05]  /*3220*/  BSYNC.RECONVERGENT B0 ;  /* 0x0000000000007941 */ /* 0x000fea0003800200 */
.L_x_15822:
        /* <DEDUP_REMOVED lines=20> */
[----:B------:R-:W-:Y:S01]  /*3370*/  F2FP.F16.F32.PACK_AB R115, R125, R120 ;  /* 0x000000787d73723e */ /* 0x000fe200000000ff */
[----:B------:R-:W0:Y:S01]  /*3380*/  LDC.64 R118, c[0x0][0x428] ;  /* 0x00010a00ff767b82 */ /* 0x000e220000000a00 */
[----:B------:R-:W-:Y:S01]  /*3390*/  FFMA.FTZ R120, R113, R52, R60 ;  /* 0x0000003471787223 */ /* 0x000fe2000001003c */
[----:B------:R-:W-:Y:S01]  /*33a0*/  FFMA.FTZ R113, R117, R54, R62 ;  /* 0x0000003675717223 */ /* 0x000fe2000001003e */
[----:B------:R-:W-:Y:S01]  /*33b0*/  FFMA.FTZ R124, R122, R57, R65 ;  /* 0x000000397a7c7223 */ /* 0x000fe20000010041 */
[----:B------:R-:W-:Y:S01]  /*33c0*/  FFMA.FTZ R121, R121, R56, R64 ;  /* 0x0000003879797223 */ /* 0x000fe20000010040 */
[----:B------:R-:W-:Y:S01]  /*33d0*/  FFMA.FTZ R122, R114, R55, R63 ;  /* 0x00000037727a7223 */ /* 0x000fe2000001003f */
[----:B------:R-:W-:-:S03]  /*33e0*/  FFMA.FTZ R117, R112, R53, R61 ;  /* 0x0000003570757223 */ /* 0x000fc6000001003d */
[----:B------:R-:W-:Y:S02]  /*33f0*/  F2FP.F16.F32.PACK_AB R114, R124, R121 ;  /* 0x000000797c72723e */ /* 0x000fe400000000ff */
[----:B------:R-:W-:Y:S02]  /*3400*/  F2FP.F16.F32.PACK_AB R113, R122, R113 ;  /* 0x000000717a71723e */ /* 0x000fe400000000ff */
[----:B------:R-:W-:Y:S01]  /*3410*/  F2FP.F16.F32.PACK_AB R112, R117, R120 ;  /* 0x000000787570723e */ /* 0x000fe200000000ff */
[----:B0-----:R-:W-:-:S05]  /*3420*/  IMAD.WIDE.U32 R118, R2, 0x10, R118 ;  /* 0x0000001002767825 */ /* 0x001fca00078e0076 */
[----:B------:R0:W-:Y:S02]  /*3430*/  STG.E.128 desc[UR6][R118.64], R112 ;  /* 0x0000007076007986 */ /* 0x0001e4000c101d06 */
.L_x_15825:
[----:B------:R-:W-:Y:S05]  /*3440*/  BSYNC.RECONVERGENT B0 ;  /* 0x0000000000007941 */ /* 0x000fea0003800200 */
.L_x_15824:
[----:B01234-:R-:W0:Y:S02]  /*3450*/  LDC.64 R112, c[0x0][0x380] ;  /* 0x0000e000ff707b82 */ /* 0x01fe240000000a00 */
[----:B0-----:R-:W-:-:S04]  /*3460*/  LEA R0, R112, R0, 0x2 ;  /* 0x0000000070007211 */ /* 0x001fc800078e10ff */
[----:B------:R-:W-:-:S13]  /*3470*/  ISETP.GE.AND P1, PT, R0, R113, PT ;  /* 0x000000710000720c */ /* 0x000fda0003f26270 */
[----:B------:R-:W-:Y:S05]  /*3480*/  @!P1 BRA `(.L_x_15826) ;  /* 0xffffffd000909947 */ /* 0x000fea000383ffff */
[----:B------:R-:W-:Y:S05]  /*3490*/  EXIT ;  /* 0x000000000000794d */ /* 0x000fea0003800000 */
.L_x_15817:
        /* <DEDUP_REMOVED lines=8> */
.L_x_15828:
[----:B------:R-:W-:Y:S05]  /*3520*/  BSYNC B0 ;  /* 0x0000000000007941 */ /* 0x000fea0003800000 */
.L_x_15827:
        /* <DEDUP_REMOVED lines=10> */
.L_x_15829:
[----:B------:R-:W-:Y:S01]  /*35d0*/  HFMA2 R117, -RZ, RZ, 0, 2.384185791015625e-07 ;  /* 0x00000004ff757431 */ /* 0x000fe200000001ff */
[----:B------:R-:W-:-:S05]  /*35e0*/  MOV R112, R123 ;  /* 0x0000007b00707202 */ /* 0x000fca0000000f00 */
[----:B------:R-:W-:-:S05]  /*35f0*/  FADD.FTZ R120, R119, R112 ;  /* 0x0000007077787221 */ /* 0x000fca0000010000 */
[----:B------:R-:W-:-:S07]  /*3600*/  MOV R124, R120 ;  /* 0x00000078007c7202 */ /* 0x000fce0000000f00 */
[----:B------:R-:W-:Y:S05]  /*3610*/  WARPSYNC.COLLECTIVE R115, `(.L_x_15830) ;  /* 0x0000000073087348 */ /* 0x000fea0003c00000 */
[----:B------:R0:W1:Y:S02]  /*3620*/  SHFL.BFLY P6, R123, R124, R117, R118 ;  /* 0x0c0000757c7b7389 */ /* 0x00006400000c0076 */
[----:B01----:R-:W-:Y:S05]  /*3630*/  ENDCOLLECTIVE ;  /* 0x000000000000791b */ /* 0x003fea0003800000 */
.L_x_15830:
[----:B------:R-:W-:Y:S01]  /*3640*/  HFMA2 R117, -RZ, RZ, 0, 4.76837158203125e-07 ;  /* 0x00000008ff757431 */ /* 0x000fe200000001ff */
[----:B------:R-:W-:-:S05]  /*3650*/  MOV R121, R123 ;  /* 0x0000007b00797202 */ /* 0x000fca0000000f00 */
[----:B------:R-:W-:-:S05]  /*3660*/  FADD.FTZ R121, R120, R121 ;  /* 0x0000007978797221 */ /* 0x000fca0000010000 */
[----:B------:R-:W-:-:S07]  /*3670*/  MOV R124, R121 ;  /* 0x00000079007c7202 */ /* 0x000fce0000000f00 */
[----:B------:R-:W-:Y:S05]  /*3680*/  WARPSYNC.COLLECTIVE R115, `(.L_x_15831) ;  /* 0x0000000073087348 */ /* 0x000fea0003c00000 */
[----:B------:R0:W1:Y:S02]  /*3690*/  SHFL.BFLY P6, R123, R124, R117, R118 ;  /* 0x0c0000757c7b7389 */ /* 0x00006400000c0076 */
[----:B01----:R-:W-:Y:S05]  /*36a0*/  ENDCOLLECTIVE ;  /* 0x000000000000791b */ /* 0x003fea0003800000 */
.L_x_15831:
[----:B------:R-:W-:Y:S01]  /*36b0*/  HFMA2 R117, -RZ, RZ, 0, 9.5367431640625e-07 ;  /* 0x00000010ff757431 */ /* 0x000fe200000001ff */
[----:B------:R-:W-:-:S05]  /*36c0*/  MOV R112, R123 ;  /* 0x0000007b00707202 */ /* 0x000fca0000000f00 */
[----:B------:R-:W-:-:S05]  /*36d0*/  FADD.FTZ R122, R121, R112 ;  /* 0x00000070797a7221 */ /* 0x000fca0000010000 */
[----:B------:R-:W-:-:S07]  /*36e0*/  MOV R124, R122 ;  /* 0x0000007a007c7202 */ /* 0x000fce0000000f00 */
[----:B------:R-:W-:Y:S05]  /*36f0*/  WARPSYNC.COLLECTIVE R115, `(.L_x_15832) ;  /* 0x0000000073087348 */ /* 0x000fea0003c00000 */
[----:B------:R0:W1:Y:S02]  /*3700*/  SHFL.BFLY P6, R123, R124, R117, R118 ;  /* 0x0c0000757c7b7389 */ /* 0x00006400000c0076 */
[----:B01----:R-:W-:Y:S05]  /*3710*/  ENDCOLLECTIVE ;  /* 0x000000000000791b */ /* 0x003fea0003800000 */
.L_x_15832:
        /* <DEDUP_REMOVED lines=74> */
.L_x_15833:
[----:B------:R-:W-:Y:S01]  /*3bc0*/  HFMA2 R117, -RZ, RZ, 0, 1.1920928955078125e-07 ;  /* 0x00000002ff757431 */ /* 0x000fe200000001ff */
[----:B------:R-:W-:-:S05]  /*3bd0*/  MOV R119, R123 ;  /* 0x0000007b00777202 */ /* 0x000fca0000000f00 */
[----:B------:R-:W-:-:S05]  /*3be0*/  FADD.FTZ R119, R112, R119 ;  /* 0x0000007770777221 */ /* 0x000fca0000010000 */
[----:B------:R-:W-:-:S07]  /*3bf0*/  MOV R124, R119 ;  /* 0x00000077007c7202 */ /* 0x000fce0000000f00 */
[----:B------:R-:W-:Y:S05]  /*3c00*/  WARPSYNC.COLLECTIVE R115, `(.L_x_15834) ;  /* 0x0000000073087348 */ /* 0x000fea0003c00000 */
[----:B------:R0:W1:Y:S02]  /*3c10*/  SHFL.BFLY P6, R123, R124, R117, R118 ;  /* 0x0c0000757c7b7389 */ /* 0x00006400000c0076 */
[----:B01----:R-:W-:Y:S05]  /*3c20*/  ENDCOLLECTIVE ;  /* 0x000000000000791b */ /* 0x003fea0003800000 */
.L_x_15834:
[----:B------:R-:W-:Y:S01]  /*3c30*/  HFMA2 R117, -RZ, RZ, 0, 2.384185791015625e-07 ;  /* 0x00000004ff757431 */ /* 0x000fe200000001ff */
[----:B------:R-:W-:-:S05]  /*3c40*/  MOV R120, R123 ;  /* 0x0000007b00787202 */ /* 0x000fca0000000f00 */
[----:B------:R-:W-:-:S05]  /*3c50*/  FADD.FTZ R120, R119, R120 ;  /* 0x0000007877787221 */ /* 0x000fca0000010000 */
[----:B------:R-:W-:-:S07]  /*3c60*/  MOV R124, R120 ;  /* 0x00000078007c7202 */ /* 0x000fce0000000f00 */
[----:B------:R-:W-:Y:S05]  /*3c70*/  WARPSYNC.COLLECTIVE R115, `(.L_x_15835) ;  /* 0x0000000073087348 */ /* 0x000fea0003c00000 */
[----:B------:R0:W1:Y:S02]  /*3c80*/  SHFL.BFLY P6, R123, R124, R117, R118 ;  /* 0x0c0000757c7b7389 */ /* 0x00006400000c0076 */
[----:B01----:R-:W-:Y:S05]  /*3c90*/  ENDCOLLECTIVE ;  /* 0x000000000000791b */ /* 0x003fea0003800000 */
.L_x_15835:
[----:B------:R-:W-:Y:S01]  /*3ca0*/  HFMA2 R117, -RZ, RZ, 0, 4.76837158203125e-07 ;  /* 0x00000008ff757431 */ /* 0x000fe200000001ff */
[----:B------:R-:W-:-:S05]  /*3cb0*/  MOV R121, R123 ;  /* 0x0000007b00797202 */ /* 0x000fca0000000f00 */
[----:B------:R-:W-:-:S05]  /*3cc0*/  FADD.FTZ R121, R120, R121 ;  /* 0x0000007978797221 */ /* 0x000fca0000010000 */
[----:B------:R-:W-:-:S07]  /*3cd0*/  MOV R124, R121 ;  /* 0x00000079007c7202 */ /* 0x000fce0000000f00 */
[----:B------:R-:W-:Y:S05]  /*3ce0*/  WARPSYNC.COLLECTIVE R115, `(.L_x_15836) ;  /* 0x0000000073087348 */ /* 0x000fea0003c00000 */
[----:B------:R0:W1:Y:S02]  /*3cf0*/  SHFL.BFLY P6, R123, R124, R117, R118 ;  /* 0x0c0000757c7b7389 */ /* 0x00006400000c0076 */
[----:B01----:R-:W-:Y:S05]  /*3d00*/  ENDCOLLECTIVE ;  /* 0x000000000000791b */ /* 0x003fea0003800000 */
.L_x_15836:
[----:B------:R-:W-:Y:S01]  /*3d10*/  HFMA2 R117, -RZ, RZ, 0, 9.5367431640625e-07 ;  /* 0x00000010ff757431 */ /* 0x000fe200000001ff */
[----:B------:R-:W-:-:S05]  /*3d20*/  MOV R122, R123 ;  /* 0x0000007b007a7202 */ /* 0x000fca0000000f00 */
[----:B------:R-:W-:-:S05]  /*3d30*/  FADD.FTZ R122, R121, R122 ;  /* 0x0000007a797a7221 */ /* 0x000fca0000010000 */
[----:B------:R-:W-:-:S07]  /*3d40*/  MOV R124, R122 ;  /* 0x0000007a007c7202 */ /* 0x000fce0000000f00 */
[----:B------:R-:W-:Y:S05]  /*3d50*/  WARPSYNC.COLLECTIVE R115, `(.L_x_15837) ;  /* 0x0000000073087348 */ /* 0x000fea0003c00000 */
[----:B------:R0:W1:Y:S02]  /*3d60*/  SHFL.BFLY P6, R123, R124, R117, R118 ;  /* 0x0c0000757c7b7389 */ /* 0x00006400000c0076 */
[----:B01----:R-:W-:Y:S05]  /*3d70*/  ENDCOLLECTIVE ;  /* 0x000000000000791b */ /* 0x003fea0003800000 */
.L_x_15837:
[----:B------:R-:W-:Y:S05]  /*3d80*/  BRA `(.L_x_15838) ;  /* 0xffffffec00447947 */ /* 0x000fea000383ffff */
.L_x_15839:
        /* <DEDUP_REMOVED lines=15> */
.L_x_22728:


//--------------------- .text._ZN10layer_norm31ln_parallel_residual_fwd_kernelINS_13Kernel_traitsIf6__halffS2_fjLj1024ELj1ELj4ELj1ELj16ENS_18Kernel_traits_baseILj1024EfS2_fS2_fjLj128EEEEELb0ELb1ELb1EEEvNS_9FwdParamsE --------------------------
	.section	.text._ZN10layer_norm31ln_parallel_residual_fwd_kernelINS_13Kernel_traitsIf6__halffS2_fjLj1024ELj1ELj4ELj1ELj16ENS_18Kernel_traits_baseILj1024EfS2_fS2_fjLj128EEEEELb0ELb1ELb1EEEvNS_9FwdParamsE,"ax",@progbits
	.align	128
        .global         _ZN10layer_norm31ln_parallel_residual_fwd_kernelINS_13Kernel_traitsIf6__halffS2_fjLj1024ELj1ELj4ELj1ELj16ENS_18Kernel_traits_baseILj1024EfS2_fS2_fjLj128EEEEELb0ELb1ELb1EEEvNS_9FwdParamsE
        .type           _ZN10layer_norm31ln_parallel_residual_fwd_kernelINS_13Kernel_traitsIf6__halffS2_fjLj1024ELj1ELj4ELj1ELj16ENS_18Kernel_traits_baseILj1024EfS2_fS2_fjLj128EEEEELb0ELb1ELb1EEEvNS_9FwdParamsE,@function
        .size           _ZN10layer_norm31ln_parallel_residual_fwd_kernelINS_13Kernel_traitsIf6__halffS2_fjLj1024ELj1ELj4ELj1ELj16ENS_18Kernel_traits_baseILj1024EfS2_fS2_fjLj128EEEEELb0ELb1ELb1EEEvNS_9FwdParamsE,(.L_x_22729 - _ZN10layer_norm31ln_parallel_residual_fwd_kernelINS_13Kernel_traitsIf6__halffS2_fjLj1024ELj1ELj4ELj1ELj16ENS_18Kernel_traits_baseILj1024EfS2_fS2_fjLj128EEEEELb0ELb1ELb1EEEvNS_9FwdParamsE)
        .other          _ZN10layer_norm31ln_parallel_residual_fwd_kernelINS_13Kernel_traitsIf6__halffS2_fjLj1024ELj1ELj4ELj1ELj16ENS_18Kernel_traits_baseILj1024EfS2_fS2_fjLj128EEEEELb0ELb1ELb1EEEvNS_9FwdParamsE,@"STO_CUDA_ENTRY STV_DEFAULT"
_ZN10layer_norm31ln_parallel_residual_fwd_kernelINS_13Kernel_traitsIf6__halffS2_fjLj1024ELj1ELj4ELj1ELj16ENS_18Kernel_traits_baseILj1024EfS2_fS2_fjLj128EEEEELb0ELb1ELb1EEEvNS_9FwdParamsE:
.text._ZN10layer_norm31ln_parallel_residual_fwd_kernelINS_13Kernel_traitsIf6__halffS2_fjLj1024ELj1ELj4ELj1ELj16ENS_18Kernel_traits_baseILj1024EfS2_fS2_fjLj128EEEEELb0ELb1ELb1EEEvNS_9FwdParamsE:
        /* <DEDUP_REMOVED lines=33> */
.L_x_15840:
        /* <DEDUP_REMOVED lines=26> */
.L_x_15841:
        /* <DEDUP_REMOVED lines=11> */
.L_x_15859:
[----:B-1----:R-:W-:Y:S01]  /*0460*/  ISETP.NE.U32.AND P1, PT, RZ, UR10, PT ;  /* 0x0000000aff007c0c */ /* 0x002fe2000bf25070 */
[----:B0--3--:R-:W0:Y:S01]  /*0470*/  LDC.64 R4, c[0x0][0x390] ;  /* 0x0000e400ff047b82 */ /* 0x009e220000000a00 */
        /* <DEDUP_REMOVED lines=29> */
.L_x_15843:
        /* <DEDUP_REMOVED lines=17> */
.L_x_15842:
        /* <DEDUP_REMOVED lines=28> */
.L_x_15845:
        /* <DEDUP_REMOVED lines=32> */
.L_x_15844:
        /* <DEDUP_REMOVED lines=49> */
.L_x_15847:
        /* <DEDUP_REMOVED lines=25> */
.L_x_15846:
        /* <DEDUP_REMOVED lines=18> */
.L_x_15849:
        /* <DEDUP_REMOVED lines=8> */
.L_x_15848:
[----:B------:R-:W1:Y:S01]  /*1160*/  @P0 LDC.64 R12, c[0x0][0x398] ;  /* 0x0000e600ff0c0b82 */ /* 0x000e620000000a00 */
[----:B------:R-:W-:Y:S01]  /*1170*/  IADD3 R112, PT, PT, R3, 0x40, RZ ;  /* 0x0000004003707810 */ /* 0x000fe20007ffe0ff */
[----:B0-----:R-:W-:-:S04]  /*1180*/  IMAD.WIDE.U32 R6, R113, 0x20, R116 ;  /* 0x0000002071067825 */ /* 0x001fc800078e0074 */
[C---:B------:R-:W-:Y:S01]  /*1190*/  IMAD.WIDE.U32 R8, R112.reuse, 0x10, R4 ;  /* 0x0000001070087825 */ /* 0x040fe200078e0004 */
[----:B------:R0:W-:Y:S01]  /*11a0*/  STG.E.128 desc[UR6][R6.64], R20 ;  /* 0x0000001406007986 */ /* 0x0001e2000c101d06 */
[----:B------:R-:W2:Y:S03]  /*11b0*/  @P1 LDC.64 R14, c[0x0][0x3a0] ;  /* 0x0000e800ff0e1b82 */ /* 0x000ea60000000a00 */
[----:B------:R0:W-:Y:S04]  /*11c0*/  STG.E.128 desc[UR6][R6.64+0x10], R16 ;  /* 0x0000101006007986 */ /* 0x0001e8000c101d06 */
        /* <DEDUP_REMOVED lines=9> */
[--C-:B------:R-:W-:Y:S02]  /*1260*/  HADD2.F32 R12, -RZ, R9.reuse.H0_H0 ;  /* 0x20000009ff0c7230 */ /* 0x100fe40000004100 */
[----:B------:R-:W-:Y:S02]  /*1270*/  HADD2.F32 R13, -RZ, R9.H1_H1 ;  /* 0x30000009ff0d7230 */ /* 0x000fe40000004100 */
[----:B------:R-:W-:Y:S02]  /*1280*/  HADD2.F32 R8, -RZ, R8.H1_H1 ;  /* 0x30000008ff087230 */ /* 0x000fe40000004100 */
[----:B------:R-:W-:Y:S02]  /*1290*/  HADD2.F32 R9, -RZ, R40.H1_H1 ;  /* 0x30000028ff097230 */ /* 0x000fe40000004100 */
[----:B------:R-:W-:-:S02]  /*12a0*/  HADD2.F32 R109, -RZ, R41.H0_H0 ;  /* 0x20000029ff6d7230 */ /* 0x000fc40000004100 */
[----:B------:R-:W-:Y:S02]  /*12b0*/  HADD2.F32 R7, -RZ, R40.H0_H0 ;  /* 0x20000028ff077230 */ /* 0x000fe40000004100 */
[----:B------:R-:W-:Y:S01]  /*12c0*/  FADD.FTZ R8, R9, R8 ;  /* 0x0000000809087221 */ /* 0x000fe20000010000 */
[--C-:B------:R-:W-:Y:S02]  /*12d0*/  HADD2.F32 R14, -RZ, R10.reuse.H0_H0 ;  /* 0x2000000aff0e7230 */ /* 0x100fe40000004100 */
[----:B------:R-:W-:Y:S01]  /*12e0*/  FADD.FTZ R9, R109, R12 ;  /* 0x0000000c6d097221 */ /* 0x000fe20000010000 */
[--C-:B------:R-:W-:Y:S02]  /*12f0*/  HADD2.F32 R15, -RZ, R11.reuse.H0_H0 ;  /* 0x2000000bff0f7230 */ /* 0x100fe40000004100 */
[----:B------:R-:W-:Y:S01]  /*1300*/  FADD.FTZ R7, R7, R6 ;  /* 0x0000000607077221 */ /* 0x000fe20000010000 */
[----:B------:R-:W-:Y:S02]  /*1310*/  HADD2.F32 R108, -RZ, R11.H1_H1 ;  /* 0x3000000bff6c7230 */ /* 0x000fe40000004100 */
[----:B------:R-:W-:-:S02]  /*1320*/  HADD2.F32 R10, -RZ, R10.H1_H1 ;  /* 0x3000000aff0a7230 */ /* 0x000fc40000004100 */
[--C-:B------:R-:W-:Y:S02]  /*1330*/  HADD2.F32 R11, -RZ, R42.reuse.H0_H0 ;  /* 0x2000002aff0b7230 */ /* 0x100fe40000004100 */
        /* <DEDUP_REMOVED lines=18> */
.L_x_15851:
[--C-:B0----5:R-:W-:Y:S02]  /*1460*/  HADD2.F32 R14, -RZ, R9.reuse.H0_H0 ;  /* 0x20000009ff0e7230 */ /* 0x121fe40000004100 */
        /* <DEDUP_REMOVED lines=8> */
[----:B------:R-:W-:Y:S02]  /*14f0*/  HADD2.F32 R10, -RZ, R10.H1_H1 ;  /* 0x3000000aff0a7230 */ /* 0x000fe40000004100 */
[----:B------:R-:W-:Y:S02]  /*1500*/  HADD2.F32 R13, -RZ, R40.H1_H1 ;  /* 0x30000028ff0d7230 */ /* 0x000fe40000004100 */
[--C-:B------:R-:W-:Y:S02]  /*1510*/  HADD2.F32 R109, -RZ, R11.reuse.H0_H0 ;  /* 0x2000000bff6d7230 */ /* 0x100fe40000004100 */
        /* <DEDUP_REMOVED lines=8> */
[----:B------:R-:W-:Y:S02]  /*15a0*/  HADD2.F32 R114, -RZ, R43.H1_H1 ;  /* 0x3000002bff727230 */ /* 0x000fe40000004100 */
[----:B------:R-:W-:Y:S01]  /*15b0*/  FADD.FTZ R8, R7, R108 ;  /* 0x0000006c07087221 */ /* 0x000fe20000010000 */
[----:B------:R-:W-:-:S02]  /*15c0*/  FADD.FTZ R10, R110, R109 ;  /* 0x0000006d6e0a7221 */ /* 0x000fc40000010000 */
[----:B------:R-:W-:Y:S01]  /*15d0*/  FADD.FTZ R11, R114, R11 ;  /* 0x0000000b720b7221 */ /* 0x000fe20000010000 */
[----:B------:R-:W-:Y:S06]  /*15e0*/  BRA `(.L_x_15852) ;  /* 0x0000000000687947 */ /* 0x000fec0003800000 */
.L_x_15850:
        /* <DEDUP_REMOVED lines=18> */
.L_x_15853:
        /* <DEDUP_REMOVED lines=8> */
.L_x_15852:
        /* <DEDUP_REMOVED lines=15> */
[----:B-1---5:R-:W-:Y:S02]  /*1880*/  HADD2.F32 R6, -RZ, R108.H1_H1 ;  /* 0x3000006cff067230 */ /* 0x022fe40000004100 */
[----:B------:R-:W-:Y:S02]  /*1890*/  HADD2.F32 R7, -RZ, R40.H1_H1 ;  /* 0x30000028ff077230 */ /* 0x000fe40000004100 */
[----:B------:R-:W-:Y:S02]  /*18a0*/  HADD2.F32 R5, -RZ, R108.H0_H0 ;  /* 0x2000006cff057230 */ /* 0x000fe40000004100 */
[----:B------:R-:W-:Y:S02]  /*18b0*/  HADD2.F32 R4, -RZ, R40.H0_H0 ;  /* 0x20000028ff047230 */ /* 0x000fe40000004100 */
[----:B------:R-:W-:Y:S01]  /*18c0*/  FADD.FTZ R6, R7, R6 ;  /* 0x0000000607067221 */ /* 0x000fe20000010000 */
[--C-:B------:R-:W-:Y:S02]  /*18d0*/  HADD2.F32 R7, -RZ, R109.reuse.H0_H0 ;  /* 0x2000006dff077230 */ /* 0x100fe40000004100 */
[----:B------:R-:W-:-:S02]  /*18e0*/  HADD2.F32 R108, -RZ, R109.H1_H1 ;  /* 0x3000006dff6c7230 */ /* 0x000fc40000004100 */
[----:B------:R-:W-:Y:S01]  /*18f0*/  FADD.FTZ R5, R4, R5 ;  /* 0x0000000504057221 */ /* 0x000fe20000010000 */
[--C-:B------:R-:W-:Y:S02]  /*1900*/  HADD2.F32 R109, -RZ, R41.reuse.H1_H1 ;  /* 0x30000029ff6d7230 */ /* 0x100fe40000004100 */
[----:B------:R-:W-:Y:S02]  /*1910*/  HADD2.F32 R4, -RZ, R41.H0_H0 ;  /* 0x20000029ff047230 */ /* 0x000fe40000004100 */
[----:B------:R-:W-:Y:S02]  /*1920*/  HADD2.F32 R115, -RZ, R42.H1_H1 ;  /* 0x3000002aff737230 */ /* 0x000fe40000004100 */
[----:B------:R-:W-:Y:S01]  /*1930*/  FADD.FTZ R108, R109, R108 ;  /* 0x0000006c6d6c7221 */ /* 0x000fe20000010000 */
[--C-:B------:R-:W-:Y:S02]  /*1940*/  HADD2.F32 R109, -RZ, R110.reuse.H0_H0 ;  /* 0x2000006eff6d7230 */ /* 0x100fe40000004100 */
[----:B------:R-:W-:Y:S01]  /*1950*/  FADD.FTZ R7, R4, R7 ;  /* 0x0000000704077221 */ /* 0x000fe20000010000 */
[----:B------:R-:W-:-:S02]  /*1960*/  HADD2.F32 R110, -RZ, R110.H1_H1 ;  /* 0x3000006eff6e7230 */ /* 0x000fc40000004100 */
[----:B------:R-:W-:Y:S02]  /*1970*/  HADD2.F32 R4, -RZ, R42.H0_H0 ;  /* 0x2000002aff047230 */ /* 0x000fe40000004100 */
[----:B------:R-:W-:Y:S02]  /*1980*/  HADD2.F32 R118, -RZ, R43.H1_H1 ;  /* 0x3000002bff767230 */ /* 0x000fe40000004100 */
[----:B------:R-:W-:Y:S01]  /*1990*/  FADD.FTZ R110, R115, R110 ;  /* 0x0000006e736e7221 */ /* 0x000fe20000010000 */
[--C-:B------:R-:W-:Y:S02]  /*19a0*/  HADD2.F32 R115, -RZ, R111.reuse.H1_H1 ;  /* 0x3000006fff737230 */ /* 0x100fe40000004100 */
[----:B------:R-:W-:Y:S01]  /*19b0*/  FADD.FTZ R109, R4, R109 ;  /* 0x0000006d046d7221 */ /* 0x000fe20000010000 */
[----:B------:R-:W-:Y:S02]  /*19c0*/  HADD2.F32 R4, -RZ, R111.H0_H0 ;  /* 0x2000006fff047230 */ /* 0x000fe40000004100 */
[----:B------:R-:W-:-:S02]  /*19d0*/  HADD2.F32 R111, -RZ, R43.H0_H0 ;  /* 0x2000002bff6f7230 */ /* 0x000fc40000004100 */
[----:B------:R-:W-:-:S03]  /*19e0*/  FADD.FTZ R118, R118, R115 ;  /* 0x0000007376767221 */ /* 0x000fc60000010000 */
        /* <DEDUP_REMOVED lines=10> */
.L_x_15855:
[----:B-----5:R-:W-:Y:S02]  /*1a90*/  HADD2.F32 R4, -RZ, R108.H0_H0 ;  /* 0x2000006cff047230 */ /* 0x020fe40000004100 */
[----:B------:R-:W-:Y:S02]  /*1aa0*/  HADD2.F32 R5, -RZ, R40.H0_H0 ;  /* 0x20000028ff057230 */ /* 0x000fe40000004100 */
[----:B------:R-:W-:Y:S02]  /*1ab0*/  HADD2.F32 R108, -RZ, R108.H1_H1 ;  /* 0x3000006cff6c7230 */ /* 0x000fe40000004100 */
[----:B-1----:R-:W-:Y:S02]  /*1ac0*/  HADD2.F32 R7, -RZ, R40.H1_H1 ;  /* 0x30000028ff077230 */ /* 0x002fe40000004100 */
[----:B------:R-:W-:Y:S01]  /*1ad0*/  FADD.FTZ R4, R5, R4 ;  /* 0x0000000405047221 */ /* 0x000fe20000010000 */
[--C-:B------:R-:W-:Y:S02]  /*1ae0*/  HADD2.F32 R6, -RZ, R109.reuse.H0_H0 ;  /* 0x2000006dff067230 */ /* 0x100fe40000004100 */
[----:B------:R-:W-:-:S02]  /*1af0*/  HADD2.F32 R109, -RZ, R109.H1_H1 ;  /* 0x3000006dff6d7230 */ /* 0x000fc40000004100 */
[----:B------:R-:W-:Y:S01]  /*1b00*/  FADD.FTZ R5, R7, R108 ;  /* 0x0000006c07057221 */ /* 0x000fe20000010000 */
[--C-:B------:R-:W-:Y:S02]  /*1b10*/  HADD2.F32 R7, -RZ, R41.reuse.H0_H0 ;  /* 0x20000029ff077230 */ /* 0x100fe40000004100 */
[----:B------:R-:W-:Y:S02]  /*1b20*/  HADD2.F32 R108, -RZ, R41.H1_H1 ;  /* 0x30000029ff6c7230 */ /* 0x000fe40000004100 */
[----:B------:R-:W-:Y:S02]  /*1b30*/  HADD2.F32 R115, -RZ, R42.H1_H1 ;  /* 0x3000002aff737230 */ /* 0x000fe40000004100 */
[----:B------:R-:W-:Y:S01]  /*1b40*/  FADD.FTZ R6, R7, R6 ;  /* 0x0000000607067221 */ /* 0x000fe20000010000 */
[----:B------:R-:W-:Y:S02]  /*1b50*/  HADD2.F32 R118, -RZ, R43.H1_H1 ;  /* 0x3000002bff767230 */ /* 0x000fe40000004100 */
[----:B------:R-:W-:Y:S01]  /*1b60*/  FADD.FTZ R7, R108, R109 ;  /* 0x0000006d6c077221 */ /* 0x000fe20000010000 */
[----:B------:R-:W-:-:S02]  /*1b70*/  HADD2.F32 R108, -RZ, R110.H0_H0 ;  /* 0x2000006eff6c7230 */ /* 0x000fc40000004100 */
[----:B------:R-:W-:Y:S02]  /*1b80*/  HADD2.F32 R109, -RZ, R42.H0_H0 ;  /* 0x2000002aff6d7230 */ /* 0x000fe40000004100 */
[----:B------:R-:W-:-:S03]  /*1b90*/  HADD2.F32 R110, -RZ, R110.H1_H1 ;  /* 0x3000006eff6e7230 */ /* 0x000fc60000004100 */
[----:B------:R-:W-:Y:S02]  /*1ba0*/  FADD.FTZ R108, R109, R108 ;  /* 0x0000006c6d6c7221 */ /* 0x000fe40000010000 */
[----:B------:R-:W-:Y:S01]  /*1bb0*/  FADD.FTZ R109, R115, R110 ;  /* 0x0000006e736d7221 */ /* 0x000fe20000010000 */
[--C-:B------:R-:W-:Y:S02]  /*1bc0*/  HADD2.F32 R110, -RZ, R111.reuse.H0_H0 ;  /* 0x2000006fff6e7230 */ /* 0x100fe40000004100 */
[----:B------:R-:W-:Y:S02]  /*1bd0*/  HADD2.F32 R115, -RZ, R111.H1_H1 ;  /* 0x3000006fff737230 */ /* 0x000fe40000004100 */
[----:B------:R-:W-:-:S05]  /*1be0*/  HADD2.F32 R111, -RZ, R43.H0_H0 ;  /* 0x2000002bff6f7230 */ /* 0x000fca0000004100 */
[----:B------:R-:W-:Y:S01]  /*1bf0*/  FADD.FTZ R110, R111, R110 ;  /* 0x0000006e6f6e7221 */ /* 0x000fe20000010000 */
[----:B------:R-:W-:Y:S01]  /*1c00*/  FADD.FTZ R111, R118, R115 ;  /* 0x00000073766f7221 */ /* 0x000fe20000010000 */
[----:B------:R-:W-:Y:S06]  /*1c10*/  BRA `(.L_x_15856) ;  /* 0x0000000000687947 */ /* 0x000fec0003800000 */
.L_x_15854:
        /* <DEDUP_REMOVED lines=18> */
.L_x_15857:
[--C-:B-----5:R-:W-:Y:S02]  /*1d40*/  HADD2.F32 R4, -RZ, R108.reuse.H0_H0 ;  /* 0x2000006cff047230 */ /* 0x120fe40000004100 */
[----:B------:R-:W-:Y:S02]  /*1d50*/  HADD2.F32 R5, -RZ, R108.H1_H1 ;  /* 0x3000006cff057230 */ /* 0x000fe40000004100 */
[--C-:B-1----:R-:W-:Y:S02]  /*1d60*/  HADD2.F32 R6, -RZ, R109.reuse.H0_H0 ;  /* 0x2000006dff067230 */ /* 0x102fe40000004100 */
[----:B------:R-:W-:Y:S02]  /*1d70*/  HADD2.F32 R7, -RZ, R109.H1_H1 ;  /* 0x3000006dff077230 */ /* 0x000fe40000004100 */
[--C-:B------:R-:W-:Y:S02]  /*1d80*/  HADD2.F32 R108, -RZ, R110.reuse.H0_H0 ;  /* 0x2000006eff6c7230 */ /* 0x100fe40000004100 */
[----:B------:R-:W-:-:S02]  /*1d90*/  HADD2.F32 R109, -RZ, R110.H1_H1 ;  /* 0x3000006eff6d7230 */ /* 0x000fc40000004100 */
[--C-:B------:R-:W-:Y:S02]  /*1da0*/  HADD2.F32 R110, -RZ, R111.reuse.H0_H0 ;  /* 0x2000006fff6e7230 */ /* 0x100fe40000004100 */
[----:B------:R-:W-:-:S07]  /*1db0*/  HADD2.F32 R111, -RZ, R111.H1_H1 ;  /* 0x3000006fff6f7230 */ /* 0x000fce0000004100 */
.L_x_15856:
        /* <DEDUP_REMOVED lines=124> */
.L_x_15871:
[----:B------:R-:W2:Y:S01]  /*2580*/  @!P1 LDC.64 R116, c[0x0][0x3c0] ;  /* 0x0000f000ff749b82 */ /* 0x000ea20000000a00 */
[----:B-1----:R-:W-:Y:S01]  /*2590*/  FADD.FTZ R115, R125, R115 ;  /* 0x000000737d737221 */ /* 0x002fe20000010000 */
[----:B------:R-:W-:-:S03]  /*25a0*/  ISETP.NE.AND P2, PT, RZ, UR14, PT ;  /* 0x0000000eff007c0c */ /* 0x000fc6000bf45270 */
[----:B------:R-:W-:-:S03]  /*25b0*/  FFMA.FTZ R115, R115, R120, UR9 ;  /* 0x0000000973737e23 */ /* 0x000fc60008010078 */
[----:B------:R-:W1:Y:S01]  /*25c0*/  LDC.64 R126, c[0x0][0x428] ;  /* 0x00010a00ff7e7b82 */ /* 0x000e620000000a00 */
[----:B--2---:R-:W-:-:S04]  /*25d0*/  @!P1 IMAD.WIDE R118, R2, 0x4, R116 ;  /* 0x0000000402769825 */ /* 0x004fc800078e0274 */
[C---:B------:R-:W-:Y:S01]  /*25e0*/  FMUL.FTZ R116, R121.reuse, R121 ;  /* 0x0000007979747220 */ /* 0x040fe20000410000 */
[----:B------:R2:W-:Y:S04]  /*25f0*/  @!P1 STG.E desc[UR6][R118.64], R121 ;  /* 0x0000007976009986 */ /* 0x0005e8000c101906 */
[----:B------:R-:W-:Y:S02]  /*2600*/  FSEL R120, R116, RZ, P2 ;  /* 0x000000ff74787208 */ /* 0x000fe40001000000 */
[----:B------:R-:W-:-:S03]  /*2610*/  FSEL R116, R121, RZ, !P2 ;  /* 0x000000ff79747208 */ /* 0x000fc60005000000 */
[----:B------:R-:W-:Y:S02]  /*2620*/  FADD.FTZ R115, R115, R120 ;  /* 0x0000007873737221 */ /* 0x000fe40000010000 */
[C---:B------:R-:W-:Y:S01]  /*2630*/  FADD.FTZ R24, -R116.reuse, R24 ;  /* 0x0000001874187221 */ /* 0x040fe20000010100 */
[C---:B------:R-:W-:Y:S01]  /*2640*/  FADD.FTZ R25, -R116.reuse, R25 ;  /* 0x0000001974197221 */ /* 0x040fe20000010100 */
[C---:B------:R-:W-:Y:S01]  /*2650*/  FADD.FTZ R26, -R116.reuse, R26 ;  /* 0x0000001a741a7221 */ /* 0x040fe20000010100 */
[C---:B------:R-:W-:Y:S01]  /*2660*/  FADD.FTZ R27, -R116.reuse, R27 ;  /* 0x0000001b741b7221 */ /* 0x040fe20000010100 */
[----:B------:R-:W3:Y:S01]  /*2670*/  MUFU.RSQ R115, R115 ;  /* 0x0000007300737308 */ /* 0x000ee20000001400 */
[C---:B--2---:R-:W-:Y:S01]  /*2680*/  FADD.FTZ R119, -R116.reuse, R5 ;  /* 0x0000000574777221 */ /* 0x044fe20000010100 */
        /* <DEDUP_REMOVED lines=16> */
[C---:B---3--:R-:W-:Y:S01]  /*2790*/  FMUL.FTZ R5, R115.reuse, R24 ;  /* 0x0000001873057220 */ /* 0x048fe20000410000 */
        /* <DEDUP_REMOVED lines=10> */
[C---:B------:R-:W-:Y:S01]  /*2840*/  FMUL.FTZ R5, R115.reuse, R30 ;  /* 0x0000001e73057220 */ /* 0x040fe20000410000 */
[----:B------:R-:W-:Y:S01]  /*2850*/  F2FP.F16.F32.PACK_AB R7, R8, R7 ;  /* 0x000000070807723e */ /* 0x000fe200000000ff */
[----:B------:R-:W-:Y:S01]  /*2860*/  FMUL.FTZ R8, R115, R31 ;  /* 0x0000001f73087220 */ /* 0x000fe20000410000 */
[----:B-1----:R-:W-:-:S04]  /*2870*/  IMAD.WIDE.U32 R24, R3, 0x10, R126 ;  /* 0x0000001003187825 */ /* 0x002fc800078e007e */
[----:B------:R-:W-:Y:S01]  /*2880*/  FFMA.FTZ R5, R5, R106, R74 ;  /* 0x0000006a05057223 */ /* 0x000fe2000001004a */
[C---:B------:R-:W-:Y:S01]  /*2890*/  FMUL.FTZ R3, R115.reuse, R28 ;  /* 0x0000001c73037220 */ /* 0x040fe20000410000 */
[----:B------:R-:W-:Y:S01]  /*28a0*/  FFMA.FTZ R8, R8, R107, R75 ;  /* 0x0000006b08087223 */ /* 0x000fe2000001004b */
[----:B------:R-:W-:Y:S01]  /*28b0*/  FMUL.FTZ R4, R115, R29 ;  /* 0x0000001d73047220 */ /* 0x000fe20000410000 */
[----:B------:R-:W-:Y:S01]  /*28c0*/  FFMA.FTZ R9, R9, R94, R62 ;  /* 0x0000005e09097223 */ /* 0x000fe2000001003e */
[----:B------:R-:W-:Y:S01]  /*28d0*/  FFMA.FTZ R122, R122, R95, R63 ;  /* 0x0000005f7a7a7223 */ /* 0x000fe2000001003f */
[----:B------:R-:W-:Y:S01]  /*28e0*/  FFMA.FTZ R3, R3, R104, R72 ;  /* 0x0000006803037223 */ /* 0x000fe20000010048 */
[----:B------:R-:W-:Y:S01]  /*28f0*/  FFMA.FTZ R4, R4, R105, R73 ;  /* 0x0000006904047223 */ /* 0x000fe20000010049 */
[----:B------:R-:W-:Y:S01]  /*2900*/  F2FP.F16.F32.PACK_AB R5, R8, R5 ;  /* 0x000000050805723e */ /* 0x000fe200000000ff */
[C---:B------:R-:W-:Y:S01]  /*2910*/  FMUL.FTZ R8, R115.reuse, R21 ;  /* 0x0000001573087220 */ /* 0x040fe20000410000 */
[C---:B------:R-:W-:Y:S01]  /*2920*/  FADD.FTZ R20, -R116.reuse, R20 ;  /* 0x0000001474147221 */ /* 0x040fe20000010100 */
[C---:B------:R-:W-:Y:S01]  /*2930*/  FADD.FTZ R18, -R116.reuse, R15 ;  /* 0x0000000f74127221 */ /* 0x040fe20000010100 */
[C---:B------:R-:W-:Y:S01]  /*2940*/  FADD.FTZ R19, -R116.reuse, R11 ;  /* 0x0000000b74137221 */ /* 0x040fe20000010100 */
[C---:B------:R-:W-:Y:S01]  /*2950*/  FMUL.FTZ R21, R115.reuse, R16 ;  /* 0x0000001073157220 */ /* 0x040fe20000410000 */
[----:B------:R-:W-:Y:S01]  /*2960*/  FADD.FTZ R15, -R116, R10 ;  /* 0x0000000a740f7221 */ /* 0x000fe20000010100 */
[----:B------:R-:W-:Y:S01]  /*2970*/  F2FP.F16.F32.PACK_AB R11, R122, R9 ;  /* 0x000000097a0b723e */ /* 0x000fe200000000ff */
[C---:B------:R-:W-:Y:S01]  /*2980*/  FMUL.FTZ R16, R115.reuse, R17 ;  /* 0x0000001173107220 */ /* 0x040fe20000410000 */
[C---:B------:R-:W-:Y:S01]  /*2990*/  FMUL.FTZ R9, R115.reuse, R22 ;  /* 0x0000001673097220 */ /* 0x040fe20000410000 */
[C---:B------:R-:W-:Y:S01]  /*29a0*/  FMUL.FTZ R10, R115.reuse, R23 ;  /* 0x00000017730a7220 */ /* 0x040fe20000410000 */
        /* <DEDUP_REMOVED lines=11> */
[----:B------:R-:W-:Y:S01]  /*2a60*/  F2FP.F16.F32.PACK_AB R9, R16, R9 ;  /* 0x000000091009723e */ /* 0x000fe200000000ff */
[C---:B------:R-:W-:Y:S01]  /*2a70*/  FADD.FTZ R12, -R116.reuse, R12 ;  /* 0x0000000c740c7221 */ /* 0x040fe20000010100 */
[----:B------:R-:W1:Y:S01]  /*2a80*/  @!P1 LDC.64 R16, c[0x0][0x3c8] ;  /* 0x0000f200ff109b82 */ /* 0x000e620000000a00 */
[C---:B------:R-:W-:Y:S01]  /*2a90*/  FADD.FTZ R13, -R116.reuse, R13 ;  /* 0x0000000d740d7221 */ /* 0x040fe20000010100 */
[----:B------:R-:W-:Y:S01]  /*2aa0*/  FADD.FTZ R14, -R116, R14 ;  /* 0x0000000e740e7221 */ /* 0x000fe20000010100 */
[----:B------:R-:W-:Y:S01]  /*2ab0*/  FMUL.FTZ R21, R115, R120 ;  /* 0x0000007873157220 */ /* 0x000fe20000410000 */
[----:B------:R-:W-:Y:S01]  /*2ac0*/  FFMA.FTZ R15, R15, R86, R54 ;  /* 0x000000560f0f7223 */ /* 0x000fe20000010036 */
[----:B------:R-:W-:Y:S01]  /*2ad0*/  FFMA.FTZ R20, R20, R87, R55 ;  /* 0x0000005714147223 */ /* 0x000fe20000010037 */
[----:B------:R-:W-:Y:S01]  /*2ae0*/  F2FP.F16.F32.PACK_AB R8, R8, R3 ;  /* 0x000000030808723e */ /* 0x000fe200000000ff */
[C---:B------:R-:W-:Y:S01]  /*2af0*/  FMUL.FTZ R3, R115.reuse, R12 ;  /* 0x0000000c73037220 */ /* 0x040fe20000410000 */
[C---:B------:R-:W-:Y:S01]  /*2b00*/  FMUL.FTZ R12, R115.reuse, R13 ;  /* 0x0000000d730c7220 */ /* 0x040fe20000410000 */
[C---:B------:R-:W-:Y:S01]  /*2b10*/  FMUL.FTZ R13, R115.reuse, R14 ;  /* 0x0000000e730d7220 */ /* 0x040fe20000410000 */
[C---:B------:R-:W-:Y:S01]  /*2b20*/  FMUL.FTZ R18, R115.reuse, R18 ;  /* 0x0000001273127220 */ /* 0x040fe20000410000 */
[----:B------:R-:W-:Y:S01]  /*2b30*/  FMUL.FTZ R124, R115, R124 ;  /* 0x0000007c737c7220 */ /* 0x000fe20000410000 */
[----:B------:R-:W-:Y:S01]  /*2b40*/  FFMA.FTZ R14, R21, R84, R52 ;  /* 0x00000054150e7223 */ /* 0x000fe20000010034 */
[----:B------:R-:W-:Y:S01]  /*2b50*/  F2FP.F16.F32.PACK_AB R15, R20, R15 ;  /* 0x0000000f140f723e */ /* 0x000fe200000000ff */
[----:B------:R-:W-:Y:S01]  /*2b60*/  FFMA.FTZ R3, R3, R88, R56 ;  /* 0x0000005803037223 */ /* 0x000fe20000010038 */
[----:B------:R-:W2:Y:S01]  /*2b70*/  LDC.64 R20, c[0x0][0x380] ;  /* 0x0000e000ff147b82 */ /* 0x000ea20000000a00 */
[----:B------:R-:W-:Y:S01]  /*2b80*/  FFMA.FTZ R13, R13, R90, R58 ;  /* 0x0000005a0d0d7223 */ /* 0x000fe2000001003a */
[----:B------:R-:W-:Y:S01]  /*2b90*/  FFMA.FTZ R19, R124, R85, R53 ;  /* 0x000000557c137223 */ /* 0x000fe20000010035 */
[----:B------:R-:W-:Y:S01]  /*2ba0*/  FFMA.FTZ R18, R18, R91, R59 ;  /* 0x0000005b12127223 */ /* 0x000fe2000001003b */
[----:B------:R-:W-:Y:S01]  /*2bb0*/  FFMA.FTZ R12, R12, R89, R57 ;  /* 0x000000590c0c7223 */ /* 0x000fe20000010039 */
[C---:B------:R-:W-:Y:S01]  /*2bc0*/  FADD.FTZ R108, -R116.reuse, R108 ;  /* 0x0000006c746c7221 */ /* 0x040fe20000010100 */
[C---:B------:R-:W-:Y:S01]  /*2bd0*/  FADD.FTZ R109, -R116.reuse, R109 ;  /* 0x0000006d746d7221 */ /* 0x040fe20000010100 */
[C---:B------:R-:W-:Y:S01]  /*2be0*/  FADD.FTZ R110, -R116.reuse, R110 ;  /* 0x0000006e746e7221 */ /* 0x040fe20000010100 */
[----:B------:R-:W-:Y:S01]  /*2bf0*/  FADD.FTZ R116, -R116, R111 ;  /* 0x0000006f74747221 */ /* 0x000fe20000010100 */
        /* <DEDUP_REMOVED lines=20> */
[----:B------:R-:W-:-:S02]  /*2d40*/  F2FP.F16.F32.PACK_AB R18, R108, R3 ;  /* 0x000000036c12723e */ /* 0x000fc400000000ff */
[----:B------:R-:W-:Y:S01]  /*2d50*/  F2FP.F16.F32.PACK_AB R19, R116, R19 ;  /* 0x000000137413723e */ /* 0x000fe200000000ff */
[--C-:B------:R-:W-:Y:S01]  /*2d60*/  IMAD.WIDE.U32 R26, R113, 0x10, R126.reuse ;  /* 0x00000010711a7825 */ /* 0x100fe200078e007e */
[----:B------:R-:W-:Y:S01]  /*2d70*/  F2FP.F16.F32.PACK_AB R17, R30, R121 ;  /* 0x000000791e11723e */ /* 0x000fe200000000ff */
[----:B------:R3:W-:Y:S01]  /*2d80*/  @!P1 STG.E desc[UR6][R22.64], R115 ;  /* 0x0000007316009986 */ /* 0x0007e2000c101906 */
[----:B------:R-:W-:Y:S01]  /*2d90*/  F2FP.F16.F32.PACK_AB R16, R28, R117 ;  /* 0x000000751c10723e */ /* 0x000fe200000000ff */
        /* <DEDUP_REMOVED lines=10> */
.L_x_15858:
[----:B------:R-:W-:Y:S01]  /*2e40*/  HFMA2 R118, -RZ, RZ, 0, 5.9604644775390625e-08 ;  /* 0x00000001ff767431 */ /* 0x000fe200000001ff */
[----:B------:R-:W-:Y:S01]  /*2e50*/  BSSY B0, `(.L_x_15860) ;  /* 0x0000006000007945 */ /* 0x000fe20003800000 */
[----:B------:R-:W-:Y:S02]  /*2e60*/  MOV R117, 0x1f ;  /* 0x0000001f00757802 */ /* 0x000fe40000000f00 */
[----:B------:R-:W-:-:S07]  /*2e70*/  MOV R116, 0xffffffff ;  /* 0xffffffff00747802 */ /* 0x000fce0000000f00 */
[----:B------:R-:W-:Y:S05]  /*2e80*/  WARPSYNC.COLLECTIVE R116, `(.L_x_15861) ;  /* 0x0000000074087348 */ /* 0x000fea0003c00000 */
[----:B------:R0:W1:Y:S02]  /*2e90*/  SHFL.BFLY P2, R115, R119, R118, R117 ;  /* 0x0c00007677737389 */ /* 0x0000640000040075 */
[----:B01----:R-:W-:Y:S05]  /*2ea0*/  ENDCOLLECTIVE ;  /* 0x000000000000791b */ /* 0x003fea0003800000 */
.L_x_15861:
[----:B------:R-:W-:Y:S05]  /*2eb0*/  BSYNC B0 ;  /* 0x0000000000007941 */ /* 0x000fea0003800000 */
.L_x_15860:
        /* <DEDUP_REMOVED lines=9> */
.L_x_15862:
[----:B------:R-:W-:Y:S02]  /*2f50*/  HFMA2 R118, -RZ, RZ, 0, 2.384185791015625e-07 ;  /* 0x00000004ff767431 */ /* 0x000fe400000001ff */
[----:B------:R-:W-:-:S05]  /*2f60*/  FADD.FTZ R123, R122, R115 ;  /* 0x000000737a7b7221 */ /* 0x000fca0000010000 */
[----:B------:R-:W-:-:S07]  /*2f70*/  MOV R119, R123 ;  /* 0x0000007b00777202 */ /* 0x000fce0000000f00 */
[----:B------:R-:W-:Y:S05]  /*2f80*/  WARPSYNC.COLLECTIVE R116, `(.L_x_15863) ;  /* 0x0000000074087348 */ /* 0x000fea0003c00000 */
[----:B------:R0:W1:Y:S02]  /*2f90*/  SHFL.BFLY P2, R115, R119, R118, R117 ;  /* 0x0c00007677737389 */ /* 0x0000640000040075 */
[----:B01----:R-:W-:Y:S05]  /*2fa0*/  ENDCOLLECTIVE ;  /* 0x000000000000791b */ /* 0x003fea0003800000 */
.L_x_15863:
[----:B------:R-:W-:Y:S02]  /*2fb0*/  HFMA2 R118, -RZ, RZ, 0, 4.76837158203125e-07 ;  /* 0x00000008ff767431 */ /* 0x000fe400000001ff */
[----:B------:R-:W-:-:S05]  /*2fc0*/  FADD.FTZ R124, R123, R115 ;  /* 0x000000737b7c7221 */ /* 0x000fca0000010000 */
[----:B------:R-:W-:-:S07]  /*2fd0*/  MOV R119, R124 ;  /* 0x0000007c00777202 */ /* 0x000fce0000000f00 */
[----:B------:R-:W-:Y:S05]  /*2fe0*/  WARPSYNC.COLLECTIVE R116, `(.L_x_15864) ;  /* 0x0000000074087348 */ /* 0x000fea0003c00000 */
[----:B------:R0:W1:Y:S02]  /*2ff0*/  SHFL.BFLY P2, R115, R119, R118, R117 ;  /* 0x0c00007677737389 */ /* 0x0000640000040075 */
[----:B01----:R-:W-:Y:S05]  /*3000*/  ENDCOLLECTIVE ;  /* 0x000000000000791b */ /* 0x003fea0003800000 */
.L_x_15864:
[----:B------:R-:W-:Y:S02]  /*3010*/  HFMA2 R118, -RZ, RZ, 0, 9.5367431640625e-07 ;  /* 0x00000010ff767431 */ /* 0x000fe400000001ff */
[----:B------:R-:W-:-:S05]  /*3020*/  FADD.FTZ R125, R124, R115 ;  /* 0x000000737c7d7221 */ /* 0x000fca0000010000 */
[----:B------:R-:W-:-:S07]  /*3030*/  MOV R119, R125 ;  /* 0x0000007d00777202 */ /* 0x000fce0000000f00 */
[----:B------:R-:W-:Y:S05]  /*3040*/  WARPSYNC.COLLECTIVE R116, `(.L_x_15865) ;  /* 0x0000000074087348 */ /* 0x000fea0003c00000 */
[----:B------:R0:W1:Y:S02]  /*3050*/  SHFL.BFLY P2, R115, R119, R118, R117 ;  /* 0x0c00007677737389 */ /* 0x0000640000040075 */
[----:B01----:R-:W-:Y:S05]  /*3060*/  ENDCOLLECTIVE ;  /* 0x000000000000791b */ /* 0x003fea0003800000 */
.L_x_15865:
        /* <DEDUP_REMOVED lines=71> */
.L_x_15866:
[----:B------:R-:W-:Y:S02]  /*34e0*/  HFMA2 R118, -RZ, RZ, 0, 1.1920928955078125e-07 ;  /* 0x00000002ff767431 */ /* 0x000fe400000001ff */
[----:B------:R-:W-:-:S05]  /*34f0*/  FADD.FTZ R122, R119, R115 ;  /* 0x00000073777a7221 */ /* 0x000fca0000010000 */
[----:B------:R-:W-:-:S07]  /*3500*/  MOV R119, R122 ;  /* 0x0000007a00777202 */ /* 0x000fce0000000f00 */
[----:B------:R-:W-:Y:S05]  /*3510*/  WARPSYNC.COLLECTIVE R116, `(.L_x_15867) ;  /* 0x0000000074087348 */ /* 0x000fea0003c00000 */
[----:B------:R0:W1:Y:S02]  /*3520*/  SHFL.BFLY P2, R115, R119, R118, R117 ;  /* 0x0c00007677737389 */ /* 0x0000640000040075 */
[----:B01----:R-:W-:Y:S05]  /*3530*/  ENDCOLLECTIVE ;  /* 0x000000000000791b */ /* 0x003fea0003800000 */
.L_x_15867:
[----:B------:R-:W-:Y:S02]  /*3540*/  HFMA2 R118, -RZ, RZ, 0, 2.384185791015625e-07 ;  /* 0x00000004ff767431 */ /* 0x000fe400000001ff */
[----:B------:R-:W-:-:S05]  /*3550*/  FADD.FTZ R123, R122, R115 ;  /* 0x000000737a7b7221 */ /* 0x000fca0000010000 */
[----:B------:R-:W-:-:S07]  /*3560*/  MOV R119, R123 ;  /* 0x0000007b00777202 */ /* 0x000fce0000000f00 */
[----:B------:R-:W-:Y:S05]  /*3570*/  WARPSYNC.COLLECTIVE R116, `(.L_x_15868) ;  /* 0x0000000074087348 */ /* 0x000fea0003c00000 */
[----:B------:R0:W1:Y:S02]  /*3580*/  SHFL.BFLY P2, R115, R119, R118, R117 ;  /* 0x0c00007677737389 */ /* 0x0000640000040075 */
[----:B01----:R-:W-:Y:S05]  /*3590*/  ENDCOLLECTIVE ;  /* 0x000000000000791b */ /* 0x003fea0003800000 */
.L_x_15868:
[----:B------:R-:W-:Y:S02]  /*35a0*/  HFMA2 R118, -RZ, RZ, 0, 4.76837158203125e-07 ;  /* 0x00000008ff767431 */ /* 0x000fe400000001ff */
[----:B------:R-:W-:-:S05]  /*35b0*/  FADD.FTZ R124, R123, R115 ;  /* 0x000000737b7c7221 */ /* 0x000fca0000010000 */
[----:B------:R-:W-:-:S07]  /*35c0*/  MOV R119, R124 ;  /* 0x0000007c00777202 */ /* 0x000fce0000000f00 */
[----:B------:R-:W-:Y:S05]  /*35d0*/  WARPSYNC.COLLECTIVE R116, `(.L_x_15869) ;  /* 0x0000000074087348 */ /* 0x000fea0003c00000 */
[----:B------:R0:W1:Y:S02]  /*35e0*/  SHFL.BFLY P2, R115, R119, R118, R117 ;  /* 0x0c00007677737389 */ /* 0x0000640000040075 */
[----:B01----:R-:W-:Y:S05]  /*35f0*/  ENDCOLLECTIVE ;  /* 0x000000000000791b */ /* 0x003fea0003800000 */
.L_x_15869:
[----:B------:R-:W-:Y:S02]  /*3600*/  HFMA2 R118, -RZ, RZ, 0, 9.5367431640625e-07 ;  /* 0x00000010ff767431 */ /* 0x000fe400000001ff */
[----:B------:R-:W-:-:S05]  /*3610*/  FADD.FTZ R125, R124, R115 ;  /* 0x000000737c7d7221 */ /* 0x000fca0000010000 */
[----:B------:R-:W-:-:S07]  /*3620*/  MOV R119, R125 ;  /* 0x0000007d00777202 */ /* 0x000fce0000000f00 */
[----:B------:R-:W-:Y:S05]  /*3630*/  WARPSYNC.COLLECTIVE R116, `(.L_x_15870) ;  /* 0x0000000074087348 */ /* 0x000fea0003c00000 */
[----:B------:R0:W1:Y:S02]  /*3640*/  SHFL.BFLY P2, R115, R119, R118, R117 ;  /* 0x0c00007677737389 */ /* 0x0000640000040075 */
[----:B01----:R-:W-:Y:S05]  /*3650*/  ENDCOLLECTIVE ;  /* 0x000000000000791b */ /* 0x003fea0003800000 */
.L_x_15870:
[----:B------:R-:W-:Y:S05]  /*3660*/  BRA `(.L_x_15871) ;  /* 0xffffffec00c47947 */ /* 0x000fea000383ffff */
.L_x_15872:
        /* <DEDUP_REMOVED lines=9> */
.L_x_22729:


//--------------------- .text._ZN10layer_norm31ln_parallel_residual_fwd_kernelINS_13Kernel_traitsIf6__halffS2_fjLj1024ELj1ELj4ELj1ELj16ENS_18Kernel_traits_baseILj1024EfS2_fS2_fjLj128EEEEELb1ELb0ELb0EEEvNS_9FwdParamsE --------------------------
	.section	.text._ZN10layer_norm31ln_parallel_residual_fwd_kernelINS_13Kernel_traitsIf6__halffS2_fjLj1024ELj1ELj4ELj1ELj16ENS_18Kernel_traits_baseILj1024EfS2_fS2_fjLj128EEEEELb1ELb0ELb0EEEvNS_9FwdParamsE,"ax",@progbits
	.align	128
        .global         _ZN10layer_norm31ln_parallel_residual_fwd_kernelINS_13Kernel_traitsIf6__halffS2_fjLj1024ELj1ELj4ELj1ELj16ENS_18Kernel_traits_baseILj1024EfS2_fS2_fjLj128EEEEELb1ELb0ELb0EEEvNS_9FwdParamsE
        .type           _ZN10layer_norm31ln_parallel_residual_fwd_kernelINS_13Kernel_traitsIf6__halffS2_fjLj1024ELj1ELj4ELj1ELj16ENS_18Kernel_traits_baseILj1024EfS2_fS2_fjLj128EEEEELb1ELb0ELb0EEEvNS_9FwdParamsE,@function
        .size           _ZN10layer_norm31ln_parallel_residual_fwd_kernelINS_13Kernel_traitsIf6__halffS2_fjLj1024ELj1ELj4ELj1ELj16ENS_18Kernel_traits_baseILj1024EfS2_fS2_fjLj128EEEEELb1ELb0ELb0EEEvNS_9FwdParamsE,(.L_x_22730 - _ZN10layer_norm31ln_parallel_residual_fwd_kernelINS_13Kernel_traitsIf6__halffS2_fjLj1024ELj1ELj4ELj1ELj16ENS_18Kernel_traits_baseILj1024EfS2_fS2_fjLj128EEEEELb1ELb0ELb0EEEvNS_9FwdParamsE)
        .other          _ZN10layer_norm31ln_parallel_residual_fwd_kernelINS_13Kernel_traitsIf6__halffS2_fjLj1024ELj1ELj4ELj1ELj16ENS_18Kernel_traits_baseILj1024EfS2_fS2_fjLj128EEEEELb1ELb0ELb0EEEvNS_9FwdParamsE,@"STO_CUDA_ENTRY STV_DEFAULT"
_ZN10layer_norm31ln_parallel_residual_fwd_kernelINS_13Kernel_traitsIf6__halffS2_fjLj1024ELj1ELj4ELj1ELj16ENS_18Kernel_traits_baseILj1024EfS2_fS2_fjLj128EEEEELb1ELb0ELb0EEEvNS_9FwdParamsE:
.text._ZN10layer_norm31ln_parallel_residual_fwd_kernelINS_13Kernel_traitsIf6__halffS2_fjLj1024ELj1ELj4ELj1ELj16ENS_18Kernel_traits_baseILj1024EfS2_fS2_fjLj128EEEEELb1ELb0ELb0EEEvNS_9FwdParamsE:
        /* <DEDUP_REMOVED lines=63> */
[----:B------:R-:W-:Y:S02]  /*03f0*/  MOV R101, R182 ;  /* 0x000000b600657202 */ /* 0x000fe40000000f00 */
[----:B------:R-:W-:Y:S01]  /*0400*/  ISETP.GE.U32.AND P2, PT, R188, 0x60, PT ;  /* 0x00000060bc00780c */ /* 0x000fe20003f46070 */
[----:B------:R-:W1:Y:S06]  /*0410*/  LDC.64 R56, c[0x0][0x3d0] ;  /* 0x0000f400ff387b82 */ /* 0x000e6c0000000a00 */
[----:B------:R-:W-:-:S02]  /*0420*/  @P0 LOP3.LUT R101, R182, 0x20, RZ, 0xfc, !PT ;  /* 0x00000020b6650812 */ /* 0x000fc400078efcff */
        /* <DEDUP_REMOVED lines=47> */
[----:B-1----:R-:W-:Y:S01]  /*0720*/  CS2R R64, SRZ ;  /* 0x0000000000407805 */ /* 0x002fe2000001ff00 */
[----:B------:R-:W-:Y:S01]  /*0730*/  @P2 VIADD R101, R101, 0x20 ;  /* 0x0000002065652836 */ /* 0x000fe20000000000 */
        /* <DEDUP_REMOVED lines=42> */
.L_x_15875:
        /* <DEDUP_REMOVED lines=86> */
.L_x_15874:
        /* <DEDUP_REMOVED lines=78> */
.L_x_15877:
        /* <DEDUP_REMOVED lines=25> */
[----:B--2---:R-:W-:-:S03]  /*15b0*/  @P1 IMAD.WIDE.U32 R76, R101, 0x20, R88 ;  /* 0x00000020654c1825 */ /* 0x004fc600078e0058 */
[----:B------:R-:W5:Y:S01]  /*15c0*/  @P1 LDG.E.128 R32, desc[UR8][R80.64+0x10] ;  /* 0x0000100850201981 */ /* 0x000f62000c1e1d00 */
[----:B------:R-:W-:-:S03]  /*15d0*/  @P1 VIADD R101, R101, 0x20 ;  /* 0x0000002065651836 */ /* 0x000fc60000000000 */
[----:B------:R-:W5:Y:S04]  /*15e0*/  @P1 LD.E.128 R64, desc[UR8][R76.64] ;  /* 0x000000084c401980 */ /* 0x000f68000c101d00 */
[----:B------:R0:W5:Y:S01]  /*15f0*/  @P1 LD.E.128 R60, desc[UR8][R76.64+0x10] ;  /* 0x000010084c3c1980 */ /* 0x000162000c101d00 */
[----:B------:R-:W-:Y:S01]  /*1600*/  ISETP.GE.U32.AND P1, PT, R188, 0x80, PT ;  /* 0x00000080bc00780c */ /* 0x000fe20003f26070 */
[C---:B-1----:R-:W-:Y:S01]  /*1610*/  @P2 IMAD.WIDE.U32 R92, R101.reuse, 0x20, R92 ;  /* 0x00000020655c2825 */ /* 0x042fe200078e005c */
[----:B------:R-:W-:Y:S01]  /*1620*/  CS2R R98, SRZ ;  /* 0x0000000000627805 */ /* 0x000fe2000001ff00 */
[----:B------:R1:W5:Y:S02]  /*1630*/  @P0 LD.E.128 R68, desc[UR8][R82.64+0x10] ;  /* 0x0000100852440980 */ /* 0x000364000c101d00 */
[C---:B----4-:R-:W-:Y:S01]  /*1640*/  @P2 IMAD.WIDE.U32 R94, R101.reuse, 0x20, R94 ;  /* 0x00000020655e2825 */ /* 0x050fe200078e005e */
[----:B------:R-:W-:Y:S01]  /*1650*/  CS2R R78, SRZ ;  /* 0x00000000004e7805 */ /* 0x000fe2000001ff00 */
[----:B------:R-:W5:Y:S02]  /*1660*/  @P0 LDG.E.128 R12, desc[UR8][R84.64] ;  /* 0x00000008540c0981 */ /* 0x000f64000c1e1d00 */
[----:B------:R-:W-:Y:S01]  /*1670*/  @P2 IMAD.WIDE.U32 R96, R101, 0x20, R96 ;  /* 0x0000002065602825 */ /* 0x000fe200078e0060 */
[----:B0-----:R-:W-:Y:S01]  /*1680*/  CS2R R76, SRZ ;  /* 0x00000000004c7805 */ /* 0x001fe2000001ff00 */
[----:B------:R0:W5:Y:S01]  /*1690*/  @P0 LDG.E.128 R16, desc[UR8][R84.64+0x10] ;  /* 0x0000100854100981 */ /* 0x000162000c1e1d00 */
[----:B------:R-:W-:-:S02]  /*16a0*/  CS2R R80, SRZ ;  /* 0x0000000000507805 */ /* 0x000fc4000001ff00 */
[----:B-1----:R-:W-:Y:S02]  /*16b0*/  CS2R R82, SRZ ;  /* 0x0000000000527805 */ /* 0x002fe4000001ff00 */
[----:B------:R-:W-:Y:S01]  /*16c0*/  CS2R R86, SRZ ;  /* 0x0000000000567805 */ /* 0x000fe2000001ff00 */
        /* <DEDUP_REMOVED lines=8> */
[----:B-1----:R-:W-:-:S03]  /*1750*/  CS2R R92, SRZ ;  /* 0x00000000005c7805 */ /* 0x002fc6000001ff00 */
[----:B------:R-:W5:Y:S04]  /*1760*/  @P2 LDG.E.128 R44, desc[UR8][R96.64] ;  /* 0x00000008602c2981 */ /* 0x000f68000c1e1d00 */
[----:B------:R1:W5:Y:S01]  /*1770*/  @P2 LDG.E.128 R48, desc[UR8][R96.64+0x10] ;  /* 0x0000100860302981 */ /* 0x000362000c1e1d00 */
[----:B0-----:R-:W-:Y:S02]  /*1780*/  CS2R R94, SRZ ;  /* 0x00000000005e7805 */ /* 0x001fe4000001ff00 */
[----:B-1----:R-:W-:Y:S01]  /*1790*/  CS2R R96, SRZ ;  /* 0x0000000000607805 */ /* 0x002fe2000001ff00 */
        /* <DEDUP_REMOVED lines=29> */
.L_x_15876:
[----:B------:R-:W-:Y:S05]  /*1970*/  BSYNC.RECONVERGENT B0 ;  /* 0x0000000000007941 */ /* 0x000fea0003800200 */
.L_x_15873:
[----:B------:R-:W1:Y:S02]  /*1980*/  LDCU UR4, c[0x0][0x384] ;  /* 0x00007080ff0477ac */ /* 0x000e640008000800 */
[----:B-1----:R-:W-:-:S13]  /*1990*/  ISETP.GE.AND P1, PT, R181, UR4, PT ;  /* 0x00000004b5007c0c */ /* 0x002fda000bf26270 */
[----:B------:R-:W-:Y:S05]  /*19a0*/  @P1 EXIT ;  /* 0x000000000000194d */ /* 0x000fea0003800000 */
[----:B0-----:R-:W-:Y:S01]  /*19b0*/  IMAD.HI.U32 R3, R183, -0x326172a9, RZ ;  /* 0xcd9e8d57b7037827 */ /* 0x001fe200078e00ff */
[----:B------:R-:W0:Y:S03]  /*19c0*/  LDCU.U8 UR4, c[0x0][0x410] ;  /* 0x00008200ff0477ac */ /* 0x000e260008000000 */
[----:B------:R-:W-:Y:S01]  /*19d0*/  HFMA2 R189, -RZ, RZ, 0, 0 ;  /* 0x00000000ffbd7431 */ /* 0x000fe200000001ff */
[----:B------:R-:W-:Y:S01]  /*19e0*/  BSSY B0, `(.L_x_15878) ;  /* 0x0002043000007945 */ /* 0x000fe20003800000 */
[----:B------:R-:W-:Y:S01]  /*19f0*/  IMAD.HI.U32 R2, R202, -0x2daee0ad, RZ ;  /* 0xd2511f53ca027827 */ /* 0x000fe200078e00ff */
[----:B------:R-:W-:Y:S01]  /*1a00*/  LOP3.LUT R3, R180, UR6, R3, 0x96, !PT ;  /* 0x00000006b4037c12 */ /* 0x000fe2000f8e9603 */
[----:B------:R-:W1:Y:S01]  /*1a10*/  LDCU UR5, c[0x0][0x408] ;  /* 0x00008100ff0577ac */ /* 0x000e620008000800 */
[----:B------:R-:W-:Y:S01]  /*1a20*/  LOP3.LUT R191, R0, 0x3, RZ, 0xc0, !PT ;  /* 0x0000000300bf7812 */ /* 0x000fe200078ec0ff */
        /* <DEDUP_REMOVED lines=61> */
[----:B-1234-:R-:W-:-:S07]  /*1e00*/  IMAD R190, R132, -0x326172a9, RZ ;  /* 0xcd9e8d5784be7824 */ /* 0x01efce00078e02ff */
.L_x_16387:
        /* <DEDUP_REMOVED lines=40> */
.L_x_15884:
        /* <DEDUP_REMOVED lines=13> */
.L_x_15886:
[----:B------:R-:W-:Y:S05]  /*2160*/  BSYNC.RECONVERGENT B3 ;  /* 0x0000000000037941 */ /* 0x000fea0003800200 */
.L_x_15885:
        /* <DEDUP_REMOVED lines=42> */
.L_x_15883:
[----:B------:R-:W-:Y:S05]  /*2410*/  BSYNC.RECONVERGENT B2 ;  /* 0x0000000000027941 */ /* 0x000fea0003800200 */
.L_x_15882:
        /* <DEDUP_REMOVED lines=8> */
[----:B------:R-:W-:-:S04]  /*24a0*/  IMAD.MOV.U32 R142, RZ, RZ, R190 ;  /* 0x000000ffff8e7224 */ /* 0x000fc800078e00be */
[----:B0-----:R-:W-:Y:S01]  /*24b0*/  FSETP.LE.FTZ.AND P3, PT, R141, R172, PT ;  /* 0x000000ac8d00720b */ /* 0x001fe20003f73000 */
[----:B-----5:R-:W-:-:S12]  /*24c0*/  HADD2.F32 R141, -RZ, R156.H0_H0 ;  /* 0x2000009cff8d7230 */ /* 0x020fd80000004100 */
        /* <DEDUP_REMOVED lines=10> */
.L_x_15889:
        /* <DEDUP_REMOVED lines=13> */
.L_x_15891:
[----:B------:R-:W-:Y:S05]  /*2640*/  BSYNC.RECONVERGENT B3 ;  /* 0x0000000000037941 */ /* 0x000fea0003800200 */
.L_x_15890:
        /* <DEDUP_REMOVED lines=42> */
.L_x_15888:
[----:B------:R-:W-:Y:S05]  /*28f0*/  BSYNC.RECONVERGENT B2 ;  /* 0x0000000000027941 */ /* 0x000fea0003800200 */
.L_x_15887:
        /* <DEDUP_REMOVED lines=19> */
.L_x_15894:
        /* <DEDUP_REMOVED lines=13> */
.L_x_15896:
[----:B------:R-:W-:Y:S05]  /*2b00*/  BSYNC.RECONVERGENT B3 ;  /* 0x0000000000037941 */ /* 0x000fea0003800200 */
.L_x_15895:
        /* <DEDUP_REMOVED lines=42> */
.L_x_15893:
[----:B------:R-:W-:Y:S05]  /*2db0*/  BSYNC.RECONVERGENT B2 ;  /* 0x0000000000027941 */ /* 0x000fea0003800200 */
.L_x_15892:
        /* <DEDUP_REMOVED lines=19> */
.L_x_15899:
        /* <DEDUP_REMOVED lines=13> */
.L_x_15901:
[----:B------:R-:W-:Y:S05]  /*2fc0*/  BSYNC.RECONVERGENT B3 ;  /* 0x0000000000037941 */ /* 0x000fea0003800200 */
.L_x_15900:
        /* <DEDUP_REMOVED lines=42> */
.L_x_15898:
[----:B------:R-:W-:Y:S05]  /*3270*/  BSYNC.RECONVERGENT B2 ;  /* 0x0000000000027941 */ /* 0x000fea0003800200 */
.L_x_15897:
[----:B------:R-:W-:Y:S01]  /*3280*/  I2FP.F32.U32 R143, R143 ;  /* 0x0000008f008f7245 */ /* 0x000fe20000201000 */
[----:B------:R-:W-:Y:S01]  /*3290*/  BSSY.RECONVERGENT B2, `(.L_x_15902) ;  /* 0x000004a000027945 */ /* 0x000fe20003800200 */
[----:B------:R-:W-:Y:S01]  /*32a0*/  ISETP.NE.AND P2, PT, R173, 0x1, PT ;  /* 0x00000001ad00780c */ /* 0x000fe20003f45270 */
[----:B------:R-:W-:Y:S01]  /*32b0*/  HADD2.F32 R157, -RZ, R157.H1_H1 ;  /* 0x3000009dff9d7230 */ /* 0x000fe20000004100 */
        /* <DEDUP_REMOVED lines=15> */
.L_x_15904:
        /* <DEDUP_REMOVED lines=13> */
.L_x_15906:
[----:B------:R-:W-:Y:S05]  /*3480*/  BSYNC.RECONVERGENT B3 ;  /* 0x0000000000037941 */ /* 0x000fea0003800200 */
.L_x_15905:
        /* <DEDUP_REMOVED lines=42> */
.L_x_15903:
[----:B------:R-:W-:Y:S05]  /*3730*/  BSYNC.RECONVERGENT B2 ;  /* 0x0000000000027941 */ /* 0x000fea0003800200 */
.L_x_15902:
        /* <DEDUP_REMOVED lines=17> */
.L_x_15909:
        /* <DEDUP_REMOVED lines=13> */
.L_x_15911:
[----:B------:R-:W-:Y:S05]  /*3920*/  BSYNC.RECONVERGENT B3 ;  /* 0x0000000000037941 */ /* 0x000fea0003800200 */
.L_x_15910:
        /* <DEDUP_REMOVED lines=42> */
.L_x_15908:
[----:B------:R-:W-:Y:S05]  /*3bd0*/  BSYNC.RECONVERGENT B2 ;  /* 0x0000000000027941 */ /* 0x000fea0003800200 */
.L_x_15907:
        /* <DEDUP_REMOVED lines=17> */
.L_x_15914:
        /* <DEDUP_REMOVED lines=13> */
.L_x_15916:
[----:B------:R-:W-:Y:S05]  /*3dc0*/  BSYNC.RECONVERGENT B3 ;  /* 0x0000000000037941 */ /* 0x000fea0003800200 */
.L_x_15915:
        /* <DEDUP_REMOVED lines=42> */
.L_x_15913:
[----:B------:R-:W-:Y:S05]  /*4070*/  BSYNC.RECONVERGENT B2 ;  /* 0x0000000000027941 */ /* 0x000fea0003800200 */
.L_x_15912:
        /* <DEDUP_REMOVED lines=17> */
.L_x_15919:
        /* <DEDUP_REMOVED lines=13> */
.L_x_15921:
[----:B------:R-:W-:Y:S05]  /*4260*/  BSYNC.RECONVERGENT B3 ;  /* 0x0000000000037941 */ /* 0x000fea0003800200 */
.L_x_15920:
        /* <DEDUP_REMOVED lines=42> */
.L_x_15918:
[----:B------:R-:W-:Y:S05]  /*4510*/  BSYNC.RECONVERGENT B2 ;  /* 0x0000000000027941 */ /* 0x000fea0003800200 */
.L_x_15917:
        /* <DEDUP_REMOVED lines=38> */
.L_x_15881:
        /* <DEDUP_REMOVED lines=16> */
.L_x_15925:
        /* <DEDUP_REMOVED lines=13> */
.L_x_15927:
[----:B------:R-:W-:Y:S05]  /*4950*/  BSYNC.RECONVERGENT B3 ;  /* 0x0000000000037941 */ /* 0x000fea0003800200 */
.L_x_15926:
        /* <DEDUP_REMOVED lines=42> */
.L_x_15924:
[----:B------:R-:W-:Y:S05]  /*4c00*/  BSYNC.RECONVERGENT B2 ;  /* 0x0000000000027941 */ /* 0x000fea0003800200 */
.L_x_15923:
[----:B------:R-:W0:Y:S01]  /*4c10*/  LDC R172, c[0x0][0x404] ;  /* 0x00010100ffac7b82 */ /* 0x000e220000000800 */
[----:B------:R-:W-:Y:S01]  /*4c20*/  I2FP.F32.U32 R141, R140 ;  /* 0x0000008c008d7245 */ /* 0x000fe20000201000 */
[----:B------:R-:W-:Y:S01]  /*4c30*/  HFMA2 R174, -RZ, RZ, 0.1171875, 0 ;  /* 0x2f800000ffae7431 */ /* 0x000fe200000001ff */
[----:B------:R-:W-:Y:S01]  /*4c40*/  ISETP.NE.AND P2, PT, R143, 0x1, PT ;  /* 0x000000018f00780c */ /* 0x000fe20003f45270 */
[----:B-----5:R-:W-:Y:S01]  /*4c50*/  HADD2.F32 R142, -RZ, R156.H0_H0 ;  /* 0x2000009cff8e7230 */ /* 0x020fe20000004100 */
[----:B------:R-:W-:Y:S01]  /*4c60*/  LOP3.LUT R203, R203, 0xffffffef, RZ, 0xc0, !PT ;  /* 0xffffffefcbcb7812 */ /* 0x000fe200078ec0ff */
[----:B------:R-:W-:Y:S01]  /*4c70*/  BSSY.RECONVERGENT B2, `(.L_x_15928) ;  /* 0x0000049000027945 */ /* 0x000fe20003800200 */
[----:B------:R-:W-:Y:S01]  /*4c80*/  FFMA.FTZ R141, R141, R174, 1.1641532182693481445e-10 ;  /* 0x2f0000008d8d7423 */ /* 0x000fe200000100ae */
[----:B------:R-:W1:Y:S01]  /*4c90*/  LDC R173, c[0x0][0x408] ;  /* 0x00010200ffad7b82 */ /* 0x000e620000000800 */
[----:B------:R-:W-:Y:S02]  /*4ca0*/  IMAD.MOV.U32 R176, RZ, RZ, 0x2 ;  /* 0x00000002ffb07424 */ /* 0x000fe400078e00ff */
        /* <DEDUP_REMOVED lines=13> */
.L_x_15930:
        /* <DEDUP_REMOVED lines=13> */
.L_x_15932:
[----:B------:R-:W-:Y:S05]  /*4e50*/  BSYNC.RECONVERGENT B3 ;  /* 0x0000000000037941 */ /* 0x000fea0003800200 */
.L_x_15931:
        /* <DEDUP_REMOVED lines=42> */
.L_x_15929:
[----:B------:R-:W-:Y:S05]  /*5100*/  BSYNC.RECONVERGENT B2 ;  /* 0x0000000000027941 */ /* 0x000fea0003800200 */
.L_x_15928:
        /* <DEDUP_REMOVED lines=23> */
.L_x_15935:
        /* <DEDUP_REMOVED lines=13> */
.L_x_15937:
[----:B------:R-:W-:Y:S05]  /*5350*/  BSYNC.RECONVERGENT B3 ;  /* 0x0000000000037941 */ /* 0x000fea0003800200 */
.L_x_15936:
        /* <DEDUP_REMOVED lines=42> */
.L_x_15934:
[----:B------:R-:W-:Y:S05]  /*5600*/  BSYNC.RECONVERGENT B2 ;  /* 0x0000000000027941 */ /* 0x000fea0003800200 */
.L_x_15933:
[----:B------:R-:W-:Y:S01]  /*5610*/  I2FP.F32.U32 R141, R141 ;  /* 0x0000008d008d7245 */ /* 0x000fe20000201000 */
[----:B------:R-:W-:Y:S01]  /*5620*/  HADD2.F32 R156, -RZ, R156.H1_H1 ;  /* 0x3000009cff9c7230 */ /* 0x000fe20000004100 */
        /* <DEDUP_REMOVED lines=18> */
.L_x_15940:
        /* <DEDUP_REMOVED lines=13> */
.L_x_15942:
[----:B------:R-:W-:Y:S05]  /*5820*/  BSYNC.RECONVERGENT B3 ;  /* 0x0000000000037941 */ /* 0x000fea0003800200 */
.L_x_15941:
        /* <DEDUP_REMOVED lines=42> */
.L_x_15939:
[----:B------:R-:W-:Y:S05]  /*5ad0*/  BSYNC.RECONVERGENT B2 ;  /* 0x0000000000027941 */ /* 0x000fea0003800200 */
.L_x_15938:
[----:B------:R-:W-:Y:S01]  /*5ae0*/  I2FP.F32.U32 R141, R141 ;  /* 0x0000008d008d7245 */ /* 0x000fe20000201000 */
[----:B------:R-:W-:Y:S01]  /*5af0*/  HADD2.F32 R142, -RZ, R184.H1_H1 ;  /* 0x300000b8ff8e7230 */ /* 0x000fe20000004100 */
[----:B------:R-:W-:Y:S01]  /*5b00*/  ISETP.NE.AND P3, PT, R143, 0x1, PT ;  /* 0x000000018f00780c */ /* 0x000fe20003f65270 */
[----:B------:R-:W-:Y:S02]  /*5b10*/  BSSY.RECONVERGENT B2, `(.L_x_15943) ;  /* 0x000004c000027945 */ /* 0x000fe40003800200 */
[----:B------:R-:W-:Y:S01]  /*5b20*/  FFMA.FTZ R141, R141, R174, 1.1641532182693481445e-10 ;  /* 0x2f0000008d8d7423 */ /* 0x000fe200000100ae */
[----:B------:R-:W-:-:S04]  /*5b30*/  FMUL.FTZ R142, R142, R173 ;  /* 0x000000ad8e8e7220 */ /* 0x000fc80000410000 */
[----:B------:R-:W-:Y:S02]  /*5b40*/  FSETP.GTU.FTZ.AND P2, PT, R141, R172, PT ;  /* 0x000000ac8d00720b */ /* 0x000fe40003f5c000 */
[----:B------:R-:W-:Y:S01]  /*5b50*/  FSEL R141, R156, RZ, P4 ;  /* 0x000000ff9c8d7208 */ /* 0x000fe20002000000 */
[----:B------:R-:W-:Y:S01]  /*5b60*/  IMAD.MOV.U32 R156, RZ, RZ, 0x2 ;  /* 0x00000002ff9c7424 */ /* 0x000fe200078e00ff */
        /* <DEDUP_REMOVED lines=14> */
.L_x_15945:
        /* <DEDUP_REMOVED lines=13> */
.L_x_15947:
[----:B------:R-:W-:Y:S05]  /*5d20*/  BSYNC.RECONVERGENT B3 ;  /* 0x0000000000037941 */ /* 0x000fea0003800200 */
.L_x_15946:
        /* <DEDUP_REMOVED lines=42> */
.L_x_15944:
[----:B------:R-:W-:Y:S05]  /*5fd0*/  BSYNC.RECONVERGENT B2 ;  /* 0x0000000000027941 */ /* 0x000fea0003800200 */
.L_x_15943:
[----:B------:R-:W-:Y:S01]  /*5fe0*/  I2FP.F32.U32 R143, R142 ;  /* 0x0000008e008f7245 */ /* 0x000fe20000201000 */
[----:B------:R-:W-:Y:S01]  /*5ff0*/  HADD2.F32 R142, -RZ, R157.H0_H0 ;  /* 0x2000009dff8e7230 */ /* 0x000fe20000004100 */
        /* <DEDUP_REMOVED lines=18> */
.L_x_15950:
        /* <DEDUP_REMOVED lines=13> */
.L_x_15952:
[----:B------:R-:W-:Y:S05]  /*61f0*/  BSYNC.RECONVERGENT B3 ;  /* 0x0000000000037941 */ /* 0x000fea0003800200 */
.L_x_15951:
        /* <DEDUP_REMOVED lines=42> */
.L_x_15949:
[----:B------:R-:W-:Y:S05]  /*64a0*/  BSYNC.RECONVERGENT B2 ;  /* 0x0000000000027941 */ /* 0x000fea0003800200 */
.L_x_15948:
[----:B------:R-:W-:Y:S01]  /*64b0*/  I2FP.F32.U32 R143, R143 ;  /* 0x0000008f008f7245 */ /* 0x000fe20000201000 */
[----:B------:R-:W-:Y:S01]  /*64c0*/  HADD2.F32 R156, -RZ, R185.H0_H0 ;  /* 0x200000b9ff9c7230 */ /* 0x000fe20000004100 */
        /* <DEDUP_REMOVED lines=21> */
.L_x_15955:
        /* <DEDUP_REMOVED lines=13> */
.L_x_15957:
[----:B------:R-:W-:Y:S05]  /*66f0*/  BSYNC.RECONVERGENT B3 ;  /* 0x0000000000037941 */ /* 0x000fea0003800200 */
.L_x_15956:
        /* <DEDUP_REMOVED lines=42> */
.L_x_15954:
[----:B------:R-:W-:Y:S05]  /*69a0*/  BSYNC.RECONVERGENT B2 ;  /* 0x0000000000027941 */ /* 0x000fea0003800200 */
.L_x_15953:
[----:B------:R-:W-:Y:S01]  /*69b0*/  I2FP.F32.U32 R143, R143 ;  /* 0x0000008f008f7245 */ /* 0x000fe20000201000 */
[----:B------:R-:W-:Y:S01]  /*69c0*/  HADD2.F32 R176, -RZ, R157.H1_H1 ;  /* 0x3000009dffb07230 */ /* 0x000fe20000004100 */
        /* <DEDUP_REMOVED lines=18> */
.L_x_15960:
        /* <DEDUP_REMOVED lines=13> */
.L_x_15962:
[----:B------:R-:W-:Y:S05]  /*6bc0*/  BSYNC.RECONVERGENT B3 ;  /* 0x0000000000037941 */ /* 0x000fea0003800200 */
.L_x_15961:
        /* <DEDUP_REMOVED lines=42> */
.L_x_15959:
[----:B------:R-:W-:Y:S05]  /*6e70*/  BSYNC.RECONVERGENT B2 ;  /* 0x0000000000027941 */ /* 0x000fea0003800200 */
.L_x_15958:
        /* <DEDUP_REMOVED lines=23> */
.L_x_15965:
        /* <DEDUP_REMOVED lines=13> */
.L_x_15967:
[----:B------:R-:W-:Y:S05]  /*70c0*/  BSYNC.RECONVERGENT B3 ;  /* 0x0000000000037941 */ /* 0x000fea0003800200 */
.L_x_15966:
        /* <DEDUP_REMOVED lines=42> */
.L_x_15964:
[----:B------:R-:W-:Y:S05]  /*7370*/  BSYNC.RECONVERGENT B2 ;  /* 0x0000000000027941 */ /* 0x000fea0003800200 */
.L_x_15963:
[----:B------:R-:W-:Y:S01]  /*7380*/  ISETP.NE.AND P3, PT, R176, 0x1, PT ;  /* 0x00000001b000780c */ /* 0x000fe20003f65270 */
[----:B------:R-:W-:Y:S01]  /*7390*/  BSSY.RECONVERGENT B2, `(.L_x_15968) ;  /* 0x0000049000027945 */ /* 0x000fe20003800200 */
[----:B------:R-:W-:Y:S01]  /*73a0*/  I2FP.F32.U32 R157, R156 ;  /* 0x0000009c009d7245 */ /* 0x000fe20000201000 */
[----:B------:R-:W-:Y:S02]  /*73b0*/  HADD2.F32 R156, -RZ, R158.H0_H0 ;  /* 0x2000009eff9c7230 */ /* 0x000fe40000004100 */
[----:B------:R-:W-:Y:S02]  /*73c0*/  HFMA2 R175, -RZ, RZ, 0, 1.1920928955078125e-07 ;  /* 0x00000002ffaf7431 */ /* 0x000fe400000001ff */
        /* <DEDUP_REMOVED lines=13> */
.L_x_15970:
        /* <DEDUP_REMOVED lines=13> */
.L_x_15972:
[----:B------:R-:W-:Y:S05]  /*7570*/  BSYNC.RECONVERGENT B3 ;  /* 0x0000000000037941 */ /* 0x000fea0003800200 */
.L_x_15971:
        /* <DEDUP_REMOVED lines=42> */
.L_x_15969:
[----:B------:R-:W-:Y:S05]  /*7820*/  BSYNC.RECONVERGENT B2 ;  /* 0x0000000000027941 */ /* 0x000fea0003800200 */
.L_x_15968:
        /* <DEDUP_REMOVED lines=23> */
.L_x_15975:
        /* <DEDUP_REMOVED lines=13> */
.L_x_15977:
[----:B------:R-:W-:Y:S05]  /*7a70*/  BSYNC.RECONVERGENT B3 ;  /* 0x0000000000037941 */ /* 0x000fea0003800200 */
.L_x_15976:
        /* <DEDUP_REMOVED lines=42> */
.L_x_15974:
[----:B------:R-:W-:Y:S05]  /*7d20*/  BSYNC.RECONVERGENT B2 ;  /* 0x0000000000027941 */ /* 0x000fea0003800200 */
.L_x_15973:
        /* <DEDUP_REMOVED lines=18> */
.L_x_15980:
        /* <DEDUP_REMOVED lines=13> */
.L_x_15982:
[----:B------:R-:W-:Y:S05]  /*7f20*/  BSYNC.RECONVERGENT B3 ;  /* 0x0000000000037941 */ /* 0x000fea0003800200 */
.L_x_15981:
        /* <DEDUP_REMOVED lines=42> */
.L_x_15979:
[----:B------:R-:W-:Y:S05]  /*81d0*/  BSYNC.RECONVERGENT B2 ;  /* 0x0000000000027941 */ /* 0x000fea0003800200 */
.L_x_15978:
        /* <DEDUP_REMOVED lines=23> */
.L_x_15985:
        /* <DEDUP_REMOVED lines=13> */
.L_x_15987:
[----:B------:R-:W-:Y:S05]  /*8420*/  BSYNC.RECONVERGENT B3 ;  /* 0x0000000000037941 */ /* 0x000fea0003800200 */
.L_x_15986:
        /* <DEDUP_REMOVED lines=42> */
.L_x_15984:
[----:B------:R-:W-:Y:S05]  /*86d0*/  BSYNC.RECONVERGENT B2 ;  /* 0x0000000000027941 */ /* 0x000fea0003800200 */
.L_x_15983:
        /* <DEDUP_REMOVED lines=18> */
.L_x_15990:
        /* <DEDUP_REMOVED lines=13> */
.L_x_15992:
[----:B------:R-:W-:Y:S05]  /*88d0*/  BSYNC.RECONVERGENT B3 ;  /* 0x0000000000037941 */ /* 0x000fea0003800200 */
.L_x_15991:
        /* <DEDUP_REMOVED lines=42> */
.L_x_15989:
[----:B------:R-:W-:Y:S05]  /*8b80*/  BSYNC.RECONVERGENT B2 ;  /* 0x0000000000027941 */ /* 0x000fea0003800200 */
.L_x_15988:
        /* <DEDUP_REMOVED lines=23> */
.L_x_15995:
        /* <DEDUP_REMOVED lines=13> */
.L_x_15997:
[----:B------:R-:W-:Y:S05]  /*8dd0*/  BSYNC.RECONVERGENT B3 ;  /* 0x0000000000037941 */ /* 0x000fea0003800200 */
.L_x_15996:
        /* <DEDUP_REMOVED lines=42> */
.L_x_15994:
[----:B------:R-:W-:Y:S05]  /*9080*/  BSYNC.RECONVERGENT B2 ;  /* 0x0000000000027941 */ /* 0x000fea0003800200 */
.L_x_15993:
[----:B------:R-:W-:Y:S01]  /*9090*/  ISETP.NE.AND P6, PT, R177, 0x1, PT ;  /* 0x00000001b100780c */ /* 0x000fe20003fc5270 */
[----:B------:R-:W-:Y:S01]  /*90a0*/  HADD2.F32 R178, -RZ, R159.H1_H1 ;  /* 0x3000009fffb27230 */ /* 0x000fe20000004100 */
        /* <DEDUP_REMOVED lines=16> */
.L_x_16000:
        /* <DEDUP_REMOVED lines=15> */
.L_x_16002:
[----:B------:R-:W-:Y:S05]  /*92a0*/  BSYNC.RECONVERGENT B3 ;  /* 0x0000000000037941 */ /* 0x000fea0003800200 */
.L_x_16001:
        /* <DEDUP_REMOVED lines=42> */
.L_x_15999:
[----:B------:R-:W-:Y:S05]  /*9550*/  BSYNC.RECONVERGENT B2 ;  /* 0x0000000000027941 */ /* 0x000fea0003800200 */
.L_x_15998:
        /* <DEDUP_REMOVED lines=10> */
.L_x_15922:
        /* <DEDUP_REMOVED lines=44> */
.L_x_16003:
[----:B------:R-:W-:Y:S01]  /*98c0*/  IMAD.MOV.U32 R201, RZ, RZ, R0 ;  /* 0x000000ffffc97224 */ /* 0x000fe200078e0000 */
[----:B------:R-:W-:-:S07]  /*98d0*/  IADD3 R0, PT, PT, R200, 0x20, RZ ;  /* 0x00000020c8007810 */ /* 0x000fce0007ffe0ff */
.L_x_15880:
[----:B------:R-:W-:Y:S05]  /*98e0*/  BSYNC.RECONVERGENT B1 ;  /* 0x0000000000017941 */ /* 0x000fea0003800200 */
.L_x_15879:
        /* <DEDUP_REMOVED lines=22> */
[----:B--2---:R-:W-:Y:S01]  /*9a50*/  IMAD.MOV.U32 R146, RZ, RZ, 0x2 ;  /* 0x00000002ff927424 */ /* 0x004fe200078e00ff */
        /* <DEDUP_REMOVED lines=13> */
.L_x_16009:
        /* <DEDUP_REMOVED lines=13> */
.L_x_16011:
[----:B------:R-:W-:Y:S05]  /*9c00*/  BSYNC.RECONVERGENT B3 ;  /* 0x0000000000037941 */ /* 0x000fea0003800200 */
.L_x_16010:
        /* <DEDUP_REMOVED lines=40> */
[----:B------:R-:W-:-:S07]  /*9e90*/  IMAD.MOV.U32 R144, RZ, RZ, R201 ;  /* 0x000000ffff907224 */ /* 0x000fce00078e00c9 */
.L_x_16008:
[----:B------:R-:W-:Y:S05]  /*9ea0*/  BSYNC.RECONVERGENT B2 ;  /* 0x0000000000027941 */ /* 0x000fea0003800200 */
.L_x_16007:
        /* <DEDUP_REMOVED lines=23> */
.L_x_16014:
        /* <DEDUP_REMOVED lines=13> */
.L_x_16016:
[----:B------:R-:W-:Y:S05]  /*a0f0*/  BSYNC.RECONVERGENT B3 ;  /* 0x0000000000037941 */ /* 0x000fea0003800200 */
.L_x_16015:
        /* <DEDUP_REMOVED lines=42> */
.L_x_16013:
[----:B------:R-:W-:Y:S05]  /*a3a0*/  BSYNC.RECONVERGENT B2 ;  /* 0x0000000000027941 */ /* 0x000fea0003800200 */
.L_x_16012:
        /* <DEDUP_REMOVED lines=23> */
.L_x_16019:
        /* <DEDUP_REMOVED lines=13> */
.L_x_16021:
[----:B------:R-:W-:Y:S05]  /*a5f0*/  BSYNC.RECONVERGENT B3 ;  /* 0x0000000000037941 */ /* 0x000fea0003800200 */
.L_x_16020:
        /* <DEDUP_REMOVED lines=42> */
.L_x_16018:
[----:B------:R-:W-:Y:S05]  /*a8a0*/  BSYNC.RECONVERGENT B2 ;  /* 0x0000000000027941 */ /* 0x000fea0003800200 */
.L_x_16017:
[----:B------:R-:W-:Y:S01]  /*a8b0*/  I2FP.F32.U32 R146, R145 ;  /* 0x0000009100927245 */ /* 0x000fe20000201000 */
[----:B------:R-:W-:Y:S01]  /*a8c0*/  HADD2.F32 R145, -RZ, R160.H1_H1 ;  /* 0x300000a0ff917230 */ /* 0x000fe20000004100 */
[----:B------:R-:W-:Y:S01]  /*a8d0*/  ISETP.NE.AND P2, PT, R176, 0x1, PT ;  /* 0x00000001b000780c */ /* 0x000fe20003f45270 */
[----:B------:R-:W-:Y:S01]  /*a8e0*/  BSSY.RECONVERGENT B2, `(.L_x_16022) ;  /* 0x0000049000027945 */ /* 0x000fe20003800200 */
[----:B------:R-:W-:Y:S01]  /*a8f0*/  LOP3.LUT R203, R203, 0xfffffff7, RZ, 0xc0, !PT ;  /* 0xfffffff7cbcb7812 */ /* 0x000fe200078ec0ff */
[----:B------:R-:W-:Y:S01]  /*a900*/  FFMA.FTZ R146, R146, R175, 1.1641532182693481445e-10 ;  /* 0x2f00000092927423 */ /* 0x000fe200000100af */
[----:B------:R-:W-:Y:S02]  /*a910*/  IMAD.MOV.U32 R160, RZ, RZ, 0x2 ;  /* 0x00000002ffa07424 */ /* 0x000fe400078e00ff */
        /* <DEDUP_REMOVED lines=13> */
.L_x_16024:
        /* <DEDUP_REMOVED lines=13> */
.L_x_16026:
[----:B------:R-:W-:Y:S05]  /*aac0*/  BSYNC.RECONVERGENT B3 ;  /* 0x0000000000037941 */ /* 0x000fea0003800200 */
.L_x_16025:
        /* <DEDUP_REMOVED lines=42> */
.L_x_16023:
[----:B------:R-:W-:Y:S05]  /*ad70*/  BSYNC.RECONVERGENT B2 ;  /* 0x0000000000027941 */ /* 0x000fea0003800200 */
.L_x_16022:
        /* <DEDUP_REMOVED lines=23> */
.L_x_16029:
        /* <DEDUP_REMOVED lines=13> */
.L_x_16031:
[----:B------:R-:W-:Y:S05]  /*afc0*/  BSYNC.RECONVERGENT B3 ;  /* 0x0000000000037941 */ /* 0x000fea0003800200 */
.L_x_16030:
        /* <DEDUP_REMOVED lines=42> */
.L_x_16028:
[----:B------:R-:W-:Y:S05]  /*b270*/  BSYNC.RECONVERGENT B2 ;  /* 0x0000000000027941 */ /* 0x000fea0003800200 */
.L_x_16027:
[----:B------:R-:W-:Y:S01]  /*b280*/  I2FP.F32.U32 R146, R146 ;  /* 0x0000009200927245 */ /* 0x000fe20000201000 */
[----:B------:R-:W-:Y:S01]  /*b290*/  HADD2.F32 R147, -RZ, R161.H0_H0 ;  /* 0x200000a1ff937230 */ /* 0x000fe20000004100 */
        /* <DEDUP_REMOVED lines=18> */
.L_x_16034:
        /* <DEDUP_REMOVED lines=13> */
.L_x_16036:
[----:B------:R-:W-:Y:S05]  /*b490*/  BSYNC.RECONVERGENT B3 ;  /* 0x0000000000037941 */ /* 0x000fea0003800200 */
.L_x_16035:
        /* <DEDUP_REMOVED lines=42> */
.L_x_16033:
[----:B------:R-:W-:Y:S05]  /*b740*/  BSYNC.RECONVERGENT B2 ;  /* 0x0000000000027941 */ /* 0x000fea0003800200 */
.L_x_16032:
        /* <DEDUP_REMOVED lines=8> */
[----:B------:R-:W-:Y:S01]  /*b7d0*/  IMAD.MOV.U32 R176, RZ, RZ, 0x2 ;  /* 0x00000002ffb07424 */ /* 0x000fe200078e00ff */
        /* <DEDUP_REMOVED lines=14> */
.L_x_16039:
        /* <DEDUP_REMOVED lines=13> */
.L_x_16041:
[----:B------:R-:W-:Y:S05]  /*b990*/  BSYNC.RECONVERGENT B3 ;  /* 0x0000000000037941 */ /* 0x000fea0003800200 */
.L_x_16040:
        /* <DEDUP_REMOVED lines=42> */
.L_x_16038:
[----:B------:R-:W-:Y:S05]  /*bc40*/  BSYNC.RECONVERGENT B2 ;  /* 0x0000000000027941 */ /* 0x000fea0003800200 */
.L_x_16037:
        /* <DEDUP_REMOVED lines=20> */
.L_x_16044:
        /* <DEDUP_REMOVED lines=13> */
.L_x_16046:
[----:B------:R-:W-:Y:S05]  /*be60*/  BSYNC.RECONVERGENT B3 ;  /* 0x0000000000037941 */ /* 0x000fea0003800200 */
.L_x_16045:
        /* <DEDUP_REMOVED lines=42> */
.L_x_16043:
[----:B------:R-:W-:Y:S05]  /*c110*/  BSYNC.RECONVERGENT B2 ;  /* 0x0000000000027941 */ /* 0x000fea0003800200 */
.L_x_16042:
        /* <DEDUP_REMOVED lines=23> */
.L_x_16049:
        /* <DEDUP_REMOVED lines=13> */
.L_x_16051:
[----:B------:R-:W-:Y:S05]  /*c360*/  BSYNC.RECONVERGENT B3 ;  /* 0x0000000000037941 */ /* 0x000fea0003800200 */
.L_x_16050:
        /* <DEDUP_REMOVED lines=42> */
.L_x_16048:
[----:B------:R-:W-:Y:S05]  /*c610*/  BSYNC.RECONVERGENT B2 ;  /* 0x0000000000027941 */ /* 0x000fea0003800200 */
.L_x_16047:
        /* <DEDUP_REMOVED lines=18> */
.L_x_16054:
        /* <DEDUP_REMOVED lines=13> */
.L_x_16056:
[----:B------:R-:W-:Y:S05]  /*c810*/  BSYNC.RECONVERGENT B3 ;  /* 0x0000000000037941 */ /* 0x000fea0003800200 */
.L_x_16055:
        /* <DEDUP_REMOVED lines=40> */
[----:B------:R-:W-:Y:S01]  /*caa0*/  IMAD.MOV.U32 R179, RZ, RZ, RZ ;  /* 0x000000ffffb37224 */ /* 0x000fe200078e00ff */
[----:B------:R-:W-:-:S07]  /*cab0*/  MOV R172, R178 ;  /* 0x000000b200ac7202 */ /* 0x000fce0000000f00 */
.L_x_16053:
[----:B------:R-:W-:Y:S05]  /*cac0*/  BSYNC.RECONVERGENT B2 ;  /* 0x0000000000027941 */ /* 0x000fea0003800200 */
.L_x_16052:
        /* <DEDUP_REMOVED lines=23> */
.L_x_16059:
        /* <DEDUP_REMOVED lines=13> */
.L_x_16061:
[----:B------:R-:W-:Y:S05]  /*cd10*/  BSYNC.RECONVERGENT B3 ;  /* 0x0000000000037941 */ /* 0x000fea0003800200 */
.L_x_16060:
        /* <DEDUP_REMOVED lines=42> */
.L_x_16058:
[----:B------:R-:W-:Y:S05]  /*cfc0*/  BSYNC.RECONVERGENT B2 ;  /* 0x0000000000027941 */ /* 0x000fea0003800200 */
.L_x_16057:
        /* <DEDUP_REMOVED lines=18> */
.L_x_16064:
        /* <DEDUP_REMOVED lines=13> */
.L_x_16066:
[----:B------:R-:W-:Y:S05]  /*d1c0*/  BSYNC.RECONVERGENT B3 ;  /* 0x0000000000037941 */ /* 0x000fea0003800200 */
.L_x_16065:
        /* <DEDUP_REMOVED lines=42> */
.L_x_16063:
[----:B------:R-:W-:Y:S05]  /*d470*/  BSYNC.RECONVERGENT B2 ;  /* 0x0000000000027941 */ /* 0x000fea0003800200 */
.L_x_16062:
        /* <DEDUP_REMOVED lines=23> */
.L_x_16069:
        /* <DEDUP_REMOVED lines=13> */
.L_x_16071:
[----:B------:R-:W-:Y:S05]  /*d6c0*/  BSYNC.RECONVERGENT B3 ;  /* 0x0000000000037941 */ /* 0x000fea0003800200 */
.L_x_16070:
        /* <DEDUP_REMOVED lines=42> */
.L_x_16068:
[----:B------:R-:W-:Y:S05]  /*d970*/  BSYNC.RECONVERGENT B2 ;  /* 0x0000000000027941 */ /* 0x000fea0003800200 */
.L_x_16067:
        /* <DEDUP_REMOVED lines=18> */
.L_x_16074:
        /* <DEDUP_REMOVED lines=13> */
.L_x_16076:
[----:B------:R-:W-:Y:S05]  /*db70*/  BSYNC.RECONVERGENT B3 ;  /* 0x0000000000037941 */ /* 0x000fea0003800200 */
.L_x_16075:
        /* <DEDUP_REMOVED lines=42> */
.L_x_16073:
[----:B------:R-:W-:Y:S05]  /*de20*/  BSYNC.RECONVERGENT B2 ;  /* 0x0000000000027941 */ /* 0x000fea0003800200 */
.L_x_16072:
        /* <DEDUP_REMOVED lines=23> */
.L_x_16079:
        /* <DEDUP_REMOVED lines=13> */
.L_x_16081:
[----:B------:R-:W-:Y:S05]  /*e070*/  BSYNC.RECONVERGENT B3 ;  /* 0x0000000000037941 */ /* 0x000fea0003800200 */
.L_x_16080:
        /* <DEDUP_REMOVED lines=42> */
.L_x_16078:
[----:B------:R-:W-:Y:S05]  /*e320*/  BSYNC.RECONVERGENT B2 ;  /* 0x0000000000027941 */ /* 0x000fea0003800200 */
.L_x_16077:
        /* <DEDUP_REMOVED lines=18> */
.L_x_16084:
        /* <DEDUP_REMOVED lines=15> */
.L_x_16086:
[----:B------:R-:W-:Y:S05]  /*e540*/  BSYNC.RECONVERGENT B3 ;  /* 0x0000000000037941 */ /* 0x000fea0003800200 */
.L_x_16085:
        /* <DEDUP_REMOVED lines=42> */
.L_x_16083:
[----:B------:R-:W-:Y:S05]  /*e7f0*/  BSYNC.RECONVERGENT B2 ;  /* 0x0000000000027941 */ /* 0x000fea0003800200 */
.L_x_16082:
        /* <DEDUP_REMOVED lines=11> */
.L_x_16006:
        /* <DEDUP_REMOVED lines=16> */
.L_x_16090:
        /* <DEDUP_REMOVED lines=13> */
.L_x_16092:
[----:B------:R-:W-:Y:S05]  /*ea80*/  BSYNC.RECONVERGENT B3 ;  /* 0x0000000000037941 */ /* 0x000fea0003800200 */
.L_x_16091:
        /* <DEDUP_REMOVED lines=41> */
.L_x_16089:
[----:B------:R-:W-:Y:S05]  /*ed20*/  BSYNC.RECONVERGENT B2 ;  /* 0x0000000000027941 */ /* 0x000fea0003800200 */
.L_x_16088:
        /* <DEDUP_REMOVED lines=8> */
[----:B-----5:R-:W-:Y:S02]  /*edb0*/  HADD2.F32 R145, -RZ, R160.H0_H0 ;  /* 0x200000a0ff917230 */ /* 0x020fe40000004100 */
        /* <DEDUP_REMOVED lines=12> */
.L_x_16095:
        /* <DEDUP_REMOVED lines=13> */
.L_x_16097:
[----:B------:R-:W-:Y:S05]  /*ef50*/  BSYNC.RECONVERGENT B3 ;  /* 0x0000000000037941 */ /* 0x000fea0003800200 */
.L_x_16096:
        /* <DEDUP_REMOVED lines=42> */
.L_x_16094:
[----:B------:R-:W-:Y:S05]  /*f200*/  BSYNC.RECONVERGENT B2 ;  /* 0x0000000000027941 */ /* 0x000fea0003800200 */
.L_x_16093:
        /* <DEDUP_REMOVED lines=19> */
.L_x_16100:
        /* <DEDUP_REMOVED lines=13> */
.L_x_16102:
[----:B------:R-:W-:Y:S05]  /*f410*/  BSYNC.RECONVERGENT B3 ;  /* 0x0000000000037941 */ /* 0x000fea0003800200 */
.L_x_16101:
        /* <DEDUP_REMOVED lines=42> */
.L_x_16099:
[----:B------:R-:W-:Y:S05]  /*f6c0*/  BSYNC.RECONVERGENT B2 ;  /* 0x0000000000027941 */ /* 0x000fea0003800200 */
.L_x_16098:
        /* <DEDUP_REMOVED lines=19> */
.L_x_16105:
        /* <DEDUP_REMOVED lines=13> */
.L_x_16107:
[----:B------:R-:W-:Y:S05]  /*f8d0*/  BSYNC.RECONVERGENT B3 ;  /* 0x0000000000037941 */ /* 0x000fea0003800200 */
.L_x_16106:
        /* <DEDUP_REMOVED lines=42> */
.L_x_16104:
[----:B------:R-:W-:Y:S05]  /*fb80*/  BSYNC.RECONVERGENT B2 ;  /* 0x0000000000027941 */ /* 0x000fea0003800200 */
.L_x_16103:
        /* <DEDUP_REMOVED lines=19> */
.L_x_16110:
        /* <DEDUP_REMOVED lines=13> */
.L_x_16112:
[----:B------:R-:W-:Y:S05]  /*fd90*/  BSYNC.RECONVERGENT B3 ;  /* 0x0000000000037941 */ /* 0x000fea0003800200 */
.L_x_16111:
        /* <DEDUP_REMOVED lines=42> */
.L_x_16109:
[----:B------:R-:W-:Y:S05]  /*10040*/  BSYNC.RECONVERGENT B2 ;  /* 0x0000000000027941 */ /* 0x000fea0003800200 */
.L_x_16108:
        /* <DEDUP_REMOVED lines=17> */
.L_x_16115:
        /* <DEDUP_REMOVED lines=13> */
.L_x_16117:
[----:B------:R-:W-:Y:S05]  /*10230*/  BSYNC.RECONVERGENT B3 ;  /* 0x0000000000037941 */ /* 0x000fea0003800200 */
.L_x_16116:
        /* <DEDUP_REMOVED lines=41> */
[----:B------:R-:W-:-:S07]  /*104d0*/  LOP3.LUT R3, R174, UR32, R177, 0x96, !PT ;  /* 0x00000020ae037c12 */ /* 0x000fce000f8e96b1 */
.L_x_16114:
[----:B------:R-:W-:Y:S05]  /*104e0*/  BSYNC.RECONVERGENT B2 ;  /* 0x0000000000027941 */ /* 0x000fea0003800200 */
.L_x_16113:
        /* <DEDUP_REMOVED lines=17> */
.L_x_16120:
        /* <DEDUP_REMOVED lines=13> */
.L_x_16122:
[----:B------:R-:W-:Y:S05]  /*106d0*/  BSYNC.RECONVERGENT B3 ;  /* 0x0000000000037941 */ /* 0x000fea0003800200 */
.L_x_16121:
        /* <DEDUP_REMOVED lines=42> */
.L_x_16119:
[----:B------:R-:W-:Y:S05]  /*10980*/  BSYNC.RECONVERGENT B2 ;  /* 0x0000000000027941 */ /* 0x000fea0003800200 */
.L_x_16118:
        /* <DEDUP_REMOVED lines=17> */
.L_x_16125:
        /* <DEDUP_REMOVED lines=13> */
.L_x_16127:
[----:B------:R-:W-:Y:S05]  /*10b70*/  BSYNC.RECONVERGENT B3 ;  /* 0x0000000000037941 */ /* 0x000fea0003800200 */
.L_x_16126:
        /* <DEDUP_REMOVED lines=42> */
.L_x_16124:
[----:B------:R-:W-:Y:S05]  /*10e20*/  BSYNC.RECONVERGENT B2 ;  /* 0x0000000000027941 */ /* 0x000fea0003800200 */
.L_x_16123:
        /* <DEDUP_REMOVED lines=37> */
.L_x_16087:
        /* <DEDUP_REMOVED lines=44> */
.L_x_16128:
[----:B------:R-:W-:Y:S01]  /*11340*/  IMAD.MOV.U32 R201, RZ, RZ, R172 ;  /* 0x000000ffffc97224 */ /* 0x000fe200078e00ac */
[----:B------:R-:W-:-:S07]  /*11350*/  IADD3 R0, PT, PT, R0, 0x20, RZ ;  /* 0x0000002000007810 */ /* 0x000fce0007ffe0ff */
.L_x_16005:
[----:B------:R-:W-:Y:S05]  /*11360*/  BSYNC.RECONVERGENT B1 ;  /* 0x0000000000017941 */ /* 0x000fea0003800200 */
.L_x_16004:
        /* <DEDUP_REMOVED lines=36> */
.L_x_16134:
        /* <DEDUP_REMOVED lines=13> */
.L_x_16136:
[----:B------:R-:W-:Y:S05]  /*11680*/  BSYNC.RECONVERGENT B3 ;  /* 0x0000000000037941 */ /* 0x000fea0003800200 */
.L_x_16135:
        /* <DEDUP_REMOVED lines=41> */
.L_x_16133:
[----:B------:R-:W-:Y:S05]  /*11920*/  BSYNC.RECONVERGENT B2 ;  /* 0x0000000000027941 */ /* 0x000fea0003800200 */
.L_x_16132:
        /* <DEDUP_REMOVED lines=23> */
.L_x_16139:
        /* <DEDUP_REMOVED lines=13> */
.L_x_16141:
[----:B------:R-:W-:Y:S05]  /*11b70*/  BSYNC.RECONVERGENT B3 ;  /* 0x0000000000037941 */ /* 0x000fea0003800200 */
.L_x_16140:
        /* <DEDUP_REMOVED lines=42> */
.L_x_16138:
[----:B------:R-:W-:Y:S05]  /*11e20*/  BSYNC.RECONVERGENT B2 ;  /* 0x0000000000027941 */ /* 0x000fea0003800200 */
.L_x_16137:
        /* <DEDUP_REMOVED lines=23> */
.L_x_16144:
        /* <DEDUP_REMOVED lines=13> */
.L_x_16146:
[----:B------:R-:W-:Y:S05]  /*12070*/  BSYNC.RECONVERGENT B3 ;  /* 0x0000000000037941 */ /* 0x000fea0003800200 */
.L_x_16145:
        /* <DEDUP_REMOVED lines=42> */
.L_x_16143:
[----:B------:R-:W-:Y:S05]  /*12320*/  BSYNC.RECONVERGENT B2 ;  /* 0x0000000000027941 */ /* 0x000fea0003800200 */
.L_x_16142:
        /* <DEDUP_REMOVED lines=20> */
.L_x_16149:
        /* <DEDUP_REMOVED lines=13> */
.L_x_16151:
[----:B------:R-:W-:Y:S05]  /*12540*/  BSYNC.RECONVERGENT B3 ;  /* 0x0000000000037941 */ /* 0x000fea0003800200 */
.L_x_16150:
        /* <DEDUP_REMOVED lines=42> */
.L_x_16148:
[----:B------:R-:W-:Y:S05]  /*127f0*/  BSYNC.RECONVERGENT B2 ;  /* 0x0000000000027941 */ /* 0x000fea0003800200 */
.L_x_16147:
[----:B------:R-:W-:Y:S01]  /*12800*/  I2FP.F32.U32 R150, R150 ;  /* 0x0000009600967245 */ /* 0x000fe20000201000 */
[----:B------:R-:W-:Y:S01]  /*12810*/  HADD2.F32 R151, -RZ, R184.H1_H1 ;  /* 0x300000b8ff977230 */ /* 0x000fe20000004100 */
        /* <DEDUP_REMOVED lines=21> */
.L_x_16154:
        /* <DEDUP_REMOVED lines=13> */
.L_x_16156:
[----:B------:R-:W-:Y:S05]  /*12a40*/  BSYNC.RECONVERGENT B3 ;  /* 0x0000000000037941 */ /* 0x000fea0003800200 */
.L_x_16155:
        /* <DEDUP_REMOVED lines=42> */
.L_x_16153:
[----:B------:R-:W-:Y:S05]  /*12cf0*/  BSYNC.RECONVERGENT B2 ;  /* 0x0000000000027941 */ /* 0x000fea0003800200 */
.L_x_16152:
        /* <DEDUP_REMOVED lines=20> */
.L_x_16159:
        /* <DEDUP_REMOVED lines=13> */
.L_x_16161:
[----:B------:R-:W-:Y:S05]  /*12f10*/  BSYNC.RECONVERGENT B3 ;  /* 0x0000000000037941 */ /* 0x000fea0003800200 */
.L_x_16160:
        /* <DEDUP_REMOVED lines=42> */
.L_x_16158:
[----:B------:R-:W-:Y:S05]  /*131c0*/  BSYNC.RECONVERGENT B2 ;  /* 0x0000000000027941 */ /* 0x000fea0003800200 */
.L_x_16157:
        /* <DEDUP_REMOVED lines=23> */
.L_x_16164:
        /* <DEDUP_REMOVED lines=13> */
.L_x_16166:
[----:B------:R-:W-:Y:S05]  /*13410*/  BSYNC.RECONVERGENT B3 ;  /* 0x0000000000037941 */ /* 0x000fea0003800200 */
.L_x_16165:
        /* <DEDUP_REMOVED lines=42> */
.L_x_16163:
[----:B------:R-:W-:Y:S05]  /*136c0*/  BSYNC.RECONVERGENT B2 ;  /* 0x0000000000027941 */ /* 0x000fea0003800200 */
.L_x_16162:
        /* <DEDUP_REMOVED lines=20> */
.L_x_16169:
        /* <DEDUP_REMOVED lines=13> */
.L_x_16171:
[----:B------:R-:W-:Y:S05]  /*138e0*/  BSYNC.RECONVERGENT B3 ;  /* 0x0000000000037941 */ /* 0x000fea0003800200 */
.L_x_16170:
        /* <DEDUP_REMOVED lines=42> */
.L_x_16168:
[----:B------:R-:W-:Y:S05]  /*13b90*/  BSYNC.RECONVERGENT B2 ;  /* 0x0000000000027941 */ /* 0x000fea0003800200 */
.L_x_16167:
        /* <DEDUP_REMOVED lines=23> */
.L_x_16174:
        /* <DEDUP_REMOVED lines=13> */
.L_x_16176:
[----:B------:R-:W-:Y:S05]  /*13de0*/  BSYNC.RECONVERGENT B3 ;  /* 0x0000000000037941 */ /* 0x000fea0003800200 */
.L_x_16175:
        /* <DEDUP_REMOVED lines=42> */
.L_x_16173:
[----:B------:R-:W-:Y:S05]  /*14090*/  BSYNC.RECONVERGENT B2 ;  /* 0x0000000000027941 */ /* 0x000fea0003800200 */
.L_x_16172:
        /* <DEDUP_REMOVED lines=18> */
.L_x_16179:
        /* <DEDUP_REMOVED lines=13> */
.L_x_16181:
[----:B------:R-:W-:Y:S05]  /*14290*/  BSYNC.RECONVERGENT B3 ;  /* 0x0000000000037941 */ /* 0x000fea0003800200 */
.L_x_16180:
        /* <DEDUP_REMOVED lines=42> */
.L_x_16178:
[----:B------:R-:W-:Y:S05]  /*14540*/  BSYNC.RECONVERGENT B2 ;  /* 0x0000000000027941 */ /* 0x000fea0003800200 */
.L_x_16177:
        /* <DEDUP_REMOVED lines=23> */
.L_x_16184:
        /* <DEDUP_REMOVED lines=13> */
.L_x_16186:
[----:B------:R-:W-:Y:S05]  /*14790*/  BSYNC.RECONVERGENT B3 ;  /* 0x0000000000037941 */ /* 0x000fea0003800200 */
.L_x_16185:
        /* <DEDUP_REMOVED lines=42> */
.L_x_16183:
[----:B------:R-:W-:Y:S05]  /*14a40*/  BSYNC.RECONVERGENT B2 ;  /* 0x0000000000027941 */ /* 0x000fea0003800200 */
.L_x_16182:
        /* <DEDUP_REMOVED lines=18> */
.L_x_16189:
        /* <DEDUP_REMOVED lines=13> */
.L_x_16191:
[----:B------:R-:W-:Y:S05]  /*14c40*/  BSYNC.RECONVERGENT B3 ;  /* 0x0000000000037941 */ /* 0x000fea0003800200 */
.L_x_16190:
        /* <DEDUP_REMOVED lines=42> */
.L_x_16188:
[----:B------:R-:W-:Y:S05]  /*14ef0*/  BSYNC.RECONVERGENT B2 ;  /* 0x0000000000027941 */ /* 0x000fea0003800200 */
.L_x_16187:
        /* <DEDUP_REMOVED lines=23> */
.L_x_16194:
        /* <DEDUP_REMOVED lines=13> */
.L_x_16196:
[----:B------:R-:W-:Y:S05]  /*15140*/  BSYNC.RECONVERGENT B3 ;  /* 0x0000000000037941 */ /* 0x000fea0003800200 */
.L_x_16195:
        /* <DEDUP_REMOVED lines=42> */
.L_x_16193:
[----:B------:R-:W-:Y:S05]  /*153f0*/  BSYNC.RECONVERGENT B2 ;  /* 0x0000000000027941 */ /* 0x000fea0003800200 */
.L_x_16192:
        /* <DEDUP_REMOVED lines=18> */
.L_x_16199:
        /* <DEDUP_REMOVED lines=13> */
.L_x_16201:
[----:B------:R-:W-:Y:S05]  /*155f0*/  BSYNC.RECONVERGENT B3 ;  /* 0x0000000000037941 */ /* 0x000fea0003800200 */
.L_x_16200:
        /* <DEDUP_REMOVED lines=42> */
.L_x_16198:
[----:B------:R-:W-:Y:S05]  /*158a0*/  BSYNC.RECONVERGENT B2 ;  /* 0x0000000000027941 */ /* 0x000fea0003800200 */
.L_x_16197:
        /* <DEDUP_REMOVED lines=23> */
.L_x_16204:
        /* <DEDUP_REMOVED lines=13> */
.L_x_16206:
[----:B------:R-:W-:Y:S05]  /*15af0*/  BSYNC.RECONVERGENT B3 ;  /* 0x0000000000037941 */ /* 0x000fea0003800200 */
.L_x_16205:
        /* <DEDUP_REMOVED lines=42> */
.L_x_16203:
[----:B------:R-:W-:Y:S05]  /*15da0*/  BSYNC.RECONVERGENT B2 ;  /* 0x0000000000027941 */ /* 0x000fea0003800200 */
.L_x_16202:
        /* <DEDUP_REMOVED lines=18> */
.L_x_16209:
        /* <DEDUP_REMOVED lines=15> */
.L_x_16211:
[----:B------:R-:W-:Y:S05]  /*15fc0*/  BSYNC.RECONVERGENT B3 ;  /* 0x0000000000037941 */ /* 0x000fea0003800200 */
.L_x_16210:
        /* <DEDUP_REMOVED lines=42> */
.L_x_16208:
[----:B------:R-:W-:Y:S05]  /*16270*/  BSYNC.RECONVERGENT B2 ;  /* 0x0000000000027941 */ /* 0x000fea0003800200 */
.L_x_16207:
        /* <DEDUP_REMOVED lines=11> */
.L_x_16131:
        /* <DEDUP_REMOVED lines=16> */
.L_x_16215:
        /* <DEDUP_REMOVED lines=13> */
.L_x_16217:
[----:B------:R-:W-:Y:S05]  /*16500*/  BSYNC.RECONVERGENT B3 ;  /* 0x0000000000037941 */ /* 0x000fea0003800200 */
.L_x_16216:
        /* <DEDUP_REMOVED lines=41> */
.L_x_16214:
[----:B------:R-:W-:Y:S05]  /*167a0*/  BSYNC.RECONVERGENT B2 ;  /* 0x0000000000027941 */ /* 0x000fea0003800200 */
.L_x_16213:
        /* <DEDUP_REMOVED lines=21> */
.L_x_16220:
        /* <DEDUP_REMOVED lines=13> */
.L_x_16222:
[----:B------:R-:W-:Y:S05]  /*169d0*/  BSYNC.RECONVERGENT B3 ;  /* 0x0000000000037941 */ /* 0x000fea0003800200 */
.L_x_16221:
        /* <DEDUP_REMOVED lines=42> */
.L_x_16219:
[----:B------:R-:W-:Y:S05]  /*16c80*/  BSYNC.RECONVERGENT B2 ;  /* 0x0000000000027941 */ /* 0x000fea0003800200 */
.L_x_16218:
        /* <DEDUP_REMOVED lines=19> */
.L_x_16225:
        /* <DEDUP_REMOVED lines=13> */
.L_x_16227:
[----:B------:R-:W-:Y:S05]  /*16e90*/  BSYNC.RECONVERGENT B3 ;  /* 0x0000000000037941 */ /* 0x000fea0003800200 */
.L_x_16226:
        /* <DEDUP_REMOVED lines=42> */
.L_x_16224:
[----:B------:R-:W-:Y:S05]  /*17140*/  BSYNC.RECONVERGENT B2 ;  /* 0x0000000000027941 */ /* 0x000fea0003800200 */
.L_x_16223:
        /* <DEDUP_REMOVED lines=19> */
.L_x_16230:
        /* <DEDUP_REMOVED lines=13> */
.L_x_16232:
[----:B------:R-:W-:Y:S05]  /*17350*/  BSYNC.RECONVERGENT B3 ;  /* 0x0000000000037941 */ /* 0x000fea0003800200 */
.L_x_16231:
        /* <DEDUP_REMOVED lines=42> */
.L_x_16229:
[----:B------:R-:W-:Y:S05]  /*17600*/  BSYNC.RECONVERGENT B2 ;  /* 0x0000000000027941 */ /* 0x000fea0003800200 */
.L_x_16228:
        /* <DEDUP_REMOVED lines=19> */
.L_x_16235:
        /* <DEDUP_REMOVED lines=13> */
.L_x_16237:
[----:B------:R-:W-:Y:S05]  /*17810*/  BSYNC.RECONVERGENT B3 ;  /* 0x0000000000037941 */ /* 0x000fea0003800200 */
.L_x_16236:
        /* <DEDUP_REMOVED lines=42> */
.L_x_16234:
[----:B------:R-:W-:Y:S05]  /*17ac0*/  BSYNC.RECONVERGENT B2 ;  /* 0x0000000000027941 */ /* 0x000fea0003800200 */
.L_x_16233:
        /* <DEDUP_REMOVED lines=17> */
.L_x_16240:
        /* <DEDUP_REMOVED lines=13> */
.L_x_16242:
[----:B------:R-:W-:Y:S05]  /*17cb0*/  BSYNC.RECONVERGENT B3 ;  /* 0x0000000000037941 */ /* 0x000fea0003800200 */
.L_x_16241:
        /* <DEDUP_REMOVED lines=42> */
.L_x_16239:
[----:B------:R-:W-:Y:S05]  /*17f60*/  BSYNC.RECONVERGENT B2 ;  /* 0x0000000000027941 */ /* 0x000fea0003800200 */
.L_x_16238:
        /* <DEDUP_REMOVED lines=17> */
.L_x_16245:
        /* <DEDUP_REMOVED lines=13> */
.L_x_16247:
[----:B------:R-:W-:Y:S05]  /*18150*/  BSYNC.RECONVERGENT B3 ;  /* 0x0000000000037941 */ /* 0x000fea0003800200 */
.L_x_16246:
        /* <DEDUP_REMOVED lines=42> */
.L_x_16244:
[----:B------:R-:W-:Y:S05]  /*18400*/  BSYNC.RECONVERGENT B2 ;  /* 0x0000000000027941 */ /* 0x000fea0003800200 */
.L_x_16243:
        /* <DEDUP_REMOVED lines=17> */
.L_x_16250:
        /* <DEDUP_REMOVED lines=13> */
.L_x_16252:
[----:B------:R-:W-:Y:S05]  /*185f0*/  BSYNC.RECONVERGENT B3 ;  /* 0x0000000000037941 */ /* 0x000fea0003800200 */
.L_x_16251:
        /* <DEDUP_REMOVED lines=42> */
.L_x_16249:
[----:B------:R-:W-:Y:S05]  /*188a0*/  BSYNC.RECONVERGENT B2 ;  /* 0x0000000000027941 */ /* 0x000fea0003800200 */
.L_x_16248:
        /* <DEDUP_REMOVED lines=37> */
.L_x_16212:
        /* <DEDUP_REMOVED lines=44> */
.L_x_16253:
[----:B------:R-:W-:Y:S01]  /*18dc0*/  IMAD.MOV.U32 R201, RZ, RZ, R172 ;  /* 0x000000ffffc97224 */ /* 0x000fe200078e00ac */
[----:B------:R-:W-:-:S07]  /*18dd0*/  IADD3 R0, PT, PT, R0, 0x20, RZ ;  /* 0x0000002000007810 */ /* 0x000fce0007ffe0ff */
.L_x_16130:
[----:B------:R-:W-:Y:S05]  /*18de0*/  BSYNC.RECONVERGENT B1 ;  /* 0x0000000000017941 */ /* 0x000fea0003800200 */
.L_x_16129:
        /* <DEDUP_REMOVED lines=36> */
.L_x_16259:
        /* <DEDUP_REMOVED lines=13> */
.L_x_16261:
[----:B------:R-:W-:Y:S05]  /*19100*/  BSYNC.RECONVERGENT B3 ;  /* 0x0000000000037941 */ /* 0x000fea0003800200 */
.L_x_16260:
        /* <DEDUP_REMOVED lines=41> */
.L_x_16258:
[----:B------:R-:W-:Y:S05]  /*193a0*/  BSYNC.RECONVERGENT B2 ;  /* 0x0000000000027941 */ /* 0x000fea0003800200 */
.L_x_16257:
        /* <DEDUP_REMOVED lines=23> */
.L_x_16264:
        /* <DEDUP_REMOVED lines=13> */
.L_x_16266:
[----:B------:R-:W-:Y:S05]  /*195f0*/  BSYNC.RECONVERGENT B3 ;  /* 0x0000000000037941 */ /* 0x000fea0003800200 */
.L_x_16265:
        /* <DEDUP_REMOVED lines=42> */
.L_x_16263:
[----:B------:R-:W-:Y:S05]  /*198a0*/  BSYNC.RECONVERGENT B2 ;  /* 0x0000000000027941 */ /* 0x000fea0003800200 */
.L_x_16262:
[----:B------:R-:W-:Y:S01]  /*198b0*/  I2FP.F32.U32 R152, R152 ;  /* 0x0000009800987245 */ /* 0x000fe20000201000 */
[----:B------:R-:W-:Y:S01]  /*198c0*/  HADD2.F32 R153, -RZ, R184.H0_H0 ;  /* 0x200000b8ff997230 */ /* 0x000fe20000004100 */
        /* <DEDUP_REMOVED lines=21> */
.L_x_16269:
        /* <DEDUP_REMOVED lines=13> */
.L_x_16271:
[----:B------:R-:W-:Y:S05]  /*19af0*/  BSYNC.RECONVERGENT B3 ;  /* 0x0000000000037941 */ /* 0x000fea0003800200 */
.L_x_16270:
        /* <DEDUP_REMOVED lines=42> */
.L_x_16268:
[----:B------:R-:W-:Y:S05]  /*19da0*/  BSYNC.RECONVERGENT B2 ;  /* 0x0000000000027941 */ /* 0x000fea0003800200 */
.L_x_16267:
        /* <DEDUP_REMOVED lines=20> */
.L_x_16274:
        /* <DEDUP_REMOVED lines=13> */
.L_x_16276:
[----:B------:R-:W-:Y:S05]  /*19fc0*/  BSYNC.RECONVERGENT B3 ;  /* 0x0000000000037941 */ /* 0x000fea0003800200 */
.L_x_16275:
        /* <DEDUP_REMOVED lines=42> */
.L_x_16273:
[----:B------:R-:W-:Y:S05]  /*1a270*/  BSYNC.RECONVERGENT B2 ;  /* 0x0000000000027941 */ /* 0x000fea0003800200 */
.L_x_16272:
        /* <DEDUP_REMOVED lines=23> */
.L_x_16279:
        /* <DEDUP_REMOVED lines=13> */
.L_x_16281:
[----:B------:R-:W-:Y:S05]  /*1a4c0*/  BSYNC.RECONVERGENT B3 ;  /* 0x0000000000037941 */ /* 0x000fea0003800200 */
.L_x_16280:
        /* <DEDUP_REMOVED lines=42> */
.L_x_16278:
[----:B------:R-:W-:Y:S05]  /*1a770*/  BSYNC.RECONVERGENT B2 ;  /* 0x0000000000027941 */ /* 0x000fea0003800200 */
.L_x_16277:
        /* <DEDUP_REMOVED lines=20> */
.L_x_16284:
        /* <DEDUP_REMOVED lines=13> */
.L_x_16286:
[----:B------:R-:W-:Y:S05]  /*1a990*/  BSYNC.RECONVERGENT B3 ;  /* 0x0000000000037941 */ /* 0x000fea0003800200 */
.L_x_16285:
        /* <DEDUP_REMOVED lines=42> */
.L_x_16283:
[----:B------:R-:W-:Y:S05]  /*1ac40*/  BSYNC.RECONVERGENT B2 ;  /* 0x0000000000027941 */ /* 0x000fea0003800200 */
.L_x_16282:
        /* <DEDUP_REMOVED lines=23> */
.L_x_16289:
        /* <DEDUP_REMOVED lines=13> */
.L_x_16291:
[----:B------:R-:W-:Y:S05]  /*1ae90*/  BSYNC.RECONVERGENT B3 ;  /* 0x0000000000037941 */ /* 0x000fea0003800200 */
.L_x_16290:
        /* <DEDUP_REMOVED lines=42> */
.L_x_16288:
[----:B------:R-:W-:Y:S05]  /*1b140*/  BSYNC.RECONVERGENT B2 ;  /* 0x0000000000027941 */ /* 0x000fea0003800200 */
.L_x_16287:
        /* <DEDUP_REMOVED lines=20> */
.L_x_16294:
        /* <DEDUP_REMOVED lines=13> */
.L_x_16296:
[----:B------:R-:W-:Y:S05]  /*1b360*/  BSYNC.RECONVERGENT B3 ;  /* 0x0000000000037941 */ /* 0x000fea0003800200 */
.L_x_16295:
        /* <DEDUP_REMOVED lines=42> */
.L_x_16293:
[----:B------:R-:W-:Y:S05]  /*1b610*/  BSYNC.RECONVERGENT B2 ;  /* 0x0000000000027941 */ /* 0x000fea0003800200 */
.L_x_16292:
        /* <DEDUP_REMOVED lines=23> */
.L_x_16299:
        /* <DEDUP_REMOVED lines=13> */
.L_x_16301:
[----:B------:R-:W-:Y:S05]  /*1b860*/  BSYNC.RECONVERGENT B3 ;  /* 0x0000000000037941 */ /* 0x000fea0003800200 */
.L_x_16300:
        /* <DEDUP_REMOVED lines=42> */
.L_x_16298:
[----:B------:R-:W-:Y:S05]  /*1bb10*/  BSYNC.RECONVERGENT B2 ;  /* 0x0000000000027941 */ /* 0x000fea0003800200 */
.L_x_16297:
        /* <DEDUP_REMOVED lines=18> */
.L_x_16304:
        /* <DEDUP_REMOVED lines=13> */
.L_x_16306:
[----:B------:R-:W-:Y:S05]  /*1bd10*/  BSYNC.RECONVERGENT B3 ;  /* 0x0000000000037941 */ /* 0x000fea0003800200 */
.L_x_16305:
        /* <DEDUP_REMOVED lines=42> */
.L_x_16303:
[----:B------:R-:W-:Y:S05]  /*1bfc0*/  BSYNC.RECONVERGENT B2 ;  /* 0x0000000000027941 */ /* 0x000fea0003800200 */
.L_x_16302:
        /* <DEDUP_REMOVED lines=23> */
.L_x_16309:
        /* <DEDUP_REMOVED lines=13> */
.L_x_16311:
[----:B------:R-:W-:Y:S05]  /*1c210*/  BSYNC.RECONVERGENT B3 ;  /* 0x0000000000037941 */ /* 0x000fea0003800200 */
.L_x_16310:
        /* <DEDUP_REMOVED lines=42> */
.L_x_16308:
[----:B------:R-:W-:Y:S05]  /*1c4c0*/  BSYNC.RECONVERGENT B2 ;  /* 0x0000000000027941 */ /* 0x000fea0003800200 */
.L_x_16307:
        /* <DEDUP_REMOVED lines=18> */
.L_x_16314:
        /* <DEDUP_REMOVED lines=13> */
.L_x_16316:
[----:B------:R-:W-:Y:S05]  /*1c6c0*/  BSYNC.RECONVERGENT B3 ;  /* 0x0000000000037941 */ /* 0x000fea0003800200 */
.L_x_16315:
        /* <DEDUP_REMOVED lines=42> */
.L_x_16313:
[----:B------:R-:W-:Y:S05]  /*1c970*/  BSYNC.RECONVERGENT B2 ;  /* 0x0000000000027941 */ /* 0x000fea0003800200 */
.L_x_16312:
        /* <DEDUP_REMOVED lines=23> */
.L_x_16319:
        /* <DEDUP_REMOVED lines=13> */
.L_x_16321:
[----:B------:R-:W-:Y:S05]  /*1cbc0*/  BSYNC.RECONVERGENT B3 ;  /* 0x0000000000037941 */ /* 0x000fea0003800200 */
.L_x_16320:
        /* <DEDUP_REMOVED lines=42> */
.L_x_16318:
[----:B------:R-:W-:Y:S05]  /*1ce70*/  BSYNC.RECONVERGENT B2 ;  /* 0x0000000000027941 */ /* 0x000fea0003800200 */
.L_x_16317:
        /* <DEDUP_REMOVED lines=18> */
.L_x_16324:
        /* <DEDUP_REMOVED lines=13> */
.L_x_16326:
[----:B------:R-:W-:Y:S05]  /*1d070*/  BSYNC.RECONVERGENT B3 ;  /* 0x0000000000037941 */ /* 0x000fea0003800200 */
.L_x_16325:
        /* <DEDUP_REMOVED lines=42> */
.L_x_16323:
[----:B------:R-:W-:Y:S05]  /*1d320*/  BSYNC.RECONVERGENT B2 ;  /* 0x0000000000027941 */ /* 0x000fea0003800200 */
.L_x_16322:
        /* <DEDUP_REMOVED lines=23> */
.L_x_16329:
        /* <DEDUP_REMOVED lines=13> */
.L_x_16331:
[----:B------:R-:W-:Y:S05]  /*1d570*/  BSYNC.RECONVERGENT B3 ;  /* 0x0000000000037941 */ /* 0x000fea0003800200 */
.L_x_16330:
        /* <DEDUP_REMOVED lines=42> */
.L_x_16328:
[----:B------:R-:W-:Y:S05]  /*1d820*/  BSYNC.RECONVERGENT B2 ;  /* 0x0000000000027941 */ /* 0x000fea0003800200 */
.L_x_16327:
        /* <DEDUP_REMOVED lines=18> */
.L_x_16334:
        /* <DEDUP_REMOVED lines=15> */
.L_x_16336:
[----:B------:R-:W-:Y:S05]  /*1da40*/  BSYNC.RECONVERGENT B3 ;  /* 0x0000000000037941 */ /* 0x000fea0003800200 */
.L_x_16335:
        /* <DEDUP_REMOVED lines=42> */
.L_x_16333:
[----:B------:R-:W-:Y:S05]  /*1dcf0*/  BSYNC.RECONVERGENT B2 ;  /* 0x0000000000027941 */ /* 0x000fea0003800200 */
.L_x_16332:
        /* <DEDUP_REMOVED lines=11> */
.L_x_16256:
        /* <DEDUP_REMOVED lines=16> */
.L_x_16340:
        /* <DEDUP_REMOVED lines=13> */
.L_x_16342:
[----:B------:R-:W-:Y:S05]  /*1df80*/  BSYNC.RECONVERGENT B3 ;  /* 0x0000000000037941 */ /* 0x000fea0003800200 */
.L_x_16341:
        /* <DEDUP_REMOVED lines=41> */
.L_x_16339:
[----:B------:R-:W-:Y:S05]  /*1e220*/  BSYNC.RECONVERGENT B2 ;  /* 0x0000000000027941 */ /* 0x000fea0003800200 */
.L_x_16338:
        /* <DEDUP_REMOVED lines=21> */
.L_x_16345:
        /* <DEDUP_REMOVED lines=13> */
.L_x_16347:
[----:B------:R-:W-:Y:S05]  /*1e450*/  BSYNC.RECONVERGENT B3 ;  /* 0x0000000000037941 */ /* 0x000fea0003800200 */
.L_x_16346:
        /* <DEDUP_REMOVED lines=42> */
.L_x_16344:
[----:B------:R-:W-:Y:S05]  /*1e700*/  BSYNC.RECONVERGENT B2 ;  /* 0x0000000000027941 */ /* 0x000fea0003800200 */
.L_x_16343:
        /* <DEDUP_REMOVED lines=19> */
.L_x_16350:
        /* <DEDUP_REMOVED lines=13> */
.L_x_16352:
[----:B------:R-:W-:Y:S05]  /*1e910*/  BSYNC.RECONVERGENT B3 ;  /* 0x0000000000037941 */ /* 0x000fea0003800200 */
.L_x_16351:
        /* <DEDUP_REMOVED lines=42> */
.L_x_16349:
[----:B------:R-:W-:Y:S05]  /*1ebc0*/  BSYNC.RECONVERGENT B2 ;  /* 0x0000000000027941 */ /* 0x000fea0003800200 */
.L_x_16348:
        /* <DEDUP_REMOVED lines=19> */
.L_x_16355:
        /* <DEDUP_REMOVED lines=13> */
.L_x_16357:
[----:B------:R-:W-:Y:S05]  /*1edd0*/  BSYNC.RECONVERGENT B3 ;  /* 0x0000000000037941 */ /* 0x000fea0003800200 */
.L_x_16356:
        /* <DEDUP_REMOVED lines=42> */
.L_x_16354:
[----:B------:R-:W-:Y:S05]  /*1f080*/  BSYNC.RECONVERGENT B2 ;  /* 0x0000000000027941 */ /* 0x000fea0003800200 */
.L_x_16353:
        /* <DEDUP_REMOVED lines=19> */
.L_x_16360:
        /* <DEDUP_REMOVED lines=13> */
.L_x_16362:
[----:B------:R-:W-:Y:S05]  /*1f290*/  BSYNC.RECONVERGENT B3 ;  /* 0x0000000000037941 */ /* 0x000fea0003800200 */
.L_x_16361:
        /* <DEDUP_REMOVED lines=42> */
.L_x_16359:
[----:B------:R-:W-:Y:S05]  /*1f540*/  BSYNC.RECONVERGENT B2 ;  /* 0x0000000000027941 */ /* 0x000fea0003800200 */
.L_x_16358:
        /* <DEDUP_REMOVED lines=17> */
.L_x_16365:
        /* <DEDUP_REMOVED lines=13> */
.L_x_16367:
[----:B------:R-:W-:Y:S05]  /*1f730*/  BSYNC.RECONVERGENT B3 ;  /* 0x0000000000037941 */ /* 0x000fea0003800200 */
.L_x_16366:
        /* <DEDUP_REMOVED lines=42> */
.L_x_16364:
[----:B------:R-:W-:Y:S05]  /*1f9e0*/  BSYNC.RECONVERGENT B2 ;  /* 0x0000000000027941 */ /* 0x000fea0003800200 */
.L_x_16363:
        /* <DEDUP_REMOVED lines=17> */
.L_x_16370:
        /* <DEDUP_REMOVED lines=13> */
.L_x_16372:
[----:B------:R-:W-:Y:S05]  /*1fbd0*/  BSYNC.RECONVERGENT B3 ;  /* 0x0000000000037941 */ /* 0x000fea0003800200 */
.L_x_16371:
        /* <DEDUP_REMOVED lines=42> */
.L_x_16369:
[----:B------:R-:W-:Y:S05]  /*1fe80*/  BSYNC.RECONVERGENT B2 ;  /* 0x0000000000027941 */ /* 0x000fea0003800200 */
.L_x_16368:
        /* <DEDUP_REMOVED lines=17> */
.L_x_16375:
        /* <DEDUP_REMOVED lines=13> */
.L_x_16377:
[----:B------:R-:W-:Y:S05]  /*20070*/  BSYNC.RECONVERGENT B3 ;  /* 0x0000000000037941 */ /* 0x000fea0003800200 */
.L_x_16376:
        /* <DEDUP_REMOVED lines=42> */
.L_x_16374:
[----:B------:R-:W-:Y:S05]  /*20320*/  BSYNC.RECONVERGENT B2 ;  /* 0x0000000000027941 */ /* 0x000fea0003800200 */
.L_x_16373:
        /* <DEDUP_REMOVED lines=37> */
.L_x_16337:
        /* <DEDUP_REMOVED lines=16> */
[----:B------:R-:W-:Y:S01]  /*20680*/  SEL R178, RZ, 0x1, !P1 ;  /* 0x00000001ffb27807 */ /* 0x000fe20004800000 */
[----:B------:R-:W-:Y:S01]  /*20690*/  IMAD.MOV.U32 R201, RZ, RZ, R172 ;  /* 0x000000ffffc97224 */ /* 0x000fe200078e00ac */
        /* <DEDUP_REMOVED lines=27> */
.L_x_16255:
[----:B------:R-:W-:Y:S05]  /*20850*/  BSYNC.RECONVERGENT B1 ;  /* 0x0000000000017941 */ /* 0x000fea0003800200 */
.L_x_16254:
[----:B------:R-:W-:Y:S01]  /*20860*/  FADD.FTZ R0, RZ, R140 ;  /* 0x0000008cff007221 */ /* 0x000fe20000010000 */
[C---:B------:R-:W-:Y:S01]  /*20870*/  ISETP.GE.U32.AND P0, PT, R188.reuse, 0x20, PT ;  /* 0x00000020bc00780c */ /* 0x040fe20003f06070 */
[----:B------:R-:W-:Y:S01]  /*20880*/  UMOV UR4, 0xffffffff ;  /* 0xffffffff00047882 */ /* 0x000fe20000000000 */
[C---:B------:R-:W-:Y:S01]  /*20890*/  ISETP.GT.U32.AND P1, PT, R188.reuse, 0x3f, PT ;  /* 0x0000003fbc00780c */ /* 0x040fe20003f24070 */
[----:B01-3--:R-:W-:Y:S01]  /*208a0*/  FADD.FTZ R173, R141, R0 ;  /* 0x000000008dad7221 */ /* 0x00bfe20000010000 */
        /* <DEDUP_REMOVED lines=9> */
[----:B--2---:R-:W-:-:S05]  /*20940*/  FSEL R175, R0, RZ, P0 ;  /* 0x000000ff00af7208 */ /* 0x004fca0000000000 */
        /* <DEDUP_REMOVED lines=111> */
.L_x_16399:
        /* <DEDUP_REMOVED lines=61> */
[----:B------:R-:W-:Y:S01]  /*21410*/  F2FP.F16.F32.PACK_AB R176, R205, R176 ;  /* 0x000000b0cdb0723e */ /* 0x000fe200000000ff */
[----:B------:R-:W-:-:S04]  /*21420*/  VIADD R200, R200, 0x20 ;  /* 0x00000020c8c87836 */ /* 0x000fc80000000000 */
[----:B------:R0:W-:Y:S03]  /*21430*/  STG.E.128 desc[UR8][R206.64], R176 ;  /* 0x000000b0ce007986 */ /* 0x0001e6000c101d08 */
.L_x_16380:
[----:B------:R-:W-:Y:S05]  /*21440*/  BSYNC.RECONVERGENT B1 ;  /* 0x0000000000017941 */ /* 0x000fea0003800200 */
.L_x_16379:
        /* <DEDUP_REMOVED lines=50> */
.L_x_16382:
[----:B------:R-:W-:Y:S05]  /*21770*/  BSYNC.RECONVERGENT B1 ;  /* 0x0000000000017941 */ /* 0x000fea0003800200 */
.L_x_16381:
        /* <DEDUP_REMOVED lines=50> */
.L_x_16384:
[----:B------:R-:W-:Y:S05]  /*21aa0*/  BSYNC.RECONVERGENT B1 ;  /* 0x0000000000017941 */ /* 0x000fea0003800200 */
.L_x_16383:
        /* <DEDUP_REMOVED lines=28> */
[----:B------:R-:W-:-:S03]  /*21c70*/  F2FP.F16.F32.PACK_AB R173, R211, R176 ;  /* 0x000000b0d3ad723e */ /* 0x000fc600000000ff */
[----:B------:R-:W-:Y:S01]  /*21c80*/  FFMA.FTZ R176, R177, R108, R128 ;  /* 0x0000006cb1b07223 */ /* 0x000fe20000010080 */
[----:B------:R-:W-:Y:S01]  /*21c90*/  F2FP.F16.F32.PACK_AB R172, R179, R0 ;  /* 0x00000000b3ac723e */ /* 0x000fe200000000ff */
        /* <DEDUP_REMOVED lines=18> */
.L_x_16386:
[----:B------:R-:W-:Y:S05]  /*21dc0*/  BSYNC.RECONVERGENT B1 ;  /* 0x0000000000017941 */ /* 0x000fea0003800200 */
.L_x_16385:
[----:B01234-:R-:W0:Y:S02]  /*21dd0*/  LDC.64 R172, c[0x0][0x380] ;  /* 0x0000e000ffac7b82 */ /* 0x01fe240000000a00 */
[----:B0-----:R-:W-:-:S04]  /*21de0*/  LEA R181, R172, R181, 0x2 ;  /* 0x000000b5acb57211 */ /* 0x001fc800078e10ff */
[----:B------:R-:W-:-:S13]  /*21df0*/  ISETP.GE.AND P1, PT, R181, R173, PT ;  /* 0x000000adb500720c */ /* 0x000fda0003f26270 */
[----:B------:R-:W-:Y:S05]  /*21e00*/  @!P1 BRA `(.L_x_16387) ;  /* 0xfffffe0000009947 */ /* 0x000fea000383ffff */
[----:B------:R-:W-:Y:S05]  /*21e10*/  BSYNC B0 ;  /* 0x0000000000007941 */ /* 0x000fea0003800000 */
.L_x_15878:
[----:B------:R-:W-:Y:S05]  /*21e20*/  EXIT ;  /* 0x000000000000794d */ /* 0x000fea0003800000 */
.L_x_16378:
        /* <DEDUP_REMOVED lines=8> */
.L_x_16389:
[----:B------:R-:W-:Y:S05]  /*21eb0*/  BSYNC B1 ;  /* 0x0000000000017941 */ /* 0x000fea0003800000 */
.L_x_16388:
        /* <DEDUP_REMOVED lines=9> */
.L_x_16390:
[----:B------:R-:W-:Y:S01]  /*21f50*/  HFMA2 R206, -RZ, RZ, 0, 2.384185791015625e-07 ;  /* 0x00000004ffce7431 */ /* 0x000fe200000001ff */
[----:B------:R-:W-:-:S05]  /*21f60*/  MOV R173, R179 ;  /* 0x000000b300ad7202 */ /* 0x000fca0000000f00 */
[----:B------:R-:W-:-:S04]  /*21f70*/  FADD.FTZ R176, R174, R173 ;  /* 0x000000adaeb07221 */ /* 0x000fc80000010000 */
[----:B------:R-:W-:-:S07]  /*21f80*/  IMAD.MOV.U32 R205, RZ, RZ, R176 ;  /* 0x000000ffffcd7224 */ /* 0x000fce00078e00b0 */
[----:B------:R-:W-:Y:S05]  /*21f90*/  WARPSYNC.COLLECTIVE R204, `(.L_x_16391) ;  /* 0x00000000cc087348 */ /* 0x000fea0003c00000 */
[----:B------:R0:W1:Y:S02]  /*21fa0*/  SHFL.BFLY P5, R179, R205, R206, R207 ;  /* 0x0c0000cecdb37389 */ /* 0x00006400000a00cf */
[----:B01----:R-:W-:Y:S05]  /*21fb0*/  ENDCOLLECTIVE ;  /* 0x000000000000791b */ /* 0x003fea0003800000 */
.L_x_16391:
        /* <DEDUP_REMOVED lines=8> */
.L_x_16392:
[----:B------:R-:W-:Y:S01]  /*22040*/  HFMA2 R206, -RZ, RZ, 0, 9.5367431640625e-07 ;  /* 0x00000010ffce7431 */ /* 0x000fe200000001ff */
[----:B------:R-:W-:-:S05]  /*22050*/  MOV R0, R179 ;  /* 0x000000b300007202 */ /* 0x000fca0000000f00 */
[----:B------:R-:W-:-:S04]  /*22060*/  FADD.FTZ R178, R177, R0 ;  /* 0x00000000b1b27221 */ /* 0x000fc80000010000 */
[----:B------:R-:W-:-:S07]  /*22070*/  IMAD.MOV.U32 R205, RZ, RZ, R178 ;  /* 0x000000ffffcd7224 */ /* 0x000fce00078e00b2 */
[----:B------:R-:W-:Y:S05]  /*22080*/  WARPSYNC.COLLECTIVE R204, `(.L_x_16393) ;  /* 0x00000000cc087348 */ /* 0x000fea0003c00000 */
[----:B------:R0:W1:Y:S02]  /*22090*/  SHFL.BFLY P5, R179, R205, R206, R207 ;  /* 0x0c0000cecdb37389 */ /* 0x00006400000a00cf */
[----:B01----:R-:W-:Y:S05]  /*220a0*/  ENDCOLLECTIVE ;  /* 0x000000000000791b */ /* 0x003fea0003800000 */
.L_x_16393:
[----:B------:R-:W-:Y:S01]  /*220b0*/  MOV R206, 0x1 ;  /* 0x0000000100ce7802 */ /* 0x000fe20000000f00 */
        /* <DEDUP_REMOVED lines=71> */
.L_x_16394:
[----:B------:R-:W-:Y:S02]  /*22530*/  IMAD.MOV.U32 R206, RZ, RZ, 0x2 ;  /* 0x00000002ffce7424 */ /* 0x000fe400078e00ff */
[----:B------:R-:W-:-:S04]  /*22540*/  IMAD.MOV.U32 R175, RZ, RZ, R179 ;  /* 0x000000ffffaf7224 */ /* 0x000fc800078e00b3 */
[----:B------:R-:W-:-:S05]  /*22550*/  FADD.FTZ R175, R0, R175 ;  /* 0x000000af00af7221 */ /* 0x000fca0000010000 */
[----:B------:R-:W-:-:S07]  /*22560*/  MOV R205, R175 ;  /* 0x000000af00cd7202 */ /* 0x000fce0000000f00 */
[----:B------:R-:W-:Y:S05]  /*22570*/  WARPSYNC.COLLECTIVE R204, `(.L_x_16395) ;  /* 0x00000000cc087348 */ /* 0x000fea0003c00000 */
[----:B------:R0:W1:Y:S02]  /*22580*/  SHFL.BFLY P5, R179, R205, R206, R207 ;  /* 0x0c0000cecdb37389 */ /* 0x00006400000a00cf */
[----:B01----:R-:W-:Y:S05]  /*22590*/  ENDCOLLECTIVE ;  /* 0x000000000000791b */ /* 0x003fea0003800000 */
.L_x_16395:
[----:B------:R-:W-:Y:S01]  /*225a0*/  HFMA2 R206, -RZ, RZ, 0, 2.384185791015625e-07 ;  /* 0x00000004ffce7431 */ /* 0x000fe200000001ff */
[----:B------:R-:W-:-:S05]  /*225b0*/  MOV R174, R179 ;  /* 0x000000b300ae7202 */ /* 0x000fca0000000f00 */
[----:B------:R-:W-:-:S04]  /*225c0*/  FADD.FTZ R174, R175, R174 ;  /* 0x000000aeafae7221 */ /* 0x000fc80000010000 */
[----:B------:R-:W-:-:S07]  /*225d0*/  IMAD.MOV.U32 R205, RZ, RZ, R174 ;  /* 0x000000ffffcd7224 */ /* 0x000fce00078e00ae */
[----:B------:R-:W-:Y:S05]  /*225e0*/  WARPSYNC.COLLECTIVE R204, `(.L_x_16396) ;  /* 0x00000000cc087348 */ /* 0x000fea0003c00000 */
[----:B------:R0:W1:Y:S02]  /*225f0*/  SHFL.BFLY P5, R179, R205, R206, R207 ;  /* 0x0c0000cecdb37389 */ /* 0x00006400000a00cf */
[----:B01----:R-:W-:Y:S05]  /*22600*/  ENDCOLLECTIVE ;  /* 0x000000000000791b */ /* 0x003fea0003800000 */
.L_x_16396:
[----:B------:R-:W-:Y:S02]  /*22610*/  IMAD.MOV.U32 R206, RZ, RZ, 0x8 ;  /* 0x00000008ffce7424 */ /* 0x000fe400078e00ff */
[----:B------:R-:W-:-:S04]  /*22620*/  IMAD.MOV.U32 R177, RZ, RZ, R179 ;  /* 0x000000ffffb17224 */ /* 0x000fc800078e00b3 */
[----:B------:R-:W-:-:S05]  /*22630*/  FADD.FTZ R177, R174, R177 ;  /* 0x000000b1aeb17221 */ /* 0x000fca0000010000 */
[----:B------:R-:W-:-:S07]  /*22640*/  MOV R205, R177 ;  /* 0x000000b100cd7202 */ /* 0x000fce0000000f00 */
[----:B------:R-:W-:Y:S05]  /*22650*/  WARPSYNC.COLLECTIVE R204, `(.L_x_16397) ;  /* 0x00000000cc087348 */ /* 0x000fea0003c00000 */
[----:B------:R0:W1:Y:S02]  /*22660*/  SHFL.BFLY P5, R179, R205, R206, R207 ;  /* 0x0c0000cecdb37389 */ /* 0x00006400000a00cf */
[----:B01----:R-:W-:Y:S05]  /*22670*/  ENDCOLLECTIVE ;  /* 0x000000000000791b */ /* 0x003fea0003800000 */
.L_x_16397:
[----:B------:R-:W-:Y:S01]  /*22680*/  HFMA2 R206, -RZ, RZ, 0, 9.5367431640625e-07 ;  /* 0x00000010ffce7431 */ /* 0x000fe200000001ff */
[----:B------:R-:W-:-:S05]  /*22690*/  MOV R176, R179 ;  /* 0x000000b300b07202 */ /* 0x000fca0000000f00 */
[----:B------:R-:W-:-:S04]  /*226a0*/  FADD.FTZ R176, R177, R176 ;  /* 0x000000b0b1b07221 */ /* 0x000fc80000010000 */
[----:B------:R-:W-:-:S07]  /*226b0*/  IMAD.MOV.U32 R205, RZ, RZ, R176 ;  /* 0x000000ffffcd7224 */ /* 0x000fce00078e00b0 */
[----:B------:R-:W-:Y:S05]  /*226c0*/  WARPSYNC.COLLECTIVE R204, `(.L_x_16398) ;  /* 0x00000000cc087348 */ /* 0x000fea0003c00000 */
[----:B------:R0:W1:Y:S02]  /*226d0*/  SHFL.BFLY P5, R179, R205, R206, R207 ;  /* 0x0c0000cecdb37389 */ /* 0x00006400000a00cf */
[----:B01----:R-:W-:Y:S05]  /*226e0*/  ENDCOLLECTIVE ;  /* 0x000000000000791b */ /* 0x003fea0003800000 */
.L_x_16398:
[----:B------:R-:W-:Y:S05]  /*226f0*/  BRA `(.L_x_16399) ;  /* 0xffffffe800507947 */ /* 0x000fea000383ffff */
.L_x_16400:
        /* <DEDUP_REMOVED lines=16> */
.L_x_22730:


//--------------------- .text._ZN10layer_norm31ln_parallel_residual_fwd_kernelINS_13Kernel_traitsIf6__halffS2_fjLj1024ELj1ELj4ELj1ELj16ENS_18Kernel_traits_baseILj1024EfS2_fS2_fjLj128EEEEELb1ELb0ELb1EEEvNS_9FwdParamsE --------------------------
	.section	.text._ZN10layer_norm31ln_parallel_residual_fwd_kernelINS_13Kernel_traitsIf6__halffS2_fjLj1024ELj1ELj4ELj1ELj16ENS_18Kernel_traits_baseILj1024EfS2_fS2_fjLj128EEEEELb1ELb0ELb1EEEvNS_9FwdParamsE,"ax",@progbits
	.align	128
        .global         _ZN10layer_norm31ln_parallel_residual_fwd_kernelINS_13Kernel_traitsIf6__halffS2_fjLj1024ELj1ELj4ELj1ELj16ENS_18Kernel_traits_baseILj1024EfS2_fS2_fjLj128EEEEELb1ELb0ELb1EEEvNS_9FwdParamsE
        .type           _ZN10layer_norm31ln_parallel_residual_fwd_kernelINS_13Kernel_traitsIf6__halffS2_fjLj1024ELj1ELj4ELj1ELj16ENS_18Kernel_traits_baseILj1024EfS2_fS2_fjLj128EEEEELb1ELb0ELb1EEEvNS_9FwdParamsE,@function
        .size           _ZN10layer_norm31ln_parallel_residual_fwd_kernelINS_13Kernel_traitsIf6__halffS2_fjLj1024ELj1ELj4ELj1ELj16ENS_18Kernel_traits_baseILj1024EfS2_fS2_fjLj128EEEEELb1ELb0ELb1EEEvNS_9FwdParamsE,(.L_x_22731 - _ZN10layer_norm31ln_parallel_residual_fwd_kernelINS_13Kernel_traitsIf6__halffS2_fjLj1024ELj1ELj4ELj1ELj16ENS_18Kernel_traits_baseILj1024EfS2_fS2_fjLj128EEEEELb1ELb0ELb1EEEvNS_9FwdParamsE)
        .other          _ZN10layer_norm31ln_parallel_residual_fwd_kernelINS_13Kernel_traitsIf6__halffS2_fjLj1024ELj1ELj4ELj1ELj16ENS_18Kernel_traits_baseILj1024EfS2_fS2_fjLj128EEEEELb1ELb0ELb1EEEvNS_9FwdParamsE,@"STO_CUDA_ENTRY STV_DEFAULT"
_ZN10layer_norm31ln_parallel_residual_fwd_kernelINS_13Kernel_traitsIf6__halffS2_fjLj1024ELj1ELj4ELj1ELj16ENS_18Kernel_traits_baseILj1024EfS2_fS2_fjLj128EEEEELb1ELb0ELb1EEEvNS_9FwdParamsE:
.text._ZN10layer_norm31ln_parallel_residual_fwd_kernelINS_13Kernel_traitsIf6__halffS2_fjLj1024ELj1ELj4ELj1ELj16ENS_18Kernel_traits_baseILj1024EfS2_fS2_fjLj128EEEEELb1ELb0ELb1EEEvNS_9FwdParamsE:
        /* <DEDUP_REMOVED lines=81> */
.L_x_16402:
        /* <DEDUP_REMOVED lines=31> */
.L_x_16401:
        /* <DEDUP_REMOVED lines=48> */
.L_x_16404:
        /* <DEDUP_REMOVED lines=46> */
.L_x_16403:
        /* <DEDUP_REMOVED lines=99> */
.L_x_16898:
        /* <DEDUP_REMOVED lines=37> */
.L_x_16408:
        /* <DEDUP_REMOVED lines=13> */
.L_x_16410:
[----:B------:R-:W-:Y:S05]  /*1630*/  BSYNC.RECONVERGENT B1 ;  /* 0x0000000000017941 */ /* 0x000fea0003800200 */
.L_x_16409:
        /* <DEDUP_REMOVED lines=60> */
.L_x_16407:
[----:B------:R-:W-:Y:S05]  /*1a00*/  BSYNC.RECONVERGENT B0 ;  /* 0x0000000000007941 */ /* 0x000fea0003800200 */
.L_x_16406:
[----:B------:R-:W-:Y:S01]  /*1a10*/  I2FP.F32.U32 R133, R132 ;  /* 0x0000008400857245 */ /* 0x000fe20000201000 */
[----:B------:R-:W-:Y:S01]  /*1a20*/  IMAD.U32 R204, RZ, RZ, UR11 ;  /* 0x0000000bffcc7e24 */ /* 0x000fe2000f8e00ff */
[----:B------:R-:W-:Y:S01]  /*1a30*/  ISETP.NE.AND P0, PT, R134, 0x1, PT ;  /* 0x000000018600780c */ /* 0x000fe20003f05270 */
[----:B------:R-:W-:Y:S01]  /*1a40*/  BSSY.RECONVERGENT B0, `(.L_x_16411) ;  /* 0x000005c000007945 */ /* 0x000fe20003800200 */
[----:B------:R-:W-:Y:S01]  /*1a50*/  LOP3.LUT R199, R199, 0xfffffff7, RZ, 0xc0, !PT ;  /* 0xfffffff7c7c77812 */ /* 0x000fe200078ec0ff */
[----:B------:R-:W-:Y:S01]  /*1a60*/  FFMA.FTZ R133, R133, R0, 1.1641532182693481445e-10 ;  /* 0x2f00000085857423 */ /* 0x000fe20000010000 */
[----:B------:R-:W-:Y:S02]  /*1a70*/  HFMA2 R135, -RZ, RZ, 0, 1.1920928955078125e-07 ;  /* 0x00000002ff877431 */ /* 0x000fe400000001ff */
[----:B-----5:R-:W-:Y:S02]  /*1a80*/  HADD2.F32 R132, -RZ, R136.H0_H0 ;  /* 0x20000088ff847230 */ /* 0x020fe40000004100 */
        /* <DEDUP_REMOVED lines=12> */
.L_x_16413:
        /* <DEDUP_REMOVED lines=13> */
.L_x_16415:
[----:B------:R-:W-:Y:S05]  /*1c20*/  BSYNC.RECONVERGENT B1 ;  /* 0x0000000000017941 */ /* 0x000fea0003800200 */
.L_x_16414:
        /* <DEDUP_REMOVED lines=61> */
.L_x_16412:
[----:B------:R-:W-:Y:S05]  /*2000*/  BSYNC.RECONVERGENT B0 ;  /* 0x0000000000007941 */ /* 0x000fea0003800200 */
.L_x_16411:
        /* <DEDUP_REMOVED lines=19> */
.L_x_16418:
        /* <DEDUP_REMOVED lines=13> */
.L_x_16420:
[----:B------:R-:W-:Y:S05]  /*2210*/  BSYNC.RECONVERGENT B1 ;  /* 0x0000000000017941 */ /* 0x000fea0003800200 */
.L_x_16419:
        /* <DEDUP_REMOVED lines=61> */
.L_x_16417:
[----:B------:R-:W-:Y:S05]  /*25f0*/  BSYNC.RECONVERGENT B0 ;  /* 0x0000000000007941 */ /* 0x000fea0003800200 */
.L_x_16416:
[----:B------:R-:W-:Y:S01]  /*2600*/  I2FP.F32.U32 R133, R133 ;  /* 0x0000008500857245 */ /* 0x000fe20000201000 */
[----:B------:R-:W-:Y:S01]  /*2610*/  BSSY.RECONVERGENT B0, `(.L_x_16421) ;  /* 0x000005d000007945 */ /* 0x000fe20003800200 */
[----:B------:R-:W-:Y:S01]  /*2620*/  ISETP.NE.AND P0, PT, R151, 0x1, PT ;  /* 0x000000019700780c */ /* 0x000fe20003f05270 */
[----:B------:R-:W-:Y:S01]  /*2630*/  HADD2.F32 R134, -RZ, R137.H0_H0 ;  /* 0x20000089ff867230 */ /* 0x000fe20000004100 */
        /* <DEDUP_REMOVED lines=15> */
.L_x_16423:
        /* <DEDUP_REMOVED lines=13> */
.L_x_16425:
[----:B------:R-:W-:Y:S05]  /*2800*/  BSYNC.RECONVERGENT B1 ;  /* 0x0000000000017941 */ /* 0x000fea0003800200 */
.L_x_16424:
        /* <DEDUP_REMOVED lines=61> */
.L_x_16422:
[----:B------:R-:W-:Y:S05]  /*2be0*/  BSYNC.RECONVERGENT B0 ;  /* 0x0000000000007941 */ /* 0x000fea0003800200 */
.L_x_16421:
[----:B------:R-:W-:Y:S01]  /*2bf0*/  ISETP.NE.AND P0, PT, R135, 0x1, PT ;  /* 0x000000018700780c */ /* 0x000fe20003f05270 */
[----:B------:R-:W-:Y:S01]  /*2c00*/  HADD2.F32 R152, -RZ, R137.H1_H1 ;  /* 0x30000089ff987230 */ /* 0x000fe20000004100 */
[----:B------:R-:W-:Y:S01]  /*2c10*/  I2FP.F32.U32 R133, R133 ;  /* 0x0000008500857245 */ /* 0x000fe20000201000 */
[----:B------:R-:W-:Y:S01]  /*2c20*/  BSSY.RECONVERGENT B0, `(.L_x_16426) ;  /* 0x0000059000007945 */ /* 0x000fe20003800200 */
[----:B------:R-:W-:-:S03]  /*2c30*/  HFMA2 R137, -RZ, RZ, 0, 1.1920928955078125e-07 ;  /* 0x00000002ff897431 */ /* 0x000fc600000001ff */
        /* <DEDUP_REMOVED lines=12> */
.L_x_16428:
        /* <DEDUP_REMOVED lines=13> */
.L_x_16430:
[----:B------:R-:W-:Y:S05]  /*2dd0*/  BSYNC.RECONVERGENT B1 ;  /* 0x0000000000017941 */ /* 0x000fea0003800200 */
.L_x_16429:
        /* <DEDUP_REMOVED lines=21> */
[----:B------:R-:W-:Y:S01]  /*2f30*/  IMAD.MOV.U32 R137, RZ, RZ, RZ ;  /* 0x000000ffff897224 */ /* 0x000fe200078e00ff */
        /* <DEDUP_REMOVED lines=39> */
.L_x_16427:
[----:B------:R-:W-:Y:S05]  /*31b0*/  BSYNC.RECONVERGENT B0 ;  /* 0x0000000000007941 */ /* 0x000fea0003800200 */
.L_x_16426:
        /* <DEDUP_REMOVED lines=17> */
.L_x_16433:
        /* <DEDUP_REMOVED lines=13> */
.L_x_16435:
[----:B------:R-:W-:Y:S05]  /*33a0*/  BSYNC.RECONVERGENT B1 ;  /* 0x0000000000017941 */ /* 0x000fea0003800200 */
.L_x_16434:
        /* <DEDUP_REMOVED lines=61> */
.L_x_16432:
[----:B------:R-:W-:Y:S05]  /*3780*/  BSYNC.RECONVERGENT B0 ;  /* 0x0000000000007941 */ /* 0x000fea0003800200 */
.L_x_16431:
[----:B------:R-:W-:Y:S01]  /*3790*/  ISETP.NE.AND P4, PT, R135, 0x1, PT ;  /* 0x000000018700780c */ /* 0x000fe20003f85270 */
[----:B------:R-:W-:Y:S01]  /*37a0*/  BSSY.RECONVERGENT B0, `(.L_x_16436) ;  /* 0x000005b000007945 */ /* 0x000fe20003800200 */
[----:B------:R-:W-:Y:S01]  /*37b0*/  I2FP.F32.U32 R133, R133 ;  /* 0x0000008500857245 */ /* 0x000fe20000201000 */
[----:B------:R-:W-:Y:S02]  /*37c0*/  HADD2.F32 R138, -RZ, R138.H1_H1 ;  /* 0x3000008aff8a7230 */ /* 0x000fe40000004100 */
        /* <DEDUP_REMOVED lines=13> */
.L_x_16438:
        /* <DEDUP_REMOVED lines=13> */
.L_x_16440:
[----:B------:R-:W-:Y:S05]  /*3970*/  BSYNC.RECONVERGENT B1 ;  /* 0x0000000000017941 */ /* 0x000fea0003800200 */
.L_x_16439:
        /* <DEDUP_REMOVED lines=61> */
.L_x_16437:
[----:B------:R-:W-:Y:S05]  /*3d50*/  BSYNC.RECONVERGENT B0 ;  /* 0x0000000000007941 */ /* 0x000fea0003800200 */
.L_x_16436:
        /* <DEDUP_REMOVED lines=17> */
.L_x_16443:
        /* <DEDUP_REMOVED lines=13> */
.L_x_16445:
[----:B------:R-:W-:Y:S05]  /*3f40*/  BSYNC.RECONVERGENT B1 ;  /* 0x0000000000017941 */ /* 0x000fea0003800200 */
.L_x_16444:
        /* <DEDUP_REMOVED lines=61> */
.L_x_16442:
[----:B------:R-:W-:Y:S05]  /*4320*/  BSYNC.RECONVERGENT B0 ;  /* 0x0000000000007941 */ /* 0x000fea0003800200 */
.L_x_16441:
[----:B------:R-:W-:Y:S01]  /*4330*/  IMAD.U32 R205, RZ, RZ, UR12 ;  /* 0x0000000cffcd7e24 */ /* 0x000fe2000f8e00ff */
[----:B------:R-:W-:Y:S01]  /*4340*/  P2R R151, PR, RZ, 0x2 ;  /* 0x00000002ff977803 */ /* 0x000fe20000000000 */
[----:B------:R-:W-:Y:S01]  /*4350*/  HADD2.F32 R158, -RZ, R139.H1_H1 ;  /* 0x3000008bff9e7230 */ /* 0x000fe20000004100 */
[----:B------:R-:W-:Y:S01]  /*4360*/  I2FP.F32.U32 R133, R135 ;  /* 0x0000008700857245 */ /* 0x000fe20000201000 */
        /* <DEDUP_REMOVED lines=32> */
.L_x_16405:
        /* <DEDUP_REMOVED lines=16> */
.L_x_16449:
        /* <DEDUP_REMOVED lines=13> */
.L_x_16451:
[----:B------:R-:W-:Y:S05]  /*4740*/  BSYNC.RECONVERGENT B1 ;  /* 0x0000000000017941 */ /* 0x000fea0003800200 */
.L_x_16450:
        /* <DEDUP_REMOVED lines=57> */
[----:B------:R-:W-:Y:S01]  /*4ae0*/  IMAD.MOV.U32 R172, RZ, RZ, R152 ;  /* 0x000000ffffac7224 */ /* 0x000fe200078e0098 */
[----:B------:R-:W-:Y:S01]  /*4af0*/  LOP3.LUT R175, R175, R132, R151, 0x96, !PT ;  /* 0x00000084afaf7212 */ /* 0x000fe200078e9697 */
[----:B------:R-:W-:-:S07]  /*4b00*/  IMAD.MOV.U32 R132, RZ, RZ, R194 ;  /* 0x000000ffff847224 */ /* 0x000fce00078e00c2 */
.L_x_16448:
[----:B------:R-:W-:Y:S05]  /*4b10*/  BSYNC.RECONVERGENT B0 ;  /* 0x0000000000007941 */ /* 0x000fea0003800200 */
.L_x_16447:
[----:B------:R-:W-:Y:S01]  /*4b20*/  I2FP.F32.U32 R133, R132 ;  /* 0x0000008400857245 */ /* 0x000fe20000201000 */
[----:B------:R-:W-:Y:S01]  /*4b30*/  IMAD.U32 R204, RZ, RZ, UR11 ;  /* 0x0000000bffcc7e24 */ /* 0x000fe2000f8e00ff */
[----:B------:R-:W-:Y:S01]  /*4b40*/  ISETP.NE.AND P0, PT, R135, 0x1, PT ;  /* 0x000000018700780c */ /* 0x000fe20003f05270 */
[----:B-----5:R-:W-:Y:S01]  /*4b50*/  HADD2.F32 R134, -RZ, R136.H0_H0 ;  /* 0x20000088ff867230 */ /* 0x020fe20000004100 */
[----:B------:R-:W-:Y:S01]  /*4b60*/  LOP3.LUT R199, R199, 0xfffffff7, RZ, 0xc0, !PT ;  /* 0xfffffff7c7c77812 */ /* 0x000fe200078ec0ff */
[----:B------:R-:W-:Y:S01]  /*4b70*/  FFMA.FTZ R133, R133, R0, 1.1641532182693481445e-10 ;  /* 0x2f00000085857423 */ /* 0x000fe20000010000 */
[----:B------:R-:W-:Y:S01]  /*4b80*/  IMAD.U32 R205, RZ, RZ, UR12 ;  /* 0x0000000cffcd7e24 */ /* 0x000fe2000f8e00ff */
[----:B------:R-:W-:Y:S01]  /*4b90*/  BSSY.RECONVERGENT B0, `(.L_x_16452) ;  /* 0x000005a000007945 */ /* 0x000fe20003800200 */
[----:B------:R-:W-:Y:S01]  /*4ba0*/  MOV R152, 0x2 ;  /* 0x0000000200987802 */ /* 0x000fe20000000f00 */
        /* <DEDUP_REMOVED lines=13> */
.L_x_16454:
        /* <DEDUP_REMOVED lines=13> */
.L_x_16456:
[----:B------:R-:W-:Y:S05]  /*4d50*/  BSYNC.RECONVERGENT B1 ;  /* 0x0000000000017941 */ /* 0x000fea0003800200 */
.L_x_16455:
        /* <DEDUP_REMOVED lines=61> */
.L_x_16453:
[----:B------:R-:W-:Y:S05]  /*5130*/  BSYNC.RECONVERGENT B0 ;  /* 0x0000000000007941 */ /* 0x000fea0003800200 */
.L_x_16452:
        /* <DEDUP_REMOVED lines=23> */
.L_x_16459:
        /* <DEDUP_REMOVED lines=13> */
.L_x_16461:
[----:B------:R-:W-:Y:S05]  /*5380*/  BSYNC.RECONVERGENT B1 ;  /* 0x0000000000017941 */ /* 0x000fea0003800200 */
.L_x_16460:
        /* <DEDUP_REMOVED lines=59> */
[----:B------:R-:W-:Y:S02]  /*5740*/  HFMA2 R134, -RZ, RZ, 0, 0 ;  /* 0x00000000ff867431 */ /* 0x000fe400000001ff */
[----:B------:R-:W-:-:S07]  /*5750*/  IMAD.MOV.U32 R150, RZ, RZ, R154 ;  /* 0x000000ffff967224 */ /* 0x000fce00078e009a */
.L_x_16458:
[----:B------:R-:W-:Y:S05]  /*5760*/  BSYNC.RECONVERGENT B0 ;  /* 0x0000000000007941 */ /* 0x000fea0003800200 */
.L_x_16457:
        /* <DEDUP_REMOVED lines=20> */
.L_x_16464:
        /* <DEDUP_REMOVED lines=13> */
.L_x_16466:
[----:B------:R-:W-:Y:S05]  /*5980*/  BSYNC.RECONVERGENT B1 ;  /* 0x0000000000017941 */ /* 0x000fea0003800200 */
.L_x_16465:
        /* <DEDUP_REMOVED lines=61> */
.L_x_16463:
[----:B------:R-:W-:Y:S05]  /*5d60*/  BSYNC.RECONVERGENT B0 ;  /* 0x0000000000007941 */ /* 0x000fea0003800200 */
.L_x_16462:
        /* <DEDUP_REMOVED lines=8> */
[----:B------:R-:W-:Y:S01]  /*5df0*/  HFMA2 R136, -RZ, RZ, 0, 1.1920928955078125e-07 ;  /* 0x00000002ff887431 */ /* 0x000fe200000001ff */
        /* <DEDUP_REMOVED lines=14> */
.L_x_16469:
        /* <DEDUP_REMOVED lines=13> */
.L_x_16471:
[----:B------:R-:W-:Y:S05]  /*5fb0*/  BSYNC.RECONVERGENT B1 ;  /* 0x0000000000017941 */ /* 0x000fea0003800200 */
.L_x_16470:
        /* <DEDUP_REMOVED lines=61> */
.L_x_16468:
[----:B------:R-:W-:Y:S05]  /*6390*/  BSYNC.RECONVERGENT B0 ;  /* 0x0000000000007941 */ /* 0x000fea0003800200 */
.L_x_16467:
        /* <DEDUP_REMOVED lines=20> */
.L_x_16474:
        /* <DEDUP_REMOVED lines=13> */
.L_x_16476:
[----:B------:R-:W-:Y:S05]  /*65b0*/  BSYNC.RECONVERGENT B1 ;  /* 0x0000000000017941 */ /* 0x000fea0003800200 */
.L_x_16475:
        /* <DEDUP_REMOVED lines=61> */
.L_x_16473:
[----:B------:R-:W-:Y:S05]  /*6990*/  BSYNC.RECONVERGENT B0 ;  /* 0x0000000000007941 */ /* 0x000fea0003800200 */
.L_x_16472:
        /* <DEDUP_REMOVED lines=23> */
.L_x_16479:
        /* <DEDUP_REMOVED lines=13> */
.L_x_16481:
[----:B------:R-:W-:Y:S05]  /*6be0*/  BSYNC.RECONVERGENT B1 ;  /* 0x0000000000017941 */ /* 0x000fea0003800200 */
.L_x_16480:
        /* <DEDUP_REMOVED lines=50> */
[----:B------:R-:W-:Y:S01]  /*6f10*/  LOP3.LUT R151, R151, R156, R153, 0x96, !PT ;  /* 0x0000009c97977212 */ /* 0x000fe200078e9699 */
[----:B------:R-:W-:Y:S01]  /*6f20*/  IMAD.MOV.U32 R153, RZ, RZ, RZ ;  /* 0x000000ffff997224 */ /* 0x000fe200078e00ff */
        /* <DEDUP_REMOVED lines=9> */
.L_x_16478:
[----:B------:R-:W-:Y:S05]  /*6fc0*/  BSYNC.RECONVERGENT B0 ;  /* 0x0000000000007941 */ /* 0x000fea0003800200 */
.L_x_16477:
[----:B------:R-:W-:Y:S01]  /*6fd0*/  ISETP.NE.AND P0, PT, R153, 0x1, PT ;  /* 0x000000019900780c */ /* 0x000fe20003f05270 */
[----:B------:R-:W-:Y:S01]  /*6fe0*/  HADD2.F32 R152, -RZ, R137.H1_H1 ;  /* 0x30000089ff987230 */ /* 0x000fe20000004100 */
        /* <DEDUP_REMOVED lines=16> */
.L_x_16484:
        /* <DEDUP_REMOVED lines=13> */
.L_x_16486:
[----:B------:R-:W-:Y:S05]  /*71c0*/  BSYNC.RECONVERGENT B1 ;  /* 0x0000000000017941 */ /* 0x000fea0003800200 */
.L_x_16485:
        /* <DEDUP_REMOVED lines=61> */
.L_x_16483:
[----:B------:R-:W-:Y:S05]  /*75a0*/  BSYNC.RECONVERGENT B0 ;  /* 0x0000000000007941 */ /* 0x000fea0003800200 */
.L_x_16482:
        /* <DEDUP_REMOVED lines=23> */
.L_x_16489:
        /* <DEDUP_REMOVED lines=13> */
.L_x_16491:
[----:B------:R-:W-:Y:S05]  /*77f0*/  BSYNC.RECONVERGENT B1 ;  /* 0x0000000000017941 */ /* 0x000fea0003800200 */
.L_x_16490:
        /* <DEDUP_REMOVED lines=61> */
.L_x_16488:
[----:B------:R-:W-:Y:S05]  /*7bd0*/  BSYNC.RECONVERGENT B0 ;  /* 0x0000000000007941 */ /* 0x000fea0003800200 */
.L_x_16487:
[----:B------:R-:W-:Y:S01]  /*7be0*/  ISETP.NE.AND P0, PT, R152, 0x1, PT ;  /* 0x000000019800780c */ /* 0x000fe20003f05270 */
[----:B------:R-:W-:Y:S01]  /*7bf0*/  BSSY.RECONVERGENT B0, `(.L_x_16492) ;  /* 0x000005c000007945 */ /* 0x000fe20003800200 */
[----:B------:R-:W-:Y:S01]  /*7c00*/  I2FP.F32.U32 R137, R136 ;  /* 0x0000008800897245 */ /* 0x000fe20000201000 */
[----:B------:R-:W-:Y:S02]  /*7c10*/  HADD2.F32 R136, -RZ, R138.H0_H0 ;  /* 0x2000008aff887230 */ /* 0x000fe40000004100 */
[----:B------:R-:W-:Y:S02]  /*7c20*/  IMAD.MOV.U32 R151, RZ, RZ, 0x2 ;  /* 0x00000002ff977424 */ /* 0x000fe400078e00ff */
        /* <DEDUP_REMOVED lines=13> */
.L_x_16494:
        /* <DEDUP_REMOVED lines=13> */
.L_x_16496:
[----:B------:R-:W-:Y:S05]  /*7dd0*/  BSYNC.RECONVERGENT B1 ;  /* 0x0000000000017941 */ /* 0x000fea0003800200 */
.L_x_16495:
        /* <DEDUP_REMOVED lines=61> */
.L_x_16493:
[----:B------:R-:W-:Y:S05]  /*81b0*/  BSYNC.RECONVERGENT B0 ;  /* 0x0000000000007941 */ /* 0x000fea0003800200 */
.L_x_16492:
[----:B------:R-:W-:Y:S01]  /*81c0*/  I2FP.F32.U32 R137, R137 ;  /* 0x0000008900897245 */ /* 0x000fe20000201000 */
[----:B------:R-:W-:Y:S01]  /*81d0*/  HADD2.F32 R152, -RZ, R190.H0_H0 ;  /* 0x200000beff987230 */ /* 0x000fe20000004100 */
        /* <DEDUP_REMOVED lines=21> */
.L_x_16499:
        /* <DEDUP_REMOVED lines=13> */
.L_x_16501:
[----:B------:R-:W-:Y:S05]  /*8400*/  BSYNC.RECONVERGENT B1 ;  /* 0x0000000000017941 */ /* 0x000fea0003800200 */
.L_x_16500:
        /* <DEDUP_REMOVED lines=50> */
[----:B------:R-:W-:Y:S02]  /*8730*/  VIADD R137, R2, 0xf1bbcdc8 ;  /* 0xf1bbcdc802897836 */ /* 0x000fe40000000000 */
[----:B------:R-:W-:-:S03]  /*8740*/  IMAD.MOV.U32 R153, RZ, RZ, RZ ;  /* 0x000000ffff997224 */ /* 0x000fc600078e00ff */
        /* <DEDUP_REMOVED lines=9> */
.L_x_16498:
[----:B------:R-:W-:Y:S05]  /*87e0*/  BSYNC.RECONVERGENT B0 ;  /* 0x0000000000007941 */ /* 0x000fea0003800200 */
.L_x_16497:
[----:B------:R-:W-:Y:S01]  /*87f0*/  ISETP.NE.AND P4, PT, R153, 0x1, PT ;  /* 0x000000019900780c */ /* 0x000fe20003f85270 */
[----:B------:R-:W-:Y:S01]  /*8800*/  HADD2.F32 R152, -RZ, R138.H1_H1 ;  /* 0x3000008aff987230 */ /* 0x000fe20000004100 */
        /* <DEDUP_REMOVED lines=16> */
.L_x_16504:
        /* <DEDUP_REMOVED lines=13> */
.L_x_16506:
[----:B------:R-:W-:Y:S05]  /*89e0*/  BSYNC.RECONVERGENT B1 ;  /* 0x0000000000017941 */ /* 0x000fea0003800200 */
.L_x_16505:
        /* <DEDUP_REMOVED lines=61> */
.L_x_16503:
[----:B------:R-:W-:Y:S05]  /*8dc0*/  BSYNC.RECONVERGENT B0 ;  /* 0x0000000000007941 */ /* 0x000fea0003800200 */
.L_x_16502:
        /* <DEDUP_REMOVED lines=23> */
.L_x_16509:
        /* <DEDUP_REMOVED lines=13> */
.L_x_16511:
[----:B------:R-:W-:Y:S05]  /*9010*/  BSYNC.RECONVERGENT B1 ;  /* 0x0000000000017941 */ /* 0x000fea0003800200 */
.L_x_16510:
        /* <DEDUP_REMOVED lines=59> */
[----:B------:R-:W-:Y:S02]  /*93d0*/  IMAD.MOV.U32 R150, RZ, RZ, R156 ;  /* 0x000000ffff967224 */ /* 0x000fe400078e009c */
[----:B------:R-:W-:-:S07]  /*93e0*/  IMAD.MOV.U32 R153, RZ, RZ, RZ ;  /* 0x000000ffff997224 */ /* 0x000fce00078e00ff */
.L_x_16508:
[----:B------:R-:W-:Y:S05]  /*93f0*/  BSYNC.RECONVERGENT B0 ;  /* 0x0000000000007941 */ /* 0x000fea0003800200 */
.L_x_16507:
        /* <DEDUP_REMOVED lines=18> */
.L_x_16514:
        /* <DEDUP_REMOVED lines=13> */
.L_x_16516:
[----:B------:R-:W-:Y:S05]  /*95f0*/  BSYNC.RECONVERGENT B1 ;  /* 0x0000000000017941 */ /* 0x000fea0003800200 */
.L_x_16515:
        /* <DEDUP_REMOVED lines=61> */
.L_x_16513:
[----:B------:R-:W-:Y:S05]  /*99d0*/  BSYNC.RECONVERGENT B0 ;  /* 0x0000000000007941 */ /* 0x000fea0003800200 */
.L_x_16512:
        /* <DEDUP_REMOVED lines=23> */
.L_x_16519:
        /* <DEDUP_REMOVED lines=13> */
.L_x_16521:
[----:B------:R-:W-:Y:S05]  /*9c20*/  BSYNC.RECONVERGENT B1 ;  /* 0x0000000000017941 */ /* 0x000fea0003800200 */
.L_x_16520:
        /* <DEDUP_REMOVED lines=61> */
.L_x_16518:
[----:B------:R-:W-:Y:S05]  /*a000*/  BSYNC.RECONVERGENT B0 ;  /* 0x0000000000007941 */ /* 0x000fea0003800200 */
.L_x_16517:
        /* <DEDUP_REMOVED lines=18> */
.L_x_16524:
        /* <DEDUP_REMOVED lines=15> */
.L_x_16526:
[----:B------:R-:W-:Y:S05]  /*a220*/  BSYNC.RECONVERGENT B1 ;  /* 0x0000000000017941 */ /* 0x000fea0003800200 */
.L_x_16525:
        /* <DEDUP_REMOVED lines=15> */
[----:B------:R-:W-:Y:S01]  /*a320*/  IADD3 R153, PT, PT, R2, -0x255992d5, RZ ;  /* 0xdaa66d2b02997810 */ /* 0x000fe20007ffe0ff */
[----:B------:R-:W-:-:S03]  /*a330*/  IMAD.MOV.U32 R166, RZ, RZ, RZ ;  /* 0x000000ffffa67224 */ /* 0x000fc600078e00ff */
        /* <DEDUP_REMOVED lines=41> */
[----:B------:R-:W-:Y:S02]  /*a5d0*/  LOP3.LUT R175, R175, R152, R157, 0x96, !PT ;  /* 0x00000098afaf7212 */ /* 0x000fe400078e969d */
[----:B------:R-:W-:Y:S01]  /*a5e0*/  MOV R152, R150 ;  /* 0x0000009600987202 */ /* 0x000fe20000000f00 */
[----:B------:R-:W-:-:S07]  /*a5f0*/  IMAD.MOV.U32 R150, RZ, RZ, R156 ;  /* 0x000000ffff967224 */ /* 0x000fce00078e009c */
.L_x_16523:
[----:B------:R-:W-:Y:S05]  /*a600*/  BSYNC.RECONVERGENT B0 ;  /* 0x0000000000007941 */ /* 0x000fea0003800200 */
.L_x_16522:
        /* <DEDUP_REMOVED lines=10> */
.L_x_16446:
        /* <DEDUP_REMOVED lines=51> */
.L_x_16527:
        /* <DEDUP_REMOVED lines=21> */
.L_x_16531:
        /* <DEDUP_REMOVED lines=13> */
.L_x_16533:
[----:B------:R-:W-:Y:S05]  /*ac00*/  BSYNC.RECONVERGENT B1 ;  /* 0x0000000000017941 */ /* 0x000fea0003800200 */
.L_x_16532:
        /* <DEDUP_REMOVED lines=61> */
.L_x_16530:
[----:B------:R-:W-:Y:S05]  /*afe0*/  BSYNC.RECONVERGENT B0 ;  /* 0x0000000000007941 */ /* 0x000fea0003800200 */
.L_x_16529:
[----:B------:R-:W-:Y:S01]  /*aff0*/  I2FP.F32.U32 R149, R148 ;  /* 0x0000009400957245 */ /* 0x000fe20000201000 */
[----:B-----5:R-:W-:Y:S01]  /*b000*/  HADD2.F32 R148, -RZ, R152.H0_H0 ;  /* 0x20000098ff947230 */ /* 0x020fe20000004100 */
        /* <DEDUP_REMOVED lines=18> */
.L_x_16536:
        /* <DEDUP_REMOVED lines=13> */
.L_x_16538:
[----:B------:R-:W-:Y:S05]  /*b200*/  BSYNC.RECONVERGENT B1 ;  /* 0x0000000000017941 */ /* 0x000fea0003800200 */
.L_x_16537:
        /* <DEDUP_REMOVED lines=57> */
[----:B------:R-:W-:Y:S01]  /*b5a0*/  IMAD.MOV.U32 R172, RZ, RZ, R162 ;  /* 0x000000ffffac7224 */ /* 0x000fe200078e00a2 */
[----:B------:R-:W-:Y:S01]  /*b5b0*/  LOP3.LUT R175, R175, R150, R161, 0x96, !PT ;  /* 0x00000096afaf7212 */ /* 0x000fe200078e96a1 */
[----:B------:R-:W-:Y:S02]  /*b5c0*/  IMAD.MOV.U32 R156, RZ, RZ, R160 ;  /* 0x000000ffff9c7224 */ /* 0x000fe400078e00a0 */
[----:B------:R-:W-:-:S07]  /*b5d0*/  IMAD.MOV.U32 R157, RZ, RZ, RZ ;  /* 0x000000ffff9d7224 */ /* 0x000fce00078e00ff */
.L_x_16535:
[----:B------:R-:W-:Y:S05]  /*b5e0*/  BSYNC.RECONVERGENT B0 ;  /* 0x0000000000007941 */ /* 0x000fea0003800200 */
.L_x_16534:
        /* <DEDUP_REMOVED lines=23> */
.L_x_16541:
        /* <DEDUP_REMOVED lines=13> */
.L_x_16543:
[----:B------:R-:W-:Y:S05]  /*b830*/  BSYNC.RECONVERGENT B1 ;  /* 0x0000000000017941 */ /* 0x000fea0003800200 */
.L_x_16542:
        /* <DEDUP_REMOVED lines=61> */
.L_x_16540:
[----:B------:R-:W-:Y:S05]  /*bc10*/  BSYNC.RECONVERGENT B0 ;  /* 0x0000000000007941 */ /* 0x000fea0003800200 */
.L_x_16539:
[----:B------:R-:W-:Y:S01]  /*bc20*/  I2FP.F32.U32 R149, R149 ;  /* 0x0000009500957245 */ /* 0x000fe20000201000 */
[----:B------:R-:W-:Y:S01]  /*bc30*/  HADD2.F32 R152, -RZ, R152.H1_H1 ;  /* 0x30000098ff987230 */ /* 0x000fe20000004100 */
        /* <DEDUP_REMOVED lines=18> */
.L_x_16546:
        /* <DEDUP_REMOVED lines=13> */
.L_x_16548:
[----:B------:R-:W-:Y:S05]  /*be30*/  BSYNC.RECONVERGENT B1 ;  /* 0x0000000000017941 */ /* 0x000fea0003800200 */
.L_x_16547:
        /* <DEDUP_REMOVED lines=61> */
.L_x_16545:
[----:B------:R-:W-:Y:S05]  /*c210*/  BSYNC.RECONVERGENT B0 ;  /* 0x0000000000007941 */ /* 0x000fea0003800200 */
.L_x_16544:
[----:B------:R-:W-:Y:S01]  /*c220*/  I2FP.F32.U32 R151, R150 ;  /* 0x0000009600977245 */ /* 0x000fe20000201000 */
[----:B------:R-:W-:Y:S01]  /*c230*/  HADD2.F32 R150, -RZ, R188.H1_H1 ;  /* 0x300000bcff967230 */ /* 0x000fe20000004100 */
        /* <DEDUP_REMOVED lines=21> */
.L_x_16551:
        /* <DEDUP_REMOVED lines=13> */
.L_x_16553:
[----:B------:R-:W-:Y:S05]  /*c460*/  BSYNC.RECONVERGENT B1 ;  /* 0x0000000000017941 */ /* 0x000fea0003800200 */
.L_x_16552:
        /* <DEDUP_REMOVED lines=61> */
.L_x_16550:
[----:B------:R-:W-:Y:S05]  /*c840*/  BSYNC.RECONVERGENT B0 ;  /* 0x0000000000007941 */ /* 0x000fea0003800200 */
.L_x_16549:
[----:B------:R-:W-:Y:S01]  /*c850*/  I2FP.F32.U32 R151, R150 ;  /* 0x0000009600977245 */ /* 0x000fe20000201000 */
[----:B------:R-:W-:Y:S01]  /*c860*/  HADD2.F32 R150, -RZ, R153.H0_H0 ;  /* 0x20000099ff967230 */ /* 0x000fe20000004100 */
        /* <DEDUP_REMOVED lines=18> */
.L_x_16556:
        /* <DEDUP_REMOVED lines=13> */
.L_x_16558:
[----:B------:R-:W-:Y:S05]  /*ca60*/  BSYNC.RECONVERGENT B1 ;  /* 0x0000000000017941 */ /* 0x000fea0003800200 */
.L_x_16557:
        /* <DEDUP_REMOVED lines=61> */
.L_x_16555:
[----:B------:R-:W-:Y:S05]  /*ce40*/  BSYNC.RECONVERGENT B0 ;  /* 0x0000000000007941 */ /* 0x000fea0003800200 */
.L_x_16554:
        /* <DEDUP_REMOVED lines=23> */
.L_x_16561:
        /* <DEDUP_REMOVED lines=13> */
.L_x_16563:
[----:B------:R-:W-:Y:S05]  /*d090*/  BSYNC.RECONVERGENT B1 ;  /* 0x0000000000017941 */ /* 0x000fea0003800200 */
.L_x_16562:
        /* <DEDUP_REMOVED lines=61> */
.L_x_16560:
[----:B------:R-:W-:Y:S05]  /*d470*/  BSYNC.RECONVERGENT B0 ;  /* 0x0000000000007941 */ /* 0x000fea0003800200 */
.L_x_16559:
        /* <DEDUP_REMOVED lines=20> */
.L_x_16566:
        /* <DEDUP_REMOVED lines=13> */
.L_x_16568:
[----:B------:R-:W-:Y:S05]  /*d690*/  BSYNC.RECONVERGENT B1 ;  /* 0x0000000000017941 */ /* 0x000fea0003800200 */
.L_x_16567:
        /* <DEDUP_REMOVED lines=61> */
.L_x_16565:
[----:B------:R-:W-:Y:S05]  /*da70*/  BSYNC.RECONVERGENT B0 ;  /* 0x0000000000007941 */ /* 0x000fea0003800200 */
.L_x_16564:
[----:B------:R-:W-:Y:S01]  /*da80*/  I2FP.F32.U32 R153, R153 ;  /* 0x0000009900997245 */ /* 0x000fe20000201000 */
[----:B------:R-:W-:Y:S01]  /*da90*/  HADD2.F32 R152, -RZ, R189.H1_H1 ;  /* 0x300000bdff987230 */ /* 0x000fe20000004100 */
        /* <DEDUP_REMOVED lines=21> */
.L_x_16571:
        /* <DEDUP_REMOVED lines=13> */
.L_x_16573:
[----:B------:R-:W-:Y:S05]  /*dcc0*/  BSYNC.RECONVERGENT B1 ;  /* 0x0000000000017941 */ /* 0x000fea0003800200 */
.L_x_16572:
        /* <DEDUP_REMOVED lines=61> */
.L_x_16570:
[----:B------:R-:W-:Y:S05]  /*e0a0*/  BSYNC.RECONVERGENT B0 ;  /* 0x0000000000007941 */ /* 0x000fea0003800200 */
.L_x_16569:
[----:B------:R-:W-:Y:S01]  /*e0b0*/  ISETP.NE.AND P3, PT, R157, 0x1, PT ;  /* 0x000000019d00780c */ /* 0x000fe20003f65270 */
[----:B------:R-:W-:Y:S01]  /*e0c0*/  BSSY.RECONVERGENT B0, `(.L_x_16574) ;  /* 0x000005c000007945 */ /* 0x000fe20003800200 */
[----:B------:R-:W-:Y:S01]  /*e0d0*/  I2FP.F32.U32 R153, R152 ;  /* 0x0000009800997245 */ /* 0x000fe20000201000 */
[----:B------:R-:W-:Y:S02]  /*e0e0*/  HADD2.F32 R152, -RZ, R154.H0_H0 ;  /* 0x2000009aff987230 */ /* 0x000fe40000004100 */
        /* <DEDUP_REMOVED lines=14> */
.L_x_16576:
        /* <DEDUP_REMOVED lines=13> */
.L_x_16578:
[----:B------:R-:W-:Y:S05]  /*e2a0*/  BSYNC.RECONVERGENT B1 ;  /* 0x0000000000017941 */ /* 0x000fea0003800200 */
.L_x_16577:
        /* <DEDUP_REMOVED lines=61> */
.L_x_16575:
[----:B------:R-:W-:Y:S05]  /*e680*/  BSYNC.RECONVERGENT B0 ;  /* 0x0000000000007941 */ /* 0x000fea0003800200 */
.L_x_16574:
        /* <DEDUP_REMOVED lines=23> */
.L_x_16581:
        /* <DEDUP_REMOVED lines=13> */
.L_x_16583:
[----:B------:R-:W-:Y:S05]  /*e8d0*/  BSYNC.RECONVERGENT B1 ;  /* 0x0000000000017941 */ /* 0x000fea0003800200 */
.L_x_16582:
        /* <DEDUP_REMOVED lines=61> */
.L_x_16580:
[----:B------:R-:W-:Y:S05]  /*ecb0*/  BSYNC.RECONVERGENT B0 ;  /* 0x0000000000007941 */ /* 0x000fea0003800200 */
.L_x_16579:
        /* <DEDUP_REMOVED lines=18> */
.L_x_16586:
        /* <DEDUP_REMOVED lines=13> */
.L_x_16588:
[----:B------:R-:W-:Y:S05]  /*eeb0*/  BSYNC.RECONVERGENT B1 ;  /* 0x0000000000017941 */ /* 0x000fea0003800200 */
.L_x_16587:
        /* <DEDUP_REMOVED lines=61> */
.L_x_16585:
[----:B------:R-:W-:Y:S05]  /*f290*/  BSYNC.RECONVERGENT B0 ;  /* 0x0000000000007941 */ /* 0x000fea0003800200 */
.L_x_16584:
        /* <DEDUP_REMOVED lines=23> */
.L_x_16591:
        /* <DEDUP_REMOVED lines=13> */
.L_x_16593:
[----:B------:R-:W-:Y:S05]  /*f4e0*/  BSYNC.RECONVERGENT B1 ;  /* 0x0000000000017941 */ /* 0x000fea0003800200 */
.L_x_16592:
        /* <DEDUP_REMOVED lines=61> */
.L_x_16590:
[----:B------:R-:W-:Y:S05]  /*f8c0*/  BSYNC.RECONVERGENT B0 ;  /* 0x0000000000007941 */ /* 0x000fea0003800200 */
.L_x_16589:
        /* <DEDUP_REMOVED lines=18> */
.L_x_16596:
        /* <DEDUP_REMOVED lines=13> */
.L_x_16598:
[----:B------:R-:W-:Y:S05]  /*fac0*/  BSYNC.RECONVERGENT B1 ;  /* 0x0000000000017941 */ /* 0x000fea0003800200 */
.L_x_16597:
        /* <DEDUP_REMOVED lines=61> */
.L_x_16595:
[----:B------:R-:W-:Y:S05]  /*fea0*/  BSYNC.RECONVERGENT B0 ;  /* 0x0000000000007941 */ /* 0x000fea0003800200 */
.L_x_16594:
        /* <DEDUP_REMOVED lines=23> */
.L_x_16601:
        /* <DEDUP_REMOVED lines=13> */
.L_x_16603:
[----:B------:R-:W-:Y:S05]  /*100f0*/  BSYNC.RECONVERGENT B1 ;  /* 0x0000000000017941 */ /* 0x000fea0003800200 */
.L_x_16602:
        /* <DEDUP_REMOVED lines=61> */
.L_x_16600:
[----:B------:R-:W-:Y:S05]  /*104d0*/  BSYNC.RECONVERGENT B0 ;  /* 0x0000000000007941 */ /* 0x000fea0003800200 */
.L_x_16599:
        /* <DEDUP_REMOVED lines=18> */
.L_x_16606:
        /* <DEDUP_REMOVED lines=15> */
.L_x_16608:
[----:B------:R-:W-:Y:S05]  /*106f0*/  BSYNC.RECONVERGENT B1 ;  /* 0x0000000000017941 */ /* 0x000fea0003800200 */
.L_x_16607:
        /* <DEDUP_REMOVED lines=61> */
.L_x_16605:
[----:B------:R-:W-:Y:S05]  /*10ad0*/  BSYNC.RECONVERGENT B0 ;  /* 0x0000000000007941 */ /* 0x000fea0003800200 */
.L_x_16604:
        /* <DEDUP_REMOVED lines=11> */
.L_x_16528:
        /* <DEDUP_REMOVED lines=16> */
.L_x_16612:
        /* <DEDUP_REMOVED lines=13> */
.L_x_16614:
[----:B------:R-:W-:Y:S05]  /*10d60*/  BSYNC.RECONVERGENT B1 ;  /* 0x0000000000017941 */ /* 0x000fea0003800200 */
.L_x_16613:
        /* <DEDUP_REMOVED lines=56> */
[----:B------:R-:W-:Y:S01]  /*110f0*/  LOP3.LUT R176, R149, R156, R161, 0x96, !PT ;  /* 0x0000009c95b07212 */ /* 0x000fe200078e96a1 */
[----:B------:R-:W-:Y:S01]  /*11100*/  IMAD.MOV.U32 R172, RZ, RZ, R160 ;  /* 0x000000ffffac7224 */ /* 0x000fe200078e00a0 */
[----:B------:R-:W-:Y:S01]  /*11110*/  LOP3.LUT R175, R175, R148, R159, 0x96, !PT ;  /* 0x00000094afaf7212 */ /* 0x000fe200078e969f */
[----:B------:R-:W-:Y:S01]  /*11120*/  IMAD.MOV.U32 R148, RZ, RZ, R150 ;  /* 0x000000ffff947224 */ /* 0x000fe200078e0096 */
[----:B------:R-:W-:-:S07]  /*11130*/  MOV R156, R158 ;  /* 0x0000009e009c7202 */ /* 0x000fce0000000f00 */
.L_x_16611:
[----:B------:R-:W-:Y:S05]  /*11140*/  BSYNC.RECONVERGENT B0 ;  /* 0x0000000000007941 */ /* 0x000fea0003800200 */
.L_x_16610:
[----:B------:R-:W-:Y:S01]  /*11150*/  I2FP.F32.U32 R149, R148 ;  /* 0x0000009400957245 */ /* 0x000fe20000201000 */
[----:B------:R-:W-:Y:S01]  /*11160*/  BSSY.RECONVERGENT B0, `(.L_x_16615) ;  /* 0x000005d000007945 */ /* 0x000fe20003800200 */
[----:B------:R-:W-:Y:S01]  /*11170*/  ISETP.NE.AND P2, PT, R151, 0x1, PT ;  /* 0x000000019700780c */ /* 0x000fe20003f45270 */
[----:B-----5:R-:W-:Y:S01]  /*11180*/  HADD2.F32 R148, -RZ, R152.H0_H0 ;  /* 0x20000098ff947230 */ /* 0x020fe20000004100 */
        /* <DEDUP_REMOVED lines=15> */
.L_x_16617:
        /* <DEDUP_REMOVED lines=13> */
.L_x_16619:
[----:B------:R-:W-:Y:S05]  /*11350*/  BSYNC.RECONVERGENT B1 ;  /* 0x0000000000017941 */ /* 0x000fea0003800200 */
.L_x_16618:
        /* <DEDUP_REMOVED lines=61> */
.L_x_16616:
[----:B------:R-:W-:Y:S05]  /*11730*/  BSYNC.RECONVERGENT B0 ;  /* 0x0000000000007941 */ /* 0x000fea0003800200 */
.L_x_16615:
        /* <DEDUP_REMOVED lines=19> */
.L_x_16622:
        /* <DEDUP_REMOVED lines=13> */
.L_x_16624:
[----:B------:R-:W-:Y:S05]  /*11940*/  BSYNC.RECONVERGENT B1 ;  /* 0x0000000000017941 */ /* 0x000fea0003800200 */
.L_x_16623:
        /* <DEDUP_REMOVED lines=61> */
.L_x_16621:
[----:B------:R-:W-:Y:S05]  /*11d20*/  BSYNC.RECONVERGENT B0 ;  /* 0x0000000000007941 */ /* 0x000fea0003800200 */
.L_x_16620:
[----:B------:R-:W-:Y:S01]  /*11d30*/  I2FP.F32.U32 R149, R149 ;  /* 0x0000009500957245 */ /* 0x000fe20000201000 */
[----:B------:R-:W-:Y:S01]  /*11d40*/  BSSY.RECONVERGENT B0, `(.L_x_16625) ;  /* 0x000005d000007945 */ /* 0x000fe20003800200 */
[----:B------:R-:W-:Y:S01]  /*11d50*/  ISETP.NE.AND P2, PT, R151, 0x1, PT ;  /* 0x000000019700780c */ /* 0x000fe20003f45270 */
[----:B------:R-:W-:Y:S01]  /*11d60*/  HADD2.F32 R150, -RZ, R153.H0_H0 ;  /* 0x20000099ff967230 */ /* 0x000fe20000004100 */
        /* <DEDUP_REMOVED lines=15> */
.L_x_16627:
        /* <DEDUP_REMOVED lines=13> */
.L_x_16629:
[----:B------:R-:W-:Y:S05]  /*11f30*/  BSYNC.RECONVERGENT B1 ;  /* 0x0000000000017941 */ /* 0x000fea0003800200 */
.L_x_16628:
        /* <DEDUP_REMOVED lines=61> */
.L_x_16626:
[----:B------:R-:W-:Y:S05]  /*12310*/  BSYNC.RECONVERGENT B0 ;  /* 0x0000000000007941 */ /* 0x000fea0003800200 */
.L_x_16625:
        /* <DEDUP_REMOVED lines=19> */
.L_x_16632:
        /* <DEDUP_REMOVED lines=13> */
.L_x_16634:
[----:B------:R-:W-:Y:S05]  /*12520*/  BSYNC.RECONVERGENT B1 ;  /* 0x0000000000017941 */ /* 0x000fea0003800200 */
.L_x_16633:
        /* <DEDUP_REMOVED lines=61> */
.L_x_16631:
[----:B------:R-:W-:Y:S05]  /*12900*/  BSYNC.RECONVERGENT B0 ;  /* 0x0000000000007941 */ /* 0x000fea0003800200 */
.L_x_16630:
        /* <DEDUP_REMOVED lines=17> */
.L_x_16637:
        /* <DEDUP_REMOVED lines=13> */
.L_x_16639:
[----:B------:R-:W-:Y:S05]  /*12af0*/  BSYNC.RECONVERGENT B1 ;  /* 0x0000000000017941 */ /* 0x000fea0003800200 */
.L_x_16638:
        /* <DEDUP_REMOVED lines=61> */
.L_x_16636:
[----:B------:R-:W-:Y:S05]  /*12ed0*/  BSYNC.RECONVERGENT B0 ;  /* 0x0000000000007941 */ /* 0x000fea0003800200 */
.L_x_16635:
        /* <DEDUP_REMOVED lines=17> */
.L_x_16642:
        /* <DEDUP_REMOVED lines=13> */
.L_x_16644:
[----:B------:R-:W-:Y:S05]  /*130c0*/  BSYNC.RECONVERGENT B1 ;  /* 0x0000000000017941 */ /* 0x000fea0003800200 */
.L_x_16643:
        /* <DEDUP_REMOVED lines=61> */
.L_x_16641:
[----:B------:R-:W-:Y:S05]  /*134a0*/  BSYNC.RECONVERGENT B0 ;  /* 0x0000000000007941 */ /* 0x000fea0003800200 */
.L_x_16640:
        /* <DEDUP_REMOVED lines=17> */
.L_x_16647:
        /* <DEDUP_REMOVED lines=13> */
.L_x_16649:
[----:B------:R-:W-:Y:S05]  /*13690*/  BSYNC.RECONVERGENT B1 ;  /* 0x0000000000017941 */ /* 0x000fea0003800200 */
.L_x_16648:
        /* <DEDUP_REMOVED lines=61> */
.L_x_16646:
[----:B------:R-:W-:Y:S05]  /*13a70*/  BSYNC.RECONVERGENT B0 ;  /* 0x0000000000007941 */ /* 0x000fea0003800200 */
.L_x_16645:
[----:B------:R-:W-:Y:S01]  /*13a80*/  P2R R157, PR, RZ, 0x2 ;  /* 0x00000002ff9d7803 */ /* 0x000fe20000000000 */
[----:B------:R-:W-:Y:S01]  /*13a90*/  FMUL.FTZ R148, R148, R205 ;  /* 0x000000cd94947220 */ /* 0x000fe20000410000 */
[----:B------:R-:W-:Y:S01]  /*13aa0*/  I2FP.F32.U32 R149, R151 ;  /* 0x0000009700957245 */ /* 0x000fe20000201000 */
[----:B------:R-:W-:Y:S01]  /*13ab0*/  HADD2.F32 R166, -RZ, R155.H1_H1 ;  /* 0x3000009bffa67230 */ /* 0x000fe20000004100 */
        /* <DEDUP_REMOVED lines=33> */
.L_x_16609:
        /* <DEDUP_REMOVED lines=48> */
.L_x_16650:
        /* <DEDUP_REMOVED lines=21> */
.L_x_16654:
        /* <DEDUP_REMOVED lines=13> */
.L_x_16656:
[----:B------:R-:W-:Y:S05]  /*141f0*/  BSYNC.RECONVERGENT B1 ;  /* 0x0000000000017941 */ /* 0x000fea0003800200 */
.L_x_16655:
        /* <DEDUP_REMOVED lines=61> */
.L_x_16653:
[----:B------:R-:W-:Y:S05]  /*145d0*/  BSYNC.RECONVERGENT B0 ;  /* 0x0000000000007941 */ /* 0x000fea0003800200 */
.L_x_16652:
[----:B------:R-:W-:Y:S01]  /*145e0*/  I2FP.F32.U32 R157, R157 ;  /* 0x0000009d009d7245 */ /* 0x000fe20000201000 */
[----:B-----5:R-:W-:Y:S01]  /*145f0*/  HADD2.F32 R156, -RZ, R160.H0_H0 ;  /* 0x200000a0ff9c7230 */ /* 0x020fe20000004100 */
        /* <DEDUP_REMOVED lines=18> */
.L_x_16659:
        /* <DEDUP_REMOVED lines=13> */
.L_x_16661:
[----:B------:R-:W-:Y:S05]  /*147f0*/  BSYNC.RECONVERGENT B1 ;  /* 0x0000000000017941 */ /* 0x000fea0003800200 */
.L_x_16660:
        /* <DEDUP_REMOVED lines=61> */
.L_x_16658:
[----:B------:R-:W-:Y:S05]  /*14bd0*/  BSYNC.RECONVERGENT B0 ;  /* 0x0000000000007941 */ /* 0x000fea0003800200 */
.L_x_16657:
        /* <DEDUP_REMOVED lines=23> */
.L_x_16664:
        /* <DEDUP_REMOVED lines=13> */
.L_x_16666:
[----:B------:R-:W-:Y:S05]  /*14e20*/  BSYNC.RECONVERGENT B1 ;  /* 0x0000000000017941 */ /* 0x000fea0003800200 */
.L_x_16665:
        /* <DEDUP_REMOVED lines=61> */
.L_x_16663:
[----:B------:R-:W-:Y:S05]  /*15200*/  BSYNC.RECONVERGENT B0 ;  /* 0x0000000000007941 */ /* 0x000fea0003800200 */
.L_x_16662:
        /* <DEDUP_REMOVED lines=20> */
.L_x_16669:
        /* <DEDUP_REMOVED lines=13> */
.L_x_16671:
[----:B------:R-:W-:Y:S05]  /*15420*/  BSYNC.RECONVERGENT B1 ;  /* 0x0000000000017941 */ /* 0x000fea0003800200 */
.L_x_16670:
        /* <DEDUP_REMOVED lines=61> */
.L_x_16668:
[----:B------:R-:W-:Y:S05]  /*15800*/  BSYNC.RECONVERGENT B0 ;  /* 0x0000000000007941 */ /* 0x000fea0003800200 */
.L_x_16667:
        /* <DEDUP_REMOVED lines=23> */
.L_x_16674:
        /* <DEDUP_REMOVED lines=13> */
.L_x_16676:
[----:B------:R-:W-:Y:S05]  /*15a50*/  BSYNC.RECONVERGENT B1 ;  /* 0x0000000000017941 */ /* 0x000fea0003800200 */
.L_x_16675:
        /* <DEDUP_REMOVED lines=61> */
.L_x_16673:
[----:B------:R-:W-:Y:S05]  /*15e30*/  BSYNC.RECONVERGENT B0 ;  /* 0x0000000000007941 */ /* 0x000fea0003800200 */
.L_x_16672:
        /* <DEDUP_REMOVED lines=20> */
.L_x_16679:
        /* <DEDUP_REMOVED lines=13> */
.L_x_16681:
[----:B------:R-:W-:Y:S05]  /*16050*/  BSYNC.RECONVERGENT B1 ;  /* 0x0000000000017941 */ /* 0x000fea0003800200 */
.L_x_16680:
        /* <DEDUP_REMOVED lines=61> */
.L_x_16678:
[----:B------:R-:W-:Y:S05]  /*16430*/  BSYNC.RECONVERGENT B0 ;  /* 0x0000000000007941 */ /* 0x000fea0003800200 */
.L_x_16677:
        /* <DEDUP_REMOVED lines=23> */
.L_x_16684:
        /* <DEDUP_REMOVED lines=13> */
.L_x_16686:
[----:B------:R-:W-:Y:S05]  /*16680*/  BSYNC.RECONVERGENT B1 ;  /* 0x0000000000017941 */ /* 0x000fea0003800200 */
.L_x_16685:
        /* <DEDUP_REMOVED lines=61> */
.L_x_16683:
[----:B------:R-:W-:Y:S05]  /*16a60*/  BSYNC.RECONVERGENT B0 ;  /* 0x0000000000007941 */ /* 0x000fea0003800200 */
.L_x_16682:
        /* <DEDUP_REMOVED lines=20> */
.L_x_16689:
        /* <DEDUP_REMOVED lines=13> */
.L_x_16691:
[----:B------:R-:W-:Y:S05]  /*16c80*/  BSYNC.RECONVERGENT B1 ;  /* 0x0000000000017941 */ /* 0x000fea0003800200 */
.L_x_16690:
        /* <DEDUP_REMOVED lines=61> */
.L_x_16688:
[----:B------:R-:W-:Y:S05]  /*17060*/  BSYNC.RECONVERGENT B0 ;  /* 0x0000000000007941 */ /* 0x000fea0003800200 */
.L_x_16687:
        /* <DEDUP_REMOVED lines=23> */
.L_x_16694:
        /* <DEDUP_REMOVED lines=13> */
.L_x_16696:
[----:B------:R-:W-:Y:S05]  /*172b0*/  BSYNC.RECONVERGENT B1 ;  /* 0x0000000000017941 */ /* 0x000fea0003800200 */
.L_x_16695:
        /* <DEDUP_REMOVED lines=61> */
.L_x_16693:
[----:B------:R-:W-:Y:S05]  /*17690*/  BSYNC.RECONVERGENT B0 ;  /* 0x0000000000007941 */ /* 0x000fea0003800200 */
.L_x_16692:
        /* <DEDUP_REMOVED lines=18> */
.L_x_16699:
        /* <DEDUP_REMOVED lines=13> */
.L_x_16701:
[----:B------:R-:W-:Y:S05]  /*17890*/  BSYNC.RECONVERGENT B1 ;  /* 0x0000000000017941 */ /* 0x000fea0003800200 */
.L_x_16700:
        /* <DEDUP_REMOVED lines=61> */
.L_x_16698:
[----:B------:R-:W-:Y:S05]  /*17c70*/  BSYNC.RECONVERGENT B0 ;  /* 0x0000000000007941 */ /* 0x000fea0003800200 */
.L_x_16697:
        /* <DEDUP_REMOVED lines=23> */
.L_x_16704:
        /* <DEDUP_REMOVED lines=13> */
.L_x_16706:
[----:B------:R-:W-:Y:S05]  /*17ec0*/  BSYNC.RECONVERGENT B1 ;  /* 0x0000000000017941 */ /* 0x000fea0003800200 */
.L_x_16705:
        /* <DEDUP_REMOVED lines=61> */
.L_x_16703:
[----:B------:R-:W-:Y:S05]  /*182a0*/  BSYNC.RECONVERGENT B0 ;  /* 0x0000000000007941 */ /* 0x000fea0003800200 */
.L_x_16702:
        /* <DEDUP_REMOVED lines=18> */
.L_x_16709:
        /* <DEDUP_REMOVED lines=13> */
.L_x_16711:
[----:B------:R-:W-:Y:S05]  /*184a0*/  BSYNC.RECONVERGENT B1 ;  /* 0x0000000000017941 */ /* 0x000fea0003800200 */
.L_x_16710:
        /* <DEDUP_REMOVED lines=61> */
.L_x_16708:
[----:B------:R-:W-:Y:S05]  /*18880*/  BSYNC.RECONVERGENT B0 ;  /* 0x0000000000007941 */ /* 0x000fea0003800200 */
.L_x_16707:
        /* <DEDUP_REMOVED lines=23> */
.L_x_16714:
        /* <DEDUP_REMOVED lines=13> */
.L_x_16716:
[----:B------:R-:W-:Y:S05]  /*18ad0*/  BSYNC.RECONVERGENT B1 ;  /* 0x0000000000017941 */ /* 0x000fea0003800200 */
.L_x_16715:
        /* <DEDUP_REMOVED lines=61> */
.L_x_16713:
[----:B------:R-:W-:Y:S05]  /*18eb0*/  BSYNC.RECONVERGENT B0 ;  /* 0x0000000000007941 */ /* 0x000fea0003800200 */
.L_x_16712:
        /* <DEDUP_REMOVED lines=18> */
.L_x_16719:
        /* <DEDUP_REMOVED lines=13> */
.L_x_16721:
[----:B------:R-:W-:Y:S05]  /*190b0*/  BSYNC.RECONVERGENT B1 ;  /* 0x0000000000017941 */ /* 0x000fea0003800200 */
.L_x_16720:
        /* <DEDUP_REMOVED lines=61> */
.L_x_16718:
[----:B------:R-:W-:Y:S05]  /*19490*/  BSYNC.RECONVERGENT B0 ;  /* 0x0000000000007941 */ /* 0x000fea0003800200 */
.L_x_16717:
        /* <DEDUP_REMOVED lines=23> */
.L_x_16724:
        /* <DEDUP_REMOVED lines=13> */
.L_x_16726:
[----:B------:R-:W-:Y:S05]  /*196e0*/  BSYNC.RECONVERGENT B1 ;  /* 0x0000000000017941 */ /* 0x000fea0003800200 */
.L_x_16725:
        /* <DEDUP_REMOVED lines=61> */
.L_x_16723:
[----:B------:R-:W-:Y:S05]  /*19ac0*/  BSYNC.RECONVERGENT B0 ;  /* 0x0000000000007941 */ /* 0x000fea0003800200 */
.L_x_16722:
        /* <DEDUP_REMOVED lines=18> */
.L_x_16729:
        /* <DEDUP_REMOVED lines=15> */
.L_x_16731:
[----:B------:R-:W-:Y:S05]  /*19ce0*/  BSYNC.RECONVERGENT B1 ;  /* 0x0000000000017941 */ /* 0x000fea0003800200 */
.L_x_16730:
        /* <DEDUP_REMOVED lines=55> */
[----:B------:R-:W-:Y:S02]  /*1a060*/  LOP3.LUT R176, R169, R170, R207, 0x96, !PT ;  /* 0x000000aaa9b07212 */ /* 0x000fe400078e96cf */
[----:B------:R-:W-:Y:S01]  /*1a070*/  MOV R169, R166 ;  /* 0x000000a600a97202 */ /* 0x000fe20000000f00 */
[----:B------:R-:W-:Y:S01]  /*1a080*/  IMAD.MOV.U32 R172, RZ, RZ, R206 ;  /* 0x000000ffffac7224 */ /* 0x000fe200078e00ce */
[----:B------:R-:W-:Y:S01]  /*1a090*/  LOP3.LUT R175, R175, R168, R193, 0x96, !PT ;  /* 0x000000a8afaf7212 */ /* 0x000fe200078e96c1 */
[----:B------:R-:W-:Y:S02]  /*1a0a0*/  HFMA2 R193, -RZ, RZ, 0, 0 ;  /* 0x00000000ffc17431 */ /* 0x000fe400000001ff */
[----:B------:R-:W-:-:S07]  /*1a0b0*/  IMAD.MOV.U32 R166, RZ, RZ, R192 ;  /* 0x000000ffffa67224 */ /* 0x000fce00078e00c0 */
.L_x_16728:
[----:B------:R-:W-:Y:S05]  /*1a0c0*/  BSYNC.RECONVERGENT B0 ;  /* 0x0000000000007941 */ /* 0x000fea0003800200 */
.L_x_16727:
        /* <DEDUP_REMOVED lines=11> */
.L_x_16651:
        /* <DEDUP_REMOVED lines=16> */
.L_x_16735:
        /* <DEDUP_REMOVED lines=13> */
.L_x_16737:
[----:B------:R-:W-:Y:S05]  /*1a350*/  BSYNC.RECONVERGENT B1 ;  /* 0x0000000000017941 */ /* 0x000fea0003800200 */
.L_x_16736:
        /* <DEDUP_REMOVED lines=61> */
.L_x_16734:
[----:B------:R-:W-:Y:S05]  /*1a730*/  BSYNC.RECONVERGENT B0 ;  /* 0x0000000000007941 */ /* 0x000fea0003800200 */
.L_x_16733:
        /* <DEDUP_REMOVED lines=19> */
.L_x_16740:
        /* <DEDUP_REMOVED lines=13> */
.L_x_16742:
[----:B------:R-:W-:Y:S05]  /*1a940*/  BSYNC.RECONVERGENT B1 ;  /* 0x0000000000017941 */ /* 0x000fea0003800200 */
.L_x_16741:
        /* <DEDUP_REMOVED lines=61> */
.L_x_16739:
[----:B------:R-:W-:Y:S05]  /*1ad20*/  BSYNC.RECONVERGENT B0 ;  /* 0x0000000000007941 */ /* 0x000fea0003800200 */
.L_x_16738:
        /* <DEDUP_REMOVED lines=19> */
.L_x_16745:
        /* <DEDUP_REMOVED lines=13> */
.L_x_16747:
[----:B------:R-:W-:Y:S05]  /*1af30*/  BSYNC.RECONVERGENT B1 ;  /* 0x0000000000017941 */ /* 0x000fea0003800200 */
.L_x_16746:
        /* <DEDUP_REMOVED lines=56> */
[----:B------:R-:W-:Y:S02]  /*1b2c0*/  MOV R157, R166 ;  /* 0x000000a6009d7202 */ /* 0x000fe40000000f00 */
[----:B------:R-:W-:Y:S01]  /*1b2d0*/  LOP3.LUT R176, R159, R168, R207, 0x96, !PT ;  /* 0x000000a89fb07212 */ /* 0x000fe200078e96cf */
[----:B------:R-:W-:Y:S01]  /*1b2e0*/  IMAD.MOV.U32 R172, RZ, RZ, R206 ;  /* 0x000000ffffac7224 */ /* 0x000fe200078e00ce */
[----:B------:R-:W-:Y:S01]  /*1b2f0*/  LOP3.LUT R175, R175, R158, R171, 0x96, !PT ;  /* 0x0000009eafaf7212 */ /* 0x000fe200078e96ab */
[----:B------:R-:W-:-:S07]  /*1b300*/  IMAD.MOV.U32 R166, RZ, RZ, R170 ;  /* 0x000000ffffa67224 */ /* 0x000fce00078e00aa */
.L_x_16744:
[----:B------:R-:W-:Y:S05]  /*1b310*/  BSYNC.RECONVERGENT B0 ;  /* 0x0000000000007941 */ /* 0x000fea0003800200 */
.L_x_16743:
        /* <DEDUP_REMOVED lines=19> */
.L_x_16750:
        /* <DEDUP_REMOVED lines=13> */
.L_x_16752:
[----:B------:R-:W-:Y:S05]  /*1b520*/  BSYNC.RECONVERGENT B1 ;  /* 0x0000000000017941 */ /* 0x000fea0003800200 */
.L_x_16751:
        /* <DEDUP_REMOVED lines=61> */
.L_x_16749:
[----:B------:R-:W-:Y:S05]  /*1b900*/  BSYNC.RECONVERGENT B0 ;  /* 0x0000000000007941 */ /* 0x000fea0003800200 */
.L_x_16748:
[----:B------:R-:W-:Y:S01]  /*1b910*/  I2FP.F32.U32 R157, R157 ;  /* 0x0000009d009d7245 */ /* 0x000fe20000201000 */
[----:B------:R-:W-:Y:S01]  /*1b920*/  HADD2.F32 R168, -RZ, R161.H1_H1 ;  /* 0x300000a1ffa87230 */ /* 0x000fe20000004100 */
[----:B------:R-:W-:Y:S01]  /*1b930*/  ISETP.NE.AND P2, PT, R159, 0x1, PT ;  /* 0x000000019f00780c */ /* 0x000fe20003f45270 */
[----:B------:R-:W-:Y:S01]  /*1b940*/  BSSY.RECONVERGENT B0, `(.L_x_16753) ;  /* 0x000005b000007945 */ /* 0x000fe20003800200 */
[----:B------:R-:W-:Y:S01]  /*1b950*/  LOP3.LUT R199, R199, 0xfffffffd, RZ, 0xc0, !PT ;  /* 0xfffffffdc7c77812 */ /* 0x000fe200078ec0ff */
[----:B------:R-:W-:Y:S01]  /*1b960*/  FFMA.FTZ R157, R157, R0, 1.1641532182693481445e-10 ;  /* 0x2f0000009d9d7423 */ /* 0x000fe20000010000 */
[----:B------:R-:W-:-:S04]  /*1b970*/  HFMA2 R161, -RZ, RZ, 0, 1.1920928955078125e-07 ;  /* 0x00000002ffa17431 */ /* 0x000fc800000001ff */
        /* <DEDUP_REMOVED lines=12> */
.L_x_16755:
        /* <DEDUP_REMOVED lines=13> */
.L_x_16757:
[----:B------:R-:W-:Y:S05]  /*1bb10*/  BSYNC.RECONVERGENT B1 ;  /* 0x0000000000017941 */ /* 0x000fea0003800200 */
.L_x_16756:
        /* <DEDUP_REMOVED lines=61> */
.L_x_16754:
[----:B------:R-:W-:Y:S05]  /*1bef0*/  BSYNC.RECONVERGENT B0 ;  /* 0x0000000000007941 */ /* 0x000fea0003800200 */
.L_x_16753:
        /* <DEDUP_REMOVED lines=17> */
.L_x_16760:
        /* <DEDUP_REMOVED lines=13> */
.L_x_16762:
[----:B------:R-:W-:Y:S05]  /*1c0e0*/  BSYNC.RECONVERGENT B1 ;  /* 0x0000000000017941 */ /* 0x000fea0003800200 */
.L_x_16761:
        /* <DEDUP_REMOVED lines=61> */
.L_x_16759:
[----:B------:R-:W-:Y:S05]  /*1c4c0*/  BSYNC.RECONVERGENT B0 ;  /* 0x0000000000007941 */ /* 0x000fea0003800200 */
.L_x_16758:
        /* <DEDUP_REMOVED lines=17> */
.L_x_16765:
        /* <DEDUP_REMOVED lines=13> */
.L_x_16767:
[----:B------:R-:W-:Y:S05]  /*1c6b0*/  BSYNC.RECONVERGENT B1 ;  /* 0x0000000000017941 */ /* 0x000fea0003800200 */
.L_x_16766:
        /* <DEDUP_REMOVED lines=61> */
.L_x_16764:
[----:B------:R-:W-:Y:S05]  /*1ca90*/  BSYNC.RECONVERGENT B0 ;  /* 0x0000000000007941 */ /* 0x000fea0003800200 */
.L_x_16763:
        /* <DEDUP_REMOVED lines=17> */
.L_x_16770:
        /* <DEDUP_REMOVED lines=13> */
.L_x_16772:
[----:B------:R-:W-:Y:S05]  /*1cc80*/  BSYNC.RECONVERGENT B1 ;  /* 0x0000000000017941 */ /* 0x000fea0003800200 */
.L_x_16771:
        /* <DEDUP_REMOVED lines=52> */
[----:B------:R-:W-:-:S03]  /*1cfd0*/  IMAD.WIDE.U32 R212, R212, -0x326172a9, RZ ;  /* 0xcd9e8d57d4d47825 */ /* 0x000fc600078e00ff */
[----:B------:R-:W-:Y:S01]  /*1cfe0*/  LOP3.LUT R206, R157, R206, R211, 0x96, !PT ;  /* 0x000000ce9dce7212 */ /* 0x000fe200078e96d3 */
[----:B------:R-:W-:Y:S01]  /*1cff0*/  IMAD.MOV.U32 R159, RZ, RZ, R166 ;  /* 0x000000ffff9f7224 */ /* 0x000fe200078e00a6 */
[----:B------:R-:W-:Y:S02]  /*1d000*/  IADD3 R157, PT, PT, R2, -0x700cb87f, RZ ;  /* 0x8ff34781029d7810 */ /* 0x000fe40007ffe0ff */
[----:B------:R-:W-:Y:S01]  /*1d010*/  MOV R172, R212 ;  /* 0x000000d400ac7202 */ /* 0x000fe20000000f00 */
[----:B------:R-:W-:Y:S01]  /*1d020*/  IMAD.WIDE.U32 R206, R206, -0x2daee0ad, RZ ;  /* 0xd2511f53cece7825 */ /* 0x000fe200078e00ff */
[----:B------:R-:W-:-:S04]  /*1d030*/  LOP3.LUT R176, R157, R210, R213, 0x96, !PT ;  /* 0x000000d29db07212 */ /* 0x000fc800078e96d5 */
[----:B------:R-:W-:Y:S02]  /*1d040*/  LOP3.LUT R175, R175, R208, R207, 0x96, !PT ;  /* 0x000000d0afaf7212 */ /* 0x000fe400078e96cf */
[----:B------:R-:W-:-:S07]  /*1d050*/  MOV R166, R206 ;  /* 0x000000ce00a67202 */ /* 0x000fce0000000f00 */
.L_x_16769:
[----:B------:R-:W-:Y:S05]  /*1d060*/  BSYNC.RECONVERGENT B0 ;  /* 0x0000000000007941 */ /* 0x000fea0003800200 */
.L_x_16768:
        /* <DEDUP_REMOVED lines=37> */
.L_x_16732:
        /* <DEDUP_REMOVED lines=48> */
.L_x_16773:
        /* <DEDUP_REMOVED lines=21> */
.L_x_16777:
        /* <DEDUP_REMOVED lines=13> */
.L_x_16779:
[----:B------:R-:W-:Y:S05]  /*1d7e0*/  BSYNC.RECONVERGENT B1 ;  /* 0x0000000000017941 */ /* 0x000fea0003800200 */
.L_x_16778:
        /* <DEDUP_REMOVED lines=61> */
.L_x_16776:
[----:B------:R-:W-:Y:S05]  /*1dbc0*/  BSYNC.RECONVERGENT B0 ;  /* 0x0000000000007941 */ /* 0x000fea0003800200 */
.L_x_16775:
        /* <DEDUP_REMOVED lines=20> */
.L_x_16782:
        /* <DEDUP_REMOVED lines=13> */
.L_x_16784:
[----:B------:R-:W-:Y:S05]  /*1dde0*/  BSYNC.RECONVERGENT B1 ;  /* 0x0000000000017941 */ /* 0x000fea0003800200 */
.L_x_16783:
        /* <DEDUP_REMOVED lines=61> */
.L_x_16781:
[----:B------:R-:W-:Y:S05]  /*1e1c0*/  BSYNC.RECONVERGENT B0 ;  /* 0x0000000000007941 */ /* 0x000fea0003800200 */
.L_x_16780:
        /* <DEDUP_REMOVED lines=23> */
.L_x_16787:
        /* <DEDUP_REMOVED lines=13> */
.L_x_16789:
[----:B------:R-:W-:Y:S05]  /*1e410*/  BSYNC.RECONVERGENT B1 ;  /* 0x0000000000017941 */ /* 0x000fea0003800200 */
.L_x_16788:
        /* <DEDUP_REMOVED lines=61> */
.L_x_16786:
[----:B------:R-:W-:Y:S05]  /*1e7f0*/  BSYNC.RECONVERGENT B0 ;  /* 0x0000000000007941 */ /* 0x000fea0003800200 */
.L_x_16785:
        /* <DEDUP_REMOVED lines=20> */
.L_x_16792:
        /* <DEDUP_REMOVED lines=13> */
.L_x_16794:
[----:B------:R-:W-:Y:S05]  /*1ea10*/  BSYNC.RECONVERGENT B1 ;  /* 0x0000000000017941 */ /* 0x000fea0003800200 */
.L_x_16793:
        /* <DEDUP_REMOVED lines=55> */
[----:B------:R-:W-:Y:S02]  /*1ed90*/  IADD3 R175, PT, PT, R3, -0x695add53, RZ ;  /* 0x96a522ad03af7810 */ /* 0x000fe40007ffe0ff */
[----:B------:R-:W-:Y:S01]  /*1eda0*/  LOP3.LUT R176, R167, R182, R187, 0x96, !PT ;  /* 0x000000b6a7b07212 */ /* 0x000fe200078e96bb */
[----:B------:R-:W-:Y:S01]  /*1edb0*/  IMAD.MOV.U32 R172, RZ, RZ, R186 ;  /* 0x000000ffffac7224 */ /* 0x000fe200078e00ba */
[----:B------:R-:W-:Y:S02]  /*1edc0*/  LOP3.LUT R175, R175, R166, R185, 0x96, !PT ;  /* 0x000000a6afaf7212 */ /* 0x000fe400078e96b9 */
[----:B------:R-:W-:Y:S01]  /*1edd0*/  MOV R166, R194 ;  /* 0x000000c200a67202 */ /* 0x000fe20000000f00 */
[----:B------:R-:W-:-:S07]  /*1ede0*/  IMAD.MOV.U32 R194, RZ, RZ, R184 ;  /* 0x000000ffffc27224 */ /* 0x000fce00078e00b8 */
.L_x_16791:
[----:B------:R-:W-:Y:S05]  /*1edf0*/  BSYNC.RECONVERGENT B0 ;  /* 0x0000000000007941 */ /* 0x000fea0003800200 */
.L_x_16790:
        /* <DEDUP_REMOVED lines=23> */
.L_x_16797:
        /* <DEDUP_REMOVED lines=13> */
.L_x_16799:
[----:B------:R-:W-:Y:S05]  /*1f040*/  BSYNC.RECONVERGENT B1 ;  /* 0x0000000000017941 */ /* 0x000fea0003800200 */
.L_x_16798:
        /* <DEDUP_REMOVED lines=61> */
.L_x_16796:
[----:B------:R-:W-:Y:S05]  /*1f420*/  BSYNC.RECONVERGENT B0 ;  /* 0x0000000000007941 */ /* 0x000fea0003800200 */
.L_x_16795:
        /* <DEDUP_REMOVED lines=20> */
.L_x_16802:
        /* <DEDUP_REMOVED lines=13> */
.L_x_16804:
[----:B------:R-:W-:Y:S05]  /*1f640*/  BSYNC.RECONVERGENT B1 ;  /* 0x0000000000017941 */ /* 0x000fea0003800200 */
.L_x_16803:
        /* <DEDUP_REMOVED lines=55> */
[----:B------:R-:W-:Y:S01]  /*1f9c0*/  LOP3.LUT R176, R175, R186, R207, 0x96, !PT ;  /* 0x000000baafb07212 */ /* 0x000fe200078e96cf */
[----:B------:R-:W-:Y:S01]  /*1f9d0*/  IMAD.MOV.U32 R172, RZ, RZ, R206 ;  /* 0x000000ffffac7224 */ /* 0x000fe200078e00ce */
[----:B------:R-:W-:Y:S01]  /*1f9e0*/  LOP3.LUT R175, R167, R184, R193, 0x96, !PT ;  /* 0x000000b8a7af7212 */ /* 0x000fe200078e96c1 */
[----:B------:R-:W-:Y:S01]  /*1f9f0*/  HFMA2 R184, -RZ, RZ, 0, 0 ;  /* 0x00000000ffb87431 */ /* 0x000fe200000001ff */
[----:B------:R-:W-:Y:S01]  /*1fa00*/  MOV R167, R194 ;  /* 0x000000c200a77202 */ /* 0x000fe20000000f00 */
[----:B------:R-:W-:-:S07]  /*1fa10*/  IMAD.MOV.U32 R194, RZ, RZ, R192 ;  /* 0x000000ffffc27224 */ /* 0x000fce00078e00c0 */
.L_x_16801:
[----:B------:R-:W-:Y:S05]  /*1fa20*/  BSYNC.RECONVERGENT B0 ;  /* 0x0000000000007941 */ /* 0x000fea0003800200 */
.L_x_16800:
        /* <DEDUP_REMOVED lines=23> */
.L_x_16807:
        /* <DEDUP_REMOVED lines=13> */
.L_x_16809:
[----:B------:R-:W-:Y:S05]  /*1fc70*/  BSYNC.RECONVERGENT B1 ;  /* 0x0000000000017941 */ /* 0x000fea0003800200 */
.L_x_16808:
        /* <DEDUP_REMOVED lines=61> */
.L_x_16806:
[----:B------:R-:W-:Y:S05]  /*20050*/  BSYNC.RECONVERGENT B0 ;  /* 0x0000000000007941 */ /* 0x000fea0003800200 */
.L_x_16805:
        /* <DEDUP_REMOVED lines=20> */
.L_x_16812:
        /* <DEDUP_REMOVED lines=13> */
.L_x_16814:
[----:B------:R-:W-:Y:S05]  /*20270*/  BSYNC.RECONVERGENT B1 ;  /* 0x0000000000017941 */ /* 0x000fea0003800200 */
.L_x_16813:
        /* <DEDUP_REMOVED lines=55> */
[----:B------:R-:W-:Y:S01]  /*205f0*/  IADD3 R175, PT, PT, R3, -0x695add53, RZ ;  /* 0x96a522ad03af7810 */ /* 0x000fe20007ffe0ff */
[----:B------:R-:W-:Y:S01]  /*20600*/  IMAD.MOV.U32 R172, RZ, RZ, R192 ;  /* 0x000000ffffac7224 */ /* 0x000fe200078e00c0 */
[----:B------:R-:W-:Y:S01]  /*20610*/  MOV R169, R194 ;  /* 0x000000c200a97202 */ /* 0x000fe20000000f00 */
[----:B------:R-:W-:Y:S02]  /*20620*/  IMAD.MOV.U32 R194, RZ, RZ, R186 ;  /* 0x000000ffffc27224 */ /* 0x000fe400078e00ba */
[----:B------:R-:W-:Y:S01]  /*20630*/  HFMA2 R186, -RZ, RZ, 0, 0 ;  /* 0x00000000ffba7431 */ /* 0x000fe200000001ff */
[----:B------:R-:W-:-:S07]  /*20640*/  LOP3.LUT R175, R175, R168, R187, 0x96, !PT ;  /* 0x000000a8afaf7212 */ /* 0x000fce00078e96bb */
.L_x_16811:
[----:B------:R-:W-:Y:S05]  /*20650*/  BSYNC.RECONVERGENT B0 ;  /* 0x0000000000007941 */ /* 0x000fea0003800200 */
.L_x_16810:
[----:B------:R-:W-:Y:S01]  /*20660*/  I2FP.F32.U32 R169, R169 ;  /* 0x000000a900a97245 */ /* 0x000fe20000201000 */
[----:B------:R-:W-:Y:S01]  /*20670*/  HADD2.F32 R168, -RZ, R189.H1_H1 ;  /* 0x300000bdffa87230 */ /* 0x000fe20000004100 */
        /* <DEDUP_REMOVED lines=21> */
.L_x_16817:
        /* <DEDUP_REMOVED lines=13> */
.L_x_16819:
[----:B------:R-:W-:Y:S05]  /*208a0*/  BSYNC.RECONVERGENT B1 ;  /* 0x0000000000017941 */ /* 0x000fea0003800200 */
.L_x_16818:
        /* <DEDUP_REMOVED lines=61> */
.L_x_16816:
[----:B------:R-:W-:Y:S05]  /*20c80*/  BSYNC.RECONVERGENT B0 ;  /* 0x0000000000007941 */ /* 0x000fea0003800200 */
.L_x_16815:
        /* <DEDUP_REMOVED lines=18> */
.L_x_16822:
        /* <DEDUP_REMOVED lines=13> */
.L_x_16824:
[----:B------:R-:W-:Y:S05]  /*20e80*/  BSYNC.RECONVERGENT B1 ;  /* 0x0000000000017941 */ /* 0x000fea0003800200 */
.L_x_16823:
        /* <DEDUP_REMOVED lines=55> */
[----:B------:R-:W-:Y:S02]  /*21200*/  IADD3 R169, PT, PT, R3, -0x695add53, RZ ;  /* 0x96a522ad03a97810 */ /* 0x000fe40007ffe0ff */
[----:B------:R-:W-:Y:S01]  /*21210*/  LOP3.LUT R176, R175, R192, R209, 0x96, !PT ;  /* 0x000000c0afb07212 */ /* 0x000fe200078e96d1 */
[----:B------:R-:W-:Y:S01]  /*21220*/  IMAD.MOV.U32 R172, RZ, RZ, R208 ;  /* 0x000000ffffac7224 */ /* 0x000fe200078e00d0 */
[----:B------:R-:W-:Y:S02]  /*21230*/  LOP3.LUT R175, R169, R186, R207, 0x96, !PT ;  /* 0x000000baa9af7212 */ /* 0x000fe400078e96cf */
[----:B------:R-:W-:Y:S01]  /*21240*/  MOV R169, R194 ;  /* 0x000000c200a97202 */ /* 0x000fe20000000f00 */
[----:B------:R-:W-:-:S07]  /*21250*/  IMAD.MOV.U32 R194, RZ, RZ, R206 ;  /* 0x000000ffffc27224 */ /* 0x000fce00078e00ce */
.L_x_16821:
[----:B------:R-:W-:Y:S05]  /*21260*/  BSYNC.RECONVERGENT B0 ;  /* 0x0000000000007941 */ /* 0x000fea0003800200 */
.L_x_16820:
        /* <DEDUP_REMOVED lines=23> */
.L_x_16827:
        /* <DEDUP_REMOVED lines=13> */
.L_x_16829:
[----:B------:R-:W-:Y:S05]  /*214b0*/  BSYNC.RECONVERGENT B1 ;  /* 0x0000000000017941 */ /* 0x000fea0003800200 */
.L_x_16828:
        /* <DEDUP_REMOVED lines=61> */
.L_x_16826:
[----:B------:R-:W-:Y:S05]  /*21890*/  BSYNC.RECONVERGENT B0 ;  /* 0x0000000000007941 */ /* 0x000fea0003800200 */
.L_x_16825:
        /* <DEDUP_REMOVED lines=18> */
.L_x_16832:
        /* <DEDUP_REMOVED lines=13> */
.L_x_16834:
[----:B------:R-:W-:Y:S05]  /*21a90*/  BSYNC.RECONVERGENT B1 ;  /* 0x0000000000017941 */ /* 0x000fea0003800200 */
.L_x_16833:
        /* <DEDUP_REMOVED lines=61> */
.L_x_16831:
[----:B------:R-:W-:Y:S05]  /*21e70*/  BSYNC.RECONVERGENT B0 ;  /* 0x0000000000007941 */ /* 0x000fea0003800200 */
.L_x_16830:
        /* <DEDUP_REMOVED lines=23> */
.L_x_16837:
        /* <DEDUP_REMOVED lines=13> */
.L_x_16839:
[----:B------:R-:W-:Y:S05]  /*220c0*/  BSYNC.RECONVERGENT B1 ;  /* 0x0000000000017941 */ /* 0x000fea0003800200 */
.L_x_16838:
        /* <DEDUP_REMOVED lines=61> */
.L_x_16836:
[----:B------:R-:W-:Y:S05]  /*224a0*/  BSYNC.RECONVERGENT B0 ;  /* 0x0000000000007941 */ /* 0x000fea0003800200 */
.L_x_16835:
        /* <DEDUP_REMOVED lines=18> */
.L_x_16842:
        /* <DEDUP_REMOVED lines=13> */
.L_x_16844:
[----:B------:R-:W-:Y:S05]  /*226a0*/  BSYNC.RECONVERGENT B1 ;  /* 0x0000000000017941 */ /* 0x000fea0003800200 */
.L_x_16843:
        /* <DEDUP_REMOVED lines=49> */
[----:B------:R-:W-:Y:S01]  /*229c0*/  LOP3.LUT R175, R175, R210, R207, 0x96, !PT ;  /* 0x000000d2afaf7212 */ /* 0x000fe200078e96cf */
[----:B------:R-:W-:-:S03]  /*229d0*/  HFMA2 R207, -RZ, RZ, 0, 0 ;  /* 0x00000000ffcf7431 */ /* 0x000fc600000001ff */
[----:B------:R-:W-:Y:S01]  /*229e0*/  LOP3.LUT R187, R187, R208, R193, 0x96, !PT ;  /* 0x000000d0bbbb7212 */ /* 0x000fe200078e96c1 */
[----:B------:R-:W-:Y:S01]  /*229f0*/  IMAD.WIDE.U32 R208, R175, -0x2daee0ad, RZ ;  /* 0xd2511f53afd07825 */ /* 0x000fe200078e00ff */
[----:B------:R-:W-:-:S03]  /*22a00*/  IADD3 R175, PT, PT, R3, -0x695add53, RZ ;  /* 0x96a522ad03af7810 */ /* 0x000fc60007ffe0ff */
[----:B------:R-:W-:Y:S01]  /*22a10*/  IMAD.WIDE.U32 R210, R187, -0x326172a9, RZ ;  /* 0xcd9e8d57bbd27825 */ /* 0x000fe200078e00ff */
[----:B------:R-:W-:Y:S02]  /*22a20*/  LOP3.LUT R175, R175, R192, R209, 0x96, !PT ;  /* 0x000000c0afaf7212 */ /* 0x000fe400078e96d1 */
[----:B------:R-:W-:Y:S01]  /*22a30*/  MOV R192, R194 ;  /* 0x000000c200c07202 */ /* 0x000fe20000000f00 */
[----:B------:R-:W-:Y:S02]  /*22a40*/  VIADD R187, R2, 0x8ff34781 ;  /* 0x8ff3478102bb7836 */ /* 0x000fe40000000000 */
[----:B------:R-:W-:Y:S02]  /*22a50*/  IMAD.MOV.U32 R172, RZ, RZ, R210 ;  /* 0x000000ffffac7224 */ /* 0x000fe400078e00d2 */
[----:B------:R-:W-:Y:S01]  /*22a60*/  IMAD.MOV.U32 R194, RZ, RZ, R208 ;  /* 0x000000ffffc27224 */ /* 0x000fe200078e00d0 */
[----:B------:R-:W-:-:S07]  /*22a70*/  LOP3.LUT R176, R187, R206, R211, 0x96, !PT ;  /* 0x000000cebbb07212 */ /* 0x000fce00078e96d3 */
.L_x_16841:
[----:B------:R-:W-:Y:S05]  /*22a80*/  BSYNC.RECONVERGENT B0 ;  /* 0x0000000000007941 */ /* 0x000fea0003800200 */
.L_x_16840:
        /* <DEDUP_REMOVED lines=23> */
.L_x_16847:
        /* <DEDUP_REMOVED lines=13> */
.L_x_16849:
[----:B------:R-:W-:Y:S05]  /*22cd0*/  BSYNC.RECONVERGENT B1 ;  /* 0x0000000000017941 */ /* 0x000fea0003800200 */
.L_x_16848:
        /* <DEDUP_REMOVED lines=61> */
.L_x_16846:
[----:B------:R-:W-:Y:S05]  /*230b0*/  BSYNC.RECONVERGENT B0 ;  /* 0x0000000000007941 */ /* 0x000fea0003800200 */
.L_x_16845:
[----:B------:R-:W-:Y:S01]  /*230c0*/  ISETP.NE.AND P6, PT, R208, 0x1, PT ;  /* 0x00000001d000780c */ /* 0x000fe20003fc5270 */
[----:B------:R-:W-:Y:S01]  /*230d0*/  HADD2.F32 R192, -RZ, R171.H1_H1 ;  /* 0x300000abffc07230 */ /* 0x000fe20000004100 */
        /* <DEDUP_REMOVED lines=16> */
.L_x_16852:
        /* <DEDUP_REMOVED lines=15> */
.L_x_16854:
[----:B------:R-:W-:Y:S05]  /*232d0*/  BSYNC.RECONVERGENT B1 ;  /* 0x0000000000017941 */ /* 0x000fea0003800200 */
.L_x_16853:
        /* <DEDUP_REMOVED lines=61> */
.L_x_16851:
[----:B------:R-:W-:Y:S05]  /*236b0*/  BSYNC.RECONVERGENT B0 ;  /* 0x0000000000007941 */ /* 0x000fea0003800200 */
.L_x_16850:
        /* <DEDUP_REMOVED lines=11> */
.L_x_16774:
        /* <DEDUP_REMOVED lines=16> */
.L_x_16858:
        /* <DEDUP_REMOVED lines=13> */
.L_x_16860:
[----:B------:R-:W-:Y:S05]  /*23940*/  BSYNC.RECONVERGENT B1 ;  /* 0x0000000000017941 */ /* 0x000fea0003800200 */
.L_x_16859:
        /* <DEDUP_REMOVED lines=61> */
.L_x_16857:
[----:B------:R-:W-:Y:S05]  /*23d20*/  BSYNC.RECONVERGENT B0 ;  /* 0x0000000000007941 */ /* 0x000fea0003800200 */
.L_x_16856:
        /* <DEDUP_REMOVED lines=19> */
.L_x_16863:
        /* <DEDUP_REMOVED lines=13> */
.L_x_16865:
[----:B------:R-:W-:Y:S05]  /*23f30*/  BSYNC.RECONVERGENT B1 ;  /* 0x0000000000017941 */ /* 0x000fea0003800200 */
.L_x_16864:
        /* <DEDUP_REMOVED lines=61> */
.L_x_16862:
[----:B------:R-:W-:Y:S05]  /*24310*/  BSYNC.RECONVERGENT B0 ;  /* 0x0000000000007941 */ /* 0x000fea0003800200 */
.L_x_16861:
        /* <DEDUP_REMOVED lines=19> */
.L_x_16868:
        /* <DEDUP_REMOVED lines=13> */
.L_x_16870:
[----:B------:R-:W-:Y:S05]  /*24520*/  BSYNC.RECONVERGENT B1 ;  /* 0x0000000000017941 */ /* 0x000fea0003800200 */
.L_x_16869:
        /* <DEDUP_REMOVED lines=61> */
.L_x_16867:
[----:B------:R-:W-:Y:S05]  /*24900*/  BSYNC.RECONVERGENT B0 ;  /* 0x0000000000007941 */ /* 0x000fea0003800200 */
.L_x_16866:
        /* <DEDUP_REMOVED lines=19> */
.L_x_16873:
        /* <DEDUP_REMOVED lines=13> */
.L_x_16875:
[----:B------:R-:W-:Y:S05]  /*24b10*/  BSYNC.RECONVERGENT B1 ;  /* 0x0000000000017941 */ /* 0x000fea0003800200 */
.L_x_16874:
        /* <DEDUP_REMOVED lines=53> */
[----:B------:R-:W-:Y:S02]  /*24e70*/  LOP3.LUT R206, R165, R206, R211, 0x96, !PT ;  /* 0x000000cea5ce7212 */ /* 0x000fe400078e96d3 */
[----:B------:R-:W-:Y:S02]  /*24e80*/  IADD3 R165, PT, PT, R2, -0x700cb87f, RZ ;  /* 0x8ff3478102a57810 */ /* 0x000fe40007ffe0ff */
[----:B------:R-:W-:Y:S01]  /*24e90*/  MOV R172, R212 ;  /* 0x000000d400ac7202 */ /* 0x000fe20000000f00 */
[----:B------:R-:W-:Y:S01]  /*24ea0*/  IMAD.WIDE.U32 R206, R206, -0x2daee0ad, RZ ;  /* 0xd2511f53cece7825 */ /* 0x000fe200078e00ff */
[----:B------:R-:W-:-:S03]  /*24eb0*/  LOP3.LUT R176, R165, R210, R213, 0x96, !PT ;  /* 0x000000d2a5b07212 */ /* 0x000fc600078e96d5 */
[----:B------:R-:W-:Y:S01]  /*24ec0*/  IMAD.MOV.U32 R165, RZ, RZ, R194 ;  /* 0x000000ffffa57224 */ /* 0x000fe200078e00c2 */
[----:B------:R-:W-:Y:S02]  /*24ed0*/  LOP3.LUT R175, R175, R208, R207, 0x96, !PT ;  /* 0x000000d0afaf7212 */ /* 0x000fe400078e96cf */
[----:B------:R-:W-:-:S07]  /*24ee0*/  MOV R194, R206 ;  /* 0x000000ce00c27202 */ /* 0x000fce0000000f00 */
.L_x_16872:
[----:B------:R-:W-:Y:S05]  /*24ef0*/  BSYNC.RECONVERGENT B0 ;  /* 0x0000000000007941 */ /* 0x000fea0003800200 */
.L_x_16871:
        /* <DEDUP_REMOVED lines=19> */
.L_x_16878:
        /* <DEDUP_REMOVED lines=13> */
.L_x_16880:
[----:B------:R-:W-:Y:S05]  /*25100*/  BSYNC.RECONVERGENT B1 ;  /* 0x0000000000017941 */ /* 0x000fea0003800200 */
.L_x_16879:
        /* <DEDUP_REMOVED lines=61> */
.L_x_16877:
[----:B------:R-:W-:Y:S05]  /*254e0*/  BSYNC.RECONVERGENT B0 ;  /* 0x0000000000007941 */ /* 0x000fea0003800200 */
.L_x_16876:
        /* <DEDUP_REMOVED lines=17> */
.L_x_16883:
        /* <DEDUP_REMOVED lines=13> */
.L_x_16885:
[----:B------:R-:W-:Y:S05]  /*256d0*/  BSYNC.RECONVERGENT B1 ;  /* 0x0000000000017941 */ /* 0x000fea0003800200 */
.L_x_16884:
        /* <DEDUP_REMOVED lines=61> */
.L_x_16882:
[----:B------:R-:W-:Y:S05]  /*25ab0*/  BSYNC.RECONVERGENT B0 ;  /* 0x0000000000007941 */ /* 0x000fea0003800200 */
.L_x_16881:
        /* <DEDUP_REMOVED lines=17> */
.L_x_16888:
        /* <DEDUP_REMOVED lines=13> */
.L_x_16890:
[----:B------:R-:W-:Y:S05]  /*25ca0*/  BSYNC.RECONVERGENT B1 ;  /* 0x0000000000017941 */ /* 0x000fea0003800200 */
.L_x_16889:
        /* <DEDUP_REMOVED lines=61> */
.L_x_16887:
[----:B------:R-:W-:Y:S05]  /*26080*/  BSYNC.RECONVERGENT B0 ;  /* 0x0000000000007941 */ /* 0x000fea0003800200 */
.L_x_16886:
        /* <DEDUP_REMOVED lines=17> */
.L_x_16893:
        /* <DEDUP_REMOVED lines=13> */
.L_x_16895:
[----:B------:R-:W-:Y:S05]  /*26270*/  BSYNC.RECONVERGENT B1 ;  /* 0x0000000000017941 */ /* 0x000fea0003800200 */
.L_x_16894:
        /* <DEDUP_REMOVED lines=61> */
.L_x_16892:
[----:B------:R-:W-:Y:S05]  /*26650*/  BSYNC.RECONVERGENT B0 ;  /* 0x0000000000007941 */ /* 0x000fea0003800200 */
.L_x_16891:
        /* <DEDUP_REMOVED lines=37> */
.L_x_16855:
        /* <DEDUP_REMOVED lines=75> */
.L_x_16896:
        /* <DEDUP_REMOVED lines=88> */
.L_x_16910:
        /* <DEDUP_REMOVED lines=42> */
[----:B------:R-:W-:Y:S01]  /*27580*/  F2FP.F16.F32.PACK_AB R132, R133, R132 ;  /* 0x000000848584723e */ /* 0x000fe200000000ff */
[C---:B------:R-:W-:Y:S01]  /*27590*/  FADD.FTZ R226, -R232.reuse, R167 ;  /* 0x000000a7e8e27221 */ /* 0x040fe20000010100 */
[----:B------:R-:W-:Y:S01]  /*275a0*/  F2FP.F16.F32.PACK_AB R133, R135, R134 ;  /* 0x000000868785723e */ /* 0x000fe200000000ff */
[----:B------:R-:W-:Y:S01]  /*275b0*/  FMUL.FTZ R167, R157, R244 ;  /* 0x000000f49da77220 */ /* 0x000fe20000410000 */
[----:B------:R-:W-:Y:S01]  /*275c0*/  F2FP.F16.F32.PACK_AB R134, R149, R148 ;  /* 0x000000949586723e */ /* 0x000fe200000000ff */
        /* <DEDUP_REMOVED lines=10> */
[----:B------:R-:W-:Y:S01]  /*27670*/  F2FP.F16.F32.PACK_AB R135, R153, R152 ;  /* 0x000000989987723e */ /* 0x000fe200000000ff */
        /* <DEDUP_REMOVED lines=26> */
[----:B------:R-:W-:Y:S01]  /*27820*/  F2FP.F16.F32.PACK_AB R138, R165, R138 ;  /* 0x0000008aa58a723e */ /* 0x000fe200000000ff */
[----:B------:R-:W-:Y:S01]  /*27830*/  FFMA.FTZ R160, R159, R44, R24 ;  /* 0x0000002c9fa07223 */ /* 0x000fe20000010018 */
[----:B------:R-:W-:Y:S01]  /*27840*/  FFMA.FTZ R165, R156, R45, R25 ;  /* 0x0000002d9ca57223 */ /* 0x000fe20000010019 */
[----:B---3--:R-:W-:Y:S01]  /*27850*/  FFMA.FTZ R135, R202, R49, R21 ;  /* 0x00000031ca877223 */ /* 0x008fe20000010015 */
[----:B------:R-:W-:Y:S01]  /*27860*/  FFMA.FTZ R152, R208, R51, R23 ;  /* 0x00000033d0987223 */ /* 0x000fe20000010017 */
[----:B------:R-:W-:Y:S01]  /*27870*/  FFMA.FTZ R164, R203, R46, R26 ;  /* 0x0000002ecba47223 */ /* 0x000fe2000001001a */
[----:B------:R-:W-:Y:S01]  /*27880*/  FFMA.FTZ R167, R170, R47, R27 ;  /* 0x0000002faaa77223 */ /* 0x000fe2000001001b */
[C---:B------:R-:W-:Y:S01]  /*27890*/  FADD.FTZ R166, -R232.reuse, R166 ;  /* 0x000000a6e8a67221 */ /* 0x040fe20000010100 */
[----:B------:R-:W-:Y:S01]  /*278a0*/  F2FP.F16.F32.PACK_AB R134, R135, R150 ;  /* 0x000000968786723e */ /* 0x000fe200000000ff */
[----:B------:R-:W-:Y:S01]  /*278b0*/  FADD.FTZ R168, -R232, R168 ;  /* 0x000000a8e8a87221 */ /* 0x000fe20000010100 */
[----:B------:R-:W-:Y:S01]  /*278c0*/  F2FP.F16.F32.PACK_AB R135, R152, R151 ;  /* 0x000000979887723e */ /* 0x000fe200000000ff */
[----:B-1----:R-:W-:Y:S01]  /*278d0*/  IMAD.WIDE.U32 R152, R196, 0x10, R148 ;  /* 0x00000010c4987825 */ /* 0x002fe200078e0094 */
[----:B------:R-:W-:-:S03]  /*278e0*/  F2FP.F16.F32.PACK_AB R139, R246, R139 ;  /* 0x0000008bf68b723e */ /* 0x000fc600000000ff */
[C---:B------:R-:W-:Y:S01]  /*278f0*/  FMUL.FTZ R155, R157.reuse, R206 ;  /* 0x000000ce9d9b7220 */ /* 0x040fe20000410000 */
[----:B------:R-:W-:Y:S01]  /*27900*/  F2FP.F16.F32.PACK_AB R137, R234, R137 ;  /* 0x00000089ea89723e */ /* 0x000fe200000000ff */
[----:B------:R-:W-:Y:S01]  /*27910*/  FMUL.FTZ R0, R157, R0 ;  /* 0x000000009d007220 */ /* 0x000fe20000410000 */
[----:B------:R-:W-:Y:S01]  /*27920*/  F2FP.F16.F32.PACK_AB R136, R161, R136 ;  /* 0x00000088a188723e */ /* 0x000fe200000000ff */
[C---:B------:R-:W-:Y:S01]  /*27930*/  FADD.FTZ R158, -R232.reuse, R158 ;  /* 0x0000009ee89e7221 */ /* 0x040fe20000010100 */
[----:B------:R-:W-:Y:S01]  /*27940*/  FADD.FTZ R228, -R232, R169 ;  /* 0x000000a9e8e47221 */ /* 0x000fe20000010100 */
[C---:B------:R-:W-:Y:S01]  /*27950*/  FMUL.FTZ R205, R157.reuse, R166 ;  /* 0x000000a69dcd7220 */ /* 0x040fe20000410000 */
[----:B------:R-:W-:Y:S01]  /*27960*/  FMUL.FTZ R209, R157, R168 ;  /* 0x000000a89dd17220 */ /* 0x000fe20000410000 */
[----:B------:R-:W-:Y:S01]  /*27970*/  F2FP.F16.F32.PACK_AB R132, R165, R160 ;  /* 0x000000a0a584723e */ /* 0x000fe200000000ff */
[----:B------:R-:W-:Y:S01]  /*27980*/  IMAD.WIDE.U32 R168, R198, 0x10, R148 ;  /* 0x00000010c6a87825 */ /* 0x000fe200078e0094 */
[----:B------:R-:W-:Y:S01]  /*27990*/  F2FP.F16.F32.PACK_AB R133, R167, R164 ;  /* 0x000000a4a785723e */ /* 0x000fe200000000ff */
        /* <DEDUP_REMOVED lines=23> */
[----:B------:R-:W-:Y:S01]  /*27b10*/  F2FP.F16.F32.PACK_AB R136, R137, R148 ;  /* 0x000000948988723e */ /* 0x000fe200000000ff */
[----:B------:R-:W-:Y:S01]  /*27b20*/  FFMA.FTZ R137, R171, R54, R18 ;  /* 0x00000036ab897223 */ /* 0x000fe20000010012 */
[----:B------:R-:W-:Y:S01]  /*27b30*/  FFMA.FTZ R148, R218, R57, R13 ;  /* 0x00000039da947223 */ /* 0x000fe2000001000d */
[C---:B------:R-:W-:Y:S01]  /*27b40*/  FMUL.FTZ R200, R157.reuse, R226 ;  /* 0x000000e29dc87220 */ /* 0x040fe20000410000 */
[C---:B------:R-:W-:Y:S01]  /*27b50*/  FMUL.FTZ R204, R157.reuse, R228 ;  /* 0x000000e49dcc7220 */ /* 0x040fe20000410000 */
[C---:B------:R-:W-:Y:S01]  /*27b60*/  FMUL.FTZ R213, R157.reuse, R230 ;  /* 0x000000e69dd57220 */ /* 0x040fe20000410000 */
[----:B------:R-:W-:Y:S01]  /*27b70*/  F2FP.F16.F32.PACK_AB R137, R138, R137 ;  /* 0x000000898a89723e */ /* 0x000fe200000000ff */
[----:B------:R-:W-:Y:S01]  /*27b80*/  FMUL.FTZ R232, R157, R232 ;  /* 0x000000e89de87220 */ /* 0x000fe20000410000 */
[----:B------:R-:W-:Y:S01]  /*27b90*/  F2FP.F16.F32.PACK_AB R138, R148, R139 ;  /* 0x0000008b948a723e */ /* 0x000fe200000000ff */
[----:B------:R-:W-:Y:S01]  /*27ba0*/  FFMA.FTZ R148, R155, R84, R112 ;  /* 0x000000549b947223 */ /* 0x000fe20000010070 */
[----:B-1----:R-:W-:Y:S01]  /*27bb0*/  FFMA.FTZ R150, R215, R88, R108 ;  /* 0x00000058d7967223 */ /* 0x002fe2000001006c */
        /* <DEDUP_REMOVED lines=27> */
[C---:B------:R-:W-:Y:S01]  /*27d70*/  FFMA.FTZ R0, R232.reuse, R67, R7 ;  /* 0x00000043e8007223 */ /* 0x040fe20000010007 */
        /* <DEDUP_REMOVED lines=9> */
[----:B------:R-:W-:Y:S01]  /*27e10*/  IMAD.WIDE.U32 R162, R198, 0x10, R162 ;  /* 0x00000010c6a27825 */ /* 0x000fe200078e00a2 */
[----:B------:R-:W-:-:S02]  /*27e20*/  F2FP.F16.F32.PACK_AB R134, R202, R207 ;  /* 0x000000cfca86723e */ /* 0x000fc400000000ff */
[----:B------:R-:W-:Y:S01]  /*27e30*/  F2FP.F16.F32.PACK_AB R133, R170, R203 ;  /* 0x000000cbaa85723e */ /* 0x000fe200000000ff */
[----:B--2---:R-:W-:Y:S01]  /*27e40*/  IMAD R174, R196, 0x4, R174 ;  /* 0x00000004c4ae7824 */ /* 0x004fe200078e02ae */
        /* <DEDUP_REMOVED lines=9> */
[----:B------:R-:W-:-:S03]  /*27ee0*/  ISETP.GE.AND P1, PT, R174, R197, PT ;  /* 0x000000c5ae00720c */ /* 0x000fc60003f26270 */
[----:B------:R0:W-:Y:S04]  /*27ef0*/  STG.E.128 desc[UR6][R162.64], R152 ;  /* 0x00000098a2007986 */ /* 0x0001e8000c101d06 */
[----:B------:R0:W-:Y:S06]  /*27f00*/  STG.E.128 desc[UR6][R168.64], R156 ;  /* 0x0000009ca8007986 */ /* 0x0001ec000c101d06 */
[----:B------:R-:W-:Y:S05]  /*27f10*/  @!P1 BRA `(.L_x_16898) ;  /* 0xfffffd9000fc9947 */ /* 0x000fea000383ffff */
[----:B------:R-:W-:Y:S05]  /*27f20*/  EXIT ;  /* 0x000000000000794d */ /* 0x000fea0003800000 */
.L_x_16897:
        /* <DEDUP_REMOVED lines=8> */
.L_x_16900:
[----:B------:R-:W-:Y:S05]  /*27fb0*/  BSYNC B0 ;  /* 0x0000000000007941 */ /* 0x000fea0003800000 */
.L_x_16899:
        /* <DEDUP_REMOVED lines=9> */
.L_x_16901:
[----:B------:R-:W-:Y:S02]  /*28050*/  IMAD.MOV.U32 R210, RZ, RZ, 0x4 ;  /* 0x00000004ffd27424 */ /* 0x000fe400078e00ff */
[----:B------:R-:W-:-:S04]  /*28060*/  IMAD.MOV.U32 R201, RZ, RZ, R206 ;  /* 0x000000ffffc97224 */ /* 0x000fc800078e00ce */
[----:B------:R-:W-:-:S05]  /*28070*/  FADD.FTZ R203, R202, R201 ;  /* 0x000000c9cacb7221 */ /* 0x000fca0000010000 */
[----:B------:R-:W-:-:S07]  /*28080*/  MOV R209, R203 ;  /* 0x000000cb00d17202 */ /* 0x000fce0000000f00 */
[----:B------:R-:W-:Y:S05]  /*28090*/  WARPSYNC.COLLECTIVE R208, `(.L_x_16902) ;  /* 0x00000000d0087348 */ /* 0x000fea0003c00000 */
[----:B------:R0:W1:Y:S02]  /*280a0*/  SHFL.BFLY P2, R206, R209, R210, R211 ;  /* 0x0c0000d2d1ce7389 */ /* 0x00006400000400d3 */
[----:B01----:R-:W-:Y:S05]  /*280b0*/  ENDCOLLECTIVE ;  /* 0x000000000000791b */ /* 0x003fea0003800000 */
.L_x_16902:
        /* <DEDUP_REMOVED lines=8> */
.L_x_16903:
[----:B------:R-:W-:Y:S02]  /*28140*/  IMAD.MOV.U32 R210, RZ, RZ, 0x10 ;  /* 0x00000010ffd27424 */ /* 0x000fe400078e00ff */
[----:B------:R-:W-:-:S04]  /*28150*/  IMAD.MOV.U32 R201, RZ, RZ, R206 ;  /* 0x000000ffffc97224 */ /* 0x000fc800078e00ce */
[----:B------:R-:W-:-:S05]  /*28160*/  FADD.FTZ R205, R204, R201 ;  /* 0x000000c9cccd7221 */ /* 0x000fca0000010000 */
[----:B------:R-:W-:-:S07]  /*28170*/  MOV R209, R205 ;  /* 0x000000cd00d17202 */ /* 0x000fce0000000f00 */
[----:B------:R-:W-:Y:S05]  /*28180*/  WARPSYNC.COLLECTIVE R208, `(.L_x_16904) ;  /* 0x00000000d0087348 */ /* 0x000fea0003c00000 */
[----:B------:R0:W1:Y:S02]  /*28190*/  SHFL.BFLY P2, R206, R209, R210, R211 ;  /* 0x0c0000d2d1ce7389 */ /* 0x00006400000400d3 */
[----:B01----:R-:W-:Y:S05]  /*281a0*/  ENDCOLLECTIVE ;  /* 0x000000000000791b */ /* 0x003fea0003800000 */
.L_x_16904:
        /* <DEDUP_REMOVED lines=71> */
.L_x_16905:
[----:B------:R-:W-:Y:S01]  /*28620*/  HFMA2 R210, -RZ, RZ, 0, 1.1920928955078125e-07 ;  /* 0x00000002ffd27431 */ /* 0x000fe200000001ff */
[----:B------:R-:W-:-:S05]  /*28630*/  MOV R203, R206 ;  /* 0x000000ce00cb7202 */ /* 0x000fca0000000f00 */
[----:B------:R-:W-:-:S04]  /*28640*/  FADD.FTZ R203, R0, R203 ;  /* 0x000000cb00cb7221 */ /* 0x000fc80000010000 */
[----:B------:R-:W-:-:S07]  /*28650*/  IMAD.MOV.U32 R209, RZ, RZ, R203 ;  /* 0x000000ffffd17224 */ /* 0x000fce00078e00cb */
[----:B------:R-:W-:Y:S05]  /*28660*/  WARPSYNC.COLLECTIVE R208, `(.L_x_16906) ;  /* 0x00000000d0087348 */ /* 0x000fea0003c00000 */
[----:B------:R0:W1:Y:S02]  /*28670*/  SHFL.BFLY P2, R206, R209, R210, R211 ;  /* 0x0c0000d2d1ce7389 */ /* 0x00006400000400d3 */
[----:B01----:R-:W-:Y:S05]  /*28680*/  ENDCOLLECTIVE ;  /* 0x000000000000791b */ /* 0x003fea0003800000 */
.L_x_16906:
[----:B------:R-:W-:Y:S02]  /*28690*/  IMAD.MOV.U32 R210, RZ, RZ, 0x4 ;  /* 0x00000004ffd27424 */ /* 0x000fe400078e00ff */
[----:B------:R-:W-:-:S04]  /*286a0*/  IMAD.MOV.U32 R202, RZ, RZ, R206 ;  /* 0x000000ffffca7224 */ /* 0x000fc800078e00ce */
[----:B------:R-:W-:-:S05]  /*286b0*/  FADD.FTZ R202, R203, R202 ;  /* 0x000000cacbca7221 */ /* 0x000fca0000010000 */
[----:B------:R-:W-:-:S07]  /*286c0*/  MOV R209, R202 ;  /* 0x000000ca00d17202 */ /* 0x000fce0000000f00 */
[----:B------:R-:W-:Y:S05]  /*286d0*/  WARPSYNC.COLLECTIVE R208, `(.L_x_16907) ;  /* 0x00000000d0087348 */ /* 0x000fea0003c00000 */
[----:B------:R0:W1:Y:S02]  /*286e0*/  SHFL.BFLY P2, R206, R209, R210, R211 ;  /* 0x0c0000d2d1ce7389 */ /* 0x00006400000400d3 */
[----:B01----:R-:W-:Y:S05]  /*286f0*/  ENDCOLLECTIVE ;  /* 0x000000000000791b */ /* 0x003fea0003800000 */
.L_x_16907:
[----:B------:R-:W-:Y:S01]  /*28700*/  HFMA2 R210, -RZ, RZ, 0, 4.76837158203125e-07 ;  /* 0x00000008ffd27431 */ /* 0x000fe200000001ff */
[----:B------:R-:W-:-:S05]  /*28710*/  MOV R205, R206 ;  /* 0x000000ce00cd7202 */ /* 0x000fca0000000f00 */
[----:B------:R-:W-:-:S04]  /*28720*/  FADD.FTZ R205, R202, R205 ;  /* 0x000000cdcacd7221 */ /* 0x000fc80000010000 */
[----:B------:R-:W-:-:S07]  /*28730*/  IMAD.MOV.U32 R209, RZ, RZ, R205 ;  /* 0x000000ffffd17224 */ /* 0x000fce00078e00cd */
[----:B------:R-:W-:Y:S05]  /*28740*/  WARPSYNC.COLLECTIVE R208, `(.L_x_16908) ;  /* 0x00000000d0087348 */ /* 0x000fea0003c00000 */
[----:B------:R0:W1:Y:S02]  /*28750*/  SHFL.BFLY P2, R206, R209, R210, R211 ;  /* 0x0c0000d2d1ce7389 */ /* 0x00006400000400d3 */
[----:B01----:R-:W-:Y:S05]  /*28760*/  ENDCOLLECTIVE ;  /* 0x000000000000791b */ /* 0x003fea0003800000 */
.L_x_16908:
[----:B------:R-:W-:Y:S02]  /*28770*/  IMAD.MOV.U32 R210, RZ, RZ, 0x10 ;  /* 0x00000010ffd27424 */ /* 0x000fe400078e00ff */
[----:B------:R-:W-:-:S04]  /*28780*/  IMAD.MOV.U32 R204, RZ, RZ, R206 ;  /* 0x000000ffffcc7224 */ /* 0x000fc800078e00ce */
[----:B------:R-:W-:-:S05]  /*28790*/  FADD.FTZ R204, R205, R204 ;  /* 0x000000cccdcc7221 */ /* 0x000fca0000010000 */
[----:B------:R-:W-:-:S07]  /*287a0*/  MOV R209, R204 ;  /* 0x000000cc00d17202 */ /* 0x000fce0000000f00 */
[----:B------:R-:W-:Y:S05]  /*287b0*/  WARPSYNC.COLLECTIVE R208, `(.L_x_16909) ;  /* 0x00000000d0087348 */ /* 0x000fea0003c00000 */
[----:B------:R0:W1:Y:S02]  /*287c0*/  SHFL.BFLY P2, R206, R209, R210, R211 ;  /* 0x0c0000d2d1ce7389 */ /* 0x00006400000400d3 */
[----:B01----:R-:W-:Y:S05]  /*287d0*/  ENDCOLLECTIVE ;  /* 0x000000000000791b */ /* 0x003fea0003800000 */
.L_x_16909:
[----:B------:R-:W-:Y:S01]  /*287e0*/  MOV R207, R206 ;  /* 0x000000ce00cf7202 */ /* 0x000fe20000000f00 */
[----:B------:R-:W-:Y:S06]  /*287f0*/  BRA `(.L_x_16910) ;  /* 0xffffffe800b87947 */ /* 0x000fec000383ffff */
.L_x_16911:
        /* <DEDUP_REMOVED lines=16> */
.L_x_22731:


//--------------------- .text._ZN10layer_norm31ln_parallel_residual_fwd_kernelINS_13Kernel_traitsIf6__halffS2_fjLj1024ELj1ELj4ELj1ELj16ENS_18Kernel_traits_baseILj1024EfS2_fS2_fjLj128EEEEELb1ELb1ELb0EEEvNS_9FwdParamsE --------------------------
	.section	.text._ZN10layer_norm31ln_parallel_residual_fwd_kernelINS_13Kernel_traitsIf6__halffS2_fjLj1024ELj1ELj4ELj1ELj16ENS_18Kernel_traits_baseILj1024EfS2_fS2_fjLj128EEEEELb1ELb1ELb0EEEvNS_9FwdParamsE,"ax",@progbits
	.align	128
        .global         _ZN10layer_norm31ln_parallel_residual_fwd_kernelINS_13Kernel_traitsIf6__halffS2_fjLj1024ELj1ELj4ELj1ELj16ENS_18Kernel_traits_baseILj1024EfS2_fS2_fjLj128EEEEELb1ELb1ELb0EEEvNS_9FwdParamsE
        .type           _ZN10layer_norm31ln_parallel_residual_fwd_kernelINS_13Kernel_traitsIf6__halffS2_fjLj1024ELj1ELj4ELj1ELj16ENS_18Kernel_traits_baseILj1024EfS2_fS2_fjLj128EEEEELb1ELb1ELb0EEEvNS_9FwdParamsE,@function
        .size           _ZN10layer_norm31ln_parallel_residual_fwd_kernelINS_13Kernel_traitsIf6__halffS2_fjLj1024ELj1ELj4ELj1ELj16ENS_18Kernel_traits_baseILj1024EfS2_fS2_fjLj128EEEEELb1ELb1ELb0EEEvNS_9FwdParamsE,(.L_x_22732 - _ZN10layer_norm31ln_parallel_residual_fwd_kernelINS_13Kernel_traitsIf6__halffS2_fjLj1024ELj1ELj4ELj1ELj16ENS_18Kernel_traits_baseILj1024EfS2_fS2_fjLj128EEEEELb1ELb1ELb0EEEvNS_9FwdParamsE)
        .other          _ZN10layer_norm31ln_parallel_residual_fwd_kernelINS_13Kernel_traitsIf6__halffS2_fjLj1024ELj1ELj4ELj1ELj16ENS_18Kernel_traits_baseILj1024EfS2_fS2_fjLj128EEEEELb1ELb1ELb0EEEvNS_9FwdParamsE,@"STO_CUDA_ENTRY STV_DEFAULT"
_ZN10layer_norm31ln_parallel_residual_fwd_kernelINS_13Kernel_traitsIf6__halffS2_fjLj1024ELj1ELj4ELj1ELj16ENS_18Kernel_traits_baseILj1024EfS2_fS2_fjLj128EEEEELb1ELb1ELb0EEEvNS_9FwdParamsE:
.text._ZN10layer_norm31ln_parallel_residual_fwd_kernelINS_13Kernel_traitsIf6__halffS2_fjLj1024ELj1ELj4ELj1ELj16ENS_18Kernel_traits_baseILj1024EfS2_fS2_fjLj128EEEEELb1ELb1ELb0EEEvNS_9FwdParamsE:
        /* <DEDUP_REMOVED lines=96> */
.L_x_16913:
        /* <DEDUP_REMOVED lines=40> */
.L_x_16914:
[----:B------:R-:W-:Y:S05]  /*0880*/  BSYNC.RECONVERGENT B0 ;  /* 0x0000000000007941 */ /* 0x000fea0003800200 */
.L_x_16912:
        /* <DEDUP_REMOVED lines=72> */
.L_x_17424:
        /* <DEDUP_REMOVED lines=40> */
.L_x_16921:
        /* <DEDUP_REMOVED lines=13> */
.L_x_16923:
[----:B------:R-:W-:Y:S05]  /*1060*/  BSYNC.RECONVERGENT B3 ;  /* 0x0000000000037941 */ /* 0x000fea0003800200 */
.L_x_16922:
        /* <DEDUP_REMOVED lines=42> */
.L_x_16920:
[----:B------:R-:W-:Y:S05]  /*1310*/  BSYNC.RECONVERGENT B2 ;  /* 0x0000000000027941 */ /* 0x000fea0003800200 */
.L_x_16919:
        /* <DEDUP_REMOVED lines=21> */
.L_x_16926:
        /* <DEDUP_REMOVED lines=13> */
.L_x_16928:
[----:B------:R-:W-:Y:S05]  /*1540*/  BSYNC.RECONVERGENT B3 ;  /* 0x0000000000037941 */ /* 0x000fea0003800200 */
.L_x_16927:
        /* <DEDUP_REMOVED lines=43> */
.L_x_16925:
[----:B------:R-:W-:Y:S05]  /*1800*/  BSYNC.RECONVERGENT B2 ;  /* 0x0000000000027941 */ /* 0x000fea0003800200 */
.L_x_16924:
        /* <DEDUP_REMOVED lines=19> */
.L_x_16931:
        /* <DEDUP_REMOVED lines=13> */
.L_x_16933:
[----:B------:R-:W-:Y:S05]  /*1a10*/  BSYNC.RECONVERGENT B3 ;  /* 0x0000000000037941 */ /* 0x000fea0003800200 */
.L_x_16932:
        /* <DEDUP_REMOVED lines=43> */
.L_x_16930:
[----:B------:R-:W-:Y:S05]  /*1cd0*/  BSYNC.RECONVERGENT B2 ;  /* 0x0000000000027941 */ /* 0x000fea0003800200 */
.L_x_16929:
        /* <DEDUP_REMOVED lines=19> */
.L_x_16936:
        /* <DEDUP_REMOVED lines=13> */
.L_x_16938:
[----:B------:R-:W-:Y:S05]  /*1ee0*/  BSYNC.RECONVERGENT B3 ;  /* 0x0000000000037941 */ /* 0x000fea0003800200 */
.L_x_16937:
        /* <DEDUP_REMOVED lines=43> */
.L_x_16935:
[----:B------:R-:W-:Y:S05]  /*21a0*/  BSYNC.RECONVERGENT B2 ;  /* 0x0000000000027941 */ /* 0x000fea0003800200 */
.L_x_16934:
        /* <DEDUP_REMOVED lines=19> */
.L_x_16941:
        /* <DEDUP_REMOVED lines=13> */
.L_x_16943:
[----:B------:R-:W-:Y:S05]  /*23b0*/  BSYNC.RECONVERGENT B3 ;  /* 0x0000000000037941 */ /* 0x000fea0003800200 */
.L_x_16942:
        /* <DEDUP_REMOVED lines=43> */
.L_x_16940:
[----:B------:R-:W-:Y:S05]  /*2670*/  BSYNC.RECONVERGENT B2 ;  /* 0x0000000000027941 */ /* 0x000fea0003800200 */
.L_x_16939:
        /* <DEDUP_REMOVED lines=17> */
.L_x_16946:
        /* <DEDUP_REMOVED lines=13> */
.L_x_16948:
[----:B------:R-:W-:Y:S05]  /*2860*/  BSYNC.RECONVERGENT B3 ;  /* 0x0000000000037941 */ /* 0x000fea0003800200 */
.L_x_16947:
        /* <DEDUP_REMOVED lines=43> */
.L_x_16945:
[----:B------:R-:W-:Y:S05]  /*2b20*/  BSYNC.RECONVERGENT B2 ;  /* 0x0000000000027941 */ /* 0x000fea0003800200 */
.L_x_16944:
        /* <DEDUP_REMOVED lines=17> */
.L_x_16951:
        /* <DEDUP_REMOVED lines=13> */
.L_x_16953:
[----:B------:R-:W-:Y:S05]  /*2d10*/  BSYNC.RECONVERGENT B3 ;  /* 0x0000000000037941 */ /* 0x000fea0003800200 */
.L_x_16952:
        /* <DEDUP_REMOVED lines=43> */
.L_x_16950:
[----:B------:R-:W-:Y:S05]  /*2fd0*/  BSYNC.RECONVERGENT B2 ;  /* 0x0000000000027941 */ /* 0x000fea0003800200 */
.L_x_16949:
        /* <DEDUP_REMOVED lines=17> */
.L_x_16956:
        /* <DEDUP_REMOVED lines=13> */
.L_x_16958:
[----:B------:R-:W-:Y:S05]  /*31c0*/  BSYNC.RECONVERGENT B3 ;  /* 0x0000000000037941 */ /* 0x000fea0003800200 */
.L_x_16957:
        /* <DEDUP_REMOVED lines=43> */
.L_x_16955:
[----:B------:R-:W-:Y:S05]  /*3480*/  BSYNC.RECONVERGENT B2 ;  /* 0x0000000000027941 */ /* 0x000fea0003800200 */
.L_x_16954:
[----:B------:R-:W-:Y:S01]  /*3490*/  P2R R94, PR, RZ, 0x2 ;  /* 0x00000002ff5e7803 */ /* 0x000fe20000000000 */
[----:B------:R-:W-:Y:S01]  /*34a0*/  FMUL.FTZ R127, R127, UR12 ;  /* 0x0000000c7f7f7c20 */ /* 0x000fe20008410000 */
[----:B------:R-:W-:Y:S01]  /*34b0*/  I2FP.F32.U32 R93, R93 ;  /* 0x0000005d005d7245 */ /* 0x000fe20000201000 */
[----:B------:R-:W-:Y:S01]  /*34c0*/  FMUL.FTZ R134, R134, UR12 ;  /* 0x0000000c86867c20 */ /* 0x000fe20008410000 */
[C---:B------:R-:W-:Y:S01]  /*34d0*/  LOP3.LUT P1, RZ, R9.reuse, 0x10, RZ, 0xc0, !PT ;  /* 0x0000001009ff7812 */ /* 0x040fe2000782c0ff */
[----:B------:R-:W-:Y:S01]  /*34e0*/  HADD2.F32 R99, -RZ, R99.H1_H1 ;  /* 0x30000063ff637230 */ /* 0x000fe20000004100 */
[----:B------:R-:W-:Y:S01]  /*34f0*/  P2R R95, PR, RZ, 0x1 ;  /* 0x00000001ff5f7803 */ /* 0x000fe20000000000 */
[----:B------:R-:W-:Y:S01]  /*3500*/  FMUL.FTZ R136, R136, UR12 ;  /* 0x0000000c88887c20 */ /* 0x000fe20008410000 */
[----:B------:R-:W-:Y:S01]  /*3510*/  LOP3.LUT P0, RZ, R9, 0x8, RZ, 0xc0, !PT ;  /* 0x0000000809ff7812 */ /* 0x000fe2000780c0ff */
[----:B------:R-:W-:Y:S01]  /*3520*/  FFMA.FTZ R126, R93, R126, 1.1641532182693481445e-10 ;  /* 0x2f0000005d7e7423 */ /* 0x000fe2000001007e */
        /* <DEDUP_REMOVED lines=28> */
.L_x_16918:
        /* <DEDUP_REMOVED lines=16> */
.L_x_16962:
        /* <DEDUP_REMOVED lines=13> */
.L_x_16964:
[----:B------:R-:W-:Y:S05]  /*38c0*/  BSYNC.RECONVERGENT B3 ;  /* 0x0000000000037941 */ /* 0x000fea0003800200 */
.L_x_16963:
        /* <DEDUP_REMOVED lines=42> */
.L_x_16961:
[----:B------:R-:W-:Y:S05]  /*3b70*/  BSYNC.RECONVERGENT B2 ;  /* 0x0000000000027941 */ /* 0x000fea0003800200 */
.L_x_16960:
        /* <DEDUP_REMOVED lines=23> */
.L_x_16967:
        /* <DEDUP_REMOVED lines=13> */
.L_x_16969:
[----:B------:R-:W-:Y:S05]  /*3dc0*/  BSYNC.RECONVERGENT B3 ;  /* 0x0000000000037941 */ /* 0x000fea0003800200 */
.L_x_16968:
        /* <DEDUP_REMOVED lines=43> */
.L_x_16966:
[----:B------:R-:W-:Y:S05]  /*4080*/  BSYNC.RECONVERGENT B2 ;  /* 0x0000000000027941 */ /* 0x000fea0003800200 */
.L_x_16965:
[----:B------:R-:W-:Y:S01]  /*4090*/  I2FP.F32.U32 R3, R3 ;  /* 0x0000000300037245 */ /* 0x000fe20000201000 */
[----:B------:R-:W-:Y:S01]  /*40a0*/  HADD2.F32 R4, -RZ, R80.H0_H0 ;  /* 0x20000050ff047230 */ /* 0x000fe20000004100 */
        /* <DEDUP_REMOVED lines=21> */
.L_x_16972:
        /* <DEDUP_REMOVED lines=13> */
.L_x_16974:
[----:B------:R-:W-:Y:S05]  /*42d0*/  BSYNC.RECONVERGENT B3 ;  /* 0x0000000000037941 */ /* 0x000fea0003800200 */
.L_x_16973:
        /* <DEDUP_REMOVED lines=43> */
.L_x_16971:
[----:B------:R-:W-:Y:S05]  /*4590*/  BSYNC.RECONVERGENT B2 ;  /* 0x0000000000027941 */ /* 0x000fea0003800200 */
.L_x_16970:
        /* <DEDUP_REMOVED lines=20> */
.L_x_16977:
        /* <DEDUP_REMOVED lines=13> */
.L_x_16979:
[----:B------:R-:W-:Y:S05]  /*47b0*/  BSYNC.RECONVERGENT B3 ;  /* 0x0000000000037941 */ /* 0x000fea0003800200 */
.L_x_16978:
        /* <DEDUP_REMOVED lines=43> */
.L_x_16976:
[----:B------:R-:W-:Y:S05]  /*4a70*/  BSYNC.RECONVERGENT B2 ;  /* 0x0000000000027941 */ /* 0x000fea0003800200 */
.L_x_16975:
        /* <DEDUP_REMOVED lines=23> */
.L_x_16982:
        /* <DEDUP_REMOVED lines=13> */
.L_x_16984:
[----:B------:R-:W-:Y:S05]  /*4cc0*/  BSYNC.RECONVERGENT B3 ;  /* 0x0000000000037941 */ /* 0x000fea0003800200 */
.L_x_16983:
        /* <DEDUP_REMOVED lines=43> */
.L_x_16981:
[----:B------:R-:W-:Y:S05]  /*4f80*/  BSYNC.RECONVERGENT B2 ;  /* 0x0000000000027941 */ /* 0x000fea0003800200 */
.L_x_16980:
        /* <DEDUP_REMOVED lines=20> */
.L_x_16987:
        /* <DEDUP_REMOVED lines=13> */
.L_x_16989:
[----:B------:R-:W-:Y:S05]  /*51a0*/  BSYNC.RECONVERGENT B3 ;  /* 0x0000000000037941 */ /* 0x000fea0003800200 */
.L_x_16988:
        /* <DEDUP_REMOVED lines=43> */
.L_x_16986:
[----:B------:R-:W-:Y:S05]  /*5460*/  BSYNC.RECONVERGENT B2 ;  /* 0x0000000000027941 */ /* 0x000fea0003800200 */
.L_x_16985:
[----:B------:R-:W-:Y:S01]  /*5470*/  I2FP.F32.U32 R3, R3 ;  /* 0x0000000300037245 */ /* 0x000fe20000201000 */
[----:B------:R-:W-:Y:S01]  /*5480*/  HADD2.F32 R4, -RZ, R81.H0_H0 ;  /* 0x20000051ff047230 */ /* 0x000fe20000004100 */
[----:B------:R-:W-:Y:S01]  /*5490*/  ISETP.NE.AND P3, PT, R5, 0x1, PT ;  /* 0x000000010500780c */ /* 0x000fe20003f65270 */
[----:B------:R-:W-:Y:S02]  /*54a0*/  BSSY.RECONVERGENT B2, `(.L_x_16990) ;  /* 0x000004d000027945 */ /* 0x000fe40003800200 */
[----:B------:R-:W-:Y:S01]  /*54b0*/  FFMA.FTZ R3, R3, R126, 1.1641532182693481445e-10 ;  /* 0x2f00000003037423 */ /* 0x000fe2000001007e */
[----:B------:R-:W-:-:S04]  /*54c0*/  FMUL.FTZ R4, R4, R125 ;  /* 0x0000007d04047220 */ /* 0x000fc80000410000 */
[----:B------:R-:W-:Y:S02]  /*54d0*/  FSETP.GTU.FTZ.AND P2, PT, R3, R0, PT ;  /* 0x000000000300720b */ /* 0x000fe40003f5c000 */
[----:B------:R-:W-:Y:S01]  /*54e0*/  FSEL R3, R2, RZ, P4 ;  /* 0x000000ff02037208 */ /* 0x000fe20002000000 */
[----:B------:R-:W-:Y:S01]  /*54f0*/  IMAD.MOV.U32 R2, RZ, RZ, R10 ;  /* 0x000000ffff027224 */ /* 0x000fe200078e000a */
        /* <DEDUP_REMOVED lines=14> */
.L_x_16992:
        /* <DEDUP_REMOVED lines=13> */
.L_x_16994:
[----:B------:R-:W-:Y:S05]  /*56b0*/  BSYNC.RECONVERGENT B3 ;  /* 0x0000000000037941 */ /* 0x000fea0003800200 */
.L_x_16993:
        /* <DEDUP_REMOVED lines=43> */
.L_x_16991:
[----:B------:R-:W-:Y:S05]  /*5970*/  BSYNC.RECONVERGENT B2 ;  /* 0x0000000000027941 */ /* 0x000fea0003800200 */
.L_x_16990:
        /* <DEDUP_REMOVED lines=20> */
.L_x_16997:
        /* <DEDUP_REMOVED lines=13> */
.L_x_16999:
[----:B------:R-:W-:Y:S05]  /*5b90*/  BSYNC.RECONVERGENT B3 ;  /* 0x0000000000037941 */ /* 0x000fea0003800200 */
.L_x_16998:
        /* <DEDUP_REMOVED lines=43> */
.L_x_16996:
[----:B------:R-:W-:Y:S05]  /*5e50*/  BSYNC.RECONVERGENT B2 ;  /* 0x0000000000027941 */ /* 0x000fea0003800200 */
.L_x_16995:
[----:B------:R-:W-:Y:S01]  /*5e60*/  I2FP.F32.U32 R3, R3 ;  /* 0x0000000300037245 */ /* 0x000fe20000201000 */
[----:B------:R-:W-:Y:S01]  /*5e70*/  HADD2.F32 R4, -RZ, R81.H1_H1 ;  /* 0x30000051ff047230 */ /* 0x000fe20000004100 */
        /* <DEDUP_REMOVED lines=21> */
.L_x_17002:
        /* <DEDUP_REMOVED lines=13> */
.L_x_17004:
[----:B------:R-:W-:Y:S05]  /*60a0*/  BSYNC.RECONVERGENT B3 ;  /* 0x0000000000037941 */ /* 0x000fea0003800200 */
.L_x_17003:
        /* <DEDUP_REMOVED lines=43> */
.L_x_17001:
[----:B------:R-:W-:Y:S05]  /*6360*/  BSYNC.RECONVERGENT B2 ;  /* 0x0000000000027941 */ /* 0x000fea0003800200 */
.L_x_17000:
        /* <DEDUP_REMOVED lines=18> */
.L_x_17007:
        /* <DEDUP_REMOVED lines=13> */
.L_x_17009:
[----:B------:R-:W-:Y:S05]  /*6560*/  BSYNC.RECONVERGENT B3 ;  /* 0x0000000000037941 */ /* 0x000fea0003800200 */
.L_x_17008:
        /* <DEDUP_REMOVED lines=43> */
.L_x_17006:
[----:B------:R-:W-:Y:S05]  /*6820*/  BSYNC.RECONVERGENT B2 ;  /* 0x0000000000027941 */ /* 0x000fea0003800200 */
.L_x_17005:
        /* <DEDUP_REMOVED lines=23> */
.L_x_17012:
        /* <DEDUP_REMOVED lines=13> */
.L_x_17014:
[----:B------:R-:W-:Y:S05]  /*6a70*/  BSYNC.RECONVERGENT B3 ;  /* 0x0000000000037941 */ /* 0x000fea0003800200 */
.L_x_17013:
        /* <DEDUP_REMOVED lines=43> */
.L_x_17011:
[----:B------:R-:W-:Y:S05]  /*6d30*/  BSYNC.RECONVERGENT B2 ;  /* 0x0000000000027941 */ /* 0x000fea0003800200 */
.L_x_17010:
        /* <DEDUP_REMOVED lines=18> */
.L_x_17017:
        /* <DEDUP_REMOVED lines=13> */
.L_x_17019:
[----:B------:R-:W-:Y:S05]  /*6f30*/  BSYNC.RECONVERGENT B3 ;  /* 0x0000000000037941 */ /* 0x000fea0003800200 */
.L_x_17018:
        /* <DEDUP_REMOVED lines=43> */
.L_x_17016:
[----:B------:R-:W-:Y:S05]  /*71f0*/  BSYNC.RECONVERGENT B2 ;  /* 0x0000000000027941 */ /* 0x000fea0003800200 */
.L_x_17015:
        /* <DEDUP_REMOVED lines=23> */
.L_x_17022:
        /* <DEDUP_REMOVED lines=13> */
.L_x_17024:
[----:B------:R-:W-:Y:S05]  /*7440*/  BSYNC.RECONVERGENT B3 ;  /* 0x0000000000037941 */ /* 0x000fea0003800200 */
.L_x_17023:
        /* <DEDUP_REMOVED lines=43> */
.L_x_17021:
[----:B------:R-:W-:Y:S05]  /*7700*/  BSYNC.RECONVERGENT B2 ;  /* 0x0000000000027941 */ /* 0x000fea0003800200 */
.L_x_17020:
        /* <DEDUP_REMOVED lines=18> */
.L_x_17027:
        /* <DEDUP_REMOVED lines=13> */
.L_x_17029:
[----:B------:R-:W-:Y:S05]  /*7900*/  BSYNC.RECONVERGENT B3 ;  /* 0x0000000000037941 */ /* 0x000fea0003800200 */
.L_x_17028:
        /* <DEDUP_REMOVED lines=43> */
.L_x_17026:
[----:B------:R-:W-:Y:S05]  /*7bc0*/  BSYNC.RECONVERGENT B2 ;  /* 0x0000000000027941 */ /* 0x000fea0003800200 */
.L_x_17025:
        /* <DEDUP_REMOVED lines=24> */
.L_x_17032:
        /* <DEDUP_REMOVED lines=13> */
.L_x_17034:
[----:B------:R-:W-:Y:S05]  /*7e20*/  BSYNC.RECONVERGENT B3 ;  /* 0x0000000000037941 */ /* 0x000fea0003800200 */
.L_x_17033:
        /* <DEDUP_REMOVED lines=43> */
.L_x_17031:
[----:B------:R-:W-:Y:S05]  /*80e0*/  BSYNC.RECONVERGENT B2 ;  /* 0x0000000000027941 */ /* 0x000fea0003800200 */
.L_x_17030:
        /* <DEDUP_REMOVED lines=18> */
.L_x_17037:
        /* <DEDUP_REMOVED lines=15> */
.L_x_17039:
[----:B------:R-:W-:Y:S05]  /*8300*/  BSYNC.RECONVERGENT B3 ;  /* 0x0000000000037941 */ /* 0x000fea0003800200 */
.L_x_17038:
        /* <DEDUP_REMOVED lines=43> */
.L_x_17036:
[----:B------:R-:W-:Y:S05]  /*85c0*/  BSYNC.RECONVERGENT B2 ;  /* 0x0000000000027941 */ /* 0x000fea0003800200 */
.L_x_17035:
        /* <DEDUP_REMOVED lines=10> */
.L_x_16959:
        /* <DEDUP_REMOVED lines=44> */
.L_x_17040:
[----:B01----:R-:W-:Y:S02]  /*8930*/  IMAD.MOV.U32 R134, RZ, RZ, R124 ;  /* 0x000000ffff867224 */ /* 0x003fe400078e007c */
[----:B------:R-:W-:-:S07]  /*8940*/  VIADD R124, R133, 0x20 ;  /* 0x00000020857c7836 */ /* 0x000fce0000000000 */
.L_x_16917:
[----:B------:R-:W-:Y:S05]  /*8950*/  BSYNC.RECONVERGENT B1 ;  /* 0x0000000000017941 */ /* 0x000fea0003800200 */
.L_x_16916:
        /* <DEDUP_REMOVED lines=36> */
.L_x_17046:
        /* <DEDUP_REMOVED lines=13> */
.L_x_17048:
[----:B------:R-:W-:Y:S05]  /*8c70*/  BSYNC.RECONVERGENT B3 ;  /* 0x0000000000037941 */ /* 0x000fea0003800200 */
.L_x_17047:
        /* <DEDUP_REMOVED lines=42> */
.L_x_17045:
[----:B------:R-:W-:Y:S05]  /*8f20*/  BSYNC.RECONVERGENT B2 ;  /* 0x0000000000027941 */ /* 0x000fea0003800200 */
.L_x_17044:
[----:B------:R-:W1:Y:S01]  /*8f30*/  LDC R0, c[0x0][0x404] ;  /* 0x00010100ff007b82 */ /* 0x000e620000000800 */
[----:B------:R-:W-:Y:S01]  /*8f40*/  I2FP.F32.U32 R2, R2 ;  /* 0x0000000200027245 */ /* 0x000fe20000201000 */
[----:B------:R-:W-:Y:S01]  /*8f50*/  IMAD.MOV.U32 R127, RZ, RZ, 0x2f800000 ;  /* 0x2f800000ff7f7424 */ /* 0x000fe200078e00ff */
[----:B------:R-:W-:Y:S01]  /*8f60*/  ISETP.NE.AND P2, PT, R4, 0x1, PT ;  /* 0x000000010400780c */ /* 0x000fe20003f45270 */
[----:B------:R-:W-:Y:S01]  /*8f70*/  BSSY.RECONVERGENT B2, `(.L_x_17049) ;  /* 0x000004c000027945 */ /* 0x000fe20003800200 */
[----:B------:R-:W-:Y:S01]  /*8f80*/  LOP3.LUT R9, R9, 0xffffffef, RZ, 0xc0, !PT ;  /* 0xffffffef09097812 */ /* 0x000fe200078ec0ff */
[----:B------:R-:W-:Y:S01]  /*8f90*/  FFMA.FTZ R3, R2, R127, 1.1641532182693481445e-10 ;  /* 0x2f00000002037423 */ /* 0x000fe2000001007f */
[----:B-----5:R-:W-:Y:S01]  /*8fa0*/  HADD2.F32 R2, -RZ, R104.H0_H0 ;  /* 0x20000068ff027230 */ /* 0x020fe20000004100 */
[----:B------:R-:W2:Y:S01]  /*8fb0*/  LDC R125, c[0x0][0x408] ;  /* 0x00010200ff7d7b82 */ /* 0x000ea20000000800 */
[----:B------:R-:W-:Y:S02]  /*8fc0*/  IMAD.MOV.U32 R5, RZ, RZ, 0x2 ;  /* 0x00000002ff057424 */ /* 0x000fe400078e00ff */
[----:B-1----:R-:W-:-:S02]  /*8fd0*/  FSETP.LE.FTZ.AND P4, PT, R3, R0, PT ;  /* 0x000000000300720b */ /* 0x002fc40003f93000 */
        /* <DEDUP_REMOVED lines=12> */
.L_x_17051:
        /* <DEDUP_REMOVED lines=13> */
.L_x_17053:
[----:B------:R-:W-:Y:S05]  /*9170*/  BSYNC.RECONVERGENT B3 ;  /* 0x0000000000037941 */ /* 0x000fea0003800200 */
.L_x_17052:
        /* <DEDUP_REMOVED lines=43> */
.L_x_17050:
[----:B------:R-:W-:Y:S05]  /*9430*/  BSYNC.RECONVERGENT B2 ;  /* 0x0000000000027941 */ /* 0x000fea0003800200 */
.L_x_17049:
        /* <DEDUP_REMOVED lines=10> */
[----:B0-----:R-:W-:Y:S02]  /*94e0*/  FSEL R100, R6, RZ, !P2 ;  /* 0x000000ff06647208 */ /* 0x001fe40005000000 */
        /* <DEDUP_REMOVED lines=12> */
.L_x_17056:
        /* <DEDUP_REMOVED lines=13> */
.L_x_17058:
[----:B------:R-:W-:Y:S05]  /*9680*/  BSYNC.RECONVERGENT B3 ;  /* 0x0000000000037941 */ /* 0x000fea0003800200 */
.L_x_17057:
        /* <DEDUP_REMOVED lines=43> */
.L_x_17055:
[----:B------:R-:W-:Y:S05]  /*9940*/  BSYNC.RECONVERGENT B2 ;  /* 0x0000000000027941 */ /* 0x000fea0003800200 */
.L_x_17054:
        /* <DEDUP_REMOVED lines=20> */
.L_x_17061:
        /* <DEDUP_REMOVED lines=13> */
.L_x_17063:
[----:B------:R-:W-:Y:S05]  /*9b60*/  BSYNC.RECONVERGENT B3 ;  /* 0x0000000000037941 */ /* 0x000fea0003800200 */
.L_x_17062:
        /* <DEDUP_REMOVED lines=43> */
.L_x_17060:
[----:B------:R-:W-:Y:S05]  /*9e20*/  BSYNC.RECONVERGENT B2 ;  /* 0x0000000000027941 */ /* 0x000fea0003800200 */
.L_x_17059:
        /* <DEDUP_REMOVED lines=23> */
.L_x_17066:
        /* <DEDUP_REMOVED lines=13> */
.L_x_17068:
[----:B------:R-:W-:Y:S05]  /*a070*/  BSYNC.RECONVERGENT B3 ;  /* 0x0000000000037941 */ /* 0x000fea0003800200 */
.L_x_17067:
        /* <DEDUP_REMOVED lines=43> */
.L_x_17065:
[----:B------:R-:W-:Y:S05]  /*a330*/  BSYNC.RECONVERGENT B2 ;  /* 0x0000000000027941 */ /* 0x000fea0003800200 */
.L_x_17064:
        /* <DEDUP_REMOVED lines=20> */
.L_x_17071:
        /* <DEDUP_REMOVED lines=13> */
.L_x_17073:
[----:B------:R-:W-:Y:S05]  /*a550*/  BSYNC.RECONVERGENT B3 ;  /* 0x0000000000037941 */ /* 0x000fea0003800200 */
.L_x_17072:
        /* <DEDUP_REMOVED lines=43> */
.L_x_17070:
[----:B------:R-:W-:Y:S05]  /*a810*/  BSYNC.RECONVERGENT B2 ;  /* 0x0000000000027941 */ /* 0x000fea0003800200 */
.L_x_17069:
        /* <DEDUP_REMOVED lines=23> */
.L_x_17076:
        /* <DEDUP_REMOVED lines=13> */
.L_x_17078:
[----:B------:R-:W-:Y:S05]  /*aa60*/  BSYNC.RECONVERGENT B3 ;  /* 0x0000000000037941 */ /* 0x000fea0003800200 */
.L_x_17077:
        /* <DEDUP_REMOVED lines=43> */
.L_x_17075:
[----:B------:R-:W-:Y:S05]  /*ad20*/  BSYNC.RECONVERGENT B2 ;  /* 0x0000000000027941 */ /* 0x000fea0003800200 */
.L_x_17074:
        /* <DEDUP_REMOVED lines=20> */
.L_x_17081:
        /* <DEDUP_REMOVED lines=13> */
.L_x_17083:
[----:B------:R-:W-:Y:S05]  /*af40*/  BSYNC.RECONVERGENT B3 ;  /* 0x0000000000037941 */ /* 0x000fea0003800200 */
.L_x_17082:
        /* <DEDUP_REMOVED lines=43> */
.L_x_17080:
[----:B------:R-:W-:Y:S05]  /*b200*/  BSYNC.RECONVERGENT B2 ;  /* 0x0000000000027941 */ /* 0x000fea0003800200 */
.L_x_17079:
        /* <DEDUP_REMOVED lines=23> */
.L_x_17086:
        /* <DEDUP_REMOVED lines=13> */
.L_x_17088:
[----:B------:R-:W-:Y:S05]  /*b450*/  BSYNC.RECONVERGENT B3 ;  /* 0x0000000000037941 */ /* 0x000fea0003800200 */
.L_x_17087:
        /* <DEDUP_REMOVED lines=43> */
.L_x_17085:
[----:B------:R-:W-:Y:S05]  /*b710*/  BSYNC.RECONVERGENT B2 ;  /* 0x0000000000027941 */ /* 0x000fea0003800200 */
.L_x_17084:
        /* <DEDUP_REMOVED lines=18> */
.L_x_17091:
        /* <DEDUP_REMOVED lines=13> */
.L_x_17093:
[----:B------:R-:W-:Y:S05]  /*b910*/  BSYNC.RECONVERGENT B3 ;  /* 0x0000000000037941 */ /* 0x000fea0003800200 */
.L_x_17092:
        /* <DEDUP_REMOVED lines=43> */
.L_x_17090:
[----:B------:R-:W-:Y:S05]  /*bbd0*/  BSYNC.RECONVERGENT B2 ;  /* 0x0000000000027941 */ /* 0x000fea0003800200 */
.L_x_17089:
        /* <DEDUP_REMOVED lines=23> */
.L_x_17096:
        /* <DEDUP_REMOVED lines=13> */
.L_x_17098:
[----:B------:R-:W-:Y:S05]  /*be20*/  BSYNC.RECONVERGENT B3 ;  /* 0x0000000000037941 */ /* 0x000fea0003800200 */
.L_x_17097:
        /* <DEDUP_REMOVED lines=43> */
.L_x_17095:
[----:B------:R-:W-:Y:S05]  /*c0e0*/  BSYNC.RECONVERGENT B2 ;  /* 0x0000000000027941 */ /* 0x000fea0003800200 */
.L_x_17094:
        /* <DEDUP_REMOVED lines=18> */
.L_x_17101:
        /* <DEDUP_REMOVED lines=13> */
.L_x_17103:
[----:B------:R-:W-:Y:S05]  /*c2e0*/  BSYNC.RECONVERGENT B3 ;  /* 0x0000000000037941 */ /* 0x000fea0003800200 */
.L_x_17102:
        /* <DEDUP_REMOVED lines=43> */
.L_x_17100:
[----:B------:R-:W-:Y:S05]  /*c5a0*/  BSYNC.RECONVERGENT B2 ;  /* 0x0000000000027941 */ /* 0x000fea0003800200 */
.L_x_17099:
        /* <DEDUP_REMOVED lines=23> */
.L_x_17106:
        /* <DEDUP_REMOVED lines=13> */
.L_x_17108:
[----:B------:R-:W-:Y:S05]  /*c7f0*/  BSYNC.RECONVERGENT B3 ;  /* 0x0000000000037941 */ /* 0x000fea0003800200 */
.L_x_17107:
        /* <DEDUP_REMOVED lines=43> */
.L_x_17105:
[----:B------:R-:W-:Y:S05]  /*cab0*/  BSYNC.RECONVERGENT B2 ;  /* 0x0000000000027941 */ /* 0x000fea0003800200 */
.L_x_17104:
        /* <DEDUP_REMOVED lines=18> */
.L_x_17111:
        /* <DEDUP_REMOVED lines=13> */
.L_x_17113:
[----:B------:R-:W-:Y:S05]  /*ccb0*/  BSYNC.RECONVERGENT B3 ;  /* 0x0000000000037941 */ /* 0x000fea0003800200 */
.L_x_17112:
        /* <DEDUP_REMOVED lines=43> */
.L_x_17110:
[----:B------:R-:W-:Y:S05]  /*cf70*/  BSYNC.RECONVERGENT B2 ;  /* 0x0000000000027941 */ /* 0x000fea0003800200 */
.L_x_17109:
        /* <DEDUP_REMOVED lines=24> */
.L_x_17116:
        /* <DEDUP_REMOVED lines=13> */
.L_x_17118:
[----:B------:R-:W-:Y:S05]  /*d1d0*/  BSYNC.RECONVERGENT B3 ;  /* 0x0000000000037941 */ /* 0x000fea0003800200 */
.L_x_17117:
        /* <DEDUP_REMOVED lines=43> */
.L_x_17115:
[----:B------:R-:W-:Y:S05]  /*d490*/  BSYNC.RECONVERGENT B2 ;  /* 0x0000000000027941 */ /* 0x000fea0003800200 */
.L_x_17114:
        /* <DEDUP_REMOVED lines=18> */
.L_x_17121:
        /* <DEDUP_REMOVED lines=15> */
.L_x_17123:
[----:B------:R-:W-:Y:S05]  /*d6b0*/  BSYNC.RECONVERGENT B3 ;  /* 0x0000000000037941 */ /* 0x000fea0003800200 */
.L_x_17122:
        /* <DEDUP_REMOVED lines=43> */
.L_x_17120:
[----:B------:R-:W-:Y:S05]  /*d970*/  BSYNC.RECONVERGENT B2 ;  /* 0x0000000000027941 */ /* 0x000fea0003800200 */
.L_x_17119:
        /* <DEDUP_REMOVED lines=11> */
.L_x_17043:
        /* <DEDUP_REMOVED lines=16> */
.L_x_17127:
        /* <DEDUP_REMOVED lines=13> */
.L_x_17129:
[----:B------:R-:W-:Y:S05]  /*dc00*/  BSYNC.RECONVERGENT B3 ;  /* 0x0000000000037941 */ /* 0x000fea0003800200 */
.L_x_17128:
        /* <DEDUP_REMOVED lines=42> */
.L_x_17126:
[----:B------:R-:W-:Y:S05]  /*deb0*/  BSYNC.RECONVERGENT B2 ;  /* 0x0000000000027941 */ /* 0x000fea0003800200 */
.L_x_17125:
        /* <DEDUP_REMOVED lines=8> */
[----:B-----5:R-:W-:-:S04]  /*df40*/  HADD2.F32 R101, -RZ, R104.H0_H0 ;  /* 0x20000068ff657230 */ /* 0x020fc80000004100 */
        /* <DEDUP_REMOVED lines=12> */
.L_x_17132:
        /* <DEDUP_REMOVED lines=13> */
.L_x_17134:
[----:B------:R-:W-:Y:S05]  /*e0e0*/  BSYNC.RECONVERGENT B3 ;  /* 0x0000000000037941 */ /* 0x000fea0003800200 */
.L_x_17133:
        /* <DEDUP_REMOVED lines=43> */
.L_x_17131:
[----:B------:R-:W-:Y:S05]  /*e3a0*/  BSYNC.RECONVERGENT B2 ;  /* 0x0000000000027941 */ /* 0x000fea0003800200 */
.L_x_17130:
        /* <DEDUP_REMOVED lines=19> */
.L_x_17137:
        /* <DEDUP_REMOVED lines=13> */
.L_x_17139:
[----:B------:R-:W-:Y:S05]  /*e5b0*/  BSYNC.RECONVERGENT B3 ;  /* 0x0000000000037941 */ /* 0x000fea0003800200 */
.L_x_17138:
        /* <DEDUP_REMOVED lines=43> */
.L_x_17136:
[----:B------:R-:W-:Y:S05]  /*e870*/  BSYNC.RECONVERGENT B2 ;  /* 0x0000000000027941 */ /* 0x000fea0003800200 */
.L_x_17135:
        /* <DEDUP_REMOVED lines=19> */
.L_x_17142:
        /* <DEDUP_REMOVED lines=13> */
.L_x_17144:
[----:B------:R-:W-:Y:S05]  /*ea80*/  BSYNC.RECONVERGENT B3 ;  /* 0x0000000000037941 */ /* 0x000fea0003800200 */
.L_x_17143:
        /* <DEDUP_REMOVED lines=43> */
.L_x_17141:
[----:B------:R-:W-:Y:S05]  /*ed40*/  BSYNC.RECONVERGENT B2 ;  /* 0x0000000000027941 */ /* 0x000fea0003800200 */
.L_x_17140:
        /* <DEDUP_REMOVED lines=19> */
.L_x_17147:
        /* <DEDUP_REMOVED lines=13> */
.L_x_17149:
[----:B------:R-:W-:Y:S05]  /*ef50*/  BSYNC.RECONVERGENT B3 ;  /* 0x0000000000037941 */ /* 0x000fea0003800200 */
.L_x_17148:
        /* <DEDUP_REMOVED lines=43> */
.L_x_17146:
[----:B------:R-:W-:Y:S05]  /*f210*/  BSYNC.RECONVERGENT B2 ;  /* 0x0000000000027941 */ /* 0x000fea0003800200 */
.L_x_17145:
        /* <DEDUP_REMOVED lines=17> */
.L_x_17152:
        /* <DEDUP_REMOVED lines=13> */
.L_x_17154:
[----:B------:R-:W-:Y:S05]  /*f400*/  BSYNC.RECONVERGENT B3 ;  /* 0x0000000000037941 */ /* 0x000fea0003800200 */
.L_x_17153:
        /* <DEDUP_REMOVED lines=43> */
.L_x_17151:
[----:B------:R-:W-:Y:S05]  /*f6c0*/  BSYNC.RECONVERGENT B2 ;  /* 0x0000000000027941 */ /* 0x000fea0003800200 */
.L_x_17150:
        /* <DEDUP_REMOVED lines=17> */
.L_x_17157:
        /* <DEDUP_REMOVED lines=13> */
.L_x_17159:
[----:B------:R-:W-:Y:S05]  /*f8b0*/  BSYNC.RECONVERGENT B3 ;  /* 0x0000000000037941 */ /* 0x000fea0003800200 */
.L_x_17158:
        /* <DEDUP_REMOVED lines=43> */
.L_x_17156:
[----:B------:R-:W-:Y:S05]  /*fb70*/  BSYNC.RECONVERGENT B2 ;  /* 0x0000000000027941 */ /* 0x000fea0003800200 */
.L_x_17155:
        /* <DEDUP_REMOVED lines=17> */
.L_x_17162:
        /* <DEDUP_REMOVED lines=13> */
.L_x_17164:
[----:B------:R-:W-:Y:S05]  /*fd60*/  BSYNC.RECONVERGENT B3 ;  /* 0x0000000000037941 */ /* 0x000fea0003800200 */
.L_x_17163:
        /* <DEDUP_REMOVED lines=43> */
.L_x_17161:
[----:B------:R-:W-:Y:S05]  /*10020*/  BSYNC.RECONVERGENT B2 ;  /* 0x0000000000027941 */ /* 0x000fea0003800200 */
.L_x_17160:
        /* <DEDUP_REMOVED lines=37> */
.L_x_17124:
        /* <DEDUP_REMOVED lines=44> */
.L_x_17165:
[----:B01----:R-:W-:Y:S02]  /*10540*/  IMAD.MOV.U32 R134, RZ, RZ, R126 ;  /* 0x000000ffff867224 */ /* 0x003fe400078e007e */
[----:B------:R-:W-:-:S07]  /*10550*/  VIADD R124, R124, 0x20 ;  /* 0x000000207c7c7836 */ /* 0x000fce0000000000 */
.L_x_17042:
[----:B------:R-:W-:Y:S05]  /*10560*/  BSYNC.RECONVERGENT B1 ;  /* 0x0000000000017941 */ /* 0x000fea0003800200 */
.L_x_17041:
        /* <DEDUP_REMOVED lines=36> */
.L_x_17171:
        /* <DEDUP_REMOVED lines=13> */
.L_x_17173:
[----:B------:R-:W-:Y:S05]  /*10880*/  BSYNC.RECONVERGENT B3 ;  /* 0x0000000000037941 */ /* 0x000fea0003800200 */
.L_x_17172:
        /* <DEDUP_REMOVED lines=42> */
.L_x_17170:
[----:B------:R-:W-:Y:S05]  /*10b30*/  BSYNC.RECONVERGENT B2 ;  /* 0x0000000000027941 */ /* 0x000fea0003800200 */
.L_x_17169:
        /* <DEDUP_REMOVED lines=23> */
.L_x_17176:
        /* <DEDUP_REMOVED lines=13> */
.L_x_17178:
[----:B------:R-:W-:Y:S05]  /*10d80*/  BSYNC.RECONVERGENT B3 ;  /* 0x0000000000037941 */ /* 0x000fea0003800200 */
.L_x_17177:
        /* <DEDUP_REMOVED lines=43> */
.L_x_17175:
[----:B------:R-:W-:Y:S05]  /*11040*/  BSYNC.RECONVERGENT B2 ;  /* 0x0000000000027941 */ /* 0x000fea0003800200 */
.L_x_17174:
        /* <DEDUP_REMOVED lines=23> */
.L_x_17181:
        /* <DEDUP_REMOVED lines=13> */
.L_x_17183:
[----:B------:R-:W-:Y:S05]  /*11290*/  BSYNC.RECONVERGENT B3 ;  /* 0x0000000000037941 */ /* 0x000fea0003800200 */
.L_x_17182:
        /* <DEDUP_REMOVED lines=43> */
.L_x_17180:
[----:B------:R-:W-:Y:S05]  /*11550*/  BSYNC.RECONVERGENT B2 ;  /* 0x0000000000027941 */ /* 0x000fea0003800200 */
.L_x_17179:
        /* <DEDUP_REMOVED lines=20> */
.L_x_17186:
        /* <DEDUP_REMOVED lines=13> */
.L_x_17188:
[----:B------:R-:W-:Y:S05]  /*11770*/  BSYNC.RECONVERGENT B3 ;  /* 0x0000000000037941 */ /* 0x000fea0003800200 */
.L_x_17187:
        /* <DEDUP_REMOVED lines=43> */
.L_x_17185:
[----:B------:R-:W-:Y:S05]  /*11a30*/  BSYNC.RECONVERGENT B2 ;  /* 0x0000000000027941 */ /* 0x000fea0003800200 */
.L_x_17184:
        /* <DEDUP_REMOVED lines=23> */
.L_x_17191:
        /* <DEDUP_REMOVED lines=13> */
.L_x_17193:
[----:B------:R-:W-:Y:S05]  /*11c80*/  BSYNC.RECONVERGENT B3 ;  /* 0x0000000000037941 */ /* 0x000fea0003800200 */
.L_x_17192:
        /* <DEDUP_REMOVED lines=43> */
.L_x_17190:
[----:B------:R-:W-:Y:S05]  /*11f40*/  BSYNC.RECONVERGENT B2 ;  /* 0x0000000000027941 */ /* 0x000fea0003800200 */
.L_x_17189:
        /* <DEDUP_REMOVED lines=20> */
.L_x_17196:
        /* <DEDUP_REMOVED lines=13> */
.L_x_17198:
[----:B------:R-:W-:Y:S05]  /*12160*/  BSYNC.RECONVERGENT B3 ;  /* 0x0000000000037941 */ /* 0x000fea0003800200 */
.L_x_17197:
        /* <DEDUP_REMOVED lines=43> */
.L_x_17195:
[----:B------:R-:W-:Y:S05]  /*12420*/  BSYNC.RECONVERGENT B2 ;  /* 0x0000000000027941 */ /* 0x000fea0003800200 */
.L_x_17194:
        /* <DEDUP_REMOVED lines=23> */
.L_x_17201:
        /* <DEDUP_REMOVED lines=13> */
.L_x_17203:
[----:B------:R-:W-:Y:S05]  /*12670*/  BSYNC.RECONVERGENT B3 ;  /* 0x0000000000037941 */ /* 0x000fea0003800200 */
.L_x_17202:
        /* <DEDUP_REMOVED lines=43> */
.L_x_17200:
[----:B------:R-:W-:Y:S05]  /*12930*/  BSYNC.RECONVERGENT B2 ;  /* 0x0000000000027941 */ /* 0x000fea0003800200 */
.L_x_17199:
        /* <DEDUP_REMOVED lines=20> */
.L_x_17206:
        /* <DEDUP_REMOVED lines=13> */
.L_x_17208:
[----:B------:R-:W-:Y:S05]  /*12b50*/  BSYNC.RECONVERGENT B3 ;  /* 0x0000000000037941 */ /* 0x000fea0003800200 */
.L_x_17207:
        /* <DEDUP_REMOVED lines=43> */
.L_x_17205:
[----:B------:R-:W-:Y:S05]  /*12e10*/  BSYNC.RECONVERGENT B2 ;  /* 0x0000000000027941 */ /* 0x000fea0003800200 */
.L_x_17204:
        /* <DEDUP_REMOVED lines=23> */
.L_x_17211:
        /* <DEDUP_REMOVED lines=13> */
.L_x_17213:
[----:B------:R-:W-:Y:S05]  /*13060*/  BSYNC.RECONVERGENT B3 ;  /* 0x0000000000037941 */ /* 0x000fea0003800200 */
.L_x_17212:
        /* <DEDUP_REMOVED lines=43> */
.L_x_17210:
[----:B------:R-:W-:Y:S05]  /*13320*/  BSYNC.RECONVERGENT B2 ;  /* 0x0000000000027941 */ /* 0x000fea0003800200 */
.L_x_17209:
        /* <DEDUP_REMOVED lines=18> */
.L_x_17216:
        /* <DEDUP_REMOVED lines=13> */
.L_x_17218:
[----:B------:R-:W-:Y:S05]  /*13520*/  BSYNC.RECONVERGENT B3 ;  /* 0x0000000000037941 */ /* 0x000fea0003800200 */
.L_x_17217:
        /* <DEDUP_REMOVED lines=43> */
.L_x_17215:
[----:B------:R-:W-:Y:S05]  /*137e0*/  BSYNC.RECONVERGENT B2 ;  /* 0x0000000000027941 */ /* 0x000fea0003800200 */
.L_x_17214:
        /* <DEDUP_REMOVED lines=23> */
.L_x_17221:
        /* <DEDUP_REMOVED lines=13> */
.L_x_17223:
[----:B------:R-:W-:Y:S05]  /*13a30*/  BSYNC.RECONVERGENT B3 ;  /* 0x0000000000037941 */ /* 0x000fea0003800200 */
.L_x_17222:
        /* <DEDUP_REMOVED lines=43> */
.L_x_17220:
[----:B------:R-:W-:Y:S05]  /*13cf0*/  BSYNC.RECONVERGENT B2 ;  /* 0x0000000000027941 */ /* 0x000fea0003800200 */
.L_x_17219:
        /* <DEDUP_REMOVED lines=18> */
.L_x_17226:
        /* <DEDUP_REMOVED lines=13> */
.L_x_17228:
[----:B------:R-:W-:Y:S05]  /*13ef0*/  BSYNC.RECONVERGENT B3 ;  /* 0x0000000000037941 */ /* 0x000fea0003800200 */
.L_x_17227:
        /* <DEDUP_REMOVED lines=43> */
.L_x_17225:
[----:B------:R-:W-:Y:S05]  /*141b0*/  BSYNC.RECONVERGENT B2 ;  /* 0x0000000000027941 */ /* 0x000fea0003800200 */
.L_x_17224:
        /* <DEDUP_REMOVED lines=23> */
.L_x_17231:
        /* <DEDUP_REMOVED lines=13> */
.L_x_17233:
[----:B------:R-:W-:Y:S05]  /*14400*/  BSYNC.RECONVERGENT B3 ;  /* 0x0000000000037941 */ /* 0x000fea0003800200 */
.L_x_17232:
        /* <DEDUP_REMOVED lines=43> */
.L_x_17230:
[----:B------:R-:W-:Y:S05]  /*146c0*/  BSYNC.RECONVERGENT B2 ;  /* 0x0000000000027941 */ /* 0x000fea0003800200 */
.L_x_17229:
        /* <DEDUP_REMOVED lines=18> */
.L_x_17236:
        /* <DEDUP_REMOVED lines=13> */
.L_x_17238:
[----:B------:R-:W-:Y:S05]  /*148c0*/  BSYNC.RECONVERGENT B3 ;  /* 0x0000000000037941 */ /* 0x000fea0003800200 */
.L_x_17237:
        /* <DEDUP_REMOVED lines=43> */
.L_x_17235:
[----:B------:R-:W-:Y:S05]  /*14b80*/  BSYNC.RECONVERGENT B2 ;  /* 0x0000000000027941 */ /* 0x000fea0003800200 */
.L_x_17234:
        /* <DEDUP_REMOVED lines=24> */
.L_x_17241:
        /* <DEDUP_REMOVED lines=13> */
.L_x_17243:
[----:B------:R-:W-:Y:S05]  /*14de0*/  BSYNC.RECONVERGENT B3 ;  /* 0x0000000000037941 */ /* 0x000fea0003800200 */
.L_x_17242:
        /* <DEDUP_REMOVED lines=43> */
.L_x_17240:
[----:B------:R-:W-:Y:S05]  /*150a0*/  BSYNC.RECONVERGENT B2 ;  /* 0x0000000000027941 */ /* 0x000fea0003800200 */
.L_x_17239:
        /* <DEDUP_REMOVED lines=18> */
.L_x_17246:
        /* <DEDUP_REMOVED lines=15> */
.L_x_17248:
[----:B------:R-:W-:Y:S05]  /*152c0*/  BSYNC.RECONVERGENT B3 ;  /* 0x0000000000037941 */ /* 0x000fea0003800200 */
.L_x_17247:
        /* <DEDUP_REMOVED lines=43> */
.L_x_17245:
[----:B------:R-:W-:Y:S05]  /*15580*/  BSYNC.RECONVERGENT B2 ;  /* 0x0000000000027941 */ /* 0x000fea0003800200 */
.L_x_17244:
        /* <DEDUP_REMOVED lines=11> */
.L_x_17168:
        /* <DEDUP_REMOVED lines=16> */
.L_x_17252:
        /* <DEDUP_REMOVED lines=13> */
.L_x_17254:
[----:B------:R-:W-:Y:S05]  /*15810*/  BSYNC.RECONVERGENT B3 ;  /* 0x0000000000037941 */ /* 0x000fea0003800200 */
.L_x_17253:
        /* <DEDUP_REMOVED lines=42> */
.L_x_17251:
[----:B------:R-:W-:Y:S05]  /*15ac0*/  BSYNC.RECONVERGENT B2 ;  /* 0x0000000000027941 */ /* 0x000fea0003800200 */
.L_x_17250:
        /* <DEDUP_REMOVED lines=21> */
.L_x_17257:
        /* <DEDUP_REMOVED lines=13> */
.L_x_17259:
[----:B------:R-:W-:Y:S05]  /*15cf0*/  BSYNC.RECONVERGENT B3 ;  /* 0x0000000000037941 */ /* 0x000fea0003800200 */
.L_x_17258:
        /* <DEDUP_REMOVED lines=43> */
.L_x_17256:
[----:B------:R-:W-:Y:S05]  /*15fb0*/  BSYNC.RECONVERGENT B2 ;  /* 0x0000000000027941 */ /* 0x000fea0003800200 */
.L_x_17255:
        /* <DEDUP_REMOVED lines=19> */
.L_x_17262:
        /* <DEDUP_REMOVED lines=13> */
.L_x_17264:
[----:B------:R-:W-:Y:S05]  /*161c0*/  BSYNC.RECONVERGENT B3 ;  /* 0x0000000000037941 */ /* 0x000fea0003800200 */
.L_x_17263:
        /* <DEDUP_REMOVED lines=43> */
.L_x_17261:
[----:B------:R-:W-:Y:S05]  /*16480*/  BSYNC.RECONVERGENT B2 ;  /* 0x0000000000027941 */ /* 0x000fea0003800200 */
.L_x_17260:
        /* <DEDUP_REMOVED lines=19> */
.L_x_17267:
        /* <DEDUP_REMOVED lines=13> */
.L_x_17269:
[----:B------:R-:W-:Y:S05]  /*16690*/  BSYNC.RECONVERGENT B3 ;  /* 0x0000000000037941 */ /* 0x000fea0003800200 */
.L_x_17268:
        /* <DEDUP_REMOVED lines=43> */
.L_x_17266:
[----:B------:R-:W-:Y:S05]  /*16950*/  BSYNC.RECONVERGENT B2 ;  /* 0x0000000000027941 */ /* 0x000fea0003800200 */
.L_x_17265:
        /* <DEDUP_REMOVED lines=19> */
.L_x_17272:
        /* <DEDUP_REMOVED lines=13> */
.L_x_17274:
[----:B------:R-:W-:Y:S05]  /*16b60*/  BSYNC.RECONVERGENT B3 ;  /* 0x0000000000037941 */ /* 0x000fea0003800200 */
.L_x_17273:
        /* <DEDUP_REMOVED lines=43> */
.L_x_17271:
[----:B------:R-:W-:Y:S05]  /*16e20*/  BSYNC.RECONVERGENT B2 ;  /* 0x0000000000027941 */ /* 0x000fea0003800200 */
.L_x_17270:
        /* <DEDUP_REMOVED lines=17> */
.L_x_17277:
        /* <DEDUP_REMOVED lines=13> */
.L_x_17279:
[----:B------:R-:W-:Y:S05]  /*17010*/  BSYNC.RECONVERGENT B3 ;  /* 0x0000000000037941 */ /* 0x000fea0003800200 */
.L_x_17278:
        /* <DEDUP_REMOVED lines=43> */
.L_x_17276:
[----:B------:R-:W-:Y:S05]  /*172d0*/  BSYNC.RECONVERGENT B2 ;  /* 0x0000000000027941 */ /* 0x000fea0003800200 */
.L_x_17275:
        /* <DEDUP_REMOVED lines=17> */
.L_x_17282:
        /* <DEDUP_REMOVED lines=13> */
.L_x_17284:
[----:B------:R-:W-:Y:S05]  /*174c0*/  BSYNC.RECONVERGENT B3 ;  /* 0x0000000000037941 */ /* 0x000fea0003800200 */
.L_x_17283:
        /* <DEDUP_REMOVED lines=43> */
.L_x_17281:
[----:B------:R-:W-:Y:S05]  /*17780*/  BSYNC.RECONVERGENT B2 ;  /* 0x0000000000027941 */ /* 0x000fea0003800200 */
.L_x_17280:
        /* <DEDUP_REMOVED lines=17> */
.L_x_17287:
        /* <DEDUP_REMOVED lines=13> */
.L_x_17289:
[----:B------:R-:W-:Y:S05]  /*17970*/  BSYNC.RECONVERGENT B3 ;  /* 0x0000000000037941 */ /* 0x000fea0003800200 */
.L_x_17288:
        /* <DEDUP_REMOVED lines=43> */
.L_x_17286:
[----:B------:R-:W-:Y:S05]  /*17c30*/  BSYNC.RECONVERGENT B2 ;  /* 0x0000000000027941 */ /* 0x000fea0003800200 */
.L_x_17285:
        /* <DEDUP_REMOVED lines=37> */
.L_x_17249:
        /* <DEDUP_REMOVED lines=44> */
.L_x_17290:
[----:B01----:R-:W-:Y:S02]  /*18150*/  IMAD.MOV.U32 R134, RZ, RZ, R126 ;  /* 0x000000ffff867224 */ /* 0x003fe400078e007e */
[----:B------:R-:W-:-:S07]  /*18160*/  VIADD R124, R124, 0x20 ;  /* 0x000000207c7c7836 */ /* 0x000fce0000000000 */
.L_x_17167:
[----:B------:R-:W-:Y:S05]  /*18170*/  BSYNC.RECONVERGENT B1 ;  /* 0x0000000000017941 */ /* 0x000fea0003800200 */
.L_x_17166:
        /* <DEDUP_REMOVED lines=36> */
.L_x_17296:
        /* <DEDUP_REMOVED lines=13> */
.L_x_17298:
[----:B------:R-:W-:Y:S05]  /*18490*/  BSYNC.RECONVERGENT B3 ;  /* 0x0000000000037941 */ /* 0x000fea0003800200 */
.L_x_17297:
        /* <DEDUP_REMOVED lines=42> */
.L_x_17295:
[----:B------:R-:W-:Y:S05]  /*18740*/  BSYNC.RECONVERGENT B2 ;  /* 0x0000000000027941 */ /* 0x000fea0003800200 */
.L_x_17294:
        /* <DEDUP_REMOVED lines=23> */
.L_x_17301:
        /* <DEDUP_REMOVED lines=13> */
.L_x_17303:
[----:B------:R-:W-:Y:S05]  /*18990*/  BSYNC.RECONVERGENT B3 ;  /* 0x0000000000037941 */ /* 0x000fea0003800200 */
.L_x_17302:
        /* <DEDUP_REMOVED lines=43> */
.L_x_17300:
[----:B------:R-:W-:Y:S05]  /*18c50*/  BSYNC.RECONVERGENT B2 ;  /* 0x0000000000027941 */ /* 0x000fea0003800200 */
.L_x_17299:
[----:B------:R-:W-:Y:S01]  /*18c60*/  I2FP.F32.U32 R4, R3 ;  /* 0x0000000300047245 */ /* 0x000fe20000201000 */
[----:B------:R-:W-:Y:S01]  /*18c70*/  HADD2.F32 R6, -RZ, R80.H0_H0 ;  /* 0x20000050ff067230 */ /* 0x000fe20000004100 */
[----:B------:R-:W-:Y:S03]  /*18c80*/  BSSY.RECONVERGENT B2, `(.L_x_17304) ;  /* 0x000004e000027945 */ /* 0x000fe60003800200 */
[----:B------:R-:W-:Y:S01]  /*18c90*/  FFMA.FTZ R3, R4, R127, 1.1641532182693481445e-10 ;  /* 0x2f00000004037423 */ /* 0x000fe2000001007f */
[----:B------:R-:W-:Y:S01]  /*18ca0*/  FMUL.FTZ R6, R6, R125 ;  /* 0x0000007d06067220 */ /* 0x000fe20000410000 */
[----:B------:R-:W-:-:S03]  /*18cb0*/  IMAD.MOV.U32 R4, RZ, RZ, 0x2 ;  /* 0x00000002ff047424 */ /* 0x000fc600078e00ff */
[----:B------:R-:W-:Y:S02]  /*18cc0*/  FSETP.GTU.FTZ.AND P2, PT, R3, R0, PT ;  /* 0x000000000300720b */ /* 0x000fe40003f5c000 */
[----:B------:R-:W-:Y:S01]  /*18cd0*/  FSEL R3, R2, RZ, P4 ;  /* 0x000000ff02037208 */ /* 0x000fe20002000000 */
[----:B------:R-:W-:Y:S01]  /*18ce0*/  IMAD.MOV.U32 R2, RZ, RZ, R10 ;  /* 0x000000ffff027224 */ /* 0x000fe200078e000a */
[----:B0-----:R-:W-:Y:S02]  /*18cf0*/  FSEL R116, R6, RZ, !P2 ;  /* 0x000000ff06747208 */ /* 0x001fe40005000000 */
        /* <DEDUP_REMOVED lines=13> */
.L_x_17306:
        /* <DEDUP_REMOVED lines=13> */
.L_x_17308:
[----:B------:R-:W-:Y:S05]  /*18ea0*/  BSYNC.RECONVERGENT B3 ;  /* 0x0000000000037941 */ /* 0x000fea0003800200 */
.L_x_17307:
        /* <DEDUP_REMOVED lines=43> */
.L_x_17305:
[----:B------:R-:W-:Y:S05]  /*19160*/  BSYNC.RECONVERGENT B2 ;  /* 0x0000000000027941 */ /* 0x000fea0003800200 */
.L_x_17304:
        /* <DEDUP_REMOVED lines=20> */
.L_x_17311:
        /* <DEDUP_REMOVED lines=13> */
.L_x_17313:
[----:B------:R-:W-:Y:S05]  /*19380*/  BSYNC.RECONVERGENT B3 ;  /* 0x0000000000037941 */ /* 0x000fea0003800200 */
.L_x_17312:
        /* <DEDUP_REMOVED lines=43> */
.L_x_17310:
[----:B------:R-:W-:Y:S05]  /*19640*/  BSYNC.RECONVERGENT B2 ;  /* 0x0000000000027941 */ /* 0x000fea0003800200 */
.L_x_17309:
        /* <DEDUP_REMOVED lines=23> */
.L_x_17316:
        /* <DEDUP_REMOVED lines=13> */
.L_x_17318:
[----:B------:R-:W-:Y:S05]  /*19890*/  BSYNC.RECONVERGENT B3 ;  /* 0x0000000000037941 */ /* 0x000fea0003800200 */
.L_x_17317:
        /* <DEDUP_REMOVED lines=43> */
.L_x_17315:
[----:B------:R-:W-:Y:S05]  /*19b50*/  BSYNC.RECONVERGENT B2 ;  /* 0x0000000000027941 */ /* 0x000fea0003800200 */
.L_x_17314:
[----:B------:R-:W-:Y:S01]  /*19b60*/  I2FP.F32.U32 R2, R2 ;  /* 0x0000000200027245 */ /* 0x000fe20000201000 */
[----:B------:R-:W-:Y:S01]  /*19b70*/  HADD2.F32 R4, -RZ, R121.H0_H0 ;  /* 0x20000079ff047230 */ /* 0x000fe20000004100 */
[----:B------:R-:W-:Y:S01]  /*19b80*/  ISETP.NE.AND P2, PT, R6, 0x1, PT ;  /* 0x000000010600780c */ /* 0x000fe20003f45270 */
[----:B------:R-:W-:Y:S01]  /*19b90*/  BSSY.RECONVERGENT B2, `(.L_x_17319) ;  /* 0x000004a000027945 */ /* 0x000fe20003800200 */
[----:B------:R-:W-:Y:S01]  /*19ba0*/  LOP3.LUT R9, R9, 0xfffffffb, RZ, 0xc0, !PT ;  /* 0xfffffffb09097812 */ /* 0x000fe200078ec0ff */
[----:B------:R-:W-:Y:S01]  /*19bb0*/  FFMA.FTZ R3, R2, R127, 1.1641532182693481445e-10 ;  /* 0x2f00000002037423 */ /* 0x000fe2000001007f */
[----:B------:R-:W-:Y:S02]  /*19bc0*/  IMAD.MOV.U32 R12, RZ, RZ, 0x2 ;  /* 0x00000002ff0c7424 */ /* 0x000fe400078e00ff */
[----:B------:R-:W-:Y:S01]  /*19bd0*/  FMUL.FTZ R2, R4, R125 ;  /* 0x0000007d04027220 */ /* 0x000fe20000410000 */
        /* <DEDUP_REMOVED lines=12> */
.L_x_17321:
        /* <DEDUP_REMOVED lines=13> */
.L_x_17323:
[----:B------:R-:W-:Y:S05]  /*19d70*/  BSYNC.RECONVERGENT B3 ;  /* 0x0000000000037941 */ /* 0x000fea0003800200 */
.L_x_17322:
        /* <DEDUP_REMOVED lines=43> */
.L_x_17320:
[----:B------:R-:W-:Y:S05]  /*1a030*/  BSYNC.RECONVERGENT B2 ;  /* 0x0000000000027941 */ /* 0x000fea0003800200 */
.L_x_17319:
        /* <DEDUP_REMOVED lines=23> */
.L_x_17326:
        /* <DEDUP_REMOVED lines=13> */
.L_x_17328:
[----:B------:R-:W-:Y:S05]  /*1a280*/  BSYNC.RECONVERGENT B3 ;  /* 0x0000000000037941 */ /* 0x000fea0003800200 */
.L_x_17327:
        /* <DEDUP_REMOVED lines=43> */
.L_x_17325:
[----:B------:R-:W-:Y:S05]  /*1a540*/  BSYNC.RECONVERGENT B2 ;  /* 0x0000000000027941 */ /* 0x000fea0003800200 */
.L_x_17324:
        /* <DEDUP_REMOVED lines=20> */
.L_x_17331:
        /* <DEDUP_REMOVED lines=13> */
.L_x_17333:
[----:B------:R-:W-:Y:S05]  /*1a760*/  BSYNC.RECONVERGENT B3 ;  /* 0x0000000000037941 */ /* 0x000fea0003800200 */
.L_x_17332:
        /* <DEDUP_REMOVED lines=43> */
.L_x_17330:
[----:B------:R-:W-:Y:S05]  /*1aa20*/  BSYNC.RECONVERGENT B2 ;  /* 0x0000000000027941 */ /* 0x000fea0003800200 */
.L_x_17329:
        /* <DEDUP_REMOVED lines=23> */
.L_x_17336:
        /* <DEDUP_REMOVED lines=13> */
.L_x_17338:
[----:B------:R-:W-:Y:S05]  /*1ac70*/  BSYNC.RECONVERGENT B3 ;  /* 0x0000000000037941 */ /* 0x000fea0003800200 */
.L_x_17337:
        /* <DEDUP_REMOVED lines=43> */
.L_x_17335:
[----:B------:R-:W-:Y:S05]  /*1af30*/  BSYNC.RECONVERGENT B2 ;  /* 0x0000000000027941 */ /* 0x000fea0003800200 */
.L_x_17334:
        /* <DEDUP_REMOVED lines=18> */
.L_x_17341:
        /* <DEDUP_REMOVED lines=13> */
.L_x_17343:
[----:B------:R-:W-:Y:S05]  /*1b130*/  BSYNC.RECONVERGENT B3 ;  /* 0x0000000000037941 */ /* 0x000fea0003800200 */
.L_x_17342:
        /* <DEDUP_REMOVED lines=43> */
.L_x_17340:
[----:B------:R-:W-:Y:S05]  /*1b3f0*/  BSYNC.RECONVERGENT B2 ;  /* 0x0000000000027941 */ /* 0x000fea0003800200 */
.L_x_17339:
        /* <DEDUP_REMOVED lines=23> */
.L_x_17346:
        /* <DEDUP_REMOVED lines=13> */
.L_x_17348:
[----:B------:R-:W-:Y:S05]  /*1b640*/  BSYNC.RECONVERGENT B3 ;  /* 0x0000000000037941 */ /* 0x000fea0003800200 */
.L_x_17347:
        /* <DEDUP_REMOVED lines=43> */
.L_x_17345:
[----:B------:R-:W-:Y:S05]  /*1b900*/  BSYNC.RECONVERGENT B2 ;  /* 0x0000000000027941 */ /* 0x000fea0003800200 */
.L_x_17344:
        /* <DEDUP_REMOVED lines=18> */
.L_x_17351:
        /* <DEDUP_REMOVED lines=13> */
.L_x_17353:
[----:B------:R-:W-:Y:S05]  /*1bb00*/  BSYNC.RECONVERGENT B3 ;  /* 0x0000000000037941 */ /* 0x000fea0003800200 */
.L_x_17352:
        /* <DEDUP_REMOVED lines=43> */
.L_x_17350:
[----:B------:R-:W-:Y:S05]  /*1bdc0*/  BSYNC.RECONVERGENT B2 ;  /* 0x0000000000027941 */ /* 0x000fea0003800200 */
.L_x_17349:
        /* <DEDUP_REMOVED lines=23> */
.L_x_17356:
        /* <DEDUP_REMOVED lines=13> */
.L_x_17358:
[----:B------:R-:W-:Y:S05]  /*1c010*/  BSYNC.RECONVERGENT B3 ;  /* 0x0000000000037941 */ /* 0x000fea0003800200 */
.L_x_17357:
        /* <DEDUP_REMOVED lines=43> */
.L_x_17355:
[----:B------:R-:W-:Y:S05]  /*1c2d0*/  BSYNC.RECONVERGENT B2 ;  /* 0x0000000000027941 */ /* 0x000fea0003800200 */
.L_x_17354:
        /* <DEDUP_REMOVED lines=18> */
.L_x_17361:
        /* <DEDUP_REMOVED lines=13> */
.L_x_17363:
[----:B------:R-:W-:Y:S05]  /*1c4d0*/  BSYNC.RECONVERGENT B3 ;  /* 0x0000000000037941 */ /* 0x000fea0003800200 */
.L_x_17362:
        /* <DEDUP_REMOVED lines=43> */
.L_x_17360:
[----:B------:R-:W-:Y:S05]  /*1c790*/  BSYNC.RECONVERGENT B2 ;  /* 0x0000000000027941 */ /* 0x000fea0003800200 */
.L_x_17359:
        /* <DEDUP_REMOVED lines=24> */
.L_x_17366:
        /* <DEDUP_REMOVED lines=13> */
.L_x_17368:
[----:B------:R-:W-:Y:S05]  /*1c9f0*/  BSYNC.RECONVERGENT B3 ;  /* 0x0000000000037941 */ /* 0x000fea0003800200 */
.L_x_17367:
        /* <DEDUP_REMOVED lines=43> */
.L_x_17365:
[----:B------:R-:W-:Y:S05]  /*1ccb0*/  BSYNC.RECONVERGENT B2 ;  /* 0x0000000000027941 */ /* 0x000fea0003800200 */
.L_x_17364:
        /* <DEDUP_REMOVED lines=18> */
.L_x_17371:
        /* <DEDUP_REMOVED lines=15> */
.L_x_17373:
[----:B------:R-:W-:Y:S05]  /*1ced0*/  BSYNC.RECONVERGENT B3 ;  /* 0x0000000000037941 */ /* 0x000fea0003800200 */
.L_x_17372:
        /* <DEDUP_REMOVED lines=43> */
.L_x_17370:
[----:B------:R-:W-:Y:S05]  /*1d190*/  BSYNC.RECONVERGENT B2 ;  /* 0x0000000000027941 */ /* 0x000fea0003800200 */
.L_x_17369:
        /* <DEDUP_REMOVED lines=11> */
.L_x_17293:
        /* <DEDUP_REMOVED lines=16> */
.L_x_17377:
        /* <DEDUP_REMOVED lines=13> */
.L_x_17379:
[----:B------:R-:W-:Y:S05]  /*1d420*/  BSYNC.RECONVERGENT B3 ;  /* 0x0000000000037941 */ /* 0x000fea0003800200 */
.L_x_17378:
        /* <DEDUP_REMOVED lines=42> */
.L_x_17376:
[----:B------:R-:W-:Y:S05]  /*1d6d0*/  BSYNC.RECONVERGENT B2 ;  /* 0x0000000000027941 */ /* 0x000fea0003800200 */
.L_x_17375:
        /* <DEDUP_REMOVED lines=21> */
.L_x_17382:
        /* <DEDUP_REMOVED lines=13> */
.L_x_17384:
[----:B------:R-:W-:Y:S05]  /*1d900*/  BSYNC.RECONVERGENT B3 ;  /* 0x0000000000037941 */ /* 0x000fea0003800200 */
.L_x_17383:
        /* <DEDUP_REMOVED lines=41> */
[----:B------:R-:W-:Y:S02]  /*1dba0*/  LOP3.LUT R14, R118, UR32, R137, 0x96, !PT ;  /* 0x00000020760e7c12 */ /* 0x000fe4000f8e9689 */
[----:B------:R-:W-:-:S07]  /*1dbb0*/  MOV R126, R136 ;  /* 0x00000088007e7202 */ /* 0x000fce0000000f00 */
.L_x_17381:
[----:B------:R-:W-:Y:S05]  /*1dbc0*/  BSYNC.RECONVERGENT B2 ;  /* 0x0000000000027941 */ /* 0x000fea0003800200 */
.L_x_17380:
        /* <DEDUP_REMOVED lines=19> */
.L_x_17387:
        /* <DEDUP_REMOVED lines=13> */
.L_x_17389:
[----:B------:R-:W-:Y:S05]  /*1ddd0*/  BSYNC.RECONVERGENT B3 ;  /* 0x0000000000037941 */ /* 0x000fea0003800200 */
.L_x_17388:
        /* <DEDUP_REMOVED lines=43> */
.L_x_17386:
[----:B------:R-:W-:Y:S05]  /*1e090*/  BSYNC.RECONVERGENT B2 ;  /* 0x0000000000027941 */ /* 0x000fea0003800200 */
.L_x_17385:
        /* <DEDUP_REMOVED lines=19> */
.L_x_17392:
        /* <DEDUP_REMOVED lines=13> */
.L_x_17394:
[----:B------:R-:W-:Y:S05]  /*1e2a0*/  BSYNC.RECONVERGENT B3 ;  /* 0x0000000000037941 */ /* 0x000fea0003800200 */
.L_x_17393:
        /* <DEDUP_REMOVED lines=43> */
.L_x_17391:
[----:B------:R-:W-:Y:S05]  /*1e560*/  BSYNC.RECONVERGENT B2 ;  /* 0x0000000000027941 */ /* 0x000fea0003800200 */
.L_x_17390:
        /* <DEDUP_REMOVED lines=19> */
.L_x_17397:
        /* <DEDUP_REMOVED lines=13> */
.L_x_17399:
[----:B------:R-:W-:Y:S05]  /*1e770*/  BSYNC.RECONVERGENT B3 ;  /* 0x0000000000037941 */ /* 0x000fea0003800200 */
.L_x_17398:
        /* <DEDUP_REMOVED lines=43> */
.L_x_17396:
[----:B------:R-:W-:Y:S05]  /*1ea30*/  BSYNC.RECONVERGENT B2 ;  /* 0x0000000000027941 */ /* 0x000fea0003800200 */
.L_x_17395:
        /* <DEDUP_REMOVED lines=17> */
.L_x_17402:
        /* <DEDUP_REMOVED lines=13> */
.L_x_17404:
[----:B------:R-:W-:Y:S05]  /*1ec20*/  BSYNC.RECONVERGENT B3 ;  /* 0x0000000000037941 */ /* 0x000fea0003800200 */
.L_x_17403:
        /* <DEDUP_REMOVED lines=43> */
.L_x_17401:
[----:B------:R-:W-:Y:S05]  /*1eee0*/  BSYNC.RECONVERGENT B2 ;  /* 0x0000000000027941 */ /* 0x000fea0003800200 */
.L_x_17400:
        /* <DEDUP_REMOVED lines=17> */
.L_x_17407:
        /* <DEDUP_REMOVED lines=13> */
.L_x_17409:
[----:B------:R-:W-:Y:S05]  /*1f0d0*/  BSYNC.RECONVERGENT B3 ;  /* 0x0000000000037941 */ /* 0x000fea0003800200 */
.L_x_17408:
        /* <DEDUP_REMOVED lines=43> */
.L_x_17406:
[----:B------:R-:W-:Y:S05]  /*1f390*/  BSYNC.RECONVERGENT B2 ;  /* 0x0000000000027941 */ /* 0x000fea0003800200 */
.L_x_17405:
        /* <DEDUP_REMOVED lines=17> */
.L_x_17412:
        /* <DEDUP_REMOVED lines=13> */
.L_x_17414:
[----:B------:R-:W-:Y:S05]  /*1f580*/  BSYNC.RECONVERGENT B3 ;  /* 0x0000000000037941 */ /* 0x000fea0003800200 */
.L_x_17413:
        /* <DEDUP_REMOVED lines=43> */
.L_x_17411:
[----:B------:R-:W-:Y:S05]  /*1f840*/  BSYNC.RECONVERGENT B2 ;  /* 0x0000000000027941 */ /* 0x000fea0003800200 */
.L_x_17410:
        /* <DEDUP_REMOVED lines=37> */
.L_x_17374:
        /* <DEDUP_REMOVED lines=45> */
.L_x_17292:
[----:B------:R-:W-:Y:S05]  /*1fd70*/  BSYNC.RECONVERGENT B1 ;  /* 0x0000000000017941 */ /* 0x000fea0003800200 */
.L_x_17291:
        /* <DEDUP_REMOVED lines=126> */
.L_x_17436:
        /* <DEDUP_REMOVED lines=48> */
.L_x_17417:
[----:B------:R-:W-:Y:S05]  /*20860*/  BSYNC.RECONVERGENT B1 ;  /* 0x0000000000017941 */ /* 0x000fea0003800200 */
.L_x_17416:
        /* <DEDUP_REMOVED lines=35> */
.L_x_17419:
[----:B------:R-:W-:Y:S05]  /*20aa0*/  BSYNC.RECONVERGENT B1 ;  /* 0x0000000000017941 */ /* 0x000fea0003800200 */
.L_x_17418:
        /* <DEDUP_REMOVED lines=35> */
.L_x_17421:
[----:B------:R-:W-:Y:S05]  /*20ce0*/  BSYNC.RECONVERGENT B1 ;  /* 0x0000000000017941 */ /* 0x000fea0003800200 */
.L_x_17420:
        /* <DEDUP_REMOVED lines=34> */
.L_x_17423:
[----:B------:R-:W-:Y:S05]  /*20f10*/  BSYNC.RECONVERGENT B1 ;  /* 0x0000000000017941 */ /* 0x000fea0003800200 */
.L_x_17422:
[----:B01234-:R-:W0:Y:S02]  /*20f20*/  LDC.64 R124, c[0x0][0x380] ;  /* 0x0000e000ff7c7b82 */ /* 0x01fe240000000a00 */
[----:B0-----:R-:W-:-:S05]  /*20f30*/  IMAD R129, R124, 0x4, R129 ;  /* 0x000000047c817824 */ /* 0x001fca00078e0281 */
[----:B------:R-:W-:-:S13]  /*20f40*/  ISETP.GE.AND P1, PT, R129, R125, PT ;  /* 0x0000007d8100720c */ /* 0x000fda0003f26270 */
[----:B------:R-:W-:Y:S05]  /*20f50*/  @!P1 BRA `(.L_x_17424) ;  /* 0xfffffdfc006c9947 */ /* 0x000fea000383ffff */
[----:B------:R-:W-:Y:S05]  /*20f60*/  BSYNC B0 ;  /* 0x0000000000007941 */ /* 0x000fea0003800000 */
.L_x_16915:
[----:B------:R-:W-:Y:S05]  /*20f70*/  EXIT ;  /* 0x000000000000794d */ /* 0x000fea0003800000 */
.L_x_17415:
[----:B------:R-:W-:Y:S01]  /*20f80*/  HFMA2 R143, -RZ, RZ, 0, 1.847743988037109375e-06 ;  /* 0x0000001fff8f7431 */ /* 0x000fe200000001ff */
[----:B------:R-:W-:Y:S01]  /*20f90*/  BSSY B1, `(.L_x_17425) ;  /* 0x0000007000017945 */ /* 0x000fe20003800000 */
[----:B0-----:R-:W-:Y:S01]  /*20fa0*/  MOV R141, R125 ;  /* 0x0000007d008d7202 */ /* 0x001fe20000000f00 */
[----:B------:R-:W-:Y:S02]  /*20fb0*/  IMAD.MOV.U32 R142, RZ, RZ, 0x1 ;  /* 0x00000001ff8e7424 */ /* 0x000fe400078e00ff */
[----:B------:R-:W-:-:S07]  /*20fc0*/  IMAD.MOV.U32 R140, RZ, RZ, -0x1 ;  /* 0xffffffffff8c7424 */ /* 0x000fce00078e00ff */
[----:B-----5:R-:W-:Y:S05]  /*20fd0*/  WARPSYNC.COLLECTIVE R140, `(.L_x_17426) ;  /* 0x000000008c087348 */ /* 0x020fea0003c00000 */
[----:B------:R0:W1:Y:S02]  /*20fe0*/  SHFL.BFLY P5, R139, R141, R142, R143 ;  /* 0x0c00008e8d8b7389 */ /* 0x00006400000a008f */
[----:B01---5:R-:W-:Y:S05]  /*20ff0*/  ENDCOLLECTIVE ;  /* 0x000000000000791b */ /* 0x023fea0003800000 */
.L_x_17426:
[----:B------:R-:W-:Y:S05]  /*21000*/  BSYNC B1 ;  /* 0x0000000000017941 */ /* 0x000fea0003800000 */
.L_x_17425:
[----:B------:R-:W-:Y:S01]  /*21010*/  MOV R124, R139 ;  /* 0x0000008b007c7202 */ /* 0x000fe20000000f00 */
[----:B------:R-:W-:Y:S02]  /*21020*/  HFMA2 R142, -RZ, RZ, 0, 1.1920928955078125e-07 ;  /* 0x00000002ff8e7431 */ /* 0x000fe400000001ff */
[----:B------:R-:W-:Y:S01]  /*21030*/  IMAD.MOV.U32 R143, RZ, RZ, 0x1f ;  /* 0x0000001fff8f7424 */ /* 0x000fe200078e00ff */
[----:B------:R-:W-:Y:S01]  /*21040*/  MOV R140, 0xffffffff ;  /* 0xffffffff008c7802 */ /* 0x000fe20000000f00 */
[----:B------:R-:W0:Y:S01]  /*21050*/  LDC R126, c[0x0][0x400] ;  /* 0x00010000ff7e7b82 */ /* 0x000e220000000800 */
[----:B------:R-:W-:-:S04]  /*21060*/  FADD.FTZ R127, R125, R124 ;  /* 0x0000007c7d7f7221 */ /* 0x000fc80000010000 */
[----:B------:R-:W-:-:S07]  /*21070*/  IMAD.MOV.U32 R141, RZ, RZ, R127 ;  /* 0x000000ffff8d7224 */ /* 0x000fce00078e007f */
[----:B0-----:R-:W-:Y:S05]  /*21080*/  WARPSYNC.COLLECTIVE R140, `(.L_x_17427) ;  /* 0x000000008c087348 */ /* 0x001fea0003c00000 */
[----:B------:R1:W2:Y:S02]  /*21090*/  SHFL.BFLY P5, R139, R141, R142, R143 ;  /* 0x0c00008e8d8b7389 */ /* 0x0002a400000a008f */
[----:B012---:R-:W-:Y:S05]  /*210a0*/  ENDCOLLECTIVE ;  /* 0x000000000000791b */ /* 0x007fea0003800000 */
.L_x_17427:
[----:B------:R-:W-:Y:S02]  /*210b0*/  IMAD.MOV.U32 R142, RZ, RZ, 0x4 ;  /* 0x00000004ff8e7424 */ /* 0x000fe400078e00ff */
[----:B------:R-:W-:-:S04]  /*210c0*/  IMAD.MOV.U32 R124, RZ, RZ, R139 ;  /* 0x000000ffff7c7224 */ /* 0x000fc800078e008b */
[----:B------:R-:W-:-:S05]  /*210d0*/  FADD.FTZ R135, R127, R124 ;  /* 0x0000007c7f877221 */ /* 0x000fca0000010000 */
[----:B------:R-:W-:-:S07]  /*210e0*/  MOV R141, R135 ;  /* 0x00000087008d7202 */ /* 0x000fce0000000f00 */
[----:B------:R-:W-:Y:S05]  /*210f0*/  WARPSYNC.COLLECTIVE R140, `(.L_x_17428) ;  /* 0x000000008c087348 */ /* 0x000fea0003c00000 */
[----:B------:R0:W1:Y:S02]  /*21100*/  SHFL.BFLY P5, R139, R141, R142, R143 ;  /* 0x0c00008e8d8b7389 */ /* 0x00006400000a008f */
[----:B01----:R-:W-:Y:S05]  /*21110*/  ENDCOLLECTIVE ;  /* 0x000000000000791b */ /* 0x003fea0003800000 */
.L_x_17428:
[----:B------:R-:W-:Y:S01]  /*21120*/  HFMA2 R142, -RZ, RZ, 0, 4.76837158203125e-07 ;  /* 0x00000008ff8e7431 */ /* 0x000fe200000001ff */
[----:B------:R-:W-:-:S05]  /*21130*/  MOV R124, R139 ;  /* 0x0000008b007c7202 */ /* 0x000fca0000000f00 */
[----:B------:R-:W-:-:S04]  /*21140*/  FADD.FTZ R136, R135, R124 ;  /* 0x0000007c87887221 */ /* 0x000fc80000010000 */
[----:B------:R-:W-:-:S07]  /*21150*/  IMAD.MOV.U32 R141, RZ, RZ, R136 ;  /* 0x000000ffff8d7224 */ /* 0x000fce00078e0088 */
[----:B------:R-:W-:Y:S05]  /*21160*/  WARPSYNC.COLLECTIVE R140, `(.L_x_17429) ;  /* 0x000000008c087348 */ /* 0x000fea0003c00000 */
[----:B------:R0:W1:Y:S02]  /*21170*/  SHFL.BFLY P5, R139, R141, R142, R143 ;  /* 0x0c00008e8d8b7389 */ /* 0x00006400000a008f */
[----:B01----:R-:W-:Y:S05]  /*21180*/  ENDCOLLECTIVE ;  /* 0x000000000000791b */ /* 0x003fea0003800000 */
.L_x_17429:
[----:B------:R-:W-:Y:S02]  /*21190*/  IMAD.MOV.U32 R142, RZ, RZ, 0x10 ;  /* 0x00000010ff8e7424 */ /* 0x000fe400078e00ff */
[----:B------:R-:W-:-:S04]  /*211a0*/  IMAD.MOV.U32 R137, RZ, RZ, R139 ;  /* 0x000000ffff897224 */ /* 0x000fc800078e008b */
[----:B------:R-:W-:-:S05]  /*211b0*/  FADD.FTZ R137, R136, R137 ;  /* 0x0000008988897221 */ /* 0x000fca0000010000 */
[----:B------:R-:W-:-:S07]  /*211c0*/  MOV R141, R137 ;  /* 0x00000089008d7202 */ /* 0x000fce0000000f00 */
[----:B------:R-:W-:Y:S05]  /*211d0*/  WARPSYNC.COLLECTIVE R140, `(.L_x_17430) ;  /* 0x000000008c087348 */ /* 0x000fea0003c00000 */
[----:B------:R0:W1:Y:S02]  /*211e0*/  SHFL.BFLY P5, R139, R141, R142, R143 ;  /* 0x0c00008e8d8b7389 */ /* 0x00006400000a008f */
[----:B01----:R-:W-:Y:S05]  /*211f0*/  ENDCOLLECTIVE ;  /* 0x000000000000791b */ /* 0x003fea0003800000 */
.L_x_17430:
        /* <DEDUP_REMOVED lines=73> */
.L_x_17431:
[----:B------:R-:W-:Y:S02]  /*21690*/  IMAD.MOV.U32 R142, RZ, RZ, 0x2 ;  /* 0x00000002ff8e7424 */ /* 0x000fe400078e00ff */
[----:B------:R-:W-:-:S04]  /*216a0*/  IMAD.MOV.U32 R127, RZ, RZ, R139 ;  /* 0x000000ffff7f7224 */ /* 0x000fc800078e008b */
[----:B------:R-:W-:-:S05]  /*216b0*/  FADD.FTZ R127, R124, R127 ;  /* 0x0000007f7c7f7221 */ /* 0x000fca0000010000 */
[----:B------:R-:W-:-:S07]  /*216c0*/  MOV R141, R127 ;  /* 0x0000007f008d7202 */ /* 0x000fce0000000f00 */
[----:B------:R-:W-:Y:S05]  /*216d0*/  WARPSYNC.COLLECTIVE R140, `(.L_x_17432) ;  /* 0x000000008c087348 */ /* 0x000fea0003c00000 */
[----:B------:R0:W1:Y:S02]  /*216e0*/  SHFL.BFLY P5, R139, R141, R142, R143 ;  /* 0x0c00008e8d8b7389 */ /* 0x00006400000a008f */
[----:B01----:R-:W-:Y:S05]  /*216f0*/  ENDCOLLECTIVE ;  /* 0x000000000000791b */ /* 0x003fea0003800000 */
.L_x_17432:
[----:B------:R-:W-:Y:S01]  /*21700*/  HFMA2 R142, -RZ, RZ, 0, 2.384185791015625e-07 ;  /* 0x00000004ff8e7431 */ /* 0x000fe200000001ff */
[----:B------:R-:W-:-:S05]  /*21710*/  MOV R136, R139 ;  /* 0x0000008b00887202 */ /* 0x000fca0000000f00 */
[----:B------:R-:W-:-:S04]  /*21720*/  FADD.FTZ R136, R127, R136 ;  /* 0x000000887f887221 */ /* 0x000fc80000010000 */
[----:B------:R-:W-:-:S07]  /*21730*/  IMAD.MOV.U32 R141, RZ, RZ, R136 ;  /* 0x000000ffff8d7224 */ /* 0x000fce00078e0088 */
[----:B------:R-:W-:Y:S05]  /*21740*/  WARPSYNC.COLLECTIVE R140, `(.L_x_17433) ;  /* 0x000000008c087348 */ /* 0x000fea0003c00000 */
[----:B------:R0:W1:Y:S02]  /*21750*/  SHFL.BFLY P5, R139, R141, R142, R143 ;  /* 0x0c00008e8d8b7389 */ /* 0x00006400000a008f */
[----:B01----:R-:W-:Y:S05]  /*21760*/  ENDCOLLECTIVE ;  /* 0x000000000000791b */ /* 0x003fea0003800000 */
.L_x_17433:
[----:B------:R-:W-:Y:S02]  /*21770*/  IMAD.MOV.U32 R142, RZ, RZ, 0x8 ;  /* 0x00000008ff8e7424 */ /* 0x000fe400078e00ff */
[----:B------:R-:W-:-:S04]  /*21780*/  IMAD.MOV.U32 R135, RZ, RZ, R139 ;  /* 0x000000ffff877224 */ /* 0x000fc800078e008b */
[----:B------:R-:W-:-:S05]  /*21790*/  FADD.FTZ R135, R136, R135 ;  /* 0x0000008788877221 */ /* 0x000fca0000010000 */
[----:B------:R-:W-:-:S07]  /*217a0*/  MOV R141, R135 ;  /* 0x00000087008d7202 */ /* 0x000fce0000000f00 */
[----:B------:R-:W-:Y:S05]  /*217b0*/  WARPSYNC.COLLECTIVE R140, `(.L_x_17434) ;  /* 0x000000008c087348 */ /* 0x000fea0003c00000 */
[----:B------:R0:W1:Y:S02]  /*217c0*/  SHFL.BFLY P5, R139, R141, R142, R143 ;  /* 0x0c00008e8d8b7389 */ /* 0x00006400000a008f */
[----:B01----:R-:W-:Y:S05]  /*217d0*/  ENDCOLLECTIVE ;  /* 0x000000000000791b */ /* 0x003fea0003800000 */
.L_x_17434:
[----:B------:R-:W-:Y:S01]  /*217e0*/  HFMA2 R142, -RZ, RZ, 0, 9.5367431640625e-07 ;  /* 0x00000010ff8e7431 */ /* 0x000fe200000001ff */
[----:B------:R-:W-:-:S05]  /*217f0*/  MOV R138, R139 ;  /* 0x0000008b008a7202 */ /* 0x000fca0000000f00 */
[----:B------:R-:W-:-:S04]  /*21800*/  FADD.FTZ R138, R135, R138 ;  /* 0x0000008a878a7221 */ /* 0x000fc80000010000 */
[----:B------:R-:W-:-:S07]  /*21810*/  IMAD.MOV.U32 R141, RZ, RZ, R138 ;  /* 0x000000ffff8d7224 */ /* 0x000fce00078e008a */
[----:B------:R-:W-:Y:S05]  /*21820*/  WARPSYNC.COLLECTIVE R140, `(.L_x_17435) ;  /* 0x000000008c087348 */ /* 0x000fea0003c00000 */
[----:B------:R0:W1:Y:S02]  /*21830*/  SHFL.BFLY P5, R139, R141, R142, R143 ;  /* 0x0c00008e8d8b7389 */ /* 0x00006400000a008f */
[----:B01----:R-:W-:Y:S05]  /*21840*/  ENDCOLLECTIVE ;  /* 0x000000000000791b */ /* 0x003fea0003800000 */
.L_x_17435:
[----:B------:R-:W-:Y:S05]  /*21850*/  BRA `(.L_x_17436) ;  /* 0xffffffec00407947 */ /* 0x000fea000383ffff */
.L_x_17437:
        /* <DEDUP_REMOVED lines=10> */
.L_x_22732:


//--------------------- .text._ZN10layer_norm31ln_parallel_residual_fwd_kernelINS_13Kernel_traitsIf6__halffS2_fjLj1024ELj1ELj4ELj1ELj16ENS_18Kernel_traits_baseILj1024EfS2_fS2_fjLj128EEEEELb1ELb1ELb1EEEvNS_9FwdParamsE --------------------------
	.section	.text._ZN10layer_norm31ln_parallel_residual_fwd_kernelINS_13Kernel_traitsIf6__halffS2_fjLj1024ELj1ELj4ELj1ELj16ENS_18Kernel_traits_baseILj1024EfS2_fS2_fjLj128EEEEELb1ELb1ELb1EEEvNS_9FwdParamsE,"ax",@progbits
	.align	128
        .global         _ZN10layer_norm31ln_parallel_residual_fwd_kernelINS_13Kernel_traitsIf6__halffS2_fjLj1024ELj1ELj4ELj1ELj16ENS_18Kernel_traits_baseILj1024EfS2_fS2_fjLj128EEEEELb1ELb1ELb1EEEvNS_9FwdParamsE
        .type           _ZN10layer_norm31ln_parallel_residual_fwd_kernelINS_13Kernel_traitsIf6__halffS2_fjLj1024ELj1ELj4ELj1ELj16ENS_18Kernel_traits_baseILj1024EfS2_fS2_fjLj128EEEEELb1ELb1ELb1EEEvNS_9FwdParamsE,@function
        .size           _ZN10layer_norm31ln_parallel_residual_fwd_kernelINS_13Kernel_traitsIf6__halffS2_fjLj1024ELj1ELj4ELj1ELj16ENS_18Kernel_traits_baseILj1024EfS2_fS2_fjLj128EEEEELb1ELb1ELb1EEEvNS_9FwdParamsE,(.L_x_22733 - _ZN10layer_norm31ln_parallel_residual_fwd_kernelINS_13Kernel_traitsIf6__halffS2_fjLj1024ELj1ELj4ELj1ELj16ENS_18Kernel_traits_baseILj1024EfS2_fS2_fjLj128EEEEELb1ELb1ELb1EEEvNS_9FwdParamsE)
        .other          _ZN10layer_norm31ln_parallel_residual_fwd_kernelINS_13Kernel_traitsIf6__halffS2_fjLj1024ELj1ELj4ELj1ELj16ENS_18Kernel_traits_baseILj1024EfS2_fS2_fjLj128EEEEELb1ELb1ELb1EEEvNS_9FwdParamsE,@"STO_CUDA_ENTRY STV_DEFAULT"
_ZN10layer_norm31ln_parallel_residual_fwd_kernelINS_13Kernel_traitsIf6__halffS2_fjLj1024ELj1ELj4ELj1ELj16ENS_18Kernel_traits_baseILj1024EfS2_fS2_fjLj128EEEEELb1ELb1ELb1EEEvNS_9FwdParamsE:
.text._ZN10layer_norm31ln_parallel_residual_fwd_kernelINS_13Kernel_traitsIf6__halffS2_fjLj1024ELj1ELj4ELj1ELj16ENS_18Kernel_traits_baseILj1024EfS2_fS2_fjLj128EEEEELb1ELb1ELb1EEEvNS_9FwdParamsE:
        /* <DEDUP_REMOVED lines=71> */
.L_x_17438:
        /* <DEDUP_REMOVED lines=26> */
.L_x_17439:
        /* <DEDUP_REMOVED lines=76> */
.L_x_17934:
        /* <DEDUP_REMOVED lines=37> */
.L_x_17444:
        /* <DEDUP_REMOVED lines=13> */
.L_x_17446:
[----:B------:R-:W-:Y:S05]  /*0df0*/  BSYNC.RECONVERGENT B2 ;  /* 0x0000000000027941 */ /* 0x000fea0003800200 */
.L_x_17445:
        /* <DEDUP_REMOVED lines=43> */
.L_x_17443:
[----:B------:R-:W-:Y:S05]  /*10b0*/  BSYNC.RECONVERGENT B1 ;  /* 0x0000000000017941 */ /* 0x000fea0003800200 */
.L_x_17442:
[----:B------:R-:W-:Y:S01]  /*10c0*/  ISETP.NE.AND P0, PT, R25, 0x1, PT ;  /* 0x000000011900780c */ /* 0x000fe20003f05270 */
[----:B------:R-:W-:Y:S01]  /*10d0*/  IMAD.U32 R129, RZ, RZ, UR31 ;  /* 0x0000001fff817e24 */ /* 0x000fe2000f8e00ff */
[----:B------:R-:W-:Y:S01]  /*10e0*/  I2FP.F32.U32 R23, R23 ;  /* 0x0000001700177245 */ /* 0x000fe20000201000 */
[----:B------:R-:W-:Y:S01]  /*10f0*/  BSSY.RECONVERGENT B1, `(.L_x_17447) ;  /* 0x0000049000017945 */ /* 0x000fe20003800200 */
[----:B------:R-:W-:-:S03]  /*1100*/  IMAD.MOV.U32 R26, RZ, RZ, 0x2 ;  /* 0x00000002ff1a7424 */ /* 0x000fc600078e00ff */
[----:B------:R-:W-:Y:S01]  /*1110*/  FFMA.FTZ R24, R23, R128, 1.1641532182693481445e-10 ;  /* 0x2f00000017187423 */ /* 0x000fe20000010080 */
[----:B-----5:R-:W-:-:S04]  /*1120*/  HADD2.F32 R23, -RZ, R16.H0_H0 ;  /* 0x20000010ff177230 */ /* 0x020fc80000004100 */
        /* <DEDUP_REMOVED lines=12> */
.L_x_17449:
        /* <DEDUP_REMOVED lines=13> */
.L_x_17451:
[----:B------:R-:W-:Y:S05]  /*12c0*/  BSYNC.RECONVERGENT B2 ;  /* 0x0000000000027941 */ /* 0x000fea0003800200 */
.L_x_17450:
        /* <DEDUP_REMOVED lines=43> */
.L_x_17448:
[----:B------:R-:W-:Y:S05]  /*1580*/  BSYNC.RECONVERGENT B1 ;  /* 0x0000000000017941 */ /* 0x000fea0003800200 */
.L_x_17447:
        /* <DEDUP_REMOVED lines=18> */
.L_x_17454:
        /* <DEDUP_REMOVED lines=13> */
.L_x_17456:
[----:B------:R-:W-:Y:S05]  /*1780*/  BSYNC.RECONVERGENT B2 ;  /* 0x0000000000027941 */ /* 0x000fea0003800200 */
.L_x_17455:
        /* <DEDUP_REMOVED lines=43> */
.L_x_17453:
[----:B------:R-:W-:Y:S05]  /*1a40*/  BSYNC.RECONVERGENT B1 ;  /* 0x0000000000017941 */ /* 0x000fea0003800200 */
.L_x_17452:
        /* <DEDUP_REMOVED lines=18> */
.L_x_17459:
        /* <DEDUP_REMOVED lines=13> */
.L_x_17461:
[----:B------:R-:W-:Y:S05]  /*1c40*/  BSYNC.RECONVERGENT B2 ;  /* 0x0000000000027941 */ /* 0x000fea0003800200 */
.L_x_17460:
        /* <DEDUP_REMOVED lines=43> */
.L_x_17458:
[----:B------:R-:W-:Y:S05]  /*1f00*/  BSYNC.RECONVERGENT B1 ;  /* 0x0000000000017941 */ /* 0x000fea0003800200 */
.L_x_17457:
        /* <DEDUP_REMOVED lines=17> */
.L_x_17464:
        /* <DEDUP_REMOVED lines=13> */
.L_x_17466:
[----:B------:R-:W-:Y:S05]  /*20f0*/  BSYNC.RECONVERGENT B2 ;  /* 0x0000000000027941 */ /* 0x000fea0003800200 */
.L_x_17465:
        /* <DEDUP_REMOVED lines=43> */
.L_x_17463:
[----:B------:R-:W-:Y:S05]  /*23b0*/  BSYNC.RECONVERGENT B1 ;  /* 0x0000000000017941 */ /* 0x000fea0003800200 */
.L_x_17462:
        /* <DEDUP_REMOVED lines=17> */
.L_x_17469:
        /* <DEDUP_REMOVED lines=13> */
.L_x_17471:
[----:B------:R-:W-:Y:S05]  /*25a0*/  BSYNC.RECONVERGENT B2 ;  /* 0x0000000000027941 */ /* 0x000fea0003800200 */
.L_x_17470:
        /* <DEDUP_REMOVED lines=43> */
.L_x_17468:
[----:B------:R-:W-:Y:S05]  /*2860*/  BSYNC.RECONVERGENT B1 ;  /* 0x0000000000017941 */ /* 0x000fea0003800200 */
.L_x_17467:
        /* <DEDUP_REMOVED lines=17> */
.L_x_17474:
        /* <DEDUP_REMOVED lines=13> */
.L_x_17476:
[----:B------:R-:W-:Y:S05]  /*2a50*/  BSYNC.RECONVERGENT B2 ;  /* 0x0000000000027941 */ /* 0x000fea0003800200 */
.L_x_17475:
        /* <DEDUP_REMOVED lines=43> */
.L_x_17473:
[----:B------:R-:W-:Y:S05]  /*2d10*/  BSYNC.RECONVERGENT B1 ;  /* 0x0000000000017941 */ /* 0x000fea0003800200 */
.L_x_17472:
        /* <DEDUP_REMOVED lines=17> */
.L_x_17479:
        /* <DEDUP_REMOVED lines=13> */
.L_x_17481:
[----:B------:R-:W-:Y:S05]  /*2f00*/  BSYNC.RECONVERGENT B2 ;  /* 0x0000000000027941 */ /* 0x000fea0003800200 */
.L_x_17480:
        /* <DEDUP_REMOVED lines=43> */
.L_x_17478:
[----:B------:R-:W-:Y:S05]  /*31c0*/  BSYNC.RECONVERGENT B1 ;  /* 0x0000000000017941 */ /* 0x000fea0003800200 */
.L_x_17477:
        /* <DEDUP_REMOVED lines=36> */
.L_x_17441:
        /* <DEDUP_REMOVED lines=16> */
.L_x_17485:
        /* <DEDUP_REMOVED lines=13> */
.L_x_17487:
[----:B------:R-:W-:Y:S05]  /*35e0*/  BSYNC.RECONVERGENT B2 ;  /* 0x0000000000027941 */ /* 0x000fea0003800200 */
.L_x_17486:
        /* <DEDUP_REMOVED lines=42> */
.L_x_17484:
[----:B------:R-:W-:Y:S05]  /*3890*/  BSYNC.RECONVERGENT B1 ;  /* 0x0000000000017941 */ /* 0x000fea0003800200 */
.L_x_17483:
[----:B------:R-:W-:Y:S01]  /*38a0*/  ISETP.NE.AND P0, PT, R12, 0x1, PT ;  /* 0x000000010c00780c */ /* 0x000fe20003f05270 */
[----:B-----5:R-:W-:Y:S01]  /*38b0*/  HADD2.F32 R13, -RZ, R16.H0_H0 ;  /* 0x20000010ff0d7230 */ /* 0x020fe20000004100 */
[----:B------:R-:W-:Y:S01]  /*38c0*/  I2FP.F32.U32 R11, R10 ;  /* 0x0000000a000b7245 */ /* 0x000fe20000201000 */
[----:B------:R-:W-:Y:S01]  /*38d0*/  IMAD.U32 R134, RZ, RZ, UR32 ;  /* 0x00000020ff867e24 */ /* 0x000fe2000f8e00ff */
[----:B------:R-:W-:Y:S01]  /*38e0*/  MOV R129, UR31 ;  /* 0x0000001f00817c02 */ /* 0x000fe20008000f00 */
[----:B------:R-:W-:Y:S01]  /*38f0*/  BSSY.RECONVERGENT B1, `(.L_x_17488) ;  /* 0x0000049000017945 */ /* 0x000fe20003800200 */
[----:B------:R-:W-:Y:S02]  /*3900*/  IMAD.MOV.U32 R14, RZ, RZ, 0x2 ;  /* 0x00000002ff0e7424 */ /* 0x000fe400078e00ff */
        /* <DEDUP_REMOVED lines=14> */
.L_x_17490:
        /* <DEDUP_REMOVED lines=13> */
.L_x_17492:
[----:B------:R-:W-:Y:S05]  /*3ac0*/  BSYNC.RECONVERGENT B2 ;  /* 0x0000000000027941 */ /* 0x000fea0003800200 */
.L_x_17491:
        /* <DEDUP_REMOVED lines=43> */
.L_x_17489:
[----:B------:R-:W-:Y:S05]  /*3d80*/  BSYNC.RECONVERGENT B1 ;  /* 0x0000000000017941 */ /* 0x000fea0003800200 */
.L_x_17488:
        /* <DEDUP_REMOVED lines=23> */
.L_x_17495:
        /* <DEDUP_REMOVED lines=13> */
.L_x_17497:
[----:B------:R-:W-:Y:S05]  /*3fd0*/  BSYNC.RECONVERGENT B2 ;  /* 0x0000000000027941 */ /* 0x000fea0003800200 */
.L_x_17496:
        /* <DEDUP_REMOVED lines=43> */
.L_x_17494:
[----:B------:R-:W-:Y:S05]  /*4290*/  BSYNC.RECONVERGENT B1 ;  /* 0x0000000000017941 */ /* 0x000fea0003800200 */
.L_x_17493:
        /* <DEDUP_REMOVED lines=19> */
.L_x_17500:
        /* <DEDUP_REMOVED lines=13> */
.L_x_17502:
[----:B------:R-:W-:Y:S05]  /*44a0*/  BSYNC.RECONVERGENT B2 ;  /* 0x0000000000027941 */ /* 0x000fea0003800200 */
.L_x_17501:
        /* <DEDUP_REMOVED lines=43> */
.L_x_17499:
[----:B------:R-:W-:Y:S05]  /*4760*/  BSYNC.RECONVERGENT B1 ;  /* 0x0000000000017941 */ /* 0x000fea0003800200 */
.L_x_17498:
        /* <DEDUP_REMOVED lines=23> */
.L_x_17505:
        /* <DEDUP_REMOVED lines=13> */
.L_x_17507:
[----:B------:R-:W-:Y:S05]  /*49b0*/  BSYNC.RECONVERGENT B2 ;  /* 0x0000000000027941 */ /* 0x000fea0003800200 */
.L_x_17506:
        /* <DEDUP_REMOVED lines=43> */
.L_x_17504:
[----:B------:R-:W-:Y:S05]  /*4c70*/  BSYNC.RECONVERGENT B1 ;  /* 0x0000000000017941 */ /* 0x000fea0003800200 */
.L_x_17503:
        /* <DEDUP_REMOVED lines=19> */
.L_x_17510:
        /* <DEDUP_REMOVED lines=13> */
.L_x_17512:
[----:B------:R-:W-:Y:S05]  /*4e80*/  BSYNC.RECONVERGENT B2 ;  /* 0x0000000000027941 */ /* 0x000fea0003800200 */
.L_x_17511:
        /* <DEDUP_REMOVED lines=43> */
.L_x_17509:
[----:B------:R-:W-:Y:S05]  /*5140*/  BSYNC.RECONVERGENT B1 ;  /* 0x0000000000017941 */ /* 0x000fea0003800200 */
.L_x_17508:
        /* <DEDUP_REMOVED lines=23> */
.L_x_17515:
        /* <DEDUP_REMOVED lines=13> */
.L_x_17517:
[----:B------:R-:W-:Y:S05]  /*5390*/  BSYNC.RECONVERGENT B2 ;  /* 0x0000000000027941 */ /* 0x000fea0003800200 */
.L_x_17516:
        /* <DEDUP_REMOVED lines=43> */
.L_x_17514:
[----:B------:R-:W-:Y:S05]  /*5650*/  BSYNC.RECONVERGENT B1 ;  /* 0x0000000000017941 */ /* 0x000fea0003800200 */
.L_x_17513:
        /* <DEDUP_REMOVED lines=18> */
.L_x_17520:
        /* <DEDUP_REMOVED lines=13> */
.L_x_17522:
[----:B------:R-:W-:Y:S05]  /*5850*/  BSYNC.RECONVERGENT B2 ;  /* 0x0000000000027941 */ /* 0x000fea0003800200 */
.L_x_17521:
        /* <DEDUP_REMOVED lines=43> */
.L_x_17519:
[----:B------:R-:W-:Y:S05]  /*5b10*/  BSYNC.RECONVERGENT B1 ;  /* 0x0000000000017941 */ /* 0x000fea0003800200 */
.L_x_17518:
        /* <DEDUP_REMOVED lines=23> */
.L_x_17525:
        /* <DEDUP_REMOVED lines=13> */
.L_x_17527:
[----:B------:R-:W-:Y:S05]  /*5d60*/  BSYNC.RECONVERGENT B2 ;  /* 0x0000000000027941 */ /* 0x000fea0003800200 */
.L_x_17526:
        /* <DEDUP_REMOVED lines=43> */
.L_x_17524:
[----:B------:R-:W-:Y:S05]  /*6020*/  BSYNC.RECONVERGENT B1 ;  /* 0x0000000000017941 */ /* 0x000fea0003800200 */
.L_x_17523:
        /* <DEDUP_REMOVED lines=18> */
.L_x_17530:
        /* <DEDUP_REMOVED lines=13> */
.L_x_17532:
[----:B------:R-:W-:Y:S05]  /*6220*/  BSYNC.RECONVERGENT B2 ;  /* 0x0000000000027941 */ /* 0x000fea0003800200 */
.L_x_17531:
        /* <DEDUP_REMOVED lines=43> */
.L_x_17529:
[----:B------:R-:W-:Y:S05]  /*64e0*/  BSYNC.RECONVERGENT B1 ;  /* 0x0000000000017941 */ /* 0x000fea0003800200 */
.L_x_17528:
        /* <DEDUP_REMOVED lines=23> */
.L_x_17535:
        /* <DEDUP_REMOVED lines=13> */
.L_x_17537:
[----:B------:R-:W-:Y:S05]  /*6730*/  BSYNC.RECONVERGENT B2 ;  /* 0x0000000000027941 */ /* 0x000fea0003800200 */
.L_x_17536:
        /* <DEDUP_REMOVED lines=43> */
.L_x_17534:
[----:B------:R-:W-:Y:S05]  /*69f0*/  BSYNC.RECONVERGENT B1 ;  /* 0x0000000000017941 */ /* 0x000fea0003800200 */
.L_x_17533:
        /* <DEDUP_REMOVED lines=18> */
.L_x_17540:
        /* <DEDUP_REMOVED lines=13> */
.L_x_17542:
[----:B------:R-:W-:Y:S05]  /*6bf0*/  BSYNC.RECONVERGENT B2 ;  /* 0x0000000000027941 */ /* 0x000fea0003800200 */
.L_x_17541:
        /* <DEDUP_REMOVED lines=43> */
.L_x_17539:
[----:B------:R-:W-:Y:S05]  /*6eb0*/  BSYNC.RECONVERGENT B1 ;  /* 0x0000000000017941 */ /* 0x000fea0003800200 */
.L_x_17538:
        /* <DEDUP_REMOVED lines=24> */
.L_x_17545:
        /* <DEDUP_REMOVED lines=13> */
.L_x_17547:
[----:B------:R-:W-:Y:S05]  /*7110*/  BSYNC.RECONVERGENT B2 ;  /* 0x0000000000027941 */ /* 0x000fea0003800200 */
.L_x_17546:
        /* <DEDUP_REMOVED lines=43> */
.L_x_17544:
[----:B------:R-:W-:Y:S05]  /*73d0*/  BSYNC.RECONVERGENT B1 ;  /* 0x0000000000017941 */ /* 0x000fea0003800200 */
.L_x_17543:
        /* <DEDUP_REMOVED lines=18> */
.L_x_17550:
        /* <DEDUP_REMOVED lines=13> */
.L_x_17552:
[----:B------:R-:W-:Y:S05]  /*75d0*/  BSYNC.RECONVERGENT B2 ;  /* 0x0000000000027941 */ /* 0x000fea0003800200 */
.L_x_17551:
        /* <DEDUP_REMOVED lines=43> */
.L_x_17549:
[----:B------:R-:W-:Y:S05]  /*7890*/  BSYNC.RECONVERGENT B1 ;  /* 0x0000000000017941 */ /* 0x000fea0003800200 */
.L_x_17548:
        /* <DEDUP_REMOVED lines=23> */
.L_x_17555:
        /* <DEDUP_REMOVED lines=13> */
.L_x_17557:
[----:B------:R-:W-:Y:S05]  /*7ae0*/  BSYNC.RECONVERGENT B2 ;  /* 0x0000000000027941 */ /* 0x000fea0003800200 */
.L_x_17556:
        /* <DEDUP_REMOVED lines=43> */
.L_x_17554:
[----:B------:R-:W-:Y:S05]  /*7da0*/  BSYNC.RECONVERGENT B1 ;  /* 0x0000000000017941 */ /* 0x000fea0003800200 */
.L_x_17553:
        /* <DEDUP_REMOVED lines=18> */
.L_x_17560:
        /* <DEDUP_REMOVED lines=15> */
.L_x_17562:
[----:B------:R-:W-:Y:S05]  /*7fc0*/  BSYNC.RECONVERGENT B2 ;  /* 0x0000000000027941 */ /* 0x000fea0003800200 */
.L_x_17561:
        /* <DEDUP_REMOVED lines=43> */
.L_x_17559:
[----:B------:R-:W-:Y:S05]  /*8280*/  BSYNC.RECONVERGENT B1 ;  /* 0x0000000000017941 */ /* 0x000fea0003800200 */
.L_x_17558:
        /* <DEDUP_REMOVED lines=10> */
.L_x_17482:
        /* <DEDUP_REMOVED lines=22> */
[----:B-1----:R-:W-:Y:S01]  /*8490*/  IMAD.WIDE.U32 R26, R127, 0x8, R132 ;  /* 0x000000087f1a7825 */ /* 0x002fe200078e0084 */
[----:B------:R-:W-:Y:S01]  /*84a0*/  LOP3.LUT R28, R16, R17, RZ, 0xfc, !PT ;  /* 0x00000011101c7212 */ /* 0x000fe200078efcff */
[----:B------:R1:W-:Y:S02]  /*84b0*/  STG.E.128 desc[UR8][R18.64], R36 ;  /* 0x0000002412007986 */ /* 0x0003e4000c101d08 */
[----:B------:R-:W-:-:S02]  /*84c0*/  IMAD.WIDE.U32 R16, R135, 0x10, R120 ;  /* 0x0000001087107825 */ /* 0x000fc400078e0078 */
[----:B------:R1:W-:Y:S02]  /*84d0*/  STG.E.128 desc[UR8][R18.64+0x10], R40 ;  /* 0x0000102812007986 */ /* 0x0003e4000c101d08 */
[C---:B--2---:R-:W-:Y:S02]  /*84e0*/  @P1 IMAD.WIDE.U32 R20, R135.reuse, 0x20, R20 ;  /* 0x0000002087141825 */ /* 0x044fe400078e0014 */
[----:B------:R1:W-:Y:S02]  /*84f0*/  STG.E.64 desc[UR8][R26.64], R28 ;  /* 0x0000001c1a007986 */ /* 0x0003e4000c101b08 */
[----:B0-----:R-:W-:Y:S01]  /*8500*/  @P0 IMAD.WIDE.U32 R24, R135, 0x10, R24 ;  /* 0x0000001087180825 */ /* 0x001fe200078e0018 */
        /* <DEDUP_REMOVED lines=21> */
.L_x_17563:
        /* <DEDUP_REMOVED lines=21> */
.L_x_17567:
        /* <DEDUP_REMOVED lines=13> */
.L_x_17569:
[----:B------:R-:W-:Y:S05]  /*8880*/  BSYNC.RECONVERGENT B2 ;  /* 0x0000000000027941 */ /* 0x000fea0003800200 */
.L_x_17568:
        /* <DEDUP_REMOVED lines=42> */
.L_x_17566:
[----:B------:R-:W-:Y:S05]  /*8b30*/  BSYNC.RECONVERGENT B1 ;  /* 0x0000000000017941 */ /* 0x000fea0003800200 */
.L_x_17565:
        /* <DEDUP_REMOVED lines=19> */
.L_x_17572:
        /* <DEDUP_REMOVED lines=13> */
.L_x_17574:
[----:B------:R-:W-:Y:S05]  /*8d40*/  BSYNC.RECONVERGENT B2 ;  /* 0x0000000000027941 */ /* 0x000fea0003800200 */
.L_x_17573:
        /* <DEDUP_REMOVED lines=43> */
.L_x_17571:
[----:B------:R-:W-:Y:S05]  /*9000*/  BSYNC.RECONVERGENT B1 ;  /* 0x0000000000017941 */ /* 0x000fea0003800200 */
.L_x_17570:
        /* <DEDUP_REMOVED lines=23> */
.L_x_17577:
        /* <DEDUP_REMOVED lines=13> */
.L_x_17579:
[----:B------:R-:W-:Y:S05]  /*9250*/  BSYNC.RECONVERGENT B2 ;  /* 0x0000000000027941 */ /* 0x000fea0003800200 */
.L_x_17578:
        /* <DEDUP_REMOVED lines=43> */
.L_x_17576:
[----:B------:R-:W-:Y:S05]  /*9510*/  BSYNC.RECONVERGENT B1 ;  /* 0x0000000000017941 */ /* 0x000fea0003800200 */
.L_x_17575:
        /* <DEDUP_REMOVED lines=19> */
.L_x_17582:
        /* <DEDUP_REMOVED lines=13> */
.L_x_17584:
[----:B------:R-:W-:Y:S05]  /*9720*/  BSYNC.RECONVERGENT B2 ;  /* 0x0000000000027941 */ /* 0x000fea0003800200 */
.L_x_17583:
        /* <DEDUP_REMOVED lines=43> */
.L_x_17581:
[----:B------:R-:W-:Y:S05]  /*99e0*/  BSYNC.RECONVERGENT B1 ;  /* 0x0000000000017941 */ /* 0x000fea0003800200 */
.L_x_17580:
        /* <DEDUP_REMOVED lines=23> */
.L_x_17587:
        /* <DEDUP_REMOVED lines=13> */
.L_x_17589:
[----:B------:R-:W-:Y:S05]  /*9c30*/  BSYNC.RECONVERGENT B2 ;  /* 0x0000000000027941 */ /* 0x000fea0003800200 */
.L_x_17588:
        /* <DEDUP_REMOVED lines=43> */
.L_x_17586:
[----:B------:R-:W-:Y:S05]  /*9ef0*/  BSYNC.RECONVERGENT B1 ;  /* 0x0000000000017941 */ /* 0x000fea0003800200 */
.L_x_17585:
        /* <DEDUP_REMOVED lines=19> */
.L_x_17592:
        /* <DEDUP_REMOVED lines=13> */
.L_x_17594:
[----:B------:R-:W-:Y:S05]  /*a100*/  BSYNC.RECONVERGENT B2 ;  /* 0x0000000000027941 */ /* 0x000fea0003800200 */
.L_x_17593:
        /* <DEDUP_REMOVED lines=43> */
.L_x_17591:
[----:B------:R-:W-:Y:S05]  /*a3c0*/  BSYNC.RECONVERGENT B1 ;  /* 0x0000000000017941 */ /* 0x000fea0003800200 */
.L_x_17590:
        /* <DEDUP_REMOVED lines=23> */
.L_x_17597:
        /* <DEDUP_REMOVED lines=13> */
.L_x_17599:
[----:B------:R-:W-:Y:S05]  /*a610*/  BSYNC.RECONVERGENT B2 ;  /* 0x0000000000027941 */ /* 0x000fea0003800200 */
.L_x_17598:
        /* <DEDUP_REMOVED lines=43> */
.L_x_17596:
[----:B------:R-:W-:Y:S05]  /*a8d0*/  BSYNC.RECONVERGENT B1 ;  /* 0x0000000000017941 */ /* 0x000fea0003800200 */
.L_x_17595:
        /* <DEDUP_REMOVED lines=19> */
.L_x_17602:
        /* <DEDUP_REMOVED lines=13> */
.L_x_17604:
[----:B------:R-:W-:Y:S05]  /*aae0*/  BSYNC.RECONVERGENT B2 ;  /* 0x0000000000027941 */ /* 0x000fea0003800200 */
.L_x_17603:
        /* <DEDUP_REMOVED lines=43> */
.L_x_17601:
[----:B------:R-:W-:Y:S05]  /*ada0*/  BSYNC.RECONVERGENT B1 ;  /* 0x0000000000017941 */ /* 0x000fea0003800200 */
.L_x_17600:
[----:B------:R-:W-:Y:S01]  /*adb0*/  I2FP.F32.U32 R15, R14 ;  /* 0x0000000e000f7245 */ /* 0x000fe20000201000 */
[----:B------:R-:W-:Y:S01]  /*adc0*/  HADD2.F32 R17, -RZ, R53.H1_H1 ;  /* 0x30000035ff117230 */ /* 0x000fe20000004100 */
        /* <DEDUP_REMOVED lines=21> */
.L_x_17607:
        /* <DEDUP_REMOVED lines=13> */
.L_x_17609:
[----:B------:R-:W-:Y:S05]  /*aff0*/  BSYNC.RECONVERGENT B2 ;  /* 0x0000000000027941 */ /* 0x000fea0003800200 */
.L_x_17608:
        /* <DEDUP_REMOVED lines=43> */
.L_x_17606:
[----:B------:R-:W-:Y:S05]  /*b2b0*/  BSYNC.RECONVERGENT B1 ;  /* 0x0000000000017941 */ /* 0x000fea0003800200 */
.L_x_17605:
        /* <DEDUP_REMOVED lines=18> */
.L_x_17612:
        /* <DEDUP_REMOVED lines=13> */
.L_x_17614:
[----:B------:R-:W-:Y:S05]  /*b4b0*/  BSYNC.RECONVERGENT B2 ;  /* 0x0000000000027941 */ /* 0x000fea0003800200 */
.L_x_17613:
        /* <DEDUP_REMOVED lines=43> */
.L_x_17611:
[----:B------:R-:W-:Y:S05]  /*b770*/  BSYNC.RECONVERGENT B1 ;  /* 0x0000000000017941 */ /* 0x000fea0003800200 */
.L_x_17610:
[----:B------:R-:W-:Y:S01]  /*b780*/  I2FP.F32.U32 R15, R16 ;  /* 0x00000010000f7245 */ /* 0x000fe20000201000 */
[----:B------:R-:W-:Y:S01]  /*b790*/  HADD2.F32 R17, -RZ, R54.H0_H0 ;  /* 0x20000036ff117230 */ /* 0x000fe20000004100 */
        /* <DEDUP_REMOVED lines=8> */
[----:B------:R-:W-:Y:S02]  /*b820*/  ISETP.NE.AND P3, PT, R21, 0x1, PT ;  /* 0x000000011500780c */ /* 0x000fe40003f65270 */
[----:B------:R-:W-:-:S02]  /*b830*/  FSEL R17, R14, RZ, P2 ;  /* 0x000000ff0e117208 */ /* 0x000fc40001000000 */
[----:B------:R-:W-:-:S03]  /*b840*/  PRMT R14, R15, 0x7610, R14 ;  /* 0x000076100f0e7816 */ /* 0x000fc6000000000e */
[----:B------:R-:W-:-:S04]  /*b850*/  FADD.FTZ R28, R28, R17 ;  /* 0x000000111c1c7221 */ /* 0x000fc80000010000 */
        /* <DEDUP_REMOVED lines=10> */
.L_x_17617:
        /* <DEDUP_REMOVED lines=13> */
.L_x_17619:
[----:B------:R-:W-:Y:S05]  /*b9d0*/  BSYNC.RECONVERGENT B2 ;  /* 0x0000000000027941 */ /* 0x000fea0003800200 */
.L_x_17618:
        /* <DEDUP_REMOVED lines=43> */
.L_x_17616:
[----:B------:R-:W-:Y:S05]  /*bc90*/  BSYNC.RECONVERGENT B1 ;  /* 0x0000000000017941 */ /* 0x000fea0003800200 */
.L_x_17615:
        /* <DEDUP_REMOVED lines=18> */
.L_x_17622:
        /* <DEDUP_REMOVED lines=13> */
.L_x_17624:
[----:B------:R-:W-:Y:S05]  /*be90*/  BSYNC.RECONVERGENT B2 ;  /* 0x0000000000027941 */ /* 0x000fea0003800200 */
.L_x_17623:
        /* <DEDUP_REMOVED lines=43> */
.L_x_17621:
[----:B------:R-:W-:Y:S05]  /*c150*/  BSYNC.RECONVERGENT B1 ;  /* 0x0000000000017941 */ /* 0x000fea0003800200 */
.L_x_17620:
        /* <DEDUP_REMOVED lines=24> */
.L_x_17627:
        /* <DEDUP_REMOVED lines=13> */
.L_x_17629:
[----:B------:R-:W-:Y:S05]  /*c3b0*/  BSYNC.RECONVERGENT B2 ;  /* 0x0000000000027941 */ /* 0x000fea0003800200 */
.L_x_17628:
        /* <DEDUP_REMOVED lines=43> */
.L_x_17626:
[----:B------:R-:W-:Y:S05]  /*c670*/  BSYNC.RECONVERGENT B1 ;  /* 0x0000000000017941 */ /* 0x000fea0003800200 */
.L_x_17625:
        /* <DEDUP_REMOVED lines=18> */
.L_x_17632:
        /* <DEDUP_REMOVED lines=13> */
.L_x_17634:
[----:B------:R-:W-:Y:S05]  /*c870*/  BSYNC.RECONVERGENT B2 ;  /* 0x0000000000027941 */ /* 0x000fea0003800200 */
.L_x_17633:
        /* <DEDUP_REMOVED lines=43> */
.L_x_17631:
[----:B------:R-:W-:Y:S05]  /*cb30*/  BSYNC.RECONVERGENT B1 ;  /* 0x0000000000017941 */ /* 0x000fea0003800200 */
.L_x_17630:
[----:B------:R-:W-:Y:S01]  /*cb40*/  I2FP.F32.U32 R17, R17 ;  /* 0x0000001100117245 */ /* 0x000fe20000201000 */
[----:B------:R-:W-:Y:S01]  /*cb50*/  HADD2.F32 R21, -RZ, R55.H0_H0 ;  /* 0x20000037ff157230 */ /* 0x000fe20000004100 */
[----:B------:R-:W-:Y:S03]  /*cb60*/  BSSY.RECONVERGENT B1, `(.L_x_17635) ;  /* 0x000004e000017945 */ /* 0x000fe60003800200 */
[----:B------:R-:W-:Y:S01]  /*cb70*/  FFMA.FTZ R18, R17, R128, 1.1641532182693481445e-10 ;  /* 0x2f00000011127423 */ /* 0x000fe20000010080 */
[----:B------:R-:W-:Y:S01]  /*cb80*/  FMUL.FTZ R21, R21, R134 ;  /* 0x0000008615157220 */ /* 0x000fe20000410000 */
[----:B------:R-:W-:Y:S01]  /*cb90*/  FSEL R17, R16, RZ, P4 ;  /* 0x000000ff10117208 */ /* 0x000fe20002000000 */
[----:B------:R-:W-:Y:S02]  /*cba0*/  IMAD.MOV.U32 R16, RZ, RZ, R0 ;  /* 0x000000ffff107224 */ /* 0x000fe400078e0000 */
        /* <DEDUP_REMOVED lines=16> */
.L_x_17637:
        /* <DEDUP_REMOVED lines=13> */
.L_x_17639:
[----:B------:R-:W-:Y:S05]  /*cd80*/  BSYNC.RECONVERGENT B2 ;  /* 0x0000000000027941 */ /* 0x000fea0003800200 */
.L_x_17638:
        /* <DEDUP_REMOVED lines=43> */
.L_x_17636:
[----:B------:R-:W-:Y:S05]  /*d040*/  BSYNC.RECONVERGENT B1 ;  /* 0x0000000000017941 */ /* 0x000fea0003800200 */
.L_x_17635:
        /* <DEDUP_REMOVED lines=18> */
.L_x_17642:
        /* <DEDUP_REMOVED lines=15> */
.L_x_17644:
[----:B------:R-:W-:Y:S05]  /*d260*/  BSYNC.RECONVERGENT B2 ;  /* 0x0000000000027941 */ /* 0x000fea0003800200 */
.L_x_17643:
        /* <DEDUP_REMOVED lines=43> */
.L_x_17641:
[----:B------:R-:W-:Y:S05]  /*d520*/  BSYNC.RECONVERGENT B1 ;  /* 0x0000000000017941 */ /* 0x000fea0003800200 */
.L_x_17640:
        /* <DEDUP_REMOVED lines=11> */
.L_x_17564:
        /* <DEDUP_REMOVED lines=16> */
.L_x_17648:
        /* <DEDUP_REMOVED lines=13> */
.L_x_17650:
[----:B------:R-:W-:Y:S05]  /*d7b0*/  BSYNC.RECONVERGENT B2 ;  /* 0x0000000000027941 */ /* 0x000fea0003800200 */
.L_x_17649:
        /* <DEDUP_REMOVED lines=43> */
.L_x_17647:
[----:B------:R-:W-:Y:S05]  /*da70*/  BSYNC.RECONVERGENT B1 ;  /* 0x0000000000017941 */ /* 0x000fea0003800200 */
.L_x_17646:
[----:B------:R-:W-:Y:S01]  /*da80*/  ISETP.NE.AND P2, PT, R23, 0x1, PT ;  /* 0x000000011700780c */ /* 0x000fe20003f45270 */
[----:B------:R-:W-:Y:S01]  /*da90*/  BSSY.RECONVERGENT B1, `(.L_x_17651) ;  /* 0x000004a000017945 */ /* 0x000fe20003800200 */
[----:B------:R-:W-:Y:S01]  /*daa0*/  I2FP.F32.U32 R21, R21 ;  /* 0x0000001500157245 */ /* 0x000fe20000201000 */
[----:B------:R-:W-:-:S04]  /*dab0*/  IMAD.MOV.U32 R24, RZ, RZ, 0x2 ;  /* 0x00000002ff187424 */ /* 0x000fc800078e00ff */
        /* <DEDUP_REMOVED lines=14> */
.L_x_17653:
        /* <DEDUP_REMOVED lines=13> */
.L_x_17655:
[----:B------:R-:W-:Y:S05]  /*dc70*/  BSYNC.RECONVERGENT B2 ;  /* 0x0000000000027941 */ /* 0x000fea0003800200 */
.L_x_17654:
        /* <DEDUP_REMOVED lines=43> */
.L_x_17652:
[----:B------:R-:W-:Y:S05]  /*df30*/  BSYNC.RECONVERGENT B1 ;  /* 0x0000000000017941 */ /* 0x000fea0003800200 */
.L_x_17651:
[----:B------:R-:W-:Y:S01]  /*df40*/  ISETP.NE.AND P2, PT, R24, 0x1, PT ;  /* 0x000000011800780c */ /* 0x000fe20003f45270 */
[----:B------:R-:W-:Y:S01]  /*df50*/  BSSY.RECONVERGENT B1, `(.L_x_17656) ;  /* 0x000004a000017945 */ /* 0x000fe20003800200 */
[----:B------:R-:W-:Y:S01]  /*df60*/  I2FP.F32.U32 R23, R22 ;  /* 0x0000001600177245 */ /* 0x000fe20000201000 */
[----:B------:R-:W-:Y:S02]  /*df70*/  HADD2.F32 R29, -RZ, R16.H1_H1 ;  /* 0x30000010ff1d7230 */ /* 0x000fe40000004100 */
        /* <DEDUP_REMOVED lines=14> */
.L_x_17658:
        /* <DEDUP_REMOVED lines=13> */
.L_x_17660:
[----:B------:R-:W-:Y:S05]  /*e130*/  BSYNC.RECONVERGENT B2 ;  /* 0x0000000000027941 */ /* 0x000fea0003800200 */
.L_x_17659:
        /* <DEDUP_REMOVED lines=43> */
.L_x_17657:
[----:B------:R-:W-:Y:S05]  /*e3f0*/  BSYNC.RECONVERGENT B1 ;  /* 0x0000000000017941 */ /* 0x000fea0003800200 */
.L_x_17656:
        /* <DEDUP_REMOVED lines=18> */
.L_x_17663:
        /* <DEDUP_REMOVED lines=13> */
.L_x_17665:
[----:B------:R-:W-:Y:S05]  /*e5f0*/  BSYNC.RECONVERGENT B2 ;  /* 0x0000000000027941 */ /* 0x000fea0003800200 */
.L_x_17664:
        /* <DEDUP_REMOVED lines=43> */
.L_x_17662:
[----:B------:R-:W-:Y:S05]  /*e8b0*/  BSYNC.RECONVERGENT B1 ;  /* 0x0000000000017941 */ /* 0x000fea0003800200 */
.L_x_17661:
[----:B------:R-:W-:Y:S01]  /*e8c0*/  ISETP.NE.AND P2, PT, R24, 0x1, PT ;  /* 0x000000011800780c */ /* 0x000fe20003f45270 */
[----:B------:R-:W-:Y:S01]  /*e8d0*/  BSSY.RECONVERGENT B1, `(.L_x_17666) ;  /* 0x000004a000017945 */ /* 0x000fe20003800200 */
[----:B------:R-:W-:Y:S01]  /*e8e0*/  I2FP.F32.U32 R23, R16 ;  /* 0x0000001000177245 */ /* 0x000fe20000201000 */
[----:B------:R-:W-:Y:S02]  /*e8f0*/  HADD2.F32 R33, -RZ, R17.H1_H1 ;  /* 0x30000011ff217230 */ /* 0x000fe40000004100 */
[----:B------:R-:W-:Y:S02]  /*e900*/  IMAD.MOV.U32 R22, RZ, RZ, 0x2 ;  /* 0x00000002ff167424 */ /* 0x000fe400078e00ff */
        /* <DEDUP_REMOVED lines=13> */
.L_x_17668:
        /* <DEDUP_REMOVED lines=13> */
.L_x_17670:
[----:B------:R-:W-:Y:S05]  /*eab0*/  BSYNC.RECONVERGENT B2 ;  /* 0x0000000000027941 */ /* 0x000fea0003800200 */
.L_x_17669:
        /* <DEDUP_REMOVED lines=43> */
.L_x_17667:
[----:B------:R-:W-:Y:S05]  /*ed70*/  BSYNC.RECONVERGENT B1 ;  /* 0x0000000000017941 */ /* 0x000fea0003800200 */
.L_x_17666:
        /* <DEDUP_REMOVED lines=17> */
.L_x_17673:
        /* <DEDUP_REMOVED lines=13> */
.L_x_17675:
[----:B------:R-:W-:Y:S05]  /*ef60*/  BSYNC.RECONVERGENT B2 ;  /* 0x0000000000027941 */ /* 0x000fea0003800200 */
.L_x_17674:
        /* <DEDUP_REMOVED lines=43> */
.L_x_17672:
[----:B------:R-:W-:Y:S05]  /*f220*/  BSYNC.RECONVERGENT B1 ;  /* 0x0000000000017941 */ /* 0x000fea0003800200 */
.L_x_17671:
        /* <DEDUP_REMOVED lines=17> */
.L_x_17678:
        /* <DEDUP_REMOVED lines=13> */
.L_x_17680:
[----:B------:R-:W-:Y:S05]  /*f410*/  BSYNC.RECONVERGENT B2 ;  /* 0x0000000000027941 */ /* 0x000fea0003800200 */
.L_x_17679:
        /* <DEDUP_REMOVED lines=43> */
.L_x_17677:
[----:B------:R-:W-:Y:S05]  /*f6d0*/  BSYNC.RECONVERGENT B1 ;  /* 0x0000000000017941 */ /* 0x000fea0003800200 */
.L_x_17676:
        /* <DEDUP_REMOVED lines=17> */
.L_x_17683:
        /* <DEDUP_REMOVED lines=13> */
.L_x_17685:
[----:B------:R-:W-:Y:S05]  /*f8c0*/  BSYNC.RECONVERGENT B2 ;  /* 0x0000000000027941 */ /* 0x000fea0003800200 */
.L_x_17684:
        /* <DEDUP_REMOVED lines=43> */
.L_x_17682:
[----:B------:R-:W-:Y:S05]  /*fb80*/  BSYNC.RECONVERGENT B1 ;  /* 0x0000000000017941 */ /* 0x000fea0003800200 */
.L_x_17681:
        /* <DEDUP_REMOVED lines=37> */
.L_x_17645:
        /* <DEDUP_REMOVED lines=17> */
[----:B------:R-:W-:Y:S02]  /*fef0*/  SEL R17, RZ, 0x1, !P6 ;  /* 0x00000001ff117807 */ /* 0x000fe40007000000 */
[----:B------:R-:W-:Y:S01]  /*ff00*/  LOP3.LUT R19, R19, R18, RZ, 0xfc, !PT ;  /* 0x0000001213137212 */ /* 0x000fe200078efcff */
[----:B------:R2:W-:Y:S01]  /*ff10*/  STG.E.128 desc[UR8][R26.64], R32 ;  /* 0x000000201a007986 */ /* 0x0005e2000c101d08 */
[----:B------:R-:W-:Y:S02]  /*ff20*/  LOP3.LUT R18, R16, R17, RZ, 0xfc, !PT ;  /* 0x0000001110127212 */ /* 0x000fe400078efcff */
[----:B------:R-:W-:Y:S01]  /*ff30*/  IADD3 R137, PT, PT, R127, 0x40, RZ ;  /* 0x000000407f897810 */ /* 0x000fe20007ffe0ff */
[----:B------:R2:W-:Y:S04]  /*ff40*/  STG.E.128 desc[UR8][R26.64+0x10], R28 ;  /* 0x0000101c1a007986 */ /* 0x0005e8000c101d08 */
        /* <DEDUP_REMOVED lines=25> */
.L_x_17686:
        /* <DEDUP_REMOVED lines=21> */
.L_x_17690:
        /* <DEDUP_REMOVED lines=13> */
.L_x_17692:
[----:B------:R-:W-:Y:S05]  /*10300*/  BSYNC.RECONVERGENT B2 ;  /* 0x0000000000027941 */ /* 0x000fea0003800200 */
.L_x_17691:
        /* <DEDUP_REMOVED lines=41> */
[----:B------:R-:W-:Y:S01]  /*105a0*/  LOP3.LUT R4, R10, UR29, R15, 0x96, !PT ;  /* 0x0000001d0a047c12 */ /* 0x000fe2000f8e960f */
[----:B------:R-:W-:-:S07]  /*105b0*/  IMAD.MOV.U32 R10, RZ, RZ, R20 ;  /* 0x000000ffff0a7224 */ /* 0x000fce00078e0014 */
.L_x_17689:
[----:B------:R-:W-:Y:S05]  /*105c0*/  BSYNC.RECONVERGENT B1 ;  /* 0x0000000000017941 */ /* 0x000fea0003800200 */
.L_x_17688:
[----:B------:R-:W-:Y:S01]  /*105d0*/  ISETP.NE.AND P2, PT, R13, 0x1, PT ;  /* 0x000000010d00780c */ /* 0x000fe20003f45270 */
[----:B------:R-:W-:Y:S01]  /*105e0*/  BSSY.RECONVERGENT B1, `(.L_x_17693) ;  /* 0x000004b000017945 */ /* 0x000fe20003800200 */
[----:B------:R-:W-:Y:S01]  /*105f0*/  I2FP.F32.U32 R11, R10 ;  /* 0x0000000a000b7245 */ /* 0x000fe20000201000 */
[----:B------:R-:W-:Y:S02]  /*10600*/  IMAD.MOV.U32 R14, RZ, RZ, 0x2 ;  /* 0x00000002ff0e7424 */ /* 0x000fe400078e00ff */
        /* <DEDUP_REMOVED lines=15> */
.L_x_17695:
        /* <DEDUP_REMOVED lines=13> */
.L_x_17697:
[----:B------:R-:W-:Y:S05]  /*107d0*/  BSYNC.RECONVERGENT B2 ;  /* 0x0000000000027941 */ /* 0x000fea0003800200 */
.L_x_17696:
        /* <DEDUP_REMOVED lines=43> */
.L_x_17694:
[----:B------:R-:W-:Y:S05]  /*10a90*/  BSYNC.RECONVERGENT B1 ;  /* 0x0000000000017941 */ /* 0x000fea0003800200 */
.L_x_17693:
        /* <DEDUP_REMOVED lines=8> */
[----:B-1----:R-:W-:Y:S01]  /*10b20*/  FSEL R24, R13, RZ, !P2 ;  /* 0x000000ff0d187208 */ /* 0x002fe20005000000 */
        /* <DEDUP_REMOVED lines=14> */
.L_x_17700:
        /* <DEDUP_REMOVED lines=13> */
.L_x_17702:
[----:B------:R-:W-:Y:S05]  /*10ce0*/  BSYNC.RECONVERGENT B2 ;  /* 0x0000000000027941 */ /* 0x000fea0003800200 */
.L_x_17701:
        /* <DEDUP_REMOVED lines=43> */
.L_x_17699:
[----:B------:R-:W-:Y:S05]  /*10fa0*/  BSYNC.RECONVERGENT B1 ;  /* 0x0000000000017941 */ /* 0x000fea0003800200 */
.L_x_17698:
        /* <DEDUP_REMOVED lines=19> */
.L_x_17705:
        /* <DEDUP_REMOVED lines=13> */
.L_x_17707:
[----:B------:R-:W-:Y:S05]  /*111b0*/  BSYNC.RECONVERGENT B2 ;  /* 0x0000000000027941 */ /* 0x000fea0003800200 */
.L_x_17706:
        /* <DEDUP_REMOVED lines=43> */
.L_x_17704:
[----:B------:R-:W-:Y:S05]  /*11470*/  BSYNC.RECONVERGENT B1 ;  /* 0x0000000000017941 */ /* 0x000fea0003800200 */
.L_x_17703:
        /* <DEDUP_REMOVED lines=23> */
.L_x_17710:
        /* <DEDUP_REMOVED lines=13> */
.L_x_17712:
[----:B------:R-:W-:Y:S05]  /*116c0*/  BSYNC.RECONVERGENT B2 ;  /* 0x0000000000027941 */ /* 0x000fea0003800200 */
.L_x_17711:
        /* <DEDUP_REMOVED lines=43> */
.L_x_17709:
[----:B------:R-:W-:Y:S05]  /*11980*/  BSYNC.RECONVERGENT B1 ;  /* 0x0000000000017941 */ /* 0x000fea0003800200 */
.L_x_17708:
        /* <DEDUP_REMOVED lines=19> */
.L_x_17715:
        /* <DEDUP_REMOVED lines=13> */
.L_x_17717:
[----:B------:R-:W-:Y:S05]  /*11b90*/  BSYNC.RECONVERGENT B2 ;  /* 0x0000000000027941 */ /* 0x000fea0003800200 */
.L_x_17716:
        /* <DEDUP_REMOVED lines=43> */
.L_x_17714:
[----:B------:R-:W-:Y:S05]  /*11e50*/  BSYNC.RECONVERGENT B1 ;  /* 0x0000000000017941 */ /* 0x000fea0003800200 */
.L_x_17713:
        /* <DEDUP_REMOVED lines=23> */
.L_x_17720:
        /* <DEDUP_REMOVED lines=13> */
.L_x_17722:
[----:B------:R-:W-:Y:S05]  /*120a0*/  BSYNC.RECONVERGENT B2 ;  /* 0x0000000000027941 */ /* 0x000fea0003800200 */
.L_x_17721:
        /* <DEDUP_REMOVED lines=43> */
.L_x_17719:
[----:B------:R-:W-:Y:S05]  /*12360*/  BSYNC.RECONVERGENT B1 ;  /* 0x0000000000017941 */ /* 0x000fea0003800200 */
.L_x_17718:
        /* <DEDUP_REMOVED lines=19> */
.L_x_17725:
        /* <DEDUP_REMOVED lines=13> */
.L_x_17727:
[----:B------:R-:W-:Y:S05]  /*12570*/  BSYNC.RECONVERGENT B2 ;  /* 0x0000000000027941 */ /* 0x000fea0003800200 */
.L_x_17726:
        /* <DEDUP_REMOVED lines=43> */
.L_x_17724:
[----:B------:R-:W-:Y:S05]  /*12830*/  BSYNC.RECONVERGENT B1 ;  /* 0x0000000000017941 */ /* 0x000fea0003800200 */
.L_x_17723:
[----:B------:R-:W-:Y:S01]  /*12840*/  I2FP.F32.U32 R15, R14 ;  /* 0x0000000e000f7245 */ /* 0x000fe20000201000 */
[----:B------:R-:W-:Y:S01]  /*12850*/  HADD2.F32 R21, -RZ, R53.H1_H1 ;  /* 0x30000035ff157230 */ /* 0x000fe20000004100 */
        /* <DEDUP_REMOVED lines=21> */
.L_x_17730:
        /* <DEDUP_REMOVED lines=13> */
.L_x_17732:
[----:B------:R-:W-:Y:S05]  /*12a80*/  BSYNC.RECONVERGENT B2 ;  /* 0x0000000000027941 */ /* 0x000fea0003800200 */
.L_x_17731:
        /* <DEDUP_REMOVED lines=43> */
.L_x_17729:
[----:B------:R-:W-:Y:S05]  /*12d40*/  BSYNC.RECONVERGENT B1 ;  /* 0x0000000000017941 */ /* 0x000fea0003800200 */
.L_x_17728:
        /* <DEDUP_REMOVED lines=18> */
.L_x_17735:
        /* <DEDUP_REMOVED lines=13> */
.L_x_17737:
[----:B------:R-:W-:Y:S05]  /*12f40*/  BSYNC.RECONVERGENT B2 ;  /* 0x0000000000027941 */ /* 0x000fea0003800200 */
.L_x_17736:
        /* <DEDUP_REMOVED lines=43> */
.L_x_17734:
[----:B------:R-:W-:Y:S05]  /*13200*/  BSYNC.RECONVERGENT B1 ;  /* 0x0000000000017941 */ /* 0x000fea0003800200 */
.L_x_17733:
        /* <DEDUP_REMOVED lines=24> */
.L_x_17740:
        /* <DEDUP_REMOVED lines=13> */
.L_x_17742:
[----:B------:R-:W-:Y:S05]  /*13460*/  BSYNC.RECONVERGENT B2 ;  /* 0x0000000000027941 */ /* 0x000fea0003800200 */
.L_x_17741:
        /* <DEDUP_REMOVED lines=43> */
.L_x_17739:
[----:B------:R-:W-:Y:S05]  /*13720*/  BSYNC.RECONVERGENT B1 ;  /* 0x0000000000017941 */ /* 0x000fea0003800200 */
.L_x_17738:
        /* <DEDUP_REMOVED lines=18> */
.L_x_17745:
        /* <DEDUP_REMOVED lines=13> */
.L_x_17747:
[----:B------:R-:W-:Y:S05]  /*13920*/  BSYNC.RECONVERGENT B2 ;  /* 0x0000000000027941 */ /* 0x000fea0003800200 */
.L_x_17746:
        /* <DEDUP_REMOVED lines=43> */
.L_x_17744:
[----:B------:R-:W-:Y:S05]  /*13be0*/  BSYNC.RECONVERGENT B1 ;  /* 0x0000000000017941 */ /* 0x000fea0003800200 */
.L_x_17743:
        /* <DEDUP_REMOVED lines=24> */
.L_x_17750:
        /* <DEDUP_REMOVED lines=13> */
.L_x_17752:
[----:B------:R-:W-:Y:S05]  /*13e40*/  BSYNC.RECONVERGENT B2 ;  /* 0x0000000000027941 */ /* 0x000fea0003800200 */
.L_x_17751:
        /* <DEDUP_REMOVED lines=43> */
.L_x_17749:
[----:B------:R-:W-:Y:S05]  /*14100*/  BSYNC.RECONVERGENT B1 ;  /* 0x0000000000017941 */ /* 0x000fea0003800200 */
.L_x_17748:
        /* <DEDUP_REMOVED lines=18> */
.L_x_17755:
        /* <DEDUP_REMOVED lines=13> */
.L_x_17757:
[----:B------:R-:W-:Y:S05]  /*14300*/  BSYNC.RECONVERGENT B2 ;  /* 0x0000000000027941 */ /* 0x000fea0003800200 */
.L_x_17756:
        /* <DEDUP_REMOVED lines=43> */
.L_x_17754:
[----:B------:R-:W-:Y:S05]  /*145c0*/  BSYNC.RECONVERGENT B1 ;  /* 0x0000000000017941 */ /* 0x000fea0003800200 */
.L_x_17753:
        /* <DEDUP_REMOVED lines=23> */
.L_x_17760:
        /* <DEDUP_REMOVED lines=13> */
.L_x_17762:
[----:B------:R-:W-:Y:S05]  /*14810*/  BSYNC.RECONVERGENT B2 ;  /* 0x0000000000027941 */ /* 0x000fea0003800200 */
.L_x_17761:
        /* <DEDUP_REMOVED lines=43> */
.L_x_17759:
[----:B------:R-:W-:Y:S05]  /*14ad0*/  BSYNC.RECONVERGENT B1 ;  /* 0x0000000000017941 */ /* 0x000fea0003800200 */
.L_x_17758:
        /* <DEDUP_REMOVED lines=18> */
.L_x_17765:
        /* <DEDUP_REMOVED lines=15> */
.L_x_17767:
[----:B------:R-:W-:Y:S05]  /*14cf0*/  BSYNC.RECONVERGENT B2 ;  /* 0x0000000000027941 */ /* 0x000fea0003800200 */
.L_x_17766:
        /* <DEDUP_REMOVED lines=43> */
.L_x_17764:
[----:B------:R-:W-:Y:S05]  /*14fb0*/  BSYNC.RECONVERGENT B1 ;  /* 0x0000000000017941 */ /* 0x000fea0003800200 */
.L_x_17763:
        /* <DEDUP_REMOVED lines=11> */
.L_x_17687:
        /* <DEDUP_REMOVED lines=16> */
.L_x_17771:
        /* <DEDUP_REMOVED lines=13> */
.L_x_17773:
[----:B------:R-:W-:Y:S05]  /*15240*/  BSYNC.RECONVERGENT B2 ;  /* 0x0000000000027941 */ /* 0x000fea0003800200 */
.L_x_17772:
        /* <DEDUP_REMOVED lines=43> */
.L_x_17770:
[----:B------:R-:W-:Y:S05]  /*15500*/  BSYNC.RECONVERGENT B1 ;  /* 0x0000000000017941 */ /* 0x000fea0003800200 */
.L_x_17769:
        /* <DEDUP_REMOVED lines=18> */
.L_x_17776:
        /* <DEDUP_REMOVED lines=13> */
.L_x_17778:
[----:B------:R-:W-:Y:S05]  /*15700*/  BSYNC.RECONVERGENT B2 ;  /* 0x0000000000027941 */ /* 0x000fea0003800200 */
.L_x_17777:
        /* <DEDUP_REMOVED lines=43> */
.L_x_17775:
[----:B------:R-:W-:Y:S05]  /*159c0*/  BSYNC.RECONVERGENT B1 ;  /* 0x0000000000017941 */ /* 0x000fea0003800200 */
.L_x_17774:
        /* <DEDUP_REMOVED lines=18> */
.L_x_17781:
        /* <DEDUP_REMOVED lines=13> */
.L_x_17783:
[----:B------:R-:W-:Y:S05]  /*15bc0*/  BSYNC.RECONVERGENT B2 ;  /* 0x0000000000027941 */ /* 0x000fea0003800200 */
.L_x_17782:
        /* <DEDUP_REMOVED lines=43> */
.L_x_17780:
[----:B------:R-:W-:Y:S05]  /*15e80*/  BSYNC.RECONVERGENT B1 ;  /* 0x0000000000017941 */ /* 0x000fea0003800200 */
.L_x_17779:
        /* <DEDUP_REMOVED lines=18> */
.L_x_17786:
        /* <DEDUP_REMOVED lines=13> */
.L_x_17788:
[----:B------:R-:W-:Y:S05]  /*16080*/  BSYNC.RECONVERGENT B2 ;  /* 0x0000000000027941 */ /* 0x000fea0003800200 */
.L_x_17787:
        /* <DEDUP_REMOVED lines=43> */
.L_x_17785:
[----:B------:R-:W-:Y:S05]  /*16340*/  BSYNC.RECONVERGENT B1 ;  /* 0x0000000000017941 */ /* 0x000fea0003800200 */
.L_x_17784:
        /* <DEDUP_REMOVED lines=18> */
.L_x_17791:
        /* <DEDUP_REMOVED lines=13> */
.L_x_17793:
[----:B------:R-:W-:Y:S05]  /*16540*/  BSYNC.RECONVERGENT B2 ;  /* 0x0000000000027941 */ /* 0x000fea0003800200 */
.L_x_17792:
        /* <DEDUP_REMOVED lines=43> */
.L_x_17790:
[----:B------:R-:W-:Y:S05]  /*16800*/  BSYNC.RECONVERGENT B1 ;  /* 0x0000000000017941 */ /* 0x000fea0003800200 */
.L_x_17789:
        /* <DEDUP_REMOVED lines=17> */
.L_x_17796:
        /* <DEDUP_REMOVED lines=13> */
.L_x_17798:
[----:B------:R-:W-:Y:S05]  /*169f0*/  BSYNC.RECONVERGENT B2 ;  /* 0x0000000000027941 */ /* 0x000fea0003800200 */
.L_x_17797:
        /* <DEDUP_REMOVED lines=43> */
.L_x_17795:
[----:B------:R-:W-:Y:S05]  /*16cb0*/  BSYNC.RECONVERGENT B1 ;  /* 0x0000000000017941 */ /* 0x000fea0003800200 */
.L_x_17794:
        /* <DEDUP_REMOVED lines=17> */
.L_x_17801:
        /* <DEDUP_REMOVED lines=13> */
.L_x_17803:
[----:B------:R-:W-:Y:S05]  /*16ea0*/  BSYNC.RECONVERGENT B2 ;  /* 0x0000000000027941 */ /* 0x000fea0003800200 */
.L_x_17802:
        /* <DEDUP_REMOVED lines=43> */
.L_x_17800:
[----:B------:R-:W-:Y:S05]  /*17160*/  BSYNC.RECONVERGENT B1 ;  /* 0x0000000000017941 */ /* 0x000fea0003800200 */
.L_x_17799:
        /* <DEDUP_REMOVED lines=17> */
.L_x_17806:
        /* <DEDUP_REMOVED lines=13> */
.L_x_17808:
[----:B------:R-:W-:Y:S05]  /*17350*/  BSYNC.RECONVERGENT B2 ;  /* 0x0000000000027941 */ /* 0x000fea0003800200 */
.L_x_17807:
        /* <DEDUP_REMOVED lines=43> */
.L_x_17805:
[----:B------:R-:W-:Y:S05]  /*17610*/  BSYNC.RECONVERGENT B1 ;  /* 0x0000000000017941 */ /* 0x000fea0003800200 */
.L_x_17804:
        /* <DEDUP_REMOVED lines=37> */
.L_x_17768:
        /* <DEDUP_REMOVED lines=9> */
[----:B------:R1:W-:Y:S01]  /*17900*/  STG.E.128 desc[UR8][R140.64+0x10], R20 ;  /* 0x000010148c007986 */ /* 0x0003e2000c101d08 */
[----:B------:R-:W-:Y:S01]  /*17910*/  ISETP.NE.AND P6, PT, R122, RZ, PT ;  /* 0x000000ff7a00720c */ /* 0x000fe20003fc5270 */
[----:B------:R-:W2:Y:S01]  /*17920*/  @P1 LDC.64 R16, c[0x0][0x3a0] ;  /* 0x0000e800ff101b82 */ /* 0x000ea20000000a00 */
[----:B------:R-:W-:-:S02]  /*17930*/  SEL R122, RZ, 0x1000000, !P3 ;  /* 0x01000000ff7a7807 */ /* 0x000fc40005800000 */
[----:B------:R-:W-:Y:S02]  /*17940*/  SEL R19, RZ, 0x10000, !P4 ;  /* 0x00010000ff137807 */ /* 0x000fe40006000000 */
[----:B------:R-:W-:Y:S02]  /*17950*/  SEL R18, RZ, 0x100, !P5 ;  /* 0x00000100ff127807 */ /* 0x000fe40006800000 */
[----:B------:R-:W-:Y:S02]  /*17960*/  LOP3.LUT R126, R126, R139, R123, 0xfe, !PT ;  /* 0x0000008b7e7e7212 */ /* 0x000fe400078efe7b */
[----:B------:R-:W-:Y:S02]  /*17970*/  LOP3.LUT R18, R18, R122, R19, 0xfe, !PT ;  /* 0x0000007a12127212 */ /* 0x000fe400078efe13 */
[----:B------:R-:W-:Y:S02]  /*17980*/  SEL R123, RZ, 0x1, !P6 ;  /* 0x00000001ff7b7807 */ /* 0x000fe40007000000 */
[----:B------:R-:W-:-:S02]  /*17990*/  SEL R19, RZ, 0x1, !P2 ;  /* 0x00000001ff137807 */ /* 0x000fc40005000000 */
        /* <DEDUP_REMOVED lines=29> */
.L_x_17809:
        /* <DEDUP_REMOVED lines=21> */
.L_x_17813:
        /* <DEDUP_REMOVED lines=13> */
.L_x_17815:
[----:B------:R-:W-:Y:S05]  /*17d90*/  BSYNC.RECONVERGENT B2 ;  /* 0x0000000000027941 */ /* 0x000fea0003800200 */
.L_x_17814:
        /* <DEDUP_REMOVED lines=43> */
.L_x_17812:
[----:B------:R-:W-:Y:S05]  /*18050*/  BSYNC.RECONVERGENT B1 ;  /* 0x0000000000017941 */ /* 0x000fea0003800200 */
.L_x_17811:
        /* <DEDUP_REMOVED lines=19> */
.L_x_17818:
        /* <DEDUP_REMOVED lines=13> */
.L_x_17820:
[----:B------:R-:W-:Y:S05]  /*18260*/  BSYNC.RECONVERGENT B2 ;  /* 0x0000000000027941 */ /* 0x000fea0003800200 */
.L_x_17819:
[----:B------:R-:W-:Y:S01]  /*18270*/  IMAD.WIDE.U32 R14, R9, -0x326172a9, RZ ;  /* 0xcd9e8d57090e7825 */ /* 0x000fe200078e00ff */
[----:B------:R-:W-:-:S04]  /*18280*/  LOP3.LUT R18, R2, UR7, R13, 0x96, !PT ;  /* 0x0000000702127c12 */ /* 0x000fc8000f8e960d */
        /* <DEDUP_REMOVED lines=41> */
.L_x_17817:
[----:B------:R-:W-:Y:S05]  /*18520*/  BSYNC.RECONVERGENT B1 ;  /* 0x0000000000017941 */ /* 0x000fea0003800200 */
.L_x_17816:
        /* <DEDUP_REMOVED lines=23> */
.L_x_17823:
        /* <DEDUP_REMOVED lines=13> */
.L_x_17825:
[----:B------:R-:W-:Y:S05]  /*18770*/  BSYNC.RECONVERGENT B2 ;  /* 0x0000000000027941 */ /* 0x000fea0003800200 */
.L_x_17824:
        /* <DEDUP_REMOVED lines=43> */
.L_x_17822:
[----:B------:R-:W-:Y:S05]  /*18a30*/  BSYNC.RECONVERGENT B1 ;  /* 0x0000000000017941 */ /* 0x000fea0003800200 */
.L_x_17821:
        /* <DEDUP_REMOVED lines=19> */
.L_x_17828:
        /* <DEDUP_REMOVED lines=13> */
.L_x_17830:
[----:B------:R-:W-:Y:S05]  /*18c40*/  BSYNC.RECONVERGENT B2 ;  /* 0x0000000000027941 */ /* 0x000fea0003800200 */
.L_x_17829:
        /* <DEDUP_REMOVED lines=43> */
.L_x_17827:
[----:B------:R-:W-:Y:S05]  /*18f00*/  BSYNC.RECONVERGENT B1 ;  /* 0x0000000000017941 */ /* 0x000fea0003800200 */
.L_x_17826:
        /* <DEDUP_REMOVED lines=23> */
.L_x_17833:
        /* <DEDUP_REMOVED lines=13> */
.L_x_17835:
[----:B------:R-:W-:Y:S05]  /*19150*/  BSYNC.RECONVERGENT B2 ;  /* 0x0000000000027941 */ /* 0x000fea0003800200 */
.L_x_17834:
        /* <DEDUP_REMOVED lines=43> */
.L_x_17832:
[----:B------:R-:W-:Y:S05]  /*19410*/  BSYNC.RECONVERGENT B1 ;  /* 0x0000000000017941 */ /* 0x000fea0003800200 */
.L_x_17831:
        /* <DEDUP_REMOVED lines=19> */
.L_x_17838:
        /* <DEDUP_REMOVED lines=13> */
.L_x_17840:
[----:B------:R-:W-:Y:S05]  /*19620*/  BSYNC.RECONVERGENT B2 ;  /* 0x0000000000027941 */ /* 0x000fea0003800200 */
.L_x_17839:
        /* <DEDUP_REMOVED lines=43> */
.L_x_17837:
[----:B------:R-:W-:Y:S05]  /*198e0*/  BSYNC.RECONVERGENT B1 ;  /* 0x0000000000017941 */ /* 0x000fea0003800200 */
.L_x_17836:
        /* <DEDUP_REMOVED lines=23> */
.L_x_17843:
        /* <DEDUP_REMOVED lines=13> */
.L_x_17845:
[----:B------:R-:W-:Y:S05]  /*19b30*/  BSYNC.RECONVERGENT B2 ;  /* 0x0000000000027941 */ /* 0x000fea0003800200 */
.L_x_17844:
        /* <DEDUP_REMOVED lines=43> */
.L_x_17842:
[----:B------:R-:W-:Y:S05]  /*19df0*/  BSYNC.RECONVERGENT B1 ;  /* 0x0000000000017941 */ /* 0x000fea0003800200 */
.L_x_17841:
        /* <DEDUP_REMOVED lines=19> */
.L_x_17848:
        /* <DEDUP_REMOVED lines=13> */
.L_x_17850:
[----:B------:R-:W-:Y:S05]  /*1a000*/  BSYNC.RECONVERGENT B2 ;  /* 0x0000000000027941 */ /* 0x000fea0003800200 */
.L_x_17849:
        /* <DEDUP_REMOVED lines=43> */
.L_x_17847:
[----:B------:R-:W-:Y:S05]  /*1a2c0*/  BSYNC.RECONVERGENT B1 ;  /* 0x0000000000017941 */ /* 0x000fea0003800200 */
.L_x_17846:
        /* <DEDUP_REMOVED lines=23> */
.L_x_17853:
        /* <DEDUP_REMOVED lines=13> */
.L_x_17855:
[----:B------:R-:W-:Y:S05]  /*1a510*/  BSYNC.RECONVERGENT B2 ;  /* 0x0000000000027941 */ /* 0x000fea0003800200 */
.L_x_17854:
        /* <DEDUP_REMOVED lines=43> */
.L_x_17852:
[----:B------:R-:W-:Y:S05]  /*1a7d0*/  BSYNC.RECONVERGENT B1 ;  /* 0x0000000000017941 */ /* 0x000fea0003800200 */
.L_x_17851:
        /* <DEDUP_REMOVED lines=18> */
.L_x_17858:
        /* <DEDUP_REMOVED lines=13> */
.L_x_17860:
[----:B------:R-:W-:Y:S05]  /*1a9d0*/  BSYNC.RECONVERGENT B2 ;  /* 0x0000000000027941 */ /* 0x000fea0003800200 */
.L_x_17859:
        /* <DEDUP_REMOVED lines=43> */
.L_x_17857:
[----:B------:R-:W-:Y:S05]  /*1ac90*/  BSYNC.RECONVERGENT B1 ;  /* 0x0000000000017941 */ /* 0x000fea0003800200 */
.L_x_17856:
        /* <DEDUP_REMOVED lines=23> */
.L_x_17863:
        /* <DEDUP_REMOVED lines=13> */
.L_x_17865:
[----:B------:R-:W-:Y:S05]  /*1aee0*/  BSYNC.RECONVERGENT B2 ;  /* 0x0000000000027941 */ /* 0x000fea0003800200 */
.L_x_17864:
        /* <DEDUP_REMOVED lines=43> */
.L_x_17862:
[----:B------:R-:W-:Y:S05]  /*1b1a0*/  BSYNC.RECONVERGENT B1 ;  /* 0x0000000000017941 */ /* 0x000fea0003800200 */
.L_x_17861:
        /* <DEDUP_REMOVED lines=18> */
.L_x_17868:
        /* <DEDUP_REMOVED lines=13> */
.L_x_17870:
[----:B------:R-:W-:Y:S05]  /*1b3a0*/  BSYNC.RECONVERGENT B2 ;  /* 0x0000000000027941 */ /* 0x000fea0003800200 */
.L_x_17869:
        /* <DEDUP_REMOVED lines=43> */
.L_x_17867:
[----:B------:R-:W-:Y:S05]  /*1b660*/  BSYNC.RECONVERGENT B1 ;  /* 0x0000000000017941 */ /* 0x000fea0003800200 */
.L_x_17866:
        /* <DEDUP_REMOVED lines=24> */
.L_x_17873:
        /* <DEDUP_REMOVED lines=13> */
.L_x_17875:
[----:B------:R-:W-:Y:S05]  /*1b8c0*/  BSYNC.RECONVERGENT B2 ;  /* 0x0000000000027941 */ /* 0x000fea0003800200 */
.L_x_17874:
        /* <DEDUP_REMOVED lines=43> */
.L_x_17872:
[----:B------:R-:W-:Y:S05]  /*1bb80*/  BSYNC.RECONVERGENT B1 ;  /* 0x0000000000017941 */ /* 0x000fea0003800200 */
.L_x_17871:
        /* <DEDUP_REMOVED lines=18> */
.L_x_17878:
        /* <DEDUP_REMOVED lines=13> */
.L_x_17880:
[----:B------:R-:W-:Y:S05]  /*1bd80*/  BSYNC.RECONVERGENT B2 ;  /* 0x0000000000027941 */ /* 0x000fea0003800200 */
.L_x_17879:
        /* <DEDUP_REMOVED lines=43> */
.L_x_17877:
[----:B------:R-:W-:Y:S05]  /*1c040*/  BSYNC.RECONVERGENT B1 ;  /* 0x0000000000017941 */ /* 0x000fea0003800200 */
.L_x_17876:
[----:B------:R-:W-:Y:S01]  /*1c050*/  I2FP.F32.U32 R125, R125 ;  /* 0x0000007d007d7245 */ /* 0x000fe20000201000 */
[----:B------:R-:W-:Y:S01]  /*1c060*/  HADD2.F32 R143, -RZ, R55.H0_H0 ;  /* 0x20000037ff8f7230 */ /* 0x000fe20000004100 */
        /* <DEDUP_REMOVED lines=21> */
.L_x_17883:
        /* <DEDUP_REMOVED lines=13> */
.L_x_17885:
[----:B------:R-:W-:Y:S05]  /*1c290*/  BSYNC.RECONVERGENT B2 ;  /* 0x0000000000027941 */ /* 0x000fea0003800200 */
.L_x_17884:
        /* <DEDUP_REMOVED lines=43> */
.L_x_17882:
[----:B------:R-:W-:Y:S05]  /*1c550*/  BSYNC.RECONVERGENT B1 ;  /* 0x0000000000017941 */ /* 0x000fea0003800200 */
.L_x_17881:
        /* <DEDUP_REMOVED lines=18> */
.L_x_17888:
        /* <DEDUP_REMOVED lines=15> */
.L_x_17890:
[----:B------:R-:W-:Y:S05]  /*1c770*/  BSYNC.RECONVERGENT B2 ;  /* 0x0000000000027941 */ /* 0x000fea0003800200 */
.L_x_17889:
        /* <DEDUP_REMOVED lines=43> */
.L_x_17887:
[----:B------:R-:W-:Y:S05]  /*1ca30*/  BSYNC.RECONVERGENT B1 ;  /* 0x0000000000017941 */ /* 0x000fea0003800200 */
.L_x_17886:
        /* <DEDUP_REMOVED lines=11> */
.L_x_17810:
        /* <DEDUP_REMOVED lines=16> */
.L_x_17894:
        /* <DEDUP_REMOVED lines=13> */
.L_x_17896:
[----:B------:R-:W-:Y:S05]  /*1ccc0*/  BSYNC.RECONVERGENT B2 ;  /* 0x0000000000027941 */ /* 0x000fea0003800200 */
.L_x_17895:
        /* <DEDUP_REMOVED lines=40> */
[----:B------:R-:W-:Y:S01]  /*1cf50*/  HFMA2 R18, -RZ, RZ, 0, 0 ;  /* 0x00000000ff127431 */ /* 0x000fe200000001ff */
[----:B------:R-:W-:Y:S01]  /*1cf60*/  LOP3.LUT R4, R16, UR29, R19, 0x96, !PT ;  /* 0x0000001d10047c12 */ /* 0x000fe2000f8e9613 */
[----:B------:R-:W-:-:S07]  /*1cf70*/  IMAD.MOV.U32 R16, RZ, RZ, R136 ;  /* 0x000000ffff107224 */ /* 0x000fce00078e0088 */
.L_x_17893:
[----:B------:R-:W-:Y:S05]  /*1cf80*/  BSYNC.RECONVERGENT B1 ;  /* 0x0000000000017941 */ /* 0x000fea0003800200 */
.L_x_17892:
        /* <DEDUP_REMOVED lines=18> */
.L_x_17899:
        /* <DEDUP_REMOVED lines=13> */
.L_x_17901:
[----:B------:R-:W-:Y:S05]  /*1d180*/  BSYNC.RECONVERGENT B2 ;  /* 0x0000000000027941 */ /* 0x000fea0003800200 */
.L_x_17900:
        /* <DEDUP_REMOVED lines=43> */
.L_x_17898:
[----:B------:R-:W-:Y:S05]  /*1d440*/  BSYNC.RECONVERGENT B1 ;  /* 0x0000000000017941 */ /* 0x000fea0003800200 */
.L_x_17897:
        /* <DEDUP_REMOVED lines=18> */
.L_x_17904:
        /* <DEDUP_REMOVED lines=13> */
.L_x_17906:
[----:B------:R-:W-:Y:S05]  /*1d640*/  BSYNC.RECONVERGENT B2 ;  /* 0x0000000000027941 */ /* 0x000fea0003800200 */
.L_x_17905:
        /* <DEDUP_REMOVED lines=43> */
.L_x_17903:
[----:B------:R-:W-:Y:S05]  /*1d900*/  BSYNC.RECONVERGENT B1 ;  /* 0x0000000000017941 */ /* 0x000fea0003800200 */
.L_x_17902:
        /* <DEDUP_REMOVED lines=18> */
.L_x_17909:
        /* <DEDUP_REMOVED lines=13> */
.L_x_17911:
[----:B------:R-:W-:Y:S05]  /*1db00*/  BSYNC.RECONVERGENT B2 ;  /* 0x0000000000027941 */ /* 0x000fea0003800200 */
.L_x_17910:
        /* <DEDUP_REMOVED lines=43> */
.L_x_17908:
[----:B------:R-:W-:Y:S05]  /*1ddc0*/  BSYNC.RECONVERGENT B1 ;  /* 0x0000000000017941 */ /* 0x000fea0003800200 */
.L_x_17907:
        /* <DEDUP_REMOVED lines=18> */
.L_x_17914:
        /* <DEDUP_REMOVED lines=13> */
.L_x_17916:
[----:B------:R-:W-:Y:S05]  /*1dfc0*/  BSYNC.RECONVERGENT B2 ;  /* 0x0000000000027941 */ /* 0x000fea0003800200 */
.L_x_17915:
        /* <DEDUP_REMOVED lines=43> */
.L_x_17913:
[----:B------:R-:W-:Y:S05]  /*1e280*/  BSYNC.RECONVERGENT B1 ;  /* 0x0000000000017941 */ /* 0x000fea0003800200 */
.L_x_17912:
        /* <DEDUP_REMOVED lines=17> */
.L_x_17919:
        /* <DEDUP_REMOVED lines=13> */
.L_x_17921:
[----:B------:R-:W-:Y:S05]  /*1e470*/  BSYNC.RECONVERGENT B2 ;  /* 0x0000000000027941 */ /* 0x000fea0003800200 */
.L_x_17920:
        /* <DEDUP_REMOVED lines=43> */
.L_x_17918:
[----:B------:R-:W-:Y:S05]  /*1e730*/  BSYNC.RECONVERGENT B1 ;  /* 0x0000000000017941 */ /* 0x000fea0003800200 */
.L_x_17917:
        /* <DEDUP_REMOVED lines=17> */
.L_x_17924:
        /* <DEDUP_REMOVED lines=13> */
.L_x_17926:
[----:B------:R-:W-:Y:S05]  /*1e920*/  BSYNC.RECONVERGENT B2 ;  /* 0x0000000000027941 */ /* 0x000fea0003800200 */
.L_x_17925:
        /* <DEDUP_REMOVED lines=43> */
.L_x_17923:
[----:B------:R-:W-:Y:S05]  /*1ebe0*/  BSYNC.RECONVERGENT B1 ;  /* 0x0000000000017941 */ /* 0x000fea0003800200 */
.L_x_17922:
        /* <DEDUP_REMOVED lines=17> */
.L_x_17929:
        /* <DEDUP_REMOVED lines=13> */
.L_x_17931:
[----:B------:R-:W-:Y:S05]  /*1edd0*/  BSYNC.RECONVERGENT B2 ;  /* 0x0000000000027941 */ /* 0x000fea0003800200 */
.L_x_17930:
        /* <DEDUP_REMOVED lines=43> */
.L_x_17928:
[----:B------:R-:W-:Y:S05]  /*1f090*/  BSYNC.RECONVERGENT B1 ;  /* 0x0000000000017941 */ /* 0x000fea0003800200 */
.L_x_17927:
        /* <DEDUP_REMOVED lines=37> */
.L_x_17891:
[----:B------:R-:W-:Y:S01]  /*1f2f0*/  FADD.FTZ R134, RZ, R36 ;  /* 0x00000024ff867221 */ /* 0x000fe20000010000 */
[----:B------:R-:W-:Y:S01]  /*1f300*/  SEL R129, RZ, 0x10000, !P4 ;  /* 0x00010000ff817807 */ /* 0x000fe20006000000 */
[----:B------:R-:W-:Y:S01]  /*1f310*/  IMAD.WIDE.U32 R130, R139, 0x20, R130 ;  /* 0x000000208b827825 */ /* 0x000fe200078e0082 */
[----:B------:R-:W-:-:S03]  /*1f320*/  ISETP.NE.AND P4, PT, R141, RZ, PT ;  /* 0x000000ff8d00720c */ /* 0x000fc60003f85270 */
[----:B------:R-:W-:Y:S01]  /*1f330*/  FADD.FTZ R141, R134, R37 ;  /* 0x00000025868d7221 */ /* 0x000fe20000010000 */
[----:B------:R-:W-:Y:S01]  /*1f340*/  SEL R128, RZ, 0x1000000, !P5 ;  /* 0x01000000ff807807 */ /* 0x000fe20006800000 */
[----:B------:R-:W-:Y:S01]  /*1f350*/  IMAD.WIDE.U32 R132, R139, 0x8, R132 ;  /* 0x000000088b847825 */ /* 0x000fe200078e0084 */
[----:B------:R-:W-:-:S03]  /*1f360*/  ISETP.NE.AND P6, PT, R140, RZ, PT ;  /* 0x000000ff8c00720c */ /* 0x000fc60003fc5270 */
[----:B------:R-:W-:Y:S01]  /*1f370*/  FADD.FTZ R134, R141, R38 ;  /* 0x000000268d867221 */ /* 0x000fe20000010000 */
[----:B------:R-:W-:Y:S01]  /*1f380*/  ISETP.NE.AND P5, PT, R138, RZ, PT ;  /* 0x000000ff8a00720c */ /* 0x000fe20003fa5270 */
[----:B------:R0:W-:Y:S01]  /*1f390*/  STG.E.128 desc[UR8][R130.64], R16 ;  /* 0x0000001082007986 */ /* 0x0001e2000c101d08 */
[----:B------:R-:W-:Y:S01]  /*1f3a0*/  ISETP.NE.AND P1, PT, R136, RZ, PT ;  /* 0x000000ff8800720c */ /* 0x000fe20003f25270 */
[----:B------:R-:W-:Y:S01]  /*1f3b0*/  FADD.FTZ R141, R134, R39 ;  /* 0x00000027868d7221 */ /* 0x000fe20000010000 */
[----:B------:R-:W-:Y:S01]  /*1f3c0*/  SEL R140, RZ, 0x100, !P3 ;  /* 0x00000100ff8c7807 */ /* 0x000fe20005800000 */
[----:B------:R0:W-:Y:S01]  /*1f3d0*/  STG.E.128 desc[UR8][R130.64+0x10], R120 ;  /* 0x0000107882007986 */ /* 0x0001e2000c101d08 */
[----:B------:R-:W-:Y:S01]  /*1f3e0*/  SEL R138, RZ, 0x1000000, !P4 ;  /* 0x01000000ff8a7807 */ /* 0x000fe20006000000 */
[----:B------:R-:W-:Y:S01]  /*1f3f0*/  FADD.FTZ R134, R141, R40 ;  /* 0x000000288d867221 */ /* 0x000fe20000010000 */
[----:B------:R-:W-:Y:S02]  /*1f400*/  SEL R143, RZ, 0x10000, !P5 ;  /* 0x00010000ff8f7807 */ /* 0x000fe40006800000 */
[----:B------:R-:W-:Y:S01]  /*1f410*/  SEL R136, RZ, 0x100, !P6 ;  /* 0x00000100ff887807 */ /* 0x000fe20007000000 */
[----:B------:R-:W-:Y:S01]  /*1f420*/  FADD.FTZ R141, R134, R41 ;  /* 0x00000029868d7221 */ /* 0x000fe20000010000 */
[----:B------:R-:W-:-:S02]  /*1f430*/  LOP3.LUT R140, R140, R128, R129, 0xfe, !PT ;  /* 0x000000808c8c7212 */ /* 0x000fc400078efe81 */
[----:B------:R-:W-:Y:S01]  /*1f440*/  LOP3.LUT R128, R136, R138, R143, 0xfe, !PT ;  /* 0x0000008a88807212 */ /* 0x000fe200078efe8f */
[----:B------:R-:W-:Y:S01]  /*1f450*/  FADD.FTZ R134, R141, R42 ;  /* 0x0000002a8d867221 */ /* 0x000fe20000010000 */
[----:B------:R-:W-:Y:S02]  /*1f460*/  SEL R129, RZ, 0x1, !P2 ;  /* 0x00000001ff817807 */ /* 0x000fe40005000000 */
        /* <DEDUP_REMOVED lines=50> */
.L_x_17932:
        /* <DEDUP_REMOVED lines=88> */
.L_x_17946:
        /* <DEDUP_REMOVED lines=9> */
[C---:B------:R-:W-:Y:S01]  /*1fda0*/  FADD.FTZ R150, -R133.reuse, R41 ;  /* 0x0000002985967221 */ /* 0x040fe20000010100 */
[----:B------:R-:W0:Y:S01]  /*1fdb0*/  @!P1 LDC.64 R36, c[0x0][0x3c0] ;  /* 0x0000f000ff249b82 */ /* 0x000e220000000a00 */
[----:B------:R-:W1:Y:S01]  /*1fdc0*/  MUFU.RSQ R41, R141 ;  /* 0x0000008d00297308 */ /* 0x000e620000001400 */
[C---:B------:R-:W-:Y:S01]  /*1fdd0*/  FADD.FTZ R130, -R133.reuse, R38 ;  /* 0x0000002685827221 */ /* 0x040fe20000010100 */
[C---:B------:R-:W-:Y:S01]  /*1fde0*/  FADD.FTZ R38, -R133.reuse, R40 ;  /* 0x0000002885267221 */ /* 0x040fe20000010100 */
[C---:B------:R-:W-:Y:S01]  /*1fdf0*/  FADD.FTZ R154, -R133.reuse, R42 ;  /* 0x0000002a859a7221 */ /* 0x040fe20000010100 */
[C---:B------:R-:W-:Y:S01]  /*1fe00*/  FADD.FTZ R40, -R133.reuse, R32 ;  /* 0x0000002085287221 */ /* 0x040fe20000010100 */
        /* <DEDUP_REMOVED lines=18> */
[----:B0-----:R-:W-:-:S04]  /*1ff30*/  @!P1 IMAD.WIDE R16, R7, 0x4, R36 ;  /* 0x0000000407109825 */ /* 0x001fc800078e0224 */
[----:B------:R-:W-:Y:S01]  /*1ff40*/  FFMA.FTZ R19, R21, R114, R82 ;  /* 0x0000007215137223 */ /* 0x000fe20000010052 */
[----:B------:R-:W-:Y:S01]  /*1ff50*/  FFMA.FTZ R21, R150, R113, R81 ;  /* 0x0000007196157223 */ /* 0x000fe20000010051 */
[C---:B------:R-:W-:Y:S01]  /*1ff60*/  FMUL.FTZ R27, R41.reuse, R134 ;  /* 0x00000086291b7220 */ /* 0x040fe20000410000 */
[----:B------:R-:W-:Y:S01]  /*1ff70*/  FMUL.FTZ R136, R41, R136 ;  /* 0x0000008829887220 */ /* 0x000fe20000410000 */
[----:B------:R0:W-:Y:S01]  /*1ff80*/  @!P1 STG.E desc[UR8][R16.64], R131 ;  /* 0x0000008310009986 */ /* 0x0001e2000c101908 */
[----:B------:R-:W-:Y:S01]  /*1ff90*/  FADD.FTZ R148, -R133, R29 ;  /* 0x0000001d85947221 */ /* 0x000fe20000010100 */
[----:B------:R-:W-:Y:S01]  /*1ffa0*/  F2FP.F16.F32.PACK_AB R18, R21, R18 ;  /* 0x000000121512723e */ /* 0x000fe200000000ff */
[----:B------:R-:W-:Y:S01]  /*1ffb0*/  FFMA.FTZ R21, R22, R117, R85 ;  /* 0x0000007516157223 */ /* 0x000fe20000010055 */
[----:B------:R-:W-:Y:S01]  /*1ffc0*/  FADD.FTZ R28, -R133, R25 ;  /* 0x00000019851c7221 */ /* 0x000fe20000010100 */
[----:B------:R-:W-:Y:S01]  /*1ffd0*/  FFMA.FTZ R27, R27, R110, R78 ;  /* 0x0000006e1b1b7223 */ /* 0x000fe2000001004e */
[----:B------:R-:W-:Y:S01]  /*1ffe0*/  FFMA.FTZ R136, R136, R111, R79 ;  /* 0x0000006f88887223 */ /* 0x000fe2000001004f */
[C---:B------:R-:W-:Y:S01]  /*1fff0*/  FADD.FTZ R162, -R133.reuse, R31 ;  /* 0x0000001f85a27221 */ /* 0x040fe20000010100 */
[----:B------:R-:W-:Y:S01]  /*20000*/  FADD.FTZ R25, -R133, R23 ;  /* 0x0000001785197221 */ /* 0x000fe20000010100 */
[C---:B------:R-:W-:Y:S01]  /*20010*/  FMUL.FTZ R23, R41.reuse, R130 ;  /* 0x0000008229177220 */ /* 0x040fe20000410000 */
[----:B------:R-:W-:Y:S01]  /*20020*/  FMUL.FTZ R31, R41, R30 ;  /* 0x0000001e291f7220 */ /* 0x000fe20000410000 */
[----:B------:R-:W-:Y:S01]  /*20030*/  FADD.FTZ R26, -R133, R26 ;  /* 0x0000001a851a7221 */ /* 0x000fe20000010100 */
[C---:B0-----:R-:W-:Y:S01]  /*20040*/  FMUL.FTZ R17, R41.reuse, R128 ;  /* 0x0000008029117220 */ /* 0x041fe20000410000 */
[C---:B------:R-:W-:Y:S01]  /*20050*/  FMUL.FTZ R29, R41.reuse, R138 ;  /* 0x0000008a291d7220 */ /* 0x040fe20000410000 */
[----:B------:R-:W-:Y:S01]  /*20060*/  FMUL.FTZ R148, R41, R148 ;  /* 0x0000009429947220 */ /* 0x000fe20000410000 */
[----:B------:R-:W-:Y:S01]  /*20070*/  FADD.FTZ R20, -R133, R20 ;  /* 0x0000001485147221 */ /* 0x000fe20000010100 */
[----:B------:R-:W-:Y:S01]  /*20080*/  FFMA.FTZ R16, R17, R116, R84 ;  /* 0x0000007411107223 */ /* 0x000fe20000010054 */
[----:B------:R-:W-:Y:S01]  /*20090*/  FADD.FTZ R164, -R133, R43 ;  /* 0x0000002b85a47221 */ /* 0x000fe20000010100 */
[----:B------:R-:W-:Y:S01]  /*200a0*/  FFMA.FTZ R17, R23, R118, R86 ;  /* 0x0000007617117223 */ /* 0x000fe20000010056 */
[----:B------:R-:W-:Y:S01]  /*200b0*/  FMUL.FTZ R42, R41, R42 ;  /* 0x0000002a292a7220 */ /* 0x000fe20000410000 */
[----:B------:R-:W-:Y:S01]  /*200c0*/  FFMA.FTZ R22, R29, R104, R72 ;  /* 0x000000681d167223 */ /* 0x000fe20000010048 */
[----:B------:R-:W-:Y:S01]  /*200d0*/  F2FP.F16.F32.PACK_AB R16, R21, R16 ;  /* 0x000000101510723e */ /* 0x000fe200000000ff */
[----:B------:R-:W-:Y:S01]  /*200e0*/  FFMA.FTZ R23, R31, R106, R74 ;  /* 0x0000006a1f177223 */ /* 0x000fe2000001004a */
[----:B------:R-:W-:Y:S01]  /*200f0*/  F2FP.F16.F32.PACK_AB R21, R136, R27 ;  /* 0x0000001b8815723e */ /* 0x000fe200000000ff */
[C---:B------:R-:W-:Y:S01]  /*20100*/  FMUL.FTZ R27, R41.reuse, R40 ;  /* 0x00000028291b7220 */ /* 0x040fe20000410000 */
[C---:B------:R-:W-:Y:S01]  /*20110*/  FMUL.FTZ R43, R41.reuse, R26 ;  /* 0x0000001a292b7220 */ /* 0x040fe20000410000 */
[----:B------:R-:W-:Y:S01]  /*20120*/  FMUL.FTZ R140, R41, R140 ;  /* 0x0000008c298c7220 */ /* 0x000fe20000410000 */
[----:B--2---:R-:W-:-:S04]  /*20130*/  IMAD.WIDE.U32 R34, R127, 0x10, R32 ;  /* 0x000000107f227825 */ /* 0x004fc800078e0020 */
[----:B------:R-:W-:Y:S01]  /*20140*/  FFMA.FTZ R29, R148, R105, R73 ;  /* 0x00000069941d7223 */ /* 0x000fe20000010049 */
[----:B------:R-:W0:Y:S01]  /*20150*/  @!P1 LDC.64 R30, c[0x0][0x3c8] ;  /* 0x0000f200ff1e9b82 */ /* 0x000e220000000a00 */
[C---:B------:R-:W-:Y:S01]  /*20160*/  FMUL.FTZ R127, R41.reuse, R20 ;  /* 0x00000014297f7220 */ /* 0x040fe20000410000 */
[----:B------:R-:W-:Y:S01]  /*20170*/  FMUL.FTZ R40, R41, R25 ;  /* 0x0000001929287220 */ /* 0x000fe20000410000 */
[----:B------:R-:W-:Y:S01]  /*20180*/  FADD.FTZ R24, -R133, R24 ;  /* 0x0000001885187221 */ /* 0x000fe20000010100 */
[----:B------:R-:W-:Y:S01]  /*20190*/  FFMA.FTZ R20, R27, R108, R76 ;  /* 0x0000006c1b147223 */ /* 0x000fe2000001004c */
[----:B------:R-:W-:Y:S01]  /*201a0*/  FFMA.FTZ R25, R42, R109, R77 ;  /* 0x0000006d2a197223 */ /* 0x000fe2000001004d */
[----:B------:R-:W-:Y:S01]  /*201b0*/  FFMA.FTZ R43, R43, R102, R70 ;  /* 0x000000662b2b7223 */ /* 0x000fe20000010046 */
[----:B------:R-:W-:Y:S01]  /*201c0*/  FFMA.FTZ R140, R140, R103, R71 ;  /* 0x000000678c8c7223 */ /* 0x000fe20000010047 */
[----:B------:R-:W-:Y:S01]  /*201d0*/  F2FP.F16.F32.PACK_AB R22, R29, R22 ;  /* 0x000000161d16723e */ /* 0x000fe200000000ff */
[C---:B------:R-:W-:Y:S01]  /*201e0*/  FMUL.FTZ R29, R41.reuse, R24 ;  /* 0x00000018291d7220 */ /* 0x040fe20000410000 */
[----:B------:R-:W-:Y:S01]  /*201f0*/  FMUL.FTZ R28, R41, R28 ;  /* 0x0000001c291c7220 */ /* 0x000fe20000410000 */
[----:B------:R-:W-:Y:S01]  /*20200*/  F2FP.F16.F32.PACK_AB R20, R25, R20 ;  /* 0x000000141914723e */ /* 0x000fe200000000ff */
[C---:B------:R-:W-:Y:S01]  /*20210*/  FMUL.FTZ R156, R41.reuse, R156 ;  /* 0x0000009c299c7220 */ /* 0x040fe20000410000 */
[----:B------:R-:W-:Y:S01]  /*20220*/  FMUL.FTZ R129, R41, R158 ;  /* 0x0000009e29817220 */ /* 0x000fe20000410000 */
[----:B------:R-:W-:Y:S01]  /*20230*/  F2FP.F16.F32.PACK_AB R25, R140, R43 ;  /* 0x0000002b8c19723e */ /* 0x000fe200000000ff */
[----:B------:R-:W-:Y:S01]  /*20240*/  FFMA.FTZ R24, R29, R100, R68 ;  /* 0x000000641d187223 */ /* 0x000fe20000010044 */
[----:B------:R-:W1:Y:S01]  /*20250*/  LDC.64 R42, c[0x0][0x380] ;  /* 0x0000e000ff2a7b82 */ /* 0x000e620000000a00 */
[----:B------:R-:W-:Y:S01]  /*20260*/  FFMA.FTZ R26, R127, R96, R64 ;  /* 0x000000607f1a7223 */ /* 0x000fe20000010040 */
[----:B------:R-:W-:Y:S01]  /*20270*/  FFMA.FTZ R29, R28, R101, R69 ;  /* 0x000000651c1d7223 */ /* 0x000fe20000010045 */
[----:B------:R-:W-:Y:S01]  /*20280*/  FADD.FTZ R132, -R133, R39 ;  /* 0x0000002785847221 */ /* 0x000fe20000010100 */
[----:B------:R-:W-:Y:S01]  /*20290*/  FFMA.FTZ R27, R129, R98, R66 ;  /* 0x00000062811b7223 */ /* 0x000fe20000010042 */
[----:B------:R-:W-:Y:S01]  /*202a0*/  FFMA.FTZ R40, R40, R99, R67 ;  /* 0x0000006328287223 */ /* 0x000fe20000010043 */
[----:B------:R-:W-:Y:S01]  /*202b0*/  FFMA.FTZ R127, R156, R97, R65 ;  /* 0x000000619c7f7223 */ /* 0x000fe20000010041 */
[C---:B------:R-:W-:Y:S01]  /*202c0*/  FADD.FTZ R120, -R133.reuse, R120 ;  /* 0x0000007885787221 */ /* 0x040fe20000010100 */
[C---:B------:R-:W-:Y:S01]  /*202d0*/  FADD.FTZ R121, -R133.reuse, R121 ;  /* 0x0000007985797221 */ /* 0x040fe20000010100 */
[C---:B------:R-:W-:Y:S01]  /*202e0*/  FADD.FTZ R122, -R133.reuse, R122 ;  /* 0x0000007a857a7221 */ /* 0x040fe20000010100 */
[----:B------:R-:W-:Y:S01]  /*202f0*/  FADD.FTZ R123, -R133, R123 ;  /* 0x0000007b857b7221 */ /* 0x000fe20000010100 */
[C---:B------:R-:W-:Y:S01]  /*20300*/  FMUL.FTZ R164, R41.reuse, R164 ;  /* 0x000000a429a47220 */ /* 0x040fe20000410000 */
[----:B------:R-:W-:Y:S01]  /*20310*/  FMUL.FTZ R132, R41, R132 ;  /* 0x0000008429847220 */ /* 0x000fe20000410000 */
[----:B------:R-:W-:Y:S01]  /*20320*/  F2FP.F16.F32.PACK_AB R24, R29, R24 ;  /* 0x000000181d18723e */ /* 0x000fe200000000ff */
[C---:B------:R-:W-:Y:S01]  /*20330*/  FMUL.FTZ R162, R41.reuse, R162 ;  /* 0x000000a229a27220 */ /* 0x040fe20000410000 */
[----:B------:R-:W-:Y:S01]  /*20340*/  F2FP.F16.F32.PACK_AB R27, R40, R27 ;  /* 0x0000001b281b723e */ /* 0x000fe200000000ff */
[----:B------:R-:W-:Y:S01]  /*20350*/  FMUL.FTZ R29, R41, R144 ;  /* 0x00000090291d7220 */ /* 0x000fe20000410000 */
[----:B------:R-:W-:Y:S01]  /*20360*/  F2FP.F16.F32.PACK_AB R26, R127, R26 ;  /* 0x0000001a7f1a723e */ /* 0x000fe200000000ff */
        /* <DEDUP_REMOVED lines=21> */
[--C-:B------:R-:W-:Y:S01]  /*204c0*/  IMAD.WIDE.U32 R36, R135, 0x10, R32.reuse ;  /* 0x0000001087247825 */ /* 0x100fe200078e0020 */
[----:B------:R-:W-:Y:S01]  /*204d0*/  F2FP.F16.F32.PACK_AB R23, R162, R23 ;  /* 0x00000017a217723e */ /* 0x000fe200000000ff */
[----:B------:R0:W-:Y:S01]  /*204e0*/  @!P1 STG.E desc[UR8][R120.64], R41 ;  /* 0x0000002978009986 */ /* 0x0001e2000c101908 */
        /* <DEDUP_REMOVED lines=8> */
[----:B-1----:R-:W-:-:S02]  /*20570*/  IMAD R7, R42, 0x4, R7 ;  /* 0x000000042a077824 */ /* 0x002fc400078e0207 */
[----:B------:R0:W-:Y:S03]  /*20580*/  STG.E.128 desc[UR8][R38.64], R24 ;  /* 0x0000001826007986 */ /* 0x0001e6000c101d08 */
[----:B------:R-:W-:Y:S01]  /*20590*/  ISETP.GE.AND P1, PT, R7, R43, PT ;  /* 0x0000002b0700720c */ /* 0x000fe20003f26270 */
[----:B------:R0:W-:-:S12]  /*205a0*/  STG.E.128 desc[UR8][R32.64], R28 ;  /* 0x0000001c20007986 */ /* 0x0001d8000c101d08 */
[----:B------:R-:W-:Y:S05]  /*205b0*/  @!P1 BRA `(.L_x_17934) ;  /* 0xfffffe0400449947 */ /* 0x000fea000383ffff */
[----:B------:R-:W-:Y:S05]  /*205c0*/  BSYNC B0 ;  /* 0x0000000000007941 */ /* 0x000fea0003800000 */
.L_x_17440:
[----:B------:R-:W-:Y:S05]  /*205d0*/  EXIT ;  /* 0x000000000000794d */ /* 0x000fea0003800000 */
.L_x_17933:
        /* <DEDUP_REMOVED lines=8> */
.L_x_17936:
[----:B------:R-:W-:Y:S05]  /*20660*/  BSYNC B1 ;  /* 0x0000000000017941 */ /* 0x000fea0003800000 */
.L_x_17935:
        /* <DEDUP_REMOVED lines=9> */
.L_x_17937:
[----:B------:R-:W-:Y:S02]  /*20700*/  IMAD.MOV.U32 R140, RZ, RZ, 0x4 ;  /* 0x00000004ff8c7424 */ /* 0x000fe400078e00ff */
[----:B------:R-:W-:-:S04]  /*20710*/  IMAD.MOV.U32 R129, RZ, RZ, R143 ;  /* 0x000000ffff817224 */ /* 0x000fc800078e008f */
[----:B------:R-:W-:-:S05]  /*20720*/  FADD.FTZ R132, R130, R129 ;  /* 0x0000008182847221 */ /* 0x000fca0000010000 */
[----:B------:R-:W-:-:S07]  /*20730*/  MOV R145, R132 ;  /* 0x0000008400917202 */ /* 0x000fce0000000f00 */
[----:B------:R-:W-:Y:S05]  /*20740*/  WARPSYNC.COLLECTIVE R138, `(.L_x_17938) ;  /* 0x000000008a087348 */ /* 0x000fea0003c00000 */
[----:B------:R0:W1:Y:S02]  /*20750*/  SHFL.BFLY P2, R143, R145, R140, R147 ;  /* 0x0c00008c918f7389 */ /* 0x0000640000040093 */
[----:B01----:R-:W-:Y:S05]  /*20760*/  ENDCOLLECTIVE ;  /* 0x000000000000791b */ /* 0x003fea0003800000 */
.L_x_17938:
        /* <DEDUP_REMOVED lines=8> */
.L_x_17939:
[----:B------:R-:W-:Y:S02]  /*207f0*/  IMAD.MOV.U32 R140, RZ, RZ, 0x10 ;  /* 0x00000010ff8c7424 */ /* 0x000fe400078e00ff */
[----:B------:R-:W-:-:S04]  /*20800*/  IMAD.MOV.U32 R128, RZ, RZ, R143 ;  /* 0x000000ffff807224 */ /* 0x000fc800078e008f */
[----:B------:R-:W-:-:S05]  /*20810*/  FADD.FTZ R136, R133, R128 ;  /* 0x0000008085887221 */ /* 0x000fca0000010000 */
[----:B------:R-:W-:-:S07]  /*20820*/  MOV R145, R136 ;  /* 0x0000008800917202 */ /* 0x000fce0000000f00 */
[----:B------:R-:W-:Y:S05]  /*20830*/  WARPSYNC.COLLECTIVE R138, `(.L_x_17940) ;  /* 0x000000008a087348 */ /* 0x000fea0003c00000 */
[----:B------:R0:W1:Y:S02]  /*20840*/  SHFL.BFLY P2, R143, R145, R140, R147 ;  /* 0x0c00008c918f7389 */ /* 0x0000640000040093 */
[----:B01----:R-:W-:Y:S05]  /*20850*/  ENDCOLLECTIVE ;  /* 0x000000000000791b */ /* 0x003fea0003800000 */
.L_x_17940:
        /* <DEDUP_REMOVED lines=72> */
.L_x_17941:
[----:B------:R-:W-:Y:S02]  /*20ce0*/  IMAD.MOV.U32 R140, RZ, RZ, 0x2 ;  /* 0x00000002ff8c7424 */ /* 0x000fe400078e00ff */
[----:B------:R-:W-:-:S04]  /*20cf0*/  IMAD.MOV.U32 R133, RZ, RZ, R143 ;  /* 0x000000ffff857224 */ /* 0x000fc800078e008f */
[----:B------:R-:W-:-:S05]  /*20d00*/  FADD.FTZ R133, R128, R133 ;  /* 0x0000008580857221 */ /* 0x000fca0000010000 */
[----:B------:R-:W-:-:S07]  /*20d10*/  MOV R145, R133 ;  /* 0x0000008500917202 */ /* 0x000fce0000000f00 */
[----:B------:R-:W-:Y:S05]  /*20d20*/  WARPSYNC.COLLECTIVE R138, `(.L_x_17942) ;  /* 0x000000008a087348 */ /* 0x000fea0003c00000 */
[----:B------:R0:W1:Y:S02]  /*20d30*/  SHFL.BFLY P2, R143, R145, R140, R147 ;  /* 0x0c00008c918f7389 */ /* 0x0000640000040093 */
[----:B01----:R-:W-:Y:S05]  /*20d40*/  ENDCOLLECTIVE ;  /* 0x000000000000791b */ /* 0x003fea0003800000 */
.L_x_17942:
[----:B------:R-:W-:Y:S01]  /*20d50*/  HFMA2 R140, -RZ, RZ, 0, 2.384185791015625e-07 ;  /* 0x00000004ff8c7431 */ /* 0x000fe200000001ff */
[----:B------:R-:W-:-:S05]  /*20d60*/  MOV R130, R143 ;  /* 0x0000008f00827202 */ /* 0x000fca0000000f00 */
[----:B------:R-:W-:-:S04]  /*20d70*/  FADD.FTZ R130, R133, R130 ;  /* 0x0000008285827221 */ /* 0x000fc80000010000 */
[----:B------:R-:W-:-:S07]  /*20d80*/  IMAD.MOV.U32 R145, RZ, RZ, R130 ;  /* 0x000000ffff917224 */ /* 0x000fce00078e0082 */
[----:B------:R-:W-:Y:S05]  /*20d90*/  WARPSYNC.COLLECTIVE R138, `(.L_x_17943) ;  /* 0x000000008a087348 */ /* 0x000fea0003c00000 */
[----:B------:R0:W1:Y:S02]  /*20da0*/  SHFL.BFLY P2, R143, R145, R140, R147 ;  /* 0x0c00008c918f7389 */ /* 0x0000640000040093 */
[----:B01----:R-:W-:Y:S05]  /*20db0*/  ENDCOLLECTIVE ;  /* 0x000000000000791b */ /* 0x003fea0003800000 */
.L_x_17943:
[----:B------:R-:W-:Y:S02]  /*20dc0*/  IMAD.MOV.U32 R140, RZ, RZ, 0x8 ;  /* 0x00000008ff8c7424 */ /* 0x000fe400078e00ff */
[----:B------:R-:W-:-:S04]  /*20dd0*/  IMAD.MOV.U32 R141, RZ, RZ, R143 ;  /* 0x000000ffff8d7224 */ /* 0x000fc800078e008f */
[----:B------:R-:W-:-:S05]  /*20de0*/  FADD.FTZ R141, R130, R141 ;  /* 0x0000008d828d7221 */ /* 0x000fca0000010000 */
[----:B------:R-:W-:-:S07]  /*20df0*/  MOV R145, R141 ;  /* 0x0000008d00917202 */ /* 0x000fce0000000f00 */
[----:B------:R-:W-:Y:S05]  /*20e00*/  WARPSYNC.COLLECTIVE R138, `(.L_x_17944) ;  /* 0x000000008a087348 */ /* 0x000fea0003c00000 */
[----:B------:R0:W1:Y:S02]  /*20e10*/  SHFL.BFLY P2, R143, R145, R140, R147 ;  /* 0x0c00008c918f7389 */ /* 0x0000640000040093 */
[----:B01----:R-:W-:Y:S05]  /*20e20*/  ENDCOLLECTIVE ;  /* 0x000000000000791b */ /* 0x003fea0003800000 */
.L_x_17944:
[----:B------:R-:W-:Y:S01]  /*20e30*/  HFMA2 R140, -RZ, RZ, 0, 9.5367431640625e-07 ;  /* 0x00000010ff8c7431 */ /* 0x000fe200000001ff */
[----:B------:R-:W-:-:S05]  /*20e40*/  MOV R132, R143 ;  /* 0x0000008f00847202 */ /* 0x000fca0000000f00 */
[----:B------:R-:W-:-:S04]  /*20e50*/  FADD.FTZ R132, R141, R132 ;  /* 0x000000848d847221 */ /* 0x000fc80000010000 */
[----:B------:R-:W-:-:S07]  /*20e60*/  IMAD.MOV.U32 R145, RZ, RZ, R132 ;  /* 0x000000ffff917224 */ /* 0x000fce00078e0084 */
[----:B------:R-:W-:Y:S05]  /*20e70*/  WARPSYNC.COLLECTIVE R138, `(.L_x_17945) ;  /* 0x000000008a087348 */ /* 0x000fea0003c00000 */
[----:B------:R0:W1:Y:S02]  /*20e80*/  SHFL.BFLY P2, R143, R145, R140, R147 ;  /* 0x0c00008c918f7389 */ /* 0x0000640000040093 */
[----:B01----:R-:W-:Y:S05]  /*20e90*/  ENDCOLLECTIVE ;  /* 0x000000000000791b */ /* 0x003fea0003800000 */
.L_x_17945:
[----:B------:R-:W-:Y:S05]  /*20ea0*/  BRA `(.L_x_17946) ;  /* 0xffffffec00987947 */ /* 0x000fea000383ffff */
.L_x_17947:
        /* <DEDUP_REMOVED lines=13> */
.L_x_22733:


//--------------------- .text._ZN10layer_norm31ln_parallel_residual_fwd_kernelINS_13Kernel_traitsI6__halfffffjLj1024ELj1ELj4ELj1ELj16ENS_18Kernel_traits_baseILj1024ES2_ffffjLj128EEEEELb0ELb0ELb0EEEvNS_9FwdParamsE --------------------------
	.section	.text._ZN10layer_norm31ln_parallel_residual_fwd_kernelINS_13Kernel_traitsI6__halfffffjLj1024ELj1ELj4ELj1ELj16ENS_18Kernel_traits_baseILj1024ES2_ffffjLj128EEEEELb0ELb0ELb0EEEvNS_9FwdParamsE,"ax",@progbits
	.align	128
        .global         _ZN10layer_norm31ln_parallel_residual_fwd_kernelINS_13Kernel_traitsI6__halfffffjLj1024ELj1ELj4ELj1ELj16ENS_18Kernel_traits_baseILj1024ES2_ffffjLj128EEEEELb0ELb0ELb0EEEvNS_9FwdParamsE
        .type           _ZN10layer_norm31ln_parallel_residual_fwd_kernelINS_13Kernel_traitsI6__halfffffjLj1024ELj1ELj4ELj1ELj16ENS_18Kernel_traits_baseILj1024ES2_ffffjLj128EEEEELb0ELb0ELb0EEEvNS_9FwdParamsE,@function
        .size           _ZN10layer_norm31ln_parallel_residual_fwd_kernelINS_13Kernel_traitsI6__halfffffjLj1024ELj1ELj4ELj1ELj16ENS_18Kernel_traits_baseILj1024ES2_ffffjLj128EEEEELb0ELb0ELb0EEEvNS_9FwdParamsE,(.L_x_22734 - _ZN10layer_norm31ln_parallel_residual_fwd_kernelINS_13Kernel_traitsI6__halfffffjLj1024ELj1ELj4ELj1ELj16ENS_18Kernel_traits_baseILj1024ES2_ffffjLj128EEEEELb0ELb0ELb0EEEvNS_9FwdParamsE)
        .other          _ZN10layer_norm31ln_parallel_residual_fwd_kernelINS_13Kernel_traitsI6__halfffffjLj1024ELj1ELj4ELj1ELj16ENS_18Kernel_traits_baseILj1024ES2_ffffjLj128EEEEELb0ELb0ELb0EEEvNS_9FwdParamsE,@"STO_CUDA_ENTRY STV_DEFAULT"
_ZN10layer_norm31ln_parallel_residual_fwd_kernelINS_13Kernel_traitsI6__halfffffjLj1024ELj1ELj4ELj1ELj16ENS_18Kernel_traits_baseILj1024ES2_ffffjLj128EEEEELb0ELb0ELb0EEEvNS_9FwdParamsE:
.text._ZN10layer_norm31ln_parallel_residual_fwd_kernelINS_13Kernel_traitsI6__halfffffjLj1024ELj1ELj4ELj1ELj16ENS_18Kernel_traits_baseILj1024ES2_ffffjLj128EEEEELb0ELb0ELb0EEEvNS_9FwdParamsE:
        /* <DEDUP_REMOVED lines=26> */
[C---:B------:R-:W-:Y:S02]  /*01a0*/  ISETP.GE.U32.AND P4, PT, R86.reuse, 0x60, PT ;  /* 0x000000605600780c */ /* 0x040fe40003f86070 */
[C---:B------:R-:W-:Y:S01]  /*01b0*/  ISETP.GE.U32.AND P3, PT, R86.reuse, 0x80, PT ;  /* 0x000000805600780c */ /* 0x040fe20003f66070 */
[----:B------:R-:W1:Y:S01]  /*01c0*/  LDC.64 R24, c[0x0][0x3d8] ;  /* 0x0000f600ff187b82 */ /* 0x000e620000000a00 */
[C---:B------:R-:W-:Y:S02]  /*01d0*/  ISETP.GE.U32.AND P2, PT, R86.reuse, 0xa0, PT ;  /* 0x000000a05600780c */ /* 0x040fe40003f46070 */
[----:B------:R-:W-:-:S05]  /*01e0*/  ISETP.GE.U32.AND P1, PT, R86, 0xc0, PT ;  /* 0x000000c05600780c */ /* 0x000fca0003f26070 */
[----:B------:R-:W2:Y:S08]  /*01f0*/  LDC.64 R26, c[0x0][0x3d0] ;  /* 0x0000f400ff1a7b82 */ /* 0x000eb00000000a00 */
[----:B------:R-:W3:Y:S01]  /*0200*/  LDC.64 R28, c[0x0][0x3d8] ;  /* 0x0000f600ff1c7b82 */ /* 0x000ee20000000a00 */
[----:B0-----:R-:W-:-:S07]  /*0210*/  @P5 IMAD.WIDE.U32 R22, R0, 0x8, R22 ;  /* 0x0000000800165825 */ /* 0x001fce00078e0016 */
[----:B------:R-:W0:Y:S01]  /*0220*/  LDC.64 R30, c[0x0][0x3d0] ;  /* 0x0000f400ff1e7b82 */ /* 0x000e220000000a00 */
[C---:B-1----:R-:W-:Y:S01]  /*0230*/  @P5 IMAD.WIDE.U32 R24, R0.reuse, 0x8, R24 ;  /* 0x0000000800185825 */ /* 0x042fe200078e0018 */
[----:B------:R-:W-:Y:S01]  /*0240*/  @P5 LOP3.LUT R0, R0, 0x20, RZ, 0xfc, !PT ;  /* 0x0000002000005812 */ /* 0x000fe200078efcff */
[----:B------:R-:W5:Y:S05]  /*0250*/  @P5 LDG.E.64 R2, desc[UR6][R22.64] ;  /* 0x0000000616025981 */ /* 0x000f6a000c1e1b00 */
[----:B------:R-:W1:Y:S01]  /*0260*/  LDC.64 R32, c[0x0][0x3d8] ;  /* 0x0000f600ff207b82 */ /* 0x000e620000000a00 */
[----:B--2---:R-:W-:-:S07]  /*0270*/  @P6 IMAD.WIDE.U32 R26, R0, 0x8, R26 ;  /* 0x00000008001a6825 */ /* 0x004fce00078e001a */
[----:B------:R-:W2:Y:S01]  /*0280*/  LDC.64 R34, c[0x0][0x3d0] ;  /* 0x0000f400ff227b82 */ /* 0x000ea20000000a00 */
[C---:B---3--:R-:W-:Y:S01]  /*0290*/  @P6 IMAD.WIDE.U32 R28, R0.reuse, 0x8, R28 ;  /* 0x00000008001c6825 */ /* 0x048fe200078e001c */
[----:B------:R-:W-:Y:S01]  /*02a0*/  @P6 IADD3 R0, PT, PT, R0, 0x20, RZ ;  /* 0x0000002000006810 */ /* 0x000fe20007ffe0ff */
[----:B------:R-:W5:Y:S05]  /*02b0*/  @P5 LDG.E.64 R4, desc[UR6][R24.64] ;  /* 0x0000000618045981 */ /* 0x000f6a000c1e1b00 */
[----:B------:R-:W3:Y:S01]  /*02c0*/  LDC.64 R36, c[0x0][0x3d8] ;  /* 0x0000f600ff247b82 */ /* 0x000ee20000000a00 */
[----:B0-----:R-:W-:-:S07]  /*02d0*/  @P4 IMAD.WIDE.U32 R30, R0, 0x8, R30 ;  /* 0x00000008001e4825 */ /* 0x001fce00078e001e */
[----:B------:R-:W0:Y:S01]  /*02e0*/  LDC.64 R38, c[0x0][0x3d0] ;  /* 0x0000f400ff267b82 */ /* 0x000e220000000a00 */
[C---:B-1----:R-:W-:Y:S01]  /*02f0*/  @P4 IMAD.WIDE.U32 R32, R0.reuse, 0x8, R32 ;  /* 0x0000000800204825 */ /* 0x042fe200078e0020 */
[----:B------:R-:W-:Y:S01]  /*0300*/  @P4 IADD3 R0, PT, PT, R0, 0x20, RZ ;  /* 0x0000002000004810 */ /* 0x000fe20007ffe0ff */
[----:B------:R-:W5:Y:S05]  /*0310*/  @P6 LDG.E.64 R6, desc[UR6][R26.64] ;  /* 0x000000061a066981 */ /* 0x000f6a000c1e1b00 */
[----:B------:R-:W1:Y:S01]  /*0320*/  LDC.64 R60, c[0x0][0x3d8] ;  /* 0x0000f600ff3c7b82 */ /* 0x000e620000000a00 */
[----:B--2---:R-:W-:-:S07]  /*0330*/  @P3 IMAD.WIDE.U32 R34, R0, 0x8, R34 ;  /* 0x0000000800223825 */ /* 0x004fce00078e0022 */
[----:B------:R-:W2:Y:S01]  /*0340*/  LDC.64 R62, c[0x0][0x3d0] ;  /* 0x0000f400ff3e7b82 */ /* 0x000ea20000000a00 */
[C---:B---3--:R-:W-:Y:S01]  /*0350*/  @P3 IMAD.WIDE.U32 R36, R0.reuse, 0x8, R36 ;  /* 0x0000000800243825 */ /* 0x048fe200078e0024 */
[----:B------:R-:W-:Y:S01]  /*0360*/  @P3 IADD3 R0, PT, PT, R0, 0x20, RZ ;  /* 0x0000002000003810 */ /* 0x000fe20007ffe0ff */
[----:B------:R-:W5:Y:S05]  /*0370*/  @P6 LDG.E.64 R8, desc[UR6][R28.64] ;  /* 0x000000061c086981 */ /* 0x000f6a000c1e1b00 */
[----:B------:R-:W3:Y:S08]  /*0380*/  LDC.64 R64, c[0x0][0x3d8] ;  /* 0x0000f600ff407b82 */ /* 0x000ef00000000a00 */
[----:B------:R-:W4:Y:S08]  /*0390*/  LDC.64 R66, c[0x0][0x3d0] ;  /* 0x0000f400ff427b82 */ /* 0x000f300000000a00 */
[----:B------:R-:W4:Y:S01]  /*03a0*/  LDC.64 R68, c[0x0][0x3d8] ;  /* 0x0000f600ff447b82 */ /* 0x000f220000000a00 */
[----:B------:R-:W-:Y:S01]  /*03b0*/  ISETP.GE.U32.AND P0, PT, R86, 0xe0, PT ;  /* 0x000000e05600780c */ /* 0x000fe20003f06070 */
[----:B0-----:R-:W-:Y:S01]  /*03c0*/  @P2 IMAD.WIDE.U32 R38, R0, 0x8, R38 ;  /* 0x0000000800262825 */ /* 0x001fe200078e0026 */
[----:B------:R-:W-:-:S02]  /*03d0*/  @P6 CS2R R72, SRZ ;  /* 0x0000000000486805 */ /* 0x000fc4000001ff00 */
[----:B------:R-:W-:Y:S02]  /*03e0*/  @P5 CS2R R50, SRZ ;  /* 0x0000000000325805 */ /* 0x000fe4000001ff00 */
[----:B------:R-:W-:Y:S01]  /*03f0*/  @P4 CS2R R48, SRZ ;  /* 0x0000000000304805 */ /* 0x000fe2000001ff00 */
[C---:B-1----:R-:W-:Y:S01]  /*0400*/  @P2 IMAD.WIDE.U32 R60, R0.reuse, 0x8, R60 ;  /* 0x00000008003c2825 */ /* 0x042fe200078e003c */
[----:B------:R-:W-:Y:S02]  /*0410*/  @P2 IADD3 R0, PT, PT, R0, 0x20, RZ ;  /* 0x0000002000002810 */ /* 0x000fe40007ffe0ff */
[----:B------:R-:W-:Y:S02]  /*0420*/  @P3 CS2R R46, SRZ ;  /* 0x00000000002e3805 */ /* 0x000fe4000001ff00 */
[----:B------:R-:W-:Y:S02]  /*0430*/  @P2 CS2R R44, SRZ ;  /* 0x00000000002c2805 */ /* 0x000fe4000001ff00 */
[----:B------:R-:W-:Y:S01]  /*0440*/  @P1 CS2R R40, SRZ ;  /* 0x0000000000281805 */ /* 0x000fe2000001ff00 */
[----:B------:R-:W5:Y:S01]  /*0450*/  @P2 LDG.E.64 R20, desc[UR6][R60.64] ;  /* 0x000000063c142981 */ /* 0x000f62000c1e1b00 */
[----:B--2---:R-:W-:Y:S01]  /*0460*/  @P1 IMAD.WIDE.U32 R62, R0, 0x8, R62 ;  /* 0x00000008003e1825 */ /* 0x004fe200078e003e */
[----:B------:R-:W-:-:S02]  /*0470*/  @P0 CS2R R42, SRZ ;  /* 0x00000000002a0805 */ /* 0x000fc4000001ff00 */
[----:B------:R0:W5:Y:S01]  /*0480*/  @P4 LDG.E.64 R10, desc[UR6][R30.64] ;  /* 0x000000061e0a4981 */ /* 0x000162000c1e1b00 */
[C---:B---3--:R-:W-:Y:S01]  /*0490*/  @P1 IMAD.WIDE.U32 R64, R0.reuse, 0x8, R64 ;  /* 0x0000000800401825 */ /* 0x048fe200078e0040 */
[----:B------:R-:W-:Y:S02]  /*04a0*/  @P1 IADD3 R0, PT, PT, R0, 0x20, RZ ;  /* 0x0000002000001810 */ /* 0x000fe40007ffe0ff */
[----:B------:R-:W5:Y:S03]  /*04b0*/  @P1 LDG.E.64 R52, desc[UR6][R62.64] ;  /* 0x000000063e341981 */ /* 0x000f66000c1e1b00 */
[C---:B----4-:R-:W-:Y:S01]  /*04c0*/  @P0 IMAD.WIDE.U32 R66, R0.reuse, 0x8, R66 ;  /* 0x0000000800420825 */ /* 0x050fe200078e0042 */
[----:B------:R-:W5:Y:S03]  /*04d0*/  @P1 LDG.E.64 R54, desc[UR6][R64.64] ;  /* 0x0000000640361981 */ /* 0x000f66000c1e1b00 */
[----:B------:R-:W-:Y:S01]  /*04e0*/  @P0 IMAD.WIDE.U32 R68, R0, 0x8, R68 ;  /* 0x0000000800440825 */ /* 0x000fe200078e0044 */
[----:B------:R-:W5:Y:S04]  /*04f0*/  @P0 LDG.E.64 R56, desc[UR6][R66.64] ;  /* 0x0000000642380981 */ /* 0x000f68000c1e1b00 */
[----:B------:R-:W5:Y:S01]  /*0500*/  @P0 LDG.E.64 R58, desc[UR6][R68.64] ;  /* 0x00000006443a0981 */ /* 0x000f62000c1e1b00 */
[----:B------:R-:W-:-:S02]  /*0510*/  ISETP.GE.U32.AND P6, PT, R86, 0x100, PT ;  /* 0x000001005600780c */ /* 0x000fc40003fc6070 */
[----:B0-----:R-:W-:Y:S01]  /*0520*/  MOV R30, R48 ;  /* 0x00000030001e7202 */ /* 0x001fe20000000f00 */
[----:B------:R0:W5:Y:S01]  /*0530*/  @P4 LDG.E.64 R12, desc[UR6][R32.64] ;  /* 0x00000006200c4981 */ /* 0x000162000c1e1b00 */
[----:B------:R-:W-:Y:S02]  /*0540*/  MOV R31, R49 ;  /* 0x00000031001f7202 */ /* 0x000fe40000000f00 */
[----:B------:R-:W-:Y:S01]  /*0550*/  MOV R28, R72 ;  /* 0x00000048001c7202 */ /* 0x000fe20000000f00 */
[----:B------:R1:W5:Y:S01]  /*0560*/  @P3 LDG.E.64 R14, desc[UR6][R34.64] ;  /* 0x00000006220e3981 */ /* 0x000362000c1e1b00 */
[----:B------:R-:W-:Y:S02]  /*0570*/  MOV R29, R73 ;  /* 0x00000049001d7202 */ /* 0x000fe40000000f00 */
[----:B------:R-:W-:Y:S01]  /*0580*/  MOV R26, R50 ;  /* 0x00000032001a7202 */ /* 0x000fe20000000f00 */
[----:B------:R2:W5:Y:S01]  /*0590*/  @P3 LDG.E.64 R16, desc[UR6][R36.64] ;  /* 0x0000000624103981 */ /* 0x000562000c1e1b00 */
[----:B------:R-:W-:-:S02]  /*05a0*/  MOV R27, R51 ;  /* 0x00000033001b7202 */ /* 0x000fc40000000f00 */
[----:B0-----:R-:W-:Y:S01]  /*05b0*/  MOV R32, R46 ;  /* 0x0000002e00207202 */ /* 0x001fe20000000f00 */
[----:B------:R0:W5:Y:S01]  /*05c0*/  @P2 LDG.E.64 R18, desc[UR6][R38.64] ;  /* 0x0000000626122981 */ /* 0x000162000c1e1b00 */
[----:B------:R-:W-:Y:S02]  /*05d0*/  MOV R33, R47 ;  /* 0x0000002f00217202 */ /* 0x000fe40000000f00 */
[----:B-1----:R-:W-:Y:S02]  /*05e0*/  MOV R34, R44 ;  /* 0x0000002c00227202 */ /* 0x002fe40000000f00 */
[----:B------:R-:W-:Y:S02]  /*05f0*/  MOV R35, R45 ;  /* 0x0000002d00237202 */ /* 0x000fe40000000f00 */
[----:B--2---:R-:W-:Y:S02]  /*0600*/  MOV R36, R40 ;  /* 0x0000002800247202 */ /* 0x004fe40000000f00 */
[----:B------:R-:W-:-:S02]  /*0610*/  MOV R37, R41 ;  /* 0x0000002900257202 */ /* 0x000fc40000000f00 */
[----:B0-----:R-:W-:Y:S02]  /*0620*/  MOV R38, R42 ;  /* 0x0000002a00267202 */ /* 0x001fe40000000f00 */
[----:B------:R-:W-:Y:S02]  /*0630*/  MOV R39, R43 ;  /* 0x0000002b00277202 */ /* 0x000fe40000000f00 */
[----:B------:R-:W-:Y:S01]  /*0640*/  @P0 IADD3 R0, PT, PT, R0, 0x20, RZ ;  /* 0x0000002000000810 */ /* 0x000fe20007ffe0ff */
[----:B------:R-:W-:Y:S06]  /*0650*/  @!P6 BRA `(.L_x_17951) ;  /* 0x000000140030e947 */ /* 0x000fec0003800000 */
[----:B------:R-:W0:Y:S08]  /*0660*/  LDC.64 R62, c[0x0][0x3d8] ;  /* 0x0000f600ff3e7b82 */ /* 0x000e300000000a00 */
[----:B------:R-:W1:Y:S01]  /*0670*/  LDC.64 R60, c[0x0][0x3d0] ;  /* 0x0000f400ff3c7b82 */ /* 0x000e620000000a00 */
[----:B0-----:R-:W-:-:S06]  /*0680*/  IMAD.WIDE.U32 R62, R0, 0x8, R62 ;  /* 0x00000008003e7825 */ /* 0x001fcc00078e003e */
[----:B------:R-:W5:Y:S01]  /*0690*/  LDG.E.64 R62, desc[UR6][R62.64] ;  /* 0x000000063e3e7981 */ /* 0x000f62000c1e1b00 */
[----:B-1----:R-:W-:-:S06]  /*06a0*/  IMAD.WIDE.U32 R60, R0, 0x8, R60 ;  /* 0x00000008003c7825 */ /* 0x002fcc00078e003c */
[----:B------:R-:W5:Y:S01]  /*06b0*/  LDG.E.64 R60, desc[UR6][R60.64] ;  /* 0x000000063c3c7981 */ /* 0x000f62000c1e1b00 */
[----:B------:R-:W-:Y:S02]  /*06c0*/  CS2R R24, SRZ ;  /* 0x0000000000187805 */ /* 0x000fe4000001ff00 */
[----:B------:R-:W-:Y:S02]  /*06d0*/  CS2R R22, SRZ ;  /* 0x0000000000167805 */ /* 0x000fe4000001ff00 */
[----:B------:R-:W-:Y:S02]  /*06e0*/  MOV R38, R42 ;  /* 0x0000002a00267202 */ /* 0x000fe40000000f00 */
[----:B------:R-:W-:Y:S02]  /*06f0*/  MOV R39, R43 ;  /* 0x0000002b00277202 */ /* 0x000fe40000000f00 */
[----:B------:R-:W-:Y:S02]  /*0700*/  MOV R36, R40 ;  /* 0x0000002800247202 */ /* 0x000fe40000000f00 */
[----:B------:R-:W-:-:S02]  /*0710*/  MOV R37, R41 ;  /* 0x0000002900257202 */ /* 0x000fc40000000f00 */
[----:B------:R-:W-:Y:S02]  /*0720*/  MOV R34, R44 ;  /* 0x0000002c00227202 */ /* 0x000fe40000000f00 */
[----:B------:R-:W-:Y:S02]  /*0730*/  MOV R35, R45 ;  /* 0x0000002d00237202 */ /* 0x000fe40000000f00 */
[----:B------:R-:W-:Y:S02]  /*0740*/  MOV R32, R46 ;  /* 0x0000002e00207202 */ /* 0x000fe40000000f00 */
[----:B------:R-:W-:Y:S02]  /*0750*/  MOV R33, R47 ;  /* 0x0000002f00217202 */ /* 0x000fe40000000f00 */
[----:B------:R-:W-:Y:S02]  /*0760*/  MOV R30, R48 ;  /* 0x00000030001e7202 */ /* 0x000fe40000000f00 */
[----:B------:R-:W-:-:S02]  /*0770*/  MOV R31, R49 ;  /* 0x00000031001f7202 */ /* 0x000fc40000000f00 */
[----:B------:R-:W-:Y:S02]  /*0780*/  MOV R28, R72 ;  /* 0x00000048001c7202 */ /* 0x000fe40000000f00 */
[----:B------:R-:W-:Y:S02]  /*0790*/  MOV R29, R73 ;  /* 0x00000049001d7202 */ /* 0x000fe40000000f00 */
[----:B------:R-:W-:Y:S02]  /*07a0*/  MOV R26, R50 ;  /* 0x00000032001a7202 */ /* 0x000fe40000000f00 */
[----:B------:R-:W-:Y:S01]  /*07b0*/  MOV R27, R51 ;  /* 0x00000033001b7202 */ /* 0x000fe20000000f00 */
[----:B------:R-:W-:Y:S06]  /*07c0*/  BRA `(.L_x_17951) ;  /* 0x0000001000d47947 */ /* 0x000fec0003800000 */
.L_x_17950:
[C---:B------:R-:W-:Y:S01]  /*07d0*/  ISETP.GE.U32.AND P5, PT, R86.reuse, 0x20, PT ;  /* 0x000000205600780c */ /* 0x040fe20003fa6070 */
[----:B------:R-:W0:Y:S01]  /*07e0*/  LDC.64 R24, c[0x0][0x3d0] ;  /* 0x0000f400ff187b82 */ /* 0x000e220000000a00 */
[C---:B------:R-:W-:Y:S02]  /*07f0*/  ISETP.GE.U32.AND P6, PT, R86.reuse, 0x40, PT ;  /* 0x000000405600780c */ /* 0x040fe40003fc6070 */
[C---:B------:R-:W-:Y:S02]  /*0800*/  ISETP.GE.U32.AND P4, PT, R86.reuse, 0x60, PT ;  /* 0x000000605600780c */ /* 0x040fe40003f86070 */
[C---:B------:R-:W-:Y:S02]  /*0810*/  ISETP.GE.U32.AND P3, PT, R86.reuse, 0x80, PT ;  /* 0x000000805600780c */ /* 0x040fe40003f66070 */
[C---:B------:R-:W-:Y:S01]  /*0820*/  ISETP.GE.U32.AND P2, PT, R86.reuse, 0xa0, PT ;  /* 0x000000a05600780c */ /* 0x040fe20003f46070 */
[----:B------:R-:W1:Y:S01]  /*0830*/  LDC.64 R60, c[0x0][0x3d8] ;  /* 0x0000f600ff3c7b82 */ /* 0x000e620000000a00 */
[----:B------:R-:W-:-:S02]  /*0840*/  ISETP.GE.U32.AND P1, PT, R86, 0xc0, PT ;  /* 0x000000c05600780c */ /* 0x000fc40003f26070 */
[----:B------:R-:W-:-:S05]  /*0850*/  ISETP.GE.U32.AND P0, PT, R86, 0xe0, PT ;  /* 0x000000e05600780c */ /* 0x000fca0003f06070 */
[----:B------:R-:W2:Y:S08]  /*0860*/  @P5 LDC.64 R22, c[0x0][0x440] ;  /* 0x00011000ff165b82 */ /* 0x000eb00000000a00 */
[----:B------:R-:W3:Y:S01]  /*0870*/  LDC.64 R62, c[0x0][0x3d0] ;  /* 0x0000f400ff3e7b82 */ /* 0x000ee20000000a00 */
[----:B0-----:R-:W-:-:S05]  /*0880*/  @P5 IMAD.WIDE.U32 R24, R0, 0x8, R24 ;  /* 0x0000000800185825 */ /* 0x001fca00078e0018 */
[----:B------:R0:W5:Y:S02]  /*0890*/  @P5 LDG.E.64 R2, desc[UR6][R24.64] ;  /* 0x0000000618025981 */ /* 0x000164000c1e1b00 */
[----:B------:R-:W4:Y:S01]  /*08a0*/  LDC.64 R64, c[0x0][0x3d8] ;  /* 0x0000f600ff407b82 */ /* 0x000f220000000a00 */
[----:B-1----:R-:W-:-:S05]  /*08b0*/  @P5 IMAD.WIDE.U32 R60, R0, 0x8, R60 ;  /* 0x00000008003c5825 */ /* 0x002fca00078e003c */
[----:B------:R0:W5:Y:S02]  /*08c0*/  @P5 LDG.E.64 R4, desc[UR6][R60.64] ;  /* 0x000000063c045981 */ /* 0x000164000c1e1b00 */
[----:B------:R-:W1:Y:S01]  /*08d0*/  @P6 LDC.64 R66, c[0x0][0x440] ;  /* 0x00011000ff426b82 */ /* 0x000e620000000a00 */
[C---:B--2---:R-:W-:Y:S01]  /*08e0*/  @P5 IMAD.WIDE.U32 R22, R0.reuse, 0x8, R22 ;  /* 0x0000000800165825 */ /* 0x044fe200078e0016 */
[----:B------:R-:W-:-:S04]  /*08f0*/  @P5 LOP3.LUT R0, R0, 0x20, RZ, 0xfc, !PT ;  /* 0x0000002000005812 */ /* 0x000fc800078efcff */
[----:B------:R0:W5:Y:S02]  /*0900*/  @P5 LD.E.64 R26, desc[UR6][R22.64] ;  /* 0x00000006161a5980 */ /* 0x000164000c101b00 */
[----:B------:R-:W2:Y:S01]  /*0910*/  LDC.64 R68, c[0x0][0x3d0] ;  /* 0x0000f400ff447b82 */ /* 0x000ea20000000a00 */
[----:B---3--:R-:W-:-:S07]  /*0920*/  @P6 IMAD.WIDE.U32 R62, R0, 0x8, R62 ;  /* 0x00000008003e6825 */ /* 0x008fce00078e003e */
[----:B------:R-:W3:Y:S01]  /*0930*/  LDC.64 R70, c[0x0][0x3d8] ;  /* 0x0000f600ff467b82 */ /* 0x000ee20000000a00 */
[C---:B----4-:R-:W-:Y:S01]  /*0940*/  @P6 IMAD.WIDE.U32 R64, R0.reuse, 0x8, R64 ;  /* 0x0000000800406825 */ /* 0x050fe200078e0040 */
[----:B------:R0:W5:Y:S06]  /*0950*/  @P6 LDG.E.64 R6, desc[UR6][R62.64] ;  /* 0x000000063e066981 */ /* 0x00016c000c1e1b00 */
[----:B------:R-:W4:Y:S01]  /*0960*/  LDC.64 R76, c[0x0][0x3d0] ;  /* 0x0000f400ff4c7b82 */ /* 0x000f220000000a00 */
[C---:B-1----:R-:W-:Y:S01]  /*0970*/  @P6 IMAD.WIDE.U32 R66, R0.reuse, 0x8, R66 ;  /* 0x0000000800426825 */ /* 0x042fe200078e0042 */
[----:B------:R-:W-:Y:S01]  /*0980*/  @P6 IADD3 R0, PT, PT, R0, 0x20, RZ ;  /* 0x0000002000006810 */ /* 0x000fe20007ffe0ff */
[----:B------:R0:W5:Y:S05]  /*0990*/  @P6 LDG.E.64 R8, desc[UR6][R64.64] ;  /* 0x0000000640086981 */ /* 0x00016a000c1e1b00 */
[----:B------:R-:W1:Y:S01]  /*09a0*/  LDC.64 R78, c[0x0][0x3d8] ;  /* 0x0000f600ff4e7b82 */ /* 0x000e620000000a00 */
[C---:B--2---:R-:W-:Y:S01]  /*09b0*/  @P4 IMAD.WIDE.U32 R68, R0.reuse, 0x8, R68 ;  /* 0x0000000800444825 */ /* 0x044fe200078e0044 */
[----:B------:R0:W5:Y:S04]  /*09c0*/  @P6 LD.E.64 R28, desc[UR6][R66.64] ;  /* 0x00000006421c6980 */ /* 0x000168000c101b00 */
[----:B------:R0:W5:Y:S02]  /*09d0*/  @P4 LDG.E.64 R10, desc[UR6][R68.64] ;  /* 0x00000006440a4981 */ /* 0x000164000c1e1b00 */
[----:B------:R-:W2:Y:S01]  /*09e0*/  @P4 LDC.64 R74, c[0x0][0x440] ;  /* 0x00011000ff4a4b82 */ /* 0x000ea20000000a00 */
[----:B---3--:R-:W-:-:S05]  /*09f0*/  @P4 IMAD.WIDE.U32 R70, R0, 0x8, R70 ;  /* 0x0000000800464825 */ /* 0x008fca00078e0046 */
[----:B------:R0:W5:Y:S02]  /*0a00*/  @P4 LDG.E.64 R12, desc[UR6][R70.64] ;  /* 0x00000006460c4981 */ /* 0x000164000c1e1b00 */
[----:B------:R-:W3:Y:S08]  /*0a10*/  @P3 LDC.64 R80, c[0x0][0x440] ;  /* 0x00011000ff503b82 */ /* 0x000ef00000000a00 */
[----:B------:R-:W0:Y:S08]  /*0a20*/  LDC.64 R82, c[0x0][0x3d0] ;  /* 0x0000f400ff527b82 */ /* 0x000e300000000a00 */
[----:B------:R-:W0:Y:S01]  /*0a30*/  LDC.64 R88, c[0x0][0x3d8] ;  /* 0x0000f600ff587b82 */ /* 0x000e220000000a00 */
[C---:B--2---:R-:W-:Y:S01]  /*0a40*/  @P4 IMAD.WIDE.U32 R74, R0.reuse, 0x8, R74 ;  /* 0x00000008004a4825 */ /* 0x044fe200078e004a */
[----:B------:R-:W-:-:S04]  /*0a50*/  @P4 IADD3 R0, PT, PT, R0, 0x20, RZ ;  /* 0x0000002000004810 */ /* 0x000fc80007ffe0ff */
[----:B------:R2:W5:Y:S01]  /*0a60*/  @P4 LD.E.64 R30, desc[UR6][R74.64] ;  /* 0x000000064a1e4980 */ /* 0x000562000c101b00 */
[C---:B----4-:R-:W-:Y:S01]  /*0a70*/  @P3 IMAD.WIDE.U32 R76, R0.reuse, 0x8, R76 ;  /* 0x00000008004c3825 */ /* 0x050fe200078e004c */
[----:B------:R-:W4:Y:S03]  /*0a80*/  @P2 LDC.64 R90, c[0x0][0x440] ;  /* 0x00011000ff5a2b82 */ /* 0x000f260000000a00 */
[C---:B-1----:R-:W-:Y:S01]  /*0a90*/  @P3 IMAD.WIDE.U32 R78, R0.reuse, 0x8, R78 ;  /* 0x00000008004e3825 */ /* 0x042fe200078e004e */
[----:B------:R2:W5:Y:S03]  /*0aa0*/  @P3 LDG.E.64 R14, desc[UR6][R76.64] ;  /* 0x000000064c0e3981 */ /* 0x000566000c1e1b00 */
[C---:B---3--:R-:W-:Y:S01]  /*0ab0*/  @P3 IMAD.WIDE.U32 R80, R0.reuse, 0x8, R80 ;  /* 0x0000000800503825 */ /* 0x048fe200078e0050 */
[----:B------:R-:W1:Y:S01]  /*0ac0*/  LDC.64 R92, c[0x0][0x3d0] ;  /* 0x0000f400ff5c7b82 */ /* 0x000e620000000a00 */
[----:B------:R-:W-:Y:S01]  /*0ad0*/  @P3 IADD3 R0, PT, PT, R0, 0x20, RZ ;  /* 0x0000002000003810 */ /* 0x000fe20007ffe0ff */
[----:B------:R2:W5:Y:S06]  /*0ae0*/  @P3 LDG.E.64 R16, desc[UR6][R78.64] ;  /* 0x000000064e103981 */ /* 0x00056c000c1e1b00 */
[----:B------:R-:W3:Y:S08]  /*0af0*/  LDC.64 R94, c[0x0][0x3d8] ;  /* 0x0000f600ff5e7b82 */ /* 0x000ef00000000a00 */
[----:B------:R-:W2:Y:S08]  /*0b00*/  @P1 LDC.64 R96, c[0x0][0x440] ;  /* 0x00011000ff601b82 */ /* 0x000eb00000000a00 */
[----:B------:R-:W2:Y:S08]  /*0b10*/  LDC.64 R98, c[0x0][0x3d0] ;  /* 0x0000f400ff627b82 */ /* 0x000eb00000000a00 */
[----:B------:R-:W2:Y:S08]  /*0b20*/  LDC.64 R100, c[0x0][0x3d8] ;  /* 0x0000f600ff647b82 */ /* 0x000eb00000000a00 */
[----:B------:R-:W2:Y:S01]  /*0b30*/  @P0 LDC.64 R102, c[0x0][0x440] ;  /* 0x00011000ff660b82 */ /* 0x000ea20000000a00 */
[C---:B0-----:R-:W-:Y:S01]  /*0b40*/  @P2 IMAD.WIDE.U32 R82, R0.reuse, 0x8, R82 ;  /* 0x0000000800522825 */ /* 0x041fe200078e0052 */
[----:B------:R0:W5:Y:S03]  /*0b50*/  @P3 LD.E.64 R32, desc[UR6][R80.64] ;  /* 0x0000000650203980 */ /* 0x000166000c101b00 */
[C---:B------:R-:W-:Y:S01]  /*0b60*/  @P2 IMAD.WIDE.U32 R88, R0.reuse, 0x8, R88 ;  /* 0x0000000800582825 */ /* 0x040fe200078e0058 */
[----:B------:R0:W5:Y:S03]  /*0b70*/  @P2 LDG.E.64 R18, desc[UR6][R82.64] ;  /* 0x0000000652122981 */ /* 0x000166000c1e1b00 */
[C---:B----4-:R-:W-:Y:S01]  /*0b80*/  @P2 IMAD.WIDE.U32 R90, R0.reuse, 0x8, R90 ;  /* 0x00000008005a2825 */ /* 0x050fe200078e005a */
[----:B------:R-:W-:Y:S01]  /*0b90*/  @P2 IADD3 R0, PT, PT, R0, 0x20, RZ ;  /* 0x0000002000002810 */ /* 0x000fe20007ffe0ff */
[----:B------:R0:W5:Y:S04]  /*0ba0*/  @P2 LDG.E.64 R20, desc[UR6][R88.64] ;  /* 0x0000000658142981 */ /* 0x000168000c1e1b00 */
[C---:B-1----:R-:W-:Y:S01]  /*0bb0*/  @P1 IMAD.WIDE.U32 R92, R0.reuse, 0x8, R92 ;  /* 0x00000008005c1825 */ /* 0x042fe200078e005c */
[----:B------:R0:W5:Y:S03]  /*0bc0*/  @P2 LD.E.64 R34, desc[UR6][R90.64] ;  /* 0x000000065a222980 */ /* 0x000166000c101b00 */
[C---:B---3--:R-:W-:Y:S01]  /*0bd0*/  @P1 IMAD.WIDE.U32 R94, R0.reuse, 0x8, R94 ;  /* 0x00000008005e1825 */ /* 0x048fe200078e005e */
[----:B------:R0:W5:Y:S03]  /*0be0*/  @P1 LDG.E.64 R52, desc[UR6][R92.64] ;  /* 0x000000065c341981 */ /* 0x000166000c1e1b00 */
[C---:B--2---:R-:W-:Y:S01]  /*0bf0*/  @P1 IMAD.WIDE.U32 R96, R0.reuse, 0x8, R96 ;  /* 0x0000000800601825 */ /* 0x044fe200078e0060 */
[----:B------:R-:W-:Y:S01]  /*0c00*/  @P1 IADD3 R0, PT, PT, R0, 0x20, RZ ;  /* 0x0000002000001810 */ /* 0x000fe20007ffe0ff */
[----:B------:R0:W5:Y:S04]  /*0c10*/  @P1 LDG.E.64 R54, desc[UR6][R94.64] ;  /* 0x000000065e361981 */ /* 0x000168000c1e1b00 */
[C---:B------:R-:W-:Y:S01]  /*0c20*/  @P0 IMAD.WIDE.U32 R98, R0.reuse, 0x8, R98 ;  /* 0x0000000800620825 */ /* 0x040fe200078e0062 */
[----:B------:R0:W5:Y:S03]  /*0c30*/  @P1 LD.E.64 R36, desc[UR6][R96.64] ;  /* 0x0000000660241980 */ /* 0x000166000c101b00 */
[C---:B------:R-:W-:Y:S01]  /*0c40*/  @P0 IMAD.WIDE.U32 R100, R0.reuse, 0x8, R100 ;  /* 0x0000000800640825 */ /* 0x040fe200078e0064 */
[----:B------:R0:W5:Y:S03]  /*0c50*/  @P0 LDG.E.64 R56, desc[UR6][R98.64] ;  /* 0x0000000662380981 */ /* 0x000166000c1e1b00 */
[----:B------:R-:W-:Y:S01]  /*0c60*/  @P0 IMAD.WIDE.U32 R102, R0, 0x8, R102 ;  /* 0x0000000800660825 */ /* 0x000fe200078e0066 */
[----:B------:R0:W5:Y:S04]  /*0c70*/  @P0 LDG.E.64 R58, desc[UR6][R100.64] ;  /* 0x00000006643a0981 */ /* 0x000168000c1e1b00 */
[----:B------:R0:W5:Y:S01]  /*0c80*/  @P0 LD.E.64 R38, desc[UR6][R102.64] ;  /* 0x0000000666260980 */ /* 0x000162000c101b00 */
[----:B------:R-:W-:-:S02]  /*0c90*/  @P6 CS2R R72, SRZ ;  /* 0x0000000000486805 */ /* 0x000fc4000001ff00 */
[----:B------:R-:W-:Y:S02]  /*0ca0*/  ISETP.GE.U32.AND P6, PT, R86, 0x100, PT ;  /* 0x000001005600780c */ /* 0x000fe40003fc6070 */
[----:B------:R-:W-:Y:S02]  /*0cb0*/  @P5 CS2R R50, SRZ ;  /* 0x0000000000325805 */ /* 0x000fe4000001ff00 */
[----:B------:R-:W-:Y:S02]  /*0cc0*/  @P4 CS2R R48, SRZ ;  /* 0x0000000000304805 */ /* 0x000fe4000001ff00 */
[----:B------:R-:W-:Y:S02]  /*0cd0*/  @P3 CS2R R46, SRZ ;  /* 0x00000000002e3805 */ /* 0x000fe4000001ff00 */
[----:B------:R-:W-:Y:S02]  /*0ce0*/  @P2 CS2R R44, SRZ ;  /* 0x00000000002c2805 */ /* 0x000fe4000001ff00 */
[----:B------:R-:W-:-:S02]  /*0cf0*/  @P1 CS2R R40, SRZ ;  /* 0x0000000000281805 */ /* 0x000fc4000001ff00 */
[----:B------:R-:W-:Y:S02]  /*0d00*/  @P0 CS2R R42, SRZ ;  /* 0x00000000002a0805 */ /* 0x000fe4000001ff00 */
[----:B------:R-:W-:Y:S01]  /*0d10*/  @P0 IADD3 R0, PT, PT, R0, 0x20, RZ ;  /* 0x0000002000000810 */ /* 0x000fe20007ffe0ff */
[----:B0-----:R-:W-:Y:S06]  /*0d20*/  @!P6 BRA `(.L_x_17951) ;  /* 0x0000000c007ce947 */ /* 0x001fec0003800000 */
[----:B------:R-:W0:Y:S08]  /*0d30*/  LDC.64 R60, c[0x0][0x3d0] ;  /* 0x0000f400ff3c7b82 */ /* 0x000e300000000a00 */
[----:B------:R-:W1:Y:S08]  /*0d40*/  LDC.64 R62, c[0x0][0x3d8] ;  /* 0x0000f600ff3e7b82 */ /* 0x000e700000000a00 */
[----:B------:R-:W2:Y:S01]  /*0d50*/  LDC.64 R22, c[0x0][0x440] ;  /* 0x00011000ff167b82 */ /* 0x000ea20000000a00 */
[----:B0-----:R-:W-:-:S06]  /*0d60*/  IMAD.WIDE.U32 R60, R0, 0x8, R60 ;  /* 0x00000008003c7825 */ /* 0x001fcc00078e003c */
[----:B------:R-:W5:Y:S01]  /*0d70*/  LDG.E.64 R60, desc[UR6][R60.64] ;  /* 0x000000063c3c7981 */ /* 0x000f62000c1e1b00 */
[----:B-1----:R-:W-:-:S06]  /*0d80*/  IMAD.WIDE.U32 R62, R0, 0x8, R62 ;  /* 0x00000008003e7825 */ /* 0x002fcc00078e003e */
[----:B------:R-:W5:Y:S01]  /*0d90*/  LDG.E.64 R62, desc[UR6][R62.64] ;  /* 0x000000063e3e7981 */ /* 0x000f62000c1e1b00 */
[----:B--2---:R-:W-:-:S06]  /*0da0*/  IMAD.WIDE.U32 R22, R0, 0x8, R22 ;  /* 0x0000000800167825 */ /* 0x004fcc00078e0016 */
[----:B------:R-:W5:Y:S01]  /*0db0*/  LD.E.64 R22, desc[UR6][R22.64] ;  /* 0x0000000616167980 */ /* 0x000f62000c101b00 */
[----:B------:R-:W-:Y:S01]  /*0dc0*/  CS2R R24, SRZ ;  /* 0x0000000000187805 */ /* 0x000fe2000001ff00 */
[----:B------:R-:W-:Y:S06]  /*0dd0*/  BRA `(.L_x_17951) ;  /* 0x0000000c00507947 */ /* 0x000fec0003800000 */
.L_x_17949:
[----:B------:R-:W0:Y:S02]  /*0de0*/  LDCU.64 UR4, c[0x0][0x440] ;  /* 0x00008800ff0477ac */ /* 0x000e240008000a00 */
[----:B0-----:R-:W-:-:S04]  /*0df0*/  UISETP.NE.U32.AND UP0, UPT, UR4, URZ, UPT ;  /* 0x000000ff0400728c */ /* 0x001fc8000bf05070 */
[----:B------:R-:W-:-:S09]  /*0e00*/  UISETP.NE.AND.EX UP0, UPT, UR5, URZ, UPT, UP0 ;  /* 0x000000ff0500728c */ /* 0x000fd2000bf05300 */
[----:B------:R-:W-:Y:S05]  /*0e10*/  BRA.U !UP0, `(.L_x_17952) ;  /* 0x0000000508c47547 */ /* 0x000fea000b800000 */
        /* <DEDUP_REMOVED lines=10> */
[----:B------:R-:W3:Y:S01]  /*0ec0*/  @P5 LDC.64 R62, c[0x0][0x440] ;  /* 0x00011000ff3e5b82 */ /* 0x000ee20000000a00 */
[----:B0-----:R-:W-:-:S05]  /*0ed0*/  @P5 IMAD.WIDE.U32 R24, R0, 0x8, R24 ;  /* 0x0000000800185825 */ /* 0x001fca00078e0018 */
[----:B------:R0:W5:Y:S02]  /*0ee0*/  @P5 LDG.E.64 R2, desc[UR6][R24.64] ;  /* 0x0000000618025981 */ /* 0x000164000c1e1b00 */
[----:B------:R-:W4:Y:S01]  /*0ef0*/  LDC.64 R64, c[0x0][0x3d0] ;  /* 0x0000f400ff407b82 */ /* 0x000f220000000a00 */
[----:B-1----:R-:W-:-:S05]  /*0f00*/  @P5 IMAD.WIDE.U32 R60, R0, 0x8, R60 ;  /* 0x00000008003c5825 */ /* 0x002fca00078e003c */
[----:B------:R1:W5:Y:S02]  /*0f10*/  @P5 LDG.E.64 R4, desc[UR6][R60.64] ;  /* 0x000000063c045981 */ /* 0x000364000c1e1b00 */
[----:B------:R-:W0:Y:S01]  /*0f20*/  @P1 LDC.64 R66, c[0x0][0x438] ;  /* 0x00010e00ff421b82 */ /* 0x000e220000000a00 */
[----:B--2---:R-:W-:-:S05]  /*0f30*/  @P5 IMAD.WIDE.U32 R22, R0, 0x8, R22 ;  /* 0x0000000800165825 */ /* 0x004fca00078e0016 */
[----:B------:R1:W5:Y:S02]  /*0f40*/  @P5 LD.E.64 R50, desc[UR6][R22.64] ;  /* 0x0000000616325980 */ /* 0x000364000c101b00 */
[----:B------:R-:W2:Y:S01]  /*0f50*/  LDC.64 R68, c[0x0][0x3d8] ;  /* 0x0000f600ff447b82 */ /* 0x000ea20000000a00 */
[C---:B---3--:R-:W-:Y:S01]  /*0f60*/  @P5 IMAD.WIDE.U32 R62, R0.reuse, 0x8, R62 ;  /* 0x00000008003e5825 */ /* 0x048fe200078e003e */
[----:B------:R-:W-:-:S04]  /*0f70*/  @P5 LOP3.LUT R0, R0, 0x20, RZ, 0xfc, !PT ;  /* 0x0000002000005812 */ /* 0x000fc800078efcff */
[----:B------:R1:W5:Y:S02]  /*0f80*/  @P5 LD.E.64 R26, desc[UR6][R62.64] ;  /* 0x000000063e1a5980 */ /* 0x000364000c101b00 */
[----:B------:R-:W3:Y:S01]  /*0f90*/  @P1 LDC.64 R70, c[0x0][0x440] ;  /* 0x00011000ff461b82 */ /* 0x000ee20000000a00 */
[----:B----4-:R-:W-:-:S05]  /*0fa0*/  @P1 IMAD.WIDE.U32 R64, R0, 0x8, R64 ;  /* 0x0000000800401825 */ /* 0x010fca00078e0040 */
[----:B------:R1:W5:Y:S02]  /*0fb0*/  @P1 LDG.E.64 R6, desc[UR6][R64.64] ;  /* 0x0000000640061981 */ /* 0x000364000c1e1b00 */
[----:B------:R-:W4:Y:S01]  /*0fc0*/  LDC.64 R74, c[0x0][0x3d0] ;  /* 0x0000f400ff4a7b82 */ /* 0x000f220000000a00 */
[----:B0-----:R-:W-:-:S05]  /*0fd0*/  @P1 IMAD.WIDE.U32 R66, R0, 0x8, R66 ;  /* 0x0000000800421825 */ /* 0x001fca00078e0042 */
[----:B------:R1:W5:Y:S02]  /*0fe0*/  @P1 LD.E.64 R72, desc[UR6][R66.64] ;  /* 0x0000000642481980 */ /* 0x000364000c101b00 */
[----:B------:R-:W0:Y:S01]  /*0ff0*/  @P2 LDC.64 R76, c[0x0][0x438] ;  /* 0x00010e00ff4c2b82 */ /* 0x000e220000000a00 */
[----:B--2---:R-:W-:-:S05]  /*1000*/  @P1 IMAD.WIDE.U32 R68, R0, 0x8, R68 ;  /* 0x0000000800441825 */ /* 0x004fca00078e0044 */
[----:B------:R1:W5:Y:S02]  /*1010*/  @P1 LDG.E.64 R8, desc[UR6][R68.64] ;  /* 0x0000000644081981 */ /* 0x000364000c1e1b00 */
[----:B------:R-:W2:Y:S01]  /*1020*/  LDC.64 R78, c[0x0][0x3d8] ;  /* 0x0000f600ff4e7b82 */ /* 0x000ea20000000a00 */
[C---:B---3--:R-:W-:Y:S01]  /*1030*/  @P1 IMAD.WIDE.U32 R70, R0.reuse, 0x8, R70 ;  /* 0x0000000800461825 */ /* 0x048fe200078e0046 */
[----:B------:R-:W-:-:S04]  /*1040*/  @P1 IADD3 R0, PT, PT, R0, 0x20, RZ ;  /* 0x0000002000001810 */ /* 0x000fc80007ffe0ff */
        /* <DEDUP_REMOVED lines=27> */
[----:B------:R-:W3:Y:S08]  /*1200*/  @P4 LDC.64 R100, c[0x0][0x440] ;  /* 0x00011000ff644b82 */ /* 0x000ef00000000a00 */
[----:B------:R-:W1:Y:S08]  /*1210*/  LDC.64 R102, c[0x0][0x3d0] ;  /* 0x0000f400ff667b82 */ /* 0x000e700000000a00 */
[----:B------:R-:W1:Y:S08]  /*1220*/  @P6 LDC.64 R104, c[0x0][0x438] ;  /* 0x00010e00ff686b82 */ /* 0x000e700000000a00 */
[----:B------:R-:W1:Y:S08]  /*1230*/  LDC.64 R106, c[0x0][0x3d8] ;  /* 0x0000f600ff6a7b82 */ /* 0x000e700000000a00 */
[----:B------:R-:W1:Y:S08]  /*1240*/  @P6 LDC.64 R108, c[0x0][0x440] ;  /* 0x00011000ff6c6b82 */ /* 0x000e700000000a00 */
[----:B------:R-:W1:Y:S08]  /*1250*/  LDC.64 R110, c[0x0][0x3d0] ;  /* 0x0000f400ff6e7b82 */ /* 0x000e700000000a00 */
[----:B------:R-:W1:Y:S08]  /*1260*/  LDC.64 R114, c[0x0][0x3d8] ;  /* 0x0000f600ff727b82 */ /* 0x000e700000000a00 */
[----:B------:R-:W1:Y:S08]  /*1270*/  @P0 LDC.64 R112, c[0x0][0x438] ;  /* 0x00010e00ff700b82 */ /* 0x000e700000000a00 */
[----:B------:R-:W1:Y:S01]  /*1280*/  @P0 LDC.64 R24, c[0x0][0x440] ;  /* 0x00011000ff180b82 */ /* 0x000e620000000a00 */
[----:B----4-:R-:W-:-:S04]  /*1290*/  @P4 IMAD.WIDE.U32 R94, R0, 0x8, R94 ;  /* 0x00000008005e4825 */ /* 0x010fc800078e005e */
[C---:B0-----:R-:W-:Y:S01]  /*12a0*/  @P4 IMAD.WIDE.U32 R96, R0.reuse, 0x8, R96 ;  /* 0x0000000800604825 */ /* 0x041fe200078e0060 */
[----:B------:R0:W5:Y:S03]  /*12b0*/  @P4 LDG.E.64 R18, desc[UR6][R94.64] ;  /* 0x000000065e124981 */ /* 0x000166000c1e1b00 */
[C---:B--2---:R-:W-:Y:S01]  /*12c0*/  @P4 IMAD.WIDE.U32 R98, R0.reuse, 0x8, R98 ;  /* 0x0000000800624825 */ /* 0x044fe200078e0062 */
[----:B------:R0:W5:Y:S03]  /*12d0*/  @P4 LD.E.64 R44, desc[UR6][R96.64] ;  /* 0x00000006602c4980 */ /* 0x000166000c101b00 */
[C---:B---3--:R-:W-:Y:S01]  /*12e0*/  @P4 IMAD.WIDE.U32 R100, R0.reuse, 0x8, R100 ;  /* 0x0000000800644825 */ /* 0x048fe200078e0064 */
[----:B------:R-:W-:Y:S01]  /*12f0*/  @P4 IADD3 R0, PT, PT, R0, 0x20, RZ ;  /* 0x0000002000004810 */ /* 0x000fe20007ffe0ff */
[----:B------:R0:W5:Y:S04]  /*1300*/  @P4 LDG.E.64 R20, desc[UR6][R98.64] ;  /* 0x0000000662144981 */ /* 0x000168000c1e1b00 */
[C---:B-1----:R-:W-:Y:S01]  /*1310*/  @P6 IMAD.WIDE.U32 R102, R0.reuse, 0x8, R102 ;  /* 0x0000000800666825 */ /* 0x042fe200078e0066 */
[----:B------:R0:W5:Y:S03]  /*1320*/  @P4 LD.E.64 R34, desc[UR6][R100.64] ;  /* 0x0000000664224980 */ /* 0x000166000c101b00 */
[C---:B------:R-:W-:Y:S01]  /*1330*/  @P6 IMAD.WIDE.U32 R104, R0.reuse, 0x8, R104 ;  /* 0x0000000800686825 */ /* 0x040fe200078e0068 */
[----:B------:R0:W5:Y:S03]  /*1340*/  @P6 LDG.E.64 R52, desc[UR6][R102.64] ;  /* 0x0000000666346981 */ /* 0x000166000c1e1b00 */
[C---:B------:R-:W-:Y:S01]  /*1350*/  @P6 IMAD.WIDE.U32 R106, R0.reuse, 0x8, R106 ;  /* 0x00000008006a6825 */ /* 0x040fe200078e006a */
[----:B------:R0:W5:Y:S03]  /*1360*/  @P6 LD.E.64 R40, desc[UR6][R104.64] ;  /* 0x0000000668286980 */ /* 0x000166000c101b00 */
[C---:B------:R-:W-:Y:S01]  /*1370*/  @P6 IMAD.WIDE.U32 R108, R0.reuse, 0x8, R108 ;  /* 0x00000008006c6825 */ /* 0x040fe200078e006c */
[----:B------:R-:W-:Y:S01]  /*1380*/  @P6 IADD3 R0, PT, PT, R0, 0x20, RZ ;  /* 0x0000002000006810 */ /* 0x000fe20007ffe0ff */
[----:B------:R0:W5:Y:S04]  /*1390*/  @P6 LDG.E.64 R54, desc[UR6][R106.64] ;  /* 0x000000066a366981 */ /* 0x000168000c1e1b00 */
[C---:B------:R-:W-:Y:S01]  /*13a0*/  @P0 IMAD.WIDE.U32 R110, R0.reuse, 0x8, R110 ;  /* 0x00000008006e0825 */ /* 0x040fe200078e006e */
[----:B------:R0:W5:Y:S03]  /*13b0*/  @P6 LD.E.64 R36, desc[UR6][R108.64] ;  /* 0x000000066c246980 */ /* 0x000166000c101b00 */
[C---:B------:R-:W-:Y:S01]  /*13c0*/  @P0 IMAD.WIDE.U32 R114, R0.reuse, 0x8, R114 ;  /* 0x0000000800720825 */ /* 0x040fe200078e0072 */
[----:B------:R0:W5:Y:S03]  /*13d0*/  @P0 LDG.E.64 R56, desc[UR6][R110.64] ;  /* 0x000000066e380981 */ /* 0x000166000c1e1b00 */
[C---:B------:R-:W-:Y:S01]  /*13e0*/  @P0 IMAD.WIDE.U32 R112, R0.reuse, 0x8, R112 ;  /* 0x0000000800700825 */ /* 0x040fe200078e0070 */
[----:B------:R0:W5:Y:S03]  /*13f0*/  @P0 LDG.E.64 R58, desc[UR6][R114.64] ;  /* 0x00000006723a0981 */ /* 0x000166000c1e1b00 */
[----:B------:R-:W-:Y:S01]  /*1400*/  @P0 IMAD.WIDE.U32 R24, R0, 0x8, R24 ;  /* 0x0000000800180825 */ /* 0x000fe200078e0018 */
[----:B------:R0:W5:Y:S04]  /*1410*/  @P0 LD.E.64 R42, desc[UR6][R112.64] ;  /* 0x00000006702a0980 */ /* 0x000168000c101b00 */
[----:B------:R0:W5:Y:S01]  /*1420*/  @P0 LD.E.64 R38, desc[UR6][R24.64] ;  /* 0x0000000618260980 */ /* 0x000162000c101b00 */
[----:B------:R-:W-:-:S02]  /*1430*/  ISETP.GE.U32.AND P1, PT, R86, 0x100, PT ;  /* 0x000001005600780c */ /* 0x000fc40003f26070 */
[----:B------:R-:W-:-:S11]  /*1440*/  @P0 IADD3 R0, PT, PT, R0, 0x20, RZ ;  /* 0x0000002000000810 */ /* 0x000fd60007ffe0ff */
[----:B0-----:R-:W-:Y:S05]  /*1450*/  @!P1 BRA `(.L_x_17951) ;  /* 0x0000000400b09947 */ /* 0x001fea0003800000 */
[----:B------:R-:W0:Y:S08]  /*1460*/  LDC.64 R60, c[0x0][0x3d0] ;  /* 0x0000f400ff3c7b82 */ /* 0x000e300000000a00 */
[----:B------:R-:W1:Y:S08]  /*1470*/  LDC.64 R62, c[0x0][0x3d8] ;  /* 0x0000f600ff3e7b82 */ /* 0x000e700000000a00 */
[----:B------:R-:W2:Y:S08]  /*1480*/  LDC.64 R22, c[0x0][0x440] ;  /* 0x00011000ff167b82 */ /* 0x000eb00000000a00 */
[----:B------:R-:W3:Y:S01]  /*1490*/  LDC.64 R24, c[0x0][0x438] ;  /* 0x00010e00ff187b82 */ /* 0x000ee20000000a00 */
[----:B0-----:R-:W-:-:S06]  /*14a0*/  IMAD.WIDE.U32 R60, R0, 0x8, R60 ;  /* 0x00000008003c7825 */ /* 0x001fcc00078e003c */
[----:B------:R-:W5:Y:S01]  /*14b0*/  LDG.E.64 R60, desc[UR6][R60.64] ;  /* 0x000000063c3c7981 */ /* 0x000f62000c1e1b00 */
[----:B-1----:R-:W-:-:S06]  /*14c0*/  IMAD.WIDE.U32 R62, R0, 0x8, R62 ;  /* 0x00000008003e7825 */ /* 0x002fcc00078e003e */
[----:B------:R-:W5:Y:S01]  /*14d0*/  LDG.E.64 R62, desc[UR6][R62.64] ;  /* 0x000000063e3e7981 */ /* 0x000f62000c1e1b00 */
[----:B--2---:R-:W-:-:S06]  /*14e0*/  IMAD.WIDE.U32 R22, R0, 0x8, R22 ;  /* 0x0000000800167825 */ /* 0x004fcc00078e0016 */
[----:B------:R-:W5:Y:S01]  /*14f0*/  LD.E.64 R22, desc[UR6][R22.64] ;  /* 0x0000000616167980 */ /* 0x000f62000c101b00 */
[----:B---3--:R-:W-:-:S06]  /*1500*/  IMAD.WIDE.U32 R24, R0, 0x8, R24 ;  /* 0x0000000800187825 */ /* 0x008fcc00078e0018 */
[----:B------:R-:W5:Y:S01]  /*1510*/  LD.E.64 R24, desc[UR6][R24.64] ;  /* 0x0000000618187980 */ /* 0x000f62000c101b00 */
[----:B------:R-:W-:Y:S05]  /*1520*/  BRA `(.L_x_17951) ;  /* 0x00000004007c7947 */ /* 0x000fea0003800000 */
.L_x_17952:
[C---:B------:R-:W-:Y:S01]  /*1530*/  ISETP.GE.U32.AND P5, PT, R86.reuse, 0x20, PT ;  /* 0x000000205600780c */ /* 0x040fe20003fa6070 */
[----:B------:R-:W0:Y:S01]  /*1540*/  LDC.64 R64, c[0x0][0x3d0] ;  /* 0x0000f400ff407b82 */ /* 0x000e220000000a00 */
[C---:B------:R-:W-:Y:S02]  /*1550*/  ISETP.GE.U32.AND P6, PT, R86.reuse, 0x40, PT ;  /* 0x000000405600780c */ /* 0x040fe40003fc6070 */
[C---:B------:R-:W-:Y:S02]  /*1560*/  ISETP.GE.U32.AND P4, PT, R86.reuse, 0x60, PT ;  /* 0x000000605600780c */ /* 0x040fe40003f86070 */
[C---:B------:R-:W-:Y:S02]  /*1570*/  ISETP.GE.U32.AND P3, PT, R86.reuse, 0x80, PT ;  /* 0x000000805600780c */ /* 0x040fe40003f66070 */
[C---:B------:R-:W-:Y:S01]  /*1580*/  ISETP.GE.U32.AND P2, PT, R86.reuse, 0xa0, PT ;  /* 0x000000a05600780c */ /* 0x040fe20003f46070 */
[----:B------:R-:W1:Y:S01]  /*1590*/  LDC.64 R68, c[0x0][0x3d8] ;  /* 0x0000f600ff447b82 */ /* 0x000e620000000a00 */
[----:B------:R-:W-:-:S07]  /*15a0*/  ISETP.GE.U32.AND P1, PT, R86, 0xc0, PT ;  /* 0x000000c05600780c */ /* 0x000fce0003f26070 */
        /* <DEDUP_REMOVED lines=9> */
[----:B---3--:R-:W-:Y:S01]  /*1640*/  @P6 IMAD.WIDE.U32 R74, R0, 0x8, R74 ;  /* 0x00000008004a6825 */ /* 0x008fe200078e004a */
[----:B------:R-:W-:-:S06]  /*1650*/  ISETP.GE.U32.AND P0, PT, R86, 0xe0, PT ;  /* 0x000000e05600780c */ /* 0x000fcc0003f06070 */
[----:B------:R-:W3:Y:S01]  /*1660*/  LDC.64 R92, c[0x0][0x3d8] ;  /* 0x0000f600ff5c7b82 */ /* 0x000ee20000000a00 */
[----:B0-----:R-:W-:Y:S01]  /*1670*/  @P6 IMAD.WIDE.U32 R78, R0, 0x8, R78 ;  /* 0x00000008004e6825 */ /* 0x001fe200078e004e */
[----:B------:R0:W5:Y:S01]  /*1680*/  @P6 LDG.E.64 R6, desc[UR6][R74.64] ;  /* 0x000000064a066981 */ /* 0x000162000c1e1b00 */
[----:B------:R-:W-:-:S03]  /*1690*/  @P6 CS2R R28, SRZ ;  /* 0x00000000001c6805 */ /* 0x000fc6000001ff00 */
[----:B------:R4:W5:Y:S02]  /*16a0*/  @P6 LDG.E.64 R8, desc[UR6][R78.64] ;  /* 0x000000064e086981 */ /* 0x000964000c1e1b00 */
[----:B------:R-:W1:Y:S02]  /*16b0*/  @P6 LDC.64 R76, c[0x0][0x438] ;  /* 0x00010e00ff4c6b82 */ /* 0x000e640000000a00 */
[----:B------:R-:W5:Y:S04]  /*16c0*/  @P5 LDG.E.64 R2, desc[UR6][R64.64] ;  /* 0x0000000640025981 */ /* 0x000f68000c1e1b00 */
[----:B------:R-:W5:Y:S02]  /*16d0*/  @P5 LDG.E.64 R4, desc[UR6][R68.64] ;  /* 0x0000000644045981 */ /* 0x000f64000c1e1b00 */
[----:B------:R-:W0:Y:S02]  /*16e0*/  @P4 LDC.64 R82, c[0x0][0x438] ;  /* 0x00010e00ff524b82 */ /* 0x000e240000000a00 */
[----:B------:R-:W5:Y:S06]  /*16f0*/  @P5 LD.E.64 R50, desc[UR6][R70.64] ;  /* 0x0000000646325980 */ /* 0x000f6c000c101b00 */
[----:B------:R-:W4:Y:S08]  /*1700*/  LDC.64 R66, c[0x0][0x3d8] ;  /* 0x0000f600ff427b82 */ /* 0x000f300000000a00 */
[----:B------:R-:W3:Y:S01]  /*1710*/  @P3 LDC.64 R90, c[0x0][0x438] ;  /* 0x00010e00ff5a3b82 */ /* 0x000ee20000000a00 */
[C---:B-1----:R-:W-:Y:S01]  /*1720*/  @P6 IMAD.WIDE.U32 R76, R0.reuse, 0x8, R76 ;  /* 0x00000008004c6825 */ /* 0x042fe200078e004c */
[----:B------:R-:W-:-:S04]  /*1730*/  @P6 IADD3 R0, PT, PT, R0, 0x20, RZ ;  /* 0x0000002000006810 */ /* 0x000fc80007ffe0ff */
[----:B------:R1:W5:Y:S02]  /*1740*/  @P6 LD.E.64 R72, desc[UR6][R76.64] ;  /* 0x000000064c486980 */ /* 0x000364000c101b00 */
[----:B------:R-:W1:Y:S01]  /*1750*/  LDC.64 R94, c[0x0][0x3d0] ;  /* 0x0000f400ff5e7b82 */ /* 0x000e620000000a00 */
[----:B------:R-:W-:-:S07]  /*1760*/  ISETP.GE.U32.AND P6, PT, R86, 0x100, PT ;  /* 0x000001005600780c */ /* 0x000fce0003fc6070 */
[----:B------:R-:W1:Y:S08]  /*1770*/  LDC.64 R98, c[0x0][0x3d8] ;  /* 0x0000f600ff627b82 */ /* 0x000e700000000a00 */
[----:B------:R-:W1:Y:S01]  /*1780*/  @P2 LDC.64 R96, c[0x0][0x438] ;  /* 0x00010e00ff602b82 */ /* 0x000e620000000a00 */
[----:B------:R-:W-:-:S07]  /*1790*/  @P4 IMAD.WIDE.U32 R80, R0, 0x8, R80 ;  /* 0x0000000800504825 */ /* 0x000fce00078e0050 */
[----:B------:R-:W1:Y:S01]  /*17a0*/  LDC.64 R100, c[0x0][0x3d0] ;  /* 0x0000f400ff647b82 */ /* 0x000e620000000a00 */
[C---:B0-----:R-:W-:Y:S01]  /*17b0*/  @P4 IMAD.WIDE.U32 R82, R0.reuse, 0x8, R82 ;  /* 0x0000000800524825 */ /* 0x041fe200078e0052 */
[----:B------:R-:W5:Y:S06]  /*17c0*/  @P4 LDG.E.64 R10, desc[UR6][R80.64] ;  /* 0x00000006500a4981 */ /* 0x000f6c000c1e1b00 */
[----:B------:R-:W0:Y:S01]  /*17d0*/  LDC.64 R104, c[0x0][0x3d8] ;  /* 0x0000f600ff687b82 */ /* 0x000e220000000a00 */
[----:B----4-:R-:W-:-:S07]  /*17e0*/  @P4 IMAD.WIDE.U32 R66, R0, 0x8, R66 ;  /* 0x0000000800424825 */ /* 0x010fce00078e0042 */
[----:B------:R-:W4:Y:S01]  /*17f0*/  @P1 LDC.64 R102, c[0x0][0x438] ;  /* 0x00010e00ff661b82 */ /* 0x000f220000000a00 */
[----:B------:R-:W-:Y:S01]  /*1800*/  @P4 IADD3 R0, PT, PT, R0, 0x20, RZ ;  /* 0x0000002000004810 */ /* 0x000fe20007ffe0ff */
[----:B------:R0:W5:Y:S06]  /*1810*/  @P4 LDG.E.64 R12, desc[UR6][R66.64] ;  /* 0x00000006420c4981 */ /* 0x00016c000c1e1b00 */
[----:B------:R-:W0:Y:S01]  /*1820*/  LDC.64 R74, c[0x0][0x3d0] ;  /* 0x0000f400ff4a7b82 */ /* 0x000e220000000a00 */
[C---:B--2---:R-:W-:Y:S01]  /*1830*/  @P3 IMAD.WIDE.U32 R88, R0.reuse, 0x8, R88 ;  /* 0x0000000800583825 */ /* 0x044fe200078e0058 */
[----:B------:R2:W5:Y:S06]  /*1840*/  @P4 LD.E.64 R48, desc[UR6][R82.64] ;  /* 0x0000000652304980 */ /* 0x00056c000c101b00 */
[----:B------:R-:W2:Y:S01]  /*1850*/  LDC.64 R78, c[0x0][0x3d8] ;  /* 0x0000f600ff4e7b82 */ /* 0x000ea20000000a00 */
[C---:B---3--:R-:W-:Y:S01]  /*1860*/  @P3 IMAD.WIDE.U32 R90, R0.reuse, 0x8, R90 ;  /* 0x00000008005a3825 */ /* 0x048fe200078e005a */
[----:B------:R3:W5:Y:S06]  /*1870*/  @P3 LDG.E.64 R14, desc[UR6][R88.64] ;  /* 0x00000006580e3981 */ /* 0x00076c000c1e1b00 */
[----:B-1----:R-:W1:Y:S01]  /*1880*/  @P0 LDC.64 R76, c[0x0][0x438] ;  /* 0x00010e00ff4c0b82 */ /* 0x002e620000000a00 */
[C---:B------:R-:W-:Y:S01]  /*1890*/  @P3 IMAD.WIDE.U32 R92, R0.reuse, 0x8, R92 ;  /* 0x00000008005c3825 */ /* 0x040fe200078e005c */
[----:B------:R-:W-:Y:S01]  /*18a0*/  @P3 IADD3 R0, PT, PT, R0, 0x20, RZ ;  /* 0x0000002000003810 */ /* 0x000fe20007ffe0ff */
[----:B------:R3:W5:Y:S05]  /*18b0*/  @P3 LD.E.64 R46, desc[UR6][R90.64] ;  /* 0x000000065a2e3980 */ /* 0x00076a000c101b00 */
[----:B------:R-:W3:Y:S01]  /*18c0*/  LDC.64 R110, c[0x0][0x3d8] ;  /* 0x0000f600ff6e7b82 */ /* 0x000ee20000000a00 */
[C---:B------:R-:W-:Y:S01]  /*18d0*/  @P2 IMAD.WIDE.U32 R94, R0.reuse, 0x8, R94 ;  /* 0x00000008005e2825 */ /* 0x040fe200078e005e */
[----:B------:R0:W5:Y:S06]  /*18e0*/  @P3 LDG.E.64 R16, desc[UR6][R92.64] ;  /* 0x000000065c103981 */ /* 0x00016c000c1e1b00 */
[----:B------:R-:W3:Y:S01]  /*18f0*/  LDC.64 R106, c[0x0][0x3d0] ;  /* 0x0000f400ff6a7b82 */ /* 0x000ee20000000a00 */
[C---:B------:R-:W-:Y:S01]  /*1900*/  @P2 IMAD.WIDE.U32 R96, R0.reuse, 0x8, R96 ;  /* 0x0000000800602825 */ /* 0x040fe200078e0060 */
[----:B------:R0:W5:Y:S06]  /*1910*/  @P2 LDG.E.64 R18, desc[UR6][R94.64] ;  /* 0x000000065e122981 */ /* 0x00016c000c1e1b00 */
[----:B------:R-:W3:Y:S01]  /*1920*/  @P6 LDC.64 R108, c[0x0][0x438] ;  /* 0x00010e00ff6c6b82 */ /* 0x000ee20000000a00 */
[C---:B------:R-:W-:Y:S01]  /*1930*/  @P2 IMAD.WIDE.U32 R98, R0.reuse, 0x8, R98 ;  /* 0x0000000800622825 */ /* 0x040fe200078e0062 */
[----:B------:R-:W-:Y:S01]  /*1940*/  @P2 IADD3 R0, PT, PT, R0, 0x20, RZ ;  /* 0x0000002000002810 */ /* 0x000fe20007ffe0ff */
[----:B------:R0:W5:Y:S04]  /*1950*/  @P2 LD.E.64 R44, desc[UR6][R96.64] ;  /* 0x00000006602c2980 */ /* 0x000168000c101b00 */
[C---:B------:R-:W-:Y:S01]  /*1960*/  @P1 IMAD.WIDE.U32 R100, R0.reuse, 0x8, R100 ;  /* 0x0000000800641825 */ /* 0x040fe200078e0064 */
[----:B------:R1:W5:Y:S03]  /*1970*/  @P2 LDG.E.64 R20, desc[UR6][R98.64] ;  /* 0x0000000662142981 */ /* 0x000366000c1e1b00 */
[C---:B----4-:R-:W-:Y:S01]  /*1980*/  @P1 IMAD.WIDE.U32 R102, R0.reuse, 0x8, R102 ;  /* 0x0000000800661825 */ /* 0x050fe200078e0066 */
[----:B------:R4:W5:Y:S03]  /*1990*/  @P1 LDG.E.64 R52, desc[UR6][R100.64] ;  /* 0x0000000664341981 */ /* 0x000966000c1e1b00 */
[C---:B0-----:R-:W-:Y:S01]  /*19a0*/  @P1 IMAD.WIDE.U32 R104, R0.reuse, 0x8, R104 ;  /* 0x0000000800681825 */ /* 0x041fe200078e0068 */
[----:B------:R-:W-:Y:S01]  /*19b0*/  @P1 IADD3 R0, PT, PT, R0, 0x20, RZ ;  /* 0x0000002000001810 */ /* 0x000fe20007ffe0ff */
[----:B------:R4:W5:Y:S04]  /*19c0*/  @P1 LD.E.64 R40, desc[UR6][R102.64] ;  /* 0x0000000666281980 */ /* 0x000968000c101b00 */
[C---:B------:R-:W-:Y:S01]  /*19d0*/  @P0 IMAD.WIDE.U32 R74, R0.reuse, 0x8, R74 ;  /* 0x00000008004a0825 */ /* 0x040fe200078e004a */
[----:B------:R4:W5:Y:S03]  /*19e0*/  @P1 LDG.E.64 R54, desc[UR6][R104.64] ;  /* 0x0000000668361981 */ /* 0x000966000c1e1b00 */
[C---:B-1----:R-:W-:Y:S01]  /*19f0*/  @P0 IMAD.WIDE.U32 R76, R0.reuse, 0x8, R76 ;  /* 0x00000008004c0825 */ /* 0x042fe200078e004c */
[----:B------:R4:W5:Y:S03]  /*1a00*/  @P0 LDG.E.64 R56, desc[UR6][R74.64] ;  /* 0x000000064a380981 */ /* 0x000966000c1e1b00 */
[C---:B--2---:R-:W-:Y:S01]  /*1a10*/  @P0 IMAD.WIDE.U32 R78, R0.reuse, 0x8, R78 ;  /* 0x00000008004e0825 */ /* 0x044fe200078e004e */
[----:B------:R-:W-:Y:S01]  /*1a20*/  @P0 IADD3 R0, PT, PT, R0, 0x20, RZ ;  /* 0x0000002000000810 */ /* 0x000fe20007ffe0ff */
[----:B------:R4:W5:Y:S04]  /*1a30*/  @P0 LD.E.64 R42, desc[UR6][R76.64] ;  /* 0x000000064c2a0980 */ /* 0x000968000c101b00 */
[C---:B---3--:R-:W-:Y:S01]  /*1a40*/  @P6 IMAD.WIDE.U32 R68, R0.reuse, 0x8, R110 ;  /* 0x0000000800446825 */ /* 0x048fe200078e006e */
[----:B------:R4:W5:Y:S03]  /*1a50*/  @P0 LDG.E.64 R58, desc[UR6][R78.64] ;  /* 0x000000064e3a0981 */ /* 0x000966000c1e1b00 */
[C---:B------:R-:W-:Y:S01]  /*1a60*/  @P6 IMAD.WIDE.U32 R64, R0.reuse, 0x8, R106 ;  /* 0x0000000800406825 */ /* 0x040fe200078e006a */
[----:B------:R4:W5:Y:S03]  /*1a70*/  @P6 LDG.E.64 R62, desc[UR6][R68.64] ;  /* 0x00000006443e6981 */ /* 0x000966000c1e1b00 */
[----:B------:R-:W-:Y:S01]  /*1a80*/  @P6 IMAD.WIDE.U32 R66, R0, 0x8, R108 ;  /* 0x0000000800426825 */ /* 0x000fe200078e006c */
[----:B------:R4:W5:Y:S04]  /*1a90*/  @P6 LDG.E.64 R60, desc[UR6][R64.64] ;  /* 0x00000006403c6981 */ /* 0x000968000c1e1b00 */
[----:B------:R4:W5:Y:S01]  /*1aa0*/  @P6 LD.E.64 R24, desc[UR6][R66.64] ;  /* 0x0000000642186980 */ /* 0x000962000c101b00 */
[----:B------:R-:W-:-:S02]  /*1ab0*/  @P5 CS2R R26, SRZ ;  /* 0x00000000001a5805 */ /* 0x000fc4000001ff00 */
[----:B------:R-:W-:Y:S02]  /*1ac0*/  @P4 CS2R R30, SRZ ;  /* 0x00000000001e4805 */ /* 0x000fe4000001ff00 */
[----:B------:R-:W-:Y:S02]  /*1ad0*/  @P3 CS2R R32, SRZ ;  /* 0x0000000000203805 */ /* 0x000fe4000001ff00 */
[----:B------:R-:W-:Y:S02]  /*1ae0*/  @P2 CS2R R34, SRZ ;  /* 0x0000000000222805 */ /* 0x000fe4000001ff00 */
[----:B------:R-:W-:Y:S02]  /*1af0*/  @P1 CS2R R36, SRZ ;  /* 0x0000000000241805 */ /* 0x000fe4000001ff00 */
[----:B------:R-:W-:Y:S02]  /*1b00*/  @P0 CS2R R38, SRZ ;  /* 0x0000000000260805 */ /* 0x000fe4000001ff00 */
[----:B----4-:R-:W-:-:S07]  /*1b10*/  @P6 CS2R R22, SRZ ;  /* 0x0000000000166805 */ /* 0x010fce000001ff00 */
.L_x_17951:
[----:B------:R-:W-:Y:S05]  /*1b20*/  BSYNC.RECONVERGENT B0 ;  /* 0x0000000000007941 */ /* 0x000fea0003800200 */
.L_x_17948:
[----:B------:R-:W0:Y:S02]  /*1b30*/  LDCU UR4, c[0x0][0x384] ;  /* 0x00007080ff0477ac */ /* 0x000e240008000800 */
[----:B0-----:R-:W-:-:S13]  /*1b40*/  ISETP.GE.AND P0, PT, R85, UR4, PT ;  /* 0x0000000455007c0c */ /* 0x001fda000bf06270 */
[----:B------:R-:W-:Y:S05]  /*1b50*/  @P0 EXIT ;  /* 0x000000000000094d */ /* 0x000fea0003800000 */
[----:B-----5:R-:W-:Y:S01]  /*1b60*/  MOV R143, R2 ;  /* 0x00000002008f7202 */ /* 0x020fe20000000f00 */
[----:B------:R-:W0:Y:S01]  /*1b70*/  LDCU.64 UR4, c[0x0][0x3a0] ;  /* 0x00007400ff0477ac */ /* 0x000e220008000a00 */
[----:B------:R-:W-:Y:S02]  /*1b80*/  SHF.R.U64 R142, R2, 0x10, R3 ;  /* 0x00000010028e7819 */ /* 0x000fe40000001203 */
[----:B------:R-:W-:Y:S01]  /*1b90*/  MOV R141, R4 ;  /* 0x00000004008d7202 */ /* 0x000fe20000000f00 */
[----:B------:R-:W1:Y:S01]  /*1ba0*/  LDCU UR10, c[0x0][0x388] ;  /* 0x00007100ff0a77ac */ /* 0x000e620008000800 */
[----:B------:R-:W-:Y:S02]  /*1bb0*/  MOV R2, R5 ;  /* 0x0000000500027202 */ /* 0x000fe40000000f00 */
[----:B------:R-:W-:Y:S01]  /*1bc0*/  SHF.R.U32.HI R100, RZ, 0x10, R51 ;  /* 0x00000010ff647819 */ /* 0x000fe20000011633 */
[----:B------:R-:W2:Y:S01]  /*1bd0*/  LDCU.U8 UR8, c[0x0][0x410] ;  /* 0x00008200ff0877ac */ /* 0x000ea20008000000 */
[----:B------:R-:W-:-:S02]  /*1be0*/  PRMT R141, R2, 0x5410, R141 ;  /* 0x00005410028d7816 */ /* 0x000fc4000000008d */
[----:B------:R-:W-:Y:S01]  /*1bf0*/  SHF.R.U32.HI R2, RZ, 0x10, R27 ;  /* 0x00000010ff027819 */ /* 0x000fe2000001161b */
[----:B------:R-:W3:Y:S01]  /*1c00*/  LDCU UR9, c[0x0][0x448] ;  /* 0x00008900ff0977ac */ /* 0x000ee20008000800 */
[----:B------:R-:W-:Y:S02]  /*1c10*/  MOV R0, R3 ;  /* 0x0000000300007202 */ /* 0x000fe40000000f00 */
[----:B------:R-:W-:Y:S01]  /*1c20*/  PRMT R100, R2, 0x5410, R100 ;  /* 0x0000541002647816 */ /* 0x000fe20000000064 */
[----:B------:R-:W4:Y:S01]  /*1c30*/  LDCU.64 UR12, c[0x0][0x398] ;  /* 0x00007300ff0c77ac */ /* 0x000f220008000a00 */
[----:B------:R-:W-:Y:S02]  /*1c40*/  PRMT R143, R0, 0x5410, R143 ;  /* 0x00005410008f7816 */ /* 0x000fe4000000008f */
[----:B------:R-:W-:Y:S01]  /*1c50*/  SHF.R.U32.HI R98, RZ, 0x10, R73 ;  /* 0x00000010ff627819 */ /* 0x000fe20000011649 */
[----:B------:R-:W0:Y:S01]  /*1c60*/  LDCU.64 UR14, c[0x0][0x3a0] ;  /* 0x00007400ff0e77ac */ /* 0x000e220008000a00 */
[----:B------:R-:W-:-:S02]  /*1c70*/  SHF.R.U32.HI R2, RZ, 0x10, R29 ;  /* 0x00000010ff027819 */ /* 0x000fc4000001161d */
[----:B------:R-:W-:Y:S02]  /*1c80*/  SHF.R.U64 R101, R50, 0x10, R51 ;  /* 0x0000001032657819 */ /* 0x000fe40000001233 */
[----:B------:R-:W-:Y:S02]  /*1c90*/  SHF.R.U64 R0, R26, 0x10, R27 ;  /* 0x000000101a007819 */ /* 0x000fe4000000121b */
[----:B------:R-:W-:Y:S02]  /*1ca0*/  PRMT R98, R2, 0x5410, R98 ;  /* 0x0000541002627816 */ /* 0x000fe40000000062 */
[----:B------:R-:W-:Y:S02]  /*1cb0*/  PRMT R101, R0, 0x5410, R101 ;  /* 0x0000541000657816 */ /* 0x000fe40000000065 */
[----:B------:R-:W-:Y:S02]  /*1cc0*/  SHF.R.U32.HI R96, RZ, 0x10, R49 ;  /* 0x00000010ff607819 */ /* 0x000fe40000011631 */
[----:B------:R-:W-:-:S02]  /*1cd0*/  SHF.R.U32.HI R2, RZ, 0x10, R31 ;  /* 0x00000010ff027819 */ /* 0x000fc4000001161f */
[----:B------:R-:W-:Y:S02]  /*1ce0*/  SHF.R.U64 R99, R72, 0x10, R73 ;  /* 0x0000001048637819 */ /* 0x000fe40000001249 */
[----:B------:R-:W-:Y:S02]  /*1cf0*/  SHF.R.U64 R0, R28, 0x10, R29 ;  /* 0x000000101c007819 */ /* 0x000fe4000000121d */
[----:B------:R-:W-:Y:S02]  /*1d00*/  SHF.R.U32.HI R64, RZ, 0x10, R3 ;  /* 0x00000010ff407819 */ /* 0x000fe40000011603 */
[----:B------:R-:W-:Y:S02]  /*1d10*/  PRMT R96, R2, 0x5410, R96 ;  /* 0x0000541002607816 */ /* 0x000fe40000000060 */
[----:B------:R-:W-:Y:S02]  /*1d20*/  MOV R3, R7 ;  /* 0x0000000700037202 */ /* 0x000fe40000000f00 */
[----:B------:R-:W-:-:S02]  /*1d30*/  PRMT R99, R0, 0x5410, R99 ;  /* 0x0000541000637816 */ /* 0x000fc40000000063 */
[----:B------:R-:W-:Y:S02]  /*1d40*/  SHF.R.U32.HI R2, RZ, 0x10, R33 ;  /* 0x00000010ff027819 */ /* 0x000fe40000011621 */
[----:B------:R-:W-:Y:S02]  /*1d50*/  MOV R139, R6 ;  /* 0x00000006008b7202 */ /* 0x000fe40000000f00 */
[----:B------:R-:W-:Y:S02]  /*1d60*/  SHF.R.U64 R97, R48, 0x10, R49 ;  /* 0x0000001030617819 */ /* 0x000fe40000001231 */
[----:B------:R-:W-:Y:S02]  /*1d70*/  SHF.R.U64 R0, R30, 0x10, R31 ;  /* 0x000000101e007819 */ /* 0x000fe4000000121f */
[----:B------:R-:W-:Y:S02]  /*1d80*/  SHF.R.U32.HI R94, RZ, 0x10, R47 ;  /* 0x00000010ff5e7819 */ /* 0x000fe4000001162f */
[----:B------:R-:W-:-:S02]  /*1d90*/  PRMT R139, R3, 0x5410, R139 ;  /* 0x00005410038b7816 */ /* 0x000fc4000000008b */
[----:B------:R-:W-:Y:S02]  /*1da0*/  PRMT R97, R0, 0x5410, R97 ;  /* 0x0000541000617816 */ /* 0x000fe40000000061 */
[----:B------:R-:W-:Y:S02]  /*1db0*/  PRMT R94, R2, 0x5410, R94 ;  /* 0x00005410025e7816 */ /* 0x000fe4000000005e */
[----:B------:R-:W-:Y:S01]  /*1dc0*/  SHF.R.U64 R95, R46, 0x10, R47 ;  /* 0x000000102e5f7819 */ /* 0x000fe2000000122f */
[----:B------:R-:W0:Y:S01]  /*1dd0*/  LDC.64 R2, c[0x0][0x398] ;  /* 0x0000e600ff027b82 */ /* 0x000e220000000a00 */
[----:B------:R-:W-:Y:S02]  /*1de0*/  SHF.R.U64 R0, R32, 0x10, R33 ;  /* 0x0000001020007819 */ /* 0x000fe40000001221 */
[----:B------:R-:W-:Y:S02]  /*1df0*/  SHF.R.U64 R93, R44, 0x10, R45 ;  /* 0x000000102c5d7819 */ /* 0x000fe4000000122d */
[----:B------:R-:W-:-:S02]  /*1e00*/  PRMT R95, R0, 0x5410, R95 ;  /* 0x00005410005f7816 */ /* 0x000fc4000000005f */
[----:B------:R-:W-:Y:S02]  /*1e10*/  SHF.R.U64 R0, R34, 0x10, R35 ;  /* 0x0000001022007819 */ /* 0x000fe40000001223 */
[----:B------:R-:W-:Y:S02]  /*1e20*/  SHF.R.U64 R91, R40, 0x10, R41 ;  /* 0x00000010285b7819 */ /* 0x000fe40000001229 */
[----:B------:R-:W-:Y:S02]  /*1e30*/  PRMT R93, R0, 0x5410, R93 ;  /* 0x00005410005d7816 */ /* 0x000fe4000000005d */
[----:B------:R-:W-:Y:S02]  /*1e40*/  SHF.R.U64 R0, R36, 0x10, R37 ;  /* 0x0000001024007819 */ /* 0x000fe40000001225 */
[----:B------:R-:W-:Y:S02]  /*1e50*/  SHF.R.U32.HI R90, RZ, 0x10, R41 ;  /* 0x00000010ff5a7819 */ /* 0x000fe40000011629 */
[----:B------:R-:W-:-:S02]  /*1e60*/  SHF.R.U64 R140, R4, 0x10, R5 ;  /* 0x00000010048c7819 */ /* 0x000fc40000001205 */
[----:B------:R-:W-:Y:S02]  /*1e70*/  PRMT R91, R0, 0x5410, R91 ;  /* 0x00005410005b7816 */ /* 0x000fe4000000005b */
[----:B------:R-:W-:Y:S02]  /*1e80*/  MOV R137, R8 ;  /* 0x0000000800897202 */ /* 0x000fe40000000f00 */
[----:B------:R-:W-:Y:S02]  /*1e90*/  MOV R4, R9 ;  /* 0x0000000900047202 */ /* 0x000fe40000000f00 */
[----:B------:R-:W-:Y:S02]  /*1ea0*/  PRMT R90, R90, 0x5410, R90 ;  /* 0x000054105a5a7816 */ /* 0x000fe4000000005a */
[----:B------:R-:W-:Y:S02]  /*1eb0*/  SHF.R.U32.HI R0, RZ, 0x10, R37 ;  /* 0x00000010ff007819 */ /* 0x000fe40000011625 */
[----:B------:R-:W-:-:S02]  /*1ec0*/  PRMT R137, R4, 0x5410, R137 ;  /* 0x0000541004897816 */ /* 0x000fc40000000089 */
[----:B------:R-:W-:Y:S02]  /*1ed0*/  PRMT R90, R0, 0x7610, R90 ;  /* 0x00007610005a7816 */ /* 0x000fe4000000005a */
[----:B------:R-:W-:Y:S02]  /*1ee0*/  SHF.R.U32.HI R92, RZ, 0x10, R45 ;  /* 0x00000010ff5c7819 */ /* 0x000fe4000001162d */
[----:B------:R-:W-:Y:S02]  /*1ef0*/  SHF.R.U32.HI R4, RZ, 0x10, R35 ;  /* 0x00000010ff047819 */ /* 0x000fe40000011623 */
[----:B------:R-:W-:Y:S02]  /*1f00*/  SHF.R.U32.HI R144, RZ, 0x10, R43 ;  /* 0x00000010ff907819 */ /* 0x000fe4000001162b */
[----:B------:R-:W-:Y:S02]  /*1f10*/  SHF.R.U32.HI R0, RZ, 0x10, R39 ;  /* 0x00000010ff007819 */ /* 0x000fe40000011627 */
[----:B------:R-:W-:-:S02]  /*1f20*/  SHF.R.U64 R136, R8, 0x10, R9 ;  /* 0x0000001008887819 */ /* 0x000fc40000001209 */
[----:B------:R-:W-:Y:S02]  /*1f30*/  SHF.R.U32.HI R67, RZ, 0x10, R9 ;  /* 0x00000010ff437819 */ /* 0x000fe40000011609 */
[----:B------:R-:W-:Y:S02]  /*1f40*/  MOV R119, R18 ;  /* 0x0000001200777202 */ /* 0x000fe40000000f00 */
[----:B------:R-:W-:Y:S02]  /*1f50*/  SHF.R.U64 R118, R18, 0x10, R19 ;  /* 0x0000001012767819 */ /* 0x000fe40000001213 */
[----:B------:R-:W-:Y:S02]  /*1f60*/  SHF.R.U32.HI R65, RZ, 0x10, R5 ;  /* 0x00000010ff417819 */ /* 0x000fe40000011605 */
[----:B------:R-:W-:Y:S02]  /*1f70*/  MOV R135, R10 ;  /* 0x0000000a00877202 */ /* 0x000fe40000000f00 */
[----:B------:R-:W-:-:S02]  /*1f80*/  SHF.R.U64 R133, R10, 0x10, R11 ;  /* 0x000000100a857819 */ /* 0x000fc4000000120b */
[----:B------:R-:W-:Y:S02]  /*1f90*/  MOV R9, R19 ;  /* 0x0000001300097202 */ /* 0x000fe40000000f00 */
[----:B------:R-:W-:Y:S02]  /*1fa0*/  SHF.R.U32.HI R18, RZ, 0x10, R19 ;  /* 0x00000010ff127819 */ /* 0x000fe40000011613 */
[--C-:B------:R-:W-:Y:S02]  /*1fb0*/  SHF.R.U64 R138, R6, 0x10, R7.reuse ;  /* 0x00000010068a7819 */ /* 0x100fe40000001207 */
[----:B------:R-:W-:Y:S02]  /*1fc0*/  SHF.R.U32.HI R66, RZ, 0x10, R7 ;  /* 0x00000010ff427819 */ /* 0x000fe40000011607 */
[----:B------:R-:W-:Y:S02]  /*1fd0*/  MOV R5, R11 ;  /* 0x0000000b00057202 */ /* 0x000fe40000000f00 */
[----:B------:R-:W-:-:S02]  /*1fe0*/  SHF.R.U32.HI R68, RZ, 0x10, R11 ;  /* 0x00000010ff447819 */ /* 0x000fc4000001160b */
[----:B------:R-:W-:Y:S02]  /*1ff0*/  MOV R131, R12 ;  /* 0x0000000c00837202 */ /* 0x000fe40000000f00 */
[----:B------:R-:W-:Y:S02]  /*2000*/  SHF.R.U64 R124, R12, 0x10, R13 ;  /* 0x000000100c7c7819 */ /* 0x000fe4000000120d */
[----:B------:R-:W-:Y:S02]  /*2010*/  MOV R117, R20 ;  /* 0x0000001400757202 */ /* 0x000fe40000000f00 */
[----:B------:R-:W-:Y:S02]  /*2020*/  MOV R10, R21 ;  /* 0x00000015000a7202 */ /* 0x000fe40000000f00 */
[--C-:B------:R-:W-:Y:S02]  /*2030*/  SHF.R.U64 R116, R20, 0x10, R21.reuse ;  /* 0x0000001014747819 */ /* 0x100fe40000001215 */
[----:B------:R-:W-:-:S02]  /*2040*/  SHF.R.U32.HI R19, RZ, 0x10, R21 ;  /* 0x00000010ff137819 */ /* 0x000fc40000011615 */
[----:B------:R-:W-:Y:S02]  /*2050*/  MOV R6, R13 ;  /* 0x0000000d00067202 */ /* 0x000fe40000000f00 */
[----:B------:R-:W-:Y:S02]  /*2060*/  SHF.R.U32.HI R69, RZ, 0x10, R13 ;  /* 0x00000010ff457819 */ /* 0x000fe4000001160d */
[----:B------:R-:W-:Y:S02]  /*2070*/  MOV R123, R14 ;  /* 0x0000000e007b7202 */ /* 0x000fe40000000f00 */
[----:B------:R-:W-:Y:S02]  /*2080*/  MOV R7, R15 ;  /* 0x0000000f00077202 */ /* 0x000fe40000000f00 */
[--C-:B------:R-:W-:Y:S02]  /*2090*/  SHF.R.U64 R122, R14, 0x10, R15.reuse ;  /* 0x000000100e7a7819 */ /* 0x100fe4000000120f */
[----:B------:R-:W-:-:S02]  /*20a0*/  SHF.R.U32.HI R70, RZ, 0x10, R15 ;  /* 0x00000010ff467819 */ /* 0x000fc4000001160f */
[----:B------:R-:W-:Y:S02]  /*20b0*/  MOV R121, R16 ;  /* 0x0000001000797202 */ /* 0x000fe40000000f00 */
[----:B------:R-:W-:Y:S02]  /*20c0*/  MOV R8, R17 ;  /* 0x0000001100087202 */ /* 0x000fe40000000f00 */
[----:B------:R-:W-:Y:S02]  /*20d0*/  SHF.R.U64 R120, R16, 0x10, R17 ;  /* 0x0000001010787819 */ /* 0x000fe40000001211 */
[----:B------:R-:W-:Y:S02]  /*20e0*/  MOV R115, R52 ;  /* 0x0000003400737202 */ /* 0x000fe40000000f00 */
[----:B------:R-:W-:Y:S02]  /*20f0*/  MOV R11, R53 ;  /* 0x00000035000b7202 */ /* 0x000fe40000000f00 */
[----:B------:R-:W-:-:S02]  /*2100*/  SHF.R.U64 R114, R52, 0x10, R53 ;  /* 0x0000001034727819 */ /* 0x000fc40000001235 */
[----:B------:R-:W-:Y:S02]  /*2110*/  SHF.R.U32.HI R20, RZ, 0x10, R53 ;  /* 0x00000010ff147819 */ /* 0x000fe40000011635 */
[----:B------:R-:W-:Y:S02]  /*2120*/  MOV R113, R54 ;  /* 0x0000003600717202 */ /* 0x000fe40000000f00 */
[----:B------:R-:W-:Y:S02]  /*2130*/  MOV R12, R55 ;  /* 0x00000037000c7202 */ /* 0x000fe40000000f00 */
[--C-:B------:R-:W-:Y:S02]  /*2140*/  SHF.R.U64 R112, R54, 0x10, R55.reuse ;  /* 0x0000001036707819 */ /* 0x100fe40000001237 */
[----:B------:R-:W-:Y:S02]  /*2150*/  SHF.R.U32.HI R21, RZ, 0x10, R55 ;  /* 0x00000010ff157819 */ /* 0x000fe40000011637 */
[----:B------:R-:W-:-:S02]  /*2160*/  PRMT R92, R4, 0x5410, R92 ;  /* 0x00005410045c7816 */ /* 0x000fc4000000005c */
[----:B0-----:R-:W-:Y:S02]  /*2170*/  LOP3.LUT P4, RZ, R2, UR4, RZ, 0xfc, !PT ;  /* 0x0000000402ff7c12 */ /* 0x001fe4000f88fcff */
[----:B------:R-:W-:Y:S02]  /*2180*/  PRMT R144, R0, 0x5410, R144 ;  /* 0x0000541000907816 */ /* 0x000fe40000000090 */
[----:B------:R-:W-:Y:S02]  /*2190*/  SHF.R.U32.HI R17, RZ, 0x10, R17 ;  /* 0x00000010ff117819 */ /* 0x000fe40000011611 */
        /* <DEDUP_REMOVED lines=8> */
[----:B------:R-:W-:-:S02]  /*2220*/  MOV R107, R60 ;  /* 0x0000003c006b7202 */ /* 0x000fc40000000f00 */
[----:B------:R-:W-:Y:S02]  /*2230*/  MOV R15, R61 ;  /* 0x0000003d000f7202 */ /* 0x000fe40000000f00 */
[--C-:B------:R-:W-:Y:S02]  /*2240*/  SHF.R.U64 R106, R60, 0x10, R61.reuse ;  /* 0x000000103c6a7819 */ /* 0x100fe4000000123d */
[----:B------:R-:W-:Y:S02]  /*2250*/  SHF.R.U32.HI R54, RZ, 0x10, R61 ;  /* 0x00000010ff367819 */ /* 0x000fe4000001163d */
[----:B------:R-:W-:Y:S02]  /*2260*/  MOV R105, R62 ;  /* 0x0000003e00697202 */ /* 0x000fe40000000f00 */
[----:B------:R-:W-:Y:S02]  /*2270*/  MOV R16, R63 ;  /* 0x0000003f00107202 */ /* 0x000fe40000000f00 */
[----:B------:R-:W-:-:S02]  /*2280*/  SHF.R.U64 R102, R62, 0x10, R63 ;  /* 0x000000103e667819 */ /* 0x000fc4000000123f */
[----:B------:R-:W-:Y:S02]  /*2290*/  SHF.R.U32.HI R55, RZ, 0x10, R63 ;  /* 0x00000010ff377819 */ /* 0x000fe4000001163f */
[----:B------:R-:W-:Y:S02]  /*22a0*/  SHF.R.U64 R89, R42, 0x10, R43 ;  /* 0x000000102a597819 */ /* 0x000fe4000000122b */
[----:B------:R-:W-:Y:S02]  /*22b0*/  SHF.R.U64 R4, R38, 0x10, R39 ;  /* 0x0000001026047819 */ /* 0x000fe40000001227 */
[----:B------:R-:W-:Y:S02]  /*22c0*/  SHF.R.U64 R145, R24, 0x10, R25 ;  /* 0x0000001018917819 */ /* 0x000fe40000001219 */
[----:B------:R-:W-:Y:S02]  /*22d0*/  SHF.R.U64 R0, R22, 0x10, R23 ;  /* 0x0000001016007819 */ /* 0x000fe40000001217 */
[----:B------:R-:W-:-:S02]  /*22e0*/  SHF.R.U32.HI R146, RZ, 0x10, R25 ;  /* 0x00000010ff927819 */ /* 0x000fc40000011619 */
[----:B------:R-:W-:Y:S02]  /*22f0*/  SHF.R.U32.HI R2, RZ, 0x10, R23 ;  /* 0x00000010ff027819 */ /* 0x000fe40000011617 */
        /* <DEDUP_REMOVED lines=29> */
[----:B------:R-:W-:Y:S02]  /*24d0*/  LOP3.LUT P4, RZ, R3, UR5, RZ, 0xfc, P4 ;  /* 0x0000000503ff7c12 */ /* 0x000fe4000a08fcff */
[----:B------:R-:W-:Y:S02]  /*24e0*/  PRMT R145, R145, 0x5410, R0 ;  /* 0x0000541091917816 */ /* 0x000fe40000000000 */
[----:B-1234-:R-:W-:-:S09]  /*24f0*/  PRMT R146, R146, 0x5410, R2 ;  /* 0x0000541092927816 */ /* 0x01efd20000000002 */
.L_x_18003:
        /* <DEDUP_REMOVED lines=22> */
[----:B-----5:R-:W-:Y:S01]  /*2660*/  FADD.FTZ R77, R64, R52 ;  /* 0x00000034404d7221 */ /* 0x020fe20000010000 */
[----:B------:R-:W-:Y:S01]  /*2670*/  FADD.FTZ R76, R65, R53 ;  /* 0x00000035414c7221 */ /* 0x000fe20000010000 */
[----:B------:R-:W-:Y:S01]  /*2680*/  FADD.FTZ R75, R66, R54 ;  /* 0x00000036424b7221 */ /* 0x000fe20000010000 */
[----:B------:R-:W-:Y:S01]  /*2690*/  FADD.FTZ R74, R67, R55 ;  /* 0x00000037434a7221 */ /* 0x000fe20000010000 */
[----:B------:R-:W-:Y:S01]  /*26a0*/  FADD.FTZ R77, R56, R77 ;  /* 0x0000004d384d7221 */ /* 0x000fe20000010000 */
[----:B------:R-:W-:Y:S01]  /*26b0*/  FADD.FTZ R76, R57, R76 ;  /* 0x0000004c394c7221 */ /* 0x000fe20000010000 */
[----:B------:R-:W-:Y:S01]  /*26c0*/  FADD.FTZ R75, R58, R75 ;  /* 0x0000004b3a4b7221 */ /* 0x000fe20000010000 */
[----:B------:R-:W-:Y:S02]  /*26d0*/  FADD.FTZ R74, R59, R74 ;  /* 0x0000004a3b4a7221 */ /* 0x000fe40000010000 */
[----:B------:R-:W-:Y:S02]  /*26e0*/  MOV R60, R77 ;  /* 0x0000004d003c7202 */ /* 0x000fe40000000f00 */
[----:B------:R-:W-:-:S02]  /*26f0*/  MOV R61, R76 ;  /* 0x0000004c003d7202 */ /* 0x000fc40000000f00 */
[----:B------:R-:W-:Y:S02]  /*2700*/  MOV R62, R75 ;  /* 0x0000004b003e7202 */ /* 0x000fe40000000f00 */
[----:B------:R-:W-:Y:S01]  /*2710*/  MOV R63, R74 ;  /* 0x0000004a003f7202 */ /* 0x000fe20000000f00 */
[----:B------:R-:W-:Y:S06]  /*2720*/  BRA `(.L_x_17957) ;  /* 0x0000000000547947 */ /* 0x000fec0003800000 */
.L_x_17956:
[----:B-----5:R-:W-:Y:S01]  /*2730*/  FADD.FTZ R77, R64, R52 ;  /* 0x00000034404d7221 */ /* 0x020fe20000010000 */
[----:B------:R-:W-:Y:S01]  /*2740*/  FADD.FTZ R76, R65, R53 ;  /* 0x00000035414c7221 */ /* 0x000fe20000010000 */
[----:B------:R-:W-:Y:S01]  /*2750*/  FADD.FTZ R75, R66, R54 ;  /* 0x00000036424b7221 */ /* 0x000fe20000010000 */
[----:B------:R-:W-:Y:S02]  /*2760*/  FADD.FTZ R74, R67, R55 ;  /* 0x00000037434a7221 */ /* 0x000fe40000010000 */
[----:B------:R-:W-:Y:S02]  /*2770*/  MOV R60, R77 ;  /* 0x0000004d003c7202 */ /* 0x000fe40000000f00 */
[----:B------:R-:W-:Y:S02]  /*2780*/  MOV R61, R76 ;  /* 0x0000004c003d7202 */ /* 0x000fe40000000f00 */
[----:B------:R-:W-:Y:S02]  /*2790*/  MOV R62, R75 ;  /* 0x0000004b003e7202 */ /* 0x000fe40000000f00 */
[----:B------:R-:W-:Y:S01]  /*27a0*/  MOV R63, R74 ;  /* 0x0000004a003f7202 */ /* 0x000fe20000000f00 */
[----:B------:R-:W-:Y:S06]  /*27b0*/  BRA `(.L_x_17957) ;  /* 0x0000000000307947 */ /* 0x000fec0003800000 */
.L_x_17955:
[----:B-----5:R-:W-:Y:S01]  /*27c0*/  @P1 FADD.FTZ R60, R64, R56 ;  /* 0x00000038403c1221 */ /* 0x020fe20000010000 */
[----:B------:R-:W-:Y:S01]  /*27d0*/  @P1 FADD.FTZ R61, R65, R57 ;  /* 0x00000039413d1221 */ /* 0x000fe20000010000 */
[----:B------:R-:W-:Y:S01]  /*27e0*/  @P1 FADD.FTZ R62, R66, R58 ;  /* 0x0000003a423e1221 */ /* 0x000fe20000010000 */
[----:B------:R-:W-:Y:S02]  /*27f0*/  @P1 FADD.FTZ R63, R67, R59 ;  /* 0x0000003b433f1221 */ /* 0x000fe40000010000 */
[----:B------:R-:W-:Y:S02]  /*2800*/  @P1 MOV R77, R60 ;  /* 0x0000003c004d1202 */ /* 0x000fe40000000f00 */
[----:B------:R-:W-:Y:S02]  /*2810*/  @P1 MOV R76, R61 ;  /* 0x0000003d004c1202 */ /* 0x000fe40000000f00 */
[----:B------:R-:W-:Y:S02]  /*2820*/  @P1 MOV R75, R62 ;  /* 0x0000003e004b1202 */ /* 0x000fe40000000f00 */
[----:B------:R-:W-:-:S02]  /*2830*/  @P1 MOV R74, R63 ;  /* 0x0000003f004a1202 */ /* 0x000fc40000000f00 */
[----:B------:R-:W-:Y:S02]  /*2840*/  @!P1 MOV R77, R64 ;  /* 0x00000040004d9202 */ /* 0x000fe40000000f00 */
[----:B------:R-:W-:Y:S02]  /*2850*/  @!P1 MOV R76, R65 ;  /* 0x00000041004c9202 */ /* 0x000fe40000000f00 */
[----:B------:R-:W-:Y:S02]  /*2860*/  @!P1 MOV R75, R66 ;  /* 0x00000042004b9202 */ /* 0x000fe40000000f00 */
[----:B------:R-:W-:-:S07]  /*2870*/  @!P1 MOV R74, R67 ;  /* 0x00000043004a9202 */ /* 0x000fce0000000f00 */
.L_x_17957:
[----:B------:R-:W1:Y:S01]  /*2880*/  @P4 LDC.64 R64, c[0x0][0x3a8] ;  /* 0x0000ea00ff404b82 */ /* 0x000e620000000a00 */
[C---:B0-----:R-:W-:Y:S01]  /*2890*/  IADD3 R68, PT, PT, R88.reuse, 0x20, RZ ;  /* 0x0000002058447810 */ /* 0x041fe20007ffe0ff */
[----:B-1----:R-:W-:-:S05]  /*28a0*/  @P4 IMAD.WIDE.U32 R64, R88, 0x10, R64 ;  /* 0x0000001058404825 */ /* 0x002fca00078e0040 */
[----:B------:R0:W-:Y:S02]  /*28b0*/  @P4 STG.E.128 desc[UR6][R64.64], R60 ;  /* 0x0000003c40004986 */ /* 0x0001e4000c101d06 */
.L_x_17954:
[----:B------:R-:W-:Y:S05]  /*28c0*/  BSYNC.RECONVERGENT B0 ;  /* 0x0000000000007941 */ /* 0x000fea0003800200 */
.L_x_17953:
        /* <DEDUP_REMOVED lines=20> */
[----:B------:R-:W-:-:S04]  /*2a10*/  ISETP.NE.U32.AND P0, PT, RZ, UR14, PT ;  /* 0x0000000eff007c0c */ /* 0x000fc8000bf05070 */
[----:B------:R-:W-:-:S13]  /*2a20*/  ISETP.NE.AND.EX P0, PT, RZ, UR15, PT, P0 ;  /* 0x0000000fff007c0c */ /* 0x000fda000bf05300 */
[----:B-----5:R-:W-:Y:S01]  /*2a30*/  @!P0 MOV R21, R64 ;  /* 0x0000004000158202 */ /* 0x020fe20000000f00 */
[----:B------:R-:W-:Y:S01]  /*2a40*/  @P0 FADD.FTZ R21, R56, R64 ;  /* 0x0000004038150221 */ /* 0x000fe20000010000 */
[----:B------:R-:W-:Y:S01]  /*2a50*/  @!P0 MOV R20, R65 ;  /* 0x0000004100148202 */ /* 0x000fe20000000f00 */
[----:B------:R-:W-:Y:S01]  /*2a60*/  @P0 FADD.FTZ R20, R57, R65 ;  /* 0x0000004139140221 */ /* 0x000fe20000010000 */
[----:B------:R-:W-:Y:S01]  /*2a70*/  @!P0 MOV R19, R66 ;  /* 0x0000004200138202 */ /* 0x000fe20000000f00 */
[----:B------:R-:W-:Y:S01]  /*2a80*/  @P0 FADD.FTZ R19, R58, R66 ;  /* 0x000000423a130221 */ /* 0x000fe20000010000 */
[----:B------:R-:W-:Y:S01]  /*2a90*/  @!P0 MOV R18, R67 ;  /* 0x0000004300128202 */ /* 0x000fe20000000f00 */
[----:B------:R-:W-:Y:S01]  /*2aa0*/  @P0 FADD.FTZ R18, R59, R67 ;  /* 0x000000433b120221 */ /* 0x000fe20000010000 */
[----:B------:R-:W-:Y:S02]  /*2ab0*/  @P0 MOV R60, R21 ;  /* 0x00000015003c0202 */ /* 0x000fe40000000f00 */
[----:B------:R-:W-:-:S02]  /*2ac0*/  @P0 MOV R61, R20 ;  /* 0x00000014003d0202 */ /* 0x000fc40000000f00 */
[----:B------:R-:W-:Y:S02]  /*2ad0*/  @P0 MOV R62, R19 ;  /* 0x00000013003e0202 */ /* 0x000fe40000000f00 */
[----:B------:R-:W-:Y:S01]  /*2ae0*/  @P0 MOV R63, R18 ;  /* 0x00000012003f0202 */ /* 0x000fe20000000f00 */
[----:B------:R-:W-:Y:S06]  /*2af0*/  BRA `(.L_x_17961) ;  /* 0x00000000005c7947 */ /* 0x000fec0003800000 */
.L_x_17960:
[----:B------:R-:W-:-:S04]  /*2b00*/  ISETP.NE.U32.AND P0, PT, RZ, UR14, PT ;  /* 0x0000000eff007c0c */ /* 0x000fc8000bf05070 */
[----:B------:R-:W-:-:S13]  /*2b10*/  ISETP.NE.AND.EX P0, PT, RZ, UR15, PT, P0 ;  /* 0x0000000fff007c0c */ /* 0x000fda000bf05300 */
[----:B-----5:R-:W-:Y:S01]  /*2b20*/  @!P0 FADD.FTZ R21, R52, R64 ;  /* 0x0000004034158221 */ /* 0x020fe20000010000 */
[----:B------:R-:W-:Y:S01]  /*2b30*/  @!P0 FADD.FTZ R20, R53, R65 ;  /* 0x0000004135148221 */ /* 0x000fe20000010000 */
[----:B------:R-:W-:Y:S01]  /*2b40*/  @!P0 FADD.FTZ R19, R54, R66 ;  /* 0x0000004236138221 */ /* 0x000fe20000010000 */
[----:B------:R-:W-:Y:S02]  /*2b50*/  @!P0 FADD.FTZ R18, R55, R67 ;  /* 0x0000004337128221 */ /* 0x000fe40000010000 */
[----:B------:R-:W-:Y:S02]  /*2b60*/  @!P0 MOV R60, R21 ;  /* 0x00000015003c8202 */ /* 0x000fe40000000f00 */
[----:B------:R-:W-:Y:S02]  /*2b70*/  @!P0 MOV R61, R20 ;  /* 0x00000014003d8202 */ /* 0x000fe40000000f00 */
[----:B------:R-:W-:Y:S02]  /*2b80*/  @!P0 MOV R62, R19 ;  /* 0x00000013003e8202 */ /* 0x000fe40000000f00 */
[----:B------:R-:W-:Y:S01]  /*2b90*/  @!P0 MOV R63, R18 ;  /* 0x00000012003f8202 */ /* 0x000fe20000000f00 */
[----:B------:R-:W-:Y:S06]  /*2ba0*/  @!P0 BRA `(.L_x_17961) ;  /* 0x0000000000308947 */ /* 0x000fec0003800000 */
[----:B------:R-:W-:Y:S01]  /*2bb0*/  FADD.FTZ R21, R52, R64 ;  /* 0x0000004034157221 */ /* 0x000fe20000010000 */
        /* <DEDUP_REMOVED lines=10> */
[----:B------:R-:W-:-:S07]  /*2c60*/  MOV R63, R18 ;  /* 0x00000012003f7202 */ /* 0x000fce0000000f00 */
.L_x_17961:
[----:B------:R-:W0:Y:S02]  /*2c70*/  @P4 LDC.64 R64, c[0x0][0x3a8] ;  /* 0x0000ea00ff404b82 */ /* 0x000e240000000a00 */
[C---:B0-----:R-:W-:Y:S01]  /*2c80*/  @P4 IMAD.WIDE.U32 R64, R68.reuse, 0x10, R64 ;  /* 0x0000001044404825 */ /* 0x041fe200078e0040 */
[----:B------:R-:W-:-:S04]  /*2c90*/  IADD3 R68, PT, PT, R68, 0x20, RZ ;  /* 0x0000002044447810 */ /* 0x000fc80007ffe0ff */
[----:B------:R0:W-:Y:S03]  /*2ca0*/  @P4 STG.E.128 desc[UR6][R64.64], R60 ;  /* 0x0000003c40004986 */ /* 0x0001e6000c101d06 */
.L_x_17959:
[----:B------:R-:W-:Y:S05]  /*2cb0*/  BSYNC.RECONVERGENT B0 ;  /* 0x0000000000007941 */ /* 0x000fea0003800200 */
.L_x_17958:
        /* <DEDUP_REMOVED lines=35> */
.L_x_17964:
        /* <DEDUP_REMOVED lines=23> */
.L_x_17965:
[----:B------:R-:W0:Y:S02]  /*3060*/  @P4 LDC.64 R64, c[0x0][0x3a8] ;  /* 0x0000ea00ff404b82 */ /* 0x000e240000000a00 */
[C---:B0-----:R-:W-:Y:S01]  /*3070*/  @P4 IMAD.WIDE.U32 R64, R68.reuse, 0x10, R64 ;  /* 0x0000001044404825 */ /* 0x041fe200078e0040 */
[----:B------:R-:W-:-:S04]  /*3080*/  IADD3 R68, PT, PT, R68, 0x20, RZ ;  /* 0x0000002044447810 */ /* 0x000fc80007ffe0ff */
[----:B------:R0:W-:Y:S03]  /*3090*/  @P4 STG.E.128 desc[UR6][R64.64], R60 ;  /* 0x0000003c40004986 */ /* 0x0001e6000c101d06 */
.L_x_17963:
[----:B------:R-:W-:Y:S05]  /*30a0*/  BSYNC.RECONVERGENT B0 ;  /* 0x0000000000007941 */ /* 0x000fea0003800200 */
.L_x_17962:
        /* <DEDUP_REMOVED lines=35> */
.L_x_17968:
        /* <DEDUP_REMOVED lines=23> */
.L_x_17969:
[----:B------:R-:W0:Y:S02]  /*3450*/  @P4 LDC.64 R64, c[0x0][0x3a8] ;  /* 0x0000ea00ff404b82 */ /* 0x000e240000000a00 */
[C---:B0-----:R-:W-:Y:S01]  /*3460*/  @P4 IMAD.WIDE.U32 R64, R68.reuse, 0x10, R64 ;  /* 0x0000001044404825 */ /* 0x041fe200078e0040 */
[----:B------:R-:W-:-:S04]  /*3470*/  IADD3 R68, PT, PT, R68, 0x20, RZ ;  /* 0x0000002044447810 */ /* 0x000fc80007ffe0ff */
[----:B------:R0:W-:Y:S03]  /*3480*/  @P4 STG.E.128 desc[UR6][R64.64], R60 ;  /* 0x0000003c40004986 */ /* 0x0001e6000c101d06 */
.L_x_17967:
[----:B------:R-:W-:Y:S05]  /*3490*/  BSYNC.RECONVERGENT B0 ;  /* 0x0000000000007941 */ /* 0x000fea0003800200 */
.L_x_17966:
        /* <DEDUP_REMOVED lines=35> */
.L_x_17972:
        /* <DEDUP_REMOVED lines=23> */
.L_x_17973:
[----:B------:R-:W0:Y:S02]  /*3840*/  @P4 LDC.64 R64, c[0x0][0x3a8] ;  /* 0x0000ea00ff404b82 */ /* 0x000e240000000a00 */
[C---:B0-----:R-:W-:Y:S01]  /*3850*/  @P4 IMAD.WIDE.U32 R64, R68.reuse, 0x10, R64 ;  /* 0x0000001044404825 */ /* 0x041fe200078e0040 */
[----:B------:R-:W-:-:S04]  /*3860*/  IADD3 R68, PT, PT, R68, 0x20, RZ ;  /* 0x0000002044447810 */ /* 0x000fc80007ffe0ff */
[----:B------:R0:W-:Y:S03]  /*3870*/  @P4 STG.E.128 desc[UR6][R64.64], R60 ;  /* 0x0000003c40004986 */ /* 0x0001e6000c101d06 */
.L_x_17971:
[----:B------:R-:W-:Y:S05]  /*3880*/  BSYNC.RECONVERGENT B0 ;  /* 0x0000000000007941 */ /* 0x000fea0003800200 */
.L_x_17970:
[----:B------:R-:W-:Y:S01]  /*3890*/  ISETP.GE.U32.AND P0, PT, R86, 0xc0, PT ;  /* 0x000000c05600780c */ /* 0x000fe20003f06070 */
[----:B------:R-:W-:Y:S03]  /*38a0*/  BSSY.RECONVERGENT B0, `(.L_x_17974) ;  /* 0x000003d000007945 */ /* 0x000fe60003800200 */
[----:B0-----:R-:W-:-:S09]  /*38b0*/  P2R R64, PR, RZ, 0x1 ;  /* 0x00000001ff407803 */ /* 0x001fd20000000000 */
[----:B------:R-:W-:Y:S05]  /*38c0*/  @!P0 BRA `(.L_x_17975) ;  /* 0x0000000000e88947 */ /* 0x000fea0003800000 */
[----:B------:R-:W-:Y:S01]  /*38d0*/  ISETP.NE.U32.AND P0, PT, RZ, UR12, PT ;  /* 0x0000000cff007c0c */ /* 0x000fe2000bf05070 */
[----:B------:R-:W0:Y:S03]  /*38e0*/  LDC.64 R64, c[0x0][0x390] ;  /* 0x0000e400ff407b82 */ /* 0x000e260000000a00 */
[----:B------:R-:W-:-:S13]  /*38f0*/  ISETP.NE.AND.EX P0, PT, RZ, UR13, PT, P0 ;  /* 0x0000000dff007c0c */ /* 0x000fda000bf05300 */
[----:B------:R-:W1:Y:S02]  /*3900*/  @P0 LDC.64 R4, c[0x0][0x398] ;  /* 0x0000e600ff040b82 */ /* 0x000e640000000a00 */
[----:B-1----:R-:W-:-:S05]  /*3910*/  @P0 IMAD.WIDE.U32 R4, R68, 0x10, R4 ;  /* 0x0000001044040825 */ /* 0x002fca00078e0004 */
[----:B------:R1:W5:Y:S01]  /*3920*/  @P0 LDG.E.128 R52, desc[UR6][R4.64] ;  /* 0x0000000604340981 */ /* 0x000362000c1e1d00 */
[----:B------:R-:W-:Y:S01]  /*3930*/  ISETP.NE.U32.AND P0, PT, RZ, UR14, PT ;  /* 0x0000000eff007c0c */ /* 0x000fe2000bf05070 */
[----:B0-----:R-:W-:-:S03]  /*3940*/  IMAD.WIDE.U32 R64, R68, 0x10, R64 ;  /* 0x0000001044407825 */ /* 0x001fc600078e0040 */
[----:B------:R-:W-:-:S03]  /*3950*/  ISETP.NE.AND.EX P0, PT, RZ, UR15, PT, P0 ;  /* 0x0000000fff007c0c */ /* 0x000fc6000bf05300 */
[----:B------:R-:W5:Y:S10]  /*3960*/  LDG.E.128 R64, desc[UR6][R64.64] ;  /* 0x0000000640407981 */ /* 0x000f74000c1e1d00 */
[----:B------:R-:W0:Y:S02]  /*3970*/  @P0 LDC.64 R2, c[0x0][0x3a0] ;  /* 0x0000e800ff020b82 */ /* 0x000e240000000a00 */
[----:B0-----:R-:W-:-:S05]  /*3980*/  @P0 IMAD.WIDE.U32 R2, R68, 0x10, R2 ;  /* 0x0000001044020825 */ /* 0x001fca00078e0002 */
[----:B------:R1:W5:Y:S01]  /*3990*/  @P0 LDG.E.128 R56, desc[UR6][R2.64] ;  /* 0x0000000602380981 */ /* 0x000362000c1e1d00 */
[----:B------:R-:W-:-:S04]  /*39a0*/  UISETP.NE.U32.AND UP0, UPT, UR12, URZ, UPT ;  /* 0x000000ff0c00728c */ /* 0x000fc8000bf05070 */
[----:B------:R-:W-:-:S09]  /*39b0*/  UISETP.NE.AND.EX UP0, UPT, UR13, URZ, UPT, UP0 ;  /* 0x000000ff0d00728c */ /* 0x000fd2000bf05300 */
[----:B-1----:R-:W-:Y:S05]  /*39c0*/  BRA.U UP0, `(.L_x_17976) ;  /* 0x00000001003c7547 */ /* 0x002fea000b800000 */
        /* <DEDUP_REMOVED lines=15> */
.L_x_17976:
        /* <DEDUP_REMOVED lines=23> */
.L_x_17977:
[----:B------:R-:W0:Y:S02]  /*3c30*/  @P4 LDC.64 R64, c[0x0][0x3a8] ;  /* 0x0000ea00ff404b82 */ /* 0x000e240000000a00 */
[C---:B0-----:R-:W-:Y:S01]  /*3c40*/  @P4 IMAD.WIDE.U32 R64, R68.reuse, 0x10, R64 ;  /* 0x0000001044404825 */ /* 0x041fe200078e0040 */
[----:B------:R-:W-:-:S04]  /*3c50*/  IADD3 R68, PT, PT, R68, 0x20, RZ ;  /* 0x0000002044447810 */ /* 0x000fc80007ffe0ff */
[----:B------:R0:W-:Y:S03]  /*3c60*/  @P4 STG.E.128 desc[UR6][R64.64], R60 ;  /* 0x0000003c40004986 */ /* 0x0001e6000c101d06 */
.L_x_17975:
[----:B------:R-:W-:Y:S05]  /*3c70*/  BSYNC.RECONVERGENT B0 ;  /* 0x0000000000007941 */ /* 0x000fea0003800200 */
.L_x_17974:
        /* <DEDUP_REMOVED lines=10> */
[----:B------:R-:W-:-:S04]  /*3d20*/  ISETP.NE.U32.AND P0, PT, RZ, UR14, PT ;  /* 0x0000000eff007c0c */ /* 0x000fc8000bf05070 */
[----:B------:R-:W-:-:S13]  /*3d30*/  ISETP.NE.AND.EX P0, PT, RZ, UR15, PT, P0 ;  /* 0x0000000fff007c0c */ /* 0x000fda000bf05300 */
[----:B------:R-:W2:Y:S01]  /*3d40*/  @P0 LDC.64 R70, c[0x0][0x3a0] ;  /* 0x0000e800ff460b82 */ /* 0x000ea20000000a00 */
[----:B0-----:R-:W-:-:S06]  /*3d50*/  IMAD.WIDE.U32 R64, R68, 0x10, R64 ;  /* 0x0000001044407825 */ /* 0x001fcc00078e0040 */
[----:B------:R-:W5:Y:S01]  /*3d60*/  LDG.E.128 R64, desc[UR6][R64.64] ;  /* 0x0000000640407981 */ /* 0x000f62000c1e1d00 */
[----:B--2---:R-:W-:-:S05]  /*3d70*/  @P0 IMAD.WIDE.U32 R70, R68, 0x10, R70 ;  /* 0x0000001044460825 */ /* 0x004fca00078e0046 */
        /* <DEDUP_REMOVED lines=19> */
.L_x_17980:
        /* <DEDUP_REMOVED lines=23> */
.L_x_17981:
[----:B------:R-:W0:Y:S02]  /*4020*/  @P4 LDC.64 R64, c[0x0][0x3a8] ;  /* 0x0000ea00ff404b82 */ /* 0x000e240000000a00 */
[C---:B0-----:R-:W-:Y:S01]  /*4030*/  @P4 IMAD.WIDE.U32 R64, R68.reuse, 0x10, R64 ;  /* 0x0000001044404825 */ /* 0x041fe200078e0040 */
[----:B------:R-:W-:-:S04]  /*4040*/  IADD3 R68, PT, PT, R68, 0x20, RZ ;  /* 0x0000002044447810 */ /* 0x000fc80007ffe0ff */
[----:B------:R0:W-:Y:S03]  /*4050*/  @P4 STG.E.128 desc[UR6][R64.64], R60 ;  /* 0x0000003c40004986 */ /* 0x0001e6000c101d06 */
.L_x_17979:
[----:B------:R-:W-:Y:S05]  /*4060*/  BSYNC.RECONVERGENT B0 ;  /* 0x0000000000007941 */ /* 0x000fea0003800200 */
.L_x_17978:
[----:B------:R-:W-:Y:S01]  /*4070*/  ISETP.GE.U32.AND P0, PT, R86, 0x100, PT ;  /* 0x000001005600780c */ /* 0x000fe20003f06070 */
[----:B------:R-:W-:Y:S03]  /*4080*/  BSSY.RECONVERGENT B0, `(.L_x_17982) ;  /* 0x000003c000007945 */ /* 0x000fe60003800200 */
[----:B0-----:R-:W-:-:S09]  /*4090*/  P2R R64, PR, RZ, 0x1 ;  /* 0x00000001ff407803 */ /* 0x001fd20000000000 */
[----:B------:R-:W-:Y:S05]  /*40a0*/  @!P0 BRA `(.L_x_17983) ;  /* 0x0000000000e48947 */ /* 0x000fea0003800000 */
[----:B------:R-:W-:-:S04]  /*40b0*/  ISETP.NE.U32.AND P0, PT, RZ, UR12, PT ;  /* 0x0000000cff007c0c */ /* 0x000fc8000bf05070 */
[----:B------:R-:W-:-:S13]  /*40c0*/  ISETP.NE.AND.EX P0, PT, RZ, UR13, PT, P0 ;  /* 0x0000000dff007c0c */ /* 0x000fda000bf05300 */
[----:B------:R-:W0:Y:S02]  /*40d0*/  @P0 LDC.64 R64, c[0x0][0x398] ;  /* 0x0000e600ff400b82 */ /* 0x000e240000000a00 */
[----:B0-----:R-:W-:-:S05]  /*40e0*/  @P0 IMAD.WIDE.U32 R82, R68, 0x10, R64 ;  /* 0x0000001044520825 */ /* 0x001fca00078e0040 */
[----:B------:R0:W5:Y:S01]  /*40f0*/  @P0 LDG.E.128 R52, desc[UR6][R82.64] ;  /* 0x0000000652340981 */ /* 0x000162000c1e1d00 */
[----:B------:R-:W-:-:S04]  /*4100*/  ISETP.NE.U32.AND P0, PT, RZ, UR14, PT ;  /* 0x0000000eff007c0c */ /* 0x000fc8000bf05070 */
[----:B------:R-:W-:-:S13]  /*4110*/  ISETP.NE.AND.EX P0, PT, RZ, UR15, PT, P0 ;  /* 0x0000000fff007c0c */ /* 0x000fda000bf05300 */
[----:B------:R-:W1:Y:S02]  /*4120*/  @P0 LDC.64 R64, c[0x0][0x3a0] ;  /* 0x0000e800ff400b82 */ /* 0x000e640000000a00 */
[----:B-1----:R-:W-:-:S06]  /*4130*/  @P0 IMAD.WIDE.U32 R70, R68, 0x10, R64 ;  /* 0x0000001044460825 */ /* 0x002fcc00078e0040 */
[----:B------:R-:W1:Y:S01]  /*4140*/  LDC.64 R64, c[0x0][0x390] ;  /* 0x0000e400ff407b82 */ /* 0x000e620000000a00 */
[----:B------:R0:W5:Y:S01]  /*4150*/  @P0 LDG.E.128 R56, desc[UR6][R70.64] ;  /* 0x0000000646380981 */ /* 0x000162000c1e1d00 */
[----:B-1----:R-:W-:-:S06]  /*4160*/  IMAD.WIDE.U32 R64, R68, 0x10, R64 ;  /* 0x0000001044407825 */ /* 0x002fcc00078e0040 */
[----:B------:R-:W5:Y:S01]  /*4170*/  LDG.E.128 R64, desc[UR6][R64.64] ;  /* 0x0000000640407981 */ /* 0x000f62000c1e1d00 */
        /* <DEDUP_REMOVED lines=18> */
.L_x_17984:
        /* <DEDUP_REMOVED lines=23> */
.L_x_17985:
[----:B------:R-:W0:Y:S02]  /*4410*/  @P4 LDC.64 R64, c[0x0][0x3a8] ;  /* 0x0000ea00ff404b82 */ /* 0x000e240000000a00 */
[----:B0-----:R-:W-:-:S05]  /*4420*/  @P4 IMAD.WIDE.U32 R64, R68, 0x10, R64 ;  /* 0x0000001044404825 */ /* 0x001fca00078e0040 */
[----:B------:R0:W-:Y:S02]  /*4430*/  @P4 STG.E.128 desc[UR6][R64.64], R60 ;  /* 0x0000003c40004986 */ /* 0x0001e4000c101d06 */
.L_x_17983:
[----:B------:R-:W-:Y:S05]  /*4440*/  BSYNC.RECONVERGENT B0 ;  /* 0x0000000000007941 */ /* 0x000fea0003800200 */
.L_x_17982:
[----:B0-----:R-:W-:Y:S01]  /*4450*/  FADD.FTZ R65, RZ, R77 ;  /* 0x0000004dff417221 */ /* 0x001fe20000010000 */
[C---:B------:R-:W-:Y:S01]  /*4460*/  ISETP.GE.U32.AND P5, PT, R86.reuse, 0x20, PT ;  /* 0x000000205600780c */ /* 0x040fe20003fa6070 */
[----:B------:R-:W0:Y:S01]  /*4470*/  S2R R70, SR_TID.X ;  /* 0x0000000000467919 */ /* 0x000e220000002100 */
[----:B------:R-:W-:Y:S01]  /*4480*/  ISETP.GT.U32.AND P3, PT, R86, 0x3f, PT ;  /* 0x0000003f5600780c */ /* 0x000fe20003f64070 */
[----:B------:R-:W-:Y:S01]  /*4490*/  FADD.FTZ R64, R76, R65 ;  /* 0x000000414c407221 */ /* 0x000fe20000010000 */
[C---:B------:R-:W-:Y:S01]  /*44a0*/  ISETP.GT.U32.AND P2, PT, R86.reuse, 0x5f, PT ;  /* 0x0000005f5600780c */ /* 0x040fe20003f44070 */
[----:B------:R-:W-:Y:S01]  /*44b0*/  UMOV UR4, 0xffffffff ;  /* 0xffffffff00047882 */ /* 0x000fe20000000000 */
[C---:B------:R-:W-:Y:S01]  /*44c0*/  ISETP.GT.U32.AND P1, PT, R86.reuse, 0x7f, PT ;  /* 0x0000007f5600780c */ /* 0x040fe20003f24070 */
[----:B------:R-:W-:Y:S01]  /*44d0*/  FADD.FTZ R65, R75, R64 ;  /* 0x000000404b417221 */ /* 0x000fe20000010000 */
[C---:B------:R-:W-:Y:S02]  /*44e0*/  ISETP.GT.U32.AND P0, PT, R86.reuse, 0x9f, PT ;  /* 0x0000009f5600780c */ /* 0x040fe40003f04070 */
[----:B------:R-:W-:Y:S01]  /*44f0*/  ISETP.GT.U32.AND P6, PT, R86, 0xbf, PT ;  /* 0x000000bf5600780c */ /* 0x000fe20003fc4070 */
[----:B------:R-:W-:-:S05]  /*4500*/  FADD.FTZ R126, R74, R65 ;  /* 0x000000414a7e7221 */ /* 0x000fca0000010000 */
[----:B------:R-:W-:-:S05]  /*4510*/  FSEL R126, R126, RZ, P5 ;  /* 0x000000ff7e7e7208 */ /* 0x000fca0002800000 */
[----:B------:R-:W-:-:S04]  /*4520*/  FADD.FTZ R65, R21, R126 ;  /* 0x0000007e15417221 */ /* 0x000fc80000010000 */
[----:B------:R-:W-:-:S04]  /*4530*/  FADD.FTZ R64, R20, R65 ;  /* 0x0000004114407221 */ /* 0x000fc80000010000 */
[----:B------:R-:W-:-:S04]  /*4540*/  FADD.FTZ R65, R19, R64 ;  /* 0x0000004013417221 */ /* 0x000fc80000010000 */
[----:B------:R-:W-:-:S04]  /*4550*/  @P3 FADD.FTZ R126, R18, R65 ;  /* 0x00000041127e3221 */ /* 0x000fc80000010000 */
        /* <DEDUP_REMOVED lines=14> */
[----:B------:R-:W-:Y:S01]  /*4640*/  FADD.FTZ R65, R3, R64 ;  /* 0x0000004003417221 */ /* 0x000fe20000010000 */
[----:B------:R-:W-:-:S03]  /*4650*/  P2R R64, PR, RZ, 0x40 ;  /* 0x00000040ff407803 */ /* 0x000fc60000000000 */
[----:B------:R-:W-:Y:S01]  /*4660*/  @P6 FADD.FTZ R126, R2, R65 ;  /* 0x00000041027e6221 */ /* 0x000fe20000010000 */
[----:B------:R-:W-:-:S03]  /*4670*/  ISETP.GT.U32.AND P6, PT, R86, 0xdf, PT ;  /* 0x000000df5600780c */ /* 0x000fc60003fc4070 */
        /* <DEDUP_REMOVED lines=11> */
[----:B0-----:R-:W-:-:S04]  /*4730*/  LOP3.LUT P6, RZ, R70, 0x1f, RZ, 0xc0, !PT ;  /* 0x0000001f46ff7812 */ /* 0x001fc800078cc0ff */
[----:B------:R-:W-:Y:S01]  /*4740*/  P2R R64, PR, RZ, 0x40 ;  /* 0x00000040ff407803 */ /* 0x000fe20000000000 */
[----:B------:R-:W-:Y:S08]  /*4750*/  BRA.DIV UR4, `(.L_x_17986) ;  /* 0x0000001e040c7947 */ /* 0x000ff0000b800000 */
[----:B------:R-:W0:Y:S01]  /*4760*/  SHFL.BFLY PT, R104, R126, 0x1, 0x1f ;  /* 0x0c201f007e687f89 */ /* 0x000e2200000e0000 */
[----:B------:R-:W1:Y:S01]  /*4770*/  LDC R64, c[0x0][0x400] ;  /* 0x00010000ff407b82 */ /* 0x000e620000000800 */
[----:B------:R-:W-:Y:S01]  /*4780*/  ISETP.GT.U32.AND P6, PT, R86, 0xbf, PT ;  /* 0x000000bf5600780c */ /* 0x000fe20003fc4070 */
        /* <DEDUP_REMOVED lines=16> */
[----:B------:R-:W-:-:S04]  /*4890*/  FFMA.FTZ R69, R69, R69, R104 ;  /* 0x0000004545457223 */ /* 0x000fc80000010068 */
[----:B------:R-:W-:Y:S01]  /*48a0*/  FFMA.FTZ R68, R68, R68, R69 ;  /* 0x0000004444447223 */ /* 0x000fe20000010045 */
[----:B------:R-:W-:-:S03]  /*48b0*/  FADD.FTZ R69, R21, -R65 ;  /* 0x8000004115457221 */ /* 0x000fc60000010000 */
[----:B------:R-:W-:Y:S01]  /*48c0*/  FFMA.FTZ R68, R67, R67, R68 ;  /* 0x0000004343447223 */ /* 0x000fe20000010044 */
[----:B------:R-:W-:-:S04]  /*48d0*/  FADD.FTZ R67, R19, -R65 ;  /* 0x8000004113437221 */ /* 0x000fc80000010000 */
[----:B------:R-:W-:Y:S01]  /*48e0*/  FSEL R126, R68, RZ, P5 ;  /* 0x000000ff447e7208 */ /* 0x000fe20002800000 */
[----:B------:R-:W-:-:S04]  /*48f0*/  FADD.FTZ R68, R20, -R65 ;  /* 0x8000004114447221 */ /* 0x000fc80000010000 */
[----:B------:R-:W-:-:S04]  /*4900*/  FFMA.FTZ R69, R69, R69, R126 ;  /* 0x0000004545457223 */ /* 0x000fc8000001007e */
[----:B------:R-:W-:Y:S01]  /*4910*/  FFMA.FTZ R68, R68, R68, R69 ;  /* 0x0000004444447223 */ /* 0x000fe20000010045 */
[----:B------:R-:W-:-:S03]  /*4920*/  FADD.FTZ R69, R17, -R65 ;  /* 0x8000004111457221 */ /* 0x000fc60000010000 */
[----:B------:R-:W-:Y:S01]  /*4930*/  FFMA.FTZ R67, R67, R67, R68 ;  /* 0x0000004343437223 */ /* 0x000fe20000010044 */
[----:B------:R-:W-:-:S03]  /*4940*/  FADD.FTZ R68, R16, -R65 ;  /* 0x8000004110447221 */ /* 0x000fc60000010000 */
[----:B------:R-:W-:Y:S01]  /*4950*/  @P3 FFMA.FTZ R126, R66, R66, R67 ;  /* 0x00000042427e3223 */ /* 0x000fe20000010043 */
[--C-:B------:R-:W-:Y:S01]  /*4960*/  FADD.FTZ R67, R15, -R65.reuse ;  /* 0x800000410f437221 */ /* 0x100fe20000010000 */
[----:B------:R-:W-:Y:S02]  /*4970*/  FADD.FTZ R66, R14, -R65 ;  /* 0x800000410e427221 */ /* 0x000fe40000010000 */
        /* <DEDUP_REMOVED lines=30> */
[----:B------:R-:W-:Y:S01]  /*4b60*/  ISETP.GT.U32.AND P6, PT, R86, 0xdf, PT ;  /* 0x000000df5600780c */ /* 0x000fe20003fc4070 */
[--C-:B------:R-:W-:Y:S01]  /*4b70*/  FADD.FTZ R67, R79, -R65.reuse ;  /* 0x800000414f437221 */ /* 0x100fe20000010000 */
[----:B------:R-:W-:Y:S01]  /*4b80*/  FADD.FTZ R66, R80, -R65 ;  /* 0x8000004150427221 */ /* 0x000fe20000010000 */
        /* <DEDUP_REMOVED lines=10> */
[----:B------:R-:W-:-:S04]  /*4c30*/  FFMA.FTZ R68, R68, R68, R69 ;  /* 0x0000004444447223 */ /* 0x000fc80000010045 */
        /* <DEDUP_REMOVED lines=11> */
.L_x_18015:
        /* <DEDUP_REMOVED lines=17> */
[----:B------:R-:W2:Y:S01]  /*4e00*/  LDC.64 R148, c[0x0][0x428] ;  /* 0x00010a00ff947b82 */ /* 0x000ea20000000a00 */
[--C-:B------:R-:W-:Y:S01]  /*4e10*/  FADD.FTZ R69, R77, -R103.reuse ;  /* 0x800000674d457221 */ /* 0x100fe20000010000 */
[--C-:B-1----:R-:W-:Y:S01]  /*4e20*/  FADD.FTZ R71, R76, -R103.reuse ;  /* 0x800000674c477221 */ /* 0x102fe20000010000 */
[----:B------:R-:W-:Y:S02]  /*4e30*/  HADD2.F32 R67, -RZ, R141.H1_H1 ;  /* 0x3000008dff437230 */ /* 0x000fe40000004100 */
[----:B------:R-:W-:Y:S01]  /*4e40*/  FADD.FTZ R129, R75, -R103 ;  /* 0x800000674b817221 */ /* 0x000fe20000010000 */
[----:B------:R-:W-:Y:S02]  /*4e50*/  HADD2.F32 R68, -RZ, R26.H0_H0 ;  /* 0x2000001aff447230 */ /* 0x000fe40000004100 */
[----:B------:R-:W-:Y:S01]  /*4e60*/  FMUL.FTZ R69, R104, R69 ;  /* 0x0000004568457220 */ /* 0x000fe20000410000 */
[----:B0-----:R-:W-:Y:S01]  /*4e70*/  HADD2.F32 R66, -RZ, R142.H1_H1 ;  /* 0x3000008eff427230 */ /* 0x001fe20000004100 */
[----:B------:R-:W0:Y:S01]  /*4e80*/  LDC.64 R150, c[0x0][0x430] ;  /* 0x00010c00ff967b82 */ /* 0x000e220000000a00 */
[----:B------:R-:W-:-:S02]  /*4e90*/  HADD2.F32 R65, -RZ, R101.H1_H1 ;  /* 0x30000065ff417230 */ /* 0x000fc40000004100 */
[----:B------:R-:W-:Y:S01]  /*4ea0*/  FMUL.FTZ R134, R104, R71 ;  /* 0x0000004768867220 */ /* 0x000fe20000410000 */
[--C-:B------:R-:W-:Y:S02]  /*4eb0*/  HADD2.F32 R70, -RZ, R143.reuse.H1_H1 ;  /* 0x3000008fff467230 */ /* 0x100fe40000004100 */
[----:B------:R-:W-:Y:S01]  /*4ec0*/  FADD.FTZ R125, R74, -R103 ;  /* 0x800000674a7d7221 */ /* 0x000fe20000010000 */
[----:B------:R-:W-:Y:S02]  /*4ed0*/  HADD2.F32 R64, -RZ, R50.H0_H0 ;  /* 0x20000032ff407230 */ /* 0x000fe40000004100 */
[C---:B------:R-:W-:Y:S01]  /*4ee0*/  FFMA.FTZ R68, R69.reuse, R67, R68 ;  /* 0x0000004345447223 */ /* 0x040fe20000010044 */
[----:B------:R-:W-:Y:S01]  /*4ef0*/  FFMA.FTZ R65, R134, R66, R65 ;  /* 0x0000004286417223 */ /* 0x000fe20000010041 */
[----:B------:R-:W-:Y:S02]  /*4f00*/  HADD2.F32 R130, -RZ, R143.H0_H0 ;  /* 0x2000008fff827230 */ /* 0x000fe40000004100 */
[----:B------:R-:W-:Y:S01]  /*4f10*/  FMUL.FTZ R129, R104, R129 ;  /* 0x0000008168817220 */ /* 0x000fe20000410000 */
[----:B------:R-:W-:Y:S01]  /*4f20*/  FFMA.FTZ R64, R69, R70, R64 ;  /* 0x0000004645407223 */ /* 0x000fe20000010040 */
[----:B------:R-:W-:-:S02]  /*4f30*/  HADD2.F32 R66, -RZ, R51.H0_H0 ;  /* 0x20000033ff427230 */ /* 0x000fc40000004100 */
[----:B------:R-:W-:Y:S01]  /*4f40*/  FMUL.FTZ R125, R104, R125 ;  /* 0x0000007d687d7220 */ /* 0x000fe20000410000 */
[----:B------:R-:W-:Y:S02]  /*4f50*/  HADD2.F32 R67, -RZ, R142.H0_H0 ;  /* 0x2000008eff437230 */ /* 0x000fe40000004100 */
[----:B------:R-:W-:Y:S02]  /*4f60*/  HADD2.F32 R128, -RZ, R100.H1_H1 ;  /* 0x30000064ff807230 */ /* 0x000fe40000004100 */
[----:B------:R-:W-:Y:S01]  /*4f70*/  FFMA.FTZ R66, R129, R130, R66 ;  /* 0x0000008281427223 */ /* 0x000fe20000010042 */
[----:B------:R-:W-:Y:S02]  /*4f80*/  HADD2.F32 R132, -RZ, R140.H1_H1 ;  /* 0x3000008cff847230 */ /* 0x000fe40000004100 */
[----:B------:R-:W-:Y:S02]  /*4f90*/  HADD2.F32 R69, -RZ, R101.H0_H0 ;  /* 0x20000065ff457230 */ /* 0x000fe40000004100 */
[----:B------:R-:W-:Y:S01]  /*4fa0*/  FFMA.FTZ R67, R125, R67, R128 ;  /* 0x000000437d437223 */ /* 0x000fe20000010080 */
[----:B------:R-:W-:-:S02]  /*4fb0*/  HADD2.F32 R127, -RZ, R141.H0_H0 ;  /* 0x2000008dff7f7230 */ /* 0x000fc40000004100 */
[----:B------:R-:W-:Y:S02]  /*4fc0*/  HADD2.F32 R70, -RZ, R27.H0_H0 ;  /* 0x2000001bff467230 */ /* 0x000fe40000004100 */
[----:B------:R-:W-:Y:S01]  /*4fd0*/  FFMA.FTZ R69, R134, R132, R69 ;  /* 0x0000008486457223 */ /* 0x000fe20000010045 */
[----:B------:R-:W-:Y:S02]  /*4fe0*/  HADD2.F32 R126, -RZ, R140.H0_H0 ;  /* 0x2000008cff7e7230 */ /* 0x000fe40000004100 */
[----:B------:R-:W-:Y:S02]  /*4ff0*/  HADD2.F32 R71, -RZ, R100.H0_H0 ;  /* 0x20000064ff477230 */ /* 0x000fe40000004100 */
[----:B------:R-:W-:Y:S01]  /*5000*/  FFMA.FTZ R70, R129, R127, R70 ;  /* 0x0000007f81467223 */ /* 0x000fe20000010046 */
[----:B--2---:R-:W-:-:S04]  /*5010*/  IMAD.WIDE.U32 R148, R88, 0x10, R148 ;  /* 0x0000001058947825 */ /* 0x004fc800078e0094 */
[----:B------:R-:W-:Y:S01]  /*5020*/  FFMA.FTZ R71, R125, R126, R71 ;  /* 0x0000007e7d477223 */ /* 0x000fe20000010047 */
[C---:B0-----:R-:W-:Y:S01]  /*5030*/  IMAD.WIDE.U32 R150, R88.reuse, 0x10, R150 ;  /* 0x0000001058967825 */ /* 0x041fe200078e0096 */
[----:B------:R2:W-:Y:S01]  /*5040*/  STG.E.128 desc[UR6][R148.64], R64 ;  /* 0x0000004094007986 */ /* 0x0005e2000c101d06 */
[----:B------:R-:W-:-:S03]  /*5050*/  IADD3 R88, PT, PT, R88, 0x20, RZ ;  /* 0x0000002058587810 */ /* 0x000fc60007ffe0ff */
[----:B------:R2:W-:Y:S04]  /*5060*/  STG.E.128 desc[UR6][R150.64], R68 ;  /* 0x0000004496007986 */ /* 0x0005e8000c101d06 */
.L_x_17988:
[----:B------:R-:W-:Y:S05]  /*5070*/  BSYNC.RECONVERGENT B0 ;  /* 0x0000000000007941 */ /* 0x000fea0003800200 */
.L_x_17987:
[----:B------:R-:W-:Y:S01]  /*5080*/  ISETP.GE.U32.AND P0, PT, R86, 0x40, PT ;  /* 0x000000405600780c */ /* 0x000fe20003f06070 */
[----:B------:R-:W-:-:S12]  /*5090*/  BSSY.RECONVERGENT B0, `(.L_x_17989) ;  /* 0x0000029000007945 */ /* 0x000fd80003800200 */
[----:B------:R-:W-:Y:S05]  /*50a0*/  @!P0 BRA `(.L_x_17990) ;  /* 0x00000000009c8947 */ /* 0x000fea0003800000 */
[----:B--2---:R-:W2:Y:S01]  /*50b0*/  LDC.64 R148, c[0x0][0x428] ;  /* 0x00010a00ff947b82 */ /* 0x004ea20000000a00 */
        /* <DEDUP_REMOVED lines=38> */
.L_x_17990:
[----:B------:R-:W-:Y:S05]  /*5320*/  BSYNC.RECONVERGENT B0 ;  /* 0x0000000000007941 */ /* 0x000fea0003800200 */
.L_x_17989:
[----:B------:R-:W-:Y:S01]  /*5330*/  ISETP.GE.U32.AND P0, PT, R86, 0x60, PT ;  /* 0x000000605600780c */ /* 0x000fe20003f06070 */
[----:B------:R-:W-:-:S12]  /*5340*/  BSSY.RECONVERGENT B0, `(.L_x_17991) ;  /* 0x0000029000007945 */ /* 0x000fd80003800200 */
[----:B------:R-:W-:Y:S05]  /*5350*/  @!P0 BRA `(.L_x_17992) ;  /* 0x00000000009c8947 */ /* 0x000fea0003800000 */
[----:B--23--:R-:W2:Y:S01]  /*5360*/  LDC.64 R148, c[0x0][0x428] ;  /* 0x00010a00ff947b82 */ /* 0x00cea20000000a00 */
        /* <DEDUP_REMOVED lines=38> */
.L_x_17992:
[----:B------:R-:W-:Y:S05]  /*55d0*/  BSYNC.RECONVERGENT B0 ;  /* 0x0000000000007941 */ /* 0x000fea0003800200 */
.L_x_17991:
[----:B------:R-:W-:Y:S01]  /*55e0*/  ISETP.GE.U32.AND P0, PT, R86, 0x80, PT ;  /* 0x000000805600780c */ /* 0x000fe20003f06070 */
[----:B------:R-:W-:-:S12]  /*55f0*/  BSSY.RECONVERGENT B0, `(.L_x_17993) ;  /* 0x0000029000007945 */ /* 0x000fd80003800200 */
[----:B------:R-:W-:Y:S05]  /*5600*/  @!P0 BRA `(.L_x_17994) ;  /* 0x00000000009c8947 */ /* 0x000fea0003800000 */
[----:B--234-:R-:W2:Y:S01]  /*5610*/  LDC.64 R148, c[0x0][0x428] ;  /* 0x00010a00ff947b82 */ /* 0x01cea20000000a00 */
[--C-:B------:R-:W-:Y:S01]  /*5620*/  FADD.FTZ R125, R13, -R103.reuse ;  /* 0x800000670d7d7221 */ /* 0x100fe20000010000 */
[--C-:B------:R-:W-:Y:S01]  /*5630*/  FADD.FTZ R69, R12, -R103.reuse ;  /* 0x800000670c457221 */ /* 0x100fe20000010000 */
[----:B------:R-:W-:Y:S02]  /*5640*/  HADD2.F32 R67, -RZ, R121.H1_H1 ;  /* 0x30000079ff437230 */ /* 0x000fe40000004100 */
[----:B------:R-:W-:Y:S01]  /*5650*/  FADD.FTZ R129, R11, -R103 ;  /* 0x800000670b817221 */ /* 0x000fe20000010000 */
[----:B------:R-:W-:Y:S02]  /*5660*/  HADD2.F32 R68, -RZ, R32.H0_H0 ;  /* 0x20000020ff447230 */ /* 0x000fe40000004100 */
[----:B-1----:R-:W-:Y:S01]  /*5670*/  FMUL.FTZ R70, R104, R125 ;  /* 0x0000007d68467220 */ /* 0x002fe20000410000 */
[----:B------:R-:W-:Y:S01]  /*5680*/  HADD2.F32 R65, -RZ, R122.H1_H1 ;  /* 0x3000007aff417230 */ /* 0x000fe20000004100 */
[----:B------:R-:W1:Y:S01]  /*5690*/  LDC.64 R150, c[0x0][0x430] ;  /* 0x00010c00ff967b82 */ /* 0x000e620000000a00 */
[----:B0-----:R-:W-:-:S02]  /*56a0*/  HADD2.F32 R66, -RZ, R95.H1_H1 ;  /* 0x3000005fff427230 */ /* 0x001fc40000004100 */
[----:B------:R-:W-:Y:S01]  /*56b0*/  FMUL.FTZ R69, R104, R69 ;  /* 0x0000004568457220 */ /* 0x000fe20000410000 */
[--C-:B------:R-:W-:Y:S02]  /*56c0*/  HADD2.F32 R64, -RZ, R123.reuse.H1_H1 ;  /* 0x3000007bff407230 */ /* 0x100fe40000004100 */
[----:B------:R-:W-:Y:S01]  /*56d0*/  FADD.FTZ R147, R10, -R103 ;  /* 0x800000670a937221 */ /* 0x000fe20000010000 */
[----:B------:R-:W-:Y:S02]  /*56e0*/  HADD2.F32 R71, -RZ, R46.H0_H0 ;  /* 0x2000002eff477230 */ /* 0x000fe40000004100 */
[----:B------:R-:W-:Y:S01]  /*56f0*/  FFMA.FTZ R68, R70, R67, R68 ;  /* 0x0000004346447223 */ /* 0x000fe20000010044 */
        /* <DEDUP_REMOVED lines=20> */
[C---:B-1----:R-:W-:Y:S01]  /*5840*/  IMAD.WIDE.U32 R150, R88.reuse, 0x10, R150 ;  /* 0x0000001058967825 */ /* 0x042fe200078e0096 */
[----:B------:R0:W-:Y:S01]  /*5850*/  STG.E.128 desc[UR6][R148.64], R64 ;  /* 0x0000004094007986 */ /* 0x0001e2000c101d06 */
[----:B------:R-:W-:-:S03]  /*5860*/  IADD3 R88, PT, PT, R88, 0x20, RZ ;  /* 0x0000002058587810 */ /* 0x000fc60007ffe0ff */
[----:B------:R0:W-:Y:S04]  /*5870*/  STG.E.128 desc[UR6][R150.64], R68 ;  /* 0x0000004496007986 */ /* 0x0001e8000c101d06 */
.L_x_17994:
[----:B------:R-:W-:Y:S05]  /*5880*/  BSYNC.RECONVERGENT B0 ;  /* 0x0000000000007941 */ /* 0x000fea0003800200 */
.L_x_17993:
[----:B------:R-:W-:Y:S01]  /*5890*/  ISETP.GE.U32.AND P0, PT, R86, 0xa0, PT ;  /* 0x000000a05600780c */ /* 0x000fe20003f06070 */
[----:B------:R-:W-:-:S12]  /*58a0*/  BSSY.RECONVERGENT B0, `(.L_x_17995) ;  /* 0x0000029000007945 */ /* 0x000fd80003800200 */
[----:B------:R-:W-:Y:S05]  /*58b0*/  @!P0 BRA `(.L_x_17996) ;  /* 0x00000000009c8947 */ /* 0x000fea0003800000 */
[----:B0-234-:R-:W0:Y:S01]  /*58c0*/  LDC.64 R148, c[0x0][0x428] ;  /* 0x00010a00ff947b82 */ /* 0x01de220000000a00 */
        /* <DEDUP_REMOVED lines=8> */
[----:B------:R-:W-:-:S02]  /*5950*/  HADD2.F32 R66, -RZ, R93.H1_H1 ;  /* 0x3000005dff427230 */ /* 0x000fc40000004100 */
        /* <DEDUP_REMOVED lines=23> */
[----:B0-----:R-:W-:-:S04]  /*5ad0*/  IMAD.WIDE.U32 R148, R88, 0x10, R148 ;  /* 0x0000001058947825 */ /* 0x001fc800078e0094 */
[----:B------:R-:W-:Y:S01]  /*5ae0*/  FFMA.FTZ R71, R126, R71, R128 ;  /* 0x000000477e477223 */ /* 0x000fe20000010080 */
[C---:B-1----:R-:W-:Y:S01]  /*5af0*/  IMAD.WIDE.U32 R150, R88.reuse, 0x10, R150 ;  /* 0x0000001058967825 */ /* 0x042fe200078e0096 */
[----:B------:R0:W-:Y:S01]  /*5b00*/  STG.E.128 desc[UR6][R148.64], R64 ;  /* 0x0000004094007986 */ /* 0x0001e2000c101d06 */
[----:B------:R-:W-:-:S03]  /*5b10*/  IADD3 R88, PT, PT, R88, 0x20, RZ ;  /* 0x0000002058587810 */ /* 0x000fc60007ffe0ff */
[----:B------:R0:W-:Y:S04]  /*5b20*/  STG.E.128 desc[UR6][R150.64], R68 ;  /* 0x0000004496007986 */ /* 0x0001e8000c101d06 */
.L_x_17996:
[----:B------:R-:W-:Y:S05]  /*5b30*/  BSYNC.RECONVERGENT B0 ;  /* 0x0000000000007941 */ /* 0x000fea0003800200 */
.L_x_17995:
        /* <DEDUP_REMOVED lines=42> */
.L_x_17998:
[----:B------:R-:W-:Y:S05]  /*5de0*/  BSYNC.RECONVERGENT B0 ;  /* 0x0000000000007941 */ /* 0x000fea0003800200 */
.L_x_17997:
        /* <DEDUP_REMOVED lines=42> */
.L_x_18000:
[----:B------:R-:W-:Y:S05]  /*6090*/  BSYNC.RECONVERGENT B0 ;  /* 0x0000000000007941 */ /* 0x000fea0003800200 */
.L_x_17999:
[----:B------:R-:W-:Y:S01]  /*60a0*/  ISETP.GE.U32.AND P0, PT, R86, 0x100, PT ;  /* 0x000001005600780c */ /* 0x000fe20003f06070 */
[----:B------:R-:W-:-:S12]  /*60b0*/  BSSY.RECONVERGENT B0, `(.L_x_18001) ;  /* 0x0000028000007945 */ /* 0x000fd80003800200 */
[----:B------:R-:W-:Y:S05]  /*60c0*/  @!P0 BRA `(.L_x_18002) ;  /* 0x0000000000988947 */ /* 0x000fea0003800000 */
[----:B0-234-:R-:W0:Y:S01]  /*60d0*/  LDC.64 R148, c[0x0][0x428] ;  /* 0x00010a00ff947b82 */ /* 0x01de220000000a00 */
[--C-:B------:R-:W-:Y:S01]  /*60e0*/  FADD.FTZ R67, R81, -R103.reuse ;  /* 0x8000006751437221 */ /* 0x100fe20000010000 */
[--C-:B------:R-:W-:Y:S01]  /*60f0*/  FADD.FTZ R69, R82, -R103.reuse ;  /* 0x8000006752457221 */ /* 0x100fe20000010000 */
[--C-:B-1----:R-:W-:Y:S01]  /*6100*/  FADD.FTZ R65, R83, -R103.reuse ;  /* 0x8000006753417221 */ /* 0x102fe20000010000 */
[----:B------:R-:W-:Y:S01]  /*6110*/  FADD.FTZ R71, R84, -R103 ;  /* 0x8000006754477221 */ /* 0x000fe20000010000 */
[C---:B------:R-:W-:Y:S01]  /*6120*/  FMUL.FTZ R68, R104.reuse, R67 ;  /* 0x0000004368447220 */ /* 0x040fe20000410000 */
[C---:B------:R-:W-:Y:S01]  /*6130*/  FMUL.FTZ R69, R104.reuse, R69 ;  /* 0x0000004568457220 */ /* 0x040fe20000410000 */
[C---:B------:R-:W-:Y:S01]  /*6140*/  FMUL.FTZ R70, R104.reuse, R65 ;  /* 0x0000004168467220 */ /* 0x040fe20000410000 */
[----:B------:R-:W1:Y:S01]  /*6150*/  LDC.64 R150, c[0x0][0x430] ;  /* 0x00010c00ff967b82 */ /* 0x000e620000000a00 */
[----:B------:R-:W-:Y:S01]  /*6160*/  FMUL.FTZ R71, R104, R71 ;  /* 0x0000004768477220 */ /* 0x000fe20000410000 */
[----:B------:R-:W-:-:S02]  /*6170*/  HADD2.F32 R64, -RZ, R107.H1_H1 ;  /* 0x3000006bff407230 */ /* 0x000fc40000004100 */
[----:B------:R-:W-:Y:S02]  /*6180*/  HADD2.F32 R103, -RZ, R24.H0_H0 ;  /* 0x20000018ff677230 */ /* 0x000fe40000004100 */
[----:B------:R-:W-:Y:S02]  /*6190*/  HADD2.F32 R104, -RZ, R105.H1_H1 ;  /* 0x30000069ff687230 */ /* 0x000fe40000004100 */
[----:B------:R-:W-:Y:S02]  /*61a0*/  HADD2.F32 R67, -RZ, R22.H0_H0 ;  /* 0x20000016ff437230 */ /* 0x000fe40000004100 */
[C---:B------:R-:W-:Y:S01]  /*61b0*/  FFMA.FTZ R64, R68.reuse, R64, R103 ;  /* 0x0000004044407223 */ /* 0x040fe20000010067 */
[----:B------:R-:W-:Y:S02]  /*61c0*/  HADD2.F32 R65, -RZ, R106.H1_H1 ;  /* 0x3000006aff417230 */ /* 0x000fe40000004100 */
[----:B------:R-:W-:Y:S02]  /*61d0*/  HADD2.F32 R66, -RZ, R145.H0_H0 ;  /* 0x20000091ff427230 */ /* 0x000fe40000004100 */
[----:B------:R-:W-:Y:S01]  /*61e0*/  FFMA.FTZ R68, R68, R104, R67 ;  /* 0x0000006844447223 */ /* 0x000fe20000010043 */
[----:B------:R-:W-:-:S02]  /*61f0*/  HADD2.F32 R127, -RZ, R25.H0_H0 ;  /* 0x20000019ff7f7230 */ /* 0x000fc40000004100 */
[----:B0-----:R-:W-:-:S04]  /*6200*/  IMAD.WIDE.U32 R148, R88, 0x10, R148 ;  /* 0x0000001058947825 */ /* 0x001fc800078e0094 */
[----:B------:R-:W-:Y:S01]  /*6210*/  FFMA.FTZ R65, R69, R65, R66 ;  /* 0x0000004145417223 */ /* 0x000fe20000010042 */
[----:B------:R-:W-:Y:S02]  /*6220*/  HADD2.F32 R66, -RZ, R107.H0_H0 ;  /* 0x2000006bff427230 */ /* 0x000fe40000004100 */
[----:B------:R-:W-:Y:S02]  /*6230*/  HADD2.F32 R67, -RZ, R106.H0_H0 ;  /* 0x2000006aff437230 */ /* 0x000fe40000004100 */
[----:B-1----:R-:W-:-:S04]  /*6240*/  IMAD.WIDE.U32 R150, R88, 0x10, R150 ;  /* 0x0000001058967825 */ /* 0x002fc800078e0096 */
[----:B------:R-:W-:Y:S01]  /*6250*/  FFMA.FTZ R66, R70, R66, R127 ;  /* 0x0000004246427223 */ /* 0x000fe2000001007f */
[----:B------:R-:W-:Y:S02]  /*6260*/  HADD2.F32 R104, -RZ, R146.H0_H0 ;  /* 0x20000092ff687230 */ /* 0x000fe40000004100 */
[----:B------:R-:W-:Y:S02]  /*6270*/  HADD2.F32 R129, -RZ, R102.H1_H1 ;  /* 0x30000066ff817230 */ /* 0x000fe40000004100 */
[----:B------:R-:W-:Y:S02]  /*6280*/  HADD2.F32 R128, -RZ, R145.H1_H1 ;  /* 0x30000091ff807230 */ /* 0x000fe40000004100 */
[----:B------:R-:W-:Y:S01]  /*6290*/  FFMA.FTZ R67, R71, R67, R104 ;  /* 0x0000004347437223 */ /* 0x000fe20000010068 */
[----:B------:R-:W-:Y:S02]  /*62a0*/  HADD2.F32 R126, -RZ, R105.H0_H0 ;  /* 0x20000069ff7e7230 */ /* 0x000fe40000004100 */
[----:B------:R-:W-:-:S02]  /*62b0*/  HADD2.F32 R125, -RZ, R23.H0_H0 ;  /* 0x20000017ff7d7230 */ /* 0x000fc40000004100 */
[----:B------:R-:W-:Y:S01]  /*62c0*/  FFMA.FTZ R69, R69, R129, R128 ;  /* 0x0000008145457223 */ /* 0x000fe20000010080 */
[----:B------:R-:W-:Y:S01]  /*62d0*/  HADD2.F32 R103, -RZ, R102.H0_H0 ;  /* 0x20000066ff677230 */ /* 0x000fe20000004100 */
[----:B------:R0:W-:Y:S01]  /*62e0*/  STG.E.128 desc[UR6][R148.64], R64 ;  /* 0x0000004094007986 */ /* 0x0001e2000c101d06 */
[----:B------:R-:W-:Y:S02]  /*62f0*/  HADD2.F32 R88, -RZ, R146.H1_H1 ;  /* 0x30000092ff587230 */ /* 0x000fe40000004100 */
[----:B------:R-:W-:-:S03]  /*6300*/  FFMA.FTZ R70, R70, R126, R125 ;  /* 0x0000007e46467223 */ /* 0x000fc6000001007d */
[----:B------:R-:W-:-:S05]  /*6310*/  FFMA.FTZ R71, R71, R103, R88 ;  /* 0x0000006747477223 */ /* 0x000fca0000010058 */
[----:B------:R0:W-:Y:S02]  /*6320*/  STG.E.128 desc[UR6][R150.64], R68 ;  /* 0x0000004496007986 */ /* 0x0001e4000c101d06 */
.L_x_18002:
[----:B------:R-:W-:Y:S05]  /*6330*/  BSYNC.RECONVERGENT B0 ;  /* 0x0000000000007941 */ /* 0x000fea0003800200 */
.L_x_18001:
[----:B01234-:R-:W0:Y:S02]  /*6340*/  LDC.64 R64, c[0x0][0x380] ;  /* 0x0000e000ff407b82 */ /* 0x01fe240000000a00 */
[----:B0-----:R-:W-:-:S04]  /*6350*/  LEA R85, R64, R85, 0x2 ;  /* 0x0000005540557211 */ /* 0x001fc800078e10ff */
[----:B------:R-:W-:-:S13]  /*6360*/  ISETP.GE.AND P0, PT, R85, R65, PT ;  /* 0x000000415500720c */ /* 0x000fda0003f06270 */
[----:B------:R-:W-:Y:S05]  /*6370*/  @!P0 BRA `(.L_x_18003) ;  /* 0xffffffc000608947 */ /* 0x000fea000383ffff */
[----:B------:R-:W-:Y:S05]  /*6380*/  EXIT ;  /* 0x000000000000794d */ /* 0x000fea0003800000 */
.L_x_17986:
[----:B------:R-:W-:Y:S01]  /*6390*/  HFMA2 R68, -RZ, RZ, 0, 5.9604644775390625e-08 ;  /* 0x00000001ff447431 */ /* 0x000fe200000001ff */
[----:B------:R-:W-:Y:S01]  /*63a0*/  BSSY B0, `(.L_x_18004) ;  /* 0x0000006000007945 */ /* 0x000fe20003800000 */
[----:B------:R-:W-:Y:S02]  /*63b0*/  MOV R67, 0x1f ;  /* 0x0000001f00437802 */ /* 0x000fe40000000f00 */
[----:B------:R-:W-:-:S07]  /*63c0*/  MOV R69, 0xffffffff ;  /* 0xffffffff00457802 */ /* 0x000fce0000000f00 */
[----:B------:R-:W-:Y:S05]  /*63d0*/  WARPSYNC.COLLECTIVE R69, `(.L_x_18005) ;  /* 0x0000000045087348 */ /* 0x000fea0003c00000 */
[----:B------:R0:W1:Y:S02]  /*63e0*/  SHFL.BFLY P6, R104, R126, R68, R67 ;  /* 0x0c0000447e687389 */ /* 0x00006400000c0043 */
[----:B01----:R-:W-:Y:S05]  /*63f0*/  ENDCOLLECTIVE ;  /* 0x000000000000791b */ /* 0x003fea0003800000 */
.L_x_18005:
[----:B------:R-:W-:Y:S05]  /*6400*/  BSYNC B0 ;  /* 0x0000000000007941 */ /* 0x000fea0003800000 */
.L_x_18004:
        /* <DEDUP_REMOVED lines=8> */
.L_x_18006:
[----:B------:R-:W-:Y:S02]  /*6490*/  HFMA2 R68, -RZ, RZ, 0, 2.384185791015625e-07 ;  /* 0x00000004ff447431 */ /* 0x000fe400000001ff */
[----:B------:R-:W-:-:S05]  /*64a0*/  FADD.FTZ R103, R126, R104 ;  /* 0x000000687e677221 */ /* 0x000fca0000010000 */
[----:B------:R-:W-:-:S07]  /*64b0*/  MOV R126, R103 ;  /* 0x00000067007e7202 */ /* 0x000fce0000000f00 */
[----:B------:R-:W-:Y:S05]  /*64c0*/  WARPSYNC.COLLECTIVE R69, `(.L_x_18007) ;  /* 0x0000000045087348 */ /* 0x000fea0003c00000 */
[----:B------:R0:W1:Y:S02]  /*64d0*/  SHFL.BFLY P6, R104, R126, R68, R67 ;  /* 0x0c0000447e687389 */ /* 0x00006400000c0043 */
[----:B01----:R-:W-:Y:S05]  /*64e0*/  ENDCOLLECTIVE ;  /* 0x000000000000791b */ /* 0x003fea0003800000 */
.L_x_18007:
[----:B------:R-:W-:Y:S02]  /*64f0*/  HFMA2 R68, -RZ, RZ, 0, 4.76837158203125e-07 ;  /* 0x00000008ff447431 */ /* 0x000fe400000001ff */
[----:B------:R-:W-:-:S05]  /*6500*/  FADD.FTZ R71, R103, R104 ;  /* 0x0000006867477221 */ /* 0x000fca0000010000 */
[----:B------:R-:W-:-:S07]  /*6510*/  MOV R126, R71 ;  /* 0x00000047007e7202 */ /* 0x000fce0000000f00 */
[----:B------:R-:W-:Y:S05]  /*6520*/  WARPSYNC.COLLECTIVE R69, `(.L_x_18008) ;  /* 0x0000000045087348 */ /* 0x000fea0003c00000 */
[----:B------:R0:W1:Y:S02]  /*6530*/  SHFL.BFLY P6, R104, R126, R68, R67 ;  /* 0x0c0000447e687389 */ /* 0x00006400000c0043 */
[----:B01----:R-:W-:Y:S05]  /*6540*/  ENDCOLLECTIVE ;  /* 0x000000000000791b */ /* 0x003fea0003800000 */
.L_x_18008:
[----:B------:R-:W-:Y:S02]  /*6550*/  HFMA2 R68, -RZ, RZ, 0, 9.5367431640625e-07 ;  /* 0x00000010ff447431 */ /* 0x000fe400000001ff */
[----:B------:R-:W-:-:S05]  /*6560*/  FADD.FTZ R66, R71, R104 ;  /* 0x0000006847427221 */ /* 0x000fca0000010000 */
[----:B------:R-:W-:-:S07]  /*6570*/  MOV R126, R66 ;  /* 0x00000042007e7202 */ /* 0x000fce0000000f00 */
[----:B------:R-:W-:Y:S05]  /*6580*/  WARPSYNC.COLLECTIVE R69, `(.L_x_18009) ;  /* 0x0000000045087348 */ /* 0x000fea0003c00000 */
[----:B------:R0:W1:Y:S02]  /*6590*/  SHFL.BFLY P6, R104, R126, R68, R67 ;  /* 0x0c0000447e687389 */ /* 0x00006400000c0043 */
[----:B01----:R-:W-:Y:S05]  /*65a0*/  ENDCOLLECTIVE ;  /* 0x000000000000791b */ /* 0x003fea0003800000 */
.L_x_18009:
[----:B------:R-:W-:Y:S01]  /*65b0*/  MOV R68, 0x1 ;  /* 0x0000000100447802 */ /* 0x000fe20000000f00 */
[----:B------:R-:W-:Y:S01]  /*65c0*/  FADD.FTZ R65, R66, R104 ;  /* 0x0000006842417221 */ /* 0x000fe20000010000 */
[----:B------:R-:W-:-:S03]  /*65d0*/  ISETP.GT.U32.AND P6, PT, R86, 0xbf, PT ;  /* 0x000000bf5600780c */ /* 0x000fc60003fc4070 */
        /* <DEDUP_REMOVED lines=51> */
[----:B------:R-:W-:Y:S01]  /*6910*/  FADD.FTZ R66, R78, -R65 ;  /* 0x800000414e427221 */ /* 0x000fe20000010000 */
[----:B------:R-:W-:Y:S02]  /*6920*/  ISETP.GT.U32.AND P6, PT, R86, 0xdf, PT ;  /* 0x000000df5600780c */ /* 0x000fe40003fc4070 */
        /* <DEDUP_REMOVED lines=15> */
[----:B------:R-:W-:-:S07]  /*6a20*/  HFMA2 R67, -RZ, RZ, 0, 1.847743988037109375e-06 ;  /* 0x0000001fff437431 */ /* 0x000fce00000001ff */
[----:B------:R-:W-:Y:S05]  /*6a30*/  WARPSYNC.COLLECTIVE R69, `(.L_x_18010) ;  /* 0x0000000045087348 */ /* 0x000fea0003c00000 */
[----:B------:R0:W1:Y:S02]  /*6a40*/  SHFL.BFLY P6, R104, R126, R68, R67 ;  /* 0x0c0000447e687389 */ /* 0x00006400000c0043 */
[----:B01----:R-:W-:Y:S05]  /*6a50*/  ENDCOLLECTIVE ;  /* 0x000000000000791b */ /* 0x003fea0003800000 */
.L_x_18010:
[----:B------:R-:W-:Y:S02]  /*6a60*/  HFMA2 R68, -RZ, RZ, 0, 1.1920928955078125e-07 ;  /* 0x00000002ff447431 */ /* 0x000fe400000001ff */
[----:B------:R-:W-:-:S05]  /*6a70*/  FADD.FTZ R125, R126, R104 ;  /* 0x000000687e7d7221 */ /* 0x000fca0000010000 */
[----:B------:R-:W-:-:S07]  /*6a80*/  MOV R126, R125 ;  /* 0x0000007d007e7202 */ /* 0x000fce0000000f00 */
[----:B------:R-:W-:Y:S05]  /*6a90*/  WARPSYNC.COLLECTIVE R69, `(.L_x_18011) ;  /* 0x0000000045087348 */ /* 0x000fea0003c00000 */
[----:B------:R0:W1:Y:S02]  /*6aa0*/  SHFL.BFLY P6, R104, R126, R68, R67 ;  /* 0x0c0000447e687389 */ /* 0x00006400000c0043 */
[----:B01----:R-:W-:Y:S05]  /*6ab0*/  ENDCOLLECTIVE ;  /* 0x000000000000791b */ /* 0x003fea0003800000 */
.L_x_18011:
[----:B------:R-:W-:Y:S02]  /*6ac0*/  HFMA2 R68, -RZ, RZ, 0, 2.384185791015625e-07 ;  /* 0x00000004ff447431 */ /* 0x000fe400000001ff */
[----:B------:R-:W-:-:S05]  /*6ad0*/  FADD.FTZ R103, R125, R104 ;  /* 0x000000687d677221 */ /* 0x000fca0000010000 */
[----:B------:R-:W-:-:S07]  /*6ae0*/  MOV R126, R103 ;  /* 0x00000067007e7202 */ /* 0x000fce0000000f00 */
[----:B------:R-:W-:Y:S05]  /*6af0*/  WARPSYNC.COLLECTIVE R69, `(.L_x_18012) ;  /* 0x0000000045087348 */ /* 0x000fea0003c00000 */
[----:B------:R0:W1:Y:S02]  /*6b00*/  SHFL.BFLY P6, R104, R126, R68, R67 ;  /* 0x0c0000447e687389 */ /* 0x00006400000c0043 */
[----:B01----:R-:W-:Y:S05]  /*6b10*/  ENDCOLLECTIVE ;  /* 0x000000000000791b */ /* 0x003fea0003800000 */
.L_x_18012:
[----:B------:R-:W-:Y:S02]  /*6b20*/  HFMA2 R68, -RZ, RZ, 0, 4.76837158203125e-07 ;  /* 0x00000008ff447431 */ /* 0x000fe400000001ff */
[----:B------:R-:W-:-:S05]  /*6b30*/  FADD.FTZ R71, R103, R104 ;  /* 0x0000006867477221 */ /* 0x000fca0000010000 */
[----:B------:R-:W-:-:S07]  /*6b40*/  MOV R126, R71 ;  /* 0x00000047007e7202 */ /* 0x000fce0000000f00 */
[----:B------:R-:W-:Y:S05]  /*6b50*/  WARPSYNC.COLLECTIVE R69, `(.L_x_18013) ;  /* 0x0000000045087348 */ /* 0x000fea0003c00000 */
[----:B------:R0:W1:Y:S02]  /*6b60*/  SHFL.BFLY P6, R104, R126, R68, R67 ;  /* 0x0c0000447e687389 */ /* 0x00006400000c0043 */
[----:B01----:R-:W-:Y:S05]  /*6b70*/  ENDCOLLECTIVE ;  /* 0x000000000000791b */ /* 0x003fea0003800000 */
.L_x_18013:
[----:B------:R-:W-:Y:S02]  /*6b80*/  HFMA2 R68, -RZ, RZ, 0, 9.5367431640625e-07 ;  /* 0x00000010ff447431 */ /* 0x000fe400000001ff */
[----:B------:R-:W-:-:S05]  /*6b90*/  FADD.FTZ R66, R71, R104 ;  /* 0x0000006847427221 */ /* 0x000fca0000010000 */
[----:B------:R-:W-:-:S07]  /*6ba0*/  MOV R126, R66 ;  /* 0x00000042007e7202 */ /* 0x000fce0000000f00 */
[----:B------:R-:W-:Y:S05]  /*6bb0*/  WARPSYNC.COLLECTIVE R69, `(.L_x_18014) ;  /* 0x0000000045087348 */ /* 0x000fea0003c00000 */
[----:B------:R0:W1:Y:S02]  /*6bc0*/  SHFL.BFLY P6, R104, R126, R68, R67 ;  /* 0x0c0000447e687389 */ /* 0x00006400000c0043 */
[----:B01----:R-:W-:Y:S05]  /*6bd0*/  ENDCOLLECTIVE ;  /* 0x000000000000791b */ /* 0x003fea0003800000 */
.L_x_18014:
[----:B------:R-:W-:Y:S05]  /*6be0*/  BRA `(.L_x_18015) ;  /* 0xffffffe000407947 */ /* 0x000fea000383ffff */
.L_x_18016:
        /* <DEDUP_REMOVED lines=9> */
.L_x_22734:


//--------------------- .text._ZN10layer_norm31ln_parallel_residual_fwd_kernelINS_13Kernel_traitsI6__halfffffjLj1024ELj1ELj4ELj1ELj16ENS_18Kernel_traits_baseILj1024ES2_ffffjLj128EEEEELb0ELb0ELb1EEEvNS_9FwdParamsE --------------------------
	.section	.text._ZN10layer_norm31ln_parallel_residual_fwd_kernelINS_13Kernel_traitsI6__halfffffjLj1024ELj1ELj4ELj1ELj16ENS_18Kernel_traits_baseILj1024ES2_ffffjLj128EEEEELb0ELb0ELb1EEEvNS_9FwdParamsE,"ax",@progbits
	.align	128
        .global         _ZN10layer_norm31ln_parallel_residual_fwd_kernelINS_13Kernel_traitsI6__halfffffjLj1024ELj1ELj4ELj1ELj16ENS_18Kernel_traits_baseILj1024ES2_ffffjLj128EEEEELb0ELb0ELb1EEEvNS_9FwdParamsE
        .type           _ZN10layer_norm31ln_parallel_residual_fwd_kernelINS_13Kernel_traitsI6__halfffffjLj1024ELj1ELj4ELj1ELj16ENS_18Kernel_traits_baseILj1024ES2_ffffjLj128EEEEELb0ELb0ELb1EEEvNS_9FwdParamsE,@function
        .size           _ZN10layer_norm31ln_parallel_residual_fwd_kernelINS_13Kernel_traitsI6__halfffffjLj1024ELj1ELj4ELj1ELj16ENS_18Kernel_traits_baseILj1024ES2_ffffjLj128EEEEELb0ELb0ELb1EEEvNS_9FwdParamsE,(.L_x_22735 - _ZN10layer_norm31ln_parallel_residual_fwd_kernelINS_13Kernel_traitsI6__halfffffjLj1024ELj1ELj4ELj1ELj16ENS_18Kernel_traits_baseILj1024ES2_ffffjLj128EEEEELb0ELb0ELb1EEEvNS_9FwdParamsE)
        .other          _ZN10layer_norm31ln_parallel_residual_fwd_kernelINS_13Kernel_traitsI6__halfffffjLj1024ELj1ELj4ELj1ELj16ENS_18Kernel_traits_baseILj1024ES2_ffffjLj128EEEEELb0ELb0ELb1EEEvNS_9FwdParamsE,@"STO_CUDA_ENTRY STV_DEFAULT"
_ZN10layer_norm31ln_parallel_residual_fwd_kernelINS_13Kernel_traitsI6__halfffffjLj1024ELj1ELj4ELj1ELj16ENS_18Kernel_traits_baseILj1024ES2_ffffjLj128EEEEELb0ELb0ELb1EEEvNS_9FwdParamsE:
.text._ZN10layer_norm31ln_parallel_residual_fwd_kernelINS_13Kernel_traitsI6__halfffffjLj1024ELj1ELj4ELj1ELj16ENS_18Kernel_traits_baseILj1024ES2_ffffjLj128EEEEELb0ELb0ELb1EEEvNS_9FwdParamsE:
        /* <DEDUP_REMOVED lines=23> */
[----:B------:R-:W5:Y:S01]  /*0170*/  LDG.E.64 R8, desc[UR6][R4.64] ;  /* 0x0000000604087981 */ /* 0x000f62000c1e1b00 */
[----:B-1----:R-:W-:-:S03]  /*0180*/  IMAD.WIDE.U32 R2, R0, 0x8, R2 ;  /* 0x0000000800027825 */ /* 0x002fc600078e0002 */
[----:B------:R-:W5:Y:S04]  /*0190*/  LDG.E.64 R12, desc[UR6][R4.64+0x100] ;  /* 0x00010006040c7981 */ /* 0x000f68000c1e1b00 */
[----:B------:R-:W5:Y:S04]  /*01a0*/  LDG.E.64 R16, desc[UR6][R4.64+0x200] ;  /* 0x0002000604107981 */ /* 0x000f68000c1e1b00 */
[----:B------:R-:W5:Y:S04]  /*01b0*/  LDG.E.64 R20, desc[UR6][R4.64+0x300] ;  /* 0x0003000604147981 */ /* 0x000f68000c1e1b00 */
[----:B------:R-:W5:Y:S04]  /*01c0*/  LDG.E.64 R24, desc[UR6][R4.64+0x400] ;  /* 0x0004000604187981 */ /* 0x000f68000c1e1b00 */
[----:B------:R-:W5:Y:S04]  /*01d0*/  LDG.E.64 R70, desc[UR6][R4.64+0x500] ;  /* 0x0005000604467981 */ /* 0x000f68000c1e1b00 */
[----:B------:R-:W5:Y:S04]  /*01e0*/  LDG.E.64 R68, desc[UR6][R4.64+0x600] ;  /* 0x0006000604447981 */ /* 0x000f68000c1e1b00 */
[----:B------:R-:W5:Y:S01]  /*01f0*/  LDG.E.64 R66, desc[UR6][R4.64+0x700] ;  /* 0x0007000604427981 */ /* 0x000f62000c1e1b00 */
[----:B------:R-:W-:-:S02]  /*0200*/  CS2R R64, SRZ ;  /* 0x0000000000407805 */ /* 0x000fc4000001ff00 */
[----:B------:R-:W-:Y:S02]  /*0210*/  CS2R R62, SRZ ;  /* 0x00000000003e7805 */ /* 0x000fe4000001ff00 */
[----:B------:R-:W-:Y:S01]  /*0220*/  CS2R R60, SRZ ;  /* 0x00000000003c7805 */ /* 0x000fe2000001ff00 */
[----:B------:R-:W5:Y:S01]  /*0230*/  LDG.E.64 R6, desc[UR6][R2.64] ;  /* 0x0000000602067981 */ /* 0x000f62000c1e1b00 */
[----:B------:R-:W-:Y:S02]  /*0240*/  CS2R R58, SRZ ;  /* 0x00000000003a7805 */ /* 0x000fe4000001ff00 */
[----:B------:R-:W-:Y:S02]  /*0250*/  CS2R R56, SRZ ;  /* 0x0000000000387805 */ /* 0x000fe4000001ff00 */
[----:B------:R-:W-:Y:S01]  /*0260*/  CS2R R54, SRZ ;  /* 0x0000000000367805 */ /* 0x000fe2000001ff00 */
        /* <DEDUP_REMOVED lines=12> */
[----:B------:R-:W5:Y:S04]  /*0330*/  LDG.E.64 R22, desc[UR6][R2.64+0x400] ;  /* 0x0004000602167981 */ /* 0x000f68000c1e1b00 */
[----:B------:R-:W5:Y:S04]  /*0340*/  LDG.E.64 R76, desc[UR6][R2.64+0x500] ;  /* 0x00050006024c7981 */ /* 0x000f68000c1e1b00 */
[----:B------:R-:W5:Y:S04]  /*0350*/  LDG.E.64 R74, desc[UR6][R2.64+0x600] ;  /* 0x00060006024a7981 */ /* 0x000f68000c1e1b00 */
[----:B------:R0:W5:Y:S02]  /*0360*/  LDG.E.64 R72, desc[UR6][R2.64+0x700] ;  /* 0x0007000602487981 */ /* 0x000164000c1e1b00 */
[----:B0-----:R-:W-:Y:S01]  /*0370*/  CS2R R2, SRZ ;  /* 0x0000000000027805 */ /* 0x001fe2000001ff00 */
[----:B------:R-:W-:Y:S06]  /*0380*/  BRA `(.L_x_18019) ;  /* 0x0000000400e87947 */ /* 0x000fec0003800000 */
.L_x_18018:
[----:B------:R-:W0:Y:S08]  /*0390*/  LDC.64 R2, c[0x0][0x3d0] ;  /* 0x0000f400ff027b82 */ /* 0x000e300000000a00 */
[----:B------:R-:W1:Y:S08]  /*03a0*/  LDC.64 R6, c[0x0][0x3d8] ;  /* 0x0000f600ff067b82 */ /* 0x000e700000000a00 */
[----:B------:R-:W2:Y:S01]  /*03b0*/  LDC.64 R4, c[0x0][0x440] ;  /* 0x00011000ff047b82 */ /* 0x000ea20000000a00 */
[----:B0-----:R-:W-:-:S05]  /*03c0*/  IMAD.WIDE.U32 R26, R0, 0x8, R2 ;  /* 0x00000008001a7825 */ /* 0x001fca00078e0002 */
[----:B------:R0:W5:Y:S01]  /*03d0*/  LDG.E.64 R10, desc[UR6][R26.64+0x100] ;  /* 0x000100061a0a7981 */ /* 0x000162000c1e1b00 */
[----:B-1----:R-:W-:-:S03]  /*03e0*/  IMAD.WIDE.U32 R28, R0, 0x8, R6 ;  /* 0x00000008001c7825 */ /* 0x002fc600078e0006 */
[----:B------:R0:W5:Y:S04]  /*03f0*/  LDG.E.64 R14, desc[UR6][R26.64+0x200] ;  /* 0x000200061a0e7981 */ /* 0x000168000c1e1b00 */
[----:B------:R0:W5:Y:S01]  /*0400*/  LDG.E.64 R6, desc[UR6][R26.64] ;  /* 0x000000061a067981 */ /* 0x000162000c1e1b00 */
[----:B--2---:R-:W-:-:S03]  /*0410*/  IMAD.WIDE.U32 R4, R0, 0x8, R4 ;  /* 0x0000000800047825 */ /* 0x004fc600078e0004 */
[----:B------:R0:W5:Y:S04]  /*0420*/  LDG.E.64 R18, desc[UR6][R26.64+0x300] ;  /* 0x000300061a127981 */ /* 0x000168000c1e1b00 */
        /* <DEDUP_REMOVED lines=19> */
[----:B------:R0:W5:Y:S01]  /*0560*/  LDG.E.64 R48, desc[UR6][R4.64+0x700] ;  /* 0x0007000604307981 */ /* 0x000162000c1e1b00 */
        /* <DEDUP_REMOVED lines=9> */
.L_x_18017:
        /* <DEDUP_REMOVED lines=9> */
[----:B------:R0:W5:Y:S01]  /*0690*/  LDG.E.64 R10, desc[UR6][R2.64+0x100] ;  /* 0x00010006020a7981 */ /* 0x000162000c1e1b00 */
[----:B-1----:R-:W-:-:S03]  /*06a0*/  IMAD.WIDE.U32 R4, R0, 0x8, R4 ;  /* 0x0000000800047825 */ /* 0x002fc600078e0004 */
[----:B------:R0:W5:Y:S04]  /*06b0*/  LDG.E.64 R14, desc[UR6][R2.64+0x200] ;  /* 0x00020006020e7981 */ /* 0x000168000c1e1b00 */
[----:B------:R0:W5:Y:S01]  /*06c0*/  LDG.E.64 R18, desc[UR6][R2.64+0x300] ;  /* 0x0003000602127981 */ /* 0x000162000c1e1b00 */
[----:B--2---:R-:W-:-:S03]  /*06d0*/  IMAD.WIDE.U32 R26, R0, 0x8, R6 ;  /* 0x00000008001a7825 */ /* 0x004fc600078e0006 */
[----:B------:R0:W5:Y:S04]  /*06e0*/  LDG.E.64 R6, desc[UR6][R2.64] ;  /* 0x0000000602067981 */ /* 0x000168000c1e1b00 */
[----:B------:R0:W5:Y:S01]  /*06f0*/  LDG.E.64 R22, desc[UR6][R2.64+0x400] ;  /* 0x0004000602167981 */ /* 0x000162000c1e1b00 */
[----:B---3--:R-:W-:-:S03]  /*0700*/  IMAD.WIDE.U32 R28, R0, 0x8, R8 ;  /* 0x00000008001c7825 */ /* 0x008fc600078e0008 */
        /* <DEDUP_REMOVED lines=27> */
[----:B------:R-:W-:Y:S05]  /*08c0*/  BRA `(.L_x_18019) ;  /* 0x0000000000987947 */ /* 0x000fea0003800000 */
.L_x_18020:
[----:B------:R-:W0:Y:S08]  /*08d0*/  LDC.64 R4, c[0x0][0x438] ;  /* 0x00010e00ff047b82 */ /* 0x000e300000000a00 */
[----:B------:R-:W1:Y:S08]  /*08e0*/  LDC.64 R6, c[0x0][0x3d8] ;  /* 0x0000f600ff067b82 */ /* 0x000e700000000a00 */
[----:B------:R-:W2:Y:S01]  /*08f0*/  LDC.64 R2, c[0x0][0x3d0] ;  /* 0x0000f400ff027b82 */ /* 0x000ea20000000a00 */
[----:B0-----:R-:W-:-:S05]  /*0900*/  IMAD.WIDE.U32 R4, R0, 0x8, R4 ;  /* 0x0000000800047825 */ /* 0x001fca00078e0004 */
[----:B------:R-:W5:Y:S01]  /*0910*/  LDG.E.64 R50, desc[UR6][R4.64] ;  /* 0x0000000604327981 */ /* 0x000f62000c1e1b00 */
[----:B-1----:R-:W-:-:S03]  /*0920*/  IMAD.WIDE.U32 R26, R0, 0x8, R6 ;  /* 0x00000008001a7825 */ /* 0x002fc600078e0006 */
[----:B------:R-:W5:Y:S04]  /*0930*/  LDG.E.64 R52, desc[UR6][R4.64+0x100] ;  /* 0x0001000604347981 */ /* 0x000f68000c1e1b00 */
[----:B------:R-:W5:Y:S01]  /*0940*/  LDG.E.64 R8, desc[UR6][R26.64] ;  /* 0x000000061a087981 */ /* 0x000f62000c1e1b00 */
[----:B--2---:R-:W-:-:S03]  /*0950*/  IMAD.WIDE.U32 R2, R0, 0x8, R2 ;  /* 0x0000000800027825 */ /* 0x004fc600078e0002 */
[----:B------:R-:W5:Y:S04]  /*0960*/  LDG.E.64 R12, desc[UR6][R26.64+0x100] ;  /* 0x000100061a0c7981 */ /* 0x000f68000c1e1b00 */
        /* <DEDUP_REMOVED lines=20> */
[----:B------:R-:W-:-:S03]  /*0ab0*/  CS2R R36, SRZ ;  /* 0x0000000000247805 */ /* 0x000fc6000001ff00 */
[----:B------:R-:W5:Y:S04]  /*0ac0*/  LDG.E.64 R14, desc[UR6][R2.64+0x200] ;  /* 0x00020006020e7981 */ /* 0x000f68000c1e1b00 */
[----:B------:R-:W5:Y:S04]  /*0ad0*/  LDG.E.64 R18, desc[UR6][R2.64+0x300] ;  /* 0x0003000602127981 */ /* 0x000f68000c1e1b00 */
[----:B------:R-:W5:Y:S04]  /*0ae0*/  LDG.E.64 R22, desc[UR6][R2.64+0x400] ;  /* 0x0004000602167981 */ /* 0x000f68000c1e1b00 */
[----:B------:R-:W5:Y:S04]  /*0af0*/  LDG.E.64 R76, desc[UR6][R2.64+0x500] ;  /* 0x00050006024c7981 */ /* 0x000f68000c1e1b00 */
[----:B------:R-:W5:Y:S04]  /*0b00*/  LDG.E.64 R74, desc[UR6][R2.64+0x600] ;  /* 0x00060006024a7981 */ /* 0x000f68000c1e1b00 */
[----:B------:R0:W5:Y:S02]  /*0b10*/  LDG.E.64 R72, desc[UR6][R2.64+0x700] ;  /* 0x0007000602487981 */ /* 0x000164000c1e1b00 */
[----:B0-----:R-:W-:-:S07]  /*0b20*/  CS2R R2, SRZ ;  /* 0x0000000000027805 */ /* 0x001fce000001ff00 */
.L_x_18019:
[----:B------:R-:W1:Y:S02]  /*0b30*/  LDCU UR4, c[0x0][0x384] ;  /* 0x00007080ff0477ac */ /* 0x000e640008000800 */
[----:B-1----:R-:W-:-:S13]  /*0b40*/  ISETP.GE.AND P1, PT, R78, UR4, PT ;  /* 0x000000044e007c0c */ /* 0x002fda000bf26270 */
[----:B------:R-:W-:Y:S05]  /*0b50*/  @P1 EXIT ;  /* 0x000000000000194d */ /* 0x000fea0003800000 */
[----:B-----5:R-:W-:Y:S01]  /*0b60*/  MOV R84, R6 ;  /* 0x0000000600547202 */ /* 0x020fe20000000f00 */
[----:B------:R-:W1:Y:S01]  /*0b70*/  LDCU UR4, c[0x0][0x388] ;  /* 0x00007100ff0477ac */ /* 0x000e620008000800 */
[----:B0-----:R-:W-:Y:S02]  /*0b80*/  MOV R4, R7 ;  /* 0x0000000700047202 */ /* 0x001fe40000000f00 */
[----:B------:R-:W-:Y:S01]  /*0b90*/  MOV R82, R8 ;  /* 0x0000000800527202 */ /* 0x000fe20000000f00 */
[----:B------:R-:W0:Y:S01]  /*0ba0*/  LDCU.U8 UR5, c[0x0][0x410] ;  /* 0x00008200ff0577ac */ /* 0x000e220008000000 */
[----:B------:R-:W-:Y:S02]  /*0bb0*/  MOV R5, R9 ;  /* 0x0000000900057202 */ /* 0x000fe40000000f00 */
[----:B------:R-:W-:Y:S01]  /*0bc0*/  PRMT R84, R4, 0x5410, R84 ;  /* 0x0000541004547816 */ /* 0x000fe20000000054 */
[----:B------:R-:W2:Y:S01]  /*0bd0*/  LDCU UR8, c[0x0][0x448] ;  /* 0x00008900ff0877ac */ /* 0x000ea20008000800 */
[----:B------:R-:W-:-:S02]  /*0be0*/  PRMT R82, R5, 0x5410, R82 ;  /* 0x0000541005527816 */ /* 0x000fc40000000052 */
[----:B------:R-:W-:Y:S01]  /*0bf0*/  MOV R4, R76 ;  /* 0x0000004c00047202 */ /* 0x000fe20000000f00 */
[----:B------:R-:W3:Y:S01]  /*0c00*/  LDCU.64 UR10, c[0x0][0x398] ;  /* 0x00007300ff0a77ac */ /* 0x000ee20008000a00 */
[----:B------:R-:W-:Y:S02]  /*0c10*/  MOV R5, R77 ;  /* 0x0000004d00057202 */ /* 0x000fe40000000f00 */
[----:B------:R-:W-:Y:S02]  /*0c20*/  SHF.R.U32.HI R145, RZ, 0x10, R51 ;  /* 0x00000010ff917819 */ /* 0x000fe40000011633 */
[----:B------:R-:W-:Y:S02]  /*0c30*/  PRMT R138, R4, 0x5410, R5 ;  /* 0x00005410048a7816 */ /* 0x000fe40000000005 */
[----:B------:R-:W-:Y:S02]  /*0c40*/  MOV R4, R70 ;  /* 0x0000004600047202 */ /* 0x000fe40000000f00 */
[----:B------:R-:W-:-:S02]  /*0c50*/  MOV R5, R71 ;  /* 0x0000004700057202 */ /* 0x000fc40000000f00 */
[----:B------:R-:W-:Y:S02]  /*0c60*/  SHF.R.U64 R83, R6, 0x10, R7 ;  /* 0x0000001006537819 */ /* 0x000fe40000001207 */
[----:B------:R-:W-:Y:S02]  /*0c70*/  PRMT R139, R4, 0x5410, R5 ;  /* 0x00005410048b7816 */ /* 0x000fe40000000005 */
[----:B------:R-:W-:Y:S02]  /*0c80*/  MOV R4, R68 ;  /* 0x0000004400047202 */ /* 0x000fe40000000f00 */
[----:B------:R-:W-:Y:S02]  /*0c90*/  MOV R5, R69 ;  /* 0x0000004500057202 */ /* 0x000fe40000000f00 */
[----:B------:R-:W-:Y:S02]  /*0ca0*/  SHF.R.U32.HI R26, RZ, 0x10, R7 ;  /* 0x00000010ff1a7819 */ /* 0x000fe40000011607 */
[----:B------:R-:W-:-:S02]  /*0cb0*/  PRMT R141, R4, 0x5410, R5 ;  /* 0x00005410048d7816 */ /* 0x000fc40000000005 */
[----:B------:R-:W-:Y:S02]  /*0cc0*/  MOV R4, R66 ;  /* 0x0000004200047202 */ /* 0x000fe40000000f00 */
[----:B------:R-:W-:Y:S02]  /*0cd0*/  MOV R5, R67 ;  /* 0x0000004300057202 */ /* 0x000fe40000000f00 */
[----:B------:R-:W-:Y:S02]  /*0ce0*/  MOV R80, R10 ;  /* 0x0000000a00507202 */ /* 0x000fe40000000f00 */
[----:B------:R-:W-:Y:S02]  /*0cf0*/  PRMT R143, R4, 0x5410, R5 ;  /* 0x00005410048f7816 */ /* 0x000fe40000000005 */
[----:B------:R-:W-:Y:S02]  /*0d00*/  SHF.R.U32.HI R4, RZ, 0x10, R3 ;  /* 0x00000010ff047819 */ /* 0x000fe40000011603 */
[----:B------:R-:W-:-:S02]  /*0d10*/  MOV R6, R11 ;  /* 0x0000000b00067202 */ /* 0x000fc40000000f00 */
[----:B------:R-:W-:Y:S02]  /*0d20*/  PRMT R145, R145, 0x5410, R4 ;  /* 0x0000541091917816 */ /* 0x000fe40000000004 */
[----:B------:R-:W-:Y:S02]  /*0d30*/  MOV R85, R12 ;  /* 0x0000000c00557202 */ /* 0x000fe40000000f00 */
[----:B------:R-:W-:Y:S02]  /*0d40*/  MOV R7, R13 ;  /* 0x0000000d00077202 */ /* 0x000fe40000000f00 */
        /* <DEDUP_REMOVED lines=8> */
[----:B------:R-:W-:-:S02]  /*0dd0*/  MOV R6, R74 ;  /* 0x0000004a00067202 */ /* 0x000fc40000000f00 */
[----:B------:R-:W-:Y:S02]  /*0de0*/  MOV R7, R75 ;  /* 0x0000004b00077202 */ /* 0x000fe40000000f00 */
[----:B------:R-:W-:Y:S02]  /*0df0*/  SHF.R.U64 R148, R54, 0x10, R55 ;  /* 0x0000001036947819 */ /* 0x000fe40000001237 */
[----:B------:R-:W-:Y:S02]  /*0e00*/  SHF.R.U64 R5, R38, 0x10, R39 ;  /* 0x0000001026057819 */ /* 0x000fe40000001227 */
[----:B------:R-:W-:Y:S02]  /*0e10*/  SHF.R.U32.HI R149, RZ, 0x10, R55 ;  /* 0x00000010ff957819 */ /* 0x000fe40000011637 */
[----:B------:R-:W-:Y:S02]  /*0e20*/  SHF.R.U32.HI R4, RZ, 0x10, R39 ;  /* 0x00000010ff047819 */ /* 0x000fe40000011627 */
[----:B------:R-:W-:-:S02]  /*0e30*/  PRMT R140, R6, 0x5410, R7 ;  /* 0x00005410068c7816 */ /* 0x000fc40000000007 */
[----:B------:R-:W-:Y:S02]  /*0e40*/  PRMT R148, R148, 0x5410, R5 ;  /* 0x0000541094947816 */ /* 0x000fe40000000005 */
[----:B------:R-:W-:Y:S02]  /*0e50*/  PRMT R149, R149, 0x5410, R4 ;  /* 0x0000541095957816 */ /* 0x000fe40000000004 */
[----:B------:R-:W-:Y:S02]  /*0e60*/  MOV R6, R72 ;  /* 0x0000004800067202 */ /* 0x000fe40000000f00 */
[----:B------:R-:W-:Y:S02]  /*0e70*/  MOV R7, R73 ;  /* 0x0000004900077202 */ /* 0x000fe40000000f00 */
[----:B------:R-:W-:Y:S02]  /*0e80*/  SHF.R.U64 R150, R56, 0x10, R57 ;  /* 0x0000001038967819 */ /* 0x000fe40000001239 */
[----:B------:R-:W-:-:S02]  /*0e90*/  SHF.R.U64 R4, R40, 0x10, R41 ;  /* 0x0000001028047819 */ /* 0x000fc40000001229 */
[----:B------:R-:W-:Y:S02]  /*0ea0*/  SHF.R.U32.HI R151, RZ, 0x10, R57 ;  /* 0x00000010ff977819 */ /* 0x000fe40000011639 */
[----:B------:R-:W-:Y:S02]  /*0eb0*/  SHF.R.U32.HI R5, RZ, 0x10, R41 ;  /* 0x00000010ff057819 */ /* 0x000fe40000011629 */
[----:B------:R-:W-:Y:S02]  /*0ec0*/  SHF.R.U64 R81, R8, 0x10, R9 ;  /* 0x0000001008517819 */ /* 0x000fe40000001209 */
[----:B------:R-:W-:Y:S02]  /*0ed0*/  MOV R87, R14 ;  /* 0x0000000e00577202 */ /* 0x000fe40000000f00 */
[----:B------:R-:W-:Y:S02]  /*0ee0*/  SHF.R.U64 R88, R14, 0x10, R15 ;  /* 0x000000100e587819 */ /* 0x000fe4000000120f */
[----:B------:R-:W-:-:S02]  /*0ef0*/  SHF.R.U32.HI R27, RZ, 0x10, R9 ;  /* 0x00000010ff1b7819 */ /* 0x000fc40000011609 */
[----:B------:R-:W-:Y:S02]  /*0f00*/  SHF.R.U64 R79, R10, 0x10, R11 ;  /* 0x000000100a4f7819 */ /* 0x000fe4000000120b */
[----:B------:R-:W-:Y:S02]  /*0f10*/  MOV R8, R15 ;  /* 0x0000000f00087202 */ /* 0x000fe40000000f00 */
[----:B------:R-:W-:Y:S02]  /*0f20*/  SHF.R.U32.HI R14, RZ, 0x10, R15 ;  /* 0x00000010ff0e7819 */ /* 0x000fe4000001160f */
[----:B------:R-:W-:Y:S02]  /*0f30*/  MOV R89, R16 ;  /* 0x0000001000597202 */ /* 0x000fe40000000f00 */
[----:B------:R-:W-:Y:S02]  /*0f40*/  SHF.R.U64 R90, R16, 0x10, R17 ;  /* 0x00000010105a7819 */ /* 0x000fe40000001211 */
[----:B------:R-:W-:-:S02]  /*0f50*/  SHF.R.U32.HI R28, RZ, 0x10, R11 ;  /* 0x00000010ff1c7819 */ /* 0x000fc4000001160b */
[--C-:B------:R-:W-:Y:S02]  /*0f60*/  SHF.R.U64 R86, R12, 0x10, R13.reuse ;  /* 0x000000100c567819 */ /* 0x100fe4000000120d */
[----:B------:R-:W-:Y:S02]  /*0f70*/  SHF.R.U32.HI R29, RZ, 0x10, R13 ;  /* 0x00000010ff1d7819 */ /* 0x000fe4000001160d */
[----:B------:R-:W-:Y:S02]  /*0f80*/  MOV R9, R17 ;  /* 0x0000001100097202 */ /* 0x000fe40000000f00 */
[----:B------:R-:W-:Y:S02]  /*0f90*/  SHF.R.U32.HI R15, RZ, 0x10, R17 ;  /* 0x00000010ff0f7819 */ /* 0x000fe40000011611 */
[----:B------:R-:W-:Y:S02]  /*0fa0*/  MOV R91, R18 ;  /* 0x00000012005b7202 */ /* 0x000fe40000000f00 */
[----:B------:R-:W-:-:S02]  /*0fb0*/  MOV R10, R19 ;  /* 0x00000013000a7202 */ /* 0x000fc40000000f00 */
[--C-:B------:R-:W-:Y:S02]  /*0fc0*/  SHF.R.U64 R92, R18, 0x10, R19.reuse ;  /* 0x00000010125c7819 */ /* 0x100fe40000001213 */
[----:B------:R-:W-:Y:S02]  /*0fd0*/  SHF.R.U32.HI R16, RZ, 0x10, R19 ;  /* 0x00000010ff107819 */ /* 0x000fe40000011613 */
[----:B------:R-:W-:Y:S02]  /*0fe0*/  PRMT R142, R6, 0x5410, R7 ;  /* 0x00005410068e7816 */ /* 0x000fe40000000007 */
[----:B------:R-:W-:Y:S02]  /*0ff0*/  PRMT R150, R150, 0x5410, R4 ;  /* 0x0000541096967816 */ /* 0x000fe40000000004 */
[----:B------:R-:W-:Y:S02]  /*1000*/  PRMT R151, R151, 0x5410, R5 ;  /* 0x0000541097977816 */ /* 0x000fe40000000005 */
        /* <DEDUP_REMOVED lines=8> */
[----:B------:R-:W-:Y:S02]  /*1090*/  ISETP.NE.U32.AND P1, PT, R30, RZ, PT ;  /* 0x000000ff1e00720c */ /* 0x000fe40003f25070 */
[----:B------:R-:W-:Y:S02]  /*10a0*/  MOV R136, R24 ;  /* 0x0000001800887202 */ /* 0x000fe40000000f00 */
[----:B------:R-:W-:Y:S02]  /*10b0*/  MOV R13, R25 ;  /* 0x00000019000d7202 */ /* 0x000fe40000000f00 */
[--C-:B------:R-:W-:Y:S02]  /*10c0*/  SHF.R.U64 R137, R24, 0x10, R25.reuse ;  /* 0x0000001018897819 */ /* 0x100fe40000001219 */
[----:B------:R-:W-:-:S02]  /*10d0*/  SHF.R.U32.HI R19, RZ, 0x10, R25 ;  /* 0x00000010ff137819 */ /* 0x000fc40000011619 */
[----:B------:R-:W-:Y:S02]  /*10e0*/  SHF.R.U64 R144, R50, 0x10, R51 ;  /* 0x0000001032907819 */ /* 0x000fe40000001233 */
[----:B------:R-:W-:Y:S02]  /*10f0*/  SHF.R.U64 R6, R2, 0x10, R3 ;  /* 0x0000001002067819 */ /* 0x000fe40000001203 */
[----:B------:R-:W-:Y:S02]  /*1100*/  SHF.R.U64 R152, R58, 0x10, R59 ;  /* 0x000000103a987819 */ /* 0x000fe4000000123b */
[----:B------:R-:W-:Y:S02]  /*1110*/  SHF.R.U64 R4, R42, 0x10, R43 ;  /* 0x000000102a047819 */ /* 0x000fe4000000122b */
[----:B------:R-:W-:Y:S02]  /*1120*/  SHF.R.U32.HI R153, RZ, 0x10, R59 ;  /* 0x00000010ff997819 */ /* 0x000fe4000001163b */
[----:B------:R-:W-:-:S02]  /*1130*/  SHF.R.U32.HI R5, RZ, 0x10, R43 ;  /* 0x00000010ff057819 */ /* 0x000fc4000001162b */
[----:B------:R-:W-:Y:S02]  /*1140*/  ISETP.NE.AND.EX P1, PT, R31, RZ, PT, P1 ;  /* 0x000000ff1f00720c */ /* 0x000fe40003f25310 */
        /* <DEDUP_REMOVED lines=18> */
[----:B0123--:R-:W-:-:S07]  /*1270*/  PRMT R153, R153, 0x5410, R5 ;  /* 0x0000541099997816 */ /* 0x00ffce0000000005 */
.L_x_18040:
[----:B-1----:R-:W0:Y:S01]  /*1280*/  LDC.64 R20, c[0x0][0x3a0] ;  /* 0x0000e800ff147b82 */ /* 0x002e220000000a00 */
[----:B------:R-:W-:-:S05]  /*1290*/  IMAD R22, R78, UR4, RZ ;  /* 0x000000044e167c24 */ /* 0x000fca000f8e02ff */
[----:B------:R-:W-:Y:S02]  /*12a0*/  SHF.R.S32.HI R23, RZ, 0x1f, R22 ;  /* 0x0000001fff177819 */ /* 0x000fe40000011416 */
[----:B------:R-:W1:Y:S02]  /*12b0*/  @P1 LDC.64 R18, c[0x0][0x398] ;  /* 0x0000e600ff121b82 */ /* 0x000e640000000a00 */
[----:B------:R-:W-:-:S04]  /*12c0*/  LEA.HI R23, R23, R22, RZ, 0x2 ;  /* 0x0000001617177211 */ /* 0x000fc800078f10ff */
[----:B------:R-:W-:Y:S02]  /*12d0*/  LEA.HI.SX32 R24, R23, R0, 0x1e ;  /* 0x0000000017187211 */ /* 0x000fe400078ff2ff */
[----:B------:R-:W2:Y:S01]  /*12e0*/  LDC.64 R120, c[0x0][0x390] ;  /* 0x0000e400ff787b82 */ /* 0x000ea20000000a00 */
[----:B0-----:R-:W-:-:S04]  /*12f0*/  ISETP.NE.U32.AND P2, PT, R20, RZ, PT ;  /* 0x000000ff1400720c */ /* 0x001fc80003f45070 */
[----:B------:R-:W-:Y:S01]  /*1300*/  ISETP.NE.AND.EX P2, PT, R21, RZ, PT, P2 ;  /* 0x000000ff1500720c */ /* 0x000fe20003f45320 */
[----:B-1----:R-:W-:-:S05]  /*1310*/  @P1 IMAD.WIDE.U32 R18, R24, 0x10, R18 ;  /* 0x0000001018121825 */ /* 0x002fca00078e0012 */
[----:B------:R0:W5:Y:S01]  /*1320*/  @P1 LDG.E.128 R4, desc[UR6][R18.64] ;  /* 0x0000000612041981 */ /* 0x000162000c1e1d00 */
[----:B--2---:R-:W-:-:S06]  /*1330*/  IMAD.WIDE.U32 R22, R24, 0x10, R120 ;  /* 0x0000001018167825 */ /* 0x004fcc00078e0078 */
[----:B------:R-:W1:Y:S02]  /*1340*/  @P2 LDC.64 R16, c[0x0][0x3a0] ;  /* 0x0000e800ff102b82 */ /* 0x000e640000000a00 */
[----:B-1----:R-:W-:-:S05]  /*1350*/  @P2 IMAD.WIDE.U32 R16, R24, 0x10, R16 ;  /* 0x0000001018102825 */ /* 0x002fca00078e0010 */
[----:B------:R0:W5:Y:S04]  /*1360*/  @P2 LDG.E.128 R8, desc[UR6][R16.64] ;  /* 0x0000000610082981 */ /* 0x000168000c1e1d00 */
[----:B------:R0:W5:Y:S01]  /*1370*/  LDG.E.128 R16, desc[UR6][R22.64] ;  /* 0x0000000616107981 */ /* 0x000162000c1e1d00 */
[----:B------:R-:W-:Y:S04]  /*1380*/  BSSY.RECONVERGENT B0, `(.L_x_18021) ;  /* 0x0000025000007945 */ /* 0x000fe80003800200 */
        /* <DEDUP_REMOVED lines=15> */
.L_x_18023:
        /* <DEDUP_REMOVED lines=9> */
.L_x_18022:
        /* <DEDUP_REMOVED lines=12> */
.L_x_18024:
[----:B------:R-:W-:Y:S05]  /*15d0*/  BSYNC.RECONVERGENT B0 ;  /* 0x0000000000007941 */ /* 0x000fea0003800200 */
.L_x_18021:
[----:B------:R-:W-:Y:S01]  /*15e0*/  UISETP.NE.U32.AND UP0, UPT, UR10, URZ, UPT ;  /* 0x000000ff0a00728c */ /* 0x000fe2000bf05070 */
[----:B------:R-:W1:Y:S01]  /*15f0*/  @P0 LDC.64 R32, c[0x0][0x3a8] ;  /* 0x0000ea00ff200b82 */ /* 0x000e620000000a00 */
[----:B------:R-:W-:Y:S02]  /*1600*/  IADD3 R28, PT, PT, R24, 0x20, RZ ;  /* 0x00000020181c7810 */ /* 0x000fe40007ffe0ff */
[----:B------:R-:W-:-:S03]  /*1610*/  UISETP.NE.AND.EX UP0, UPT, UR11, URZ, UPT, UP0 ;  /* 0x000000ff0b00728c */ /* 0x000fc6000bf05300 */
[----:B0-----:R-:W-:Y:S02]  /*1620*/  IMAD.WIDE.U32 R18, R28, 0x10, R120 ;  /* 0x000000101c127825 */ /* 0x001fe400078e0078 */
[----:B------:R-:W0:Y:S01]  /*1630*/  @P2 LDC.64 R16, c[0x0][0x3a0] ;  /* 0x0000e800ff102b82 */ /* 0x000e220000000a00 */
[----:B------:R-:W-:-:S13]  /*1640*/  PLOP3.LUT P1, PT, PT, PT, UP0, 0x80, 0x8 ;  /* 0x000000000008781c */ /* 0x000fda0003f2f008 */
[----:B------:R-:W2:Y:S01]  /*1650*/  @P1 LDC.64 R22, c[0x0][0x398] ;  /* 0x0000e600ff161b82 */ /* 0x000ea20000000a00 */
[----:B-1----:R-:W-:-:S05]  /*1660*/  @P0 IMAD.WIDE.U32 R32, R24, 0x10, R32 ;  /* 0x0000001018200825 */ /* 0x002fca00078e0020 */
[----:B------:R1:W-:Y:S01]  /*1670*/  @P0 STG.E.128 desc[UR6][R32.64], R12 ;  /* 0x0000000c20000986 */ /* 0x0003e2000c101d06 */
[----:B0-----:R-:W-:-:S05]  /*1680*/  @P2 IMAD.WIDE.U32 R16, R28, 0x10, R16 ;  /* 0x000000101c102825 */ /* 0x001fca00078e0010 */
[----:B------:R1:W5:Y:S01]  /*1690*/  @P2 LDG.E.128 R8, desc[UR6][R16.64] ;  /* 0x0000000610082981 */ /* 0x000362000c1e1d00 */
[----:B--2---:R-:W-:-:S03]  /*16a0*/  @P1 IMAD.WIDE.U32 R22, R28, 0x10, R22 ;  /* 0x000000101c161825 */ /* 0x004fc600078e0016 */
[----:B------:R-:W5:Y:S04]  /*16b0*/  LDG.E.128 R16, desc[UR6][R18.64] ;  /* 0x0000000612107981 */ /* 0x000f68000c1e1d00 */
[----:B------:R1:W5:Y:S01]  /*16c0*/  @P1 LDG.E.128 R4, desc[UR6][R22.64] ;  /* 0x0000000616041981 */ /* 0x000362000c1e1d00 */
[----:B------:R-:W-:-:S04]  /*16d0*/  UISETP.NE.U32.AND UP0, UPT, UR10, URZ, UPT ;  /* 0x000000ff0a00728c */ /* 0x000fc8000bf05070 */
[----:B------:R-:W-:-:S09]  /*16e0*/  UISETP.NE.AND.EX UP0, UPT, UR11, URZ, UPT, UP0 ;  /* 0x000000ff0b00728c */ /* 0x000fd2000bf05300 */
[----:B-1----:R-:W-:Y:S05]  /*16f0*/  BRA.U UP0, `(.L_x_18025) ;  /* 0x00000001003c7547 */ /* 0x002fea000b800000 */
[----:B------:R-:W-:-:S04]  /*1700*/  ISETP.NE.U32.AND P3, PT, R20, RZ, PT ;  /* 0x000000ff1400720c */ /* 0x000fc80003f65070 */
[----:B------:R-:W-:-:S13]  /*1710*/  ISETP.NE.AND.EX P3, PT, R21, RZ, PT, P3 ;  /* 0x000000ff1500720c */ /* 0x000fda0003f65330 */
        /* <DEDUP_REMOVED lines=13> */
.L_x_18025:
[----:B------:R-:W-:-:S04]  /*17f0*/  ISETP.NE.U32.AND P3, PT, R20, RZ, PT ;  /* 0x000000ff1400720c */ /* 0x000fc80003f65070 */
[----:B------:R-:W-:-:S13]  /*1800*/  ISETP.NE.AND.EX P3, PT, R21, RZ, PT, P3 ;  /* 0x000000ff1500720c */ /* 0x000fda0003f65330 */
        /* <DEDUP_REMOVED lines=21> */
.L_x_18026:
        /* <DEDUP_REMOVED lines=21> */
[----:B0-----:R-:W-:Y:S02]  /*1ab0*/  @P3 MOV R12, R99 ;  /* 0x00000063000c3202 */ /* 0x001fe40000000f00 */
[----:B------:R-:W-:-:S02]  /*1ac0*/  @P3 MOV R13, R98 ;  /* 0x00000062000d3202 */ /* 0x000fc40000000f00 */
[----:B------:R-:W-:Y:S02]  /*1ad0*/  @P3 MOV R14, R97 ;  /* 0x00000061000e3202 */ /* 0x000fe40000000f00 */
[----:B------:R-:W-:Y:S01]  /*1ae0*/  @P3 MOV R15, R96 ;  /* 0x00000060000f3202 */ /* 0x000fe20000000f00 */
[----:B------:R-:W-:Y:S06]  /*1af0*/  BRA `(.L_x_18028) ;  /* 0x0000000000547947 */ /* 0x000fec0003800000 */
.L_x_18027:
[----:B-----5:R-:W-:Y:S01]  /*1b00*/  @!P3 FADD.FTZ R99, R4, R16 ;  /* 0x000000100463b221 */ /* 0x020fe20000010000 */
[----:B------:R-:W-:Y:S01]  /*1b10*/  @!P3 FADD.FTZ R98, R5, R17 ;  /* 0x000000110562b221 */ /* 0x000fe20000010000 */
[----:B------:R-:W-:Y:S01]  /*1b20*/  @!P3 FADD.FTZ R97, R6, R18 ;  /* 0x000000120661b221 */ /* 0x000fe20000010000 */
[----:B------:R-:W-:Y:S02]  /*1b30*/  @!P3 FADD.FTZ R96, R7, R19 ;  /* 0x000000130760b221 */ /* 0x000fe40000010000 */
[----:B0-----:R-:W-:Y:S02]  /*1b40*/  @!P3 MOV R12, R99 ;  /* 0x00000063000cb202 */ /* 0x001fe40000000f00 */
        /* <DEDUP_REMOVED lines=16> */
.L_x_18028:
        /* <DEDUP_REMOVED lines=19> */
[----:B0-----:R-:W-:Y:S01]  /*1d80*/  @!P3 MOV R101, R19 ;  /* 0x000000130065b202 */ /* 0x001fe20000000f00 */
[----:B------:R-:W-:Y:S01]  /*1d90*/  @P3 FADD.FTZ R101, R11, R19 ;  /* 0x000000130b653221 */ /* 0x000fe20000010000 */
[----:B------:R-:W-:Y:S02]  /*1da0*/  @P3 MOV R12, R103 ;  /* 0x00000067000c3202 */ /* 0x000fe40000000f00 */
[----:B------:R-:W-:-:S02]  /*1db0*/  @P3 MOV R13, R104 ;  /* 0x00000068000d3202 */ /* 0x000fc40000000f00 */
[----:B------:R-:W-:Y:S02]  /*1dc0*/  @P3 MOV R14, R102 ;  /* 0x00000066000e3202 */ /* 0x000fe40000000f00 */
[----:B------:R-:W-:Y:S01]  /*1dd0*/  @P3 MOV R15, R101 ;  /* 0x00000065000f3202 */ /* 0x000fe20000000f00 */
[----:B------:R-:W-:Y:S06]  /*1de0*/  BRA `(.L_x_18030) ;  /* 0x0000000000547947 */ /* 0x000fec0003800000 */
.L_x_18029:
[----:B-----5:R-:W-:Y:S01]  /*1df0*/  @!P3 FADD.FTZ R103, R4, R16 ;  /* 0x000000100467b221 */ /* 0x020fe20000010000 */
[----:B------:R-:W-:Y:S01]  /*1e00*/  @!P3 FADD.FTZ R104, R5, R17 ;  /* 0x000000110568b221 */ /* 0x000fe20000010000 */
[----:B------:R-:W-:Y:S01]  /*1e10*/  @!P3 FADD.FTZ R102, R6, R18 ;  /* 0x000000120666b221 */ /* 0x000fe20000010000 */
[----:B0-----:R-:W-:Y:S02]  /*1e20*/  @!P3 FADD.FTZ R101, R7, R19 ;  /* 0x000000130765b221 */ /* 0x001fe40000010000 */
        /* <DEDUP_REMOVED lines=17> */
.L_x_18030:
        /* <DEDUP_REMOVED lines=15> */
[----:B0-----:R-:W-:Y:S01]  /*2030*/  @!P3 MOV R107, R17 ;  /* 0x00000011006bb202 */ /* 0x001fe20000000f00 */
        /* <DEDUP_REMOVED lines=10> */
.L_x_18031:
[----:B-----5:R-:W-:Y:S01]  /*20e0*/  @!P3 FADD.FTZ R105, R4, R16 ;  /* 0x000000100469b221 */ /* 0x020fe20000010000 */
[----:B0-----:R-:W-:Y:S01]  /*20f0*/  @!P3 FADD.FTZ R107, R5, R17 ;  /* 0x00000011056bb221 */ /* 0x001fe20000010000 */
        /* <DEDUP_REMOVED lines=19> */
.L_x_18032:
        /* <DEDUP_REMOVED lines=13> */
[----:B0----5:R-:W-:Y:S01]  /*2300*/  @!P3 MOV R113, R16 ;  /* 0x000000100071b202 */ /* 0x021fe20000000f00 */
        /* <DEDUP_REMOVED lines=12> */
.L_x_18033:
[----:B0----5:R-:W-:Y:S01]  /*23d0*/  @!P3 FADD.FTZ R113, R4, R16 ;  /* 0x000000100471b221 */ /* 0x021fe20000010000 */
        /* <DEDUP_REMOVED lines=20> */
.L_x_18034:
        /* <DEDUP_REMOVED lines=26> */
.L_x_18035:
        /* <DEDUP_REMOVED lines=21> */
.L_x_18036:
        /* <DEDUP_REMOVED lines=26> */
.L_x_18037:
        /* <DEDUP_REMOVED lines=21> */
.L_x_18038:
        /* <DEDUP_REMOVED lines=124> */
.L_x_18052:
[----:B------:R-:W-:Y:S01]  /*32c0*/  FMUL.FTZ R16, R123, R123 ;  /* 0x0000007b7b107220 */ /* 0x000fe20000410000 */
[----:B------:R-:W-:Y:S01]  /*32d0*/  ISETP.NE.AND P3, PT, RZ, UR5, PT ;  /* 0x00000005ff007c0c */ /* 0x000fe2000bf65270 */
[----:B-1----:R-:W-:Y:S01]  /*32e0*/  FADD.FTZ R17, R31, R17 ;  /* 0x000000111f117221 */ /* 0x002fe20000010000 */
[----:B------:R-:W1:Y:S01]  /*32f0*/  @!P2 LDC.64 R160, c[0x0][0x3c0] ;  /* 0x0000f000ffa0ab82 */ /* 0x000e620000000a00 */
[----:B------:R-:W-:Y:S01]  /*3300*/  HADD2.F32 R18, -RZ, R51.H0_H0 ;  /* 0x20000033ff127230 */ /* 0x000fe20000004100 */
[----:B------:R-:W-:Y:S01]  /*3310*/  FSEL R16, R16, RZ, P3 ;  /* 0x000000ff10107208 */ /* 0x000fe20001800000 */
[----:B------:R-:W-:Y:S01]  /*3320*/  FFMA.FTZ R17, R17, R19, UR8 ;  /* 0x0000000811117e23 */ /* 0x000fe20008010013 */
[----:B------:R-:W-:Y:S01]  /*3330*/  FSEL R124, R123, RZ, !P3 ;  /* 0x000000ff7b7c7208 */ /* 0x000fe20005800000 */
[--C-:B------:R-:W-:Y:S02]  /*3340*/  HADD2.F32 R19, -RZ, R84.reuse.H0_H0 ;  /* 0x20000054ff137230 */ /* 0x100fe40000004100 */
[----:B------:R-:W-:Y:S01]  /*3350*/  FADD.FTZ R16, R17, R16 ;  /* 0x0000001011107221 */ /* 0x000fe20000010000 */
[----:B------:R-:W2:Y:S01]  /*3360*/  @!P2 LDC.64 R158, c[0x0][0x3c8] ;  /* 0x0000f200ff9eab82 */ /* 0x000ea20000000a00 */
[C---:B------:R-:W-:Y:S01]  /*3370*/  FADD.FTZ R109, -R124.reuse, R30 ;  /* 0x0000001e7c6d7221 */ /* 0x040fe20000010100 */
[----:B------:R-:W-:Y:S01]  /*3380*/  HADD2.F32 R17, -RZ, R84.H1_H1 ;  /* 0x30000054ff117230 */ /* 0x000fe20000004100 */
[----:B------:R3:W4:Y:S01]  /*3390*/  MUFU.RSQ R111, R16 ;  /* 0x00000010006f7308 */ /* 0x0007220000001400 */
[C---:B------:R-:W-:Y:S01]  /*33a0*/  FADD.FTZ R26, -R124.reuse, R26 ;  /* 0x0000001a7c1a7221 */ /* 0x040fe20000010100 */
[C---:B------:R-:W-:Y:S01]  /*33b0*/  FADD.FTZ R27, -R124.reuse, R27 ;  /* 0x0000001b7c1b7221 */ /* 0x040fe20000010100 */
[----:B------:R-:W-:Y:S01]  /*33c0*/  FADD.FTZ R25, -R124, R25 ;  /* 0x000000197c197221 */ /* 0x000fe20000010100 */
[--C-:B------:R-:W-:Y:S01]  /*33d0*/  HADD2.F32 R126, -RZ, R83.reuse.H1_H1 ;  /* 0x30000053ff7e7230 */ /* 0x100fe20000004100 */
[----:B0-----:R-:W0:Y:S01]  /*33e0*/  LDC.64 R30, c[0x0][0x428] ;  /* 0x00010a00ff1e7b82 */ /* 0x001e220000000a00 */
[----:B------:R-:W-:-:S02]  /*33f0*/  HADD2.F32 R125, -RZ, R83.H0_H0 ;  /* 0x20000053ff7d7230 */ /* 0x000fc40000004100 */
[C---:B------:R-:W-:Y:S01]  /*3400*/  FADD.FTZ R154, -R124.reuse, R22 ;  /* 0x000000167c9a7221 */ /* 0x040fe20000010100 */
[----:B------:R-:W-:Y:S02]  /*3410*/  HADD2.F32 R127, -RZ, R145.H0_H0 ;  /* 0x20000091ff7f7230 */ /* 0x000fe40000004100 */
[C---:B------:R-:W-:Y:S01]  /*3420*/  FADD.FTZ R22, -R124.reuse, R98 ;  /* 0x000000627c167221 */ /* 0x040fe20000010100 */
[----:B---3--:R-:W-:Y:S02]  /*3430*/  HADD2.F32 R16, -RZ, R50.H0_H0 ;  /* 0x20000032ff107230 */ /* 0x008fe40000004100 */
[C---:B------:R-:W-:Y:S01]  /*3440*/  FADD.FTZ R98, -R124.reuse, R104 ;  /* 0x000000687c627221 */ /* 0x040fe20000010100 */
[----:B------:R-:W-:Y:S01]  /*3450*/  FADD.FTZ R96, -R124, R96 ;  /* 0x000000607c607221 */ /* 0x000fe20000010100 */
[----:B-1----:R-:W-:-:S04]  /*3460*/  @!P2 IMAD.WIDE R160, R78, 0x4, R160 ;  /* 0x000000044ea0a825 */ /* 0x002fc800078e02a0 */
[C---:B------:R-:W-:Y:S01]  /*3470*/  FADD.FTZ R101, -R124.reuse, R101 ;  /* 0x000000657c657221 */ /* 0x040fe20000010100 */
[C---:B------:R-:W-:Y:S01]  /*3480*/  FADD.FTZ R104, -R124.reuse, R108 ;  /* 0x0000006c7c687221 */ /* 0x040fe20000010100 */
[C---:B------:R-:W-:Y:S01]  /*3490*/  FADD.FTZ R21, -R124.reuse, R21 ;  /* 0x000000157c157221 */ /* 0x040fe20000010100 */
[----:B------:R-:W-:Y:S01]  /*34a0*/  FADD.FTZ R108, -R124, R113 ;  /* 0x000000717c6c7221 */ /* 0x000fe20000010100 */
[C---:B----4-:R-:W-:Y:S01]  /*34b0*/  FMUL.FTZ R109, R111.reuse, R109 ;  /* 0x0000006d6f6d7220 */ /* 0x050fe20000410000 */
[----:B------:R-:W-:Y:S01]  /*34c0*/  @!P2 STG.E desc[UR6][R160.64], R123 ;  /* 0x0000007ba000a986 */ /* 0x000fe2000c101906 */
[----:B------:R-:W-:Y:S01]  /*34d0*/  FMUL.FTZ R26, R111, R26 ;  /* 0x0000001a6f1a7220 */ /* 0x000fe20000410000 */
[----:B--2---:R-:W-:-:S04]  /*34e0*/  @!P2 IMAD.WIDE R158, R78, 0x4, R158 ;  /* 0x000000044e9ea825 */ /* 0x004fc800078e029e */
[----:B------:R-:W-:Y:S01]  /*34f0*/  FFMA.FTZ R16, R109, R17, R16 ;  /* 0x000000116d107223 */ /* 0x000fe20000010010 */
[C---:B------:R-:W-:Y:S01]  /*3500*/  FMUL.FTZ R27, R111.reuse, R27 ;  /* 0x0000001b6f1b7220 */ /* 0x040fe20000410000 */
[----:B------:R-:W-:Y:S01]  /*3510*/  FMUL.FTZ R25, R111, R25 ;  /* 0x000000196f197220 */ /* 0x000fe20000410000 */
[----:B------:R-:W-:Y:S01]  /*3520*/  HADD2.F32 R17, -RZ, R144.H0_H0 ;  /* 0x20000090ff117230 */ /* 0x000fe20000004100 */
[----:B------:R1:W-:Y:S01]  /*3530*/  @!P2 STG.E desc[UR6][R158.64], R111 ;  /* 0x0000006f9e00a986 */ /* 0x0003e2000c101906 */
[----:B------:R-:W-:Y:S01]  /*3540*/  FFMA.FTZ R18, R26, R19, R18 ;  /* 0x000000131a127223 */ /* 0x000fe20000010012 */
[----:B------:R-:W-:Y:S01]  /*3550*/  FFMA.FTZ R19, R25, R125, R127 ;  /* 0x0000007d19137223 */ /* 0x000fe2000001007f */
[----:B0-----:R-:W-:-:S04]  /*3560*/  IMAD.WIDE.U32 R156, R24, 0x10, R30 ;  /* 0x00000010189c7825 */ /* 0x001fc800078e001e */
[----:B------:R-:W-:Y:S01]  /*3570*/  FFMA.FTZ R17, R27, R126, R17 ;  /* 0x0000007e1b117223 */ /* 0x000fe20000010011 */
[C---:B------:R-:W-:Y:S01]  /*3580*/  FADD.FTZ R125, -R124.reuse, R20 ;  /* 0x000000147c7d7221 */ /* 0x040fe20000010100 */
[C---:B------:R-:W-:Y:S01]  /*3590*/  FADD.FTZ R20, -R124.reuse, R99 ;  /* 0x000000637c147221 */ /* 0x040fe20000010100 */
[C---:B------:R-:W-:Y:S01]  /*35a0*/  FADD.FTZ R126, -R124.reuse, R23 ;  /* 0x000000177c7e7221 */ /* 0x040fe20000010100 */
[C---:B------:R-:W-:Y:S01]  /*35b0*/  FADD.FTZ R99, -R124.reuse, R102 ;  /* 0x000000667c637221 */ /* 0x040fe20000010100 */
[C---:B------:R-:W-:Y:S01]  /*35c0*/  FADD.FTZ R23, -R124.reuse, R97 ;  /* 0x000000617c177221 */ /* 0x040fe20000010100 */
[C---:B------:R-:W-:Y:S01]  /*35d0*/  FADD.FTZ R102, -R124.reuse, R105 ;  /* 0x000000697c667221 */ /* 0x040fe20000010100 */
[----:B------:R0:W-:Y:S01]  /*35e0*/  STG.E.128 desc[UR6][R156.64], R16 ;  /* 0x000000109c007986 */ /* 0x0001e2000c101d06 */
        /* <DEDUP_REMOVED lines=17> */
[----:B0-----:R-:W-:-:S02]  /*3700*/  HADD2.F32 R156, -RZ, R81.H1_H1 ;  /* 0x30000051ff9c7230 */ /* 0x001fc40000004100 */
[C---:B------:R-:W-:Y:S01]  /*3710*/  FMUL.FTZ R120, R111.reuse, R23 ;  /* 0x000000176f787220 */ /* 0x040fe20000410000 */
[----:B------:R-:W-:Y:S02]  /*3720*/  HADD2.F32 R17, -RZ, R144.H1_H1 ;  /* 0x30000090ff117230 */ /* 0x000fe40000004100 */
[C---:B------:R-:W-:Y:S01]  /*3730*/  FMUL.FTZ R119, R111.reuse, R96 ;  /* 0x000000606f777220 */ /* 0x040fe20000410000 */
[--C-:B------:R-:W-:Y:S02]  /*3740*/  HADD2.F32 R19, -RZ, R82.reuse.H0_H0 ;  /* 0x20000052ff137230 */ /* 0x100fe40000004100 */
[C---:B------:R-:W-:Y:S01]  /*3750*/  FMUL.FTZ R118, R111.reuse, R97 ;  /* 0x000000616f767220 */ /* 0x040fe20000410000 */
[----:B------:R-:W-:Y:S02]  /*3760*/  HADD2.F32 R18, -RZ, R3.H0_H0 ;  /* 0x20000003ff127230 */ /* 0x000fe40000004100 */
[----:B------:R-:W-:Y:S01]  /*3770*/  FMUL.FTZ R117, R111, R98 ;  /* 0x000000626f757220 */ /* 0x000fe20000410000 */
[----:B------:R-:W-:-:S02]  /*3780*/  HADD2.F32 R157, -RZ, R82.H1_H1 ;  /* 0x30000052ff9d7230 */ /* 0x000fc40000004100 */
[C---:B------:R-:W-:Y:S01]  /*3790*/  FMUL.FTZ R116, R111.reuse, R99 ;  /* 0x000000636f747220 */ /* 0x040fe20000410000 */
[----:B------:R-:W-:Y:S02]  /*37a0*/  HADD2.F32 R16, -RZ, R2.H0_H0 ;  /* 0x20000002ff107230 */ /* 0x000fe40000004100 */
[C---:B------:R-:W-:Y:S01]  /*37b0*/  FMUL.FTZ R115, R111.reuse, R101 ;  /* 0x000000656f737220 */ /* 0x040fe20000410000 */
[C---:B------:R-:W-:Y:S01]  /*37c0*/  FMUL.FTZ R114, R111.reuse, R102 ;  /* 0x000000666f727220 */ /* 0x040fe20000410000 */
[C---:B------:R-:W-:Y:S01]  /*37d0*/  FMUL.FTZ R113, R111.reuse, R103 ;  /* 0x000000676f717220 */ /* 0x040fe20000410000 */
[C---:B------:R-:W-:Y:S01]  /*37e0*/  FMUL.FTZ R112, R111.reuse, R104 ;  /* 0x000000686f707220 */ /* 0x040fe20000410000 */
[----:B------:R-:W-:Y:S01]  /*37f0*/  FMUL.FTZ R105, R111, R127 ;  /* 0x0000007f6f697220 */ /* 0x000fe20000410000 */
        /* <DEDUP_REMOVED lines=19> */
[----:B------:R-:W-:-:S02]  /*3930*/  HADD2.F32 R127, -RZ, R81.H0_H0 ;  /* 0x20000051ff7f7230 */ /* 0x000fc40000004100 */
[----:B------:R-:W-:Y:S02]  /*3940*/  HADD2.F32 R19, -RZ, R145.H1_H1 ;  /* 0x30000091ff137230 */ /* 0x000fe40000004100 */
[--C-:B------:R-:W-:Y:S02]  /*3950*/  HADD2.F32 R27, -RZ, R80.reuse.H0_H0 ;  /* 0x20000050ff1b7230 */ /* 0x100fe40000004100 */
[----:B------:R-:W-:Y:S02]  /*3960*/  HADD2.F32 R22, -RZ, R53.H0_H0 ;  /* 0x20000035ff167230 */ /* 0x000fe40000004100 */
[----:B------:R-:W-:Y:S01]  /*3970*/  FFMA.FTZ R19, R25, R127, R19 ;  /* 0x0000007f19137223 */ /* 0x000fe20000010013 */
[----:B------:R-:W-:Y:S02]  /*3980*/  HADD2.F32 R26, -RZ, R79.H0_H0 ;  /* 0x2000004fff1a7230 */ /* 0x000fe40000004100 */
[----:B------:R-:W-:Y:S02]  /*3990*/  HADD2.F32 R23, -RZ, R147.H0_H0 ;  /* 0x20000093ff177230 */ /* 0x000fe40000004100 */
[----:B------:R-:W-:Y:S01]  /*39a0*/  FFMA.FTZ R22, R124, R27, R22 ;  /* 0x0000001b7c167223 */ /* 0x000fe20000010016 */
[----:B------:R-:W-:-:S02]  /*39b0*/  HADD2.F32 R111, -RZ, R80.H1_H1 ;  /* 0x30000050ff6f7230 */ /* 0x000fc40000004100 */
[----:B------:R-:W-:Y:S02]  /*39c0*/  HADD2.F32 R20, -RZ, R52.H0_H0 ;  /* 0x20000034ff147230 */ /* 0x000fe40000004100 */
[----:B------:R-:W-:Y:S01]  /*39d0*/  FFMA.FTZ R23, R125, R26, R23 ;  /* 0x0000001a7d177223 */ /* 0x000fe20000010017 */
[----:B------:R-:W-:Y:S02]  /*39e0*/  HADD2.F32 R109, -RZ, R79.H1_H1 ;  /* 0x3000004fff6d7230 */ /* 0x000fe40000004100 */
[----:B------:R-:W-:Y:S02]  /*39f0*/  HADD2.F32 R21, -RZ, R146.H0_H0 ;  /* 0x20000092ff157230 */ /* 0x000fe40000004100 */
[----:B------:R-:W-:Y:S01]  /*3a00*/  FFMA.FTZ R20, R126, R111, R20 ;  /* 0x0000006f7e147223 */ /* 0x000fe20000010014 */
[----:B-1----:R-:W-:-:S04]  /*3a10*/  IMAD.WIDE.U32 R130, R24, 0x10, R158 ;  /* 0x0000001018827825 */ /* 0x002fc800078e009e */
[----:B------:R-:W-:Y:S01]  /*3a20*/  FFMA.FTZ R21, R123, R109, R21 ;  /* 0x0000006d7b157223 */ /* 0x000fe20000010015 */
[----:B------:R-:W-:Y:S01]  /*3a30*/  HADD2.F32 R27, -RZ, R85.H0_H0 ;  /* 0x20000055ff1b7230 */ /* 0x000fe20000004100 */
[----:B------:R0:W-:Y:S01]  /*3a40*/  STG.E.128 desc[UR6][R130.64], R16 ;  /* 0x0000001082007986 */ /* 0x0001e2000c101d06 */
[----:B------:R-:W-:Y:S02]  /*3a50*/  HADD2.F32 R26, -RZ, R36.H0_H0 ;  /* 0x20000024ff1a7230 */ /* 0x000fe40000004100 */
[----:B------:R-:W-:-:S04]  /*3a60*/  IMAD.WIDE.U32 R128, R28, 0x10, R30 ;  /* 0x000000101c807825 */ /* 0x000fc800078e001e */
[----:B------:R-:W-:Y:S01]  /*3a70*/  HADD2.F32 R25, -RZ, R86.H0_H0 ;  /* 0x20000056ff197230 */ /* 0x000fe20000004100 */
[----:B------:R1:W-:Y:S01]  /*3a80*/  STG.E.128 desc[UR6][R128.64], R20 ;  /* 0x0000001480007986 */ /* 0x0003e2000c101d06 */
[----:B------:R-:W-:Y:S02]  /*3a90*/  HADD2.F32 R24, -RZ, R146.H1_H1 ;  /* 0x30000092ff187230 */ /* 0x000fe40000004100 */
[----:B------:R-:W-:Y:S02]  /*3aa0*/  HADD2.F32 R111, -RZ, R88.H1_H1 ;  /* 0x30000058ff6f7230 */ /* 0x000fe40000004100 */
[----:B------:R-:W-:Y:S02]  /*3ab0*/  HADD2.F32 R109, -RZ, R90.H1_H1 ;  /* 0x3000005aff6d7230 */ /* 0x000fe40000004100 */
[----:B------:R-:W-:-:S04]  /*3ac0*/  IMAD.WIDE.U32 R132, R32, 0x10, R158 ;  /* 0x0000001020847825 */ /* 0x000fc800078e009e */
[----:B0-----:R-:W-:Y:S01]  /*3ad0*/  FFMA.FTZ R16, R126, R27, R26 ;  /* 0x0000001b7e107223 */ /* 0x001fe2000001001a */
[----:B------:R-:W-:Y:S01]  /*3ae0*/  FFMA.FTZ R17, R123, R25, R24 ;  /* 0x000000197b117223 */ /* 0x000fe20000010018 */
[----:B------:R-:W-:Y:S02]  /*3af0*/  HADD2.F32 R26, -RZ, R86.H1_H1 ;  /* 0x30000056ff1a7230 */ /* 0x000fe40000004100 */
[----:B------:R-:W-:Y:S02]  /*3b00*/  HADD2.F32 R19, -RZ, R147.H1_H1 ;  /* 0x30000093ff137230 */ /* 0x000fe40000004100 */
[----:B------:R-:W-:Y:S02]  /*3b10*/  HADD2.F32 R25, -RZ, R87.H0_H0 ;  /* 0x20000057ff197230 */ /* 0x000fe40000004100 */
[----:B-1----:R-:W-:Y:S02]  /*3b20*/  HADD2.F32 R20, -RZ, R54.H0_H0 ;  /* 0x20000036ff147230 */ /* 0x002fe40000004100 */
[----:B------:R-:W-:Y:S01]  /*3b30*/  FFMA.FTZ R19, R125, R26, R19 ;  /* 0x0000001a7d137223 */ /* 0x000fe20000010013 */
[----:B------:R-:W-:-:S02]  /*3b40*/  HADD2.F32 R23, -RZ, R89.H0_H0 ;  /* 0x20000059ff177230 */ /* 0x000fc40000004100 */
[----:B------:R-:W-:Y:S02]  /*3b50*/  HADD2.F32 R24, -RZ, R38.H0_H0 ;  /* 0x20000026ff187230 */ /* 0x000fe40000004100 */
[C---:B------:R-:W-:Y:S01]  /*3b60*/  FFMA.FTZ R20, R122.reuse, R25, R20 ;  /* 0x000000197a147223 */ /* 0x040fe20000010014 */
[----:B------:R-:W-:Y:S02]  /*3b70*/  HADD2.F32 R22, -RZ, R88.H0_H0 ;  /* 0x20000058ff167230 */ /* 0x000fe40000004100 */
[----:B------:R-:W-:Y:S02]  /*3b80*/  HADD2.F32 R21, -RZ, R148.H0_H0 ;  /* 0x20000094ff157230 */ /* 0x000fe40000004100 */
[----:B------:R-:W-:Y:S01]  /*3b90*/  FFMA.FTZ R24, R122, R23, R24 ;  /* 0x000000177a187223 */ /* 0x000fe20000010018 */
[----:B------:R-:W-:Y:S02]  /*3ba0*/  HADD2.F32 R27, -RZ, R85.H1_H1 ;  /* 0x30000055ff1b7230 */ /* 0x000fe40000004100 */
[----:B------:R-:W-:-:S02]  /*3bb0*/  HADD2.F32 R18, -RZ, R37.H0_H0 ;  /* 0x20000025ff127230 */ /* 0x000fc40000004100 */
[----:B------:R-:W-:Y:S01]  /*3bc0*/  FFMA.FTZ R21, R121, R22, R21 ;  /* 0x0000001679157223 */ /* 0x000fe20000010015 */
[----:B------:R-:W-:Y:S02]  /*3bd0*/  HADD2.F32 R123, -RZ, R87.H1_H1 ;  /* 0x30000057ff7b7230 */ /* 0x000fe40000004100 */
[----:B------:R-:W-:Y:S02]  /*3be0*/  HADD2.F32 R22, -RZ, R55.H0_H0 ;  /* 0x20000037ff167230 */ /* 0x000fe40000004100 */
[----:B------:R-:W-:Y:S01]  /*3bf0*/  FFMA.FTZ R18, R124, R27, R18 ;  /* 0x0000001b7c127223 */ /* 0x000fe20000010012 */
[----:B------:R-:W-:Y:S02]  /*3c00*/  HADD2.F32 R122, -RZ, R89.H1_H1 ;  /* 0x30000059ff7a7230 */ /* 0x000fe40000004100 */
[----:B------:R-:W-:Y:S02]  /*3c10*/  HADD2.F32 R26, -RZ, R39.H0_H0 ;  /* 0x20000027ff1a7230 */ /* 0x000fe40000004100 */
[----:B------:R-:W-:Y:S01]  /*3c20*/  FFMA.FTZ R22, R120, R123, R22 ;  /* 0x0000007b78167223 */ /* 0x000fe20000010016 */
[----:B------:R-:W-:-:S02]  /*3c30*/  HADD2.F32 R124, -RZ, R90.H0_H0 ;  /* 0x2000005aff7c7230 */ /* 0x000fc40000004100 */
[----:B------:R-:W-:Y:S02]  /*3c40*/  HADD2.F32 R25, -RZ, R148.H1_H1 ;  /* 0x30000094ff197230 */ /* 0x000fe40000004100 */
[----:B------:R-:W-:Y:S01]  /*3c50*/  FFMA.FTZ R26, R120, R122, R26 ;  /* 0x0000007a781a7223 */ /* 0x000fe2000001001a */
[--C-:B------:R-:W-:Y:S02]  /*3c60*/  HADD2.F32 R23, -RZ, R149.reuse.H0_H0 ;  /* 0x20000095ff177230 */ /* 0x100fe40000004100 */
[----:B------:R-:W-:Y:S02]  /*3c70*/  HADD2.F32 R27, -RZ, R149.H1_H1 ;  /* 0x30000095ff1b7230 */ /* 0x000fe40000004100 */
[----:B------:R-:W-:Y:S01]  /*3c80*/  FFMA.FTZ R25, R121, R124, R25 ;  /* 0x0000007c79197223 */ /* 0x000fe20000010019 */
[----:B------:R-:W-:-:S04]  /*3c90*/  IMAD.WIDE.U32 R122, R28, 0x10, R158 ;  /* 0x000000101c7a7825 */ /* 0x000fc800078e009e */
[C---:B------:R-:W-:Y:S01]  /*3ca0*/  FFMA.FTZ R23, R119.reuse, R111, R23 ;  /* 0x0000006f77177223 */ /* 0x040fe20000010017 */
[----:B------:R-:W-:Y:S01]  /*3cb0*/  FFMA.FTZ R27, R119, R109, R27 ;  /* 0x0000006d771b7223 */ /* 0x000fe2000001001b */
[C---:B------:R-:W-:Y:S01]  /*3cc0*/  IMAD.WIDE.U32 R120, R29.reuse, 0x10, R30 ;  /* 0x000000101d787825 */ /* 0x040fe200078e001e */
[----:B------:R0:W-:Y:S03]  /*3cd0*/  STG.E.128 desc[UR6][R122.64], R16 ;  /* 0x000000107a007986 */ /* 0x0001e6000c101d06 */
[----:B------:R-:W-:Y:S01]  /*3ce0*/  IMAD.WIDE.U32 R124, R29, 0x10, R158 ;  /* 0x000000101d7c7825 */ /* 0x000fe200078e009e */
[----:B------:R1:W-:Y:S03]  /*3cf0*/  STG.E.128 desc[UR6][R120.64], R20 ;  /* 0x0000001478007986 */ /* 0x0003e6000c101d06 */
[----:B------:R-:W-:Y:S01]  /*3d00*/  HADD2.F32 R111, -RZ, R91.H0_H0 ;  /* 0x2000005bff6f7230 */ /* 0x000fe20000004100 */
[----:B------:R2:W-:Y:S01]  /*3d10*/  STG.E.128 desc[UR6][R124.64], R24 ;  /* 0x000000187c007986 */ /* 0x0005e2000c101d06 */
[----:B------:R-:W-:-:S02]  /*3d20*/  HADD2.F32 R109, -RZ, R56.H0_H0 ;  /* 0x20000038ff6d7230 */ /* 0x000fc40000004100 */
[----:B------:R-:W-:Y:S02]  /*3d30*/  HADD2.F32 R29, -RZ, R93.H0_H0 ;  /* 0x2000005dff1d7230 */ /* 0x000fe40000004100 */
[----:B------:R-:W-:Y:S02]  /*3d40*/  HADD2.F32 R28, -RZ, R40.H0_H0 ;  /* 0x20000028ff1c7230 */ /* 0x000fe40000004100 */
[----:B------:R-:W-:-:S04]  /*3d50*/  IMAD.WIDE.U32 R130, R32, 0x10, R30 ;  /* 0x0000001020827825 */ /* 0x000fc800078e001e */
[C---:B0-----:R-:W-:Y:S01]  /*3d60*/  FFMA.FTZ R16, R118.reuse, R111, R109 ;  /* 0x0000006f76107223 */ /* 0x041fe2000001006d */
[--C-:B------:R-:W-:Y:S02]  /*3d70*/  HADD2.F32 R17, -RZ, R150.reuse.H0_H0 ;  /* 0x20000096ff117230 */ /* 0x100fe40000004100 */
[----:B------:R-:W-:Y:S02]  /*3d80*/  HADD2.F32 R18, -RZ, R57.H0_H0 ;  /* 0x20000039ff127230 */ /* 0x000fe40000004100 */
[----:B-1----:R-:W-:Y:S01]  /*3d90*/  FFMA.FTZ R20, R118, R29, R28 ;  /* 0x0000001d76147223 */ /* 0x002fe2000001001c */
[----:B------:R-:W-:Y:S02]  /*3da0*/  HADD2.F32 R21, -RZ, R150.H1_H1 ;  /* 0x30000096ff157230 */ /* 0x000fe40000004100 */
[----:B------:R-:W-:Y:S02]  /*3db0*/  HADD2.F32 R22, -RZ, R41.H0_H0 ;  /* 0x20000029ff167230 */ /* 0x000fe40000004100 */
[----:B--2---:R-:W-:-:S02]  /*3dc0*/  HADD2.F32 R27, -RZ, R92.H0_H0 ;  /* 0x2000005cff1b7230 */ /* 0x004fc40000004100 */
[----:B------:R-:W-:Y:S02]  /*3dd0*/  HADD2.F32 R26, -RZ, R94.H0_H0 ;  /* 0x2000005eff1a7230 */ /* 0x000fe40000004100 */
[----:B------:R-:W-:Y:S02]  /*3de0*/  HADD2.F32 R25, -RZ, R91.H1_H1 ;  /* 0x3000005bff197230 */ /* 0x000fe40000004100 */
[C---:B------:R-:W-:Y:S01]  /*3df0*/  FFMA.FTZ R17, R117.reuse, R27, R17 ;  /* 0x0000001b75117223 */ /* 0x040fe20000010011 */
[----:B------:R-:W-:Y:S02]  /*3e00*/  HADD2.F32 R24, -RZ, R93.H1_H1 ;  /* 0x3000005dff187230 */ /* 0x000fe40000004100 */
[----:B------:R-:W-:Y:S01]  /*3e10*/  FFMA.FTZ R21, R117, R26, R21 ;  /* 0x0000001a75157223 */ /* 0x000fe20000010015 */
[----:B------:R-:W-:Y:S02]  /*3e20*/  HADD2.F32 R111, -RZ, R95.H0_H0 ;  /* 0x2000005fff6f7230 */ /* 0x000fe40000004100 */
[----:B------:R-:W-:Y:S01]  /*3e30*/  FFMA.FTZ R18, R116, R25, R18 ;  /* 0x0000001974127223 */ /* 0x000fe20000010012 */
[----:B------:R-:W-:-:S02]  /*3e40*/  HADD2.F32 R109, -RZ, R136.H0_H0 ;  /* 0x20000088ff6d7230 */ /* 0x000fc40000004100 */
[----:B------:R-:W-:Y:S01]  /*3e50*/  FFMA.FTZ R22, R116, R24, R22 ;  /* 0x0000001874167223 */ /* 0x000fe20000010016 */
[----:B------:R-:W-:Y:S02]  /*3e60*/  HADD2.F32 R24, -RZ, R58.H0_H0 ;  /* 0x2000003aff187230 */ /* 0x000fe40000004100 */
[----:B------:R-:W-:Y:S02]  /*3e70*/  HADD2.F32 R28, -RZ, R42.H0_H0 ;  /* 0x2000002aff1c7230 */ /* 0x000fe40000004100 */
[----:B------:R-:W-:Y:S02]  /*3e80*/  HADD2.F32 R27, -RZ, R135.H0_H0 ;  /* 0x20000087ff1b7230 */ /* 0x000fe40000004100 */
[C---:B------:R-:W-:Y:S01]  /*3e90*/  FFMA.FTZ R24, R114.reuse, R111, R24 ;  /* 0x0000006f72187223 */ /* 0x040fe20000010018 */
[----:B------:R-:W-:Y:S02]  /*3ea0*/  HADD2.F32 R25, -RZ, R152.H0_H0 ;  /* 0x20000098ff197230 */ /* 0x000fe40000004100 */
[----:B------:R-:W-:Y:S01]  /*3eb0*/  FFMA.FTZ R28, R114, R109, R28 ;  /* 0x0000006d721c7223 */ /* 0x000fe2000001001c */
[----:B------:R-:W-:-:S02]  /*3ec0*/  HADD2.F32 R26, -RZ, R137.H0_H0 ;  /* 0x20000089ff1a7230 */ /* 0x000fc40000004100 */
[----:B------:R-:W-:Y:S02]  /*3ed0*/  HADD2.F32 R29, -RZ, R152.H1_H1 ;  /* 0x30000098ff1d7230 */ /* 0x000fe40000004100 */
[C---:B------:R-:W-:Y:S01]  /*3ee0*/  FFMA.FTZ R25, R113.reuse, R27, R25 ;  /* 0x0000001b71197223 */ /* 0x040fe20000010019 */
[----:B------:R-:W-:Y:S02]  /*3ef0*/  HADD2.F32 R23, -RZ, R92.H1_H1 ;  /* 0x3000005cff177230 */ /* 0x000fe40000004100 */
[----:B------:R-:W-:Y:S02]  /*3f00*/  HADD2.F32 R19, -RZ, R151.H0_H0 ;  /* 0x20000097ff137230 */ /* 0x000fe40000004100 */
[----:B------:R-:W-:Y:S01]  /*3f10*/  FFMA.FTZ R29, R113, R26, R29 ;  /* 0x0000001a711d7223 */ /* 0x000fe2000001001d */
[----:B------:R-:W-:Y:S02]  /*3f20*/  HADD2.F32 R113, -RZ, R135.H1_H1 ;  /* 0x30000087ff717230 */ /* 0x000fe40000004100 */
[----:B------:R-:W-:-:S02]  /*3f30*/  HADD2.F32 R27, -RZ, R153.H0_H0 ;  /* 0x20000099ff1b7230 */ /* 0x000fc40000004100 */
[----:B------:R-:W-:Y:S01]  /*3f40*/  FFMA.FTZ R19, R115, R23, R19 ;  /* 0x0000001773137223 */ /* 0x000fe20000010013 */
[----:B------:R-:W-:Y:S02]  /*3f50*/  HADD2.F32 R111, -RZ, R137.H1_H1 ;  /* 0x30000089ff6f7230 */ /* 0x000fe40000004100 */
[----:B------:R-:W-:Y:S02]  /*3f60*/  HADD2.F32 R109, -RZ, R153.H1_H1 ;  /* 0x30000099ff6d7230 */ /* 0x000fe40000004100 */
[----:B------:R-:W-:Y:S01]  /*3f70*/  FFMA.FTZ R27, R110, R113, R27 ;  /* 0x000000716e1b7223 */ /* 0x000fe2000001001b */
[----:B------:R-:W-:Y:S01]  /*3f80*/  HADD2.F32 R116, -RZ, R94.H1_H1 ;  /* 0x3000005eff747230 */ /* 0x000fe20000004100 */
[----:B------:R0:W-:Y:S01]  /*3f90*/  STG.E.128 desc[UR6][R130.64], R16 ;  /* 0x0000001082007986 */ /* 0x0001e2000c101d06 */
[----:B------:R-:W-:Y:S02]  /*3fa0*/  HADD2.F32 R23, -RZ, R151.H1_H1 ;  /* 0x30000097ff177230 */ /* 0x000fe40000004100 */
[----:B------:R-:W-:-:S04]  /*3fb0*/  IMAD.WIDE.U32 R128, R33, 0x10, R30 ;  /* 0x0000001021807825 */ /* 0x000fc800078e001e */
[----:B------:R-:W-:Y:S01]  /*3fc0*/  FFMA.FTZ R23, R115, R116, R23 ;  /* 0x0000007473177223 */ /* 0x000fe20000010017 */
[----:B------:R-:W-:-:S04]  /*3fd0*/  IMAD.WIDE.U32 R126, R34, 0x10, R30 ;  /* 0x00000010227e7825 */ /* 0x000fc800078e001e */
[--C-:B------:R-:W-:Y:S01]  /*3fe0*/  IMAD.WIDE.U32 R118, R35, 0x10, R30.reuse ;  /* 0x0000001023767825 */ /* 0x100fe200078e001e */
[----:B------:R1:W-:Y:S03]  /*3ff0*/  STG.E.128 desc[UR6][R132.64], R20 ;  /* 0x0000001484007986 */ /* 0x0003e6000c101d06 */
[----:B------:R-:W-:-:S04]  /*4000*/  IMAD.WIDE.U32 R120, R100, 0x10, R30 ;  /* 0x0000001064787825 */ /* 0x000fc800078e001e */
[----:B------:R-:W-:Y:S01]  /*4010*/  FFMA.FTZ R31, R110, R111, R109 ;  /* 0x0000006f6e1f7223 */ /* 0x000fe2000001006d */
[----:B------:R-:W-:Y:S01]  /*4020*/  SHF.R.U64 R110, R60, 0x10, R61 ;  /* 0x000000103c6e7819 */ /* 0x000fe2000000123d */
[----:B------:R-:W-:Y:S01]  /*4030*/  IMAD.WIDE.U32 R154, R33, 0x10, R158 ;  /* 0x00000010219a7825 */ /* 0x000fe200078e009e */
[----:B------:R-:W-:Y:S02]  /*4040*/  SHF.R.U64 R33, R76, 0x10, R77 ;  /* 0x000000104c217819 */ /* 0x000fe4000000124d */
[----:B0-----:R-:W-:Y:S01]  /*4050*/  SHF.R.U32.HI R16, RZ, 0x10, R71 ;  /* 0x00000010ff107819 */ /* 0x001fe20000011647 */
[----:B------:R-:W-:Y:S01]  /*4060*/  IMAD.WIDE.U32 R122, R34, 0x10, R158 ;  /* 0x00000010227a7825 */ /* 0x000fe200078e009e */
[----:B------:R-:W-:-:S03]  /*4070*/  SHF.R.U32.HI R17, RZ, 0x10, R45 ;  /* 0x00000010ff117819 */ /* 0x000fc6000001162d */
[----:B------:R-:W-:Y:S01]  /*4080*/  IMAD.WIDE.U32 R124, R35, 0x10, R158 ;  /* 0x00000010237c7825 */ /* 0x000fe200078e009e */
[----:B------:R-:W-:-:S03]  /*4090*/  SHF.R.U32.HI R35, RZ, 0x10, R77 ;  /* 0x00000010ff237819 */ /* 0x000fc6000001164d */
[----:B------:R-:W-:Y:S01]  /*40a0*/  IMAD.WIDE.U32 R158, R100, 0x10, R158 ;  /* 0x00000010649e7825 */ /* 0x000fe200078e009e */
[----:B------:R-:W-:-:S03]  /*40b0*/  SHF.R.U32.HI R100, RZ, 0x10, R61 ;  /* 0x00000010ff647819 */ /* 0x000fc6000001163d */
[----:B------:R-:W-:Y:S02]  /*40c0*/  HADD2.F32 R116, -RZ, R95.H1_H1 ;  /* 0x3000005fff747230 */ /* 0x000fe40000004100 */
[----:B------:R-:W-:Y:S02]  /*40d0*/  HADD2.F32 R26, -RZ, R59.H0_H0 ;  /* 0x2000003bff1a7230 */ /* 0x000fe40000004100 */
[----:B------:R-:W-:Y:S02]  /*40e0*/  HADD2.F32 R33, -RZ, R33.H0_H0 ;  /* 0x20000021ff217230 */ /* 0x000fe40000004100 */
[----:B------:R-:W-:Y:S02]  /*40f0*/  HADD2.F32 R110, -RZ, R110.H0_H0 ;  /* 0x2000006eff6e7230 */ /* 0x000fe40000004100 */
[----:B------:R-:W-:Y:S01]  /*4100*/  FFMA.FTZ R26, R112, R116, R26 ;  /* 0x00000074701a7223 */ /* 0x000fe2000001001a */
[----:B------:R-:W-:Y:S02]  /*4110*/  HADD2.F32 R35, -RZ, R35.H0_H0 ;  /* 0x20000023ff237230 */ /* 0x000fe40000004100 */
[----:B------:R-:W-:-:S02]  /*4120*/  HADD2.F32 R100, -RZ, R100.H0_H0 ;  /* 0x20000064ff647230 */ /* 0x000fc40000004100 */
[----:B------:R-:W-:Y:S01]  /*4130*/  FFMA.FTZ R33, R107, R33, R110 ;  /* 0x000000216b217223 */ /* 0x000fe2000001006e */
[----:B------:R-:W-:Y:S01]  /*4140*/  SHF.R.U64 R110, R44, 0x10, R45 ;  /* 0x000000102c6e7819 */ /* 0x000fe2000000122d */
[----:B------:R0:W-:Y:S01]  /*4150*/  STG.E.128 desc[UR6][R128.64], R24 ;  /* 0x0000001880007986 */ /* 0x0001e2000c101d06 */
[----:B-1----:R-:W-:Y:S02]  /*4160*/  HADD2.F32 R20, -RZ, R16.H0_H0 ;  /* 0x20000010ff147230 */ /* 0x002fe40000004100 */
[----:B------:R-:W-:Y:S01]  /*4170*/  FFMA.FTZ R35, R105, R35, R100 ;  /* 0x0000002369237223 */ /* 0x000fe20000010064 */
[----:B------:R-:W-:Y:S01]  /*4180*/  SHF.R.U64 R100, R70, 0x10, R71 ;  /* 0x0000001046647819 */ /* 0x000fe20000001247 */
[----:B------:R-:W-:Y:S02]  /*4190*/  HADD2.F32 R115, -RZ, R136.H1_H1 ;  /* 0x30000088ff737230 */ /* 0x000fe40000004100 */
[----:B------:R-:W-:Y:S02]  /*41a0*/  HADD2.F32 R114, -RZ, R43.H0_H0 ;  /* 0x2000002bff727230 */ /* 0x000fe40000004100 */
[----:B------:R-:W-:-:S02]  /*41b0*/  HADD2.F32 R21, -RZ, R140.H0_H0 ;  /* 0x2000008cff157230 */ /* 0x000fc40000004100 */
[----:B------:R-:W-:Y:S02]  /*41c0*/  HADD2.F32 R18, -RZ, R100.H0_H0 ;  /* 0x20000064ff127230 */ /* 0x000fe40000004100 */
[----:B------:R-:W-:Y:S01]  /*41d0*/  FFMA.FTZ R30, R112, R115, R114 ;  /* 0x00000073701e7223 */ /* 0x000fe20000010072 */
[----:B------:R-:W-:Y:S01]  /*41e0*/  HADD2.F32 R22, -RZ, R110.H0_H0 ;  /* 0x2000006eff167230 */ /* 0x000fe20000004100 */
[----:B------:R-:W-:Y:S01]  /*41f0*/  SHF.R.U32.HI R100, RZ, 0x10, R75 ;  /* 0x00000010ff647819 */ /* 0x000fe2000001164b */
[----:B------:R-:W-:Y:S02]  /*4200*/  HADD2.F32 R23, -RZ, R62.H0_H0 ;  /* 0x2000003eff177230 */ /* 0x000fe40000004100 */
[----:B------:R-:W-:Y:S01]  /*4210*/  HADD2.F32 R111, -RZ, R138.H0_H0 ;  /* 0x2000008aff6f7230 */ /* 0x000fe20000004100 */
[----:B------:R1:W-:Y:S01]  /*4220*/  STG.E.128 desc[UR6][R154.64], R28 ;  /* 0x0000001c9a007986 */ /* 0x0003e2000c101d06 */
[----:B0-----:R-:W-:Y:S02]  /*4230*/  HADD2.F32 R24, -RZ, R17.H0_H0 ;  /* 0x20000011ff187230 */ /* 0x001fe40000004100 */
[----:B------:R-:W-:Y:S01]  /*4240*/  FFMA.FTZ R17, R107, R18, R22 ;  /* 0x000000126b117223 */ /* 0x000fe20000010016 */
[----:B------:R-:W-:Y:S01]  /*4250*/  HADD2.F32 R32, -RZ, R60.H0_H0 ;  /* 0x2000003cff207230 */ /* 0x000fe20000004100 */
[----:B------:R-:W-:Y:S01]  /*4260*/  SHF.R.U64 R25, R46, 0x10, R47 ;  /* 0x000000102e197819 */ /* 0x000fe2000000122f */
[----:B------:R-:W-:-:S02]  /*4270*/  HADD2.F32 R34, -RZ, R138.H1_H1 ;  /* 0x3000008aff227230 */ /* 0x000fc40000004100 */
[----:B------:R-:W-:Y:S01]  /*4280*/  FFMA.FTZ R19, R105, R20, R24 ;  /* 0x0000001469137223 */ /* 0x000fe20000010018 */
[----:B------:R-:W-:Y:S02]  /*4290*/  HADD2.F32 R109, -RZ, R61.H0_H0 ;  /* 0x2000003dff6d7230 */ /* 0x000fe40000004100 */
[----:B------:R-:W-:Y:S01]  /*42a0*/  FFMA.FTZ R20, R104, R21, R23 ;  /* 0x0000001568147223 */ /* 0x000fe20000010017 */
[----:B------:R-:W-:Y:S01]  /*42b0*/  FFMA.FTZ R32, R108, R111, R32 ;  /* 0x0000006f6c207223 */ /* 0x000fe20000010020 */
[----:B------:R-:W-:Y:S01]  /*42c0*/  HADD2.F32 R22, -RZ, R140.H1_H1 ;  /* 0x3000008cff167230 */ /* 0x000fe20000004100 */
[----:B------:R-:W-:Y:S01]  /*42d0*/  SHF.R.U64 R105, R66, 0x10, R67 ;  /* 0x0000001042697819 */ /* 0x000fe20000001243 */
[----:B------:R-:W-:Y:S01]  /*42e0*/  FFMA.FTZ R34, R106, R34, R109 ;  /* 0x000000226a227223 */ /* 0x000fe2000001006d */
[----:B------:R-:W-:Y:S02]  /*42f0*/  HADD2.F32 R27, -RZ, R63.H0_H0 ;  /* 0x2000003fff1b7230 */ /* 0x000fe40000004100 */
[----:B------:R-:W-:-:S02]  /*4300*/  HADD2.F32 R23, -RZ, R141.H1_H1 ;  /* 0x3000008dff177230 */ /* 0x000fc40000004100 */
[----:B------:R-:W-:Y:S01]  /*4310*/  HADD2.F32 R26, -RZ, R47.H0_H0 ;  /* 0x2000002fff1a7230 */ /* 0x000fe20000004100 */
[----:B------:R0:W-:Y:S01]  /*4320*/  STG.E.128 desc[UR6][R126.64], R32 ;  /* 0x000000207e007986 */ /* 0x0001e2000c101d06 */
[C---:B------:R-:W-:Y:S01]  /*4330*/  FFMA.FTZ R22, R102.reuse, R22, R27 ;  /* 0x0000001666167223 */ /* 0x040fe2000001001b */
[----:B------:R-:W-:Y:S01]  /*4340*/  SHF.R.U32.HI R27, RZ, 0x10, R47 ;  /* 0x00000010ff1b7819 */ /* 0x000fe2000001162f */
[----:B------:R-:W-:Y:S02]  /*4350*/  HADD2.F32 R100, -RZ, R100.H0_H0 ;  /* 0x20000064ff647230 */ /* 0x000fe40000004100 */
[----:B------:R-:W-:Y:S01]  /*4360*/  FFMA.FTZ R26, R102, R23, R26 ;  /* 0x00000017661a7223 */ /* 0x000fe2000001001a */
[----:B------:R-:W-:Y:S01]  /*4370*/  SHF.R.U32.HI R102, RZ, 0x10, R63 ;  /* 0x00000010ff667819 */ /* 0x000fe2000001163f */
[----:B------:R-:W-:Y:S01]  /*4380*/  HADD2.F32 R24, -RZ, R141.H0_H0 ;  /* 0x2000008dff187230 */ /* 0x000fe20000004100 */
[----:B-1----:R-:W-:Y:S01]  /*4390*/  SHF.R.U64 R28, R74, 0x10, R75 ;  /* 0x000000104a1c7819 */ /* 0x002fe2000000124b */
[----:B------:R-:W-:Y:S01]  /*43a0*/  HADD2.F32 R27, -RZ, R27.H0_H0 ;  /* 0x2000001bff1b7230 */ /* 0x000fe20000004100 */
[----:B------:R-:W-:Y:S01]  /*43b0*/  SHF.R.U64 R30, R62, 0x10, R63 ;  /* 0x000000103e1e7819 */ /* 0x000fe2000000123f */
[----:B------:R-:W-:Y:S01]  /*43c0*/  HADD2.F32 R102, -RZ, R102.H0_H0 ;  /* 0x20000066ff667230 */ /* 0x000fe20000004100 */
[----:B------:R-:W-:Y:S01]  /*43d0*/  SHF.R.U64 R29, R72, 0x10, R73 ;  /* 0x00000010481d7819 */ /* 0x000fe20000001249 */
[----:B------:R-:W-:Y:S01]  /*43e0*/  HADD2.F32 R21, -RZ, R46.H0_H0 ;  /* 0x2000002eff157230 */ /* 0x000fe20000004100 */
[----:B------:R-:W-:Y:S01]  /*43f0*/  SHF.R.U64 R31, R64, 0x10, R65 ;  /* 0x00000010401f7819 */ /* 0x000fe20000001241 */
[----:B------:R-:W-:-:S02]  /*4400*/  HADD2.F32 R28, -RZ, R28.H0_H0 ;  /* 0x2000001cff1c7230 */ /* 0x000fc40000004100 */
[----:B------:R-:W-:Y:S01]  /*4410*/  FFMA.FTZ R23, R101, R100, R102 ;  /* 0x0000006465177223 */ /* 0x000fe20000010066 */
[----:B------:R-:W-:Y:S02]  /*4420*/  HADD2.F32 R30, -RZ, R30.H0_H0 ;  /* 0x2000001eff1e7230 */ /* 0x000fe40000004100 */
[----:B------:R-:W-:Y:S01]  /*4430*/  FFMA.FTZ R24, R104, R24, R21 ;  /* 0x0000001868187223 */ /* 0x000fe20000010015 */
[--C-:B0-----:R-:W-:Y:S01]  /*4440*/  SHF.R.U32.HI R34, RZ, 0x10, R69.reuse ;  /* 0x00000010ff227819 */ /* 0x101fe20000011645 */
[----:B------:R-:W-:Y:S01]  /*4450*/  HADD2.F32 R25, -RZ, R25.H0_H0 ;  /* 0x20000019ff197230 */ /* 0x000fe20000004100 */
[----:B------:R-:W-:Y:S01]  /*4460*/  SHF.R.U64 R32, R68, 0x10, R69 ;  /* 0x0000001044207819 */ /* 0x000fe20000001245 */
[----:B------:R-:W-:Y:S01]  /*4470*/  FFMA.FTZ R21, R103, R28, R30 ;  /* 0x0000001c67157223 */ /* 0x000fe2000001001e */
[----:B------:R-:W-:Y:S01]  /*4480*/  HADD2.F32 R29, -RZ, R29.H0_H0 ;  /* 0x2000001dff1d7230 */ /* 0x000fe20000004100 */
[----:B------:R-:W-:Y:S01]  /*4490*/  SHF.R.U32.HI R102, RZ, 0x10, R65 ;  /* 0x00000010ff667819 */ /* 0x000fe20000011641 */
[----:B------:R-:W-:Y:S01]  /*44a0*/  HADD2.F32 R34, -RZ, R34.H0_H0 ;  /* 0x20000022ff227230 */ /* 0x000fe20000004100 */
[----:B------:R-:W-:Y:S01]  /*44b0*/  SHF.R.U32.HI R35, RZ, 0x10, R67 ;  /* 0x00000010ff237819 */ /* 0x000fe20000011643 */
[----:B------:R-:W-:-:S02]  /*44c0*/  HADD2.F32 R32, -RZ, R32.H0_H0 ;  /* 0x20000020ff207230 */ /* 0x000fc40000004100 */
[----:B------:R-:W-:Y:S02]  /*44d0*/  HADD2.F32 R31, -RZ, R31.H0_H0 ;  /* 0x2000001fff1f7230 */ /* 0x000fe40000004100 */
[----:B------:R-:W-:Y:S01]  /*44e0*/  FFMA.FTZ R27, R101, R34, R27 ;  /* 0x00000022651b7223 */ /* 0x000fe2000001001b */
[----:B------:R-:W-:Y:S01]  /*44f0*/  HADD2.F32 R30, -RZ, R142.H0_H0 ;  /* 0x2000008eff1e7230 */ /* 0x000fe20000004100 */
[----:B------:R-:W0:Y:S01]  /*4500*/  LDC.64 R100, c[0x0][0x380] ;  /* 0x0000e000ff647b82 */ /* 0x000e220000000a00 */
[----:B------:R-:W-:Y:S01]  /*4510*/  FFMA.FTZ R25, R103, R32, R25 ;  /* 0x0000002067197223 */ /* 0x000fe20000010019 */
[----:B------:R-:W-:Y:S02]  /*4520*/  HADD2.F32 R28, -RZ, R64.H0_H0 ;  /* 0x20000040ff1c7230 */ /* 0x000fe40000004100 */
[----:B------:R-:W-:Y:S01]  /*4530*/  FFMA.FTZ R29, R98, R29, R31 ;  /* 0x0000001d621d7223 */ /* 0x000fe2000001001f */
[----:B------:R-:W-:Y:S01]  /*4540*/  HADD2.F32 R32, -RZ, R143.H0_H0 ;  /* 0x2000008fff207230 */ /* 0x000fe20000004100 */
[----:B------:R-:W-:Y:S01]  /*4550*/  SHF.R.U32.HI R31, RZ, 0x10, R73 ;  /* 0x00000010ff1f7819 */ /* 0x000fe20000011649 */
[----:B------:R-:W-:-:S02]  /*4560*/  HADD2.F32 R33, -RZ, R48.H0_H0 ;  /* 0x20000030ff217230 */ /* 0x000fc40000004100 */
[C---:B------:R-:W-:Y:S01]  /*4570*/  FFMA.FTZ R28, R99.reuse, R30, R28 ;  /* 0x0000001e631c7223 */ /* 0x040fe2000001001c */
[--C-:B------:R-:W-:Y:S02]  /*4580*/  HADD2.F32 R113, -RZ, R139.reuse.H0_H0 ;  /* 0x2000008bff717230 */ /* 0x100fe40000004100 */
[----:B------:R-:W-:Y:S02]  /*4590*/  HADD2.F32 R115, -RZ, R44.H0_H0 ;  /* 0x2000002cff737230 */ /* 0x000fe40000004100 */
[----:B------:R-:W-:Y:S01]  /*45a0*/  FFMA.FTZ R32, R99, R32, R33 ;  /* 0x0000002063207223 */ /* 0x000fe20000010021 */
[--C-:B------:R-:W-:Y:S01]  /*45b0*/  SHF.R.U64 R33, R48, 0x10, R49.reuse ;  /* 0x0000001030217819 */ /* 0x100fe20000001231 */
[----:B------:R-:W-:Y:S01]  /*45c0*/  HADD2.F32 R109, -RZ, R139.H1_H1 ;  /* 0x3000008bff6d7230 */ /* 0x000fe20000004100 */
[----:B------:R-:W-:Y:S01]  /*45d0*/  SHF.R.U32.HI R99, RZ, 0x10, R49 ;  /* 0x00000010ff637819 */ /* 0x000fe20000011631 */
[----:B------:R-:W-:Y:S02]  /*45e0*/  HADD2.F32 R111, -RZ, R45.H0_H0 ;  /* 0x2000002dff6f7230 */ /* 0x000fe40000004100 */
[----:B------:R-:W-:Y:S01]  /*45f0*/  FFMA.FTZ R16, R108, R113, R115 ;  /* 0x000000716c107223 */ /* 0x000fe20000010073 */
[----:B------:R-:W-:-:S02]  /*4600*/  HADD2.F32 R104, -RZ, R142.H1_H1 ;  /* 0x3000008eff687230 */ /* 0x000fc40000004100 */
[----:B------:R-:W-:Y:S02]  /*4610*/  HADD2.F32 R30, -RZ, R65.H0_H0 ;  /* 0x20000041ff1e7230 */ /* 0x000fe40000004100 */
[----:B------:R-:W-:Y:S01]  /*4620*/  FFMA.FTZ R18, R106, R109, R111 ;  /* 0x0000006d6a127223 */ /* 0x000fe2000001006f */
[----:B------:R-:W-:Y:S02]  /*4630*/  HADD2.F32 R31, -RZ, R31.H0_H0 ;  /* 0x2000001fff1f7230 */ /* 0x000fe40000004100 */
[----:B------:R-:W-:Y:S02]  /*4640*/  HADD2.F32 R102, -RZ, R102.H0_H0 ;  /* 0x20000066ff667230 */ /* 0x000fe40000004100 */
[----:B------:R-:W-:Y:S01]  /*4650*/  FFMA.FTZ R30, R97, R104, R30 ;  /* 0x00000068611e7223 */ /* 0x000fe2000001001e */
[----:B------:R-:W-:Y:S01]  /*4660*/  HADD2.F32 R103, -RZ, R143.H1_H1 ;  /* 0x3000008fff677230 */ /* 0x000fe20000004100 */
[----:B------:R1:W-:Y:S01]  /*4670*/  STG.E.128 desc[UR6][R122.64], R16 ;  /* 0x000000107a007986 */ /* 0x0003e2000c101d06 */
[----:B------:R-:W-:-:S02]  /*4680*/  HADD2.F32 R34, -RZ, R49.H0_H0 ;  /* 0x20000031ff227230 */ /* 0x000fc40000004100 */
[----:B------:R-:W-:Y:S01]  /*4690*/  FFMA.FTZ R31, R96, R31, R102 ;  /* 0x0000001f601f7223 */ /* 0x000fe20000010066 */
[----:B------:R-:W-:Y:S01]  /*46a0*/  HADD2.F32 R105, -RZ, R105.H0_H0 ;  /* 0x20000069ff697230 */ /* 0x000fe20000004100 */
[----:B------:R1:W-:Y:S01]  /*46b0*/  STG.E.128 desc[UR6][R118.64], R20 ;  /* 0x0000001476007986 */ /* 0x0003e2000c101d06 */
[----:B------:R-:W-:Y:S02]  /*46c0*/  HADD2.F32 R33, -RZ, R33.H0_H0 ;  /* 0x20000021ff217230 */ /* 0x000fe40000004100 */
[----:B------:R-:W-:Y:S01]  /*46d0*/  FFMA.FTZ R34, R97, R103, R34 ;  /* 0x0000006761227223 */ /* 0x000fe20000010022 */
[----:B------:R-:W-:Y:S01]  /*46e0*/  HADD2.F32 R35, -RZ, R35.H0_H0 ;  /* 0x20000023ff237230 */ /* 0x000fe20000004100 */
[----:B------:R1:W-:Y:S01]  /*46f0*/  STG.E.128 desc[UR6][R124.64], R24 ;  /* 0x000000187c007986 */ /* 0x0003e2000c101d06 */
[----:B------:R-:W-:Y:S02]  /*4700*/  HADD2.F32 R99, -RZ, R99.H0_H0 ;  /* 0x20000063ff637230 */ /* 0x000fe40000004100 */
[----:B------:R-:W-:Y:S01]  /*4710*/  FFMA.FTZ R33, R98, R105, R33 ;  /* 0x0000006962217223 */ /* 0x000fe20000010021 */
[----:B0-----:R-:W-:Y:S01]  /*4720*/  LEA R78, R100, R78, 0x2 ;  /* 0x0000004e644e7211 */ /* 0x001fe200078e10ff */
[----:B------:R1:W-:Y:S01]  /*4730*/  STG.E.128 desc[UR6][R120.64], R28 ;  /* 0x0000001c78007986 */ /* 0x0003e2000c101d06 */
[----:B------:R-:W-:-:S02]  /*4740*/  FFMA.FTZ R35, R96, R35, R99 ;  /* 0x0000002360237223 */ /* 0x000fc40000010063 */
[----:B------:R-:W-:-:S03]  /*4750*/  ISETP.GE.AND P2, PT, R78, R101, PT ;  /* 0x000000654e00720c */ /* 0x000fc60003f46270 */
[----:B------:R1:W-:Y:S10]  /*4760*/  STG.E.128 desc[UR6][R158.64], R32 ;  /* 0x000000209e007986 */ /* 0x0003f4000c101d06 */
[----:B------:R-:W-:Y:S05]  /*4770*/  @!P2 BRA `(.L_x_18040) ;  /* 0xffffffc800c0a947 */ /* 0x000fea000383ffff */
[----:B------:R-:W-:Y:S05]  /*4780*/  EXIT ;  /* 0x000000000000794d */ /* 0x000fea0003800000 */
.L_x_18039:
        /* <DEDUP_REMOVED lines=8> */
.L_x_18042:
[----:B------:R-:W-:Y:S05]  /*4810*/  BSYNC B0 ;  /* 0x0000000000007941 */ /* 0x000fea0003800000 */
.L_x_18041:
[----:B------:R-:W-:Y:S01]  /*4820*/  FADD.FTZ R31, R31, R16 ;  /* 0x000000101f1f7221 */ /* 0x000fe20000010000 */
[----:B------:R-:W-:Y:S01]  /*4830*/  MOV R16, 0x1f ;  /* 0x0000001f00107802 */ /* 0x000fe20000000f00 */
[----:B------:R-:W-:Y:S01]  /*4840*/  HFMA2 R17, -RZ, RZ, 0, 1.1920928955078125e-07 ;  /* 0x00000002ff117431 */ /* 0x000fe200000001ff */
[----:B------:R-:W-:Y:S01]  /*4850*/  MOV R18, 0xffffffff ;  /* 0xffffffff00127802 */ /* 0x000fe20000000f00 */
[----:B------:R-:W0:Y:S01]  /*4860*/  LDC R19, c[0x0][0x400] ;  /* 0x00010000ff137b82 */ /* 0x000e220000000800 */
[----:B------:R-:W-:-:S07]  /*4870*/  MOV R109, R31 ;  /* 0x0000001f006d7202 */ /* 0x000fce0000000f00 */
[----:B0-----:R-:W-:Y:S05]  /*4880*/  WARPSYNC.COLLECTIVE R18, `(.L_x_18043) ;  /* 0x0000000012087348 */ /* 0x001fea0003c00000 */
[----:B------:R1:W2:Y:S02]  /*4890*/  SHFL.BFLY P3, R16, R109, R17, R16 ;  /* 0x0c0000116d107389 */ /* 0x0002a40000060010 */
[----:B012---:R-:W-:Y:S05]  /*48a0*/  ENDCOLLECTIVE ;  /* 0x000000000000791b */ /* 0x007fea0003800000 */
.L_x_18043:
[----:B------:R-:W-:Y:S02]  /*48b0*/  HFMA2 R17, -RZ, RZ, 0, 2.384185791015625e-07 ;  /* 0x00000004ff117431 */ /* 0x000fe400000001ff */
[----:B------:R-:W-:Y:S01]  /*48c0*/  FADD.FTZ R31, R31, R16 ;  /* 0x000000101f1f7221 */ /* 0x000fe20000010000 */
[----:B------:R-:W-:-:S04]  /*48d0*/  MOV R16, 0x1f ;  /* 0x0000001f00107802 */ /* 0x000fc80000000f00 */
[----:B------:R-:W-:-:S07]  /*48e0*/  MOV R109, R31 ;  /* 0x0000001f006d7202 */ /* 0x000fce0000000f00 */
[----:B------:R-:W-:Y:S05]  /*48f0*/  WARPSYNC.COLLECTIVE R18, `(.L_x_18044) ;  /* 0x0000000012087348 */ /* 0x000fea0003c00000 */
[----:B------:R0:W1:Y:S02]  /*4900*/  SHFL.BFLY P3, R16, R109, R17, R16 ;  /* 0x0c0000116d107389 */ /* 0x0000640000060010 */
[----:B01----:R-:W-:Y:S05]  /*4910*/  ENDCOLLECTIVE ;  /* 0x000000000000791b */ /* 0x003fea0003800000 */
.L_x_18044:
[----:B------:R-:W-:Y:S02]  /*4920*/  HFMA2 R17, -RZ, RZ, 0, 4.76837158203125e-07 ;  /* 0x00000008ff117431 */ /* 0x000fe400000001ff */
[----:B------:R-:W-:Y:S01]  /*4930*/  FADD.FTZ R31, R31, R16 ;  /* 0x000000101f1f7221 */ /* 0x000fe20000010000 */
[----:B------:R-:W-:-:S04]  /*4940*/  MOV R16, 0x1f ;  /* 0x0000001f00107802 */ /* 0x000fc80000000f00 */
[----:B------:R-:W-:-:S07]  /*4950*/  MOV R109, R31 ;  /* 0x0000001f006d7202 */ /* 0x000fce0000000f00 */
[----:B------:R-:W-:Y:S05]  /*4960*/  WARPSYNC.COLLECTIVE R18, `(.L_x_18045) ;  /* 0x0000000012087348 */ /* 0x000fea0003c00000 */
[----:B------:R0:W1:Y:S02]  /*4970*/  SHFL.BFLY P3, R16, R109, R17, R16 ;  /* 0x0c0000116d107389 */ /* 0x0000640000060010 */
[----:B01----:R-:W-:Y:S05]  /*4980*/  ENDCOLLECTIVE ;  /* 0x000000000000791b */ /* 0x003fea0003800000 */
.L_x_18045:
[----:B------:R-:W-:Y:S02]  /*4990*/  HFMA2 R17, -RZ, RZ, 0, 9.5367431640625e-07 ;  /* 0x00000010ff117431 */ /* 0x000fe400000001ff */
[----:B------:R-:W-:Y:S01]  /*49a0*/  FADD.FTZ R31, R31, R16 ;  /* 0x000000101f1f7221 */ /* 0x000fe20000010000 */
[----:B------:R-:W-:-:S04]  /*49b0*/  MOV R16, 0x1f ;  /* 0x0000001f00107802 */ /* 0x000fc80000000f00 */
[----:B------:R-:W-:-:S07]  /*49c0*/  MOV R109, R31 ;  /* 0x0000001f006d7202 */ /* 0x000fce0000000f00 */
[----:B------:R-:W-:Y:S05]  /*49d0*/  WARPSYNC.COLLECTIVE R18, `(.L_x_18046) ;  /* 0x0000000012087348 */ /* 0x000fea0003c00000 */
[----:B------:R0:W1:Y:S02]  /*49e0*/  SHFL.BFLY P3, R16, R109, R17, R16 ;  /* 0x0c0000116d107389 */ /* 0x0000640000060010 */
[----:B01----:R-:W-:Y:S05]  /*49f0*/  ENDCOLLECTIVE ;  /* 0x000000000000791b */ /* 0x003fea0003800000 */
.L_x_18046:
        /* <DEDUP_REMOVED lines=65> */
[----:B------:R-:W-:-:S03]  /*4e10*/  HFMA2 R17, -RZ, RZ, 0, 5.9604644775390625e-08 ;  /* 0x00000001ff117431 */ /* 0x000fc600000001ff */
[----:B------:R-:W-:Y:S01]  /*4e20*/  FFMA.FTZ R31, R31, R31, R16 ;  /* 0x0000001f1f1f7223 */ /* 0x000fe20000010010 */
[----:B------:R-:W-:-:S04]  /*4e30*/  MOV R16, 0x1f ;  /* 0x0000001f00107802 */ /* 0x000fc80000000f00 */
[----:B------:R-:W-:-:S07]  /*4e40*/  MOV R109, R31 ;  /* 0x0000001f006d7202 */ /* 0x000fce0000000f00 */
[----:B------:R-:W-:Y:S05]  /*4e50*/  WARPSYNC.COLLECTIVE R18, `(.L_x_18047) ;  /* 0x0000000012087348 */ /* 0x000fea0003c00000 */
[----:B------:R0:W1:Y:S02]  /*4e60*/  SHFL.BFLY P3, R16, R109, R17, R16 ;  /* 0x0c0000116d107389 */ /* 0x0000640000060010 */
[----:B01----:R-:W-:Y:S05]  /*4e70*/  ENDCOLLECTIVE ;  /* 0x000000000000791b */ /* 0x003fea0003800000 */
.L_x_18047:
[----:B------:R-:W-:Y:S02]  /*4e80*/  HFMA2 R17, -RZ, RZ, 0, 1.1920928955078125e-07 ;  /* 0x00000002ff117431 */ /* 0x000fe400000001ff */
[----:B------:R-:W-:Y:S01]  /*4e90*/  FADD.FTZ R31, R31, R16 ;  /* 0x000000101f1f7221 */ /* 0x000fe20000010000 */
[----:B------:R-:W-:-:S04]  /*4ea0*/  MOV R16, 0x1f ;  /* 0x0000001f00107802 */ /* 0x000fc80000000f00 */
[----:B------:R-:W-:-:S07]  /*4eb0*/  MOV R109, R31 ;  /* 0x0000001f006d7202 */ /* 0x000fce0000000f00 */
[----:B------:R-:W-:Y:S05]  /*4ec0*/  WARPSYNC.COLLECTIVE R18, `(.L_x_18048) ;  /* 0x0000000012087348 */ /* 0x000fea0003c00000 */
[----:B------:R0:W1:Y:S02]  /*4ed0*/  SHFL.BFLY P3, R16, R109, R17, R16 ;  /* 0x0c0000116d107389 */ /* 0x0000640000060010 */
[----:B01----:R-:W-:Y:S05]  /*4ee0*/  ENDCOLLECTIVE ;  /* 0x000000000000791b */ /* 0x003fea0003800000 */
.L_x_18048:
[----:B------:R-:W-:Y:S02]  /*4ef0*/  HFMA2 R17, -RZ, RZ, 0, 2.384185791015625e-07 ;  /* 0x00000004ff117431 */ /* 0x000fe400000001ff */
[----:B------:R-:W-:Y:S01]  /*4f00*/  FADD.FTZ R31, R31, R16 ;  /* 0x000000101f1f7221 */ /* 0x000fe20000010000 */
[----:B------:R-:W-:-:S04]  /*4f10*/  MOV R16, 0x1f ;  /* 0x0000001f00107802 */ /* 0x000fc80000000f00 */
[----:B------:R-:W-:-:S07]  /*4f20*/  MOV R109, R31 ;  /* 0x0000001f006d7202 */ /* 0x000fce0000000f00 */
[----:B------:R-:W-:Y:S05]  /*4f30*/  WARPSYNC.COLLECTIVE R18, `(.L_x_18049) ;  /* 0x0000000012087348 */ /* 0x000fea0003c00000 */
[----:B------:R0:W1:Y:S02]  /*4f40*/  SHFL.BFLY P3, R16, R109, R17, R16 ;  /* 0x0c0000116d107389 */ /* 0x0000640000060010 */
[----:B01----:R-:W-:Y:S05]  /*4f50*/  ENDCOLLECTIVE ;  /* 0x000000000000791b */ /* 0x003fea0003800000 */
.L_x_18049:
[----:B------:R-:W-:Y:S02]  /*4f60*/  HFMA2 R17, -RZ, RZ, 0, 4.76837158203125e-07 ;  /* 0x00000008ff117431 */ /* 0x000fe400000001ff */
[----:B------:R-:W-:Y:S01]  /*4f70*/  FADD.FTZ R31, R31, R16 ;  /* 0x000000101f1f7221 */ /* 0x000fe20000010000 */
[----:B------:R-:W-:-:S04]  /*4f80*/  MOV R16, 0x1f ;  /* 0x0000001f00107802 */ /* 0x000fc80000000f00 */
[----:B------:R-:W-:-:S07]  /*4f90*/  MOV R109, R31 ;  /* 0x0000001f006d7202 */ /* 0x000fce0000000f00 */
[----:B------:R-:W-:Y:S05]  /*4fa0*/  WARPSYNC.COLLECTIVE R18, `(.L_x_18050) ;  /* 0x0000000012087348 */ /* 0x000fea0003c00000 */
[----:B------:R0:W1:Y:S02]  /*4fb0*/  SHFL.BFLY P3, R16, R109, R17, R16 ;  /* 0x0c0000116d107389 */ /* 0x0000640000060010 */
[----:B01----:R-:W-:Y:S05]  /*4fc0*/  ENDCOLLECTIVE ;  /* 0x000000000000791b */ /* 0x003fea0003800000 */
.L_x_18050:
[----:B------:R-:W-:Y:S02]  /*4fd0*/  HFMA2 R17, -RZ, RZ, 0, 9.5367431640625e-07 ;  /* 0x00000010ff117431 */ /* 0x000fe400000001ff */
[----:B------:R-:W-:Y:S01]  /*4fe0*/  FADD.FTZ R31, R31, R16 ;  /* 0x000000101f1f7221 */ /* 0x000fe20000010000 */
[----:B------:R-:W-:-:S04]  /*4ff0*/  MOV R16, 0x1f ;  /* 0x0000001f00107802 */ /* 0x000fc80000000f00 */
[----:B------:R-:W-:-:S07]  /*5000*/  MOV R109, R31 ;  /* 0x0000001f006d7202 */ /* 0x000fce0000000f00 */
[----:B------:R-:W-:Y:S05]  /*5010*/  WARPSYNC.COLLECTIVE R18, `(.L_x_18051) ;  /* 0x0000000012087348 */ /* 0x000fea0003c00000 */
[----:B------:R0:W1:Y:S02]  /*5020*/  SHFL.BFLY P3, R16, R109, R17, R16 ;  /* 0x0c0000116d107389 */ /* 0x0000640000060010 */
[----:B01----:R-:W-:Y:S05]  /*5030*/  ENDCOLLECTIVE ;  /* 0x000000000000791b */ /* 0x003fea0003800000 */
.L_x_18051:
[----:B------:R-:W-:Y:S01]  /*5040*/  MOV R17, R16 ;  /* 0x0000001000117202 */ /* 0x000fe20000000f00 */
[----:B------:R-:W-:Y:S06]  /*5050*/  BRA `(.L_x_18052) ;  /* 0xffffffe000987947 */ /* 0x000fec000383ffff */
.L_x_18053:
        /* <DEDUP_REMOVED lines=10> */
.L_x_22735:


//--------------------- .text._ZN10layer_norm31ln_parallel_residual_fwd_kernelINS_13Kernel_traitsI6__halfffffjLj1024ELj1ELj4ELj1ELj16ENS_18Kernel_traits_baseILj1024ES2_ffffjLj128EEEEELb0ELb1ELb0EEEvNS_9FwdParamsE --------------------------
	.section	.text._ZN10layer_norm31ln_parallel_residual_fwd_kernelINS_13Kernel_traitsI6__halfffffjLj1024ELj1ELj4ELj1ELj16ENS_18Kernel_traits_baseILj1024ES2_ffffjLj128EEEEELb0ELb1ELb0EEEvNS_9FwdParamsE,"ax",@progbits
	.align	128
        .global         _ZN10layer_norm31ln_parallel_residual_fwd_kernelINS_13Kernel_traitsI6__halfffffjLj1024ELj1ELj4ELj1ELj16ENS_18Kernel_traits_baseILj1024ES2_ffffjLj128EEEEELb0ELb1ELb0EEEvNS_9FwdParamsE
        .type           _ZN10layer_norm31ln_parallel_residual_fwd_kernelINS_13Kernel_traitsI6__halfffffjLj1024ELj1ELj4ELj1ELj16ENS_18Kernel_traits_baseILj1024ES2_ffffjLj128EEEEELb0ELb1ELb0EEEvNS_9FwdParamsE,@function
        .size           _ZN10layer_norm31ln_parallel_residual_fwd_kernelINS_13Kernel_traitsI6__halfffffjLj1024ELj1ELj4ELj1ELj16ENS_18Kernel_traits_baseILj1024ES2_ffffjLj128EEEEELb0ELb1ELb0EEEvNS_9FwdParamsE,(.L_x_22736 - _ZN10layer_norm31ln_parallel_residual_fwd_kernelINS_13Kernel_traitsI6__halfffffjLj1024ELj1ELj4ELj1ELj16ENS_18Kernel_traits_baseILj1024ES2_ffffjLj128EEEEELb0ELb1ELb0EEEvNS_9FwdParamsE)
        .other          _ZN10layer_norm31ln_parallel_residual_fwd_kernelINS_13Kernel_traitsI6__halfffffjLj1024ELj1ELj4ELj1ELj16ENS_18Kernel_traits_baseILj1024ES2_ffffjLj128EEEEELb0ELb1ELb0EEEvNS_9FwdParamsE,@"STO_CUDA_ENTRY STV_DEFAULT"
_ZN10layer_norm31ln_parallel_residual_fwd_kernelINS_13Kernel_traitsI6__halfffffjLj1024ELj1ELj4ELj1ELj16ENS_18Kernel_traits_baseILj1024ES2_ffffjLj128EEEEELb0ELb1ELb0EEEvNS_9FwdParamsE:
.text._ZN10layer_norm31ln_parallel_residual_fwd_kernelINS_13Kernel_traitsI6__halfffffjLj1024ELj1ELj4ELj1ELj16ENS_18Kernel_traits_baseILj1024ES2_ffffjLj128EEEEELb0ELb1ELb0EEEvNS_9FwdParamsE:
        /* <DEDUP_REMOVED lines=20> */
[C---:B------:R-:W-:Y:S02]  /*0140*/  ISETP.GE.U32.AND P3, PT, R72.reuse, 0x80, PT ;  /* 0x000000804800780c */ /* 0x040fe40003f66070 */
[C---:B------:R-:W-:Y:S02]  /*0150*/  ISETP.GE.U32.AND P4, PT, R72.reuse, 0x20, PT ;  /* 0x000000204800780c */ /* 0x040fe40003f86070 */
[C---:B------:R-:W-:Y:S02]  /*0160*/  ISETP.GE.U32.AND P5, PT, R72.reuse, 0xa0, PT ;  /* 0x000000a04800780c */ /* 0x040fe40003fa6070 */
[----:B------:R-:W-:-:S02]  /*0170*/  ISETP.GE.U32.AND P6, PT, R72, 0xc0, PT ;  /* 0x000000c04800780c */ /* 0x000fc40003fc6070 */
[----:B------:R-:W-:Y:S01]  /*0180*/  MOV R53, R73 ;  /* 0x0000004900357202 */ /* 0x000fe20000000f00 */
[----:B------:R-:W0:Y:S01]  /*0190*/  @P1 LDC.64 R12, c[0x0][0x3d0] ;  /* 0x0000f400ff0c1b82 */ /* 0x000e220000000a00 */
[----:B------:R-:W-:-:S05]  /*01a0*/  ISETP.GE.U32.AND P0, PT, R72, 0xe0, PT ;  /* 0x000000e04800780c */ /* 0x000fca0003f06070 */
[----:B------:R-:W-:Y:S02]  /*01b0*/  @P4 LOP3.LUT R53, R73, 0x20, RZ, 0xfc, !PT ;  /* 0x0000002049354812 */ /* 0x000fe400078efcff */
[----:B------:R-:W1:Y:S08]  /*01c0*/  @P1 LDC.64 R14, c[0x0][0x438] ;  /* 0x00010e00ff0e1b82 */ /* 0x000e700000000a00 */
[----:B------:R-:W2:Y:S08]  /*01d0*/  @P2 LDC.64 R10, c[0x0][0x3d0] ;  /* 0x0000f400ff0a2b82 */ /* 0x000eb00000000a00 */
[----:B------:R-:W3:Y:S01]  /*01e0*/  @P2 LDC.64 R16, c[0x0][0x438] ;  /* 0x00010e00ff102b82 */ /* 0x000ee20000000a00 */
[----:B0-----:R-:W-:-:S05]  /*01f0*/  @P1 IMAD.WIDE.U32 R12, R53, 0x8, R12 ;  /* 0x00000008350c1825 */ /* 0x001fca00078e000c */
[----:B------:R0:W5:Y:S02]  /*0200*/  @P1 LDG.E.64 R78, desc[UR6][R12.64] ;  /* 0x000000060c4e1981 */ /* 0x000164000c1e1b00 */
[----:B------:R-:W4:Y:S01]  /*0210*/  @P3 LDC.64 R36, c[0x0][0x3d0] ;  /* 0x0000f400ff243b82 */ /* 0x000f220000000a00 */
[C---:B-1----:R-:W-:Y:S01]  /*0220*/  @P1 IMAD.WIDE.U32 R14, R53.reuse, 0x8, R14 ;  /* 0x00000008350e1825 */ /* 0x042fe200078e000e */
[----:B------:R-:W-:-:S04]  /*0230*/  @P1 IADD3 R53, PT, PT, R53, 0x20, RZ ;  /* 0x0000002035351810 */ /* 0x000fc80007ffe0ff */
[----:B------:R1:W5:Y:S02]  /*0240*/  @P1 LD.E.64 R20, desc[UR6][R14.64] ;  /* 0x000000060e141980 */ /* 0x000364000c101b00 */
[----:B------:R-:W0:Y:S01]  /*0250*/  @P3 LDC.64 R38, c[0x0][0x438] ;  /* 0x00010e00ff263b82 */ /* 0x000e220000000a00 */
[----:B--2---:R-:W-:-:S05]  /*0260*/  @P2 IMAD.WIDE.U32 R18, R53, 0x8, R10 ;  /* 0x0000000835122825 */ /* 0x004fca00078e000a */
[----:B------:R1:W5:Y:S02]  /*0270*/  @P2 LDG.E.64 R76, desc[UR6][R18.64] ;  /* 0x00000006124c2981 */ /* 0x000364000c1e1b00 */
[----:B------:R-:W2:Y:S01]  /*0280*/  @P5 LDC.64 R40, c[0x0][0x3d0] ;  /* 0x0000f400ff285b82 */ /* 0x000ea20000000a00 */
[C---:B---3--:R-:W-:Y:S01]  /*0290*/  @P2 IMAD.WIDE.U32 R34, R53.reuse, 0x8, R16 ;  /* 0x0000000835222825 */ /* 0x048fe200078e0010 */
[----:B------:R-:W-:-:S04]  /*02a0*/  @P2 IADD3 R53, PT, PT, R53, 0x20, RZ ;  /* 0x0000002035352810 */ /* 0x000fc80007ffe0ff */
[----:B------:R1:W5:Y:S02]  /*02b0*/  @P2 LD.E.64 R22, desc[UR6][R34.64] ;  /* 0x0000000622162980 */ /* 0x000364000c101b00 */
[----:B------:R-:W3:Y:S01]  /*02c0*/  @P5 LDC.64 R42, c[0x0][0x438] ;  /* 0x00010e00ff2a5b82 */ /* 0x000ee20000000a00 */
[----:B----4-:R-:W-:-:S05]  /*02d0*/  @P3 IMAD.WIDE.U32 R36, R53, 0x8, R36 ;  /* 0x0000000835243825 */ /* 0x010fca00078e0024 */
[----:B------:R1:W5:Y:S02]  /*02e0*/  @P3 LDG.E.64 R2, desc[UR6][R36.64] ;  /* 0x0000000624023981 */ /* 0x000364000c1e1b00 */
[----:B------:R-:W4:Y:S01]  /*02f0*/  @P6 LDC.64 R44, c[0x0][0x3d0] ;  /* 0x0000f400ff2c6b82 */ /* 0x000f220000000a00 */
[C---:B0-----:R-:W-:Y:S01]  /*0300*/  @P3 IMAD.WIDE.U32 R38, R53.reuse, 0x8, R38 ;  /* 0x0000000835263825 */ /* 0x041fe200078e0026 */
        /* <DEDUP_REMOVED lines=18> */
[----:B------:R1:W5:Y:S01]  /*0430*/  @P0 LDG.E.64 R8, desc[UR6][R48.64] ;  /* 0x0000000630080981 */ /* 0x000362000c1e1b00 */
[----:B---3--:R-:W-:-:S05]  /*0440*/  @P4 IMAD.WIDE.U32 R10, R73, 0x8, R10 ;  /* 0x00000008490a4825 */ /* 0x008fca00078e000a */
[----:B------:R1:W5:Y:S01]  /*0450*/  @P4 LDG.E.64 R80, desc[UR6][R10.64] ;  /* 0x000000060a504981 */ /* 0x000362000c1e1b00 */
[----:B----4-:R-:W-:-:S05]  /*0460*/  @P0 IMAD.WIDE.U32 R50, R53, 0x8, R50 ;  /* 0x0000000835320825 */ /* 0x010fca00078e0032 */
[----:B------:R1:W5:Y:S01]  /*0470*/  @P0 LD.E.64 R30, desc[UR6][R50.64] ;  /* 0x00000006321e0980 */ /* 0x000362000c101b00 */
[----:B0-----:R-:W-:-:S05]  /*0480*/  @P4 IMAD.WIDE.U32 R12, R73, 0x8, R16 ;  /* 0x00000008490c4825 */ /* 0x001fca00078e0010 */
[----:B------:R1:W5:Y:S01]  /*0490*/  @P4 LD.E.64 R32, desc[UR6][R12.64] ;  /* 0x000000060c204980 */ /* 0x000362000c101b00 */
[----:B------:R-:W-:Y:S02]  /*04a0*/  ISETP.GE.U32.AND P1, PT, R72, 0x100, PT ;  /* 0x000001004800780c */ /* 0x000fe40003f26070 */
[----:B------:R-:W-:-:S11]  /*04b0*/  @P0 IADD3 R53, PT, PT, R53, 0x20, RZ ;  /* 0x0000002035350810 */ /* 0x000fd60007ffe0ff */
[----:B-1----:R-:W-:Y:S05]  /*04c0*/  @!P1 BRA `(.L_x_18056) ;  /* 0x0000000000dc9947 */ /* 0x002fea0003800000 */
[----:B------:R-:W0:Y:S08]  /*04d0*/  LDC.64 R12, c[0x0][0x3d0] ;  /* 0x0000f400ff0c7b82 */ /* 0x000e300000000a00 */
[----:B------:R-:W1:Y:S01]  /*04e0*/  LDC.64 R64, c[0x0][0x438] ;  /* 0x00010e00ff407b82 */ /* 0x000e620000000a00 */
[----:B0-----:R-:W-:-:S06]  /*04f0*/  IMAD.WIDE.U32 R12, R53, 0x8, R12 ;  /* 0x00000008350c7825 */ /* 0x001fcc00078e000c */
[----:B------:R-:W5:Y:S01]  /*0500*/  LDG.E.64 R12, desc[UR6][R12.64] ;  /* 0x000000060c0c7981 */ /* 0x000f62000c1e1b00 */
[----:B-1----:R-:W-:-:S06]  /*0510*/  IMAD.WIDE.U32 R64, R53, 0x8, R64 ;  /* 0x0000000835407825 */ /* 0x002fcc00078e0040 */
[----:B------:R-:W5:Y:S01]  /*0520*/  LD.E.64 R64, desc[UR6][R64.64] ;  /* 0x0000000640407980 */ /* 0x000f62000c101b00 */
[----:B------:R-:W-:Y:S05]  /*0530*/  BRA `(.L_x_18056) ;  /* 0x0000000000c07947 */ /* 0x000fea0003800000 */
.L_x_18055:
[C---:B------:R-:W-:Y:S02]  /*0540*/  ISETP.GE.U32.AND P6, PT, R72.reuse, 0x40, PT ;  /* 0x000000404800780c */ /* 0x040fe40003fc6070 */
[C---:B------:R-:W-:Y:S02]  /*0550*/  ISETP.GE.U32.AND P5, PT, R72.reuse, 0x60, PT ;  /* 0x000000604800780c */ /* 0x040fe40003fa6070 */
[C---:B------:R-:W-:Y:S02]  /*0560*/  ISETP.GE.U32.AND P4, PT, R72.reuse, 0x20, PT ;  /* 0x000000204800780c */ /* 0x040fe40003f86070 */
[C---:B------:R-:W-:Y:S02]  /*0570*/  ISETP.GE.U32.AND P3, PT, R72.reuse, 0x80, PT ;  /* 0x000000804800780c */ /* 0x040fe40003f66070 */
[----:B------:R-:W-:Y:S02]  /*0580*/  ISETP.GE.U32.AND P2, PT, R72, 0xa0, PT ;  /* 0x000000a04800780c */ /* 0x000fe40003f46070 */
[----:B------:R-:W-:-:S02]  /*0590*/  MOV R41, R73 ;  /* 0x0000004900297202 */ /* 0x000fc40000000f00 */
[----:B------:R-:W-:Y:S01]  /*05a0*/  ISETP.GE.U32.AND P1, PT, R72, 0xc0, PT ;  /* 0x000000c04800780c */ /* 0x000fe20003f26070 */
[----:B------:R-:W0:Y:S04]  /*05b0*/  @P6 LDC.64 R10, c[0x0][0x3d0] ;  /* 0x0000f400ff0a6b82 */ /* 0x000e280000000a00 */
[----:B------:R-:W-:-:S04]  /*05c0*/  @P4 LOP3.LUT R41, R73, 0x20, RZ, 0xfc, !PT ;  /* 0x0000002049294812 */ /* 0x000fc800078efcff */
[----:B------:R-:W1:Y:S01]  /*05d0*/  @P5 LDC.64 R14, c[0x0][0x3d0] ;  /* 0x0000f400ff0e5b82 */ /* 0x000e620000000a00 */
[----:B------:R-:W-:-:S07]  /*05e0*/  ISETP.GE.U32.AND P0, PT, R72, 0xe0, PT ;  /* 0x000000e04800780c */ /* 0x000fce0003f06070 */
[----:B------:R-:W2:Y:S01]  /*05f0*/  @P3 LDC.64 R18, c[0x0][0x3d0] ;  /* 0x0000f400ff123b82 */ /* 0x000ea20000000a00 */
[----:B------:R-:W-:Y:S01]  /*0600*/  @P6 CS2R R20, SRZ ;  /* 0x0000000000146805 */ /* 0x000fe2000001ff00 */
[----:B0-----:R-:W-:-:S06]  /*0610*/  @P6 IMAD.WIDE.U32 R10, R41, 0x8, R10 ;  /* 0x00000008290a6825 */ /* 0x001fcc00078e000a */
[----:B------:R-:W0:Y:S01]  /*0620*/  @P2 LDC.64 R34, c[0x0][0x3d0] ;  /* 0x0000f400ff222b82 */ /* 0x000e220000000a00 */
[----:B------:R-:W-:Y:S01]  /*0630*/  @P6 IADD3 R41, PT, PT, R41, 0x20, RZ ;  /* 0x0000002029296810 */ /* 0x000fe20007ffe0ff */
[----:B------:R3:W5:Y:S01]  /*0640*/  @P6 LDG.E.64 R78, desc[UR6][R10.64] ;  /* 0x000000060a4e6981 */ /* 0x000762000c1e1b00 */
[----:B------:R-:W-:-:S03]  /*0650*/  ISETP.GE.U32.AND P6, PT, R72, 0x100, PT ;  /* 0x000001004800780c */ /* 0x000fc60003fc6070 */
[C---:B-1----:R-:W-:Y:S02]  /*0660*/  @P5 IMAD.WIDE.U32 R16, R41.reuse, 0x8, R14 ;  /* 0x0000000829105825 */ /* 0x042fe400078e000e */
[----:B------:R-:W1:Y:S01]  /*0670*/  @P1 LDC.64 R36, c[0x0][0x3d0] ;  /* 0x0000f400ff241b82 */ /* 0x000e620000000a00 */
[----:B------:R-:W-:Y:S02]  /*0680*/  @P5 IADD3 R41, PT, PT, R41, 0x20, RZ ;  /* 0x0000002029295810 */ /* 0x000fe40007ffe0ff */
[----:B------:R4:W5:Y:S03]  /*0690*/  @P5 LDG.E.64 R76, desc[UR6][R16.64] ;  /* 0x00000006104c5981 */ /* 0x000966000c1e1b00 */
[C---:B--2---:R-:W-:Y:S02]  /*06a0*/  @P3 IMAD.WIDE.U32 R18, R41.reuse, 0x8, R18 ;  /* 0x0000000829123825 */ /* 0x044fe400078e0012 */
[----:B------:R-:W2:Y:S01]  /*06b0*/  @P0 LDC.64 R38, c[0x0][0x3d0] ;  /* 0x0000f400ff260b82 */ /* 0x000ea20000000a00 */
[----:B------:R-:W-:-:S02]  /*06c0*/  @P3 IADD3 R41, PT, PT, R41, 0x20, RZ ;  /* 0x0000002029293810 */ /* 0x000fc40007ffe0ff */
[----:B------:R4:W5:Y:S05]  /*06d0*/  @P3 LDG.E.64 R2, desc[UR6][R18.64] ;  /* 0x0000000612023981 */ /* 0x00096a000c1e1b00 */
[----:B---3--:R-:W3:Y:S01]  /*06e0*/  @P6 LDC.64 R10, c[0x0][0x3d0] ;  /* 0x0000f400ff0a6b82 */ /* 0x008ee20000000a00 */
[C---:B0-----:R-:W-:Y:S01]  /*06f0*/  @P2 IMAD.WIDE.U32 R34, R41.reuse, 0x8, R34 ;  /* 0x0000000829222825 */ /* 0x041fe200078e0022 */
[----:B------:R-:W-:-:S04]  /*0700*/  @P2 IADD3 R41, PT, PT, R41, 0x20, RZ ;  /* 0x0000002029292810 */ /* 0x000fc80007ffe0ff */
[----:B------:R4:W5:Y:S02]  /*0710*/  @P2 LDG.E.64 R4, desc[UR6][R34.64] ;  /* 0x0000000622042981 */ /* 0x000964000c1e1b00 */
[----:B------:R-:W0:Y:S01]  /*0720*/  @P4 LDC.64 R14, c[0x0][0x3d0] ;  /* 0x0000f400ff0e4b82 */ /* 0x000e220000000a00 */
[C---:B-1----:R-:W-:Y:S01]  /*0730*/  @P1 IMAD.WIDE.U32 R36, R41.reuse, 0x8, R36 ;  /* 0x0000000829241825 */ /* 0x042fe200078e0024 */
[----:B------:R-:W-:-:S04]  /*0740*/  @P1 IADD3 R41, PT, PT, R41, 0x20, RZ ;  /* 0x0000002029291810 */ /* 0x000fc80007ffe0ff */
[----:B------:R4:W5:Y:S01]  /*0750*/  @P1 LDG.E.64 R6, desc[UR6][R36.64] ;  /* 0x0000000624061981 */ /* 0x000962000c1e1b00 */
[C---:B--2---:R-:W-:Y:S01]  /*0760*/  @P0 IMAD.WIDE.U32 R38, R41.reuse, 0x8, R38 ;  /* 0x0000000829260825 */ /* 0x044fe200078e0026 */
[----:B------:R-:W-:-:S04]  /*0770*/  @P0 IADD3 R41, PT, PT, R41, 0x20, RZ ;  /* 0x0000002029290810 */ /* 0x000fc80007ffe0ff */
[----:B------:R4:W5:Y:S01]  /*0780*/  @P0 LDG.E.64 R8, desc[UR6][R38.64] ;  /* 0x0000000626080981 */ /* 0x000962000c1e1b00 */
[----:B---3--:R-:W-:-:S05]  /*0790*/  @P6 IMAD.WIDE.U32 R10, R41, 0x8, R10 ;  /* 0x00000008290a6825 */ /* 0x008fca00078e000a */
[----:B------:R4:W5:Y:S01]  /*07a0*/  @P6 LDG.E.64 R12, desc[UR6][R10.64] ;  /* 0x000000060a0c6981 */ /* 0x000962000c1e1b00 */
[----:B0-----:R-:W-:-:S05]  /*07b0*/  @P4 IMAD.WIDE.U32 R14, R73, 0x8, R14 ;  /* 0x00000008490e4825 */ /* 0x001fca00078e000e */
[----:B------:R4:W5:Y:S01]  /*07c0*/  @P4 LDG.E.64 R80, desc[UR6][R14.64] ;  /* 0x000000060e504981 */ /* 0x000962000c1e1b00 */
[----:B------:R-:W-:Y:S02]  /*07d0*/  @P4 CS2R R32, SRZ ;  /* 0x0000000000204805 */ /* 0x000fe4000001ff00 */
[----:B------:R-:W-:Y:S02]  /*07e0*/  @P5 CS2R R22, SRZ ;  /* 0x0000000000165805 */ /* 0x000fe4000001ff00 */
[----:B------:R-:W-:Y:S02]  /*07f0*/  @P3 CS2R R24, SRZ ;  /* 0x0000000000183805 */ /* 0x000fe4000001ff00 */
[----:B------:R-:W-:Y:S02]  /*0800*/  @P2 CS2R R26, SRZ ;  /* 0x00000000001a2805 */ /* 0x000fe4000001ff00 */
[----:B------:R-:W-:Y:S02]  /*0810*/  @P1 CS2R R28, SRZ ;  /* 0x00000000001c1805 */ /* 0x000fe4000001ff00 */
[----:B------:R-:W-:-:S02]  /*0820*/  @P0 CS2R R30, SRZ ;  /* 0x00000000001e0805 */ /* 0x000fc4000001ff00 */
[----:B----4-:R-:W-:-:S07]  /*0830*/  @P6 CS2R R64, SRZ ;  /* 0x0000000000406805 */ /* 0x010fce000001ff00 */
.L_x_18056:
[----:B------:R-:W-:Y:S05]  /*0840*/  BSYNC.RECONVERGENT B0 ;  /* 0x0000000000007941 */ /* 0x000fea0003800200 */
.L_x_18054:
[----:B------:R-:W0:Y:S02]  /*0850*/  LDCU UR4, c[0x0][0x384] ;  /* 0x00007080ff0477ac */ /* 0x000e240008000800 */
[----:B0-----:R-:W-:-:S13]  /*0860*/  ISETP.GE.AND P0, PT, R71, UR4, PT ;  /* 0x0000000447007c0c */ /* 0x001fda000bf06270 */
[----:B------:R-:W-:Y:S05]  /*0870*/  @P0 EXIT ;  /* 0x000000000000094d */ /* 0x000fea0003800000 */
[----:B-----5:R-:W-:Y:S01]  /*0880*/  MOV R84, R2 ;  /* 0x0000000200547202 */ /* 0x020fe20000000f00 */
[----:B------:R-:W0:Y:S01]  /*0890*/  LDCU.64 UR4, c[0x0][0x3a0] ;  /* 0x00007400ff0477ac */ /* 0x000e220008000a00 */
[----:B------:R-:W-:Y:S02]  /*08a0*/  SHF.R.U64 R86, R2, 0x10, R3 ;  /* 0x0000001002567819 */ /* 0x000fe40000001203 */
[----:B------:R-:W-:Y:S01]  /*08b0*/  MOV R0, R3 ;  /* 0x0000000300007202 */ /* 0x000fe20000000f00 */
[----:B------:R-:W0:Y:S01]  /*08c0*/  LDCU.64 UR8, c[0x0][0x398] ;  /* 0x00007300ff0877ac */ /* 0x000e220008000a00 */
[----:B------:R-:W-:Y:S02]  /*08d0*/  MOV R87, R4 ;  /* 0x0000000400577202 */ /* 0x000fe40000000f00 */
[----:B------:R-:W-:Y:S01]  /*08e0*/  MOV R2, R5 ;  /* 0x0000000500027202 */ /* 0x000fe20000000f00 */
[----:B------:R-:W1:Y:S01]  /*08f0*/  LDCU UR12, c[0x0][0x388] ;  /* 0x00007100ff0c77ac */ /* 0x000e620008000800 */
[----:B------:R-:W-:-:S02]  /*0900*/  PRMT R84, R84, 0x5410, R0 ;  /* 0x0000541054547816 */ /* 0x000fc40000000000 */
[----:B------:R-:W-:Y:S01]  /*0910*/  PRMT R87, R87, 0x5410, R2 ;  /* 0x0000541057577816 */ /* 0x000fe20000000002 */
[----:B------:R-:W2:Y:S01]  /*0920*/  LDCU.U8 UR10, c[0x0][0x410] ;  /* 0x00008200ff0a77ac */ /* 0x000ea20008000000 */
[----:B------:R-:W-:Y:S02]  /*0930*/  MOV R0, R80 ;  /* 0x0000005000007202 */ /* 0x000fe40000000f00 */
[----:B------:R-:W-:Y:S01]  /*0940*/  MOV R2, R81 ;  /* 0x0000005100027202 */ /* 0x000fe20000000f00 */
[----:B------:R-:W3:Y:S01]  /*0950*/  LDCU UR11, c[0x0][0x448] ;  /* 0x00008900ff0b77ac */ /* 0x000ee20008000800 */
[----:B------:R-:W-:Y:S02]  /*0960*/  SHF.R.U32.HI R10, RZ, 0x10, R3 ;  /* 0x00000010ff0a7819 */ /* 0x000fe40000011603 */
[----:B------:R-:W-:Y:S01]  /*0970*/  PRMT R93, R0, 0x5410, R2 ;  /* 0x00005410005d7816 */ /* 0x000fe20000000002 */
[----:B------:R-:W4:Y:S01]  /*0980*/  LDCU.64 UR14, c[0x0][0x398] ;  /* 0x00007300ff0e77ac */ /* 0x000f220008000a00 */
[----:B------:R-:W-:-:S02]  /*0990*/  MOV R0, R76 ;  /* 0x0000004c00007202 */ /* 0x000fc40000000f00 */
[----:B------:R-:W-:Y:S01]  /*09a0*/  MOV R2, R77 ;  /* 0x0000004d00027202 */ /* 0x000fe20000000f00 */
[----:B0-----:R-:W-:Y:S01]  /*09b0*/  ULOP3.LUT UP0, URZ, UR4, UR8, URZ, 0xfc, !UPT ;  /* 0x0000000804ff7292 */ /* 0x001fe2000f80fcff */
[----:B------:R-:W-:Y:S01]  /*09c0*/  SHF.R.U64 R88, R4, 0x10, R5 ;  /* 0x0000001004587819 */ /* 0x000fe20000001205 */
[----:B------:R-:W0:Y:S01]  /*09d0*/  LDCU.64 UR16, c[0x0][0x3a0] ;  /* 0x00007400ff1077ac */ /* 0x000e220008000a00 */
[----:B------:R-:W-:Y:S02]  /*09e0*/  PRMT R95, R0, 0x5410, R2 ;  /* 0x00005410005f7816 */ /* 0x000fe40000000002 */
[----:B------:R-:W-:Y:S01]  /*09f0*/  MOV R89, R6 ;  /* 0x0000000600597202 */ /* 0x000fe20000000f00 */
[----:B------:R-:W-:Y:S01]  /*0a00*/  ULOP3.LUT UP0, URZ, UR5, UR9, URZ, 0xfc, UP0 ;  /* 0x0000000905ff7292 */ /* 0x000fe2000800fcff */
[----:B------:R-:W-:Y:S02]  /*0a10*/  MOV R3, R7 ;  /* 0x0000000700037202 */ /* 0x000fe40000000f00 */
[----:B------:R-:W-:-:S02]  /*0a20*/  MOV R91, R8 ;  /* 0x00000008005b7202 */ /* 0x000fc40000000f00 */
[----:B------:R-:W-:Y:S02]  /*0a30*/  MOV R4, R9 ;  /* 0x0000000900047202 */ /* 0x000fe40000000f00 */
[----:B------:R-:W-:Y:S02]  /*0a40*/  SHF.R.U32.HI R97, RZ, 0x10, R23 ;  /* 0x00000010ff617819 */ /* 0x000fe40000011617 */
[----:B------:R-:W-:Y:S02]  /*0a50*/  SHF.R.U64 R0, R24, 0x10, R25 ;  /* 0x0000001018007819 */ /* 0x000fe40000001219 */
[----:B------:R-:W-:Y:S02]  /*0a60*/  PRMT R89, R89, 0x5410, R3 ;  /* 0x0000541059597816 */ /* 0x000fe40000000003 */
[----:B------:R-:W-:Y:S02]  /*0a70*/  PRMT R91, R91, 0x5410, R4 ;  /* 0x000054105b5b7816 */ /* 0x000fe40000000004 */
[----:B------:R-:W-:-:S02]  /*0a80*/  PRMT R97, R97, 0x5410, R0 ;  /* 0x0000541061617816 */ /* 0x000fc40000000000 */
[----:B------:R-:W-:Y:S02]  /*0a90*/  MOV R3, R78 ;  /* 0x0000004e00037202 */ /* 0x000fe40000000f00 */
[----:B------:R-:W-:Y:S02]  /*0aa0*/  MOV R4, R79 ;  /* 0x0000004f00047202 */ /* 0x000fe40000000f00 */
[----:B------:R-:W-:Y:S02]  /*0ab0*/  SHF.R.U32.HI R98, RZ, 0x10, R25 ;  /* 0x00000010ff627819 */ /* 0x000fe40000011619 */
[----:B------:R-:W-:Y:S02]  /*0ac0*/  SHF.R.U64 R0, R26, 0x10, R27 ;  /* 0x000000101a007819 */ /* 0x000fe4000000121b */
[--C-:B------:R-:W-:Y:S02]  /*0ad0*/  SHF.R.U64 R90, R6, 0x10, R7.reuse ;  /* 0x00000010065a7819 */ /* 0x100fe40000001207 */
[----:B------:R-:W-:-:S02]  /*0ae0*/  SHF.R.U32.HI R6, RZ, 0x10, R7 ;  /* 0x00000010ff067819 */ /* 0x000fc40000011607 */
[----:B------:R-:W-:Y:S02]  /*0af0*/  MOV R63, R12 ;  /* 0x0000000c003f7202 */ /* 0x000fe40000000f00 */
[----:B------:R-:W-:Y:S02]  /*0b00*/  MOV R62, R13 ;  /* 0x0000000d003e7202 */ /* 0x000fe40000000f00 */
[--C-:B------:R-:W-:Y:S01]  /*0b10*/  SHF.R.U64 R60, R12, 0x10, R13.reuse ;  /* 0x000000100c3c7819 */ /* 0x100fe2000000120d */
[----:B------:R-:W-:Y:S01]  /*0b20*/  HADD2.F32 R63, -RZ, R63.H0_H0 ;  /* 0x2000003fff3f7230 */ /* 0x000fe20000004100 */
[----:B------:R-:W-:Y:S01]  /*0b30*/  SHF.R.U32.HI R61, RZ, 0x10, R13 ;  /* 0x00000010ff3d7819 */ /* 0x000fe2000001160d */
[----:B------:R-:W-:Y:S01]  /*0b40*/  HADD2.F32 R62, -RZ, R62.H0_H0 ;  /* 0x2000003eff3e7230 */ /* 0x000fe20000004100 */
[----:B------:R-:W-:Y:S01]  /*0b50*/  PRMT R94, R3, 0x5410, R4 ;  /* 0x00005410035e7816 */ /* 0x000fe20000000004 */
[----:B------:R-:W-:Y:S01]  /*0b60*/  HADD2.F32 R60, -RZ, R60.H0_H0 ;  /* 0x2000003cff3c7230 */ /* 0x000fe20000004100 */
[----:B------:R-:W-:Y:S01]  /*0b70*/  PRMT R98, R98, 0x5410, R0 ;  /* 0x0000541062627816 */ /* 0x000fe20000000000 */
[----:B------:R-:W-:Y:S01]  /*0b80*/  HADD2.F32 R61, -RZ, R61.H0_H0 ;  /* 0x2000003dff3d7230 */ /* 0x000fe20000004100 */
[--C-:B------:R-:W-:Y:S01]  /*0b90*/  SHF.R.U64 R59, R64, 0x10, R65.reuse ;  /* 0x00000010403b7819 */ /* 0x100fe20000001241 */
[----:B------:R-:W-:Y:S01]  /*0ba0*/  HADD2.F32 R64, -RZ, R64.H0_H0 ;  /* 0x20000040ff407230 */ /* 0x000fe20000004100 */
[----:B------:R-:W-:Y:S01]  /*0bb0*/  SHF.R.U32.HI R58, RZ, 0x10, R65 ;  /* 0x00000010ff3a7819 */ /* 0x000fe20000011641 */
[----:B------:R-:W-:Y:S01]  /*0bc0*/  HADD2.F32 R65, -RZ, R65.H0_H0 ;  /* 0x20000041ff417230 */ /* 0x000fe20000004100 */
[----:B------:R-:W-:Y:S01]  /*0bd0*/  SHF.R.U32.HI R5, RZ, 0x10, R5 ;  /* 0x00000010ff057819 */ /* 0x000fe20000011605 */
[----:B------:R-:W-:Y:S01]  /*0be0*/  HADD2.F32 R59, -RZ, R59.H0_H0 ;  /* 0x2000003bff3b7230 */ /* 0x000fe20000004100 */
[--C-:B------:R-:W-:Y:S01]  /*0bf0*/  SHF.R.U64 R92, R8, 0x10, R9.reuse ;  /* 0x00000010085c7819 */ /* 0x100fe20000001209 */
[----:B------:R-:W-:Y:S01]  /*0c00*/  HADD2.F32 R58, -RZ, R58.H0_H0 ;  /* 0x2000003aff3a7230 */ /* 0x000fe20000004100 */
[----:B------:R-:W-:-:S02]  /*0c10*/  SHF.R.U32.HI R7, RZ, 0x10, R9 ;  /* 0x00000010ff077819 */ /* 0x000fc40000011609 */
[----:B------:R-:W-:Y:S02]  /*0c20*/  SHF.R.U64 R96, R22, 0x10, R23 ;  /* 0x0000001016607819 */ /* 0x000fe40000001217 */
[----:B------:R-:W-:Y:S02]  /*0c30*/  SHF.R.U32.HI R3, RZ, 0x10, R77 ;  /* 0x00000010ff037819 */ /* 0x000fe4000001164d */
[----:B------:R-:W-:Y:S02]  /*0c40*/  SHF.R.U32.HI R99, RZ, 0x10, R27 ;  /* 0x00000010ff637819 */ /* 0x000fe4000001161b */
[--C-:B------:R-:W-:Y:S02]  /*0c50*/  SHF.R.U64 R2, R28, 0x10, R29.reuse ;  /* 0x000000101c027819 */ /* 0x100fe4000000121d */
[----:B------:R-:W-:Y:S02]  /*0c60*/  SHF.R.U32.HI R100, RZ, 0x10, R29 ;  /* 0x00000010ff647819 */ /* 0x000fe4000001161d */
[----:B------:R-:W-:-:S02]  /*0c70*/  SHF.R.U64 R0, R30, 0x10, R31 ;  /* 0x000000101e007819 */ /* 0x000fc4000000121f */
[----:B------:R-:W-:Y:S02]  /*0c80*/  PRMT R86, R86, 0x5410, R10 ;  /* 0x0000541056567816 */ /* 0x000fe4000000000a */
[----:B------:R-:W-:Y:S02]  /*0c90*/  PRMT R88, R88, 0x5410, R5 ;  /* 0x0000541058587816 */ /* 0x000fe40000000005 */
[----:B------:R-:W-:Y:S02]  /*0ca0*/  PRMT R90, R90, 0x5410, R6 ;  /* 0x000054105a5a7816 */ /* 0x000fe40000000006 */
[----:B------:R-:W-:Y:S02]  /*0cb0*/  PRMT R92, R92, 0x5410, R7 ;  /* 0x000054105c5c7816 */ /* 0x000fe40000000007 */
[----:B------:R-:W-:Y:S02]  /*0cc0*/  PRMT R96, R96, 0x5410, R3 ;  /* 0x0000541060607816 */ /* 0x000fe40000000003 */
[----:B------:R-:W-:-:S02]  /*0cd0*/  PRMT R99, R99, 0x5410, R2 ;  /* 0x0000541063637816 */ /* 0x000fc40000000002 */
[----:B------:R-:W-:Y:S02]  /*0ce0*/  SHF.R.U32.HI R101, RZ, 0x10, R31 ;  /* 0x00000010ff657819 */ /* 0x000fe4000001161f */
[----:B01234-:R-:W-:-:S07]  /*0cf0*/  PRMT R100, R100, 0x5410, R0 ;  /* 0x0000541064647816 */ /* 0x01ffce0000000000 */
.L_x_18107:
        /* <DEDUP_REMOVED lines=22> */
[----:B0----5:R-:W-:Y:S01]  /*0e60*/  FADD.FTZ R57, R48, R36 ;  /* 0x0000002430397221 */ /* 0x021fe20000010000 */
        /* <DEDUP_REMOVED lines=12> */
.L_x_18060:
[----:B0----5:R-:W-:Y:S01]  /*0f30*/  FADD.FTZ R57, R48, R36 ;  /* 0x0000002430397221 */ /* 0x021fe20000010000 */
        /* <DEDUP_REMOVED lines=8> */
.L_x_18059:
[----:B-----5:R-:W-:Y:S01]  /*0fc0*/  @P1 FADD.FTZ R44, R48, R40 ;  /* 0x00000028302c1221 */ /* 0x020fe20000010000 */
[----:B------:R-:W-:Y:S01]  /*0fd0*/  @P1 FADD.FTZ R45, R49, R41 ;  /* 0x00000029312d1221 */ /* 0x000fe20000010000 */
[----:B------:R-:W-:Y:S01]  /*0fe0*/  @P1 FADD.FTZ R46, R50, R42 ;  /* 0x0000002a322e1221 */ /* 0x000fe20000010000 */
[----:B------:R-:W-:Y:S02]  /*0ff0*/  @P1 FADD.FTZ R47, R51, R43 ;  /* 0x0000002b332f1221 */ /* 0x000fe40000010000 */
[----:B0-----:R-:W-:Y:S02]  /*1000*/  @P1 MOV R57, R44 ;  /* 0x0000002c00391202 */ /* 0x001fe40000000f00 */
[----:B------:R-:W-:Y:S02]  /*1010*/  @P1 MOV R56, R45 ;  /* 0x0000002d00381202 */ /* 0x000fe40000000f00 */
[----:B------:R-:W-:Y:S02]  /*1020*/  @P1 MOV R55, R46 ;  /* 0x0000002e00371202 */ /* 0x000fe40000000f00 */
[----:B------:R-:W-:-:S02]  /*1030*/  @P1 MOV R54, R47 ;  /* 0x0000002f00361202 */ /* 0x000fc40000000f00 */
[----:B------:R-:W-:Y:S02]  /*1040*/  @!P1 MOV R57, R48 ;  /* 0x0000003000399202 */ /* 0x000fe40000000f00 */
[----:B------:R-:W-:Y:S02]  /*1050*/  @!P1 MOV R56, R49 ;  /* 0x0000003100389202 */ /* 0x000fe40000000f00 */
[----:B------:R-:W-:Y:S02]  /*1060*/  @!P1 MOV R55, R50 ;  /* 0x0000003200379202 */ /* 0x000fe40000000f00 */
[----:B------:R-:W-:-:S07]  /*1070*/  @!P1 MOV R54, R51 ;  /* 0x0000003300369202 */ /* 0x000fce0000000f00 */
.L_x_18061:
[----:B------:R-:W0:Y:S01]  /*1080*/  @UP0 LDCU.64 UR4, c[0x0][0x3a8] ;  /* 0x00007500ff0407ac */ /* 0x000e220008000a00 */
[----:B------:R-:W-:Y:S01]  /*1090*/  PLOP3.LUT P0, PT, PT, PT, UP0, 0x80, 0x8 ;  /* 0x000000000008781c */ /* 0x000fe20003f0f008 */
[----:B------:R-:W-:Y:S01]  /*10a0*/  HFMA2 R49, -RZ, RZ, 0, 9.5367431640625e-07 ;  /* 0x00000010ff317431 */ /* 0x000fe200000001ff */
[----:B------:R-:W-:Y:S02]  /*10b0*/  PLOP3.LUT P1, PT, PT, PT, UP0, 0x80, 0x8 ;  /* 0x000000000008781c */ /* 0x000fe40003f2f008 */
[----:B------:R-:W-:-:S09]  /*10c0*/  IADD3 R75, PT, PT, R74, 0x20, RZ ;  /* 0x000000204a4b7810 */ /* 0x000fd20007ffe0ff */
[----:B0-----:R-:W-:-:S05]  /*10d0*/  @P0 IMAD.WIDE.U32 R48, R74, R49, UR4 ;  /* 0x000000044a300e25 */ /* 0x001fca000f8e0031 */
[----:B------:R0:W-:Y:S02]  /*10e0*/  @P1 STG.E.128 desc[UR6][R48.64], R44 ;  /* 0x0000002c30001986 */ /* 0x0001e4000c101d06 */
.L_x_18058:
[----:B------:R-:W-:Y:S05]  /*10f0*/  BSYNC.RECONVERGENT B0 ;  /* 0x0000000000007941 */ /* 0x000fea0003800200 */
.L_x_18057:
        /* <DEDUP_REMOVED lines=35> */
.L_x_18064:
        /* <DEDUP_REMOVED lines=23> */
.L_x_18065:
[----:B------:R-:W0:Y:S01]  /*14a0*/  @UP0 LDCU.64 UR4, c[0x0][0x3a8] ;  /* 0x00007500ff0407ac */ /* 0x000e220008000a00 */
[----:B------:R-:W-:Y:S01]  /*14b0*/  PLOP3.LUT P0, PT, PT, PT, UP0, 0x80, 0x8 ;  /* 0x000000000008781c */ /* 0x000fe20003f0f008 */
[----:B------:R-:W-:Y:S01]  /*14c0*/  HFMA2 R48, -RZ, RZ, 0, 9.5367431640625e-07 ;  /* 0x00000010ff307431 */ /* 0x000fe200000001ff */
[----:B------:R-:W-:-:S11]  /*14d0*/  PLOP3.LUT P1, PT, PT, PT, UP0, 0x80, 0x8 ;  /* 0x000000000008781c */ /* 0x000fd60003f2f008 */
[C---:B0-----:R-:W-:Y:S01]  /*14e0*/  @P0 IMAD.WIDE.U32 R48, R75.reuse, R48, UR4 ;  /* 0x000000044b300e25 */ /* 0x041fe2000f8e0030 */
[----:B------:R-:W-:-:S04]  /*14f0*/  IADD3 R75, PT, PT, R75, 0x20, RZ ;  /* 0x000000204b4b7810 */ /* 0x000fc80007ffe0ff */
[----:B------:R0:W-:Y:S03]  /*1500*/  @P1 STG.E.128 desc[UR6][R48.64], R44 ;  /* 0x0000002c30001986 */ /* 0x0001e6000c101d06 */
.L_x_18063:
[----:B------:R-:W-:Y:S05]  /*1510*/  BSYNC.RECONVERGENT B0 ;  /* 0x0000000000007941 */ /* 0x000fea0003800200 */
.L_x_18062:
        /* <DEDUP_REMOVED lines=35> */
.L_x_18068:
        /* <DEDUP_REMOVED lines=23> */
.L_x_18069:
[----:B------:R-:W0:Y:S01]  /*18c0*/  @UP0 LDCU.64 UR4, c[0x0][0x3a8] ;  /* 0x00007500ff0407ac */ /* 0x000e220008000a00 */
[----:B------:R-:W-:Y:S01]  /*18d0*/  PLOP3.LUT P0, PT, PT, PT, UP0, 0x80, 0x8 ;  /* 0x000000000008781c */ /* 0x000fe20003f0f008 */
[----:B------:R-:W-:Y:S01]  /*18e0*/  HFMA2 R48, -RZ, RZ, 0, 9.5367431640625e-07 ;  /* 0x00000010ff307431 */ /* 0x000fe200000001ff */
[----:B------:R-:W-:-:S11]  /*18f0*/  PLOP3.LUT P1, PT, PT, PT, UP0, 0x80, 0x8 ;  /* 0x000000000008781c */ /* 0x000fd60003f2f008 */
[C---:B0-----:R-:W-:Y:S01]  /*1900*/  @P0 IMAD.WIDE.U32 R48, R75.reuse, R48, UR4 ;  /* 0x000000044b300e25 */ /* 0x041fe2000f8e0030 */
[----:B------:R-:W-:-:S04]  /*1910*/  IADD3 R75, PT, PT, R75, 0x20, RZ ;  /* 0x000000204b4b7810 */ /* 0x000fc80007ffe0ff */
[----:B------:R0:W-:Y:S03]  /*1920*/  @P1 STG.E.128 desc[UR6][R48.64], R44 ;  /* 0x0000002c30001986 */ /* 0x0001e6000c101d06 */
.L_x_18067:
[----:B------:R-:W-:Y:S05]  /*1930*/  BSYNC.RECONVERGENT B0 ;  /* 0x0000000000007941 */ /* 0x000fea0003800200 */
.L_x_18066:
        /* <DEDUP_REMOVED lines=35> */
.L_x_18072:
        /* <DEDUP_REMOVED lines=23> */
.L_x_18073:
[----:B------:R-:W0:Y:S01]  /*1ce0*/  @UP0 LDCU.64 UR4, c[0x0][0x3a8] ;  /* 0x00007500ff0407ac */ /* 0x000e220008000a00 */
[----:B------:R-:W-:Y:S01]  /*1cf0*/  PLOP3.LUT P0, PT, PT, PT, UP0, 0x80, 0x8 ;  /* 0x000000000008781c */ /* 0x000fe20003f0f008 */
[----:B------:R-:W-:Y:S01]  /*1d00*/  HFMA2 R48, -RZ, RZ, 0, 9.5367431640625e-07 ;  /* 0x00000010ff307431 */ /* 0x000fe200000001ff */
[----:B------:R-:W-:-:S11]  /*1d10*/  PLOP3.LUT P1, PT, PT, PT, UP0, 0x80, 0x8 ;  /* 0x000000000008781c */ /* 0x000fd60003f2f008 */
[C---:B0-----:R-:W-:Y:S01]  /*1d20*/  @P0 IMAD.WIDE.U32 R48, R75.reuse, R48, UR4 ;  /* 0x000000044b300e25 */ /* 0x041fe2000f8e0030 */
[----:B------:R-:W-:-:S04]  /*1d30*/  IADD3 R75, PT, PT, R75, 0x20, RZ ;  /* 0x000000204b4b7810 */ /* 0x000fc80007ffe0ff */
[----:B------:R0:W-:Y:S03]  /*1d40*/  @P1 STG.E.128 desc[UR6][R48.64], R44 ;  /* 0x0000002c30001986 */ /* 0x0001e6000c101d06 */
.L_x_18071:
[----:B------:R-:W-:Y:S05]  /*1d50*/  BSYNC.RECONVERGENT B0 ;  /* 0x0000000000007941 */ /* 0x000fea0003800200 */
.L_x_18070:
        /* <DEDUP_REMOVED lines=35> */
.L_x_18076:
        /* <DEDUP_REMOVED lines=23> */
.L_x_18077:
[----:B------:R-:W0:Y:S01]  /*2100*/  @UP0 LDCU.64 UR4, c[0x0][0x3a8] ;  /* 0x00007500ff0407ac */ /* 0x000e220008000a00 */
[----:B------:R-:W-:Y:S01]  /*2110*/  PLOP3.LUT P0, PT, PT, PT, UP0, 0x80, 0x8 ;  /* 0x000000000008781c */ /* 0x000fe20003f0f008 */
[----:B------:R-:W-:Y:S01]  /*2120*/  HFMA2 R48, -RZ, RZ, 0, 9.5367431640625e-07 ;  /* 0x00000010ff307431 */ /* 0x000fe200000001ff */
[----:B------:R-:W-:-:S11]  /*2130*/  PLOP3.LUT P1, PT, PT, PT, UP0, 0x80, 0x8 ;  /* 0x000000000008781c */ /* 0x000fd60003f2f008 */
[C---:B0-----:R-:W-:Y:S01]  /*2140*/  @P0 IMAD.WIDE.U32 R48, R75.reuse, R48, UR4 ;  /* 0x000000044b300e25 */ /* 0x041fe2000f8e0030 */
[----:B------:R-:W-:-:S04]  /*2150*/  IADD3 R75, PT, PT, R75, 0x20, RZ ;  /* 0x000000204b4b7810 */ /* 0x000fc80007ffe0ff */
[----:B------:R0:W-:Y:S03]  /*2160*/  @P1 STG.E.128 desc[UR6][R48.64], R44 ;  /* 0x0000002c30001986 */ /* 0x0001e6000c101d06 */
.L_x_18075:
[----:B------:R-:W-:Y:S05]  /*2170*/  BSYNC.RECONVERGENT B0 ;  /* 0x0000000000007941 */ /* 0x000fea0003800200 */
.L_x_18074:
        /* <DEDUP_REMOVED lines=35> */
.L_x_18080:
        /* <DEDUP_REMOVED lines=23> */
.L_x_18081:
[----:B------:R-:W0:Y:S01]  /*2520*/  @UP0 LDCU.64 UR4, c[0x0][0x3a8] ;  /* 0x00007500ff0407ac */ /* 0x000e220008000a00 */
[----:B------:R-:W-:Y:S01]  /*2530*/  PLOP3.LUT P0, PT, PT, PT, UP0, 0x80, 0x8 ;  /* 0x000000000008781c */ /* 0x000fe20003f0f008 */
[----:B------:R-:W-:Y:S01]  /*2540*/  HFMA2 R48, -RZ, RZ, 0, 9.5367431640625e-07 ;  /* 0x00000010ff307431 */ /* 0x000fe200000001ff */
[----:B------:R-:W-:-:S11]  /*2550*/  PLOP3.LUT P1, PT, PT, PT, UP0, 0x80, 0x8 ;  /* 0x000000000008781c */ /* 0x000fd60003f2f008 */
[C---:B0-----:R-:W-:Y:S01]  /*2560*/  @P0 IMAD.WIDE.U32 R48, R75.reuse, R48, UR4 ;  /* 0x000000044b300e25 */ /* 0x041fe2000f8e0030 */
[----:B------:R-:W-:-:S04]  /*2570*/  IADD3 R75, PT, PT, R75, 0x20, RZ ;  /* 0x000000204b4b7810 */ /* 0x000fc80007ffe0ff */
[----:B------:R0:W-:Y:S03]  /*2580*/  @P1 STG.E.128 desc[UR6][R48.64], R44 ;  /* 0x0000002c30001986 */ /* 0x0001e6000c101d06 */
.L_x_18079:
[----:B------:R-:W-:Y:S05]  /*2590*/  BSYNC.RECONVERGENT B0 ;  /* 0x0000000000007941 */ /* 0x000fea0003800200 */
.L_x_18078:
        /* <DEDUP_REMOVED lines=35> */
.L_x_18084:
        /* <DEDUP_REMOVED lines=23> */
.L_x_18085:
[----:B------:R-:W0:Y:S01]  /*2940*/  @UP0 LDCU.64 UR4, c[0x0][0x3a8] ;  /* 0x00007500ff0407ac */ /* 0x000e220008000a00 */
[----:B------:R-:W-:Y:S01]  /*2950*/  PLOP3.LUT P0, PT, PT, PT, UP0, 0x80, 0x8 ;  /* 0x000000000008781c */ /* 0x000fe20003f0f008 */
[----:B------:R-:W-:-:S12]  /*2960*/  HFMA2 R48, -RZ, RZ, 0, 9.5367431640625e-07 ;  /* 0x00000010ff307431 */ /* 0x000fd800000001ff */
[C---:B0-----:R-:W-:Y:S01]  /*2970*/  @P0 IMAD.WIDE.U32 R48, R75.reuse, R48, UR4 ;  /* 0x000000044b300e25 */ /* 0x041fe2000f8e0030 */
[----:B------:R-:W-:Y:S02]  /*2980*/  PLOP3.LUT P0, PT, PT, PT, UP0, 0x80, 0x8 ;  /* 0x000000000008781c */ /* 0x000fe40003f0f008 */
[----:B------:R-:W-:-:S11]  /*2990*/  IADD3 R75, PT, PT, R75, 0x20, RZ ;  /* 0x000000204b4b7810 */ /* 0x000fd60007ffe0ff */
[----:B------:R0:W-:Y:S02]  /*29a0*/  @P0 STG.E.128 desc[UR6][R48.64], R44 ;  /* 0x0000002c30000986 */ /* 0x0001e4000c101d06 */
.L_x_18083:
[----:B------:R-:W-:Y:S05]  /*29b0*/  BSYNC.RECONVERGENT B0 ;  /* 0x0000000000007941 */ /* 0x000fea0003800200 */
.L_x_18082:
        /* <DEDUP_REMOVED lines=35> */
.L_x_18088:
        /* <DEDUP_REMOVED lines=23> */
.L_x_18089:
[----:B------:R-:W0:Y:S01]  /*2d60*/  @UP0 LDCU.64 UR4, c[0x0][0x3a8] ;  /* 0x00007500ff0407ac */ /* 0x000e220008000a00 */
[----:B------:R-:W-:Y:S01]  /*2d70*/  PLOP3.LUT P0, PT, PT, PT, UP0, 0x80, 0x8 ;  /* 0x000000000008781c */ /* 0x000fe20003f0f008 */
[----:B------:R-:W-:-:S12]  /*2d80*/  HFMA2 R48, -RZ, RZ, 0, 9.5367431640625e-07 ;  /* 0x00000010ff307431 */ /* 0x000fd800000001ff */
[----:B0-----:R-:W-:Y:S01]  /*2d90*/  @P0 IMAD.WIDE.U32 R48, R75, R48, UR4 ;  /* 0x000000044b300e25 */ /* 0x001fe2000f8e0030 */
[----:B------:R-:W-:-:S13]  /*2da0*/  PLOP3.LUT P0, PT, PT, PT, UP0, 0x80, 0x8 ;  /* 0x000000000008781c */ /* 0x000fda0003f0f008 */
[----:B------:R0:W-:Y:S02]  /*2db0*/  @P0 STG.E.128 desc[UR6][R48.64], R44 ;  /* 0x0000002c30000986 */ /* 0x0001e4000c101d06 */
.L_x_18087:
[----:B------:R-:W-:Y:S05]  /*2dc0*/  BSYNC.RECONVERGENT B0 ;  /* 0x0000000000007941 */ /* 0x000fea0003800200 */
.L_x_18086:
[----:B0-----:R-:W-:Y:S01]  /*2dd0*/  FADD.FTZ R49, RZ, R57 ;  /* 0x00000039ff317221 */ /* 0x001fe20000010000 */
[C---:B------:R-:W-:Y:S01]  /*2de0*/  ISETP.GE.U32.AND P4, PT, R72.reuse, 0x20, PT ;  /* 0x000000204800780c */ /* 0x040fe20003f86070 */
[----:B------:R-:W-:Y:S01]  /*2df0*/  UMOV UR4, 0xffffffff ;  /* 0xffffffff00047882 */ /* 0x000fe20000000000 */
[----:B------:R-:W-:Y:S01]  /*2e00*/  ISETP.GT.U32.AND P3, PT, R72, 0x3f, PT ;  /* 0x0000003f4800780c */ /* 0x000fe20003f64070 */
[----:B------:R-:W-:Y:S01]  /*2e10*/  FADD.FTZ R48, R56, R49 ;  /* 0x0000003138307221 */ /* 0x000fe20000010000 */
[C---:B------:R-:W-:Y:S02]  /*2e20*/  ISETP.GT.U32.AND P2, PT, R72.reuse, 0x5f, PT ;  /* 0x0000005f4800780c */ /* 0x040fe40003f44070 */
        /* <DEDUP_REMOVED lines=28> */
[----:B------:R-:W-:Y:S01]  /*2ff0*/  FADD.FTZ R49, R3, R48 ;  /* 0x0000003003317221 */ /* 0x000fe20000010000 */
[----:B------:R-:W-:-:S03]  /*3000*/  P2R R50, PR, RZ, 0x20 ;  /* 0x00000020ff327803 */ /* 0x000fc60000000000 */
[----:B------:R-:W-:-:S04]  /*3010*/  FADD.FTZ R49, R2, R49 ;  /* 0x0000003102317221 */ /* 0x000fc80000010000 */
[----:B------:R-:W-:-:S04]  /*3020*/  FADD.FTZ R49, R0, R49 ;  /* 0x0000003100317221 */ /* 0x000fc80000010000 */
[----:B------:R-:W-:Y:S01]  /*3030*/  @P5 FADD.FTZ R48, R66, R49 ;  /* 0x0000003142305221 */ /* 0x000fe20000010000 */
[----:B------:R-:W-:-:S03]  /*3040*/  ISETP.GT.U32.AND P5, PT, R72, 0xff, PT ;  /* 0x000000ff4800780c */ /* 0x000fc60003fa4070 */
[----:B------:R-:W-:-:S04]  /*3050*/  FADD.FTZ R49, R67, R48 ;  /* 0x0000003043317221 */ /* 0x000fc80000010000 */
[----:B------:R-:W-:-:S04]  /*3060*/  FADD.FTZ R50, R68, R49 ;  /* 0x0000003144327221 */ /* 0x000fc80000010000 */
[----:B------:R-:W-:Y:S01]  /*3070*/  FADD.FTZ R49, R69, R50 ;  /* 0x0000003245317221 */ /* 0x000fe20000010000 */
[----:B------:R-:W-:-:S03]  /*3080*/  P2R R50, PR, RZ, 0x20 ;  /* 0x00000020ff327803 */ /* 0x000fc60000000000 */
[----:B------:R-:W-:Y:S01]  /*3090*/  @P5 FADD.FTZ R48, R70, R49 ;  /* 0x0000003146305221 */ /* 0x000fe20000010000 */
[----:B------:R-:W-:Y:S01]  /*30a0*/  ISETP.NE.AND P5, PT, R73, RZ, PT ;  /* 0x000000ff4900720c */ /* 0x000fe20003fa5270 */
[----:B------:R-:W-:-:S12]  /*30b0*/  BRA.DIV UR4, `(.L_x_18090) ;  /* 0x00000016042c7947 */ /* 0x000fd8000b800000 */
        /* <DEDUP_REMOVED lines=64> */
[----:B------:R-:W-:Y:S01]  /*34c0*/  ISETP.GT.U32.AND P6, PT, R72, 0xdf, PT ;  /* 0x000000df4800780c */ /* 0x000fe20003fc4070 */
        /* <DEDUP_REMOVED lines=24> */
.L_x_18119:
[C---:B------:R-:W-:Y:S01]  /*3650*/  FMUL.FTZ R48, R83.reuse, R83 ;  /* 0x0000005353307220 */ /* 0x040fe20000410000 */
[----:B------:R-:W-:Y:S01]  /*3660*/  ISETP.NE.AND P0, PT, RZ, UR10, PT ;  /* 0x0000000aff007c0c */ /* 0x000fe2000bf05270 */
[----:B01----:R-:W-:Y:S01]  /*3670*/  FADD.FTZ R82, R82, R103 ;  /* 0x0000006752527221 */ /* 0x003fe20000010000 */
[----:B------:R-:W0:Y:S01]  /*3680*/  @!P5 LDC.64 R50, c[0x0][0x3c0] ;  /* 0x0000f000ff32db82 */ /* 0x000e220000000a00 */
[----:B------:R-:W-:Y:S01]  /*3690*/  BSSY.RECONVERGENT B0, `(.L_x_18091) ;  /* 0x0000028000007945 */ /* 0x000fe20003800200 */
[----:B------:R-:W-:Y:S01]  /*36a0*/  FSEL R102, R48, RZ, P0 ;  /* 0x000000ff30667208 */ /* 0x000fe20000000000 */
[----:B------:R-:W-:Y:S01]  /*36b0*/  FFMA.FTZ R75, R82, R75, UR11 ;  /* 0x0000000b524b7e23 */ /* 0x000fe2000801004b */
[----:B------:R-:W-:-:S03]  /*36c0*/  FSEL R85, R83, RZ, !P0 ;  /* 0x000000ff53557208 */ /* 0x000fc60004000000 */
[----:B------:R-:W-:Y:S01]  /*36d0*/  FADD.FTZ R75, R75, R102 ;  /* 0x000000664b4b7221 */ /* 0x000fe20000010000 */
[----:B------:R-:W1:Y:S05]  /*36e0*/  @!P5 LDC.64 R48, c[0x0][0x3c8] ;  /* 0x0000f200ff30db82 */ /* 0x000e6a0000000a00 */
[----:B------:R-:W2:Y:S01]  /*36f0*/  MUFU.RSQ R75, R75 ;  /* 0x0000004b004b7308 */ /* 0x000ea20000001400 */
[----:B0-----:R-:W-:-:S05]  /*3700*/  @!P5 IMAD.WIDE R50, R71, 0x4, R50 ;  /* 0x000000044732d825 */ /* 0x001fca00078e0232 */
[----:B------:R0:W-:Y:S01]  /*3710*/  @!P5 STG.E desc[UR6][R50.64], R83 ;  /* 0x000000533200d986 */ /* 0x0001e2000c101906 */
[----:B-1----:R-:W-:-:S05]  /*3720*/  @!P5 IMAD.WIDE R48, R71, 0x4, R48 ;  /* 0x000000044730d825 */ /* 0x002fca00078e0230 */
[----:B--2---:R0:W-:Y:S01]  /*3730*/  @!P5 STG.E desc[UR6][R48.64], R75 ;  /* 0x0000004b3000d986 */ /* 0x0041e2000c101906 */
[----:B------:R-:W-:Y:S05]  /*3740*/  @!P4 BRA `(.L_x_18092) ;  /* 0x000000000070c947 */ /* 0x000fea0003800000 */
[----:B0-----:R-:W0:Y:S01]  /*3750*/  LDC.64 R82, c[0x0][0x428] ;  /* 0x00010a00ff527b82 */ /* 0x001e220000000a00 */
[----:B------:R-:W-:Y:S01]  /*3760*/  SHF.R.U64 R106, R80, 0x10, R81 ;  /* 0x00000010506a7819 */ /* 0x000fe20000001251 */
[----:B------:R-:W-:Y:S01]  /*3770*/  FADD.FTZ R114, R57, -R85 ;  /* 0x8000005539727221 */ /* 0x000fe20000010000 */
[----:B------:R-:W-:Y:S01]  /*3780*/  SHF.R.U64 R108, R32, 0x10, R33 ;  /* 0x00000010206c7819 */ /* 0x000fe20000001221 */
[----:B------:R-:W-:Y:S01]  /*3790*/  FADD.FTZ R112, R56, -R85 ;  /* 0x8000005538707221 */ /* 0x000fe20000010000 */
[----:B------:R-:W-:Y:S01]  /*37a0*/  SHF.R.U32.HI R51, RZ, 0x10, R81 ;  /* 0x00000010ff337819 */ /* 0x000fe20000011651 */
[----:B------:R-:W-:Y:S01]  /*37b0*/  FADD.FTZ R104, R55, -R85 ;  /* 0x8000005537687221 */ /* 0x000fe20000010000 */
[----:B------:R-:W-:Y:S01]  /*37c0*/  SHF.R.U32.HI R102, RZ, 0x10, R33 ;  /* 0x00000010ff667819 */ /* 0x000fe20000011621 */
[----:B------:R-:W-:Y:S01]  /*37d0*/  FADD.FTZ R110, R54, -R85 ;  /* 0x80000055366e7221 */ /* 0x000fe20000010000 */
[----:B------:R-:W-:Y:S02]  /*37e0*/  HADD2.F32 R107, -RZ, R93.H0_H0 ;  /* 0x2000005dff6b7230 */ /* 0x000fe40000004100 */
[----:B------:R-:W-:Y:S01]  /*37f0*/  FMUL.FTZ R109, R75, R114 ;  /* 0x000000724b6d7220 */ /* 0x000fe20000410000 */
[----:B------:R-:W-:-:S02]  /*3800*/  HADD2.F32 R48, -RZ, R32.H0_H0 ;  /* 0x20000020ff307230 */ /* 0x000fc40000004100 */
[C---:B------:R-:W-:Y:S01]  /*3810*/  FMUL.FTZ R49, R75.reuse, R112 ;  /* 0x000000704b317220 */ /* 0x040fe20000410000 */
[----:B------:R-:W-:Y:S02]  /*3820*/  HADD2.F32 R50, -RZ, R93.H1_H1 ;  /* 0x3000005dff327230 */ /* 0x000fe40000004100 */
[C---:B------:R-:W-:Y:S01]  /*3830*/  FMUL.FTZ R104, R75.reuse, R104 ;  /* 0x000000684b687220 */ /* 0x040fe20000410000 */
[----:B------:R-:W-:Y:S02]  /*3840*/  HADD2.F32 R105, -RZ, R33.H0_H0 ;  /* 0x20000021ff697230 */ /* 0x000fe40000004100 */
[----:B------:R-:W-:Y:S01]  /*3850*/  FMUL.FTZ R103, R75, R110 ;  /* 0x0000006e4b677220 */ /* 0x000fe20000410000 */
[----:B------:R-:W-:Y:S02]  /*3860*/  HADD2.F32 R106, -RZ, R106.H0_H0 ;  /* 0x2000006aff6a7230 */ /* 0x000fe40000004100 */
[----:B------:R-:W-:Y:S01]  /*3870*/  FFMA.FTZ R48, R109, R107, R48 ;  /* 0x0000006b6d307223 */ /* 0x000fe20000010030 */
[----:B------:R-:W-:-:S02]  /*3880*/  HADD2.F32 R108, -RZ, R108.H0_H0 ;  /* 0x2000006cff6c7230 */ /* 0x000fc40000004100 */
[----:B------:R-:W-:Y:S01]  /*3890*/  FFMA.FTZ R50, R104, R50, R105 ;  /* 0x0000003268327223 */ /* 0x000fe20000010069 */
[----:B------:R-:W-:Y:S02]  /*38a0*/  HADD2.F32 R51, -RZ, R51.H0_H0 ;  /* 0x20000033ff337230 */ /* 0x000fe40000004100 */
[----:B------:R-:W-:Y:S02]  /*38b0*/  HADD2.F32 R102, -RZ, R102.H0_H0 ;  /* 0x20000066ff667230 */ /* 0x000fe40000004100 */
[----:B------:R-:W-:Y:S01]  /*38c0*/  FFMA.FTZ R49, R49, R106, R108 ;  /* 0x0000006a31317223 */ /* 0x000fe2000001006c */
[C---:B0-----:R-:W-:Y:S01]  /*38d0*/  IMAD.WIDE.U32 R82, R74.reuse, 0x10, R82 ;  /* 0x000000104a527825 */ /* 0x041fe200078e0052 */
[----:B------:R-:W-:-:S03]  /*38e0*/  IADD3 R74, PT, PT, R74, 0x20, RZ ;  /* 0x000000204a4a7810 */ /* 0x000fc60007ffe0ff */
[----:B------:R-:W-:-:S05]  /*38f0*/  FFMA.FTZ R51, R103, R51, R102 ;  /* 0x0000003367337223 */ /* 0x000fca0000010066 */
[----:B------:R1:W-:Y:S02]  /*3900*/  STG.E.128 desc[UR6][R82.64], R48 ;  /* 0x0000003052007986 */ /* 0x0003e4000c101d06 */
.L_x_18092:
[----:B------:R-:W-:Y:S05]  /*3910*/  BSYNC.RECONVERGENT B0 ;  /* 0x0000000000007941 */ /* 0x000fea0003800200 */
.L_x_18091:
[----:B------:R-:W-:Y:S01]  /*3920*/  ISETP.GE.U32.AND P0, PT, R72, 0x40, PT ;  /* 0x000000404800780c */ /* 0x000fe20003f06070 */
[----:B------:R-:W-:-:S12]  /*3930*/  BSSY.RECONVERGENT B0, `(.L_x_18093) ;  /* 0x000001e000007945 */ /* 0x000fd80003800200 */
[----:B------:R-:W-:Y:S05]  /*3940*/  @!P0 BRA `(.L_x_18094) ;  /* 0x0000000000708947 */ /* 0x000fea0003800000 */
[----:B01----:R-:W0:Y:S01]  /*3950*/  LDC.64 R82, c[0x0][0x428] ;  /* 0x00010a00ff527b82 */ /* 0x003e220000000a00 */
        /* <DEDUP_REMOVED lines=27> */
.L_x_18094:
[----:B------:R-:W-:Y:S05]  /*3b10*/  BSYNC.RECONVERGENT B0 ;  /* 0x0000000000007941 */ /* 0x000fea0003800200 */
.L_x_18093:
[----:B------:R-:W-:Y:S01]  /*3b20*/  ISETP.GE.U32.AND P0, PT, R72, 0x60, PT ;  /* 0x000000604800780c */ /* 0x000fe20003f06070 */
[----:B------:R-:W-:-:S12]  /*3b30*/  BSSY.RECONVERGENT B0, `(.L_x_18095) ;  /* 0x000001b000007945 */ /* 0x000fd80003800200 */
[----:B------:R-:W-:Y:S05]  /*3b40*/  @!P0 BRA `(.L_x_18096) ;  /* 0x0000000000648947 */ /* 0x000fea0003800000 */
[----:B012---:R-:W0:Y:S01]  /*3b50*/  LDC.64 R82, c[0x0][0x428] ;  /* 0x00010a00ff527b82 */ /* 0x007e220000000a00 */
[----:B------:R-:W-:Y:S01]  /*3b60*/  SHF.R.U64 R106, R76, 0x10, R77 ;  /* 0x000000104c6a7819 */ /* 0x000fe2000000124d */
[--C-:B------:R-:W-:Y:S01]  /*3b70*/  FADD.FTZ R112, R19, -R85.reuse ;  /* 0x8000005513707221 */ /* 0x100fe20000010000 */
[--C-:B------:R-:W-:Y:S01]  /*3b80*/  FADD.FTZ R108, R18, -R85.reuse ;  /* 0x80000055126c7221 */ /* 0x100fe20000010000 */
[--C-:B------:R-:W-:Y:S01]  /*3b90*/  FADD.FTZ R104, R17, -R85.reuse ;  /* 0x8000005511687221 */ /* 0x100fe20000010000 */
[----:B------:R-:W-:Y:S01]  /*3ba0*/  FADD.FTZ R110, R16, -R85 ;  /* 0x80000055106e7221 */ /* 0x000fe20000010000 */
[----:B------:R-:W-:Y:S02]  /*3bb0*/  HADD2.F32 R107, -RZ, R95.H0_H0 ;  /* 0x2000005fff6b7230 */ /* 0x000fe40000004100 */
[C---:B------:R-:W-:Y:S01]  /*3bc0*/  FMUL.FTZ R109, R75.reuse, R112 ;  /* 0x000000704b6d7220 */ /* 0x040fe20000410000 */
[----:B------:R-:W-:Y:S02]  /*3bd0*/  HADD2.F32 R48, -RZ, R22.H0_H0 ;  /* 0x20000016ff307230 */ /* 0x000fe40000004100 */
[----:B------:R-:W-:Y:S01]  /*3be0*/  FMUL.FTZ R108, R75, R108 ;  /* 0x0000006c4b6c7220 */ /* 0x000fe20000410000 */
[----:B------:R-:W-:-:S02]  /*3bf0*/  HADD2.F32 R49, -RZ, R96.H0_H0 ;  /* 0x20000060ff317230 */ /* 0x000fc40000004100 */
[C---:B------:R-:W-:Y:S01]  /*3c00*/  FMUL.FTZ R104, R75.reuse, R104 ;  /* 0x000000684b687220 */ /* 0x040fe20000410000 */
[----:B------:R-:W-:Y:S02]  /*3c10*/  HADD2.F32 R50, -RZ, R95.H1_H1 ;  /* 0x3000005fff327230 */ /* 0x000fe40000004100 */
[----:B------:R-:W-:Y:S01]  /*3c20*/  FMUL.FTZ R103, R75, R110 ;  /* 0x0000006e4b677220 */ /* 0x000fe20000410000 */
[----:B------:R-:W-:Y:S02]  /*3c30*/  HADD2.F32 R105, -RZ, R23.H0_H0 ;  /* 0x20000017ff697230 */ /* 0x000fe40000004100 */
[----:B------:R-:W-:Y:S01]  /*3c40*/  FFMA.FTZ R48, R109, R107, R48 ;  /* 0x0000006b6d307223 */ /* 0x000fe20000010030 */
[----:B------:R-:W-:Y:S02]  /*3c50*/  HADD2.F32 R51, -RZ, R96.H1_H1 ;  /* 0x30000060ff337230 */ /* 0x000fe40000004100 */
[----:B------:R-:W-:Y:S02]  /*3c60*/  HADD2.F32 R102, -RZ, R97.H0_H0 ;  /* 0x20000061ff667230 */ /* 0x000fe40000004100 */
[----:B------:R-:W-:Y:S01]  /*3c70*/  FFMA.FTZ R50, R104, R50, R105 ;  /* 0x0000003268327223 */ /* 0x000fe20000010069 */
[----:B------:R-:W-:-:S02]  /*3c80*/  HADD2.F32 R106, -RZ, R106.H0_H0 ;  /* 0x2000006aff6a7230 */ /* 0x000fc40000004100 */
[----:B------:R-:W-:Y:S01]  /*3c90*/  FFMA.FTZ R51, R103, R51, R102 ;  /* 0x0000003367337223 */ /* 0x000fe20000010066 */
[----:B0-----:R-:W-:-:S04]  /*3ca0*/  IMAD.WIDE.U32 R82, R74, 0x10, R82 ;  /* 0x000000104a527825 */ /* 0x001fc800078e0052 */
[----:B------:R-:W-:Y:S01]  /*3cb0*/  FFMA.FTZ R49, R108, R106, R49 ;  /* 0x0000006a6c317223 */ /* 0x000fe20000010031 */
[----:B------:R-:W-:-:S04]  /*3cc0*/  IADD3 R74, PT, PT, R74, 0x20, RZ ;  /* 0x000000204a4a7810 */ /* 0x000fc80007ffe0ff */
[----:B------:R3:W-:Y:S03]  /*3cd0*/  STG.E.128 desc[UR6][R82.64], R48 ;  /* 0x0000003052007986 */ /* 0x0007e6000c101d06 */
.L_x_18096:
[----:B------:R-:W-:Y:S05]  /*3ce0*/  BSYNC.RECONVERGENT B0 ;  /* 0x0000000000007941 */ /* 0x000fea0003800200 */
.L_x_18095:
[----:B------:R-:W-:Y:S01]  /*3cf0*/  ISETP.GE.U32.AND P0, PT, R72, 0x80, PT ;  /* 0x000000804800780c */ /* 0x000fe20003f06070 */
[----:B------:R-:W-:-:S12]  /*3d00*/  BSSY.RECONVERGENT B0, `(.L_x_18097) ;  /* 0x000001a000007945 */ /* 0x000fd80003800200 */
[----:B------:R-:W-:Y:S05]  /*3d10*/  @!P0 BRA `(.L_x_18098) ;  /* 0x0000000000608947 */ /* 0x000fea0003800000 */
[----:B0123--:R-:W0:Y:S01]  /*3d20*/  LDC.64 R82, c[0x0][0x428] ;  /* 0x00010a00ff527b82 */ /* 0x00fe220000000a00 */
        /* <DEDUP_REMOVED lines=12> */
[----:B------:R-:W-:Y:S02]  /*3df0*/  HADD2.F32 R50, -RZ, R84.H1_H1 ;  /* 0x30000054ff327230 */ /* 0x000fe40000004100 */
[----:B------:R-:W-:Y:S01]  /*3e00*/  FFMA.FTZ R48, R109, R107, R48 ;  /* 0x0000006b6d307223 */ /* 0x000fe20000010030 */
[----:B------:R-:W-:Y:S02]  /*3e10*/  HADD2.F32 R105, -RZ, R25.H0_H0 ;  /* 0x20000019ff697230 */ /* 0x000fe40000004100 */
[----:B------:R-:W-:Y:S01]  /*3e20*/  FFMA.FTZ R49, R108, R106, R49 ;  /* 0x0000006a6c317223 */ /* 0x000fe20000010031 */
[----:B------:R-:W-:-:S02]  /*3e30*/  HADD2.F32 R51, -RZ, R86.H1_H1 ;  /* 0x30000056ff337230 */ /* 0x000fc40000004100 */
[----:B------:R-:W-:Y:S02]  /*3e40*/  HADD2.F32 R102, -RZ, R98.H0_H0 ;  /* 0x20000062ff667230 */ /* 0x000fe40000004100 */
[----:B------:R-:W-:-:S03]  /*3e50*/  FFMA.FTZ R50, R104, R50, R105 ;  /* 0x0000003268327223 */ /* 0x000fc60000010069 */
[----:B------:R-:W-:Y:S01]  /*3e60*/  FFMA.FTZ R51, R103, R51, R102 ;  /* 0x0000003367337223 */ /* 0x000fe20000010066 */
[C---:B0-----:R-:W-:Y:S01]  /*3e70*/  IMAD.WIDE.U32 R82, R74.reuse, 0x10, R82 ;  /* 0x000000104a527825 */ /* 0x041fe200078e0052 */
[----:B------:R-:W-:-:S04]  /*3e80*/  IADD3 R74, PT, PT, R74, 0x20, RZ ;  /* 0x000000204a4a7810 */ /* 0x000fc80007ffe0ff */
[----:B------:R4:W-:Y:S03]  /*3e90*/  STG.E.128 desc[UR6][R82.64], R48 ;  /* 0x0000003052007986 */ /* 0x0009e6000c101d06 */
.L_x_18098:
[----:B------:R-:W-:Y:S05]  /*3ea0*/  BSYNC.RECONVERGENT B0 ;  /* 0x0000000000007941 */ /* 0x000fea0003800200 */
.L_x_18097:
[----:B------:R-:W-:Y:S01]  /*3eb0*/  ISETP.GE.U32.AND P0, PT, R72, 0xa0, PT ;  /* 0x000000a04800780c */ /* 0x000fe20003f06070 */
[----:B------:R-:W-:-:S12]  /*3ec0*/  BSSY.RECONVERGENT B0, `(.L_x_18099) ;  /* 0x000001a000007945 */ /* 0x000fd80003800200 */
[----:B------:R-:W-:Y:S05]  /*3ed0*/  @!P0 BRA `(.L_x_18100) ;  /* 0x0000000000608947 */ /* 0x000fea0003800000 */
[----:B01234-:R-:W0:Y:S01]  /*3ee0*/  LDC.64 R82, c[0x0][0x428] ;  /* 0x00010a00ff527b82 */ /* 0x01fe220000000a00 */
        /* <DEDUP_REMOVED lines=23> */
.L_x_18100:
[----:B------:R-:W-:Y:S05]  /*4060*/  BSYNC.RECONVERGENT B0 ;  /* 0x0000000000007941 */ /* 0x000fea0003800200 */
.L_x_18099:
        /* <DEDUP_REMOVED lines=27> */
.L_x_18102:
[----:B------:R-:W-:Y:S05]  /*4220*/  BSYNC.RECONVERGENT B0 ;  /* 0x0000000000007941 */ /* 0x000fea0003800200 */
.L_x_18101:
        /* <DEDUP_REMOVED lines=27> */
.L_x_18104:
[----:B------:R-:W-:Y:S05]  /*43e0*/  BSYNC.RECONVERGENT B0 ;  /* 0x0000000000007941 */ /* 0x000fea0003800200 */
.L_x_18103:
        /* <DEDUP_REMOVED lines=8> */
[C---:B------:R-:W-:Y:S01]  /*4470*/  FMUL.FTZ R51, R75.reuse, R50 ;  /* 0x000000324b337220 */ /* 0x040fe20000410000 */
[C---:B------:R-:W-:Y:S01]  /*4480*/  FMUL.FTZ R82, R75.reuse, R82 ;  /* 0x000000524b527220 */ /* 0x040fe20000410000 */
[C---:B------:R-:W-:Y:S01]  /*4490*/  FMUL.FTZ R50, R75.reuse, R102 ;  /* 0x000000664b327220 */ /* 0x040fe20000410000 */
[----:B------:R-:W-:-:S03]  /*44a0*/  FMUL.FTZ R83, R75, R104 ;  /* 0x000000684b537220 */ /* 0x000fc60000410000 */
[----:B------:R-:W-:Y:S01]  /*44b0*/  FFMA.FTZ R50, R50, R62, R65 ;  /* 0x0000003e32327223 */ /* 0x000fe20000010041 */
[----:B0-----:R-:W-:-:S04]  /*44c0*/  IMAD.WIDE.U32 R74, R74, 0x10, R48 ;  /* 0x000000104a4a7825 */ /* 0x001fc800078e0030 */
[----:B------:R-:W-:Y:S01]  /*44d0*/  FFMA.FTZ R48, R51, R63, R64 ;  /* 0x0000003f33307223 */ /* 0x000fe20000010040 */
[----:B------:R-:W-:Y:S01]  /*44e0*/  FFMA.FTZ R49, R82, R60, R59 ;  /* 0x0000003c52317223 */ /* 0x000fe2000001003b */
[----:B------:R-:W-:-:S05]  /*44f0*/  FFMA.FTZ R51, R83, R61, R58 ;  /* 0x0000003d53337223 */ /* 0x000fca000001003a */
[----:B------:R0:W-:Y:S02]  /*4500*/  STG.E.128 desc[UR6][R74.64], R48 ;  /* 0x000000304a007986 */ /* 0x0001e4000c101d06 */
.L_x_18106:
[----:B------:R-:W-:Y:S05]  /*4510*/  BSYNC.RECONVERGENT B0 ;  /* 0x0000000000007941 */ /* 0x000fea0003800200 */
.L_x_18105:
[----:B01234-:R-:W0:Y:S02]  /*4520*/  LDC.64 R48, c[0x0][0x380] ;  /* 0x0000e000ff307b82 */ /* 0x01fe240000000a00 */
[----:B0-----:R-:W-:-:S04]  /*4530*/  LEA R71, R48, R71, 0x2 ;  /* 0x0000004730477211 */ /* 0x001fc800078e10ff */
[----:B------:R-:W-:-:S13]  /*4540*/  ISETP.GE.AND P0, PT, R71, R49, PT ;  /* 0x000000314700720c */ /* 0x000fda0003f06270 */
[----:B------:R-:W-:Y:S05]  /*4550*/  @!P0 BRA `(.L_x_18107) ;  /* 0xffffffc400e88947 */ /* 0x000fea000383ffff */
[----:B------:R-:W-:Y:S05]  /*4560*/  EXIT ;  /* 0x000000000000794d */ /* 0x000fea0003800000 */
.L_x_18090:
        /* <DEDUP_REMOVED lines=8> */
.L_x_18109:
[----:B------:R-:W-:Y:S05]  /*45f0*/  BSYNC B0 ;  /* 0x0000000000007941 */ /* 0x000fea0003800000 */
.L_x_18108:
        /* <DEDUP_REMOVED lines=10> */
.L_x_18110:
[----:B------:R-:W-:Y:S01]  /*46a0*/  HFMA2 R104, -RZ, RZ, 0, 2.384185791015625e-07 ;  /* 0x00000004ff687431 */ /* 0x000fe200000001ff */
[----:B------:R-:W-:-:S05]  /*46b0*/  MOV R50, R103 ;  /* 0x0000006700327202 */ /* 0x000fca0000000f00 */
[----:B------:R-:W-:-:S05]  /*46c0*/  FADD.FTZ R50, R49, R50 ;  /* 0x0000003231327221 */ /* 0x000fca0000010000 */
[----:B------:R-:W-:-:S07]  /*46d0*/  MOV R102, R50 ;  /* 0x0000003200667202 */ /* 0x000fce0000000f00 */
[----:B------:R-:W-:Y:S05]  /*46e0*/  WARPSYNC.COLLECTIVE R85, `(.L_x_18111) ;  /* 0x0000000055087348 */ /* 0x000fea0003c00000 */
[----:B------:R0:W1:Y:S02]  /*46f0*/  SHFL.BFLY P6, R103, R102, R104, R105 ;  /* 0x0c00006866677389 */ /* 0x00006400000c0069 */
[----:B01----:R-:W-:Y:S05]  /*4700*/  ENDCOLLECTIVE ;  /* 0x000000000000791b */ /* 0x003fea0003800000 */
.L_x_18111:
[----:B------:R-:W-:Y:S01]  /*4710*/  HFMA2 R104, -RZ, RZ, 0, 4.76837158203125e-07 ;  /* 0x00000008ff687431 */ /* 0x000fe200000001ff */
[----:B------:R-:W-:-:S05]  /*4720*/  MOV R51, R103 ;  /* 0x0000006700337202 */ /* 0x000fca0000000f00 */
[----:B------:R-:W-:-:S05]  /*4730*/  FADD.FTZ R51, R50, R51 ;  /* 0x0000003332337221 */ /* 0x000fca0000010000 */
[----:B------:R-:W-:-:S07]  /*4740*/  MOV R102, R51 ;  /* 0x0000003300667202 */ /* 0x000fce0000000f00 */
[----:B------:R-:W-:Y:S05]  /*4750*/  WARPSYNC.COLLECTIVE R85, `(.L_x_18112) ;  /* 0x0000000055087348 */ /* 0x000fea0003c00000 */
[----:B------:R0:W1:Y:S02]  /*4760*/  SHFL.BFLY P6, R103, R102, R104, R105 ;  /* 0x0c00006866677389 */ /* 0x00006400000c0069 */
[----:B01----:R-:W-:Y:S05]  /*4770*/  ENDCOLLECTIVE ;  /* 0x000000000000791b */ /* 0x003fea0003800000 */
.L_x_18112:
[----:B------:R-:W-:Y:S01]  /*4780*/  HFMA2 R104, -RZ, RZ, 0, 9.5367431640625e-07 ;  /* 0x00000010ff687431 */ /* 0x000fe200000001ff */
[----:B------:R-:W-:-:S05]  /*4790*/  MOV R82, R103 ;  /* 0x0000006700527202 */ /* 0x000fca0000000f00 */
[----:B------:R-:W-:-:S05]  /*47a0*/  FADD.FTZ R82, R51, R82 ;  /* 0x0000005233527221 */ /* 0x000fca0000010000 */
[----:B------:R-:W-:-:S07]  /*47b0*/  MOV R102, R82 ;  /* 0x0000005200667202 */ /* 0x000fce0000000f00 */
[----:B------:R-:W-:Y:S05]  /*47c0*/  WARPSYNC.COLLECTIVE R85, `(.L_x_18113) ;  /* 0x0000000055087348 */ /* 0x000fea0003c00000 */
[----:B------:R0:W1:Y:S02]  /*47d0*/  SHFL.BFLY P6, R103, R102, R104, R105 ;  /* 0x0c00006866677389 */ /* 0x00006400000c0069 */
[----:B01----:R-:W-:Y:S05]  /*47e0*/  ENDCOLLECTIVE ;  /* 0x000000000000791b */ /* 0x003fea0003800000 */
.L_x_18113:
[----:B------:R-:W-:Y:S01]  /*47f0*/  HFMA2 R104, -RZ, RZ, 0, 5.9604644775390625e-08 ;  /* 0x00000001ff687431 */ /* 0x000fe200000001ff */
[----:B------:R-:W-:Y:S02]  /*4800*/  MOV R83, R103 ;  /* 0x0000006700537202 */ /* 0x000fe40000000f00 */
[----:B------:R-:W-:-:S03]  /*4810*/  ISETP.GT.U32.AND P6, PT, R72, 0xbf, PT ;  /* 0x000000bf4800780c */ /* 0x000fc60003fc4070 */
        /* <DEDUP_REMOVED lines=73> */
.L_x_18114:
[----:B------:R-:W-:Y:S01]  /*4cb0*/  HFMA2 R104, -RZ, RZ, 0, 1.1920928955078125e-07 ;  /* 0x00000002ff687431 */ /* 0x000fe200000001ff */
[----:B------:R-:W-:-:S05]  /*4cc0*/  MOV R49, R103 ;  /* 0x0000006700317202 */ /* 0x000fca0000000f00 */
[----:B------:R-:W-:-:S05]  /*4cd0*/  FADD.FTZ R49, R48, R49 ;  /* 0x0000003130317221 */ /* 0x000fca0000010000 */
[----:B------:R-:W-:-:S07]  /*4ce0*/  MOV R102, R49 ;  /* 0x0000003100667202 */ /* 0x000fce0000000f00 */
[----:B------:R-:W-:Y:S05]  /*4cf0*/  WARPSYNC.COLLECTIVE R85, `(.L_x_18115) ;  /* 0x0000000055087348 */ /* 0x000fea0003c00000 */
[----:B------:R0:W1:Y:S02]  /*4d00*/  SHFL.BFLY P6, R103, R102, R104, R105 ;  /* 0x0c00006866677389 */ /* 0x00006400000c0069 */
[----:B01----:R-:W-:Y:S05]  /*4d10*/  ENDCOLLECTIVE ;  /* 0x000000000000791b */ /* 0x003fea0003800000 */
.L_x_18115:
[----:B------:R-:W-:Y:S01]  /*4d20*/  HFMA2 R104, -RZ, RZ, 0, 2.384185791015625e-07 ;  /* 0x00000004ff687431 */ /* 0x000fe200000001ff */
[----:B------:R-:W-:-:S05]  /*4d30*/  MOV R50, R103 ;  /* 0x0000006700327202 */ /* 0x000fca0000000f00 */
[----:B------:R-:W-:-:S05]  /*4d40*/  FADD.FTZ R50, R49, R50 ;  /* 0x0000003231327221 */ /* 0x000fca0000010000 */
[----:B------:R-:W-:-:S07]  /*4d50*/  MOV R102, R50 ;  /* 0x0000003200667202 */ /* 0x000fce0000000f00 */
[----:B------:R-:W-:Y:S05]  /*4d60*/  WARPSYNC.COLLECTIVE R85, `(.L_x_18116) ;  /* 0x0000000055087348 */ /* 0x000fea0003c00000 */
[----:B------:R0:W1:Y:S02]  /*4d70*/  SHFL.BFLY P6, R103, R102, R104, R105 ;  /* 0x0c00006866677389 */ /* 0x00006400000c0069 */
[----:B01----:R-:W-:Y:S05]  /*4d80*/  ENDCOLLECTIVE ;  /* 0x000000000000791b */ /* 0x003fea0003800000 */
.L_x_18116:
[----:B------:R-:W-:Y:S01]  /*4d90*/  HFMA2 R104, -RZ, RZ, 0, 4.76837158203125e-07 ;  /* 0x00000008ff687431 */ /* 0x000fe200000001ff */
[----:B------:R-:W-:-:S05]  /*4da0*/  MOV R51, R103 ;  /* 0x0000006700337202 */ /* 0x000fca0000000f00 */
[----:B------:R-:W-:-:S05]  /*4db0*/  FADD.FTZ R51, R50, R51 ;  /* 0x0000003332337221 */ /* 0x000fca0000010000 */
[----:B------:R-:W-:-:S07]  /*4dc0*/  MOV R102, R51 ;  /* 0x0000003300667202 */ /* 0x000fce0000000f00 */
[----:B------:R-:W-:Y:S05]  /*4dd0*/  WARPSYNC.COLLECTIVE R85, `(.L_x_18117) ;  /* 0x0000000055087348 */ /* 0x000fea0003c00000 */
[----:B------:R0:W1:Y:S02]  /*4de0*/  SHFL.BFLY P6, R103, R102, R104, R105 ;  /* 0x0c00006866677389 */ /* 0x00006400000c0069 */
[----:B01----:R-:W-:Y:S05]  /*4df0*/  ENDCOLLECTIVE ;  /* 0x000000000000791b */ /* 0x003fea0003800000 */
.L_x_18117:
[----:B------:R-:W-:Y:S01]  /*4e00*/  HFMA2 R104, -RZ, RZ, 0, 9.5367431640625e-07 ;  /* 0x00000010ff687431 */ /* 0x000fe200000001ff */
[----:B------:R-:W-:-:S05]  /*4e10*/  MOV R82, R103 ;  /* 0x0000006700527202 */ /* 0x000fca0000000f00 */
[----:B------:R-:W-:-:S05]  /*4e20*/  FADD.FTZ R82, R51, R82 ;  /* 0x0000005233527221 */ /* 0x000fca0000010000 */
[----:B------:R-:W-:-:S07]  /*4e30*/  MOV R102, R82 ;  /* 0x0000005200667202 */ /* 0x000fce0000000f00 */
[----:B------:R-:W-:Y:S05]  /*4e40*/  WARPSYNC.COLLECTIVE R85, `(.L_x_18118) ;  /* 0x0000000055087348 */ /* 0x000fea0003c00000 */
[----:B------:R0:W1:Y:S02]  /*4e50*/  SHFL.BFLY P6, R103, R102, R104, R105 ;  /* 0x0c00006866677389 */ /* 0x00006400000c0069 */
[----:B01----:R-:W-:Y:S05]  /*4e60*/  ENDCOLLECTIVE ;  /* 0x000000000000791b */ /* 0x003fea0003800000 */
.L_x_18118:
[----:B------:R-:W-:Y:S05]  /*4e70*/  BRA `(.L_x_18119) ;  /* 0xffffffe400f47947 */ /* 0x000fea000383ffff */
.L_x_18120:
        /* <DEDUP_REMOVED lines=16> */
.L_x_22736:


//--------------------- .text._ZN10layer_norm31ln_parallel_residual_fwd_kernelINS_13Kernel_traitsI6__halfffffjLj1024ELj1ELj4ELj1ELj16ENS_18Kernel_traits_baseILj1024ES2_ffffjLj128EEEEELb0ELb1ELb1EEEvNS_9FwdParamsE --------------------------
	.section	.text._ZN10layer_norm31ln_parallel_residual_fwd_kernelINS_13Kernel_traitsI6__halfffffjLj1024ELj1ELj4ELj1ELj16ENS_18Kernel_traits_baseILj1024ES2_ffffjLj128EEEEELb0ELb1ELb1EEEvNS_9FwdParamsE,"ax",@progbits
	.align	128
        .global         _ZN10layer_norm31ln_parallel_residual_fwd_kernelINS_13Kernel_traitsI6__halfffffjLj1024ELj1ELj4ELj1ELj16ENS_18Kernel_traits_baseILj1024ES2_ffffjLj128EEEEELb0ELb1ELb1EEEvNS_9FwdParamsE
        .type           _ZN10layer_norm31ln_parallel_residual_fwd_kernelINS_13Kernel_traitsI6__halfffffjLj1024ELj1ELj4ELj1ELj16ENS_18Kernel_traits_baseILj1024ES2_ffffjLj128EEEEELb0ELb1ELb1EEEvNS_9FwdParamsE,@function
        .size           _ZN10layer_norm31ln_parallel_residual_fwd_kernelINS_13Kernel_traitsI6__halfffffjLj1024ELj1ELj4ELj1ELj16ENS_18Kernel_traits_baseILj1024ES2_ffffjLj128EEEEELb0ELb1ELb1EEEvNS_9FwdParamsE,(.L_x_22737 - _ZN10layer_norm31ln_parallel_residual_fwd_kernelINS_13Kernel_traitsI6__halfffffjLj1024ELj1ELj4ELj1ELj16ENS_18Kernel_traits_baseILj1024ES2_ffffjLj128EEEEELb0ELb1ELb1EEEvNS_9FwdParamsE)
        .other          _ZN10layer_norm31ln_parallel_residual_fwd_kernelINS_13Kernel_traitsI6__halfffffjLj1024ELj1ELj4ELj1ELj16ENS_18Kernel_traits_baseILj1024ES2_ffffjLj128EEEEELb0ELb1ELb1EEEvNS_9FwdParamsE,@"STO_CUDA_ENTRY STV_DEFAULT"
_ZN10layer_norm31ln_parallel_residual_fwd_kernelINS_13Kernel_traitsI6__halfffffjLj1024ELj1ELj4ELj1ELj16ENS_18Kernel_traits_baseILj1024ES2_ffffjLj128EEEEELb0ELb1ELb1EEEvNS_9FwdParamsE:
.text._ZN10layer_norm31ln_parallel_residual_fwd_kernelINS_13Kernel_traitsI6__halfffffjLj1024ELj1ELj4ELj1ELj16ENS_18Kernel_traits_baseILj1024ES2_ffffjLj128EEEEELb0ELb1ELb1EEEvNS_9FwdParamsE:
        /* <DEDUP_REMOVED lines=19> */
[----:B------:R0:W5:Y:S01]  /*0130*/  LDG.E.64 R12, desc[UR6][R30.64] ;  /* 0x000000061e0c7981 */ /* 0x000162000c1e1b00 */
[----:B-1----:R-:W-:-:S03]  /*0140*/  IMAD.WIDE.U32 R32, R100, 0x8, R32 ;  /* 0x0000000864207825 */ /* 0x002fc600078e0020 */
        /* <DEDUP_REMOVED lines=16> */
.L_x_18121:
[----:B------:R-:W0:Y:S01]  /*0250*/  LDC.64 R2, c[0x0][0x3d0] ;  /* 0x0000f400ff027b82 */ /* 0x000e220000000a00 */
[----:B------:R-:W-:Y:S02]  /*0260*/  CS2R R14, SRZ ;  /* 0x00000000000e7805 */ /* 0x000fe4000001ff00 */
[----:B------:R-:W-:Y:S02]  /*0270*/  CS2R R4, SRZ ;  /* 0x0000000000047805 */ /* 0x000fe4000001ff00 */
[----:B------:R-:W-:Y:S02]  /*0280*/  CS2R R6, SRZ ;  /* 0x0000000000067805 */ /* 0x000fe4000001ff00 */
[----:B------:R-:W-:Y:S02]  /*0290*/  CS2R R8, SRZ ;  /* 0x0000000000087805 */ /* 0x000fe4000001ff00 */
[----:B------:R-:W-:Y:S02]  /*02a0*/  CS2R R36, SRZ ;  /* 0x0000000000247805 */ /* 0x000fe4000001ff00 */
[----:B------:R-:W-:Y:S01]  /*02b0*/  CS2R R34, SRZ ;  /* 0x0000000000227805 */ /* 0x000fe2000001ff00 */
[----:B0-----:R-:W-:Y:S01]  /*02c0*/  IMAD.WIDE.U32 R10, R100, 0x8, R2 ;  /* 0x00000008640a7825 */ /* 0x001fe200078e0002 */
[----:B------:R-:W-:-:S04]  /*02d0*/  CS2R R2, SRZ ;  /* 0x0000000000027805 */ /* 0x000fc8000001ff00 */
[----:B------:R-:W5:Y:S04]  /*02e0*/  LDG.E.64 R12, desc[UR6][R10.64] ;  /* 0x000000060a0c7981 */ /* 0x000f68000c1e1b00 */
[----:B------:R-:W5:Y:S04]  /*02f0*/  LDG.E.64 R16, desc[UR6][R10.64+0x100] ;  /* 0x000100060a107981 */ /* 0x000f68000c1e1b00 */
[----:B------:R-:W5:Y:S04]  /*0300*/  LDG.E.64 R18, desc[UR6][R10.64+0x200] ;  /* 0x000200060a127981 */ /* 0x000f68000c1e1b00 */
[----:B------:R-:W5:Y:S04]  /*0310*/  LDG.E.64 R20, desc[UR6][R10.64+0x300] ;  /* 0x000300060a147981 */ /* 0x000f68000c1e1b00 */
[----:B------:R-:W5:Y:S04]  /*0320*/  LDG.E.64 R22, desc[UR6][R10.64+0x400] ;  /* 0x000400060a167981 */ /* 0x000f68000c1e1b00 */
[----:B------:R-:W5:Y:S04]  /*0330*/  LDG.E.64 R24, desc[UR6][R10.64+0x500] ;  /* 0x000500060a187981 */ /* 0x000f68000c1e1b00 */
[----:B------:R-:W5:Y:S04]  /*0340*/  LDG.E.64 R26, desc[UR6][R10.64+0x600] ;  /* 0x000600060a1a7981 */ /* 0x000f68000c1e1b00 */
[----:B------:R0:W5:Y:S02]  /*0350*/  LDG.E.64 R28, desc[UR6][R10.64+0x700] ;  /* 0x000700060a1c7981 */ /* 0x000164000c1e1b00 */
[----:B0-----:R-:W-:-:S07]  /*0360*/  CS2R R10, SRZ ;  /* 0x00000000000a7805 */ /* 0x001fce000001ff00 */
.L_x_18122:
[----:B------:R-:W1:Y:S02]  /*0370*/  LDCU UR4, c[0x0][0x384] ;  /* 0x00007080ff0477ac */ /* 0x000e640008000800 */
[----:B-1----:R-:W-:-:S13]  /*0380*/  ISETP.GE.AND P1, PT, R98, UR4, PT ;  /* 0x0000000462007c0c */ /* 0x002fda000bf26270 */
[----:B------:R-:W-:Y:S05]  /*0390*/  @P1 EXIT ;  /* 0x000000000000194d */ /* 0x000fea0003800000 */
[----:B-----5:R-:W-:Y:S01]  /*03a0*/  MOV R95, R13 ;  /* 0x0000000d005f7202 */ /* 0x020fe20000000f00 */
[----:B------:R-:W-:Y:S01]  /*03b0*/  HADD2.F32 R0, -RZ, R15.H0_H0 ;  /* 0x2000000fff007230 */ /* 0x000fe20000004100 */
[--C-:B------:R-:W-:Y:S01]  /*03c0*/  SHF.R.U64 R97, R12, 0x10, R13.reuse ;  /* 0x000000100c617819 */ /* 0x100fe2000000120d */
[----:B------:R-:W-:Y:S01]  /*03d0*/  HADD2.F32 R96, -RZ, R34.H0_H0 ;  /* 0x20000022ff607230 */ /* 0x000fe20000004100 */
[----:B------:R-:W-:Y:S01]  /*03e0*/  SHF.R.U32.HI R93, RZ, 0x10, R13 ;  /* 0x00000010ff5d7819 */ /* 0x000fe2000001160d */
[----:B------:R-:W-:Y:S01]  /*03f0*/  HADD2.F32 R92, -RZ, R35.H0_H0 ;  /* 0x20000023ff5c7230 */ /* 0x000fe20000004100 */
[----:B------:R-:W-:Y:S01]  /*0400*/  MOV R91, R16 ;  /* 0x00000010005b7202 */ /* 0x000fe20000000f00 */
[----:B------:R-:W-:Y:S01]  /*0410*/  HADD2.F32 R88, -RZ, R36.H0_H0 ;  /* 0x20000024ff587230 */ /* 0x000fe20000004100 */
[----:B------:R-:W-:Y:S01]  /*0420*/  MOV R87, R17 ;  /* 0x0000001100577202 */ /* 0x000fe20000000f00 */
        /* <DEDUP_REMOVED lines=15> */
[----:B0-----:R-:W-:Y:S01]  /*0520*/  MOV R31, R21 ;  /* 0x00000015001f7202 */ /* 0x001fe20000000f00 */
        /* <DEDUP_REMOVED lines=9> */
[----:B------:R-:W-:Y:S01]  /*05c0*/  SHF.R.U64 R68, R10, 0x10, R11 ;  /* 0x000000100a447819 */ /* 0x000fe2000000120b */
[----:B------:R-:W-:Y:S01]  /*05d0*/  HADD2.F32 R10, -RZ, R8.H0_H0 ;  /* 0x20000008ff0a7230 */ /* 0x000fe20000004100 */
[----:B------:R-:W-:Y:S01]  /*05e0*/  MOV R20, R23 ;  /* 0x0000001700147202 */ /* 0x000fe20000000f00 */
[----:B------:R-:W-:Y:S01]  /*05f0*/  HADD2.F32 R19, -RZ, R19.H0_H0 ;  /* 0x20000013ff137230 */ /* 0x000fe20000004100 */
[----:B------:R-:W-:Y:S01]  /*0600*/  SHF.R.U64 R22, R22, 0x10, R23 ;  /* 0x0000001016167819 */ /* 0x000fe20000001217 */
[----:B------:R-:W-:Y:S01]  /*0610*/  HADD2.F32 R21, -RZ, R21.H0_H0 ;  /* 0x20000015ff157230 */ /* 0x000fe20000004100 */
[----:B------:R-:W-:Y:S01]  /*0620*/  SHF.R.U64 R69, R8, 0x10, R9 ;  /* 0x0000001008457819 */ /* 0x000fe20000001209 */
        /* <DEDUP_REMOVED lines=35> */
[----:B------:R-:W-:Y:S01]  /*0860*/  SHF.R.U32.HI R70, RZ, 0x10, R11 ;  /* 0x00000010ff467819 */ /* 0x000fe2000001160b */
        /* <DEDUP_REMOVED lines=19> */
[----:B------:R-:W-:Y:S01]  /*09a0*/  ISETP.NE.U32.AND P1, PT, R38, RZ, PT ;  /* 0x000000ff2600720c */ /* 0x000fe20003f25070 */
[----:B------:R-:W-:Y:S01]  /*09b0*/  HADD2.F32 R17, -RZ, R30.H0_H0 ;  /* 0x2000001eff117230 */ /* 0x000fe20000004100 */
[----:B------:R-:W0:Y:S01]  /*09c0*/  LDCU UR4, c[0x0][0x388] ;  /* 0x00007100ff0477ac */ /* 0x000e220008000800 */
[----:B------:R-:W-:Y:S01]  /*09d0*/  HADD2.F32 R16, -RZ, R31.H0_H0 ;  /* 0x2000001fff107230 */ /* 0x000fe20000004100 */
[----:B------:R-:W-:Y:S01]  /*09e0*/  ISETP.NE.AND.EX P1, PT, R39, RZ, PT, P1 ;  /* 0x000000ff2700720c */ /* 0x000fe20003f25310 */
[----:B------:R-:W-:Y:S01]  /*09f0*/  HADD2.F32 R86, -RZ, R86.H0_H0 ;  /* 0x20000056ff567230 */ /* 0x000fe20000004100 */
[----:B------:R-:W1:Y:S01]  /*0a00*/  LDCU.U8 UR12, c[0x0][0x410] ;  /* 0x00008200ff0c77ac */ /* 0x000e620008000000 */
[----:B------:R-:W-:-:S02]  /*0a10*/  HADD2.F32 R82, -RZ, R82.H0_H0 ;  /* 0x20000052ff527230 */ /* 0x000fc40000004100 */
[----:B------:R-:W-:Y:S01]  /*0a20*/  HADD2.F32 R68, -RZ, R68.H0_H0 ;  /* 0x20000044ff447230 */ /* 0x000fe20000004100 */
[----:B------:R-:W2:Y:S01]  /*0a30*/  LDCU UR5, c[0x0][0x448] ;  /* 0x00008900ff0577ac */ /* 0x000ea20008000800 */
[----:B------:R-:W-:Y:S02]  /*0a40*/  HADD2.F32 R70, -RZ, R70.H0_H0 ;  /* 0x20000046ff467230 */ /* 0x000fe40000004100 */
[----:B------:R-:W-:Y:S01]  /*0a50*/  HADD2.F32 R69, -RZ, R69.H0_H0 ;  /* 0x20000045ff457230 */ /* 0x000fe20000004100 */
[----:B------:R-:W3:Y:S01]  /*0a60*/  LDCU.64 UR8, c[0x0][0x3a0] ;  /* 0x00007400ff0877ac */ /* 0x000ee20008000a00 */
[----:B------:R-:W-:Y:S02]  /*0a70*/  HADD2.F32 R72, -RZ, R72.H0_H0 ;  /* 0x20000048ff487230 */ /* 0x000fe40000004100 */
[----:B------:R-:W-:Y:S01]  /*0a80*/  HADD2.F32 R71, -RZ, R71.H0_H0 ;  /* 0x20000047ff477230 */ /* 0x000fe20000004100 */
[----:B------:R-:W4:Y:S01]  /*0a90*/  LDCU.64 UR10, c[0x0][0x398] ;  /* 0x00007300ff0a77ac */ /* 0x000f220008000a00 */
[----:B------:R-:W-:-:S02]  /*0aa0*/  HADD2.F32 R74, -RZ, R74.H0_H0 ;  /* 0x2000004aff4a7230 */ /* 0x000fc40000004100 */
[----:B------:R-:W-:Y:S02]  /*0ab0*/  HADD2.F32 R73, -RZ, R73.H0_H0 ;  /* 0x20000049ff497230 */ /* 0x000fe40000004100 */
[----:B------:R-:W-:Y:S02]  /*0ac0*/  HADD2.F32 R76, -RZ, R76.H0_H0 ;  /* 0x2000004cff4c7230 */ /* 0x000fe40000004100 */
[----:B------:R-:W-:Y:S02]  /*0ad0*/  HADD2.F32 R75, -RZ, R75.H0_H0 ;  /* 0x2000004bff4b7230 */ /* 0x000fe40000004100 */
[----:B------:R-:W-:Y:S02]  /*0ae0*/  HADD2.F32 R78, -RZ, R78.H0_H0 ;  /* 0x2000004eff4e7230 */ /* 0x000fe40000004100 */
[----:B------:R-:W-:Y:S02]  /*0af0*/  HADD2.F32 R77, -RZ, R77.H0_H0 ;  /* 0x2000004dff4d7230 */ /* 0x000fe40000004100 */
[----:B012---:R-:W-:-:S07]  /*0b00*/  HADD2.F32 R79, -RZ, R79.H0_H0 ;  /* 0x2000004fff4f7230 */ /* 0x007fce0000004100 */
.L_x_18141:
[----:B---3--:R-:W-:Y:S01]  /*0b10*/  ISETP.NE.U32.AND P2, PT, RZ, UR8, PT ;  /* 0x00000008ff007c0c */ /* 0x008fe2000bf45070 */
        /* <DEDUP_REMOVED lines=22> */
[----:B0-----:R-:W-:Y:S01]  /*0c80*/  FADD.FTZ R42, R30, R33 ;  /* 0x000000211e2a7221 */ /* 0x001fe20000010000 */
[----:B------:R-:W-:Y:S02]  /*0c90*/  FADD.FTZ R43, R31, R34 ;  /* 0x000000221f2b7221 */ /* 0x000fe40000010000 */
[----:B------:R-:W-:Y:S02]  /*0ca0*/  MOV R32, R55 ;  /* 0x0000003700207202 */ /* 0x000fe40000000f00 */
[----:B------:R-:W-:-:S02]  /*0cb0*/  MOV R33, R41 ;  /* 0x0000002900217202 */ /* 0x000fc40000000f00 */
[----:B------:R-:W-:Y:S02]  /*0cc0*/  MOV R34, R42 ;  /* 0x0000002a00227202 */ /* 0x000fe40000000f00 */
[----:B------:R-:W-:Y:S01]  /*0cd0*/  MOV R35, R43 ;  /* 0x0000002b00237202 */ /* 0x000fe20000000f00 */
[----:B------:R-:W-:Y:S06]  /*0ce0*/  BRA `(.L_x_18125) ;  /* 0x0000000000547947 */ /* 0x000fec0003800000 */
.L_x_18124:
[----:B-----5:R-:W-:Y:S01]  /*0cf0*/  FADD.FTZ R55, R36, R24 ;  /* 0x0000001824377221 */ /* 0x020fe20000010000 */
[----:B------:R-:W-:Y:S01]  /*0d00*/  FADD.FTZ R41, R37, R25 ;  /* 0x0000001925297221 */ /* 0x000fe20000010000 */
[----:B0-----:R-:W-:Y:S01]  /*0d10*/  FADD.FTZ R42, R38, R26 ;  /* 0x0000001a262a7221 */ /* 0x001fe20000010000 */
[----:B------:R-:W-:Y:S02]  /*0d20*/  FADD.FTZ R43, R39, R27 ;  /* 0x0000001b272b7221 */ /* 0x000fe40000010000 */
[----:B------:R-:W-:Y:S02]  /*0d30*/  MOV R32, R55 ;  /* 0x0000003700207202 */ /* 0x000fe40000000f00 */
[----:B------:R-:W-:Y:S02]  /*0d40*/  MOV R33, R41 ;  /* 0x0000002900217202 */ /* 0x000fe40000000f00 */
[----:B------:R-:W-:Y:S02]  /*0d50*/  MOV R34, R42 ;  /* 0x0000002a00227202 */ /* 0x000fe40000000f00 */
[----:B------:R-:W-:Y:S01]  /*0d60*/  MOV R35, R43 ;  /* 0x0000002b00237202 */ /* 0x000fe20000000f00 */
[----:B------:R-:W-:Y:S06]  /*0d70*/  BRA `(.L_x_18125) ;  /* 0x0000000000307947 */ /* 0x000fec0003800000 */
.L_x_18123:
[----:B-----5:R-:W-:Y:S01]  /*0d80*/  @P2 FADD.FTZ R32, R36, R28 ;  /* 0x0000001c24202221 */ /* 0x020fe20000010000 */
[----:B------:R-:W-:Y:S01]  /*0d90*/  @P2 FADD.FTZ R33, R37, R29 ;  /* 0x0000001d25212221 */ /* 0x000fe20000010000 */
[----:B------:R-:W-:Y:S01]  /*0da0*/  @P2 FADD.FTZ R34, R38, R30 ;  /* 0x0000001e26222221 */ /* 0x000fe20000010000 */
[----:B------:R-:W-:Y:S02]  /*0db0*/  @P2 FADD.FTZ R35, R39, R31 ;  /* 0x0000001f27232221 */ /* 0x000fe40000010000 */
[----:B------:R-:W-:Y:S02]  /*0dc0*/  @P2 MOV R55, R32 ;  /* 0x0000002000372202 */ /* 0x000fe40000000f00 */
[----:B------:R-:W-:Y:S02]  /*0dd0*/  @P2 MOV R41, R33 ;  /* 0x0000002100292202 */ /* 0x000fe40000000f00 */
[----:B0-----:R-:W-:Y:S02]  /*0de0*/  @P2 MOV R42, R34 ;  /* 0x00000022002a2202 */ /* 0x001fe40000000f00 */
[----:B------:R-:W-:-:S02]  /*0df0*/  @P2 MOV R43, R35 ;  /* 0x00000023002b2202 */ /* 0x000fc40000000f00 */
[----:B------:R-:W-:Y:S02]  /*0e00*/  @!P2 MOV R55, R36 ;  /* 0x000000240037a202 */ /* 0x000fe40000000f00 */
[----:B------:R-:W-:Y:S02]  /*0e10*/  @!P2 MOV R41, R37 ;  /* 0x000000250029a202 */ /* 0x000fe40000000f00 */
[----:B------:R-:W-:Y:S02]  /*0e20*/  @!P2 MOV R42, R38 ;  /* 0x00000026002aa202 */ /* 0x000fe40000000f00 */
[----:B------:R-:W-:-:S07]  /*0e30*/  @!P2 MOV R43, R39 ;  /* 0x00000027002ba202 */ /* 0x000fce0000000f00 */
.L_x_18125:
        /* <DEDUP_REMOVED lines=12> */
[----:B----4-:R-:W-:-:S04]  /*0f00*/  UISETP.NE.U32.AND UP0, UPT, UR10, URZ, UPT ;  /* 0x000000ff0a00728c */ /* 0x010fc8000bf05070 */
[----:B------:R-:W-:-:S09]  /*0f10*/  UISETP.NE.AND.EX UP0, UPT, UR11, URZ, UPT, UP0 ;  /* 0x000000ff0b00728c */ /* 0x000fd2000bf05300 */
[----:B0-----:R-:W-:Y:S05]  /*0f20*/  BRA.U UP0, `(.L_x_18126) ;  /* 0x0000000100407547 */ /* 0x001fea000b800000 */
[----:B------:R-:W-:-:S04]  /*0f30*/  UISETP.NE.U32.AND UP1, UPT, UR8, URZ, UPT ;  /* 0x000000ff0800728c */ /* 0x000fc8000bf25070 */
[----:B------:R-:W-:-:S06]  /*0f40*/  UISETP.NE.AND.EX UP1, UPT, UR9, URZ, UPT, UP1 ;  /* 0x000000ff0900728c */ /* 0x000fcc000bf25310 */
[----:B------:R-:W-:-:S13]  /*0f50*/  PLOP3.LUT P3, PT, PT, PT, UP1, 0x80, 0x8 ;  /* 0x000000000008781c */ /* 0x000fda0003f6f018 */
        /* <DEDUP_REMOVED lines=13> */
.L_x_18126:
        /* <DEDUP_REMOVED lines=23> */
.L_x_18127:
        /* <DEDUP_REMOVED lines=26> */
.L_x_18128:
        /* <DEDUP_REMOVED lines=21> */
.L_x_18129:
        /* <DEDUP_REMOVED lines=26> */
.L_x_18130:
        /* <DEDUP_REMOVED lines=21> */
.L_x_18131:
        /* <DEDUP_REMOVED lines=26> */
.L_x_18132:
        /* <DEDUP_REMOVED lines=21> */
.L_x_18133:
        /* <DEDUP_REMOVED lines=26> */
.L_x_18134:
        /* <DEDUP_REMOVED lines=21> */
.L_x_18135:
        /* <DEDUP_REMOVED lines=26> */
.L_x_18136:
        /* <DEDUP_REMOVED lines=21> */
.L_x_18137:
[----:B------:R-:W0:Y:S01]  /*2050*/  @P0 LDC.64 R122, c[0x0][0x3a8] ;  /* 0x0000ea00ff7a0b82 */ /* 0x000e220000000a00 */
[----:B------:R-:W-:-:S07]  /*2060*/  IADD3 R114, PT, PT, R40, 0xe0, RZ ;  /* 0x000000e028727810 */ /* 0x000fce0007ffe0ff */
[----:B------:R-:W1:Y:S08]  /*2070*/  @P1 LDC.64 R38, c[0x0][0x398] ;  /* 0x0000e600ff261b82 */ /* 0x000e700000000a00 */
[----:B------:R-:W2:Y:S01]  /*2080*/  @P2 LDC.64 R36, c[0x0][0x3a0] ;  /* 0x0000e800ff242b82 */ /* 0x000ea20000000a00 */
[----:B0-----:R-:W-:-:S05]  /*2090*/  @P0 IMAD.WIDE.U32 R124, R109, 0x10, R122 ;  /* 0x000000106d7c0825 */ /* 0x001fca00078e007a */
[----:B------:R0:W-:Y:S01]  /*20a0*/  @P0 STG.E.128 desc[UR6][R124.64], R32 ;  /* 0x000000207c000986 */ /* 0x0001e2000c101d06 */
[----:B-1----:R-:W-:-:S05]  /*20b0*/  @P1 IMAD.WIDE.U32 R122, R114, 0x10, R38 ;  /* 0x00000010727a1825 */ /* 0x002fca00078e0026 */
[----:B------:R2:W5:Y:S02]  /*20c0*/  @P1 LDG.E.128 R24, desc[UR6][R122.64] ;  /* 0x000000067a181981 */ /* 0x000564000c1e1d00 */
[----:B--2---:R-:W-:-:S04]  /*20d0*/  @P2 IMAD.WIDE.U32 R122, R114, 0x10, R36 ;  /* 0x00000010727a2825 */ /* 0x004fc800078e0024 */
[----:B------:R-:W-:Y:S01]  /*20e0*/  IMAD.WIDE.U32 R36, R114, 0x10, R120 ;  /* 0x0000001072247825 */ /* 0x000fe200078e0078 */
[----:B------:R0:W5:Y:S05]  /*20f0*/  @P2 LDG.E.128 R28, desc[UR6][R122.64] ;  /* 0x000000067a1c2981 */ /* 0x00016a000c1e1d00 */
        /* <DEDUP_REMOVED lines=15> */
.L_x_18138:
        /* <DEDUP_REMOVED lines=21> */
.L_x_18139:
        /* <DEDUP_REMOVED lines=13> */
[----:B------:R-:W-:Y:S02]  /*2410*/  FADD.FTZ R39, R38, R51 ;  /* 0x0000003326277221 */ /* 0x000fe40000010000 */
[----:B------:R-:W1:Y:S02]  /*2420*/  S2R R38, SR_TID.X ;  /* 0x0000000000267919 */ /* 0x000e640000002100 */
[----:B0-----:R-:W-:-:S04]  /*2430*/  FADD.FTZ R36, R39, R52 ;  /* 0x0000003427247221 */ /* 0x001fc80000010000 */
[----:B------:R-:W-:-:S04]  /*2440*/  FADD.FTZ R36, R36, R53 ;  /* 0x0000003524247221 */ /* 0x000fc80000010000 */
        /* <DEDUP_REMOVED lines=107> */
.L_x_18153:
[----:B-1----:R-:W-:Y:S01]  /*2b00*/  FADD.FTZ R36, R125, R36 ;  /* 0x000000247d247221 */ /* 0x002fe20000010000 */
[----:B------:R-:W-:-:S03]  /*2b10*/  ISETP.NE.AND P3, PT, RZ, UR12, PT ;  /* 0x0000000cff007c0c */ /* 0x000fc6000bf65270 */
[----:B------:R-:W-:Y:S02]  /*2b20*/  FFMA.FTZ R39, R36, R37, UR5 ;  /* 0x0000000524277e23 */ /* 0x000fe40008010025 */
[----:B------:R-:W0:Y:S02]  /*2b30*/  @!P2 LDC.64 R36, c[0x0][0x3c0] ;  /* 0x0000f000ff24ab82 */ /* 0x000e240000000a00 */
[----:B0-----:R-:W-:-:S04]  /*2b40*/  @!P2 IMAD.WIDE R124, R98, 0x4, R36 ;  /* 0x00000004627ca825 */ /* 0x001fc800078e0224 */
[----:B------:R-:W-:Y:S01]  /*2b50*/  FMUL.FTZ R36, R38, R38 ;  /* 0x0000002626247220 */ /* 0x000fe20000410000 */
[----:B------:R0:W-:Y:S04]  /*2b60*/  @!P2 STG.E desc[UR6][R124.64], R38 ;  /* 0x000000267c00a986 */ /* 0x0001e8000c101906 */
[----:B------:R-:W-:-:S05]  /*2b70*/  FSEL R36, R36, RZ, P3 ;  /* 0x000000ff24247208 */ /* 0x000fca0001800000 */
[----:B------:R-:W-:Y:S02]  /*2b80*/  FADD.FTZ R39, R39, R36 ;  /* 0x0000002427277221 */ /* 0x000fe40000010000 */
[----:B------:R-:W1:Y:S02]  /*2b90*/  @!P2 LDC.64 R36, c[0x0][0x3c8] ;  /* 0x0000f200ff24ab82 */ /* 0x000e640000000a00 */
[----:B------:R-:W2:Y:S01]  /*2ba0*/  MUFU.RSQ R119, R39 ;  /* 0x0000002700777308 */ /* 0x000ea20000001400 */
[----:B0-----:R-:W-:-:S05]  /*2bb0*/  FSEL R124, R38, RZ, !P3 ;  /* 0x000000ff267c7208 */ /* 0x001fca0005800000 */
        /* <DEDUP_REMOVED lines=16> */
[----:B-1----:R-:W-:Y:S01]  /*2cc0*/  @!P2 IMAD.WIDE R36, R98, 0x4, R36 ;  /* 0x000000046224a825 */ /* 0x002fe200078e0224 */
[----:B------:R-:W0:Y:S03]  /*2cd0*/  LDC.64 R42, c[0x0][0x428] ;  /* 0x00010a00ff2a7b82 */ /* 0x000e260000000a00 */
[C---:B------:R-:W-:Y:S01]  /*2ce0*/  FMUL.FTZ R47, R119.reuse, R47 ;  /* 0x0000002f772f7220 */ /* 0x040fe20000410000 */
[----:B------:R-:W-:Y:S01]  /*2cf0*/  FMUL.FTZ R122, R119, R122 ;  /* 0x0000007a777a7220 */ /* 0x000fe20000410000 */
[----:B------:R1:W-:Y:S02]  /*2d00*/  @!P2 STG.E desc[UR6][R36.64], R119 ;  /* 0x000000772400a986 */ /* 0x0003e4000c101906 */
[----:B-1----:R-:W-:Y:S01]  /*2d10*/  FFMA.FTZ R36, R41, R99, R96 ;  /* 0x0000006329247223 */ /* 0x002fe20000010060 */
[----:B------:R-:W-:Y:S01]  /*2d20*/  FFMA.FTZ R37, R55, R97, R94 ;  /* 0x0000006137257223 */ /* 0x000fe2000001005e */
[----:B------:R-:W-:Y:S01]  /*2d30*/  FMUL.FTZ R55, R119, R48 ;  /* 0x0000003077377220 */ /* 0x000fe20000410000 */
[----:B------:R-:W-:Y:S01]  /*2d40*/  FADD.FTZ R48, -R124, R103 ;  /* 0x000000677c307221 */ /* 0x000fe20000010100 */
[----:B0-----:R-:W-:-:S04]  /*2d50*/  IMAD.WIDE.U32 R42, R40, 0x10, R42 ;  /* 0x00000010282a7825 */ /* 0x001fc800078e002a */
[C---:B------:R-:W-:Y:S01]  /*2d60*/  FADD.FTZ R40, -R124.reuse, R45 ;  /* 0x0000002d7c287221 */ /* 0x040fe20000010100 */
[C---:B------:R-:W-:Y:S01]  /*2d70*/  FMUL.FTZ R45, R119.reuse, R46 ;  /* 0x0000002e772d7220 */ /* 0x040fe20000410000 */
[----:B------:R-:W-:Y:S01]  /*2d80*/  FADD.FTZ R46, -R124, R53 ;  /* 0x000000357c2e7221 */ /* 0x000fe20000010100 */
[----:B------:R0:W-:Y:S01]  /*2d90*/  STG.E.128 desc[UR6][R42.64], R36 ;  /* 0x000000242a007986 */ /* 0x0001e2000c101d06 */
[----:B------:R-:W-:-:S04]  /*2da0*/  FMUL.FTZ R41, R119, R40 ;  /* 0x0000002877297220 */ /* 0x000fc80000410000 */
[----:B------:R-:W-:Y:S01]  /*2db0*/  FFMA.FTZ R40, R41, R91, R88 ;  /* 0x0000005b29287223 */ /* 0x000fe20000010058 */
[----:B------:R-:W-:Y:S01]  /*2dc0*/  FFMA.FTZ R41, R45, R89, R86 ;  /* 0x000000592d297223 */ /* 0x000fe20000010056 */
[----:B0-----:R-:W0:Y:S01]  /*2dd0*/  LDC.64 R38, c[0x0][0x428] ;  /* 0x00010a00ff267b82 */ /* 0x001e220000000a00 */
[----:B------:R-:W-:Y:S01]  /*2de0*/  FFMA.FTZ R42, R47, R87, R84 ;  /* 0x000000572f2a7223 */ /* 0x000fe20000010054 */
[----:B------:R-:W-:Y:S01]  /*2df0*/  FFMA.FTZ R43, R55, R85, R82 ;  /* 0x00000055372b7223 */ /* 0x000fe20000010052 */
        /* <DEDUP_REMOVED lines=8> */
[----:B------:R-:W-:Y:S01]  /*2e80*/  FMUL.FTZ R108, R119, R108 ;  /* 0x0000006c776c7220 */ /* 0x000fe20000410000 */
[----:B0-----:R-:W-:-:S04]  /*2e90*/  IMAD.WIDE.U32 R44, R44, 0x10, R38 ;  /* 0x000000102c2c7825 */ /* 0x001fc800078e0026 */
[C---:B------:R-:W-:Y:S01]  /*2ea0*/  FADD.FTZ R38, -R124.reuse, R51 ;  /* 0x000000337c267221 */ /* 0x040fe20000010100 */
[C---:B------:R-:W-:Y:S01]  /*2eb0*/  FADD.FTZ R39, -R124.reuse, R121 ;  /* 0x000000797c277221 */ /* 0x040fe20000010100 */
[C---:B------:R-:W-:Y:S01]  /*2ec0*/  FMUL.FTZ R51, R119.reuse, R118 ;  /* 0x0000007677337220 */ /* 0x040fe20000410000 */
[----:B------:R0:W-:Y:S02]  /*2ed0*/  STG.E.128 desc[UR6][R44.64], R40 ;  /* 0x000000282c007986 */ /* 0x0001e4000c101d06 */
        /* <DEDUP_REMOVED lines=13> */
[----:B------:R-:W0:Y:S01]  /*2fb0*/  LDC.64 R120, c[0x0][0x428] ;  /* 0x00010a00ff787b82 */ /* 0x000e220000000a00 */
[C---:B------:R-:W-:Y:S01]  /*2fc0*/  FMUL.FTZ R38, R119.reuse, R52 ;  /* 0x0000003477267220 */ /* 0x040fe20000410000 */
[C---:B------:R-:W-:Y:S01]  /*2fd0*/  FMUL.FTZ R52, R119.reuse, R41 ;  /* 0x0000002977347220 */ /* 0x040fe20000410000 */
[----:B------:R-:W-:Y:S01]  /*2fe0*/  FMUL.FTZ R111, R119, R80 ;  /* 0x00000050776f7220 */ /* 0x000fe20000410000 */
[----:B------:R-:W-:Y:S01]  /*2ff0*/  FFMA.FTZ R41, R81, R13, R68 ;  /* 0x0000000d51297223 */ /* 0x000fe20000010044 */
[C---:B------:R-:W-:Y:S01]  /*3000*/  FMUL.FTZ R36, R119.reuse, R44 ;  /* 0x0000002c77247220 */ /* 0x040fe20000410000 */
[C---:B------:R-:W-:Y:S01]  /*3010*/  FMUL.FTZ R44, R119.reuse, R40 ;  /* 0x00000028772c7220 */ /* 0x040fe20000410000 */
[C---:B------:R-:W-:Y:S01]  /*3020*/  FMUL.FTZ R45, R119.reuse, R42 ;  /* 0x0000002a772d7220 */ /* 0x040fe20000410000 */
[----:B------:R-:W1:Y:S01]  /*3030*/  LDC.64 R80, c[0x0][0x428] ;  /* 0x00010a00ff507b82 */ /* 0x000e620000000a00 */
[----:B------:R-:W-:Y:S01]  /*3040*/  FMUL.FTZ R53, R119, R43 ;  /* 0x0000002b77357220 */ /* 0x000fe20000410000 */
        /* <DEDUP_REMOVED lines=14> */
[----:B0-----:R-:W-:-:S04]  /*3130*/  IMAD.WIDE.U32 R120, R49, 0x10, R120 ;  /* 0x0000001031787825 */ /* 0x001fc800078e0078 */
[----:B------:R-:W-:Y:S01]  /*3140*/  FMUL.FTZ R49, R119, R110 ;  /* 0x0000006e77317220 */ /* 0x000fe20000410000 */
[----:B------:R-:W-:Y:S01]  /*3150*/  FFMA.FTZ R38, R38, R16, R9 ;  /* 0x0000001026267223 */ /* 0x000fe20000010009 */
[----:B------:R-:W-:Y:S01]  /*3160*/  FFMA.FTZ R39, R111, R19, R72 ;  /* 0x000000136f277223 */ /* 0x000fe20000010048 */
[----:B------:R-:W-:Y:S01]  /*3170*/  FFMA.FTZ R46, R46, R56, R5 ;  /* 0x000000382e2e7223 */ /* 0x000fe20000010005 */
[----:B------:R0:W-:Y:S01]  /*3180*/  STG.E.128 desc[UR6][R120.64], R40 ;  /* 0x0000002878007986 */ /* 0x0001e2000c101d06 */
[----:B------:R-:W-:Y:S01]  /*3190*/  FFMA.FTZ R48, R51, R61, R4 ;  /* 0x0000003d33307223 */ /* 0x000fe20000010004 */
[----:B------:R-:W-:Y:S01]  /*31a0*/  FFMA.FTZ R51, R53, R63, R78 ;  /* 0x0000003f35337223 */ /* 0x000fe2000001004e */
[----:B-1----:R-:W-:-:S04]  /*31b0*/  IMAD.WIDE.U32 R116, R54, 0x10, R80 ;  /* 0x0000001036747825 */ /* 0x002fc800078e0050 */
[----:B------:R-:W-:Y:S01]  /*31c0*/  FFMA.FTZ R53, R122, R64, R77 ;  /* 0x000000407a357223 */ /* 0x000fe2000001004d */
[----:B------:R-:W-:Y:S01]  /*31d0*/  FFMA.FTZ R54, R103, R67, R0 ;  /* 0x0000004367367223 */ /* 0x000fe20000010000 */
[--C-:B------:R-:W-:Y:S01]  /*31e0*/  IMAD.WIDE.U32 R118, R101, 0x10, R80.reuse ;  /* 0x0000001065767825 */ /* 0x100fe200078e0050 */
[----:B------:R1:W-:Y:S03]  /*31f0*/  STG.E.128 desc[UR6][R116.64], R36 ;  /* 0x0000002474007986 */ /* 0x0003e6000c101d06 */
[----:B------:R-:W-:-:S04]  /*3200*/  IMAD.WIDE.U32 R104, R105, 0x10, R80 ;  /* 0x0000001069687825 */ /* 0x000fc800078e0050 */
[----:B------:R-:W-:-:S04]  /*3210*/  IMAD.WIDE.U32 R114, R114, 0x10, R80 ;  /* 0x0000001072727825 */ /* 0x000fc800078e0050 */
[----:B0-----:R-:W-:Y:S01]  /*3220*/  FFMA.FTZ R42, R44, R20, R7 ;  /* 0x000000142c2a7223 */ /* 0x001fe20000010007 */
[----:B------:R-:W-:-:S04]  /*3230*/  IMAD.WIDE.U32 R120, R109, 0x10, R80 ;  /* 0x000000106d787825 */ /* 0x000fc800078e0050 */
        /* <DEDUP_REMOVED lines=11> */
[----:B------:R1:W-:Y:S04]  /*32f0*/  STG.E.128 desc[UR6][R118.64], R40 ;  /* 0x0000002876007986 */ /* 0x0003e8000c101d06 */
[----:B------:R1:W-:Y:S04]  /*3300*/  STG.E.128 desc[UR6][R104.64], R44 ;  /* 0x0000002c68007986 */ /* 0x0003e8000c101d06 */
[----:B------:R1:W-:Y:S04]  /*3310*/  STG.E.128 desc[UR6][R120.64], R48 ;  /* 0x0000003078007986 */ /* 0x0003e8000c101d06 */
[----:B------:R1:W-:Y:S01]  /*3320*/  STG.E.128 desc[UR6][R114.64], R52 ;  /* 0x0000003472007986 */ /* 0x0003e2000c101d06 */
[----:B0-----:R-:W-:-:S04]  /*3330*/  LEA R98, R80, R98, 0x2 ;  /* 0x0000006250627211 */ /* 0x001fc800078e10ff */
[----:B------:R-:W-:-:S13]  /*3340*/  ISETP.GE.AND P2, PT, R98, R81, PT ;  /* 0x000000516200720c */ /* 0x000fda0003f46270 */
[----:B-1----:R-:W-:Y:S05]  /*3350*/  @!P2 BRA `(.L_x_18141) ;  /* 0xffffffd400eca947 */ /* 0x002fea000383ffff */
[----:B------:R-:W-:Y:S05]  /*3360*/  EXIT ;  /* 0x000000000000794d */ /* 0x000fea0003800000 */
.L_x_18140:
        /* <DEDUP_REMOVED lines=8> */
.L_x_18143:
[----:B------:R-:W-:Y:S05]  /*33f0*/  BSYNC B0 ;  /* 0x0000000000007941 */ /* 0x000fea0003800000 */
.L_x_18142:
[----:B------:R-:W-:Y:S01]  /*3400*/  FADD.FTZ R125, R38, R36 ;  /* 0x00000024267d7221 */ /* 0x000fe20000010000 */
[----:B------:R-:W-:Y:S01]  /*3410*/  HFMA2 R119, -RZ, RZ, 0, 1.1920928955078125e-07 ;  /* 0x00000002ff777431 */ /* 0x000fe200000001ff */
[----:B------:R-:W-:Y:S02]  /*3420*/  MOV R124, 0x1f ;  /* 0x0000001f007c7802 */ /* 0x000fe40000000f00 */
[----:B------:R-:W-:-:S07]  /*3430*/  MOV R39, 0xffffffff ;  /* 0xffffffff00277802 */ /* 0x000fce0000000f00 */
[----:B------:R-:W-:Y:S05]  /*3440*/  WARPSYNC.COLLECTIVE R39, `(.L_x_18144) ;  /* 0x0000000027087348 */ /* 0x000fea0003c00000 */
[----:B------:R0:W1:Y:S02]  /*3450*/  SHFL.BFLY P3, R36, R125, R119, R124 ;  /* 0x0c0000777d247389 */ /* 0x000064000006007c */
[----:B01----:R-:W-:Y:S05]  /*3460*/  ENDCOLLECTIVE ;  /* 0x000000000000791b */ /* 0x003fea0003800000 */
.L_x_18144:
[----:B------:R-:W-:Y:S02]  /*3470*/  HFMA2 R119, -RZ, RZ, 0, 2.384185791015625e-07 ;  /* 0x00000004ff777431 */ /* 0x000fe400000001ff */
[----:B------:R-:W-:-:S07]  /*3480*/  FADD.FTZ R125, R125, R36 ;  /* 0x000000247d7d7221 */ /* 0x000fce0000010000 */
[----:B------:R-:W-:Y:S05]  /*3490*/  WARPSYNC.COLLECTIVE R39, `(.L_x_18145) ;  /* 0x0000000027087348 */ /* 0x000fea0003c00000 */
[----:B------:R0:W1:Y:S02]  /*34a0*/  SHFL.BFLY P3, R36, R125, R119, R124 ;  /* 0x0c0000777d247389 */ /* 0x000064000006007c */
[----:B01----:R-:W-:Y:S05]  /*34b0*/  ENDCOLLECTIVE ;  /* 0x000000000000791b */ /* 0x003fea0003800000 */
.L_x_18145:
[----:B------:R-:W-:Y:S02]  /*34c0*/  HFMA2 R119, -RZ, RZ, 0, 4.76837158203125e-07 ;  /* 0x00000008ff777431 */ /* 0x000fe400000001ff */
[----:B------:R-:W-:-:S05]  /*34d0*/  FADD.FTZ R37, R125, R36 ;  /* 0x000000247d257221 */ /* 0x000fca0000010000 */
[----:B------:R-:W-:-:S07]  /*34e0*/  MOV R125, R37 ;  /* 0x00000025007d7202 */ /* 0x000fce0000000f00 */
[----:B------:R-:W-:Y:S05]  /*34f0*/  WARPSYNC.COLLECTIVE R39, `(.L_x_18146) ;  /* 0x0000000027087348 */ /* 0x000fea0003c00000 */
[----:B------:R0:W1:Y:S02]  /*3500*/  SHFL.BFLY P3, R36, R125, R119, R124 ;  /* 0x0c0000777d247389 */ /* 0x000064000006007c */
[----:B01----:R-:W-:Y:S05]  /*3510*/  ENDCOLLECTIVE ;  /* 0x000000000000791b */ /* 0x003fea0003800000 */
.L_x_18146:
[----:B------:R-:W-:Y:S02]  /*3520*/  HFMA2 R119, -RZ, RZ, 0, 9.5367431640625e-07 ;  /* 0x00000010ff777431 */ /* 0x000fe400000001ff */
[----:B------:R-:W-:Y:S02]  /*3530*/  FADD.FTZ R38, R37, R36 ;  /* 0x0000002425267221 */ /* 0x000fe40000010000 */
[----:B------:R-:W0:Y:S03]  /*3540*/  LDC R37, c[0x0][0x400] ;  /* 0x00010000ff257b82 */ /* 0x000e260000000800 */
[----:B------:R-:W-:-:S07]  /*3550*/  MOV R125, R38 ;  /* 0x00000026007d7202 */ /* 0x000fce0000000f00 */
[----:B0-----:R-:W-:Y:S05]  /*3560*/  WARPSYNC.COLLECTIVE R39, `(.L_x_18147) ;  /* 0x0000000027087348 */ /* 0x001fea0003c00000 */
[----:B------:R1:W2:Y:S02]  /*3570*/  SHFL.BFLY P3, R36, R125, R119, R124 ;  /* 0x0c0000777d247389 */ /* 0x0002a4000006007c */
[----:B012---:R-:W-:Y:S05]  /*3580*/  ENDCOLLECTIVE ;  /* 0x000000000000791b */ /* 0x007fea0003800000 */
.L_x_18147:
        /* <DEDUP_REMOVED lines=67> */
[----:B------:R-:W-:-:S07]  /*39c0*/  FFMA.FTZ R125, R125, R125, R36 ;  /* 0x0000007d7d7d7223 */ /* 0x000fce0000010024 */
[----:B------:R-:W-:Y:S05]  /*39d0*/  WARPSYNC.COLLECTIVE R39, `(.L_x_18148) ;  /* 0x0000000027087348 */ /* 0x000fea0003c00000 */
[----:B------:R0:W1:Y:S02]  /*39e0*/  SHFL.BFLY P3, R36, R125, R119, R124 ;  /* 0x0c0000777d247389 */ /* 0x000064000006007c */
[----:B01----:R-:W-:Y:S05]  /*39f0*/  ENDCOLLECTIVE ;  /* 0x000000000000791b */ /* 0x003fea0003800000 */
.L_x_18148:
[----:B------:R-:W-:Y:S02]  /*3a00*/  HFMA2 R119, -RZ, RZ, 0, 1.1920928955078125e-07 ;  /* 0x00000002ff777431 */ /* 0x000fe400000001ff */
[----:B------:R-:W-:-:S07]  /*3a10*/  FADD.FTZ R125, R125, R36 ;  /* 0x000000247d7d7221 */ /* 0x000fce0000010000 */
[----:B------:R-:W-:Y:S05]  /*3a20*/  WARPSYNC.COLLECTIVE R39, `(.L_x_18149) ;  /* 0x0000000027087348 */ /* 0x000fea0003c00000 */
[----:B------:R0:W1:Y:S02]  /*3a30*/  SHFL.BFLY P3, R36, R125, R119, R124 ;  /* 0x0c0000777d247389 */ /* 0x000064000006007c */
[----:B01----:R-:W-:Y:S05]  /*3a40*/  ENDCOLLECTIVE ;  /* 0x000000000000791b */ /* 0x003fea0003800000 */
.L_x_18149:
[----:B------:R-:W-:Y:S01]  /*3a50*/  MOV R119, 0x4 ;  /* 0x0000000400777802 */ /* 0x000fe20000000f00 */
[----:B------:R-:W-:-:S07]  /*3a60*/  FADD.FTZ R125, R125, R36 ;  /* 0x000000247d7d7221 */ /* 0x000fce0000010000 */
[----:B------:R-:W-:Y:S05]  /*3a70*/  WARPSYNC.COLLECTIVE R39, `(.L_x_18150) ;  /* 0x0000000027087348 */ /* 0x000fea0003c00000 */
[----:B------:R0:W1:Y:S02]  /*3a80*/  SHFL.BFLY P3, R36, R125, R119, R124 ;  /* 0x0c0000777d247389 */ /* 0x000064000006007c */
[----:B01----:R-:W-:Y:S05]  /*3a90*/  ENDCOLLECTIVE ;  /* 0x000000000000791b */ /* 0x003fea0003800000 */
.L_x_18150:
[----:B------:R-:W-:Y:S02]  /*3aa0*/  HFMA2 R119, -RZ, RZ, 0, 4.76837158203125e-07 ;  /* 0x00000008ff777431 */ /* 0x000fe400000001ff */
[----:B------:R-:W-:-:S07]  /*3ab0*/  FADD.FTZ R125, R125, R36 ;  /* 0x000000247d7d7221 */ /* 0x000fce0000010000 */
[----:B------:R-:W-:Y:S05]  /*3ac0*/  WARPSYNC.COLLECTIVE R39, `(.L_x_18151) ;  /* 0x0000000027087348 */ /* 0x000fea0003c00000 */
[----:B------:R0:W1:Y:S02]  /*3ad0*/  SHFL.BFLY P3, R36, R125, R119, R124 ;  /* 0x0c0000777d247389 */ /* 0x000064000006007c */
[----:B01----:R-:W-:Y:S05]  /*3ae0*/  ENDCOLLECTIVE ;  /* 0x000000000000791b */ /* 0x003fea0003800000 */
.L_x_18151:
[----:B------:R-:W-:Y:S01]  /*3af0*/  MOV R119, 0x10 ;  /* 0x0000001000777802 */ /* 0x000fe20000000f00 */
[----:B------:R-:W-:-:S07]  /*3b00*/  FADD.FTZ R125, R125, R36 ;  /* 0x000000247d7d7221 */ /* 0x000fce0000010000 */
[----:B------:R-:W-:Y:S05]  /*3b10*/  WARPSYNC.COLLECTIVE R39, `(.L_x_18152) ;  /* 0x0000000027087348 */ /* 0x000fea0003c00000 */
[----:B------:R0:W1:Y:S02]  /*3b20*/  SHFL.BFLY P3, R36, R125, R119, R124 ;  /* 0x0c0000777d247389 */ /* 0x000064000006007c */
[----:B01----:R-:W-:Y:S05]  /*3b30*/  ENDCOLLECTIVE ;  /* 0x000000000000791b */ /* 0x003fea0003800000 */
.L_x_18152:
[----:B------:R-:W-:Y:S05]  /*3b40*/  BRA `(.L_x_18153) ;  /* 0xffffffec00ec7947 */ /* 0x000fea000383ffff */
.L_x_18154:
        /* <DEDUP_REMOVED lines=11> */
.L_x_22737:


//--------------------- .text._ZN10layer_norm31ln_parallel_residual_fwd_kernelINS_13Kernel_traitsI6__halfffffjLj1024ELj1ELj4ELj1ELj16ENS_18Kernel_traits_baseILj1024ES2_ffffjLj128EEEEELb1ELb0ELb0EEEvNS_9FwdParamsE --------------------------
	.section	.text._ZN10layer_norm31ln_parallel_residual_fwd_kernelINS_13Kernel_traitsI6__halfffffjLj1024ELj1ELj4ELj1ELj16ENS_18Kernel_traits_baseILj1024ES2_ffffjLj128EEEEELb1ELb0ELb0EEEvNS_9FwdParamsE,"ax",@progbits
	.align	128
        .global         _ZN10layer_norm31ln_parallel_residual_fwd_kernelINS_13Kernel_traitsI6__halfffffjLj1024ELj1ELj4ELj1ELj16ENS_18Kernel_traits_baseILj1024ES2_ffffjLj128EEEEELb1ELb0ELb0EEEvNS_9FwdParamsE
        .type           _ZN10layer_norm31ln_parallel_residual_fwd_kernelINS_13Kernel_traitsI6__halfffffjLj1024ELj1ELj4ELj1ELj16ENS_18Kernel_traits_baseILj1024ES2_ffffjLj128EEEEELb1ELb0ELb0EEEvNS_9FwdParamsE,@function
        .size           _ZN10layer_norm31ln_parallel_residual_fwd_kernelINS_13Kernel_traitsI6__halfffffjLj1024ELj1ELj4ELj1ELj16ENS_18Kernel_traits_baseILj1024ES2_ffffjLj128EEEEELb1ELb0ELb0EEEvNS_9FwdParamsE,(.L_x_22738 - _ZN10layer_norm31ln_parallel_residual_fwd_kernelINS_13Kernel_traitsI6__halfffffjLj1024ELj1ELj4ELj1ELj16ENS_18Kernel_traits_baseILj1024ES2_ffffjLj128EEEEELb1ELb0ELb0EEEvNS_9FwdParamsE)
        .other          _ZN10layer_norm31ln_parallel_residual_fwd_kernelINS_13Kernel_traitsI6__halfffffjLj1024ELj1ELj4ELj1ELj16ENS_18Kernel_traits_baseILj1024ES2_ffffjLj128EEEEELb1ELb0ELb0EEEvNS_9FwdParamsE,@"STO_CUDA_ENTRY STV_DEFAULT"
_ZN10layer_norm31ln_parallel_residual_fwd_kernelINS_13Kernel_traitsI6__halfffffjLj1024ELj1ELj4ELj1ELj16ENS_18Kernel_traits_baseILj1024ES2_ffffjLj128EEEEELb1ELb0ELb0EEEvNS_9FwdParamsE:
.text._ZN10layer_norm31ln_parallel_residual_fwd_kernelINS_13Kernel_traitsI6__halfffffjLj1024ELj1ELj4ELj1ELj16ENS_18Kernel_traits_baseILj1024ES2_ffffjLj128EEEEELb1ELb0ELb0EEEvNS_9FwdParamsE:
[----:B------:R-:W-:Y:S01]  /*0000*/  LDC R1, c[0x0][0x37c] ;  /* 0x0000df00ff017b82 */ /* 0x000fe20000000800 */
[----:B------:R-:W0:Y:S07]  /*0010*/  LDCU.U8 UR4, c[0x0][0x464] ;  /* 0x00008c80ff0477ac */ /* 0x000e2e0008000000 */
[----:B------:R-:W1:Y:S01]  /*0020*/  LDC R6, c[0x0][0x458] ;  /* 0x00011600ff067b82 */ /* 0x000e620000000800 */
[----:B------:R-:W2:Y:S07]  /*0030*/  LDCU.64 UR6, c[0x0][0x358] ;  /* 0x00006b00ff0677ac */ /* 0x000eae0008000a00 */
[----:B------:R-:W3:Y:S01]  /*0040*/  LDC R7, c[0x0][0x45c] ;  /* 0x00011700ff077b82 */ /* 0x000ee20000000800 */
[----:B------:R-:W4:Y:S01]  /*0050*/  S2R R12, SR_TID.X ;  /* 0x00000000000c7919 */ /* 0x000f220000002100 */
[----:B------:R-:W2:Y:S06]  /*0060*/  LDCU.64 UR8, c[0x0][0x438] ;  /* 0x00008700ff0877ac */ /* 0x000eac0008000a00 */
[----:B------:R-:W4:Y:S01]  /*0070*/  LDC R9, c[0x0][0x388] ;  /* 0x0000e200ff097b82 */ /* 0x000f220000000800 */
[----:B0-----:R-:W-:Y:S01]  /*0080*/  ISETP.NE.AND P0, PT, RZ, UR4, PT ;  /* 0x00000004ff007c0c */ /* 0x001fe2000bf05270 */
[----:B------:R-:W0:-:S12]  /*0090*/  LDCU.64 UR4, c[0x0][0x450] ;  /* 0x00008a00ff0477ac */ /* 0x000e180008000a00 */
[----:B-1----:R-:W-:Y:S01]  /*00a0*/  @P0 IMAD.MOV.U32 R2, RZ, RZ, R6 ;  /* 0x000000ffff020224 */ /* 0x002fe200078e0006 */
[----:B------:R-:W1:Y:S01]  /*00b0*/  @P0 LDC R5, c[0x0][0x460] ;  /* 0x00011800ff050b82 */ /* 0x000e620000000800 */
[----:B---3--:R-:W-:-:S06]  /*00c0*/  @P0 IMAD.MOV.U32 R3, RZ, RZ, R7 ;  /* 0x000000ffff030224 */ /* 0x008fcc00078e0007 */
[----:B--2---:R-:W1:Y:S01]  /*00d0*/  @P0 LDG.E.64 R2, desc[UR6][R2.64] ;  /* 0x0000000602020981 */ /* 0x004e62000c1e1b00 */
[----:B0-----:R-:W-:Y:S01]  /*00e0*/  MOV R100, UR4 ;  /* 0x0000000400647c02 */ /* 0x001fe20008000f00 */
[----:B------:R-:W-:-:S06]  /*00f0*/  IMAD.U32 R101, RZ, RZ, UR5 ;  /* 0x00000005ff657e24 */ /* 0x000fcc000f8e00ff */
[----:B------:R-:W5:Y:S01]  /*0100*/  @P0 LDG.E.64 R100, desc[UR6][R100.64] ;  /* 0x0000000664640981 */ /* 0x000f62000c1e1b00 */
[----:B------:R-:W0:Y:S01]  /*0110*/  S2UR UR5, SR_CTAID.X ;  /* 0x00000000000579c3 */ /* 0x000e220000002500 */
[----:B------:R-:W-:Y:S01]  /*0120*/  UISETP.NE.U32.AND UP0, UPT, UR8, URZ, UPT ;  /* 0x000000ff0800728c */ /* 0x000fe2000bf05070 */
[----:B----4-:R-:W-:Y:S01]  /*0130*/  LOP3.LUT R97, R12, 0x1f, RZ, 0xc0, !PT ;  /* 0x0000001f0c617812 */ /* 0x010fe200078ec0ff */
[----:B------:R-:W-:Y:S01]  /*0140*/  BSSY.RECONVERGENT B0, `(.L_x_18155) ;  /* 0x00001b2000007945 */ /* 0x000fe20003800200 */
[----:B------:R-:W-:Y:S01]  /*0150*/  SHF.R.S32.HI R4, RZ, 0x1f, R9 ;  /* 0x0000001fff047819 */ /* 0x000fe20000011409 */
[----:B------:R-:W-:Y:S01]  /*0160*/  UISETP.NE.AND.EX UP0, UPT, UR9, URZ, UPT, UP0 ;  /* 0x000000ff0900728c */ /* 0x000fe2000bf05300 */
[----:B------:R-:W-:Y:S01]  /*0170*/  SHF.R.U32.HI R96, RZ, 0x5, R12 ;  /* 0x00000005ff607819 */ /* 0x000fe2000001160c */
[----:B------:R-:W-:Y:S01]  /*0180*/  IMAD.MOV.U32 R0, RZ, RZ, R97 ;  /* 0x000000ffff007224 */ /* 0x000fe200078e0061 */
[----:B------:R-:W-:Y:S01]  /*0190*/  LEA.HI R4, R4, R9, RZ, 0x2 ;  /* 0x0000000904047211 */ /* 0x000fe200078f10ff */
[----:B0-----:R-:W-:-:S06]  /*01a0*/  USHF.L.U32 UR4, UR5, 0x2, URZ ;  /* 0x0000000205047899 */ /* 0x001fcc00080006ff */
[----:B------:R-:W-:Y:S02]  /*01b0*/  LOP3.LUT R96, R96, UR4, RZ, 0xfc, !PT ;  /* 0x0000000460607c12 */ /* 0x000fe4000f8efcff */
[----:B-1----:R-:W-:Y:S02]  /*01c0*/  @P0 IADD3 R6, P1, PT, R2, R5, RZ ;  /* 0x0000000502060210 */ /* 0x002fe40007f3e0ff */
[----:B------:R-:W-:Y:S02]  /*01d0*/  LOP3.LUT R5, R0, 0x1f, RZ, 0x3c, !PT ;  /* 0x0000001f00057812 */ /* 0x000fe400078e3cff */
[----:B------:R-:W-:Y:S02]  /*01e0*/  @P0 IADD3.X R7, PT, PT, RZ, R3, RZ, P1, !PT ;  /* 0x00000003ff070210 */ /* 0x000fe40000ffe4ff */
[----:B------:R-:W-:Y:S02]  /*01f0*/  LEA.HI.SX32 R14, R4, R5, 0x1e ;  /* 0x00000005040e7211 */ /* 0x000fe400078ff2ff */
[----:B------:R-:W-:-:S02]  /*0200*/  SHF.R.U64 R15, R6, 0x2, R7 ;  /* 0x00000002060f7819 */ /* 0x000fc40000001207 */
[----:B------:R-:W-:Y:S01]  /*0210*/  SHF.R.U32.HI R13, RZ, 0x2, R7 ;  /* 0x00000002ff0d7819 */ /* 0x000fe20000011607 */
[----:B------:R-:W-:Y:S06]  /*0220*/  BRA.U UP0, `(.L_x_18156) ;  /* 0x0000000d00347547 */ /* 0x000fec000b800000 */
        /* <DEDUP_REMOVED lines=22> */
[----:B---3--:R-:W-:-:S07]  /*0390*/  @P5 IMAD.WIDE.U32 R22, R0, 0x8, R22 ;  /* 0x0000000800165825 */ /* 0x008fce00078e0016 */
[----:B------:R-:W3:Y:S01]  /*03a0*/  LDC.64 R30, c[0x0][0x3d8] ;  /* 0x0000f600ff1e7b82 */ /* 0x000ee20000000a00 */
[----:B------:R-:W-:-:S07]  /*03b0*/  @P5 VIADD R0, R0, 0x20 ;  /* 0x0000002000005836 */ /* 0x000fce0000000000 */
[----:B------:R-:W4:Y:S01]  /*03c0*/  LDC.64 R32, c[0x0][0x3d0] ;  /* 0x0000f400ff207b82 */ /* 0x000f220000000a00 */
[----:B0-----:R-:W-:-:S07]  /*03d0*/  @P4 IMAD.WIDE.U32 R24, R0, 0x8, R24 ;  /* 0x0000000800184825 */ /* 0x001fce00078e0018 */
[----:B------:R-:W0:Y:S01]  /*03e0*/  LDC.64 R64, c[0x0][0x3d8] ;  /* 0x0000f600ff407b82 */ /* 0x000e220000000a00 */
[----:B-1----:R-:W-:-:S07]  /*03f0*/  @P4 IMAD.WIDE.U32 R26, R0, 0x8, R26 ;  /* 0x00000008001a4825 */ /* 0x002fce00078e001a */
[----:B------:R-:W1:Y:S01]  /*0400*/  LDC.64 R66, c[0x0][0x3d0] ;  /* 0x0000f400ff427b82 */ /* 0x000e620000000a00 */
[----:B------:R-:W-:-:S07]  /*0410*/  @P4 VIADD R0, R0, 0x20 ;  /* 0x0000002000004836 */ /* 0x000fce0000000000 */
[----:B------:R-:W1:Y:S01]  /*0420*/  LDC.64 R68, c[0x0][0x3d8] ;  /* 0x0000f600ff447b82 */ /* 0x000e620000000a00 */
[----:B--2---:R-:W-:-:S07]  /*0430*/  @P3 IMAD.WIDE.U32 R28, R0, 0x8, R28 ;  /* 0x00000008001c3825 */ /* 0x004fce00078e001c */
[----:B------:R-:W2:Y:S01]  /*0440*/  LDC.64 R70, c[0x0][0x3d0] ;  /* 0x0000f400ff467b82 */ /* 0x000ea20000000a00 */
[C---:B---3--:R-:W-:Y:S01]  /*0450*/  @P3 IMAD.WIDE.U32 R30, R0.reuse, 0x8, R30 ;  /* 0x00000008001e3825 */ /* 0x048fe200078e001e */
[----:B------:R-:W-:Y:S01]  /*0460*/  @P3 IADD3 R0, PT, PT, R0, 0x20, RZ ;  /* 0x0000002000003810 */ /* 0x000fe20007ffe0ff */
[----:B------:R-:W5:Y:S05]  /*0470*/  @P6 LDG.E.64 R46, desc[UR6][R18.64] ;  /* 0x00000006122e6981 */ /* 0x000f6a000c1e1b00 */
[----:B------:R-:W3:Y:S01]  /*0480*/  LDC.64 R72, c[0x0][0x3d8] ;  /* 0x0000f600ff487b82 */ /* 0x000ee20000000a00 */
[----:B------:R-:W-:Y:S01]  /*0490*/  ISETP.GE.U32.AND P0, PT, R14, 0xe0, PT ;  /* 0x000000e00e00780c */ /* 0x000fe20003f06070 */
[----:B----4-:R-:W-:Y:S01]  /*04a0*/  @P2 IMAD.WIDE.U32 R32, R0, 0x8, R32 ;  /* 0x0000000800202825 */ /* 0x010fe200078e0020 */
[----:B------:R-:W5:Y:S01]  /*04b0*/  @P5 LDG.E.64 R44, desc[UR6][R20.64] ;  /* 0x00000006142c5981 */ /* 0x000f62000c1e1b00 */
[----:B------:R-:W-:-:S02]  /*04c0*/  @P6 CS2R R92, SRZ ;  /* 0x00000000005c6805 */ /* 0x000fc4000001ff00 */
[----:B------:R-:W-:Y:S01]  /*04d0*/  P2R R98, PR, RZ, 0x40 ;  /* 0x00000040ff627803 */ /* 0x000fe20000000000 */
[C---:B0-----:R-:W-:Y:S01]  /*04e0*/  @P2 IMAD.WIDE.U32 R64, R0.reuse, 0x8, R64 ;  /* 0x0000000800402825 */ /* 0x041fe200078e0040 */
[----:B------:R0:W5:Y:S03]  /*04f0*/  @P5 LDG.E.64 R10, desc[UR6][R22.64] ;  /* 0x00000006160a5981 */ /* 0x000166000c1e1b00 */
[----:B------:R-:W-:Y:S01]  /*0500*/  @P2 VIADD R0, R0, 0x20 ;  /* 0x0000002000002836 */ /* 0x000fe20000000000 */
[----:B------:R-:W5:Y:S03]  /*0510*/  @P2 LDG.E.64 R58, desc[UR6][R64.64] ;  /* 0x00000006403a2981 */ /* 0x000f66000c1e1b00 */
[----:B-1----:R-:W-:Y:S01]  /*0520*/  @P1 IMAD.WIDE.U32 R66, R0, 0x8, R66 ;  /* 0x0000000800421825 */ /* 0x002fe200078e0042 */
[----:B------:R-:W-:-:S02]  /*0530*/  @P5 CS2R R94, SRZ ;  /* 0x00000000005e5805 */ /* 0x000fc4000001ff00 */
[----:B------:R-:W-:Y:S02]  /*0540*/  @P4 CS2R R42, SRZ ;  /* 0x00000000002a4805 */ /* 0x000fe4000001ff00 */
[----:B------:R-:W-:Y:S01]  /*0550*/  @P3 CS2R R40, SRZ ;  /* 0x0000000000283805 */ /* 0x000fe2000001ff00 */
[C---:B------:R-:W-:Y:S01]  /*0560*/  @P1 IMAD.WIDE.U32 R68, R0.reuse, 0x8, R68 ;  /* 0x0000000800441825 */ /* 0x040fe200078e0044 */
[----:B------:R-:W5:Y:S03]  /*0570*/  @P1 LDG.E.64 R60, desc[UR6][R66.64] ;  /* 0x00000006423c1981 */ /* 0x000f66000c1e1b00 */
[----:B------:R-:W-:Y:S01]  /*0580*/  @P1 VIADD R0, R0, 0x20 ;  /* 0x0000002000001836 */ /* 0x000fe20000000000 */
[----:B------:R-:W5:Y:S03]  /*0590*/  @P1 LDG.E.64 R62, desc[UR6][R68.64] ;  /* 0x00000006443e1981 */ /* 0x000f66000c1e1b00 */
[----:B--2---:R-:W-:Y:S01]  /*05a0*/  @P0 IMAD.WIDE.U32 R70, R0, 0x8, R70 ;  /* 0x0000000800460825 */ /* 0x004fe200078e0046 */
[----:B------:R-:W-:-:S02]  /*05b0*/  @P2 CS2R R38, SRZ ;  /* 0x0000000000262805 */ /* 0x000fc4000001ff00 */
[----:B------:R-:W-:Y:S02]  /*05c0*/  @P0 CS2R R36, SRZ ;  /* 0x0000000000240805 */ /* 0x000fe4000001ff00 */
[----:B------:R-:W-:Y:S01]  /*05d0*/  @P1 CS2R R34, SRZ ;  /* 0x0000000000221805 */ /* 0x000fe2000001ff00 */
[----:B---3--:R-:W-:Y:S01]  /*05e0*/  @P0 IMAD.WIDE.U32 R72, R0, 0x8, R72 ;  /* 0x0000000800480825 */ /* 0x008fe200078e0048 */
[----:B------:R-:W5:Y:S04]  /*05f0*/  @P0 LDG.E.64 R4, desc[UR6][R70.64] ;  /* 0x0000000646040981 */ /* 0x000f68000c1e1b00 */
[----:B------:R-:W5:Y:S01]  /*0600*/  @P0 LDG.E.64 R2, desc[UR6][R72.64] ;  /* 0x0000000648020981 */ /* 0x000f62000c1e1b00 */
[----:B------:R-:W-:Y:S01]  /*0610*/  ISETP.GE.U32.AND P5, PT, R14, 0x100, PT ;  /* 0x000001000e00780c */ /* 0x000fe20003fa6070 */
[----:B0-----:R-:W-:Y:S01]  /*0620*/  IMAD.MOV.U32 R22, RZ, RZ, R94 ;  /* 0x000000ffff167224 */ /* 0x001fe200078e005e */
[----:B------:R-:W-:Y:S01]  /*0630*/  MOV R20, R92 ;  /* 0x0000005c00147202 */ /* 0x000fe20000000f00 */
[----:B------:R0:W5:Y:S01]  /*0640*/  @P4 LDG.E.64 R8, desc[UR6][R24.64] ;  /* 0x0000000618084981 */ /* 0x000162000c1e1b00 */
[----:B------:R-:W-:-:S02]  /*0650*/  IMAD.MOV.U32 R23, RZ, RZ, R95 ;  /* 0x000000ffff177224 */ /* 0x000fc400078e005f */
[----:B------:R-:W-:Y:S01]  /*0660*/  IMAD.MOV.U32 R21, RZ, RZ, R93 ;  /* 0x000000ffff157224 */ /* 0x000fe200078e005d */
[----:B------:R1:W5:Y:S01]  /*0670*/  @P4 LDG.E.64 R50, desc[UR6][R26.64] ;  /* 0x000000061a324981 */ /* 0x000362000c1e1b00 */
[----:B------:R-:W-:-:S03]  /*0680*/  @P0 VIADD R0, R0, 0x20 ;  /* 0x0000002000000836 */ /* 0x000fc60000000000 */
[----:B------:R2:W5:Y:S01]  /*0690*/  @P3 LDG.E.64 R52, desc[UR6][R28.64] ;  /* 0x000000061c343981 */ /* 0x000562000c1e1b00 */
[----:B0-----:R-:W-:Y:S01]  /*06a0*/  IMAD.MOV.U32 R24, RZ, RZ, R42 ;  /* 0x000000ffff187224 */ /* 0x001fe200078e002a */
[----:B------:R-:W-:Y:S02]  /*06b0*/  MOV R25, R43 ;  /* 0x0000002b00197202 */ /* 0x000fe40000000f00 */
[----:B------:R0:W5:Y:S01]  /*06c0*/  @P3 LDG.E.64 R54, desc[UR6][R30.64] ;  /* 0x000000061e363981 */ /* 0x000162000c1e1b00 */
[----:B-1----:R-:W-:Y:S01]  /*06d0*/  MOV R26, R40 ;  /* 0x00000028001a7202 */ /* 0x002fe20000000f00 */
[----:B------:R-:W-:Y:S02]  /*06e0*/  IMAD.MOV.U32 R27, RZ, RZ, R41 ;  /* 0x000000ffff1b7224 */ /* 0x000fe400078e0029 */
[----:B------:R1:W5:Y:S01]  /*06f0*/  @P2 LDG.E.64 R56, desc[UR6][R32.64] ;  /* 0x0000000620382981 */ /* 0x000362000c1e1b00 */
[----:B--2---:R-:W-:Y:S02]  /*0700*/  IMAD.MOV.U32 R28, RZ, RZ, R38 ;  /* 0x000000ffff1c7224 */ /* 0x004fe400078e0026 */
[----:B------:R-:W-:-:S02]  /*0710*/  IMAD.MOV.U32 R29, RZ, RZ, R39 ;  /* 0x000000ffff1d7224 */ /* 0x000fc400078e0027 */
[----:B0-----:R-:W-:Y:S01]  /*0720*/  IMAD.MOV.U32 R30, RZ, RZ, R34 ;  /* 0x000000ffff1e7224 */ /* 0x001fe200078e0022 */
[----:B------:R-:W-:Y:S02]  /*0730*/  MOV R31, R35 ;  /* 0x00000023001f7202 */ /* 0x000fe40000000f00 */
[----:B-1----:R-:W-:Y:S01]  /*0740*/  MOV R32, R36 ;  /* 0x0000002400207202 */ /* 0x002fe20000000f00 */
[----:B------:R-:W-:Y:S01]  /*0750*/  IMAD.MOV.U32 R33, RZ, RZ, R37 ;  /* 0x000000ffff217224 */ /* 0x000fe200078e0025 */
        /* <DEDUP_REMOVED lines=9> */
[----:B------:R-:W-:Y:S01]  /*07f0*/  MOV R32, R36 ;  /* 0x0000002400207202 */ /* 0x000fe20000000f00 */
[----:B------:R-:W-:Y:S01]  /*0800*/  IMAD.MOV.U32 R33, RZ, RZ, R37 ;  /* 0x000000ffff217224 */ /* 0x000fe200078e0025 */
[----:B------:R-:W-:Y:S01]  /*0810*/  MOV R31, R35 ;  /* 0x00000023001f7202 */ /* 0x000fe20000000f00 */
[----:B------:R-:W-:Y:S01]  /*0820*/  IMAD.MOV.U32 R30, RZ, RZ, R34 ;  /* 0x000000ffff1e7224 */ /* 0x000fe200078e0022 */
[----:B------:R-:W-:Y:S01]  /*0830*/  MOV R26, R40 ;  /* 0x00000028001a7202 */ /* 0x000fe20000000f00 */
[----:B------:R-:W-:Y:S01]  /*0840*/  IMAD.MOV.U32 R28, RZ, RZ, R38 ;  /* 0x000000ffff1c7224 */ /* 0x000fe200078e0026 */
[----:B------:R-:W-:Y:S01]  /*0850*/  MOV R25, R43 ;  /* 0x0000002b00197202 */ /* 0x000fe20000000f00 */
[----:B------:R-:W-:Y:S01]  /*0860*/  IMAD.MOV.U32 R29, RZ, RZ, R39 ;  /* 0x000000ffff1d7224 */ /* 0x000fe200078e0027 */
[----:B------:R-:W-:Y:S01]  /*0870*/  MOV R20, R92 ;  /* 0x0000005c00147202 */ /* 0x000fe20000000f00 */
[----:B------:R-:W-:-:S02]  /*0880*/  IMAD.MOV.U32 R27, RZ, RZ, R41 ;  /* 0x000000ffff1b7224 */ /* 0x000fc400078e0029 */
[----:B------:R-:W-:Y:S02]  /*0890*/  IMAD.MOV.U32 R24, RZ, RZ, R42 ;  /* 0x000000ffff187224 */ /* 0x000fe400078e002a */
[----:B------:R-:W-:Y:S02]  /*08a0*/  IMAD.MOV.U32 R22, RZ, RZ, R94 ;  /* 0x000000ffff167224 */ /* 0x000fe400078e005e */
[----:B------:R-:W-:Y:S02]  /*08b0*/  IMAD.MOV.U32 R23, RZ, RZ, R95 ;  /* 0x000000ffff177224 */ /* 0x000fe400078e005f */
[----:B------:R-:W-:Y:S01]  /*08c0*/  IMAD.MOV.U32 R21, RZ, RZ, R93 ;  /* 0x000000ffff157224 */ /* 0x000fe200078e005d */
[----:B------:R-:W-:Y:S06]  /*08d0*/  BRA `(.L_x_18158) ;  /* 0x0000001000e07947 */ /* 0x000fec0003800000 */
.L_x_18157:
        /* <DEDUP_REMOVED lines=9> */
[----:B------:R-:W2:Y:S01]  /*0970*/  LDC.64 R66, c[0x0][0x3d0] ;  /* 0x0000f400ff427b82 */ /* 0x000ea20000000a00 */
[----:B------:R-:W-:-:S07]  /*0980*/  P2R R98, PR, RZ, 0x40 ;  /* 0x00000040ff627803 */ /* 0x000fce0000000000 */
[----:B------:R-:W3:Y:S01]  /*0990*/  @P6 LDC.64 R16, c[0x0][0x440] ;  /* 0x00011000ff106b82 */ /* 0x000ee20000000a00 */
[----:B0-----:R-:W-:-:S05]  /*09a0*/  @P6 IMAD.WIDE.U32 R18, R0, 0x8, R18 ;  /* 0x0000000800126825 */ /* 0x001fca00078e0012 */
[----:B------:R0:W5:Y:S02]  /*09b0*/  @P6 LDG.E.64 R48, desc[UR6][R18.64] ;  /* 0x0000000612306981 */ /* 0x000164000c1e1b00 */
[----:B------:R-:W4:Y:S01]  /*09c0*/  LDC.64 R68, c[0x0][0x3d8] ;  /* 0x0000f600ff447b82 */ /* 0x000f220000000a00 */
[----:B-1----:R-:W-:-:S05]  /*09d0*/  @P6 IMAD.WIDE.U32 R64, R0, 0x8, R64 ;  /* 0x0000000800406825 */ /* 0x002fca00078e0040 */
[----:B------:R0:W5:Y:S02]  /*09e0*/  @P6 LDG.E.64 R46, desc[UR6][R64.64] ;  /* 0x00000006402e6981 */ /* 0x000164000c1e1b00 */
[----:B------:R-:W1:Y:S08]  /*09f0*/  @P5 LDC.64 R70, c[0x0][0x440] ;  /* 0x00011000ff465b82 */ /* 0x000e700000000a00 */
[----:B------:R-:W0:Y:S01]  /*0a00*/  LDC.64 R72, c[0x0][0x3d0] ;  /* 0x0000f400ff487b82 */ /* 0x000e220000000a00 */
[C---:B---3--:R-:W-:Y:S01]  /*0a10*/  @P6 IMAD.WIDE.U32 R16, R0.reuse, 0x8, R16 ;  /* 0x0000000800106825 */ /* 0x048fe200078e0010 */
[----:B------:R-:W-:-:S04]  /*0a20*/  @P6 LOP3.LUT R0, R0, 0x20, RZ, 0xfc, !PT ;  /* 0x0000002000006812 */ /* 0x000fc800078efcff */
[----:B------:R3:W5:Y:S01]  /*0a30*/  @P6 LD.E.64 R20, desc[UR6][R16.64] ;  /* 0x0000000610146980 */ /* 0x000762000c101b00 */
[C---:B--2---:R-:W-:Y:S01]  /*0a40*/  @P5 IMAD.WIDE.U32 R66, R0.reuse, 0x8, R66 ;  /* 0x0000000800425825 */ /* 0x044fe200078e0042 */
[----:B------:R-:W2:Y:S03]  /*0a50*/  LDC.64 R74, c[0x0][0x3d8] ;  /* 0x0000f600ff4a7b82 */ /* 0x000ea60000000a00 */
[C---:B----4-:R-:W-:Y:S01]  /*0a60*/  @P5 IMAD.WIDE.U32 R68, R0.reuse, 0x8, R68 ;  /* 0x0000000800445825 */ /* 0x050fe200078e0044 */
[----:B------:R3:W5:Y:S04]  /*0a70*/  @P5 LDG.E.64 R44, desc[UR6][R66.64] ;  /* 0x00000006422c5981 */ /* 0x000768000c1e1b00 */
[----:B------:R-:W4:Y:S01]  /*0a80*/  @P4 LDC.64 R76, c[0x0][0x440] ;  /* 0x00011000ff4c4b82 */ /* 0x000f220000000a00 */
[C---:B-1----:R-:W-:Y:S01]  /*0a90*/  @P5 IMAD.WIDE.U32 R70, R0.reuse, 0x8, R70 ;  /* 0x0000000800465825 */ /* 0x042fe200078e0046 */
[----:B------:R3:W5:Y:S03]  /*0aa0*/  @P5 LDG.E.64 R10, desc[UR6][R68.64] ;  /* 0x00000006440a5981 */ /* 0x000766000c1e1b00 */
[----:B------:R-:W-:Y:S01]  /*0ab0*/  @P5 VIADD R0, R0, 0x20 ;  /* 0x0000002000005836 */ /* 0x000fe20000000000 */
[----:B------:R3:W5:Y:S02]  /*0ac0*/  @P5 LD.E.64 R22, desc[UR6][R70.64] ;  /* 0x0000000646165980 */ /* 0x000764000c101b00 */
[----:B------:R-:W1:Y:S01]  /*0ad0*/  LDC.64 R78, c[0x0][0x3d0] ;  /* 0x0000f400ff4e7b82 */ /* 0x000e620000000a00 */
[----:B0-----:R-:W-:-:S05]  /*0ae0*/  @P4 IMAD.WIDE.U32 R72, R0, 0x8, R72 ;  /* 0x0000000800484825 */ /* 0x001fca00078e0048 */
[----:B------:R3:W5:Y:S02]  /*0af0*/  @P4 LDG.E.64 R8, desc[UR6][R72.64] ;  /* 0x0000000648084981 */ /* 0x000764000c1e1b00 */
[----:B------:R-:W0:Y:S01]  /*0b00*/  LDC.64 R80, c[0x0][0x3d8] ;  /* 0x0000f600ff507b82 */ /* 0x000e220000000a00 */
[----:B--2---:R-:W-:-:S05]  /*0b10*/  @P4 IMAD.WIDE.U32 R74, R0, 0x8, R74 ;  /* 0x00000008004a4825 */ /* 0x004fca00078e004a */
[----:B------:R3:W5:Y:S02]  /*0b20*/  @P4 LDG.E.64 R50, desc[UR6][R74.64] ;  /* 0x000000064a324981 */ /* 0x000764000c1e1b00 */
[----:B------:R-:W2:Y:S01]  /*0b30*/  @P3 LDC.64 R82, c[0x0][0x440] ;  /* 0x00011000ff523b82 */ /* 0x000ea20000000a00 */
[C---:B----4-:R-:W-:Y:S01]  /*0b40*/  @P4 IMAD.WIDE.U32 R76, R0.reuse, 0x8, R76 ;  /* 0x00000008004c4825 */ /* 0x050fe200078e004c */
[----:B------:R-:W-:-:S04]  /*0b50*/  @P4 IADD3 R0, PT, PT, R0, 0x20, RZ ;  /* 0x0000002000004810 */ /* 0x000fc80007ffe0ff */
[----:B------:R3:W5:Y:S02]  /*0b60*/  @P4 LD.E.64 R24, desc[UR6][R76.64] ;  /* 0x000000064c184980 */ /* 0x000764000c101b00 */
[----:B------:R-:W4:Y:S01]  /*0b70*/  LDC.64 R84, c[0x0][0x3d0] ;  /* 0x0000f400ff547b82 */ /* 0x000f220000000a00 */
[----:B-1----:R-:W-:-:S05]  /*0b80*/  @P3 IMAD.WIDE.U32 R78, R0, 0x8, R78 ;  /* 0x00000008004e3825 */ /* 0x002fca00078e004e */
[----:B------:R3:W5:Y:S02]  /*0b90*/  @P3 LDG.E.64 R52, desc[UR6][R78.64] ;  /* 0x000000064e343981 */ /* 0x000764000c1e1b00 */
[----:B------:R-:W1:Y:S01]  /*0ba0*/  LDC.64 R86, c[0x0][0x3d8] ;  /* 0x0000f600ff567b82 */ /* 0x000e620000000a00 */
[----:B0-----:R-:W-:-:S05]  /*0bb0*/  @P3 IMAD.WIDE.U32 R80, R0, 0x8, R80 ;  /* 0x0000000800503825 */ /* 0x001fca00078e0050 */
[----:B------:R3:W5:Y:S02]  /*0bc0*/  @P3 LDG.E.64 R54, desc[UR6][R80.64] ;  /* 0x0000000650363981 */ /* 0x000764000c1e1b00 */
[----:B------:R-:W0:Y:S01]  /*0bd0*/  @P2 LDC.64 R88, c[0x0][0x440] ;  /* 0x00011000ff582b82 */ /* 0x000e220000000a00 */
[----:B--2---:R-:W-:-:S04]  /*0be0*/  @P3 IMAD.WIDE.U32 R82, R0, 0x8, R82 ;  /* 0x0000000800523825 */ /* 0x004fc800078e0052 */
[----:B------:R-:W-:Y:S01]  /*0bf0*/  @P3 VIADD R0, R0, 0x20 ;  /* 0x0000002000003836 */ /* 0x000fe20000000000 */
[----:B------:R3:W5:Y:S02]  /*0c00*/  @P3 LD.E.64 R26, desc[UR6][R82.64] ;  /* 0x00000006521a3980 */ /* 0x000764000c101b00 */
[----:B------:R-:W2:Y:S08]  /*0c10*/  LDC.64 R90, c[0x0][0x3d0] ;  /* 0x0000f400ff5a7b82 */ /* 0x000eb00000000a00 */
[----:B------:R-:W3:Y:S08]  /*0c20*/  LDC.64 R102, c[0x0][0x3d8] ;  /* 0x0000f600ff667b82 */ /* 0x000ef00000000a00 */
[----:B------:R-:W3:Y:S08]  /*0c30*/  @P1 LDC.64 R104, c[0x0][0x440] ;  /* 0x00011000ff681b82 */ /* 0x000ef00000000a00 */
[----:B------:R-:W3:Y:S08]  /*0c40*/  LDC.64 R106, c[0x0][0x3d0] ;  /* 0x0000f400ff6a7b82 */ /* 0x000ef00000000a00 */
[----:B------:R-:W3:Y:S08]  /*0c50*/  LDC.64 R108, c[0x0][0x3d8] ;  /* 0x0000f600ff6c7b82 */ /* 0x000ef00000000a00 */
[----:B------:R-:W3:Y:S01]  /*0c60*/  @P0 LDC.64 R110, c[0x0][0x440] ;  /* 0x00011000ff6e0b82 */ /* 0x000ee20000000a00 */
[----:B----4-:R-:W-:-:S04]  /*0c70*/  @P2 IMAD.WIDE.U32 R84, R0, 0x8, R84 ;  /* 0x0000000800542825 */ /* 0x010fc800078e0054 */
[C---:B-1----:R-:W-:Y:S01]  /*0c80*/  @P2 IMAD.WIDE.U32 R86, R0.reuse, 0x8, R86 ;  /* 0x0000000800562825 */ /* 0x042fe200078e0056 */
[----:B------:R1:W5:Y:S03]  /*0c90*/  @P2 LDG.E.64 R56, desc[UR6][R84.64] ;  /* 0x0000000654382981 */ /* 0x000366000c1e1b00 */
[C---:B0-----:R-:W-:Y:S01]  /*0ca0*/  @P2 IMAD.WIDE.U32 R88, R0.reuse, 0x8, R88 ;  /* 0x0000000800582825 */ /* 0x041fe200078e0058 */
[----:B------:R1:W5:Y:S03]  /*0cb0*/  @P2 LDG.E.64 R58, desc[UR6][R86.64] ;  /* 0x00000006563a2981 */ /* 0x000366000c1e1b00 */
[----:B------:R-:W-:Y:S01]  /*0cc0*/  @P2 VIADD R0, R0, 0x20 ;  /* 0x0000002000002836 */ /* 0x000fe20000000000 */
[----:B------:R1:W5:Y:S03]  /*0cd0*/  @P2 LD.E.64 R28, desc[UR6][R88.64] ;  /* 0x00000006581c2980 */ /* 0x000366000c101b00 */
[----:B--2---:R-:W-:-:S04]  /*0ce0*/  @P1 IMAD.WIDE.U32 R90, R0, 0x8, R90 ;  /* 0x00000008005a1825 */ /* 0x004fc800078e005a */
[C---:B---3--:R-:W-:Y:S01]  /*0cf0*/  @P1 IMAD.WIDE.U32 R102, R0.reuse, 0x8, R102 ;  /* 0x0000000800661825 */ /* 0x048fe200078e0066 */
[----:B------:R1:W5:Y:S03]  /*0d00*/  @P1 LDG.E.64 R60, desc[UR6][R90.64] ;  /* 0x000000065a3c1981 */ /* 0x000366000c1e1b00 */
[C---:B------:R-:W-:Y:S01]  /*0d10*/  @P1 IMAD.WIDE.U32 R104, R0.reuse, 0x8, R104 ;  /* 0x0000000800681825 */ /* 0x040fe200078e0068 */
        /* <DEDUP_REMOVED lines=16> */
[----:B------:R-:W-:Y:S01]  /*0e20*/  @P0 CS2R R36, SRZ ;  /* 0x0000000000240805 */ /* 0x000fe2000001ff00 */
[----:B------:R-:W-:Y:S01]  /*0e30*/  @P0 VIADD R0, R0, 0x20 ;  /* 0x0000002000000836 */ /* 0x000fe20000000000 */
[----:B-1----:R-:W-:Y:S06]  /*0e40*/  @!P5 BRA `(.L_x_18158) ;  /* 0x0000000c0084d947 */ /* 0x002fec0003800000 */
        /* <DEDUP_REMOVED lines=11> */
.L_x_18156:
        /* <DEDUP_REMOVED lines=12> */
[----:B------:R-:W-:Y:S02]  /*0fc0*/  ISETP.GE.U32.AND P0, PT, R14, 0xe0, PT ;  /* 0x000000e00e00780c */ /* 0x000fe40003f06070 */
[----:B------:R-:W-:-:S03]  /*0fd0*/  P2R R98, PR, RZ, 0x40 ;  /* 0x00000040ff627803 */ /* 0x000fc60000000000 */
[----:B------:R-:W2:Y:S08]  /*0fe0*/  @P6 LDC.64 R16, c[0x0][0x438] ;  /* 0x00010e00ff106b82 */ /* 0x000eb00000000a00 */
[----:B------:R-:W3:Y:S01]  /*0ff0*/  @P6 LDC.64 R66, c[0x0][0x440] ;  /* 0x00011000ff426b82 */ /* 0x000ee20000000a00 */
[----:B0-----:R-:W-:-:S05]  /*1000*/  @P6 IMAD.WIDE.U32 R68, R0, 0x8, R18 ;  /* 0x0000000800446825 */ /* 0x001fca00078e0012 */
[----:B------:R0:W5:Y:S02]  /*1010*/  @P6 LDG.E.64 R48, desc[UR6][R68.64] ;  /* 0x0000000644306981 */ /* 0x000164000c1e1b00 */
[----:B------:R-:W4:Y:S01]  /*1020*/  @P1 LDC.64 R74, c[0x0][0x438] ;  /* 0x00010e00ff4a1b82 */ /* 0x000f220000000a00 */
        /* <DEDUP_REMOVED lines=9> */
[----:B------:R-:W3:Y:S01]  /*10c0*/  LDC.64 R76, c[0x0][0x3d8] ;  /* 0x0000f600ff4c7b82 */ /* 0x000ee20000000a00 */
[----:B----4-:R-:W-:-:S05]  /*10d0*/  @P1 IMAD.WIDE.U32 R64, R0, 0x8, R74 ;  /* 0x0000000800401825 */ /* 0x010fca00078e004a */
[----:B------:R1:W5:Y:S02]  /*10e0*/  @P1 LD.E.64 R94, desc[UR6][R64.64] ;  /* 0x00000006405e1980 */ /* 0x000364000c101b00 */
[----:B------:R-:W4:Y:S01]  /*10f0*/  LDC.64 R80, c[0x0][0x3d0] ;  /* 0x0000f400ff507b82 */ /* 0x000f220000000a00 */
[----:B0-----:R-:W-:-:S05]  /*1100*/  @P1 IMAD.WIDE.U32 R66, R0, 0x8, R78 ;  /* 0x0000000800421825 */ /* 0x001fca00078e004e */
[----:B------:R1:W5:Y:S02]  /*1110*/  @P1 LD.E.64 R22, desc[UR6][R66.64] ;  /* 0x0000000642161980 */ /* 0x000364000c101b00 */
[----:B------:R-:W0:Y:S01]  /*1120*/  @P2 LDC.64 R82, c[0x0][0x438] ;  /* 0x00010e00ff522b82 */ /* 0x000e220000000a00 */
[----:B--2---:R-:W-:-:S05]  /*1130*/  @P1 IMAD.WIDE.U32 R72, R0, 0x8, R72 ;  /* 0x0000000800481825 */ /* 0x004fca00078e0048 */
[----:B------:R1:W5:Y:S02]  /*1140*/  @P1 LDG.E.64 R44, desc[UR6][R72.64] ;  /* 0x00000006482c1981 */ /* 0x000364000c1e1b00 */
[----:B------:R-:W2:Y:S01]  /*1150*/  LDC.64 R84, c[0x0][0x3d8] ;  /* 0x0000f600ff547b82 */ /* 0x000ea20000000a00 */
[----:B---3--:R-:W-:-:S04]  /*1160*/  @P1 IMAD.WIDE.U32 R76, R0, 0x8, R76 ;  /* 0x00000008004c1825 */ /* 0x008fc800078e004c */
[----:B------:R-:W-:Y:S01]  /*1170*/  @P1 VIADD R0, R0, 0x20 ;  /* 0x0000002000001836 */ /* 0x000fe20000000000 */
[----:B------:R1:W5:Y:S02]  /*1180*/  @P1 LDG.E.64 R10, desc[UR6][R76.64] ;  /* 0x000000064c0a1981 */ /* 0x000364000c1e1b00 */
        /* <DEDUP_REMOVED lines=41> */
[----:B------:R0:W5:Y:S03]  /*1420*/  @P4 LDG.E.64 R58, desc[UR6][R74.64] ;  /* 0x000000064a3a4981 */ /* 0x000166000c1e1b00 */
[----:B------:R-:W-:Y:S01]  /*1430*/  @P4 VIADD R0, R0, 0x20 ;  /* 0x0000002000004836 */ /* 0x000fe20000000000 */
[----:B------:R0:W5:Y:S03]  /*1440*/  @P4 LD.E.64 R28, desc[UR6][R78.64] ;  /* 0x000000064e1c4980 */ /* 0x000166000c101b00 */
[----:B-1----:R-:W-:-:S04]  /*1450*/  @P5 IMAD.WIDE.U32 R110, R0, 0x8, R110 ;  /* 0x00000008006e5825 */ /* 0x002fc800078e006e */
        /* <DEDUP_REMOVED lines=16> */
[----:B------:R-:W-:Y:S01]  /*1560*/  ISETP.GE.U32.AND P1, PT, R14, 0x100, PT ;  /* 0x000001000e00780c */ /* 0x000fe20003f26070 */
[----:B------:R-:W-:-:S12]  /*1570*/  @P0 VIADD R0, R0, 0x20 ;  /* 0x0000002000000836 */ /* 0x000fd80000000000 */
        /* <DEDUP_REMOVED lines=14> */
.L_x_18159:
        /* <DEDUP_REMOVED lines=8> */
[----:B------:R-:W2:Y:S08]  /*16e0*/  LDC.64 R76, c[0x0][0x3d0] ;  /* 0x0000f400ff4c7b82 */ /* 0x000eb00000000a00 */
[----:B------:R-:W3:Y:S01]  /*16f0*/  LDC.64 R80, c[0x0][0x3d8] ;  /* 0x0000f600ff507b82 */ /* 0x000ee20000000a00 */
[----:B0-----:R-:W-:-:S07]  /*1700*/  @P6 IMAD.WIDE.U32 R70, R0, 0x8, R68 ;  /* 0x0000000800466825 */ /* 0x001fce00078e0044 */
[----:B------:R-:W0:Y:S01]  /*1710*/  @P6 LDC.64 R72, c[0x0][0x438] ;  /* 0x00010e00ff486b82 */ /* 0x000e220000000a00 */
[----:B-1----:R-:W-:-:S07]  /*1720*/  @P6 IMAD.WIDE.U32 R74, R0, 0x8, R74 ;  /* 0x00000008004a6825 */ /* 0x002fce00078e004a */
[----:B------:R-:W1:Y:S01]  /*1730*/  LDC.64 R82, c[0x0][0x3d0] ;  /* 0x0000f400ff527b82 */ /* 0x000e620000000a00 */
[----:B------:R-:W-:-:S07]  /*1740*/  ISETP.GE.U32.AND P0, PT, R14, 0xe0, PT ;  /* 0x000000e00e00780c */ /* 0x000fce0003f06070 */
[----:B------:R-:W4:Y:S01]  /*1750*/  LDC.64 R86, c[0x0][0x3d0] ;  /* 0x0000f400ff567b82 */ /* 0x000f220000000a00 */
[----:B------:R-:W-:Y:S01]  /*1760*/  @P5 CS2R R22, SRZ ;  /* 0x0000000000165805 */ /* 0x000fe2000001ff00 */
[----:B------:R-:W5:Y:S01]  /*1770*/  @P6 LDG.E.64 R48, desc[UR6][R70.64] ;  /* 0x0000000646306981 */ /* 0x000f62000c1e1b00 */
[----:B------:R-:W-:-:S03]  /*1780*/  P2R R98, PR, RZ, 0x40 ;  /* 0x00000040ff627803 */ /* 0x000fc60000000000 */
[----:B------:R-:W5:Y:S02]  /*1790*/  @P6 LDG.E.64 R46, desc[UR6][R74.64] ;  /* 0x000000064a2e6981 */ /* 0x000f64000c1e1b00 */
[----:B------:R-:W1:Y:S01]  /*17a0*/  @P5 LDC.64 R78, c[0x0][0x438] ;  /* 0x00010e00ff4e5b82 */ /* 0x000e620000000a00 */
[C---:B0-----:R-:W-:Y:S01]  /*17b0*/  @P6 IMAD.WIDE.U32 R68, R0.reuse, 0x8, R72 ;  /* 0x0000000800446825 */ /* 0x041fe200078e0048 */
[----:B------:R-:W-:-:S04]  /*17c0*/  @P6 LOP3.LUT R0, R0, 0x20, RZ, 0xfc, !PT ;  /* 0x0000002000006812 */ /* 0x000fc800078efcff */
[----:B------:R-:W5:Y:S01]  /*17d0*/  @P6 LD.E.64 R92, desc[UR6][R68.64] ;  /* 0x00000006445c6980 */ /* 0x000f62000c101b00 */
[C---:B--2---:R-:W-:Y:S01]  /*17e0*/  @P5 IMAD.WIDE.U32 R76, R0.reuse, 0x8, R76 ;  /* 0x00000008004c5825 */ /* 0x044fe200078e004c */
[----:B------:R-:W0:Y:S03]  /*17f0*/  @P4 LDC.64 R84, c[0x0][0x438] ;  /* 0x00010e00ff544b82 */ /* 0x000e260000000a00 */
[C---:B---3--:R-:W-:Y:S01]  /*1800*/  @P5 IMAD.WIDE.U32 R80, R0.reuse, 0x8, R80 ;  /* 0x0000000800505825 */ /* 0x048fe200078e0050 */
[----:B------:R2:W5:Y:S04]  /*1810*/  @P5 LDG.E.64 R44, desc[UR6][R76.64] ;  /* 0x000000064c2c5981 */ /* 0x000568000c1e1b00 */
[----:B------:R-:W3:Y:S01]  /*1820*/  LDC.64 R72, c[0x0][0x3d8] ;  /* 0x0000f600ff487b82 */ /* 0x000ee20000000a00 */
[----:B------:R4:W5:Y:S07]  /*1830*/  @P5 LDG.E.64 R10, desc[UR6][R80.64] ;  /* 0x00000006500a5981 */ /* 0x00096e000c1e1b00 */
[----:B------:R-:W4:Y:S01]  /*1840*/  @P3 LDC.64 R88, c[0x0][0x438] ;  /* 0x00010e00ff583b82 */ /* 0x000f220000000a00 */
[----:B-1----:R-:W-:-:S07]  /*1850*/  @P5 IMAD.WIDE.U32 R78, R0, 0x8, R78 ;  /* 0x00000008004e5825 */ /* 0x002fce00078e004e */
[----:B------:R-:W1:Y:S01]  /*1860*/  LDC.64 R90, c[0x0][0x3d8] ;  /* 0x0000f600ff5a7b82 */ /* 0x000e620000000a00 */
[----:B------:R4:W5:Y:S01]  /*1870*/  @P5 LD.E.64 R94, desc[UR6][R78.64] ;  /* 0x000000064e5e5980 */ /* 0x000962000c101b00 */
[----:B------:R-:W-:Y:S01]  /*1880*/  @P5 VIADD R0, R0, 0x20 ;  /* 0x0000002000005836 */ /* 0x000fe20000000000 */
[----:B------:R-:W-:-:S05]  /*1890*/  ISETP.GE.U32.AND P5, PT, R14, 0x100, PT ;  /* 0x000001000e00780c */ /* 0x000fca0003fa6070 */
[----:B------:R-:W1:Y:S08]  /*18a0*/  LDC.64 R102, c[0x0][0x3d0] ;  /* 0x0000f400ff667b82 */ /* 0x000e700000000a00 */
[----:B------:R-:W1:Y:S08]  /*18b0*/  LDC.64 R106, c[0x0][0x3d8] ;  /* 0x0000f600ff6a7b82 */ /* 0x000e700000000a00 */
[----:B------:R-:W1:Y:S08]  /*18c0*/  @P2 LDC.64 R104, c[0x0][0x438] ;  /* 0x00010e00ff682b82 */ /* 0x000e700000000a00 */
[----:B------:R-:W1:Y:S08]  /*18d0*/  LDC.64 R108, c[0x0][0x3d0] ;  /* 0x0000f400ff6c7b82 */ /* 0x000e700000000a00 */
[----:B------:R-:W1:Y:S08]  /*18e0*/  LDC.64 R112, c[0x0][0x3d8] ;  /* 0x0000f600ff707b82 */ /* 0x000e700000000a00 */
[----:B------:R-:W1:Y:S01]  /*18f0*/  @P1 LDC.64 R110, c[0x0][0x438] ;  /* 0x00010e00ff6e1b82 */ /* 0x000e620000000a00 */
[----:B------:R-:W-:-:S04]  /*1900*/  @P4 IMAD.WIDE.U32 R82, R0, 0x8, R82 ;  /* 0x0000000800524825 */ /* 0x000fc800078e0052 */
[C---:B0-----:R-:W-:Y:S01]  /*1910*/  @P4 IMAD.WIDE.U32 R84, R0.reuse, 0x8, R84 ;  /* 0x0000000800544825 */ /* 0x041fe200078e0054 */
[----:B------:R-:W5:Y:S02]  /*1920*/  @P4 LDG.E.64 R8, desc[UR6][R82.64] ;  /* 0x0000000652084981 */ /* 0x000f64000c1e1b00 */
[----:B--2---:R-:W0:Y:S01]  /*1930*/  LDC.64 R76, c[0x0][0x3d0] ;  /* 0x0000f400ff4c7b82 */ /* 0x004e220000000a00 */
[C---:B---3--:R-:W-:Y:S01]  /*1940*/  @P4 IMAD.WIDE.U32 R72, R0.reuse, 0x8, R72 ;  /* 0x0000000800484825 */ /* 0x048fe200078e0048 */
[----:B------:R-:W-:Y:S01]  /*1950*/  @P4 IADD3 R0, PT, PT, R0, 0x20, RZ ;  /* 0x0000002000004810 */ /* 0x000fe20007ffe0ff */
[----:B------:R-:W5:Y:S05]  /*1960*/  @P4 LD.E.64 R42, desc[UR6][R84.64] ;  /* 0x00000006542a4980 */ /* 0x000f6a000c101b00 */
[----:B----4-:R-:W2:Y:S08]  /*1970*/  LDC.64 R80, c[0x0][0x3d8] ;  /* 0x0000f600ff507b82 */ /* 0x010eb00000000a00 */
[----:B------:R-:W3:Y:S01]  /*1980*/  @P0 LDC.64 R78, c[0x0][0x438] ;  /* 0x00010e00ff4e0b82 */ /* 0x000ee20000000a00 */
[C---:B------:R-:W-:Y:S01]  /*1990*/  @P3 IMAD.WIDE.U32 R86, R0.reuse, 0x8, R86 ;  /* 0x0000000800563825 */ /* 0x040fe200078e0056 */
[----:B------:R4:W5:Y:S03]  /*19a0*/  @P4 LDG.E.64 R50, desc[UR6][R72.64] ;  /* 0x0000000648324981 */ /* 0x000966000c1e1b00 */
[C---:B------:R-:W-:Y:S01]  /*19b0*/  @P3 IMAD.WIDE.U32 R88, R0.reuse, 0x8, R88 ;  /* 0x0000000800583825 */ /* 0x040fe200078e0058 */
[----:B------:R0:W5:Y:S02]  /*19c0*/  @P3 LDG.E.64 R52, desc[UR6][R86.64] ;  /* 0x0000000656343981 */ /* 0x000164000c1e1b00 */
[----:B------:R-:W4:Y:S01]  /*19d0*/  LDC.64 R118, c[0x0][0x3d8] ;  /* 0x0000f600ff767b82 */ /* 0x000f220000000a00 */
[C---:B-1----:R-:W-:Y:S01]  /*19e0*/  @P3 IMAD.WIDE.U32 R90, R0.reuse, 0x8, R90 ;  /* 0x00000008005a3825 */ /* 0x042fe200078e005a */
[----:B------:R1:W5:Y:S06]  /*19f0*/  @P3 LD.E.64 R40, desc[UR6][R88.64] ;  /* 0x0000000658283980 */ /* 0x00036c000c101b00 */
[----:B------:R-:W1:Y:S01]  /*1a00*/  LDC.64 R114, c[0x0][0x3d0] ;  /* 0x0000f400ff727b82 */ /* 0x000e620000000a00 */
[----:B------:R-:W-:Y:S01]  /*1a10*/  @P3 VIADD R0, R0, 0x20 ;  /* 0x0000002000003836 */ /* 0x000fe20000000000 */
[----:B------:R0:W5:Y:S06]  /*1a20*/  @P3 LDG.E.64 R54, desc[UR6][R90.64] ;  /* 0x000000065a363981 */ /* 0x00016c000c1e1b00 */
[----:B------:R-:W1:Y:S01]  /*1a30*/  @P5 LDC.64 R116, c[0x0][0x438] ;  /* 0x00010e00ff745b82 */ /* 0x000e620000000a00 */
[----:B------:R-:W-:-:S04]  /*1a40*/  @P2 IMAD.WIDE.U32 R102, R0, 0x8, R102 ;  /* 0x0000000800662825 */ /* 0x000fc800078e0066 */
[C---:B------:R-:W-:Y:S01]  /*1a50*/  @P2 IMAD.WIDE.U32 R104, R0.reuse, 0x8, R104 ;  /* 0x0000000800682825 */ /* 0x040fe200078e0068 */
[----:B------:R0:W5:Y:S03]  /*1a60*/  @P2 LDG.E.64 R56, desc[UR6][R102.64] ;  /* 0x0000000666382981 */ /* 0x000166000c1e1b00 */
[C---:B------:R-:W-:Y:S01]  /*1a70*/  @P2 IMAD.WIDE.U32 R106, R0.reuse, 0x8, R106 ;  /* 0x00000008006a2825 */ /* 0x040fe200078e006a */
[----:B------:R0:W5:Y:S03]  /*1a80*/  @P2 LD.E.64 R38, desc[UR6][R104.64] ;  /* 0x0000000668262980 */ /* 0x000166000c101b00 */
[----:B------:R-:W-:Y:S01]  /*1a90*/  @P2 VIADD R0, R0, 0x20 ;  /* 0x0000002000002836 */ /* 0x000fe20000000000 */
[----:B------:R0:W5:Y:S03]  /*1aa0*/  @P2 LDG.E.64 R58, desc[UR6][R106.64] ;  /* 0x000000066a3a2981 */ /* 0x000166000c1e1b00 */
[----:B------:R-:W-:-:S04]  /*1ab0*/  @P1 IMAD.WIDE.U32 R108, R0, 0x8, R108 ;  /* 0x00000008006c1825 */ /* 0x000fc800078e006c */
[C---:B------:R-:W-:Y:S01]  /*1ac0*/  @P1 IMAD.WIDE.U32 R110, R0.reuse, 0x8, R110 ;  /* 0x00000008006e1825 */ /* 0x040fe200078e006e */
[----:B------:R1:W5:Y:S03]  /*1ad0*/  @P1 LDG.E.64 R60, desc[UR6][R108.64] ;  /* 0x000000066c3c1981 */ /* 0x000366000c1e1b00 */
[C---:B------:R-:W-:Y:S01]  /*1ae0*/  @P1 IMAD.WIDE.U32 R112, R0.reuse, 0x8, R112 ;  /* 0x0000000800701825 */ /* 0x040fe200078e0070 */
[----:B------:R-:W-:Y:S01]  /*1af0*/  @P1 IADD3 R0, PT, PT, R0, 0x20, RZ ;  /* 0x0000002000001810 */ /* 0x000fe20007ffe0ff */
[----:B------:R1:W5:Y:S04]  /*1b00*/  @P1 LD.E.64 R34, desc[UR6][R110.64] ;  /* 0x000000066e221980 */ /* 0x000368000c101b00 */
[C---:B0-----:R-:W-:Y:S01]  /*1b10*/  @P0 IMAD.WIDE.U32 R76, R0.reuse, 0x8, R76 ;  /* 0x00000008004c0825 */ /* 0x041fe200078e004c */
[----:B------:R0:W5:Y:S03]  /*1b20*/  @P1 LDG.E.64 R62, desc[UR6][R112.64] ;  /* 0x00000006703e1981 */ /* 0x000166000c1e1b00 */
[C---:B---3--:R-:W-:Y:S01]  /*1b30*/  @P0 IMAD.WIDE.U32 R78, R0.reuse, 0x8, R78 ;  /* 0x00000008004e0825 */ /* 0x048fe200078e004e */
[----:B------:R0:W5:Y:S03]  /*1b40*/  @P0 LDG.E.64 R4, desc[UR6][R76.64] ;  /* 0x000000064c040981 */ /* 0x000166000c1e1b00 */
[C---:B--2---:R-:W-:Y:S01]  /*1b50*/  @P0 IMAD.WIDE.U32 R80, R0.reuse, 0x8, R80 ;  /* 0x0000000800500825 */ /* 0x044fe200078e0050 */
[----:B------:R0:W5:Y:S03]  /*1b60*/  @P0 LD.E.64 R36, desc[UR6][R78.64] ;  /* 0x000000064e240980 */ /* 0x000166000c101b00 */
[----:B------:R-:W-:Y:S01]  /*1b70*/  @P0 VIADD R0, R0, 0x20 ;  /* 0x0000002000000836 */ /* 0x000fe20000000000 */
[----:B------:R0:W5:Y:S03]  /*1b80*/  @P0 LDG.E.64 R2, desc[UR6][R80.64] ;  /* 0x0000000650020981 */ /* 0x000166000c1e1b00 */
[----:B----4-:R-:W-:-:S04]  /*1b90*/  @P5 IMAD.WIDE.U32 R74, R0, 0x8, R118 ;  /* 0x00000008004a5825 */ /* 0x010fc800078e0076 */
[C---:B-1----:R-:W-:Y:S01]  /*1ba0*/  @P5 IMAD.WIDE.U32 R70, R0.reuse, 0x8, R114 ;  /* 0x0000000800465825 */ /* 0x042fe200078e0072 */
        /* <DEDUP_REMOVED lines=10> */
[----:B0-----:R-:W-:-:S07]  /*1c50*/  @P5 CS2R R16, SRZ ;  /* 0x0000000000105805 */ /* 0x001fce000001ff00 */
.L_x_18158:
[----:B------:R-:W-:Y:S05]  /*1c60*/  BSYNC.RECONVERGENT B0 ;  /* 0x0000000000007941 */ /* 0x000fea0003800200 */
.L_x_18155:
[----:B------:R-:W0:Y:S02]  /*1c70*/  LDCU UR4, c[0x0][0x384] ;  /* 0x00007080ff0477ac */ /* 0x000e240008000800 */
[----:B0-----:R-:W-:-:S13]  /*1c80*/  ISETP.GE.AND P0, PT, R96, UR4, PT ;  /* 0x0000000460007c0c */ /* 0x001fda000bf06270 */
[----:B------:R-:W-:Y:S05]  /*1c90*/  @P0 EXIT ;  /* 0x000000000000094d */ /* 0x000fea0003800000 */
[----:B-----5:R-:W-:Y:S01]  /*1ca0*/  IMAD.MOV.U32 R108, RZ, RZ, R10 ;  /* 0x000000ffff6c7224 */ /* 0x020fe200078e000a */
[----:B------:R-:W-:Y:S01]  /*1cb0*/  SHF.R.U64 R110, R10, 0x10, R11 ;  /* 0x000000100a6e7819 */ /* 0x000fe2000000120b */
[----:B------:R-:W-:Y:S01]  /*1cc0*/  IMAD.MOV.U32 R10, RZ, RZ, R9 ;  /* 0x000000ffff0a7224 */ /* 0x000fe200078e0009 */
[----:B------:R-:W-:Y:S01]  /*1cd0*/  MOV R69, R49 ;  /* 0x0000003100457202 */ /* 0x000fe20000000f00 */
[----:B------:R-:W-:Y:S01]  /*1ce0*/  IMAD.MOV.U32 R118, RZ, RZ, R52 ;  /* 0x000000ffff767224 */ /* 0x000fe200078e0034 */
[--C-:B------:R-:W-:Y:S01]  /*1cf0*/  SHF.R.U64 R70, R48, 0x10, R49.reuse ;  /* 0x0000001030467819 */ /* 0x100fe20000001231 */
[----:B------:R-:W-:Y:S01]  /*1d00*/  IMAD.MOV.U32 R134, RZ, RZ, R2 ;  /* 0x000000ffff867224 */ /* 0x000fe200078e0002 */
[----:B------:R-:W-:Y:S01]  /*1d10*/  SHF.R.U32.HI R71, RZ, 0x10, R49 ;  /* 0x00000010ff477819 */ /* 0x000fe20000011631 */
[----:B------:R-:W-:Y:S01]  /*1d20*/  IMAD.MOV.U32 R112, RZ, RZ, R8 ;  /* 0x000000ffff707224 */ /* 0x000fe200078e0008 */
[----:B------:R-:W-:Y:S01]  /*1d30*/  SHF.R.U64 R113, R8, 0x10, R9 ;  /* 0x0000001008717819 */ /* 0x000fe20000001209 */
[----:B------:R-:W-:Y:S01]  /*1d40*/  IMAD.MOV.U32 R8, RZ, RZ, R51 ;  /* 0x000000ffff087224 */ /* 0x000fe200078e0033 */
[----:B------:R-:W-:Y:S01]  /*1d50*/  SHF.R.U32.HI R75, RZ, 0x10, R9 ;  /* 0x00000010ff4b7819 */ /* 0x000fe20000011609 */
[----:B------:R-:W-:Y:S01]  /*1d60*/  IMAD.MOV.U32 R99, RZ, RZ, R46 ;  /* 0x000000ffff637224 */ /* 0x000fe200078e002e */
[----:B------:R-:W-:Y:S01]  /*1d70*/  MOV R124, R56 ;  /* 0x00000038007c7202 */ /* 0x000fe20000000f00 */
[----:B------:R-:W0:Y:S01]  /*1d80*/  LDC R9, c[0x0][0x360] ;  /* 0x0000d800ff097b82 */ /* 0x000e220000000800 */
[----:B------:R-:W-:Y:S01]  /*1d90*/  SHF.R.U64 R125, R56, 0x10, R57 ;  /* 0x00000010387d7819 */ /* 0x000fe20000001239 */
[----:B------:R-:W-:Y:S01]  /*1da0*/  IMAD.MOV.U32 R122, RZ, RZ, R54 ;  /* 0x000000ffff7a7224 */ /* 0x000fe200078e0036 */
[----:B------:R-:W-:Y:S01]  /*1db0*/  SHF.R.U64 R120, R52, 0x10, R53 ;  /* 0x0000001034787819 */ /* 0x000fe20000001235 */
[----:B------:R-:W-:Y:S01]  /*1dc0*/  IMAD.MOV.U32 R68, RZ, RZ, R48 ;  /* 0x000000ffff447224 */ /* 0x000fe200078e0030 */
[----:B------:R-:W-:Y:S01]  /*1dd0*/  MOV R49, R59 ;  /* 0x0000003b00317202 */ /* 0x000fe20000000f00 */
[----:B------:R-:W-:Y:S01]  /*1de0*/  IMAD.MOV.U32 R132, RZ, RZ, R4 ;  /* 0x000000ffff847224 */ /* 0x000fe200078e0004 */
[----:B------:R-:W-:Y:S01]  /*1df0*/  SHF.R.U64 R127, R58, 0x10, R59 ;  /* 0x000000103a7f7819 */ /* 0x000fe2000000123b */
[----:B------:R-:W-:Y:S01]  /*1e00*/  IMAD.MOV.U32 R48, RZ, RZ, R47 ;  /* 0x000000ffff307224 */ /* 0x000fe200078e002f */
[----:B------:R-:W-:Y:S01]  /*1e10*/  SHF.R.U32.HI R56, RZ, 0x10, R59 ;  /* 0x00000010ff387819 */ /* 0x000fe2000001163b */
[----:B------:R-:W-:Y:S01]  /*1e20*/  IMAD.MOV.U32 R126, RZ, RZ, R58 ;  /* 0x000000ffff7e7224 */ /* 0x000fe200078e003a */
[----:B------:R-:W-:Y:S01]  /*1e30*/  MOV R52, R5 ;  /* 0x0000000500347202 */ /* 0x000fe20000000f00 */
[----:B------:R-:W-:Y:S01]  /*1e40*/  IMAD.MOV.U32 R128, RZ, RZ, R60 ;  /* 0x000000ffff807224 */ /* 0x000fe200078e003c */
[--C-:B------:R-:W-:Y:S01]  /*1e50*/  SHF.R.U64 R133, R4, 0x10, R5.reuse ;  /* 0x0000001004857819 */ /* 0x100fe20000001205 */
[----:B------:R-:W-:Y:S01]  /*1e60*/  IMAD.MOV.U32 R142, RZ, RZ, R64 ;  /* 0x000000ffff8e7224 */ /* 0x000fe200078e0040 */
[----:B------:R-:W-:Y:S01]  /*1e70*/  SHF.R.U32.HI R59, RZ, 0x10, R5 ;  /* 0x00000010ff3b7819 */ /* 0x000fe20000011605 */
[--C-:B------:R-:W-:Y:S01]  /*1e80*/  IMAD.MOV.U32 R5, RZ, RZ, R3.reuse ;  /* 0x000000ffff057224 */ /* 0x100fe200078e0003 */
[--C-:B------:R-:W-:Y:S01]  /*1e90*/  SHF.R.U64 R137, R2, 0x10, R3.reuse ;  /* 0x0000001002897819 */ /* 0x100fe20000001203 */
[----:B------:R-:W1:Y:S01]  /*1ea0*/  LDCU UR10, c[0x0][0x408] ;  /* 0x00008100ff0a77ac */ /* 0x000e620008000800 */
[----:B------:R-:W-:Y:S01]  /*1eb0*/  SHF.R.U32.HI R7, RZ, 0x10, R3 ;  /* 0x00000010ff077819 */ /* 0x000fe20000011603 */
[----:B------:R-:W-:Y:S01]  /*1ec0*/  IMAD.MOV.U32 R3, RZ, RZ, R67 ;  /* 0x000000ffff037224 */ /* 0x000fe200078e0043 */
[----:B------:R-:W-:Y:S01]  /*1ed0*/  PRMT R134, R134, 0x5410, R5 ;  /* 0x0000541086867816 */ /* 0x000fe20000000005 */
[----:B------:R-:W2:Y:S01]  /*1ee0*/  LDCU UR13, c[0x0][0x388] ;  /* 0x00007100ff0d77ac */ /* 0x000ea20008000800 */
[----:B------:R-:W-:Y:S01]  /*1ef0*/  SHF.R.U64 R144, R92, 0x10, R93 ;  /* 0x000000105c907819 */ /* 0x000fe2000000125d */
[----:B0-----:R-:W-:Y:S01]  /*1f00*/  IMAD R12, R9, UR5, R12 ;  /* 0x00000005090c7c24 */ /* 0x001fe2000f8e020c */
[----:B------:R-:W-:Y:S01]  /*1f10*/  SHF.R.U64 R5, R20, 0x10, R21 ;  /* 0x0000001014057819 */ /* 0x000fe20000001215 */
[----:B------:R-:W0:Y:S01]  /*1f20*/  LDCU.U8 UR11, c[0x0][0x410] ;  /* 0x00008200ff0b77ac */ /* 0x000e220008000000 */
[----:B------:R-:W-:Y:S01]  /*1f30*/  PRMT R137, R137, 0x5410, R7 ;  /* 0x0000541089897816 */ /* 0x000fe20000000007 */
[----:B------:R-:W-:Y:S01]  /*1f40*/  IMAD R9, R12, -0x326172a9, RZ ;  /* 0xcd9e8d570c097824 */ /* 0x000fe200078e02ff */
[----:B------:R-:W-:Y:S01]  /*1f50*/  PRMT R144, R144, 0x5410, R5 ;  /* 0x0000541090907816 */ /* 0x000fe20000000005 */
[----:B------:R-:W3:Y:S01]  /*1f60*/  LDCU UR12, c[0x0][0x448] ;  /* 0x00008900ff0c77ac */ /* 0x000ee20008000800 */
[----:B------:R-:W-:-:S02]  /*1f70*/  SHF.R.U64 R146, R94, 0x10, R95 ;  /* 0x000000105e927819 */ /* 0x000fc4000000125f */
[----:B------:R-:W-:Y:S01]  /*1f80*/  SHF.R.U64 R7, R22, 0x10, R23 ;  /* 0x0000001016077819 */ /* 0x000fe20000001217 */
[----:B------:R-:W4:Y:S01]  /*1f90*/  LDCU.64 UR4, c[0x0][0x398] ;  /* 0x00007300ff0477ac */ /* 0x000f220008000a00 */
[----:B------:R-:W-:Y:S02]  /*1fa0*/  SHF.R.U32.HI R145, RZ, 0x10, R93 ;  /* 0x00000010ff917819 */ /* 0x000fe4000001165d */
[----:B------:R-:W-:Y:S01]  /*1fb0*/  SHF.R.U32.HI R5, RZ, 0x10, R21 ;  /* 0x00000010ff057819 */ /* 0x000fe20000011615 */
[----:B------:R-:W0:Y:S01]  /*1fc0*/  LDCU.64 UR8, c[0x0][0x3a0] ;  /* 0x00007400ff0877ac */ /* 0x000e220008000a00 */
[----:B------:R-:W-:Y:S02]  /*1fd0*/  PRMT R146, R146, 0x5410, R7 ;  /* 0x0000541092927816 */ /* 0x000fe40000000007 */
[----:B------:R-:W-:Y:S02]  /*1fe0*/  PRMT R145, R145, 0x5410, R5 ;  /* 0x0000541091917816 */ /* 0x000fe40000000005 */
[----:B------:R-:W-:-:S02]  /*1ff0*/  SHF.R.U64 R148, R42, 0x10, R43 ;  /* 0x000000102a947819 */ /* 0x000fc4000000122b */
[----:B------:R-:W-:Y:S02]  /*2000*/  SHF.R.U64 R7, R24, 0x10, R25 ;  /* 0x0000001018077819 */ /* 0x000fe40000001219 */
[----:B------:R-:W-:Y:S02]  /*2010*/  SHF.R.U32.HI R147, RZ, 0x10, R95 ;  /* 0x00000010ff937819 */ /* 0x000fe4000001165f */
[----:B------:R-:W-:Y:S02]  /*2020*/  SHF.R.U32.HI R5, RZ, 0x10, R23 ;  /* 0x00000010ff057819 */ /* 0x000fe40000011617 */
[----:B------:R-:W-:Y:S02]  /*2030*/  PRMT R148, R148, 0x5410, R7 ;  /* 0x0000541094947816 */ /* 0x000fe40000000007 */
[----:B------:R-:W-:Y:S02]  /*2040*/  PRMT R147, R147, 0x5410, R5 ;  /* 0x0000541093937816 */ /* 0x000fe40000000005 */
[----:B------:R-:W-:-:S02]  /*2050*/  SHF.R.U64 R150, R40, 0x10, R41 ;  /* 0x0000001028967819 */ /* 0x000fc40000001229 */
[----:B------:R-:W-:Y:S02]  /*2060*/  SHF.R.U64 R7, R26, 0x10, R27 ;  /* 0x000000101a077819 */ /* 0x000fe4000000121b */
[----:B------:R-:W-:Y:S02]  /*2070*/  SHF.R.U32.HI R149, RZ, 0x10, R43 ;  /* 0x00000010ff957819 */ /* 0x000fe4000001162b */
[----:B------:R-:W-:Y:S02]  /*2080*/  SHF.R.U32.HI R5, RZ, 0x10, R25 ;  /* 0x00000010ff057819 */ /* 0x000fe40000011619 */
[----:B------:R-:W-:Y:S01]  /*2090*/  PRMT R150, R150, 0x5410, R7 ;  /* 0x0000541096967816 */ /* 0x000fe20000000007 */
[----:B------:R-:W-:Y:S01]  /*20a0*/  IMAD.HI.U32 R7, R15, -0x2daee0ad, RZ ;  /* 0xd2511f530f077827 */ /* 0x000fe200078e00ff */
[----:B------:R-:W-:Y:S02]  /*20b0*/  MOV R115, R50 ;  /* 0x0000003200737202 */ /* 0x000fe40000000f00 */
[----:B------:R-:W-:Y:S01]  /*20c0*/  PRMT R149, R149, 0x5410, R5 ;  /* 0x0000541095957816 */ /* 0x000fe20000000005 */
[----:B------:R-:W-:Y:S01]  /*20d0*/  IMAD.HI.U32 R5, R12, -0x326172a9, RZ ;  /* 0xcd9e8d570c057827 */ /* 0x000fe200078e00ff */
[----:B------:R-:W-:-:S02]  /*20e0*/  SHF.R.U64 R102, R46, 0x10, R47 ;  /* 0x000000102e667819 */ /* 0x000fc4000000122f */
[----:B------:R-:W-:Y:S01]  /*20f0*/  MOV R103, R44 ;  /* 0x0000002c00677202 */ /* 0x000fe20000000f00 */
[--C-:B------:R-:W-:Y:S01]  /*2100*/  IMAD.MOV.U32 R46, RZ, RZ, R45.reuse ;  /* 0x000000ffff2e7224 */ /* 0x100fe200078e002d */
[--C-:B------:R-:W-:Y:S02]  /*2110*/  SHF.R.U64 R107, R44, 0x10, R45.reuse ;  /* 0x000000102c6b7819 */ /* 0x100fe4000000122d */
[----:B------:R-:W-:Y:S01]  /*2120*/  SHF.R.U32.HI R73, RZ, 0x10, R45 ;  /* 0x00000010ff497819 */ /* 0x000fe2000001162d */
[----:B------:R-:W-:Y:S01]  /*2130*/  IMAD.MOV.U32 R45, RZ, RZ, R55 ;  /* 0x000000ffff2d7224 */ /* 0x000fe200078e0037 */
[----:B------:R-:W-:Y:S02]  /*2140*/  PRMT R115, R115, 0x5410, R8 ;  /* 0x0000541073737816 */ /* 0x000fe40000000008 */
[----:B------:R-:W-:Y:S02]  /*2150*/  MOV R44, R11 ;  /* 0x0000000b002c7202 */ /* 0x000fe40000000f00 */
[----:B------:R-:W-:-:S02]  /*2160*/  SHF.R.U32.HI R74, RZ, 0x10, R11 ;  /* 0x00000010ff4a7819 */ /* 0x000fc4000001160b */
[----:B------:R-:W-:Y:S02]  /*2170*/  SHF.R.U32.HI R151, RZ, 0x10, R41 ;  /* 0x00000010ff977819 */ /* 0x000fe40000011629 */
[----:B------:R-:W-:Y:S02]  /*2180*/  SHF.R.U32.HI R8, RZ, 0x10, R27 ;  /* 0x00000010ff087819 */ /* 0x000fe4000001161b */
[----:B------:R-:W-:Y:S02]  /*2190*/  LOP3.LUT R7, R7, R101, RZ, 0x3c, !PT ;  /* 0x0000006507077212 */ /* 0x000fe400078e3cff */
[----:B------:R-:W-:Y:S02]  /*21a0*/  MOV R11, R53 ;  /* 0x00000035000b7202 */ /* 0x000fe40000000f00 */
[----:B------:R-:W-:Y:S02]  /*21b0*/  LOP3.LUT R5, R13, R5, R100, 0x96, !PT ;  /* 0x000000050d057212 */ /* 0x000fe400078e9664 */
[----:B------:R-:W-:Y:S01]  /*21c0*/  PRMT R112, R112, 0x5410, R10 ;  /* 0x0000541070707816 */ /* 0x000fe2000000000a */
[----:B------:R-:W-:Y:S01]  /*21d0*/  VIADD R10, R100, 0x9e3779b9 ;  /* 0x9e3779b9640a7836 */ /* 0x000fe20000000000 */
[----:B------:R-:W-:Y:S01]  /*21e0*/  PRMT R151, R151, 0x5410, R8 ;  /* 0x0000541097977816 */ /* 0x000fe20000000008 */
[----:B------:R-:W-:Y:S01]  /*21f0*/  IMAD.HI.U32 R8, R7, -0x326172a9, RZ ;  /* 0xcd9e8d5707087827 */ /* 0x000fe200078e00ff */
[----:B------:R-:W-:-:S02]  /*2200*/  PRMT R108, R108, 0x5410, R44 ;  /* 0x000054106c6c7816 */ /* 0x000fc4000000002c */
[----:B------:R-:W-:Y:S01]  /*2210*/  PRMT R118, R118, 0x5410, R11 ;  /* 0x0000541076767816 */ /* 0x000fe2000000000b */
[----:B------:R-:W-:Y:S01]  /*2220*/  IMAD R44, R15, -0x2daee0ad, RZ ;  /* 0xd2511f530f2c7824 */ /* 0x000fe200078e02ff */
[----:B------:R-:W-:Y:S01]  /*2230*/  PRMT R122, R122, 0x5410, R45 ;  /* 0x000054107a7a7816 */ /* 0x000fe2000000002d */
[----:B------:R-:W-:Y:S01]  /*2240*/  IMAD.HI.U32 R11, R5, -0x2daee0ad, RZ ;  /* 0xd2511f53050b7827 */ /* 0x000fe200078e00ff */
[----:B------:R-:W-:Y:S02]  /*2250*/  LOP3.LUT R8, R10, R9, R8, 0x96, !PT ;  /* 0x000000090a087212 */ /* 0x000fe400078e9608 */
[----:B------:R-:W-:Y:S01]  /*2260*/  PRMT R103, R103, 0x5410, R46 ;  /* 0x0000541067677816 */ /* 0x000fe2000000002e */
[----:B------:R-:W-:Y:S01]  /*2270*/  VIADD R45, R101, 0xbb67ae85 ;  /* 0xbb67ae85652d7836 */ /* 0x000fe20000000000 */
[----:B------:R-:W-:Y:S01]  /*2280*/  SHF.R.U64 R152, R38, 0x10, R39 ;  /* 0x0000001026987819 */ /* 0x000fe20000001227 */
[----:B------:R-:W-:Y:S01]  /*2290*/  IMAD R10, R7, -0x326172a9, RZ ;  /* 0xcd9e8d57070a7824 */ /* 0x000fe200078e02ff */
[----:B------:R-:W-:Y:S01]  /*22a0*/  SHF.R.U64 R46, R28, 0x10, R29 ;  /* 0x000000101c2e7819 */ /* 0x000fe2000000121d */
[----:B------:R-:W-:Y:S01]  /*22b0*/  IMAD.HI.U32 R9, R8, -0x2daee0ad, RZ ;  /* 0xd2511f5308097827 */ /* 0x000fe200078e00ff */
[----:B------:R-:W-:-:S02]  /*22c0*/  LOP3.LUT R11, R45, R44, R11, 0x96, !PT ;  /* 0x0000002c2d0b7212 */ /* 0x000fc400078e960b */
[----:B------:R-:W-:Y:S01]  /*22d0*/  IADD3 R45, PT, PT, R101, 0x76cf5d0a, RZ ;  /* 0x76cf5d0a652d7810 */ /* 0x000fe20007ffe0ff */
[----:B------:R-:W-:Y:S01]  /*22e0*/  IMAD R44, R5, -0x2daee0ad, RZ ;  /* 0xd2511f53052c7824 */ /* 0x000fe200078e02ff */
[----:B------:R-:W-:Y:S01]  /*22f0*/  PRMT R152, R152, 0x5410, R46 ;  /* 0x0000541098987816 */ /* 0x000fe2000000002e */
[----:B------:R-:W-:Y:S01]  /*2300*/  IMAD.HI.U32 R5, R11, -0x326172a9, RZ ;  /* 0xcd9e8d570b057827 */ /* 0x000fe200078e00ff */
[----:B------:R-:W-:Y:S02]  /*2310*/  SHF.R.U32.HI R153, RZ, 0x10, R39 ;  /* 0x00000010ff997819 */ /* 0x000fe40000011627 */
[----:B------:R-:W-:Y:S01]  /*2320*/  LOP3.LUT R9, R45, R44, R9, 0x96, !PT ;  /* 0x0000002c2d097212 */ /* 0x000fe200078e9609 */
[----:B------:R-:W-:Y:S01]  /*2330*/  VIADD R7, R100, 0x3c6ef372 ;  /* 0x3c6ef37264077836 */ /* 0x000fe20000000000 */
[----:B------:R-:W-:Y:S01]  /*2340*/  IADD3 R45, PT, PT, R101, 0x32370b8f, RZ ;  /* 0x32370b8f652d7810 */ /* 0x000fe20007ffe0ff */
[----:B------:R-:W-:Y:S01]  /*2350*/  IMAD R44, R8, -0x2daee0ad, RZ ;  /* 0xd2511f53082c7824 */ /* 0x000fe200078e02ff */
[----:B------:R-:W-:Y:S01]  /*2360*/  SHF.R.U32.HI R46, RZ, 0x10, R29 ;  /* 0x00000010ff2e7819 */ /* 0x000fe2000001161d */
[----:B------:R-:W-:Y:S01]  /*2370*/  IMAD R8, R11, -0x326172a9, RZ ;  /* 0xcd9e8d570b087824 */ /* 0x000fe200078e02ff */
[----:B------:R-:W-:Y:S01]  /*2380*/  LOP3.LUT R5, R7, R10, R5, 0x96, !PT ;  /* 0x0000000a07057212 */ /* 0x000fe200078e9605 */
[----:B------:R-:W-:Y:S01]  /*2390*/  VIADD R10, R100, 0xdaa66d2b ;  /* 0xdaa66d2b640a7836 */ /* 0x000fe20000000000 */
[----:B------:R-:W-:Y:S01]  /*23a0*/  PRMT R153, R153, 0x5410, R46 ;  /* 0x0000541099997816 */ /* 0x000fe2000000002e */
[----:B------:R-:W-:Y:S01]  /*23b0*/  IMAD.HI.U32 R7, R9, -0x326172a9, RZ ;  /* 0xcd9e8d5709077827 */ /* 0x000fe200078e00ff */
[----:B------:R-:W-:-:S02]  /*23c0*/  SHF.R.U64 R154, R34, 0x10, R35 ;  /* 0x00000010229a7819 */ /* 0x000fc40000001223 */
[----:B------:R-:W-:Y:S01]  /*23d0*/  SHF.R.U64 R46, R30, 0x10, R31 ;  /* 0x000000101e2e7819 */ /* 0x000fe2000000121f */
[----:B------:R-:W-:Y:S01]  /*23e0*/  IMAD.HI.U32 R11, R5, -0x2daee0ad, RZ ;  /* 0xd2511f53050b7827 */ /* 0x000fe200078e00ff */
[----:B------:R-:W-:Y:S02]  /*23f0*/  LOP3.LUT R7, R10, R8, R7, 0x96, !PT ;  /* 0x000000080a077212 */ /* 0x000fe400078e9607 */
[----:B------:R-:W-:Y:S01]  /*2400*/  PRMT R154, R154, 0x5410, R46 ;  /* 0x000054109a9a7816 */ /* 0x000fe2000000002e */
[----:B------:R-:W-:Y:S01]  /*2410*/  IMAD R8, R9, -0x326172a9, RZ ;  /* 0xcd9e8d5709087824 */ /* 0x000fe200078e02ff */
[----:B------:R-:W-:Y:S01]  /*2420*/  LOP3.LUT R11, R45, R44, R11, 0x96, !PT ;  /* 0x0000002c2d0b7212 */ /* 0x000fe200078e960b */
[----:B------:R-:W-:Y:S01]  /*2430*/  VIADD R44, R101, 0xed9eba14 ;  /* 0xed9eba14652c7836 */ /* 0x000fe20000000000 */
[----:B------:R-:W-:Y:S01]  /*2440*/  SHF.R.U32.HI R155, RZ, 0x10, R35 ;  /* 0x00000010ff9b7819 */ /* 0x000fe20000011623 */
[----:B------:R-:W-:Y:S01]  /*2450*/  IMAD R45, R5, -0x2daee0ad, RZ ;  /* 0xd2511f53052d7824 */ /* 0x000fe200078e02ff */
[----:B------:R-:W-:Y:S01]  /*2460*/  SHF.R.U32.HI R46, RZ, 0x10, R31 ;  /* 0x00000010ff2e7819 */ /* 0x000fe2000001161f */
[----:B------:R-:W-:Y:S01]  /*2470*/  IMAD.HI.U32 R10, R7, -0x2daee0ad, RZ ;  /* 0xd2511f53070a7827 */ /* 0x000fe200078e00ff */
[----:B------:R-:W-:-:S02]  /*2480*/  SHF.R.U64 R156, R36, 0x10, R37 ;  /* 0x00000010249c7819 */ /* 0x000fc40000001225 */
[----:B------:R-:W-:Y:S01]  /*2490*/  PRMT R155, R155, 0x5410, R46 ;  /* 0x000054109b9b7816 */ /* 0x000fe2000000002e */
[----:B------:R-:W-:Y:S01]  /*24a0*/  IMAD.HI.U32 R5, R11, -0x326172a9, RZ ;  /* 0xcd9e8d570b057827 */ /* 0x000fe200078e00ff */
[----:B------:R-:W-:Y:S02]  /*24b0*/  LOP3.LUT R10, R44, R45, R10, 0x96, !PT ;  /* 0x0000002d2c0a7212 */ /* 0x000fe400078e960a */
[----:B------:R-:W-:Y:S01]  /*24c0*/  SHF.R.U64 R46, R32, 0x10, R33 ;  /* 0x00000010202e7819 */ /* 0x000fe20000001221 */
[----:B------:R-:W-:Y:S01]  /*24d0*/  VIADD R9, R100, 0x78dde6e4 ;  /* 0x78dde6e464097836 */ /* 0x000fe20000000000 */
[----:B------:R-:W-:Y:S01]  /*24e0*/  SHF.R.U32.HI R157, RZ, 0x10, R37 ;  /* 0x00000010ff9d7819 */ /* 0x000fe20000011625 */
[----:B------:R-:W-:Y:S01]  /*24f0*/  IMAD R44, R7, -0x2daee0ad, RZ ;  /* 0xd2511f53072c7824 */ /* 0x000fe200078e02ff */
[----:B------:R-:W-:Y:S01]  /*2500*/  PRMT R156, R156, 0x5410, R46 ;  /* 0x000054109c9c7816 */ /* 0x000fe2000000002e */
[----:B------:R-:W-:Y:S01]  /*2510*/  IMAD.HI.U32 R7, R10, -0x326172a9, RZ ;  /* 0xcd9e8d570a077827 */ /* 0x000fe200078e00ff */
[----:B------:R-:W-:-:S02]  /*2520*/  LOP3.LUT R5, R9, R8, R5, 0x96, !PT ;  /* 0x0000000809057212 */ /* 0x000fc400078e9605 */
[----:B------:R-:W-:Y:S01]  /*2530*/  IADD3 R9, PT, PT, R100, 0x1715609d, RZ ;  /* 0x1715609d64097810 */ /* 0x000fe20007ffe0ff */
[----:B------:R-:W-:Y:S01]  /*2540*/  IMAD R8, R11, -0x326172a9, RZ ;  /* 0xcd9e8d570b087824 */ /* 0x000fe200078e02ff */
[----:B------:R-:W-:Y:S01]  /*2550*/  SHF.R.U32.HI R46, RZ, 0x10, R33 ;  /* 0x00000010ff2e7819 */ /* 0x000fe20000011621 */
[----:B------:R-:W-:Y:S01]  /*2560*/  IMAD.HI.U32 R11, R5, -0x2daee0ad, RZ ;  /* 0xd2511f53050b7827 */ /* 0x000fe200078e00ff */
[----:B------:R-:W-:Y:S02]  /*2570*/  SHF.R.U64 R158, R18, 0x10, R19 ;  /* 0x00000010129e7819 */ /* 0x000fe40000001213 */
[----:B------:R-:W-:Y:S01]  /*2580*/  LOP3.LUT R7, R9, R8, R7, 0x96, !PT ;  /* 0x0000000809077212 */ /* 0x000fe200078e9607 */
[----:B------:R-:W-:Y:S01]  /*2590*/  VIADD R45, R101, 0xa9066899 ;  /* 0xa9066899652d7836 */ /* 0x000fe20000000000 */
[----:B------:R-:W-:Y:S01]  /*25a0*/  IADD3 R8, PT, PT, R100, -0x4ab325aa, RZ ;  /* 0xb54cda5664087810 */ /* 0x000fe20007ffe0ff */
[----:B------:R-:W-:Y:S01]  /*25b0*/  IMAD R10, R10, -0x326172a9, RZ ;  /* 0xcd9e8d570a0a7824 */ /* 0x000fe200078e02ff */
[----:B------:R-:W-:Y:S01]  /*25c0*/  PRMT R157, R157, 0x5410, R46 ;  /* 0x000054109d9d7816 */ /* 0x000fe2000000002e */
[----:B------:R-:W-:Y:S01]  /*25d0*/  IMAD.HI.U32 R9, R7, -0x2daee0ad, RZ ;  /* 0xd2511f5307097827 */ /* 0x000fe200078e00ff */
[----:B------:R-:W-:-:S02]  /*25e0*/  LOP3.LUT R11, R45, R44, R11, 0x96, !PT ;  /* 0x0000002c2d0b7212 */ /* 0x000fc400078e960b */
[----:B------:R-:W-:Y:S01]  /*25f0*/  SHF.R.U64 R46, R16, 0x10, R17 ;  /* 0x00000010102e7819 */ /* 0x000fe20000001211 */
[----:B------:R-:W-:Y:S01]  /*2600*/  VIADD R45, R101, 0x646e171e ;  /* 0x646e171e652d7836 */ /* 0x000fe20000000000 */
[----:B------:R-:W-:Y:S01]  /*2610*/  SHF.R.U32.HI R4, RZ, 0x10, R67 ;  /* 0x00000010ff047819 */ /* 0x000fe20000011643 */
[----:B------:R-:W-:Y:S01]  /*2620*/  IMAD R44, R5, -0x2daee0ad, RZ ;  /* 0xd2511f53052c7824 */ /* 0x000fe200078e02ff */
[----:B------:R-:W-:Y:S01]  /*2630*/  PRMT R158, R158, 0x5410, R46 ;  /* 0x000054109e9e7816 */ /* 0x000fe2000000002e */
[----:B------:R-:W-:Y:S01]  /*2640*/  IMAD.HI.U32 R5, R11, -0x326172a9, RZ ;  /* 0xcd9e8d570b057827 */ /* 0x000fe200078e00ff */
[----:B------:R-:W-:Y:S02]  /*2650*/  MOV R2, R65 ;  /* 0x0000004100027202 */ /* 0x000fe40000000f00 */
[----:B------:R-:W-:Y:S01]  /*2660*/  LOP3.LUT R9, R45, R44, R9, 0x96, !PT ;  /* 0x0000002c2d097212 */ /* 0x000fe200078e9609 */
[----:B------:R-:W-:Y:S01]  /*2670*/  IMAD R44, R7, -0x2daee0ad, RZ ;  /* 0xd2511f53072c7824 */ /* 0x000fe200078e02ff */
[----:B------:R-:W-:Y:S01]  /*2680*/  LOP3.LUT R5, R8, R10, R5, 0x96, !PT ;  /* 0x0000000a08057212 */ /* 0x000fe200078e9605 */
[----:B------:R-:W-:Y:S01]  /*2690*/  VIADD R10, R100, 0x5384540f ;  /* 0x5384540f640a7836 */ /* 0x000fe20000000000 */
[----:B------:R-:W-:Y:S01]  /*26a0*/  SHF.R.U32.HI R0, RZ, 0x10, R65 ;  /* 0x00000010ff007819 */ /* 0x000fe20000011641 */
[----:B------:R-:W-:Y:S01]  /*26b0*/  IMAD R8, R11, -0x326172a9, RZ ;  /* 0xcd9e8d570b087824 */ /* 0x000fe200078e02ff */
[----:B------:R-:W-:Y:S01]  /*26c0*/  SHF.R.U64 R123, R54, 0x10, R55 ;  /* 0x00000010367b7819 */ /* 0x000fe20000001237 */
[----:B------:R-:W-:Y:S01]  /*26d0*/  IMAD.HI.U32 R7, R9, -0x326172a9, RZ ;  /* 0xcd9e8d5709077827 */ /* 0x000fe200078e00ff */
[----:B------:R-:W-:-:S02]  /*26e0*/  SHF.R.U32.HI R72, RZ, 0x10, R47 ;  /* 0x00000010ff487819 */ /* 0x000fc4000001162f */
[----:B------:R-:W-:Y:S01]  /*26f0*/  SHF.R.U64 R117, R50, 0x10, R51 ;  /* 0x0000001032757819 */ /* 0x000fe20000001233 */
[----:B------:R-:W-:Y:S01]  /*2700*/  IMAD.HI.U32 R11, R5, -0x2daee0ad, RZ ;  /* 0xd2511f53050b7827 */ /* 0x000fe200078e00ff */
[----:B------:R-:W-:Y:S02]  /*2710*/  LOP3.LUT R7, R10, R8, R7, 0x96, !PT ;  /* 0x000000080a077212 */ /* 0x000fe400078e9607 */
[----:B------:R-:W-:Y:S01]  /*2720*/  SHF.R.U32.HI R76, RZ, 0x10, R51 ;  /* 0x00000010ff4c7819 */ /* 0x000fe20000011633 */
[----:B------:R-:W-:Y:S01]  /*2730*/  VIADD R45, R101, 0x1fd5c5a3 ;  /* 0x1fd5c5a3652d7836 */ /* 0x000fe20000000000 */
[----:B------:R-:W-:Y:S01]  /*2740*/  SHF.R.U32.HI R54, RZ, 0x10, R55 ;  /* 0x00000010ff367819 */ /* 0x000fe20000011637 */
[----:B------:R-:W-:Y:S01]  /*2750*/  IMAD R8, R9, -0x326172a9, RZ ;  /* 0xcd9e8d5709087824 */ /* 0x000fe200078e02ff */
[----:B------:R-:W-:Y:S01]  /*2760*/  SHF.R.U32.HI R55, RZ, 0x10, R57 ;  /* 0x00000010ff377819 */ /* 0x000fe20000011639 */
[----:B------:R-:W-:Y:S01]  /*2770*/  IMAD.HI.U32 R10, R7, -0x2daee0ad, RZ ;  /* 0xd2511f53070a7827 */ /* 0x000fe200078e00ff */
[----:B------:R-:W-:-:S02]  /*2780*/  LOP3.LUT R11, R45, R44, R11, 0x96, !PT ;  /* 0x0000002c2d0b7212 */ /* 0x000fc400078e960b */
[----:B------:R-:W-:Y:S01]  /*2790*/  IADD3 R44, PT, PT, R101, -0x24c28bd8, RZ ;  /* 0xdb3d7428652c7810 */ /* 0x000fe20007ffe0ff */
[----:B------:R-:W-:Y:S01]  /*27a0*/  IMAD R45, R5, -0x2daee0ad, RZ ;  /* 0xd2511f53052d7824 */ /* 0x000fe200078e02ff */
[----:B------:R-:W-:Y:S01]  /*27b0*/  SHF.R.U32.HI R53, RZ, 0x10, R53 ;  /* 0x00000010ff357819 */ /* 0x000fe20000011635 */
[C---:B------:R-:W-:Y:S01]  /*27c0*/  IMAD.HI.U32 R5, R11.reuse, -0x326172a9, RZ ;  /* 0xcd9e8d570b057827 */ /* 0x040fe200078e00ff */
[----:B------:R-:W-:Y:S02]  /*27d0*/  SHF.R.U64 R129, R60, 0x10, R61 ;  /* 0x000000103c817819 */ /* 0x000fe4000000123d */
[----:B------:R-:W-:Y:S01]  /*27e0*/  LOP3.LUT R44, R44, R45, R10, 0x96, !PT ;  /* 0x0000002d2c2c7212 */ /* 0x000fe200078e960a */
[----:B------:R-:W-:Y:S01]  /*27f0*/  VIADD R9, R100, 0xf1bbcdc8 ;  /* 0xf1bbcdc864097836 */ /* 0x000fe20000000000 */
[----:B------:R-:W-:Y:S01]  /*2800*/  MOV R130, R62 ;  /* 0x0000003e00827202 */ /* 0x000fe20000000f00 */
[----:B------:R-:W-:Y:S01]  /*2810*/  IMAD R46, R11, -0x326172a9, RZ ;  /* 0xcd9e8d570b2e7824 */ /* 0x000fe200078e02ff */
[----:B------:R-:W-:Y:S01]  /*2820*/  SHF.R.U64 R131, R62, 0x10, R63 ;  /* 0x000000103e837819 */ /* 0x000fe2000000123f */
[----:B------:R-:W-:Y:S01]  /*2830*/  IMAD.HI.U32 R11, R44, -0x326172a9, RZ ;  /* 0xcd9e8d572c0b7827 */ /* 0x000fe200078e00ff */
[----:B------:R-:W-:-:S02]  /*2840*/  LOP3.LUT R5, R9, R8, R5, 0x96, !PT ;  /* 0x0000000809057212 */ /* 0x000fc400078e9605 */
[----:B------:R-:W-:Y:S01]  /*2850*/  IADD3 R8, PT, PT, R101, -0x695add53, RZ ;  /* 0x96a522ad65087810 */ /* 0x000fe20007ffe0ff */
[----:B------:R-:W-:Y:S01]  /*2860*/  VIADD R9, R100, 0x8ff34781 ;  /* 0x8ff3478164097836 */ /* 0x000fe20000000000 */
[----:B------:R-:W-:Y:S01]  /*2870*/  SHF.R.U32.HI R58, RZ, 0x10, R63 ;  /* 0x00000010ff3a7819 */ /* 0x000fe2000001163f */
[----:B------:R-:W-:Y:S01]  /*2880*/  IMAD R7, R7, -0x2daee0ad, RZ ;  /* 0xd2511f5307077824 */ /* 0x000fe200078e02ff */
[----:B------:R-:W-:Y:S01]  /*2890*/  MOV R140, R66 ;  /* 0x00000042008c7202 */ /* 0x000fe20000000f00 */
[----:B------:R-:W-:Y:S01]  /*28a0*/  IMAD.HI.U32 R10, R5, -0x2daee0ad, RZ ;  /* 0xd2511f53050a7827 */ /* 0x000fe200078e00ff */
[----:B------:R-:W-:Y:S02]  /*28b0*/  SHF.R.U64 R141, R66, 0x10, R67 ;  /* 0x00000010428d7819 */ /* 0x000fe40000001243 */
[----:B------:R-:W-:Y:S01]  /*28c0*/  SHF.R.U64 R143, R64, 0x10, R65 ;  /* 0x00000010408f7819 */ /* 0x000fe20000001241 */
[----:B------:R-:W-:Y:S01]  /*28d0*/  IMAD.MOV.U32 R47, RZ, RZ, R57 ;  /* 0x000000ffff2f7224 */ /* 0x000fe200078e0039 */
[--C-:B------:R-:W-:Y:S01]  /*28e0*/  SHF.R.U32.HI R57, RZ, 0x10, R61.reuse ;  /* 0x00000010ff397819 */ /* 0x100fe2000001163d */
[----:B------:R-:W-:Y:S01]  /*28f0*/  IMAD.MOV.U32 R50, RZ, RZ, R61 ;  /* 0x000000ffff327224 */ /* 0x000fe200078e003d */
[----:B------:R-:W-:Y:S01]  /*2900*/  PRMT R0, R0, 0x5410, R68 ;  /* 0x0000541000007816 */ /* 0x000fe20000000044 */
[----:B------:R-:W-:Y:S01]  /*2910*/  IMAD.MOV.U32 R51, RZ, RZ, R63 ;  /* 0x000000ffff337224 */ /* 0x000fe200078e003f */
[----:B------:R-:W-:-:S02]  /*2920*/  PRMT R2, R2, 0x5410, R69 ;  /* 0x0000541002027816 */ /* 0x000fc40000000045 */
[----:B------:R-:W-:Y:S02]  /*2930*/  PRMT R3, R3, 0x5410, R70 ;  /* 0x0000541003037816 */ /* 0x000fe40000000046 */
[----:B------:R-:W-:Y:S02]  /*2940*/  PRMT R4, R4, 0x5410, R71 ;  /* 0x0000541004047816 */ /* 0x000fe40000000047 */
[----:B------:R-:W-:Y:S02]  /*2950*/  SHF.R.U32.HI R159, RZ, 0x10, R19 ;  /* 0x00000010ff9f7819 */ /* 0x000fe40000011613 */
[----:B------:R-:W-:Y:S02]  /*2960*/  SHF.R.U32.HI R45, RZ, 0x10, R17 ;  /* 0x00000010ff2d7819 */ /* 0x000fe40000011611 */
[----:B------:R-:W-:Y:S02]  /*2970*/  LOP3.LUT R11, R9, R46, R11, 0x96, !PT ;  /* 0x0000002e090b7212 */ /* 0x000fe400078e960b */
[----:B------:R-:W-:Y:S01]  /*2980*/  LOP3.LUT R10, R8, R7, R10, 0x96, !PT ;  /* 0x00000007080a7212 */ /* 0x000fe200078e960a */
[----:B------:R-:W-:Y:S01]  /*2990*/  IMAD.MOV.U32 R7, RZ, RZ, RZ ;  /* 0x000000ffff077224 */ /* 0x000fe200078e00ff */
[----:B------:R-:W-:Y:S01]  /*29a0*/  LOP3.LUT R9, R6, 0x3, RZ, 0xc0, !PT ;  /* 0x0000000306097812 */ /* 0x000fe200078ec0ff */
[----:B------:R-:W-:Y:S01]  /*29b0*/  IMAD R8, R44, -0x326172a9, RZ ;  /* 0xcd9e8d572c087824 */ /* 0x000fe200078e02ff */
        /* <DEDUP_REMOVED lines=23> */
[----:B01234-:R-:W-:-:S07]  /*2b30*/  PRMT R159, R159, 0x5410, R45 ;  /* 0x000054109f9f7816 */ /* 0x01ffce000000002d */
.L_x_18696:
[----:B------:R-:W-:Y:S01]  /*2b40*/  IMAD R84, R96, UR13, RZ ;  /* 0x0000000d60547c24 */ /* 0x000fe2000f8e02ff */
[----:B------:R-:W-:Y:S01]  /*2b50*/  ISETP.NE.AND P0, PT, R98, RZ, PT ;  /* 0x000000ff6200720c */ /* 0x000fe20003f05270 */
[----:B------:R-:W-:Y:S03]  /*2b60*/  BSSY.RECONVERGENT B0, `(.L_x_18160) ;  /* 0x00004bb000007945 */ /* 0x000fe60003800200 */
[----:B------:R-:W-:-:S04]  /*2b70*/  SHF.R.S32.HI R5, RZ, 0x1f, R84 ;  /* 0x0000001fff057819 */ /* 0x000fc80000011454 */
[----:B------:R-:W-:-:S04]  /*2b80*/  LEA.HI R84, R5, R84, RZ, 0x2 ;  /* 0x0000005405547211 */ /* 0x000fc800078f10ff */
[----:B------:R-:W-:-:S05]  /*2b90*/  LEA.HI.SX32 R5, R84, R97, 0x1e ;  /* 0x0000006154057211 */ /* 0x000fca00078ff2ff */
[----:B------:R-:W-:Y:S01]  /*2ba0*/  IMAD.MOV.U32 R84, RZ, RZ, R5 ;  /* 0x000000ffff547224 */ /* 0x000fe200078e0005 */
[----:B-1234-:R-:W-:Y:S06]  /*2bb0*/  @!P0 BRA `(.L_x_18161) ;  /* 0x0000004800d48947 */ /* 0x01efec0003800000 */
        /* <DEDUP_REMOVED lines=32> */
.L_x_18165:
        /* <DEDUP_REMOVED lines=13> */
.L_x_18167:
[----:B------:R-:W-:Y:S05]  /*2e90*/  BSYNC.RECONVERGENT B2 ;  /* 0x0000000000027941 */ /* 0x000fea0003800200 */
.L_x_18166:
[----:B------:R-:W-:Y:S01]  /*2ea0*/  IMAD.WIDE.U32 R88, R12, -0x326172a9, RZ ;  /* 0xcd9e8d570c587825 */ /* 0x000fe200078e00ff */
        /* <DEDUP_REMOVED lines=50> */
[----:B------:R-:W-:Y:S02]  /*31d0*/  LOP3.LUT R9, R9, R86, R85, 0x96, !PT ;  /* 0x0000005609097212 */ /* 0x000fe400078e9655 */
[----:B------:R-:W-:Y:S01]  /*31e0*/  IADD3 R10, PT, PT, R101, -0x695add53, RZ ;  /* 0x96a522ad650a7810 */ /* 0x000fe20007ffe0ff */
[----:B------:R-:W-:Y:S01]  /*31f0*/  IMAD.WIDE.U32 R86, R8, -0x2daee0ad, RZ ;  /* 0xd2511f5308567825 */ /* 0x000fe200078e00ff */
[----:B------:R-:W-:-:S03]  /*3200*/  MOV R85, R6 ;  /* 0x0000000600557202 */ /* 0x000fc60000000f00 */
[----:B------:R-:W-:Y:S01]  /*3210*/  IMAD.WIDE.U32 R90, R9, -0x326172a9, RZ ;  /* 0xcd9e8d57095a7825 */ /* 0x000fe200078e00ff */
[----:B------:R-:W-:-:S03]  /*3220*/  LOP3.LUT R10, R10, R84, R87, 0x96, !PT ;  /* 0x000000540a0a7212 */ /* 0x000fc600078e9657 */
[----:B------:R-:W-:Y:S01]  /*3230*/  IMAD.MOV.U32 R84, RZ, RZ, R86 ;  /* 0x000000ffff547224 */ /* 0x000fe200078e0056 */
[----:B------:R-:W-:Y:S01]  /*3240*/  LOP3.LUT R11, R11, R88, R91, 0x96, !PT ;  /* 0x000000580b0b7212 */ /* 0x000fe200078e965b */
[----:B------:R-:W-:Y:S02]  /*3250*/  IMAD.MOV.U32 R8, RZ, RZ, R90 ;  /* 0x000000ffff087224 */ /* 0x000fe400078e005a */
[----:B------:R-:W-:-:S07]  /*3260*/  IMAD.MOV.U32 R86, RZ, RZ, RZ ;  /* 0x000000ffff567224 */ /* 0x000fce00078e00ff */
.L_x_18164:
[----:B------:R-:W-:Y:S05]  /*3270*/  BSYNC.RECONVERGENT B1 ;  /* 0x0000000000017941 */ /* 0x000fea0003800200 */
.L_x_18163:
[----:B------:R-:W0:Y:S01]  /*3280*/  LDC R6, c[0x0][0x404] ;  /* 0x00010100ff067b82 */ /* 0x000e220000000800 */
[----:B------:R-:W-:Y:S01]  /*3290*/  ISETP.NE.AND P3, PT, R86, 0x1, PT ;  /* 0x000000015600780c */ /* 0x000fe20003f65270 */
[----:B------:R-:W-:Y:S01]  /*32a0*/  BSSY.RECONVERGENT B1, `(.L_x_18168) ;  /* 0x000005b000017945 */ /* 0x000fe20003800200 */
[----:B------:R-:W-:Y:S01]  /*32b0*/  I2FP.F32.U32 R88, R85 ;  /* 0x0000005500587245 */ /* 0x000fe20000201000 */
[----:B------:R-:W-:Y:S02]  /*32c0*/  IMAD.MOV.U32 R85, RZ, RZ, 0x2f800000 ;  /* 0x2f800000ff557424 */ /* 0x000fe400078e00ff */
[----:B------:R-:W-:Y:S02]  /*32d0*/  IMAD.MOV.U32 R87, RZ, RZ, R8 ;  /* 0x000000ffff577224 */ /* 0x000fe400078e0008 */
[----:B------:R-:W-:-:S05]  /*32e0*/  FFMA.FTZ R9, R88, R85, 1.1641532182693481445e-10 ;  /* 0x2f00000058097423 */ /* 0x000fca0000010055 */
[----:B0-----:R-:W-:Y:S01]  /*32f0*/  FSETP.LE.FTZ.AND P2, PT, R9, R6, PT ;  /* 0x000000060900720b */ /* 0x001fe20003f53000 */
[----:B------:R-:W-:Y:S01]  /*3300*/  HFMA2 R9, -RZ, RZ, 0, 1.1920928955078125e-07 ;  /* 0x00000002ff097431 */ /* 0x000fe200000001ff */
        /* <DEDUP_REMOVED lines=9> */
.L_x_18170:
        /* <DEDUP_REMOVED lines=13> */
.L_x_18172:
[----:B------:R-:W-:Y:S05]  /*3470*/  BSYNC.RECONVERGENT B2 ;  /* 0x0000000000027941 */ /* 0x000fea0003800200 */
.L_x_18171:
        /* <DEDUP_REMOVED lines=48> */
[----:B------:R-:W-:-:S03]  /*3780*/  IADD3 R9, PT, PT, R101, -0x24c28bd8, RZ ;  /* 0xdb3d742865097810 */ /* 0x000fc60007ffe0ff */
[----:B------:R-:W-:Y:S01]  /*3790*/  VIADD R8, R100, 0xf1bbcdc8 ;  /* 0xf1bbcdc864087836 */ /* 0x000fe20000000000 */
[----:B------:R-:W-:Y:S01]  /*37a0*/  LOP3.LUT R9, R9, R88, R87, 0x96, !PT ;  /* 0x0000005809097212 */ /* 0x000fe200078e9657 */
[----:B------:R-:W-:-:S03]  /*37b0*/  IMAD.MOV.U32 R87, RZ, RZ, R84 ;  /* 0x000000ffff577224 */ /* 0x000fc600078e0054 */
        /* <DEDUP_REMOVED lines=8> */
[----:B------:R-:W-:-:S07]  /*3840*/  MOV R84, R88 ;  /* 0x0000005800547202 */ /* 0x000fce0000000f00 */
.L_x_18169:
[----:B------:R-:W-:Y:S05]  /*3850*/  BSYNC.RECONVERGENT B1 ;  /* 0x0000000000017941 */ /* 0x000fea0003800200 */
.L_x_18168:
[----:B------:R-:W-:Y:S01]  /*3860*/  ISETP.NE.AND P4, PT, R9, 0x1, PT ;  /* 0x000000010900780c */ /* 0x000fe20003f85270 */
[----:B------:R-:W-:Y:S01]  /*3870*/  BSSY.RECONVERGENT B1, `(.L_x_18173) ;  /* 0x000005a000017945 */ /* 0x000fe20003800200 */
[----:B------:R-:W-:-:S05]  /*3880*/  I2FP.F32.U32 R86, R87 ;  /* 0x0000005700567245 */ /* 0x000fca0000201000 */
[----:B------:R-:W-:Y:S01]  /*3890*/  FFMA.FTZ R87, R86, R85, 1.1641532182693481445e-10 ;  /* 0x2f00000056577423 */ /* 0x000fe20000010055 */
[----:B------:R-:W-:-:S04]  /*38a0*/  MOV R86, R8 ;  /* 0x0000000800567202 */ /* 0x000fc80000000f00 */
[----:B------:R-:W-:Y:S01]  /*38b0*/  FSETP.LE.FTZ.AND P3, PT, R87, R6, PT ;  /* 0x000000065700720b */ /* 0x000fe20003f73000 */
[----:B------:R-:W-:Y:S01]  /*38c0*/  IMAD.MOV.U32 R87, RZ, RZ, 0x2 ;  /* 0x00000002ff577424 */ /* 0x000fe200078e00ff */
        /* <DEDUP_REMOVED lines=9> */
.L_x_18175:
        /* <DEDUP_REMOVED lines=13> */
.L_x_18177:
[----:B------:R-:W-:Y:S05]  /*3a30*/  BSYNC.RECONVERGENT B2 ;  /* 0x0000000000027941 */ /* 0x000fea0003800200 */
.L_x_18176:
[----:B------:R-:W-:Y:S01]  /*3a40*/  IMAD.WIDE.U32 R90, R12, -0x326172a9, RZ ;  /* 0xcd9e8d570c5a7825 */ /* 0x000fe200078e00ff */
        /* <DEDUP_REMOVED lines=43> */
[----:B------:R-:W-:Y:S01]  /*3d00*/  LOP3.LUT R9, R9, R90, R11, 0x96, !PT ;  /* 0x0000005a09097212 */ /* 0x000fe200078e960b */
[----:B------:R-:W-:Y:S02]  /*3d10*/  VIADD R11, R100, 0x8ff34781 ;  /* 0x8ff34781640b7836 */ /* 0x000fe40000000000 */
        /* <DEDUP_REMOVED lines=8> */
[----:B------:R-:W-:Y:S02]  /*3da0*/  HFMA2 R87, -RZ, RZ, 0, 0 ;  /* 0x00000000ff577431 */ /* 0x000fe400000001ff */
[----:B------:R-:W-:Y:S01]  /*3db0*/  IMAD.WIDE.U32 R104, R9, -0x326172a9, RZ ;  /* 0xcd9e8d5709687825 */ /* 0x000fe200078e00ff */
[----:B------:R-:W-:-:S03]  /*3dc0*/  LOP3.LUT R10, R10, R86, R89, 0x96, !PT ;  /* 0x000000560a0a7212 */ /* 0x000fc600078e9659 */
[----:B------:R-:W-:Y:S01]  /*3dd0*/  IMAD.MOV.U32 R86, RZ, RZ, R84 ;  /* 0x000000ffff567224 */ /* 0x000fe200078e0054 */
[----:B------:R-:W-:Y:S01]  /*3de0*/  LOP3.LUT R11, R11, R90, R105, 0x96, !PT ;  /* 0x0000005a0b0b7212 */ /* 0x000fe200078e9669 */
[----:B------:R-:W-:Y:S01]  /*3df0*/  IMAD.MOV.U32 R84, RZ, RZ, R88 ;  /* 0x000000ffff547224 */ /* 0x000fe200078e0058 */
[----:B------:R-:W-:-:S07]  /*3e00*/  MOV R8, R104 ;  /* 0x0000006800087202 */ /* 0x000fce0000000f00 */
.L_x_18174:
[----:B------:R-:W-:Y:S05]  /*3e10*/  BSYNC.RECONVERGENT B1 ;  /* 0x0000000000017941 */ /* 0x000fea0003800200 */
.L_x_18173:
[----:B------:R-:W-:Y:S01]  /*3e20*/  ISETP.NE.AND P5, PT, R87, 0x1, PT ;  /* 0x000000015700780c */ /* 0x000fe20003fa5270 */
[----:B------:R-:W-:Y:S01]  /*3e30*/  BSSY.RECONVERGENT B1, `(.L_x_18178) ;  /* 0x000005a000017945 */ /* 0x000fe20003800200 */
[----:B------:R-:W-:-:S05]  /*3e40*/  I2FP.F32.U32 R86, R86 ;  /* 0x0000005600567245 */ /* 0x000fca0000201000 */
[----:B------:R-:W-:Y:S01]  /*3e50*/  FFMA.FTZ R9, R86, R85, 1.1641532182693481445e-10 ;  /* 0x2f00000056097423 */ /* 0x000fe20000010055 */
[----:B------:R-:W-:-:S04]  /*3e60*/  IMAD.MOV.U32 R86, RZ, RZ, R8 ;  /* 0x000000ffff567224 */ /* 0x000fc800078e0008 */
[----:B------:R-:W-:Y:S01]  /*3e70*/  FSETP.LE.FTZ.AND P4, PT, R9, R6, PT ;  /* 0x000000060900720b */ /* 0x000fe20003f93000 */
[----:B------:R-:W-:Y:S01]  /*3e80*/  IMAD.MOV.U32 R9, RZ, RZ, 0x2 ;  /* 0x00000002ff097424 */ /* 0x000fe200078e00ff */
        /* <DEDUP_REMOVED lines=9> */
.L_x_18180:
        /* <DEDUP_REMOVED lines=13> */
.L_x_18182:
[----:B------:R-:W-:Y:S05]  /*3ff0*/  BSYNC.RECONVERGENT B2 ;  /* 0x0000000000027941 */ /* 0x000fea0003800200 */
.L_x_18181:
[----:B------:R-:W-:Y:S01]  /*4000*/  IMAD.WIDE.U32 R90, R12, -0x326172a9, RZ ;  /* 0xcd9e8d570c5a7825 */ /* 0x000fe200078e00ff */
        /* <DEDUP_REMOVED lines=46> */
[----:B------:R-:W-:Y:S02]  /*42f0*/  VIADD R8, R100, 0xf1bbcdc8 ;  /* 0xf1bbcdc864087836 */ /* 0x000fe40000000000 */
[----:B------:R-:W-:-:S03]  /*4300*/  IMAD.WIDE.U32 R86, R9, -0x2daee0ad, RZ ;  /* 0xd2511f5309567825 */ /* 0x000fc600078e00ff */
[----:B------:R-:W-:Y:S01]  /*4310*/  LOP3.LUT R8, R8, R10, R91, 0x96, !PT ;  /* 0x0000000a08087212 */ /* 0x000fe200078e965b */
[C---:B------:R-:W-:Y:S02]  /*4320*/  VIADD R9, R101.reuse, 0xdb3d7428 ;  /* 0xdb3d742865097836 */ /* 0x040fe40000000000 */
[----:B------:R-:W-:-:S03]  /*4330*/  VIADD R10, R101, 0x96a522ad ;  /* 0x96a522ad650a7836 */ /* 0x000fc60000000000 */
        /* <DEDUP_REMOVED lines=9> */
.L_x_18179:
[----:B------:R-:W-:Y:S05]  /*43d0*/  BSYNC.RECONVERGENT B1 ;  /* 0x0000000000017941 */ /* 0x000fea0003800200 */
.L_x_18178:
[----:B------:R-:W-:Y:S01]  /*43e0*/  I2FP.F32.U32 R86, R86 ;  /* 0x0000005600567245 */ /* 0x000fe20000201000 */
[----:B-----5:R-:W-:Y:S01]  /*43f0*/  FMUL.FTZ R53, R53, UR10 ;  /* 0x0000000a35357c20 */ /* 0x020fe20008410000 */
[----:B------:R-:W-:Y:S01]  /*4400*/  FMUL.FTZ R52, R52, UR10 ;  /* 0x0000000a34347c20 */ /* 0x000fe20008410000 */
[----:B------:R-:W-:Y:S01]  /*4410*/  FMUL.FTZ R55, R55, UR10 ;  /* 0x0000000a37377c20 */ /* 0x000fe20008410000 */
[----:B------:R-:W-:Y:S01]  /*4420*/  FMUL.FTZ R54, R54, UR10 ;  /* 0x0000000a36367c20 */ /* 0x000fe20008410000 */
[----:B------:R-:W-:Y:S01]  /*4430*/  FFMA.FTZ R85, R86, R85, 1.1641532182693481445e-10 ;  /* 0x2f00000056557423 */ /* 0x000fe20000010055 */
[----:B------:R-:W-:Y:S02]  /*4440*/  FSEL R53, R53, RZ, P3 ;  /* 0x000000ff35357208 */ /* 0x000fe40001800000 */
[----:B------:R-:W-:Y:S02]  /*4450*/  FSEL R52, R52, RZ, P2 ;  /* 0x000000ff34347208 */ /* 0x000fe40001000000 */
[----:B------:R-:W-:Y:S01]  /*4460*/  FSETP.GTU.FTZ.AND P5, PT, R85, R6, PT ;  /* 0x000000065500720b */ /* 0x000fe20003fbc000 */
[----:B------:R-:W-:Y:S01]  /*4470*/  @P1 FADD.FTZ R53, R49, R53 ;  /* 0x0000003531351221 */ /* 0x000fe20000010000 */
[----:B------:R-:W-:Y:S01]  /*4480*/  FSEL R54, R54, RZ, P4 ;  /* 0x000000ff36367208 */ /* 0x000fe20002000000 */
[----:B------:R-:W-:Y:S01]  /*4490*/  @P1 FADD.FTZ R52, R48, R52 ;  /* 0x0000003430341221 */ /* 0x000fe20000010000 */
[----:B------:R-:W-:-:S02]  /*44a0*/  FSEL R55, R55, RZ, !P5 ;  /* 0x000000ff37377208 */ /* 0x000fc40006800000 */
[----:B------:R-:W-:Y:S01]  /*44b0*/  PLOP3.LUT P5, PT, P5, PT, PT, 0x8, 0x80 ;  /* 0x000000000080781c */ /* 0x000fe20002fae170 */
[----:B------:R-:W-:Y:S02]  /*44c0*/  @P1 FADD.FTZ R54, R50, R54 ;  /* 0x0000003632361221 */ /* 0x000fe40000010000 */
[----:B------:R-:W-:Y:S01]  /*44d0*/  @P1 FADD.FTZ R55, R51, R55 ;  /* 0x0000003733371221 */ /* 0x000fe20000010000 */
[----:B------:R-:W-:Y:S09]  /*44e0*/  BRA `(.L_x_18183) ;  /* 0x0000003000207947 */ /* 0x000ff20003800000 */
.L_x_18162:
        /* <DEDUP_REMOVED lines=16> */
.L_x_18186:
        /* <DEDUP_REMOVED lines=13> */
.L_x_18188:
[----:B------:R-:W-:Y:S05]  /*46c0*/  BSYNC.RECONVERGENT B2 ;  /* 0x0000000000027941 */ /* 0x000fea0003800200 */
.L_x_18187:
        /* <DEDUP_REMOVED lines=50> */
[----:B------:R-:W-:Y:S02]  /*49f0*/  LOP3.LUT R9, R9, R86, R85, 0x96, !PT ;  /* 0x0000005609097212 */ /* 0x000fe400078e9655 */
[----:B------:R-:W-:Y:S02]  /*4a00*/  MOV R85, R6 ;  /* 0x0000000600557202 */ /* 0x000fe40000000f00 */
        /* <DEDUP_REMOVED lines=9> */
.L_x_18185:
[----:B------:R-:W-:Y:S05]  /*4aa0*/  BSYNC.RECONVERGENT B1 ;  /* 0x0000000000017941 */ /* 0x000fea0003800200 */
.L_x_18184:
[----:B------:R-:W0:Y:S01]  /*4ab0*/  LDC R87, c[0x0][0x404] ;  /* 0x00010100ff577b82 */ /* 0x000e220000000800 */
[----:B------:R-:W-:Y:S01]  /*4ac0*/  ISETP.NE.AND P3, PT, R88, 0x1, PT ;  /* 0x000000015800780c */ /* 0x000fe20003f65270 */
[----:B------:R-:W-:Y:S01]  /*4ad0*/  IMAD.MOV.U32 R6, RZ, RZ, 0x2f800000 ;  /* 0x2f800000ff067424 */ /* 0x000fe200078e00ff */
[----:B------:R-:W-:Y:S01]  /*4ae0*/  I2FP.F32.U32 R9, R85 ;  /* 0x0000005500097245 */ /* 0x000fe20000201000 */
[----:B------:R-:W-:Y:S01]  /*4af0*/  BSSY.RECONVERGENT B1, `(.L_x_18189) ;  /* 0x000005b000017945 */ /* 0x000fe20003800200 */
[----:B------:R-:W-:-:S03]  /*4b00*/  HFMA2 R85, -RZ, RZ, 0, 1.1920928955078125e-07 ;  /* 0x00000002ff557431 */ /* 0x000fc600000001ff */
[----:B------:R-:W1:Y:S01]  /*4b10*/  LDC R86, c[0x0][0x408] ;  /* 0x00010200ff567b82 */ /* 0x000e620000000800 */
[----:B------:R-:W-:Y:S01]  /*4b20*/  FFMA.FTZ R90, R9, R6, 1.1641532182693481445e-10 ;  /* 0x2f000000095a7423 */ /* 0x000fe20000010006 */
[----:B------:R-:W-:-:S04]  /*4b30*/  IMAD.MOV.U32 R9, RZ, RZ, R8 ;  /* 0x000000ffff097224 */ /* 0x000fc800078e0008 */
[----:B0-----:R-:W-:Y:S01]  /*4b40*/  FSETP.LE.FTZ.AND P2, PT, R90, R87, PT ;  /* 0x000000575a00720b */ /* 0x001fe20003f53000 */
[----:B-1---5:R-:W-:Y:S01]  /*4b50*/  FMUL.FTZ R52, R52, R86 ;  /* 0x0000005634347220 */ /* 0x022fe20000410000 */
        /* <DEDUP_REMOVED lines=9> */
.L_x_18191:
        /* <DEDUP_REMOVED lines=13> */
.L_x_18193:
[----:B------:R-:W-:Y:S05]  /*4cc0*/  BSYNC.RECONVERGENT B2 ;  /* 0x0000000000027941 */ /* 0x000fea0003800200 */
.L_x_18192:
[----:B------:R-:W-:Y:S01]  /*4cd0*/  IMAD.WIDE.U32 R104, R12, -0x326172a9, RZ ;  /* 0xcd9e8d570c687825 */ /* 0x000fe200078e00ff */
[----:B------:R-:W-:-:S03]  /*4ce0*/  LOP3.LUT R9, R7, R89, R101, 0x96, !PT ;  /* 0x0000005907097212 */ /* 0x000fc600078e9665 */
[----:B------:R-:W-:Y:S01]  /*4cf0*/  IMAD.MOV.U32 R85, RZ, RZ, RZ ;  /* 0x000000ffff557224 */ /* 0x000fe200078e00ff */
        /* <DEDUP_REMOVED lines=58> */
.L_x_18190:
[----:B------:R-:W-:Y:S05]  /*50a0*/  BSYNC.RECONVERGENT B1 ;  /* 0x0000000000017941 */ /* 0x000fea0003800200 */
.L_x_18189:
[----:B------:R-:W-:Y:S01]  /*50b0*/  ISETP.NE.AND P3, PT, R85, 0x1, PT ;  /* 0x000000015500780c */ /* 0x000fe20003f65270 */
[----:B------:R-:W-:Y:S01]  /*50c0*/  BSSY.RECONVERGENT B1, `(.L_x_18194) ;  /* 0x0000059000017945 */ /* 0x000fe20003800200 */
[----:B------:R-:W-:Y:S01]  /*50d0*/  I2FP.F32.U32 R91, R9 ;  /* 0x00000009005b7245 */ /* 0x000fe20000201000 */
[----:B------:R-:W-:Y:S01]  /*50e0*/  IMAD.MOV.U32 R9, RZ, RZ, 0x2 ;  /* 0x00000002ff097424 */ /* 0x000fe200078e00ff */
[----:B------:R-:W-:-:S03]  /*50f0*/  MOV R89, R8 ;  /* 0x0000000800597202 */ /* 0x000fc60000000f00 */
[----:B------:R-:W-:-:S06]  /*5100*/  FFMA.FTZ R88, R91, R6, 1.1641532182693481445e-10 ;  /* 0x2f0000005b587423 */ /* 0x000fcc0000010006 */
        /* <DEDUP_REMOVED lines=9> */
.L_x_18196:
        /* <DEDUP_REMOVED lines=13> */
.L_x_18198:
[----:B------:R-:W-:Y:S05]  /*5270*/  BSYNC.RECONVERGENT B2 ;  /* 0x0000000000027941 */ /* 0x000fea0003800200 */
.L_x_18197:
[----:B------:R-:W-:Y:S01]  /*5280*/  IMAD.WIDE.U32 R138, R12, -0x326172a9, RZ ;  /* 0xcd9e8d570c8a7825 */ /* 0x000fe200078e00ff */
[----:B------:R-:W-:-:S03]  /*5290*/  LOP3.LUT R9, R7, R91, R101, 0x96, !PT ;  /* 0x0000005b07097212 */ /* 0x000fc600078e9665 */
[----:B------:R-:W-:Y:S01]  /*52a0*/  IMAD.MOV.U32 R89, RZ, RZ, R84 ;  /* 0x000000ffff597224 */ /* 0x000fe200078e0054 */
        /* <DEDUP_REMOVED lines=41> */
[----:B------:R-:W-:Y:S02]  /*5540*/  VIADD R8, R101, 0x1fd5c5a3 ;  /* 0x1fd5c5a365087836 */ /* 0x000fe40000000000 */
[----:B------:R-:W-:-:S03]  /*5550*/  VIADD R11, R100, 0x8ff34781 ;  /* 0x8ff34781640b7836 */ /* 0x000fc60000000000 */
[----:B------:R-:W-:Y:S01]  /*5560*/  LOP3.LUT R8, R8, R90, R105, 0x96, !PT ;  /* 0x0000005a08087212 */ /* 0x000fe200078e9669 */
        /* <DEDUP_REMOVED lines=8> */
[----:B------:R-:W-:Y:S02]  /*55f0*/  HFMA2 R9, -RZ, RZ, 0, 0 ;  /* 0x00000000ff097431 */ /* 0x000fe400000001ff */
[----:B------:R-:W-:Y:S01]  /*5600*/  IMAD.WIDE.U32 R104, R8, -0x2daee0ad, RZ ;  /* 0xd2511f5308687825 */ /* 0x000fe200078e00ff */
[----:B------:R-:W-:Y:S02]  /*5610*/  LOP3.LUT R11, R11, R138, R161, 0x96, !PT ;  /* 0x0000008a0b0b7212 */ /* 0x000fe400078e96a1 */
[----:B------:R-:W-:Y:S01]  /*5620*/  MOV R8, R160 ;  /* 0x000000a000087202 */ /* 0x000fe20000000f00 */
[----:B------:R-:W-:Y:S01]  /*5630*/  IMAD.MOV.U32 R84, RZ, RZ, R104 ;  /* 0x000000ffff547224 */ /* 0x000fe200078e0068 */
[----:B------:R-:W-:-:S07]  /*5640*/  LOP3.LUT R10, R10, R90, R105, 0x96, !PT ;  /* 0x0000005a0a0a7212 */ /* 0x000fce00078e9669 */
.L_x_18195:
[----:B------:R-:W-:Y:S05]  /*5650*/  BSYNC.RECONVERGENT B1 ;  /* 0x0000000000017941 */ /* 0x000fea0003800200 */
.L_x_18194:
[----:B------:R-:W-:Y:S01]  /*5660*/  ISETP.NE.AND P4, PT, R9, 0x1, PT ;  /* 0x000000010900780c */ /* 0x000fe20003f85270 */
[----:B------:R-:W-:Y:S01]  /*5670*/  BSSY.RECONVERGENT B1, `(.L_x_18199) ;  /* 0x000005b000017945 */ /* 0x000fe20003800200 */
[----:B------:R-:W-:Y:S01]  /*5680*/  I2FP.F32.U32 R85, R89 ;  /* 0x0000005900557245 */ /* 0x000fe20000201000 */
[----:B------:R-:W-:Y:S01]  /*5690*/  FMUL.FTZ R53, R53, R86 ;  /* 0x0000005635357220 */ /* 0x000fe20000410000 */
[----:B------:R-:W-:-:S03]  /*56a0*/  IMAD.MOV.U32 R89, RZ, RZ, 0x2 ;  /* 0x00000002ff597424 */ /* 0x000fc600078e00ff */
        /* <DEDUP_REMOVED lines=12> */
.L_x_18201:
        /* <DEDUP_REMOVED lines=13> */
.L_x_18203:
[----:B------:R-:W-:Y:S05]  /*5840*/  BSYNC.RECONVERGENT B2 ;  /* 0x0000000000027941 */ /* 0x000fea0003800200 */
.L_x_18202:
[----:B------:R-:W-:Y:S01]  /*5850*/  IMAD.WIDE.U32 R138, R12, -0x326172a9, RZ ;  /* 0xcd9e8d570c8a7825 */ /* 0x000fe200078e00ff */
[----:B------:R-:W-:Y:S02]  /*5860*/  LOP3.LUT R9, R7, R91, R101, 0x96, !PT ;  /* 0x0000005b07097212 */ /* 0x000fe400078e9665 */
[----:B------:R-:W-:Y:S01]  /*5870*/  MOV R85, R84 ;  /* 0x0000005400557202 */ /* 0x000fe20000000f00 */
[----:B------:R-:W-:Y:S01]  /*5880*/  IMAD.MOV.U32 R89, RZ, RZ, RZ ;  /* 0x000000ffff597224 */ /* 0x000fe200078e00ff */
        /* <DEDUP_REMOVED lines=56> */
[----:B------:R-:W-:-:S07]  /*5c10*/  IMAD.MOV.U32 R84, RZ, RZ, R104 ;  /* 0x000000ffff547224 */ /* 0x000fce00078e0068 */
.L_x_18200:
[----:B------:R-:W-:Y:S05]  /*5c20*/  BSYNC.RECONVERGENT B1 ;  /* 0x0000000000017941 */ /* 0x000fea0003800200 */
.L_x_18199:
[----:B------:R-:W-:Y:S01]  /*5c30*/  ISETP.NE.AND P4, PT, R89, 0x1, PT ;  /* 0x000000015900780c */ /* 0x000fe20003f85270 */
[----:B------:R-:W-:Y:S01]  /*5c40*/  BSSY.RECONVERGENT B1, `(.L_x_18204) ;  /* 0x0000059000017945 */ /* 0x000fe20003800200 */
[----:B------:R-:W-:Y:S01]  /*5c50*/  I2FP.F32.U32 R91, R85 ;  /* 0x00000055005b7245 */ /* 0x000fe20000201000 */
[----:B------:R-:W-:Y:S02]  /*5c60*/  HFMA2 R9, -RZ, RZ, 0, 1.1920928955078125e-07 ;  /* 0x00000002ff097431 */ /* 0x000fe400000001ff */
[----:B------:R-:W-:Y:S02]  /*5c70*/  IMAD.MOV.U32 R85, RZ, RZ, R8 ;  /* 0x000000ffff557224 */ /* 0x000fe400078e0008 */
[----:B------:R-:W-:-:S06]  /*5c80*/  FFMA.FTZ R106, R91, R6, 1.1641532182693481445e-10 ;  /* 0x2f0000005b6a7423 */ /* 0x000fcc0000010006 */
        /* <DEDUP_REMOVED lines=9> */
.L_x_18206:
        /* <DEDUP_REMOVED lines=13> */
.L_x_18208:
[----:B------:R-:W-:Y:S05]  /*5df0*/  BSYNC.RECONVERGENT B2 ;  /* 0x0000000000027941 */ /* 0x000fea0003800200 */
.L_x_18207:
[----:B------:R-:W-:Y:S01]  /*5e00*/  IMAD.WIDE.U32 R138, R12, -0x326172a9, RZ ;  /* 0xcd9e8d570c8a7825 */ /* 0x000fe200078e00ff */
[----:B------:R-:W-:-:S03]  /*5e10*/  LOP3.LUT R9, R7, R91, R101, 0x96, !PT ;  /* 0x0000005b07097212 */ /* 0x000fc600078e9665 */
[----:B------:R-:W-:Y:S01]  /*5e20*/  IMAD.MOV.U32 R85, RZ, RZ, R84 ;  /* 0x000000ffff557224 */ /* 0x000fe200078e0054 */
        /* <DEDUP_REMOVED lines=58> */
.L_x_18205:
[----:B------:R-:W-:Y:S05]  /*61d0*/  BSYNC.RECONVERGENT B1 ;  /* 0x0000000000017941 */ /* 0x000fea0003800200 */
.L_x_18204:
[----:B------:R-:W-:Y:S01]  /*61e0*/  ISETP.NE.AND P5, PT, R9, 0x1, PT ;  /* 0x000000010900780c */ /* 0x000fe20003fa5270 */
[----:B------:R-:W-:Y:S01]  /*61f0*/  BSSY.RECONVERGENT B1, `(.L_x_18209) ;  /* 0x000005b000017945 */ /* 0x000fe20003800200 */
[----:B------:R-:W-:Y:S01]  /*6200*/  I2FP.F32.U32 R85, R85 ;  /* 0x0000005500557245 */ /* 0x000fe20000201000 */
[----:B------:R-:W-:Y:S01]  /*6210*/  FMUL.FTZ R54, R54, R86 ;  /* 0x0000005636367220 */ /* 0x000fe20000410000 */
[----:B------:R-:W-:-:S03]  /*6220*/  IMAD.MOV.U32 R89, RZ, RZ, 0x2 ;  /* 0x00000002ff597424 */ /* 0x000fc600078e00ff */
        /* <DEDUP_REMOVED lines=12> */
.L_x_18211:
        /* <DEDUP_REMOVED lines=13> */
.L_x_18213:
[----:B------:R-:W-:Y:S05]  /*63c0*/  BSYNC.RECONVERGENT B2 ;  /* 0x0000000000027941 */ /* 0x000fea0003800200 */
.L_x_18212:
[----:B------:R-:W-:Y:S01]  /*63d0*/  IMAD.WIDE.U32 R138, R12, -0x326172a9, RZ ;  /* 0xcd9e8d570c8a7825 */ /* 0x000fe200078e00ff */
[----:B------:R-:W-:-:S03]  /*63e0*/  LOP3.LUT R9, R7, R91, R101, 0x96, !PT ;  /* 0x0000005b07097212 */ /* 0x000fc600078e9665 */
[----:B------:R-:W-:Y:S02]  /*63f0*/  HFMA2 R89, -RZ, RZ, 0, 0 ;  /* 0x00000000ff597431 */ /* 0x000fe400000001ff */
        /* <DEDUP_REMOVED lines=58> */
.L_x_18210:
[----:B------:R-:W-:Y:S05]  /*67a0*/  BSYNC.RECONVERGENT B1 ;  /* 0x0000000000017941 */ /* 0x000fea0003800200 */
.L_x_18209:
[----:B------:R-:W-:Y:S01]  /*67b0*/  ISETP.NE.AND P5, PT, R89, 0x1, PT ;  /* 0x000000015900780c */ /* 0x000fe20003fa5270 */
[----:B------:R-:W-:Y:S01]  /*67c0*/  BSSY.RECONVERGENT B1, `(.L_x_18214) ;  /* 0x0000059000017945 */ /* 0x000fe20003800200 */
[----:B------:R-:W-:Y:S01]  /*67d0*/  I2FP.F32.U32 R91, R85 ;  /* 0x00000055005b7245 */ /* 0x000fe20000201000 */
[----:B------:R-:W-:Y:S02]  /*67e0*/  IMAD.MOV.U32 R85, RZ, RZ, 0x2 ;  /* 0x00000002ff557424 */ /* 0x000fe400078e00ff */
[----:B------:R-:W-:Y:S02]  /*67f0*/  IMAD.MOV.U32 R9, RZ, RZ, R8 ;  /* 0x000000ffff097224 */ /* 0x000fe400078e0008 */
[----:B------:R-:W-:-:S06]  /*6800*/  FFMA.FTZ R90, R91, R6, 1.1641532182693481445e-10 ;  /* 0x2f0000005b5a7423 */ /* 0x000fcc0000010006 */
        /* <DEDUP_REMOVED lines=9> */
.L_x_18216:
        /* <DEDUP_REMOVED lines=13> */
.L_x_18218:
[----:B------:R-:W-:Y:S05]  /*6970*/  BSYNC.RECONVERGENT B2 ;  /* 0x0000000000027941 */ /* 0x000fea0003800200 */
.L_x_18217:
[----:B------:R-:W-:Y:S01]  /*6980*/  IMAD.WIDE.U32 R160, R12, -0x326172a9, RZ ;  /* 0xcd9e8d570ca07825 */ /* 0x000fe200078e00ff */
[----:B------:R-:W-:-:S03]  /*6990*/  LOP3.LUT R9, R7, R105, R101, 0x96, !PT ;  /* 0x0000006907097212 */ /* 0x000fc600078e9665 */
        /* <DEDUP_REMOVED lines=52> */
[----:B------:R-:W-:Y:S01]  /*6ce0*/  IMAD.WIDE.U32 R162, R9, -0x326172a9, RZ ;  /* 0xcd9e8d5709a27825 */ /* 0x000fe200078e00ff */
[----:B------:R-:W-:-:S03]  /*6cf0*/  MOV R9, R84 ;  /* 0x0000005400097202 */ /* 0x000fc60000000f00 */
[----:B------:R-:W-:Y:S01]  /*6d00*/  IMAD.WIDE.U32 R138, R8, -0x2daee0ad, RZ ;  /* 0xd2511f53088a7825 */ /* 0x000fe200078e00ff */
[----:B------:R-:W-:-:S03]  /*6d10*/  LOP3.LUT R11, R11, R160, R163, 0x96, !PT ;  /* 0x000000a00b0b7212 */ /* 0x000fc600078e96a3 */
[----:B------:R-:W-:Y:S01]  /*6d20*/  IMAD.MOV.U32 R8, RZ, RZ, R162 ;  /* 0x000000ffff087224 */ /* 0x000fe200078e00a2 */
[----:B------:R-:W-:Y:S01]  /*6d30*/  LOP3.LUT R10, R10, R104, R139, 0x96, !PT ;  /* 0x000000680a0a7212 */ /* 0x000fe200078e968b */
[----:B------:R-:W-:-:S07]  /*6d40*/  IMAD.MOV.U32 R84, RZ, RZ, R138 ;  /* 0x000000ffff547224 */ /* 0x000fce00078e008a */
.L_x_18215:
[----:B------:R-:W-:Y:S05]  /*6d50*/  BSYNC.RECONVERGENT B1 ;  /* 0x0000000000017941 */ /* 0x000fea0003800200 */
.L_x_18214:
[----:B------:R-:W-:Y:S01]  /*6d60*/  ISETP.NE.AND P6, PT, R85, 0x1, PT ;  /* 0x000000015500780c */ /* 0x000fe20003fc5270 */
[----:B------:R-:W-:Y:S01]  /*6d70*/  BSSY.RECONVERGENT B1, `(.L_x_18219) ;  /* 0x000005d000017945 */ /* 0x000fe20003800200 */
[----:B------:R-:W-:Y:S01]  /*6d80*/  I2FP.F32.U32 R9, R9 ;  /* 0x0000000900097245 */ /* 0x000fe20000201000 */
[----:B------:R-:W-:Y:S01]  /*6d90*/  FMUL.FTZ R91, R55, R86 ;  /* 0x00000056375b7220 */ /* 0x000fe20000410000 */
[----:B------:R-:W-:-:S03]  /*6da0*/  IMAD.MOV.U32 R55, RZ, RZ, R8 ;  /* 0x000000ffff377224 */ /* 0x000fc600078e0008 */
        /* <DEDUP_REMOVED lines=12> */
.L_x_18221:
        /* <DEDUP_REMOVED lines=15> */
.L_x_18223:
[----:B------:R-:W-:Y:S05]  /*6f60*/  BSYNC.RECONVERGENT B2 ;  /* 0x0000000000027941 */ /* 0x000fea0003800200 */
.L_x_18222:
        /* <DEDUP_REMOVED lines=61> */
.L_x_18220:
[----:B------:R-:W-:Y:S05]  /*7340*/  BSYNC.RECONVERGENT B1 ;  /* 0x0000000000017941 */ /* 0x000fea0003800200 */
.L_x_18219:
[-C--:B------:R-:W-:Y:S01]  /*7350*/  FMUL.FTZ R104, R44, R86.reuse ;  /* 0x000000562c687220 */ /* 0x080fe20000410000 */
[----:B------:R-:W-:Y:S01]  /*7360*/  FSETP.GTU.FTZ.AND P6, PT, R88, R87, PT ;  /* 0x000000575800720b */ /* 0x000fe20003fdc000 */
[----:B------:R-:W-:Y:S01]  /*7370*/  FMUL.FTZ R89, R45, R86 ;  /* 0x000000562d597220 */ /* 0x000fe20000410000 */
[----:B------:R-:W-:Y:S02]  /*7380*/  I2FP.F32.U32 R55, R55 ;  /* 0x0000003700377245 */ /* 0x000fe40000201000 */
[----:B------:R-:W-:Y:S02]  /*7390*/  FSEL R104, R104, RZ, !P6 ;  /* 0x000000ff68687208 */ /* 0x000fe40007000000 */
[----:B------:R-:W-:Y:S01]  /*73a0*/  SEL R88, RZ, 0x1, P6 ;  /* 0x00000001ff587807 */ /* 0x000fe20003000000 */
[----:B------:R-:W-:Y:S01]  /*73b0*/  FFMA.FTZ R6, R55, R6, 1.1641532182693481445e-10 ;  /* 0x2f00000037067423 */ /* 0x000fe20000010006 */
[----:B------:R-:W-:Y:S01]  /*73c0*/  FSETP.GTU.FTZ.AND P6, PT, R106, R87, PT ;  /* 0x000000576a00720b */ /* 0x000fe20003fdc000 */
[-C--:B------:R-:W-:Y:S01]  /*73d0*/  FMUL.FTZ R55, R47, R86.reuse ;  /* 0x000000562f377220 */ /* 0x080fe20000410000 */
[----:B------:R-:W-:Y:S01]  /*73e0*/  FMUL.FTZ R86, R46, R86 ;  /* 0x000000562e567220 */ /* 0x000fe20000410000 */
[----:B------:R-:W-:-:S02]  /*73f0*/  FSEL R106, R53, RZ, P3 ;  /* 0x000000ff356a7208 */ /* 0x000fc40001800000 */
[----:B------:R-:W-:Y:S02]  /*7400*/  FSEL R89, R89, RZ, !P6 ;  /* 0x000000ff59597208 */ /* 0x000fe40007000000 */
[----:B------:R-:W-:Y:S02]  /*7410*/  SEL R85, RZ, 0x1, P6 ;  /* 0x00000001ff557807 */ /* 0x000fe40003000000 */
[-C--:B------:R-:W-:Y:S02]  /*7420*/  FSETP.GTU.FTZ.AND P6, PT, R6, R87.reuse, PT ;  /* 0x000000570600720b */ /* 0x080fe40003fdc000 */
[----:B------:R-:W-:Y:S02]  /*7430*/  FSEL R53, R52, RZ, P2 ;  /* 0x000000ff34357208 */ /* 0x000fe40001000000 */
[----:B------:R-:W-:Y:S02]  /*7440*/  FSEL R55, R55, RZ, !P6 ;  /* 0x000000ff37377208 */ /* 0x000fe40007000000 */
[----:B------:R-:W-:Y:S01]  /*7450*/  SEL R6, RZ, 0x1, P6 ;  /* 0x00000001ff067807 */ /* 0x000fe20003000000 */
[----:B------:R-:W-:Y:S01]  /*7460*/  FADD.FTZ R52, R53, R104 ;  /* 0x0000006835347221 */ /* 0x000fe20000010000 */
[----:B------:R-:W-:Y:S01]  /*7470*/  FSETP.GTU.FTZ.AND P6, PT, R90, R87, PT ;  /* 0x000000575a00720b */ /* 0x000fe20003fdc000 */
[----:B------:R-:W-:Y:S01]  /*7480*/  FADD.FTZ R53, R106, R89 ;  /* 0x000000596a357221 */ /* 0x000fe20000010000 */
[----:B------:R-:W-:Y:S01]  /*7490*/  FSEL R54, R54, RZ, P4 ;  /* 0x000000ff36367208 */ /* 0x000fe20002000000 */
[----:B------:R-:W-:Y:S01]  /*74a0*/  @P1 FADD.FTZ R52, R48, R52 ;  /* 0x0000003430341221 */ /* 0x000fe20000010000 */
[----:B------:R-:W-:Y:S01]  /*74b0*/  FSEL R87, R86, RZ, !P6 ;  /* 0x000000ff56577208 */ /* 0x000fe20007000000 */
[----:B------:R-:W-:Y:S01]  /*74c0*/  @P1 FADD.FTZ R53, R49, R53 ;  /* 0x0000003531351221 */ /* 0x000fe20000010000 */
[----:B------:R-:W-:-:S02]  /*74d0*/  FSEL R86, R91, RZ, P5 ;  /* 0x000000ff5b567208 */ /* 0x000fc40002800000 */
[----:B------:R-:W-:Y:S01]  /*74e0*/  PRMT R4, R88, 0x7610, R4 ;  /* 0x0000761058047816 */ /* 0x000fe20000000004 */
[----:B------:R-:W-:Y:S01]  /*74f0*/  FADD.FTZ R54, R54, R87 ;  /* 0x0000005736367221 */ /* 0x000fe20000010000 */
[----:B------:R-:W-:Y:S01]  /*7500*/  PRMT R3, R85, 0x7610, R3 ;  /* 0x0000761055037816 */ /* 0x000fe20000000003 */
[----:B------:R-:W-:Y:S01]  /*7510*/  FADD.FTZ R55, R55, R86 ;  /* 0x0000005637377221 */ /* 0x000fe20000010000 */
[----:B------:R-:W-:Y:S01]  /*7520*/  SEL R86, RZ, 0x1, P6 ;  /* 0x00000001ff567807 */ /* 0x000fe20003000000 */
[----:B------:R-:W-:Y:S01]  /*7530*/  @P1 FADD.FTZ R54, R50, R54 ;  /* 0x0000003632361221 */ /* 0x000fe20000010000 */
[----:B------:R-:W-:Y:S01]  /*7540*/  PRMT R0, R6, 0x7610, R0 ;  /* 0x0000761006007816 */ /* 0x000fe20000000000 */
[----:B------:R-:W-:Y:S01]  /*7550*/  @P1 FADD.FTZ R55, R51, R55 ;  /* 0x0000003733371221 */ /* 0x000fe20000010000 */
[----:B------:R-:W-:-:S07]  /*7560*/  PRMT R2, R86, 0x7610, R2 ;  /* 0x0000761056027816 */ /* 0x000fce0000000002 */
.L_x_18183:
[----:B------:R-:W0:Y:S01]  /*7570*/  LDC.64 R90, c[0x0][0x3a8] ;  /* 0x0000ea00ff5a7b82 */ /* 0x000e220000000a00 */
[----:B------:R-:W-:Y:S02]  /*7580*/  SEL R86, RZ, 0x1000000, !P5 ;  /* 0x01000000ff567807 */ /* 0x000fe40006800000 */
[----:B------:R-:W-:Y:S02]  /*7590*/  SEL R85, RZ, 0x10000, !P4 ;  /* 0x00010000ff557807 */ /* 0x000fe40006000000 */
[----:B------:R-:W-:-:S03]  /*75a0*/  SEL R6, RZ, 0x100, !P3 ;  /* 0x00000100ff067807 */ /* 0x000fc60005800000 */
[----:B------:R-:W1:Y:S01]  /*75b0*/  LDC.64 R88, c[0x0][0x3b0] ;  /* 0x0000ec00ff587b82 */ /* 0x000e620000000a00 */
[----:B------:R-:W-:Y:S02]  /*75c0*/  IADD3 R85, PT, PT, R6, R86, R85 ;  /* 0x0000005606557210 */ /* 0x000fe40007ffe055 */
[----:B------:R-:W-:-:S05]  /*75d0*/  SEL R6, RZ, 0x1, !P2 ;  /* 0x00000001ff067807 */ /* 0x000fca0005000000 */
[----:B------:R-:W-:Y:S02]  /*75e0*/  IMAD.IADD R6, R85, 0x1, R6 ;  /* 0x0000000155067824 */ /* 0x000fe400078e0206 */
[----:B0-----:R-:W-:-:S05]  /*75f0*/  IMAD.WIDE.U32 R90, R5, 0x10, R90 ;  /* 0x00000010055a7825 */ /* 0x001fca00078e005a */
[----:B------:R0:W-:Y:S01]  /*7600*/  STG.E.128 desc[UR6][R90.64], R52 ;  /* 0x000000345a007986 */ /* 0x0001e2000c101d06 */
[----:B-1----:R-:W-:-:S05]  /*7610*/  IMAD.WIDE.U32 R88, R5, 0x4, R88 ;  /* 0x0000000405587825 */ /* 0x002fca00078e0058 */
[----:B------:R0:W-:Y:S01]  /*7620*/  STG.E desc[UR6][R88.64], R6 ;  /* 0x0000000658007986 */ /* 0x0001e2000c101906 */
[----:B------:R-:W-:Y:S05]  /*7630*/  @!P0 BRA `(.L_x_18224) ;  /* 0x00000000002c8947 */ /* 0x000fea0003800000 */
[----:B0-----:R-:W0:Y:S01]  /*7640*/  LDC.64 R88, c[0x0][0x3b8] ;  /* 0x0000ee00ff587b82 */ /* 0x001e220000000a00 */
[----:B------:R-:W-:Y:S02]  /*7650*/  SHF.L.U32 R86, R2, 0x10, RZ ;  /* 0x0000001002567819 */ /* 0x000fe400000006ff */
[----:B------:R-:W-:Y:S02]  /*7660*/  LOP3.LUT R87, R0, 0xffff, RZ, 0xc0, !PT ;  /* 0x0000ffff00577812 */ /* 0x000fe400078ec0ff */
[----:B------:R-:W-:Y:S02]  /*7670*/  LOP3.LUT R86, R86, 0xff0000, RZ, 0xc0, !PT ;  /* 0x00ff000056567812 */ /* 0x000fe400078ec0ff */
[----:B------:R-:W-:Y:S02]  /*7680*/  LOP3.LUT R85, R3, 0xff, RZ, 0xc0, !PT ;  /* 0x000000ff03557812 */ /* 0x000fe400078ec0ff */
[----:B------:R-:W-:Y:S01]  /*7690*/  LOP3.LUT R6, R4, 0xff, RZ, 0xc0, !PT ;  /* 0x000000ff04067812 */ /* 0x000fe200078ec0ff */
[----:B------:R-:W-:-:S04]  /*76a0*/  IMAD R86, R87, 0x1000000, R86 ;  /* 0x0100000057567824 */ /* 0x000fc800078e0256 */
[----:B------:R-:W-:-:S05]  /*76b0*/  IMAD R85, R85, 0x100, R86 ;  /* 0x0000010055557824 */ /* 0x000fca00078e0256 */
[----:B------:R-:W-:Y:S01]  /*76c0*/  IADD3 R6, PT, PT, R85, R6, RZ ;  /* 0x0000000655067210 */ /* 0x000fe20007ffe0ff */
[----:B0-----:R-:W-:-:S05]  /*76d0*/  IMAD.WIDE.U32 R88, R5, 0x4, R88 ;  /* 0x0000000405587825 */ /* 0x001fca00078e0058 */
[----:B------:R1:W-:Y:S02]  /*76e0*/  STG.E desc[UR6][R88.64], R6 ;  /* 0x0000000658007986 */ /* 0x0003e4000c101906 */
.L_x_18224:
[----:B01----:R-:W-:Y:S02]  /*76f0*/  IMAD.MOV.U32 R6, RZ, RZ, R84 ;  /* 0x000000ffff067224 */ /* 0x003fe400078e0054 */
[----:B------:R-:W-:-:S07]  /*7700*/  VIADD R84, R5, 0x20 ;  /* 0x0000002005547836 */ /* 0x000fce0000000000 */
.L_x_18161:
[----:B------:R-:W-:Y:S05]  /*7710*/  BSYNC.RECONVERGENT B0 ;  /* 0x0000000000007941 */ /* 0x000fea0003800200 */
.L_x_18160:
[----:B------:R-:W-:Y:S01]  /*7720*/  ISETP.GE.U32.AND P0, PT, R14, 0x40, PT ;  /* 0x000000400e00780c */ /* 0x000fe20003f06070 */
[----:B------:R-:W-:Y:S03]  /*7730*/  BSSY.RECONVERGENT B0, `(.L_x_18225) ;  /* 0x00004b6000007945 */ /* 0x000fe60003800200 */
[----:B------:R-:W-:-:S09]  /*7740*/  P2R R121, PR, RZ, 0x1 ;  /* 0x00000001ff797803 */ /* 0x000fd20000000000 */
        /* <DEDUP_REMOVED lines=31> */
.L_x_18230:
        /* <DEDUP_REMOVED lines=13> */
.L_x_18232:
[----:B------:R-:W-:Y:S05]  /*7a10*/  BSYNC.RECONVERGENT B2 ;  /* 0x0000000000027941 */ /* 0x000fea0003800200 */
.L_x_18231:
[----:B------:R-:W-:Y:S01]  /*7a20*/  IMAD.WIDE.U32 R90, R12, -0x326172a9, RZ ;  /* 0xcd9e8d570c5a7825 */ /* 0x000fe200078e00ff */
[----:B------:R-:W-:Y:S02]  /*7a30*/  LOP3.LUT R9, R7, R87, R101, 0x96, !PT ;  /* 0x0000005707097212 */ /* 0x000fe400078e9665 */
[----:B------:R-:W-:Y:S02]  /*7a40*/  MOV R85, R6 ;  /* 0x0000000600557202 */ /* 0x000fe40000000f00 */
        /* <DEDUP_REMOVED lines=49> */
[----:B------:R-:W-:Y:S01]  /*7d60*/  LOP3.LUT R9, R9, R88, R87, 0x96, !PT ;  /* 0x0000005809097212 */ /* 0x000fe200078e9657 */
[----:B------:R-:W-:Y:S01]  /*7d70*/  IMAD.MOV.U32 R87, RZ, RZ, RZ ;  /* 0x000000ffff577224 */ /* 0x000fe200078e00ff */
[----:B------:R-:W-:Y:S01]  /*7d80*/  IADD3 R10, PT, PT, R101, -0x695add53, RZ ;  /* 0x96a522ad650a7810 */ /* 0x000fe20007ffe0ff */
[----:B------:R-:W-:-:S04]  /*7d90*/  IMAD.WIDE.U32 R88, R8, -0x2daee0ad, RZ ;  /* 0xd2511f5308587825 */ /* 0x000fc800078e00ff */
[----:B------:R-:W-:Y:S01]  /*7da0*/  IMAD.WIDE.U32 R104, R9, -0x326172a9, RZ ;  /* 0xcd9e8d5709687825 */ /* 0x000fe200078e00ff */
[----:B------:R-:W-:-:S03]  /*7db0*/  LOP3.LUT R10, R10, R86, R89, 0x96, !PT ;  /* 0x000000560a0a7212 */ /* 0x000fc600078e9659 */
[----:B------:R-:W-:Y:S01]  /*7dc0*/  IMAD.MOV.U32 R8, RZ, RZ, R104 ;  /* 0x000000ffff087224 */ /* 0x000fe200078e0068 */
[----:B------:R-:W-:Y:S01]  /*7dd0*/  LOP3.LUT R11, R11, R90, R105, 0x96, !PT ;  /* 0x0000005a0b0b7212 */ /* 0x000fe200078e9669 */
[----:B------:R-:W-:-:S07]  /*7de0*/  IMAD.MOV.U32 R86, RZ, RZ, R88 ;  /* 0x000000ffff567224 */ /* 0x000fce00078e0058 */
.L_x_18229:
[----:B------:R-:W-:Y:S05]  /*7df0*/  BSYNC.RECONVERGENT B1 ;  /* 0x0000000000017941 */ /* 0x000fea0003800200 */
.L_x_18228:
        /* <DEDUP_REMOVED lines=20> */
.L_x_18235:
        /* <DEDUP_REMOVED lines=13> */
.L_x_18237:
[----:B------:R-:W-:Y:S05]  /*8010*/  BSYNC.RECONVERGENT B2 ;  /* 0x0000000000027941 */ /* 0x000fea0003800200 */
.L_x_18236:
        /* <DEDUP_REMOVED lines=61> */
.L_x_18234:
[----:B------:R-:W-:Y:S05]  /*83f0*/  BSYNC.RECONVERGENT B1 ;  /* 0x0000000000017941 */ /* 0x000fea0003800200 */
.L_x_18233:
        /* <DEDUP_REMOVED lines=15> */
.L_x_18240:
        /* <DEDUP_REMOVED lines=13> */
.L_x_18242:
[----:B------:R-:W-:Y:S05]  /*85c0*/  BSYNC.RECONVERGENT B2 ;  /* 0x0000000000027941 */ /* 0x000fea0003800200 */
.L_x_18241:
        /* <DEDUP_REMOVED lines=61> */
.L_x_18239:
[----:B------:R-:W-:Y:S05]  /*89a0*/  BSYNC.RECONVERGENT B1 ;  /* 0x0000000000017941 */ /* 0x000fea0003800200 */
.L_x_18238:
        /* <DEDUP_REMOVED lines=17> */
.L_x_18245:
        /* <DEDUP_REMOVED lines=13> */
.L_x_18247:
[----:B------:R-:W-:Y:S05]  /*8b90*/  BSYNC.RECONVERGENT B2 ;  /* 0x0000000000027941 */ /* 0x000fea0003800200 */
.L_x_18246:
        /* <DEDUP_REMOVED lines=61> */
.L_x_18244:
[----:B------:R-:W-:Y:S05]  /*8f70*/  BSYNC.RECONVERGENT B1 ;  /* 0x0000000000017941 */ /* 0x000fea0003800200 */
.L_x_18243:
        /* <DEDUP_REMOVED lines=15> */
.L_x_18250:
        /* <DEDUP_REMOVED lines=13> */
.L_x_18252:
[----:B------:R-:W-:Y:S05]  /*9140*/  BSYNC.RECONVERGENT B2 ;  /* 0x0000000000027941 */ /* 0x000fea0003800200 */
.L_x_18251:
        /* <DEDUP_REMOVED lines=61> */
.L_x_18249:
[----:B------:R-:W-:Y:S05]  /*9520*/  BSYNC.RECONVERGENT B1 ;  /* 0x0000000000017941 */ /* 0x000fea0003800200 */
.L_x_18248:
[----:B------:R-:W-:Y:S01]  /*9530*/  ISETP.NE.AND P5, PT, R9, 0x1, PT ;  /* 0x000000010900780c */ /* 0x000fe20003fa5270 */
[----:B------:R-:W-:Y:S01]  /*9540*/  BSSY.RECONVERGENT B1, `(.L_x_18253) ;  /* 0x000005b000017945 */ /* 0x000fe20003800200 */
[----:B------:R-:W-:Y:S01]  /*9550*/  I2FP.F32.U32 R85, R85 ;  /* 0x0000005500557245 */ /* 0x000fe20000201000 */
[----:B------:R-:W-:Y:S01]  /*9560*/  FMUL.FTZ R91, R58, R6 ;  /* 0x000000063a5b7220 */ /* 0x000fe20000410000 */
[----:B------:R-:W-:Y:S01]  /*9570*/  IMAD.MOV.U32 R87, RZ, RZ, 0x2 ;  /* 0x00000002ff577424 */ /* 0x000fe200078e00ff */
[----:B------:R-:W-:Y:S02]  /*9580*/  MOV R58, R8 ;  /* 0x00000008003a7202 */ /* 0x000fe40000000f00 */
        /* <DEDUP_REMOVED lines=11> */
.L_x_18255:
        /* <DEDUP_REMOVED lines=13> */
.L_x_18257:
[----:B------:R-:W-:Y:S05]  /*9710*/  BSYNC.RECONVERGENT B2 ;  /* 0x0000000000027941 */ /* 0x000fea0003800200 */
.L_x_18256:
        /* <DEDUP_REMOVED lines=61> */
.L_x_18254:
[----:B------:R-:W-:Y:S05]  /*9af0*/  BSYNC.RECONVERGENT B1 ;  /* 0x0000000000017941 */ /* 0x000fea0003800200 */
.L_x_18253:
        /* <DEDUP_REMOVED lines=15> */
.L_x_18260:
        /* <DEDUP_REMOVED lines=13> */
.L_x_18262:
[----:B------:R-:W-:Y:S05]  /*9cc0*/  BSYNC.RECONVERGENT B2 ;  /* 0x0000000000027941 */ /* 0x000fea0003800200 */
.L_x_18261:
        /* <DEDUP_REMOVED lines=61> */
.L_x_18259:
[----:B------:R-:W-:Y:S05]  /*a0a0*/  BSYNC.RECONVERGENT B1 ;  /* 0x0000000000017941 */ /* 0x000fea0003800200 */
.L_x_18258:
        /* <DEDUP_REMOVED lines=17> */
.L_x_18265:
        /* <DEDUP_REMOVED lines=15> */
.L_x_18267:
[----:B------:R-:W-:Y:S05]  /*a2b0*/  BSYNC.RECONVERGENT B2 ;  /* 0x0000000000027941 */ /* 0x000fea0003800200 */
.L_x_18266:
        /* <DEDUP_REMOVED lines=61> */
.L_x_18264:
[----:B------:R-:W-:Y:S05]  /*a690*/  BSYNC.RECONVERGENT B1 ;  /* 0x0000000000017941 */ /* 0x000fea0003800200 */
.L_x_18263:
[-C--:B------:R-:W-:Y:S01]  /*a6a0*/  FMUL.FTZ R105, R44, R6.reuse ;  /* 0x000000062c697220 */ /* 0x080fe20000410000 */
[-C--:B------:R-:W-:Y:S01]  /*a6b0*/  FSETP.GTU.FTZ.AND P6, PT, R88, R89.reuse, PT ;  /* 0x000000595800720b */ /* 0x080fe20003fdc000 */
[----:B------:R-:W-:Y:S01]  /*a6c0*/  FMUL.FTZ R59, R45, R6 ;  /* 0x000000062d3b7220 */ /* 0x000fe20000410000 */
[----:B------:R-:W-:Y:S01]  /*a6d0*/  I2FP.F32.U32 R109, R106 ;  /* 0x0000006a006d7245 */ /* 0x000fe20000201000 */
[-C--:B------:R-:W-:Y:S01]  /*a6e0*/  FMUL.FTZ R85, R46, R6.reuse ;  /* 0x000000062e557220 */ /* 0x080fe20000410000 */
[----:B------:R-:W-:Y:S01]  /*a6f0*/  FSEL R105, R105, RZ, !P6 ;  /* 0x000000ff69697208 */ /* 0x000fe20007000000 */
[----:B------:R-:W-:Y:S01]  /*a700*/  FMUL.FTZ R6, R47, R6 ;  /* 0x000000062f067220 */ /* 0x000fe20000410000 */
[----:B------:R-:W-:Y:S01]  /*a710*/  SEL R88, RZ, 0x1, P6 ;  /* 0x00000001ff587807 */ /* 0x000fe20003000000 */
[----:B------:R-:W-:Y:S01]  /*a720*/  FFMA.FTZ R90, R109, R90, 1.1641532182693481445e-10 ;  /* 0x2f0000006d5a7423 */ /* 0x000fe2000001005a */
[----:B------:R-:W-:Y:S02]  /*a730*/  FSETP.GTU.FTZ.AND P6, PT, R114, R89, PT ;  /* 0x000000597200720b */ /* 0x000fe40003fdc000 */
[----:B------:R-:W-:-:S02]  /*a740*/  FSEL R56, R56, RZ, P2 ;  /* 0x000000ff38387208 */ /* 0x000fc40001000000 */
[----:B------:R-:W-:Y:S02]  /*a750*/  FSEL R59, R59, RZ, !P6 ;  /* 0x000000ff3b3b7208 */ /* 0x000fe40007000000 */
[----:B------:R-:W-:Y:S01]  /*a760*/  SEL R87, RZ, 0x1, P6 ;  /* 0x00000001ff577807 */ /* 0x000fe20003000000 */
[----:B------:R-:W-:Y:S01]  /*a770*/  FADD.FTZ R56, R56, R105 ;  /* 0x0000006938387221 */ /* 0x000fe20000010000 */
[----:B------:R-:W-:Y:S02]  /*a780*/  FSETP.GTU.FTZ.AND P6, PT, R58, R89, PT ;  /* 0x000000593a00720b */ /* 0x000fe40003fdc000 */
[----:B------:R-:W-:Y:S01]  /*a790*/  FSEL R91, R91, RZ, P4 ;  /* 0x000000ff5b5b7208 */ /* 0x000fe20002000000 */
[----:B------:R-:W-:Y:S01]  /*a7a0*/  @P1 FADD.FTZ R56, R48, R56 ;  /* 0x0000003830381221 */ /* 0x000fe20000010000 */
[----:B------:R-:W-:Y:S02]  /*a7b0*/  FSEL R58, R85, RZ, !P6 ;  /* 0x000000ff553a7208 */ /* 0x000fe40007000000 */
[----:B------:R-:W-:-:S02]  /*a7c0*/  SEL R85, RZ, 0x1, P6 ;  /* 0x00000001ff557807 */ /* 0x000fc40003000000 */
[----:B------:R-:W-:Y:S01]  /*a7d0*/  FSETP.GTU.FTZ.AND P6, PT, R90, R89, PT ;  /* 0x000000595a00720b */ /* 0x000fe20003fdc000 */
[----:B------:R-:W-:Y:S01]  /*a7e0*/  FADD.FTZ R58, R91, R58 ;  /* 0x0000003a5b3a7221 */ /* 0x000fe20000010000 */
[----:B------:R-:W-:Y:S02]  /*a7f0*/  FSEL R90, R57, RZ, P3 ;  /* 0x000000ff395a7208 */ /* 0x000fe40001800000 */
[----:B------:R-:W-:Y:S01]  /*a800*/  FSEL R89, R6, RZ, !P6 ;  /* 0x000000ff06597208 */ /* 0x000fe20007000000 */
[----:B------:R-:W-:Y:S01]  /*a810*/  @P1 FADD.FTZ R58, R50, R58 ;  /* 0x0000003a323a1221 */ /* 0x000fe20000010000 */
[----:B------:R-:W-:Y:S01]  /*a820*/  FSEL R104, R104, RZ, P5 ;  /* 0x000000ff68687208 */ /* 0x000fe20002800000 */
[----:B------:R-:W-:Y:S01]  /*a830*/  FADD.FTZ R57, R90, R59 ;  /* 0x0000003b5a397221 */ /* 0x000fe20000010000 */
[----:B------:R-:W-:Y:S02]  /*a840*/  SEL R6, RZ, 0x1, P6 ;  /* 0x00000001ff067807 */ /* 0x000fe40003000000 */
[----:B------:R-:W-:Y:S01]  /*a850*/  PRMT R4, R88, 0x7610, R4 ;  /* 0x0000761058047816 */ /* 0x000fe20000000004 */
[----:B------:R-:W-:Y:S01]  /*a860*/  FADD.FTZ R59, R89, R104 ;  /* 0x00000068593b7221 */ /* 0x000fe20000010000 */
[----:B------:R-:W-:Y:S01]  /*a870*/  @P1 FADD.FTZ R57, R49, R57 ;  /* 0x0000003931391221 */ /* 0x000fe20000010000 */
[----:B------:R-:W-:-:S02]  /*a880*/  PRMT R3, R87, 0x7610, R3 ;  /* 0x0000761057037816 */ /* 0x000fc40000000003 */
[----:B------:R-:W-:Y:S01]  /*a890*/  @P1 FADD.FTZ R59, R51, R59 ;  /* 0x0000003b333b1221 */ /* 0x000fe20000010000 */
[----:B------:R-:W-:Y:S02]  /*a8a0*/  PRMT R2, R85, 0x7610, R2 ;  /* 0x0000761055027816 */ /* 0x000fe40000000002 */
[----:B------:R-:W-:Y:S01]  /*a8b0*/  PRMT R0, R6, 0x7610, R0 ;  /* 0x0000761006007816 */ /* 0x000fe20000000000 */
[----:B------:R-:W-:Y:S06]  /*a8c0*/  BRA `(.L_x_18268) ;  /* 0x0000001800087947 */ /* 0x000fec0003800000 */
.L_x_18227:
        /* <DEDUP_REMOVED lines=16> */
.L_x_18271:
        /* <DEDUP_REMOVED lines=13> */
.L_x_18273:
[----:B------:R-:W-:Y:S05]  /*aaa0*/  BSYNC.RECONVERGENT B2 ;  /* 0x0000000000027941 */ /* 0x000fea0003800200 */
.L_x_18272:
        /* <DEDUP_REMOVED lines=47> */
[----:B------:R-:W-:-:S04]  /*ada0*/  IMAD.WIDE.U32 R86, R9, -0x2daee0ad, RZ ;  /* 0xd2511f5309567825 */ /* 0x000fc800078e00ff */
[----:B------:R-:W-:Y:S01]  /*adb0*/  IMAD.WIDE.U32 R90, R8, -0x326172a9, RZ ;  /* 0xcd9e8d57085a7825 */ /* 0x000fe200078e00ff */
[----:B------:R-:W-:-:S03]  /*adc0*/  IADD3 R8, PT, PT, R100, -0xe443238, RZ ;  /* 0xf1bbcdc864087810 */ /* 0x000fc60007ffe0ff */
[C---:B------:R-:W-:Y:S01]  /*add0*/  VIADD R9, R101.reuse, 0xdb3d7428 ;  /* 0xdb3d742865097836 */ /* 0x040fe20000000000 */
[----:B------:R-:W-:Y:S01]  /*ade0*/  LOP3.LUT R8, R8, R10, R91, 0x96, !PT ;  /* 0x0000000a08087212 */ /* 0x000fe200078e965b */
[----:B------:R-:W-:-:S03]  /*adf0*/  VIADD R10, R101, 0x96a522ad ;  /* 0x96a522ad650a7836 */ /* 0x000fc60000000000 */
[----:B------:R-:W-:Y:S01]  /*ae00*/  LOP3.LUT R9, R9, R88, R87, 0x96, !PT ;  /* 0x0000005809097212 */ /* 0x000fe200078e9657 */
[----:B------:R-:W-:-:S04]  /*ae10*/  IMAD.WIDE.U32 R88, R8, -0x2daee0ad, RZ ;  /* 0xd2511f5308587825 */ /* 0x000fc800078e00ff */
[----:B------:R-:W-:Y:S02]  /*ae20*/  HFMA2 R87, -RZ, RZ, 0, 0 ;  /* 0x00000000ff577431 */ /* 0x000fe400000001ff */
[----:B------:R-:W-:Y:S01]  /*ae30*/  IMAD.WIDE.U32 R104, R9, -0x326172a9, RZ ;  /* 0xcd9e8d5709687825 */ /* 0x000fe200078e00ff */
[----:B------:R-:W-:-:S03]  /*ae40*/  LOP3.LUT R10, R10, R86, R89, 0x96, !PT ;  /* 0x000000560a0a7212 */ /* 0x000fc600078e9659 */
[----:B------:R-:W-:Y:S01]  /*ae50*/  IMAD.MOV.U32 R86, RZ, RZ, R88 ;  /* 0x000000ffff567224 */ /* 0x000fe200078e0058 */
[----:B------:R-:W-:Y:S02]  /*ae60*/  LOP3.LUT R11, R11, R90, R105, 0x96, !PT ;  /* 0x0000005a0b0b7212 */ /* 0x000fe400078e9669 */
[----:B------:R-:W-:-:S07]  /*ae70*/  MOV R8, R104 ;  /* 0x0000006800087202 */ /* 0x000fce0000000f00 */
.L_x_18270:
[----:B------:R-:W-:Y:S05]  /*ae80*/  BSYNC.RECONVERGENT B1 ;  /* 0x0000000000017941 */ /* 0x000fea0003800200 */
.L_x_18269:
[----:B------:R-:W0:Y:S01]  /*ae90*/  LDC R6, c[0x0][0x404] ;  /* 0x00010100ff067b82 */ /* 0x000e220000000800 */
[----:B------:R-:W-:Y:S01]  /*aea0*/  ISETP.NE.AND P3, PT, R87, 0x1, PT ;  /* 0x000000015700780c */ /* 0x000fe20003f65270 */
[----:B------:R-:W-:Y:S01]  /*aeb0*/  BSSY.RECONVERGENT B1, `(.L_x_18274) ;  /* 0x000005b000017945 */ /* 0x000fe20003800200 */
[----:B------:R-:W-:Y:S01]  /*aec0*/  I2FP.F32.U32 R88, R85 ;  /* 0x0000005500587245 */ /* 0x000fe20000201000 */
[----:B------:R-:W-:-:S04]  /*aed0*/  IMAD.MOV.U32 R85, RZ, RZ, 0x2f800000 ;  /* 0x2f800000ff557424 */ /* 0x000fc800078e00ff */
[----:B------:R-:W-:Y:S01]  /*aee0*/  FFMA.FTZ R9, R88, R85, 1.1641532182693481445e-10 ;  /* 0x2f00000058097423 */ /* 0x000fe20000010055 */
[----:B------:R-:W-:-:S04]  /*aef0*/  MOV R88, R8 ;  /* 0x0000000800587202 */ /* 0x000fc80000000f00 */
[----:B0-----:R-:W-:Y:S01]  /*af00*/  FSETP.LE.FTZ.AND P2, PT, R9, R6, PT ;  /* 0x000000060900720b */ /* 0x001fe20003f53000 */
        /* <DEDUP_REMOVED lines=10> */
.L_x_18276:
        /* <DEDUP_REMOVED lines=13> */
.L_x_18278:
[----:B------:R-:W-:Y:S05]  /*b080*/  BSYNC.RECONVERGENT B2 ;  /* 0x0000000000027941 */ /* 0x000fea0003800200 */
.L_x_18277:
        /* <DEDUP_REMOVED lines=61> */
.L_x_18275:
[----:B------:R-:W-:Y:S05]  /*b460*/  BSYNC.RECONVERGENT B1 ;  /* 0x0000000000017941 */ /* 0x000fea0003800200 */
.L_x_18274:
[----:B------:R-:W-:Y:S01]  /*b470*/  ISETP.NE.AND P4, PT, R9, 0x1, PT ;  /* 0x000000010900780c */ /* 0x000fe20003f85270 */
[----:B------:R-:W-:Y:S01]  /*b480*/  BSSY.RECONVERGENT B1, `(.L_x_18279) ;  /* 0x000005a000017945 */ /* 0x000fe20003800200 */
[----:B------:R-:W-:-:S05]  /*b490*/  I2FP.F32.U32 R88, R88 ;  /* 0x0000005800587245 */ /* 0x000fca0000201000 */
[----:B------:R-:W-:Y:S01]  /*b4a0*/  FFMA.FTZ R87, R88, R85, 1.1641532182693481445e-10 ;  /* 0x2f00000058577423 */ /* 0x000fe20000010055 */
[----:B------:R-:W-:-:S04]  /*b4b0*/  IMAD.MOV.U32 R88, RZ, RZ, 0x2 ;  /* 0x00000002ff587424 */ /* 0x000fc800078e00ff */
        /* <DEDUP_REMOVED lines=11> */
.L_x_18281:
        /* <DEDUP_REMOVED lines=13> */
.L_x_18283:
[----:B------:R-:W-:Y:S05]  /*b640*/  BSYNC.RECONVERGENT B2 ;  /* 0x0000000000027941 */ /* 0x000fea0003800200 */
.L_x_18282:
[----:B------:R-:W-:Y:S01]  /*b650*/  IMAD.WIDE.U32 R104, R12, -0x326172a9, RZ ;  /* 0xcd9e8d570c687825 */ /* 0x000fe200078e00ff */
[----:B------:R-:W-:Y:S02]  /*b660*/  LOP3.LUT R9, R7, R89, R101, 0x96, !PT ;  /* 0x0000005907097212 */ /* 0x000fe400078e9665 */
[----:B------:R-:W-:Y:S02]  /*b670*/  MOV R87, R86 ;  /* 0x0000005600577202 */ /* 0x000fe40000000f00 */
        /* <DEDUP_REMOVED lines=43> */
[----:B------:R-:W-:Y:S01]  /*b930*/  IMAD.WIDE.U32 R104, R8, -0x326172a9, RZ ;  /* 0xcd9e8d5708687825 */ /* 0x000fe200078e00ff */
[----:B------:R-:W-:-:S03]  /*b940*/  IADD3 R11, PT, PT, R100, -0x700cb87f, RZ ;  /* 0x8ff34781640b7810 */ /* 0x000fc60007ffe0ff */
[----:B------:R-:W-:-:S04]  /*b950*/  IMAD.WIDE.U32 R88, R9, -0x2daee0ad, RZ ;  /* 0xd2511f5309587825 */ /* 0x000fc800078e00ff */
[----:B------:R-:W-:Y:S02]  /*b960*/  VIADD R8, R100, 0xf1bbcdc8 ;  /* 0xf1bbcdc864087836 */ /* 0x000fe40000000000 */
[----:B------:R-:W-:-:S03]  /*b970*/  VIADD R9, R101, 0xdb3d7428 ;  /* 0xdb3d742865097836 */ /* 0x000fc60000000000 */
        /* <DEDUP_REMOVED lines=8> */
[----:B------:R-:W-:Y:S02]  /*ba00*/  IMAD.MOV.U32 R86, RZ, RZ, R90 ;  /* 0x000000ffff567224 */ /* 0x000fe400078e005a */
[----:B------:R-:W-:-:S07]  /*ba10*/  IMAD.MOV.U32 R88, RZ, RZ, RZ ;  /* 0x000000ffff587224 */ /* 0x000fce00078e00ff */
.L_x_18280:
[----:B------:R-:W-:Y:S05]  /*ba20*/  BSYNC.RECONVERGENT B1 ;  /* 0x0000000000017941 */ /* 0x000fea0003800200 */
.L_x_18279:
[----:B------:R-:W-:Y:S01]  /*ba30*/  ISETP.NE.AND P5, PT, R88, 0x1, PT ;  /* 0x000000015800780c */ /* 0x000fe20003fa5270 */
[----:B------:R-:W-:Y:S01]  /*ba40*/  BSSY.RECONVERGENT B1, `(.L_x_18284) ;  /* 0x000005a000017945 */ /* 0x000fe20003800200 */
[----:B------:R-:W-:Y:S01]  /*ba50*/  I2FP.F32.U32 R90, R87 ;  /* 0x00000057005a7245 */ /* 0x000fe20000201000 */
[----:B------:R-:W-:Y:S02]  /*ba60*/  HFMA2 R9, -RZ, RZ, 0, 1.1920928955078125e-07 ;  /* 0x00000002ff097431 */ /* 0x000fe400000001ff */
        /* <DEDUP_REMOVED lines=12> */
.L_x_18286:
        /* <DEDUP_REMOVED lines=13> */
.L_x_18288:
[----:B------:R-:W-:Y:S05]  /*bc00*/  BSYNC.RECONVERGENT B2 ;  /* 0x0000000000027941 */ /* 0x000fea0003800200 */
.L_x_18287:
        /* <DEDUP_REMOVED lines=61> */
.L_x_18285:
[----:B------:R-:W-:Y:S05]  /*bfe0*/  BSYNC.RECONVERGENT B1 ;  /* 0x0000000000017941 */ /* 0x000fea0003800200 */
.L_x_18284:
        /* <DEDUP_REMOVED lines=15> */
[----:B------:R-:W-:-:S10]  /*c0e0*/  @P1 FADD.FTZ R59, R51, R59 ;  /* 0x0000003b333b1221 */ /* 0x000fd40000010000 */
.L_x_18268:
        /* <DEDUP_REMOVED lines=24> */
.L_x_18289:
[----:B01----:R-:W-:Y:S02]  /*c270*/  IMAD.MOV.U32 R6, RZ, RZ, R86 ;  /* 0x000000ffff067224 */ /* 0x003fe400078e0056 */
[----:B------:R-:W-:-:S07]  /*c280*/  VIADD R84, R84, 0x20 ;  /* 0x0000002054547836 */ /* 0x000fce0000000000 */
.L_x_18226:
[----:B------:R-:W-:Y:S05]  /*c290*/  BSYNC.RECONVERGENT B0 ;  /* 0x0000000000007941 */ /* 0x000fea0003800200 */
.L_x_18225:
        /* <DEDUP_REMOVED lines=34> */
.L_x_18295:
        /* <DEDUP_REMOVED lines=13> */
.L_x_18297:
[----:B------:R-:W-:Y:S05]  /*c590*/  BSYNC.RECONVERGENT B2 ;  /* 0x0000000000027941 */ /* 0x000fea0003800200 */
.L_x_18296:
        /* <DEDUP_REMOVED lines=61> */
.L_x_18294:
[----:B------:R-:W-:Y:S05]  /*c970*/  BSYNC.RECONVERGENT B1 ;  /* 0x0000000000017941 */ /* 0x000fea0003800200 */
.L_x_18293:
        /* <DEDUP_REMOVED lines=20> */
.L_x_18300:
        /* <DEDUP_REMOVED lines=13> */
.L_x_18302:
[----:B------:R-:W-:Y:S05]  /*cb90*/  BSYNC.RECONVERGENT B2 ;  /* 0x0000000000027941 */ /* 0x000fea0003800200 */
.L_x_18301:
        /* <DEDUP_REMOVED lines=61> */
.L_x_18299:
[----:B------:R-:W-:Y:S05]  /*cf70*/  BSYNC.RECONVERGENT B1 ;  /* 0x0000000000017941 */ /* 0x000fea0003800200 */
.L_x_18298:
        /* <DEDUP_REMOVED lines=15> */
.L_x_18305:
        /* <DEDUP_REMOVED lines=13> */
.L_x_18307:
[----:B------:R-:W-:Y:S05]  /*d140*/  BSYNC.RECONVERGENT B2 ;  /* 0x0000000000027941 */ /* 0x000fea0003800200 */
.L_x_18306:
        /* <DEDUP_REMOVED lines=61> */
.L_x_18304:
[----:B------:R-:W-:Y:S05]  /*d520*/  BSYNC.RECONVERGENT B1 ;  /* 0x0000000000017941 */ /* 0x000fea0003800200 */
.L_x_18303:
        /* <DEDUP_REMOVED lines=17> */
.L_x_18310:
        /* <DEDUP_REMOVED lines=13> */
.L_x_18312:
[----:B------:R-:W-:Y:S05]  /*d710*/  BSYNC.RECONVERGENT B2 ;  /* 0x0000000000027941 */ /* 0x000fea0003800200 */
.L_x_18311:
        /* <DEDUP_REMOVED lines=61> */
.L_x_18309:
[----:B------:R-:W-:Y:S05]  /*daf0*/  BSYNC.RECONVERGENT B1 ;  /* 0x0000000000017941 */ /* 0x000fea0003800200 */
.L_x_18308:
        /* <DEDUP_REMOVED lines=15> */
.L_x_18315:
        /* <DEDUP_REMOVED lines=13> */
.L_x_18317:
[----:B------:R-:W-:Y:S05]  /*dcc0*/  BSYNC.RECONVERGENT B2 ;  /* 0x0000000000027941 */ /* 0x000fea0003800200 */
.L_x_18316:
        /* <DEDUP_REMOVED lines=61> */
.L_x_18314:
[----:B------:R-:W-:Y:S05]  /*e0a0*/  BSYNC.RECONVERGENT B1 ;  /* 0x0000000000017941 */ /* 0x000fea0003800200 */
.L_x_18313:
[----:B------:R-:W-:Y:S01]  /*e0b0*/  ISETP.NE.AND P5, PT, R9, 0x1, PT ;  /* 0x000000010900780c */ /* 0x000fe20003fa5270 */
[----:B------:R-:W-:Y:S01]  /*e0c0*/  BSSY.RECONVERGENT B1, `(.L_x_18318) ;  /* 0x000005b000017945 */ /* 0x000fe20003800200 */
[----:B------:R-:W-:Y:S01]  /*e0d0*/  I2FP.F32.U32 R85, R85 ;  /* 0x0000005500557245 */ /* 0x000fe20000201000 */
[----:B------:R-:W-:Y:S02]  /*e0e0*/  HFMA2 R87, -RZ, RZ, 0, 1.1920928955078125e-07 ;  /* 0x00000002ff577431 */ /* 0x000fe400000001ff */
[----:B------:R-:W-:Y:S01]  /*e0f0*/  FMUL.FTZ R91, R62, R6 ;  /* 0x000000063e5b7220 */ /* 0x000fe20000410000 */
        /* <DEDUP_REMOVED lines=12> */
.L_x_18320:
        /* <DEDUP_REMOVED lines=13> */
.L_x_18322:
[----:B------:R-:W-:Y:S05]  /*e290*/  BSYNC.RECONVERGENT B2 ;  /* 0x0000000000027941 */ /* 0x000fea0003800200 */
.L_x_18321:
[----:B------:R-:W-:Y:S01]  /*e2a0*/  IMAD.WIDE.U32 R160, R12, -0x326172a9, RZ ;  /* 0xcd9e8d570ca07825 */ /* 0x000fe200078e00ff */
[----:B------:R-:W-:-:S03]  /*e2b0*/  LOP3.LUT R9, R7, R105, R101, 0x96, !PT ;  /* 0x0000006907097212 */ /* 0x000fc600078e9665 */
[----:B------:R-:W-:Y:S01]  /*e2c0*/  HFMA2 R87, -RZ, RZ, 0, 0 ;  /* 0x00000000ff577431 */ /* 0x000fe200000001ff */
[----:B------:R-:W-:Y:S02]  /*e2d0*/  MOV R62, R86 ;  /* 0x00000056003e7202 */ /* 0x000fe40000000f00 */
        /* <DEDUP_REMOVED lines=52> */
[----:B------:R-:W-:Y:S01]  /*e620*/  IMAD.WIDE.U32 R138, R8, -0x2daee0ad, RZ ;  /* 0xd2511f53088a7825 */ /* 0x000fe200078e00ff */
[----:B------:R-:W-:-:S03]  /*e630*/  LOP3.LUT R11, R11, R160, R163, 0x96, !PT ;  /* 0x000000a00b0b7212 */ /* 0x000fc600078e96a3 */
[----:B------:R-:W-:Y:S01]  /*e640*/  IMAD.MOV.U32 R8, RZ, RZ, R162 ;  /* 0x000000ffff087224 */ /* 0x000fe200078e00a2 */
[----:B------:R-:W-:Y:S01]  /*e650*/  LOP3.LUT R10, R10, R104, R139, 0x96, !PT ;  /* 0x000000680a0a7212 */ /* 0x000fe200078e968b */
[----:B------:R-:W-:-:S07]  /*e660*/  IMAD.MOV.U32 R86, RZ, RZ, R138 ;  /* 0x000000ffff567224 */ /* 0x000fce00078e008a */
.L_x_18319:
[----:B------:R-:W-:Y:S05]  /*e670*/  BSYNC.RECONVERGENT B1 ;  /* 0x0000000000017941 */ /* 0x000fea0003800200 */
.L_x_18318:
        /* <DEDUP_REMOVED lines=15> */
.L_x_18325:
        /* <DEDUP_REMOVED lines=13> */
.L_x_18327:
[----:B------:R-:W-:Y:S05]  /*e840*/  BSYNC.RECONVERGENT B2 ;  /* 0x0000000000027941 */ /* 0x000fea0003800200 */
.L_x_18326:
[----:B------:R-:W-:Y:S01]  /*e850*/  IMAD.WIDE.U32 R160, R12, -0x326172a9, RZ ;  /* 0xcd9e8d570ca07825 */ /* 0x000fe200078e00ff */
[----:B------:R-:W-:-:S03]  /*e860*/  LOP3.LUT R9, R7, R105, R101, 0x96, !PT ;  /* 0x0000006907097212 */ /* 0x000fc600078e9665 */
[----:B------:R-:W-:Y:S01]  /*e870*/  IMAD.MOV.U32 R85, RZ, RZ, RZ ;  /* 0x000000ffff557224 */ /* 0x000fe200078e00ff */
        /* <DEDUP_REMOVED lines=41> */
[----:B------:R-:W-:Y:S01]  /*eb10*/  IADD3 R11, PT, PT, R100, -0x700cb87f, RZ ;  /* 0x8ff34781640b7810 */ /* 0x000fe20007ffe0ff */
        /* <DEDUP_REMOVED lines=9> */
[----:B------:R-:W-:Y:S01]  /*ebb0*/  VIADD R10, R101, 0x96a522ad ;  /* 0x96a522ad650a7836 */ /* 0x000fe20000000000 */
[----:B------:R-:W-:Y:S01]  /*ebc0*/  LOP3.LUT R11, R11, R160, R163, 0x96, !PT ;  /* 0x000000a00b0b7212 */ /* 0x000fe200078e96a3 */
[----:B------:R-:W-:Y:S02]  /*ebd0*/  IMAD.MOV.U32 R9, RZ, RZ, R86 ;  /* 0x000000ffff097224 */ /* 0x000fe400078e0056 */
[----:B------:R-:W-:Y:S01]  /*ebe0*/  IMAD.WIDE.U32 R138, R8, -0x2daee0ad, RZ ;  /* 0xd2511f53088a7825 */ /* 0x000fe200078e00ff */
[----:B------:R-:W-:-:S04]  /*ebf0*/  MOV R8, R162 ;  /* 0x000000a200087202 */ /* 0x000fc80000000f00 */
[----:B------:R-:W-:Y:S02]  /*ec00*/  LOP3.LUT R10, R10, R104, R139, 0x96, !PT ;  /* 0x000000680a0a7212 */ /* 0x000fe400078e968b */
[----:B------:R-:W-:-:S07]  /*ec10*/  MOV R86, R138 ;  /* 0x0000008a00567202 */ /* 0x000fce0000000f00 */
.L_x_18324:
[----:B------:R-:W-:Y:S05]  /*ec20*/  BSYNC.RECONVERGENT B1 ;  /* 0x0000000000017941 */ /* 0x000fea0003800200 */
.L_x_18323:
        /* <DEDUP_REMOVED lines=17> */
.L_x_18330:
        /* <DEDUP_REMOVED lines=15> */
.L_x_18332:
[----:B------:R-:W-:Y:S05]  /*ee30*/  BSYNC.RECONVERGENT B2 ;  /* 0x0000000000027941 */ /* 0x000fea0003800200 */
.L_x_18331:
[----:B------:R-:W-:Y:S01]  /*ee40*/  IMAD.WIDE.U32 R162, R12, -0x326172a9, RZ ;  /* 0xcd9e8d570ca27825 */ /* 0x000fe200078e00ff */
[----:B------:R-:W-:Y:S02]  /*ee50*/  LOP3.LUT R9, R7, R139, R101, 0x96, !PT ;  /* 0x0000008b07097212 */ /* 0x000fe400078e9665 */
        /* <DEDUP_REMOVED lines=53> */
[----:B------:R-:W-:Y:S02]  /*f1b0*/  HFMA2 R9, -RZ, RZ, 0, 0 ;  /* 0x00000000ff097431 */ /* 0x000fe400000001ff */
[----:B------:R-:W-:Y:S01]  /*f1c0*/  IMAD.WIDE.U32 R160, R8, -0x2daee0ad, RZ ;  /* 0xd2511f5308a07825 */ /* 0x000fe200078e00ff */
[----:B------:R-:W-:-:S03]  /*f1d0*/  LOP3.LUT R11, R11, R162, R165, 0x96, !PT ;  /* 0x000000a20b0b7212 */ /* 0x000fc600078e96a5 */
[----:B------:R-:W-:Y:S01]  /*f1e0*/  IMAD.MOV.U32 R8, RZ, RZ, R164 ;  /* 0x000000ffff087224 */ /* 0x000fe200078e00a4 */
[----:B------:R-:W-:Y:S01]  /*f1f0*/  LOP3.LUT R10, R10, R138, R161, 0x96, !PT ;  /* 0x0000008a0a0a7212 */ /* 0x000fe200078e96a1 */
[----:B------:R-:W-:-:S07]  /*f200*/  IMAD.MOV.U32 R86, RZ, RZ, R160 ;  /* 0x000000ffff567224 */ /* 0x000fce00078e00a0 */
.L_x_18329:
[----:B------:R-:W-:Y:S05]  /*f210*/  BSYNC.RECONVERGENT B1 ;  /* 0x0000000000017941 */ /* 0x000fea0003800200 */
.L_x_18328:
        /* <DEDUP_REMOVED lines=35> */
.L_x_18292:
        /* <DEDUP_REMOVED lines=16> */
.L_x_18336:
        /* <DEDUP_REMOVED lines=13> */
.L_x_18338:
[----:B------:R-:W-:Y:S05]  /*f620*/  BSYNC.RECONVERGENT B2 ;  /* 0x0000000000027941 */ /* 0x000fea0003800200 */
.L_x_18337:
[----:B------:R-:W-:Y:S01]  /*f630*/  IMAD.WIDE.U32 R90, R12, -0x326172a9, RZ ;  /* 0xcd9e8d570c5a7825 */ /* 0x000fe200078e00ff */
[----:B------:R-:W-:-:S03]  /*f640*/  LOP3.LUT R9, R7, R87, R101, 0x96, !PT ;  /* 0x0000005707097212 */ /* 0x000fc600078e9665 */
[----:B------:R-:W-:Y:S01]  /*f650*/  IMAD.MOV.U32 R85, RZ, RZ, R6 ;  /* 0x000000ffff557224 */ /* 0x000fe200078e0006 */
        /* <DEDUP_REMOVED lines=46> */
[----:B------:R-:W-:-:S03]  /*f940*/  IADD3 R8, PT, PT, R100, -0xe443238, RZ ;  /* 0xf1bbcdc864087810 */ /* 0x000fc60007ffe0ff */
[C---:B------:R-:W-:Y:S01]  /*f950*/  VIADD R9, R101.reuse, 0xdb3d7428 ;  /* 0xdb3d742865097836 */ /* 0x040fe20000000000 */
[----:B------:R-:W-:Y:S02]  /*f960*/  LOP3.LUT R8, R8, R10, R91, 0x96, !PT ;  /* 0x0000000a08087212 */ /* 0x000fe400078e965b */
[----:B------:R-:W-:Y:S02]  /*f970*/  IADD3 R10, PT, PT, R101, -0x695add53, RZ ;  /* 0x96a522ad650a7810 */ /* 0x000fe40007ffe0ff */
[----:B------:R-:W-:Y:S01]  /*f980*/  LOP3.LUT R9, R9, R88, R87, 0x96, !PT ;  /* 0x0000005809097212 */ /* 0x000fe200078e9657 */
[----:B------:R-:W-:-:S04]  /*f990*/  IMAD.WIDE.U32 R88, R8, -0x2daee0ad, RZ ;  /* 0xd2511f5308587825 */ /* 0x000fc800078e00ff */
[----:B------:R-:W-:Y:S02]  /*f9a0*/  HFMA2 R87, -RZ, RZ, 0, 0 ;  /* 0x00000000ff577431 */ /* 0x000fe400000001ff */
[----:B------:R-:W-:Y:S01]  /*f9b0*/  IMAD.WIDE.U32 R104, R9, -0x326172a9, RZ ;  /* 0xcd9e8d5709687825 */ /* 0x000fe200078e00ff */
[----:B------:R-:W-:Y:S02]  /*f9c0*/  LOP3.LUT R10, R10, R86, R89, 0x96, !PT ;  /* 0x000000560a0a7212 */ /* 0x000fe400078e9659 */
[----:B------:R-:W-:Y:S01]  /*f9d0*/  MOV R86, R88 ;  /* 0x0000005800567202 */ /* 0x000fe20000000f00 */
[----:B------:R-:W-:Y:S01]  /*f9e0*/  IMAD.MOV.U32 R8, RZ, RZ, R104 ;  /* 0x000000ffff087224 */ /* 0x000fe200078e0068 */
[----:B------:R-:W-:-:S07]  /*f9f0*/  LOP3.LUT R11, R11, R90, R105, 0x96, !PT ;  /* 0x0000005a0b0b7212 */ /* 0x000fce00078e9669 */
.L_x_18335:
[----:B------:R-:W-:Y:S05]  /*fa00*/  BSYNC.RECONVERGENT B1 ;  /* 0x0000000000017941 */ /* 0x000fea0003800200 */
.L_x_18334:
[----:B------:R-:W0:Y:S01]  /*fa10*/  LDC R6, c[0x0][0x404] ;  /* 0x00010100ff067b82 */ /* 0x000e220000000800 */
[----:B------:R-:W-:Y:S01]  /*fa20*/  ISETP.NE.AND P3, PT, R87, 0x1, PT ;  /* 0x000000015700780c */ /* 0x000fe20003f65270 */
[----:B------:R-:W-:Y:S01]  /*fa30*/  BSSY.RECONVERGENT B1, `(.L_x_18339) ;  /* 0x000005b000017945 */ /* 0x000fe20003800200 */
[----:B------:R-:W-:Y:S01]  /*fa40*/  I2FP.F32.U32 R88, R85 ;  /* 0x0000005500587245 */ /* 0x000fe20000201000 */
[----:B------:R-:W-:Y:S01]  /*fa50*/  IMAD.MOV.U32 R85, RZ, RZ, 0x2f800000 ;  /* 0x2f800000ff557424 */ /* 0x000fe200078e00ff */
[----:B------:R-:W-:-:S03]  /*fa60*/  MOV R89, 0x2 ;  /* 0x0000000200597802 */ /* 0x000fc60000000f00 */
[----:B------:R-:W-:-:S05]  /*fa70*/  FFMA.FTZ R9, R88, R85, 1.1641532182693481445e-10 ;  /* 0x2f00000058097423 */ /* 0x000fca0000010055 */
[----:B0-----:R-:W-:Y:S01]  /*fa80*/  FSETP.LE.FTZ.AND P2, PT, R9, R6, PT ;  /* 0x000000060900720b */ /* 0x001fe20003f53000 */
        /* <DEDUP_REMOVED lines=10> */
.L_x_18341:
        /* <DEDUP_REMOVED lines=13> */
.L_x_18343:
[----:B------:R-:W-:Y:S05]  /*fc00*/  BSYNC.RECONVERGENT B2 ;  /* 0x0000000000027941 */ /* 0x000fea0003800200 */
.L_x_18342:
[----:B------:R-:W-:Y:S01]  /*fc10*/  IMAD.WIDE.U32 R104, R12, -0x326172a9, RZ ;  /* 0xcd9e8d570c687825 */ /* 0x000fe200078e00ff */
[----:B------:R-:W-:-:S04]  /*fc20*/  LOP3.LUT R9, R7, R89, R101, 0x96, !PT ;  /* 0x0000005907097212 */ /* 0x000fc800078e9665 */
        /* <DEDUP_REMOVED lines=48> */
[----:B------:R-:W-:Y:S01]  /*ff30*/  LOP3.LUT R9, R9, R90, R89, 0x96, !PT ;  /* 0x0000005a09097212 */ /* 0x000fe200078e9659 */
[----:B------:R-:W-:Y:S01]  /*ff40*/  HFMA2 R89, -RZ, RZ, 0, 0 ;  /* 0x00000000ff597431 */ /* 0x000fe200000001ff */
        /* <DEDUP_REMOVED lines=8> */
[----:B------:R-:W-:-:S07]  /*ffd0*/  IMAD.MOV.U32 R86, RZ, RZ, R90 ;  /* 0x000000ffff567224 */ /* 0x000fce00078e005a */
.L_x_18340:
[----:B------:R-:W-:Y:S05]  /*ffe0*/  BSYNC.RECONVERGENT B1 ;  /* 0x0000000000017941 */ /* 0x000fea0003800200 */
.L_x_18339:
[----:B------:R-:W-:Y:S01]  /*fff0*/  ISETP.NE.AND P4, PT, R89, 0x1, PT ;  /* 0x000000015900780c */ /* 0x000fe20003f85270 */
[----:B------:R-:W-:Y:S01]  /*10000*/  BSSY.RECONVERGENT B1, `(.L_x_18344) ;  /* 0x000005a000017945 */ /* 0x000fe20003800200 */
[----:B------:R-:W-:Y:S02]  /*10010*/  I2FP.F32.U32 R88, R9 ;  /* 0x0000000900587245 */ /* 0x000fe40000201000 */
        /* <DEDUP_REMOVED lines=13> */
.L_x_18346:
        /* <DEDUP_REMOVED lines=13> */
.L_x_18348:
[----:B------:R-:W-:Y:S05]  /*101c0*/  BSYNC.RECONVERGENT B2 ;  /* 0x0000000000027941 */ /* 0x000fea0003800200 */
.L_x_18347:
        /* <DEDUP_REMOVED lines=58> */
[----:B------:R-:W-:Y:S01]  /*10570*/  LOP3.LUT R10, R10, R88, R91, 0x96, !PT ;  /* 0x000000580a0a7212 */ /* 0x000fe200078e965b */
[----:B------:R-:W-:Y:S01]  /*10580*/  IMAD.MOV.U32 R88, RZ, RZ, RZ ;  /* 0x000000ffff587224 */ /* 0x000fe200078e00ff */
[----:B------:R-:W-:-:S07]  /*10590*/  MOV R86, R90 ;  /* 0x0000005a00567202 */ /* 0x000fce0000000f00 */
.L_x_18345:
[----:B------:R-:W-:Y:S05]  /*105a0*/  BSYNC.RECONVERGENT B1 ;  /* 0x0000000000017941 */ /* 0x000fea0003800200 */
.L_x_18344:
        /* <DEDUP_REMOVED lines=16> */
.L_x_18351:
        /* <DEDUP_REMOVED lines=13> */
.L_x_18353:
[----:B------:R-:W-:Y:S05]  /*10780*/  BSYNC.RECONVERGENT B2 ;  /* 0x0000000000027941 */ /* 0x000fea0003800200 */
.L_x_18352:
        /* <DEDUP_REMOVED lines=61> */
.L_x_18350:
[----:B------:R-:W-:Y:S05]  /*10b60*/  BSYNC.RECONVERGENT B1 ;  /* 0x0000000000017941 */ /* 0x000fea0003800200 */
.L_x_18349:
        /* <DEDUP_REMOVED lines=16> */
.L_x_18333:
        /* <DEDUP_REMOVED lines=19> */
[----:B------:R-:W-:-:S05]  /*10da0*/  IMAD R88, R87, 0x1000000, R88 ;  /* 0x0100000057587824 */ /* 0x000fca00078e0258 */
[----:B------:R-:W-:-:S05]  /*10db0*/  LEA R85, R85, R88, 0x8 ;  /* 0x0000005855557211 */ /* 0x000fca00078e40ff */
[----:B------:R-:W-:Y:S02]  /*10dc0*/  IMAD.IADD R6, R85, 0x1, R6 ;  /* 0x0000000155067824 */ /* 0x000fe400078e0206 */
[----:B0-----:R-:W-:-:S05]  /*10dd0*/  IMAD.WIDE.U32 R90, R84, 0x4, R90 ;  /* 0x00000004545a7825 */ /* 0x001fca00078e005a */
[----:B------:R1:W-:Y:S02]  /*10de0*/  STG.E desc[UR6][R90.64], R6 ;  /* 0x000000065a007986 */ /* 0x0003e4000c101906 */
.L_x_18354:
[----:B01----:R-:W-:Y:S01]  /*10df0*/  MOV R6, R86 ;  /* 0x0000005600067202 */ /* 0x003fe20000000f00 */
[----:B------:R-:W-:-:S07]  /*10e00*/  VIADD R84, R84, 0x20 ;  /* 0x0000002054547836 */ /* 0x000fce0000000000 */
.L_x_18291:
[----:B------:R-:W-:Y:S05]  /*10e10*/  BSYNC.RECONVERGENT B0 ;  /* 0x0000000000007941 */ /* 0x000fea0003800200 */
.L_x_18290:
        /* <DEDUP_REMOVED lines=34> */
.L_x_18360:
        /* <DEDUP_REMOVED lines=13> */
.L_x_18362:
[----:B------:R-:W-:Y:S05]  /*11110*/  BSYNC.RECONVERGENT B2 ;  /* 0x0000000000027941 */ /* 0x000fea0003800200 */
.L_x_18361:
[----:B------:R-:W-:Y:S01]  /*11120*/  IMAD.WIDE.U32 R90, R12, -0x326172a9, RZ ;  /* 0xcd9e8d570c5a7825 */ /* 0x000fe200078e00ff */
[----:B------:R-:W-:Y:S02]  /*11130*/  LOP3.LUT R9, R7, R87, R101, 0x96, !PT ;  /* 0x0000005707097212 */ /* 0x000fe400078e9665 */
[----:B------:R-:W-:Y:S02]  /*11140*/  MOV R85, R6 ;  /* 0x0000000600557202 */ /* 0x000fe40000000f00 */
        /* <DEDUP_REMOVED lines=53> */
[----:B------:R-:W-:Y:S02]  /*114a0*/  IMAD.MOV.U32 R87, RZ, RZ, RZ ;  /* 0x000000ffff577224 */ /* 0x000fe400078e00ff */
[----:B------:R-:W-:Y:S01]  /*114b0*/  IMAD.WIDE.U32 R88, R8, -0x2daee0ad, RZ ;  /* 0xd2511f5308587825 */ /* 0x000fe200078e00ff */
[----:B------:R-:W-:-:S04]  /*114c0*/  MOV R8, R104 ;  /* 0x0000006800087202 */ /* 0x000fc80000000f00 */
[----:B------:R-:W-:Y:S01]  /*114d0*/  LOP3.LUT R10, R10, R86, R89, 0x96, !PT ;  /* 0x000000560a0a7212 */ /* 0x000fe200078e9659 */
[----:B------:R-:W-:-:S07]  /*114e0*/  IMAD.MOV.U32 R86, RZ, RZ, R88 ;  /* 0x000000ffff567224 */ /* 0x000fce00078e0058 */
.L_x_18359:
[----:B------:R-:W-:Y:S05]  /*114f0*/  BSYNC.RECONVERGENT B1 ;  /* 0x0000000000017941 */ /* 0x000fea0003800200 */
.L_x_18358:
[----:B------:R-:W0:Y:S01]  /*11500*/  LDC R89, c[0x0][0x404] ;  /* 0x00010100ff597b82 */ /* 0x000e220000000800 */
[----:B------:R-:W-:Y:S01]  /*11510*/  ISETP.NE.AND P3, PT, R87, 0x1, PT ;  /* 0x000000015700780c */ /* 0x000fe20003f65270 */
[----:B------:R-:W-:Y:S01]  /*11520*/  HFMA2 R90, -RZ, RZ, 0.1171875, 0 ;  /* 0x2f800000ff5a7431 */ /* 0x000fe200000001ff */
[----:B------:R-:W-:Y:S01]  /*11530*/  I2FP.F32.U32 R9, R85 ;  /* 0x0000005500097245 */ /* 0x000fe20000201000 */
[----:B------:R-:W-:Y:S01]  /*11540*/  BSSY.RECONVERGENT B1, `(.L_x_18363) ;  /* 0x000005b000017945 */ /* 0x000fe20003800200 */
[----:B------:R-:W-:-:S03]  /*11550*/  IMAD.MOV.U32 R85, RZ, RZ, 0x2 ;  /* 0x00000002ff557424 */ /* 0x000fc600078e00ff */
[----:B------:R-:W1:Y:S01]  /*11560*/  LDC R6, c[0x0][0x408] ;  /* 0x00010200ff067b82 */ /* 0x000e620000000800 */
[----:B------:R-:W-:Y:S01]  /*11570*/  FFMA.FTZ R88, R9, R90, 1.1641532182693481445e-10 ;  /* 0x2f00000009587423 */ /* 0x000fe2000001005a */
[----:B------:R-:W-:-:S04]  /*11580*/  MOV R9, R8 ;  /* 0x0000000800097202 */ /* 0x000fc80000000f00 */
        /* <DEDUP_REMOVED lines=11> */
.L_x_18365:
        /* <DEDUP_REMOVED lines=13> */
.L_x_18367:
[----:B------:R-:W-:Y:S05]  /*11710*/  BSYNC.RECONVERGENT B2 ;  /* 0x0000000000027941 */ /* 0x000fea0003800200 */
.L_x_18366:
        /* <DEDUP_REMOVED lines=61> */
.L_x_18364:
[----:B------:R-:W-:Y:S05]  /*11af0*/  BSYNC.RECONVERGENT B1 ;  /* 0x0000000000017941 */ /* 0x000fea0003800200 */
.L_x_18363:
        /* <DEDUP_REMOVED lines=15> */
.L_x_18370:
        /* <DEDUP_REMOVED lines=13> */
.L_x_18372:
[----:B------:R-:W-:Y:S05]  /*11cc0*/  BSYNC.RECONVERGENT B2 ;  /* 0x0000000000027941 */ /* 0x000fea0003800200 */
.L_x_18371:
        /* <DEDUP_REMOVED lines=61> */
.L_x_18369:
[----:B------:R-:W-:Y:S05]  /*120a0*/  BSYNC.RECONVERGENT B1 ;  /* 0x0000000000017941 */ /* 0x000fea0003800200 */
.L_x_18368:
        /* <DEDUP_REMOVED lines=17> */
.L_x_18375:
        /* <DEDUP_REMOVED lines=13> */
.L_x_18377:
[----:B------:R-:W-:Y:S05]  /*12290*/  BSYNC.RECONVERGENT B2 ;  /* 0x0000000000027941 */ /* 0x000fea0003800200 */
.L_x_18376:
        /* <DEDUP_REMOVED lines=56> */
[----:B------:R-:W-:-:S03]  /*12620*/  LOP3.LUT R11, R11, R160, R163, 0x96, !PT ;  /* 0x000000a00b0b7212 */ /* 0x000fc600078e96a3 */
[----:B------:R-:W-:Y:S01]  /*12630*/  IMAD.WIDE.U32 R138, R8, -0x2daee0ad, RZ ;  /* 0xd2511f53088a7825 */ /* 0x000fe200078e00ff */
[----:B------:R-:W-:-:S04]  /*12640*/  MOV R8, R162 ;  /* 0x000000a200087202 */ /* 0x000fc80000000f00 */
[----:B------:R-:W-:Y:S02]  /*12650*/  LOP3.LUT R10, R10, R104, R139, 0x96, !PT ;  /* 0x000000680a0a7212 */ /* 0x000fe400078e968b */
[----:B------:R-:W-:-:S07]  /*12660*/  MOV R86, R138 ;  /* 0x0000008a00567202 */ /* 0x000fce0000000f00 */
.L_x_18374:
[----:B------:R-:W-:Y:S05]  /*12670*/  BSYNC.RECONVERGENT B1 ;  /* 0x0000000000017941 */ /* 0x000fea0003800200 */
.L_x_18373:
        /* <DEDUP_REMOVED lines=15> */
.L_x_18380:
        /* <DEDUP_REMOVED lines=13> */
.L_x_18382:
[----:B------:R-:W-:Y:S05]  /*12840*/  BSYNC.RECONVERGENT B2 ;  /* 0x0000000000027941 */ /* 0x000fea0003800200 */
.L_x_18381:
        /* <DEDUP_REMOVED lines=61> */
.L_x_18379:
[----:B------:R-:W-:Y:S05]  /*12c20*/  BSYNC.RECONVERGENT B1 ;  /* 0x0000000000017941 */ /* 0x000fea0003800200 */
.L_x_18378:
        /* <DEDUP_REMOVED lines=17> */
.L_x_18385:
        /* <DEDUP_REMOVED lines=13> */
.L_x_18387:
[----:B------:R-:W-:Y:S05]  /*12e10*/  BSYNC.RECONVERGENT B2 ;  /* 0x0000000000027941 */ /* 0x000fea0003800200 */
.L_x_18386:
        /* <DEDUP_REMOVED lines=61> */
.L_x_18384:
[----:B------:R-:W-:Y:S05]  /*131f0*/  BSYNC.RECONVERGENT B1 ;  /* 0x0000000000017941 */ /* 0x000fea0003800200 */
.L_x_18383:
        /* <DEDUP_REMOVED lines=15> */
.L_x_18390:
        /* <DEDUP_REMOVED lines=13> */
.L_x_18392:
[----:B------:R-:W-:Y:S05]  /*133c0*/  BSYNC.RECONVERGENT B2 ;  /* 0x0000000000027941 */ /* 0x000fea0003800200 */
.L_x_18391:
[----:B------:R-:W-:Y:S01]  /*133d0*/  IMAD.WIDE.U32 R160, R12, -0x326172a9, RZ ;  /* 0xcd9e8d570ca07825 */ /* 0x000fe200078e00ff */
[----:B------:R-:W-:-:S03]  /*133e0*/  LOP3.LUT R9, R7, R105, R101, 0x96, !PT ;  /* 0x0000006907097212 */ /* 0x000fc600078e9665 */
[----:B------:R-:W-:Y:S01]  /*133f0*/  HFMA2 R85, -RZ, RZ, 0, 0 ;  /* 0x00000000ff557431 */ /* 0x000fe200000001ff */
        /* <DEDUP_REMOVED lines=58> */
.L_x_18389:
[----:B------:R-:W-:Y:S05]  /*137a0*/  BSYNC.RECONVERGENT B1 ;  /* 0x0000000000017941 */ /* 0x000fea0003800200 */
.L_x_18388:
[----:B------:R-:W-:Y:S01]  /*137b0*/  ISETP.NE.AND P6, PT, R85, 0x1, PT ;  /* 0x000000015500780c */ /* 0x000fe20003fc5270 */
[----:B------:R-:W-:Y:S01]  /*137c0*/  BSSY.RECONVERGENT B1, `(.L_x_18393) ;  /* 0x000005d000017945 */ /* 0x000fe20003800200 */
[----:B------:R-:W-:Y:S01]  /*137d0*/  I2FP.F32.U32 R9, R9 ;  /* 0x0000000900097245 */ /* 0x000fe20000201000 */
[----:B------:R-:W-:Y:S01]  /*137e0*/  FMUL.FTZ R104, R67, R6 ;  /* 0x0000000643687220 */ /* 0x000fe20000410000 */
        /* <DEDUP_REMOVED lines=13> */
.L_x_18395:
        /* <DEDUP_REMOVED lines=15> */
.L_x_18397:
[----:B------:R-:W-:Y:S05]  /*139b0*/  BSYNC.RECONVERGENT B2 ;  /* 0x0000000000027941 */ /* 0x000fea0003800200 */
.L_x_18396:
        /* <DEDUP_REMOVED lines=59> */
[----:B------:R-:W-:Y:S02]  /*13d70*/  LOP3.LUT R10, R10, R138, R161, 0x96, !PT ;  /* 0x0000008a0a0a7212 */ /* 0x000fe400078e96a1 */
[----:B------:R-:W-:-:S07]  /*13d80*/  MOV R86, R160 ;  /* 0x000000a000567202 */ /* 0x000fce0000000f00 */
.L_x_18394:
[----:B------:R-:W-:Y:S05]  /*13d90*/  BSYNC.RECONVERGENT B1 ;  /* 0x0000000000017941 */ /* 0x000fea0003800200 */
.L_x_18393:
        /* <DEDUP_REMOVED lines=35> */
.L_x_18357:
        /* <DEDUP_REMOVED lines=16> */
.L_x_18401:
        /* <DEDUP_REMOVED lines=13> */
.L_x_18403:
[----:B------:R-:W-:Y:S05]  /*141a0*/  BSYNC.RECONVERGENT B2 ;  /* 0x0000000000027941 */ /* 0x000fea0003800200 */
.L_x_18402:
        /* <DEDUP_REMOVED lines=61> */
.L_x_18400:
[----:B------:R-:W-:Y:S05]  /*14580*/  BSYNC.RECONVERGENT B1 ;  /* 0x0000000000017941 */ /* 0x000fea0003800200 */
.L_x_18399:
[----:B------:R-:W0:Y:S01]  /*14590*/  LDC R6, c[0x0][0x404] ;  /* 0x00010100ff067b82 */ /* 0x000e220000000800 */
[----:B------:R-:W-:Y:S01]  /*145a0*/  ISETP.NE.AND P3, PT, R87, 0x1, PT ;  /* 0x000000015700780c */ /* 0x000fe20003f65270 */
[----:B------:R-:W-:Y:S01]  /*145b0*/  BSSY.RECONVERGENT B1, `(.L_x_18404) ;  /* 0x000005b000017945 */ /* 0x000fe20003800200 */
[----:B------:R-:W-:Y:S01]  /*145c0*/  I2FP.F32.U32 R88, R85 ;  /* 0x0000005500587245 */ /* 0x000fe20000201000 */
[----:B------:R-:W-:Y:S02]  /*145d0*/  HFMA2 R85, -RZ, RZ, 0.1171875, 0 ;  /* 0x2f800000ff557431 */ /* 0x000fe400000001ff */
[----:B------:R-:W-:Y:S01]  /*145e0*/  IMAD.MOV.U32 R89, RZ, RZ, 0x2 ;  /* 0x00000002ff597424 */ /* 0x000fe200078e00ff */
[----:B------:R-:W-:Y:S02]  /*145f0*/  MOV R9, R8 ;  /* 0x0000000800097202 */ /* 0x000fe40000000f00 */
[----:B------:R-:W-:-:S05]  /*14600*/  FFMA.FTZ R91, R88, R85, 1.1641532182693481445e-10 ;  /* 0x2f000000585b7423 */ /* 0x000fca0000010055 */
[----:B0-----:R-:W-:Y:S01]  /*14610*/  FSETP.LE.FTZ.AND P2, PT, R91, R6, PT ;  /* 0x000000065b00720b */ /* 0x001fe20003f53000 */
        /* <DEDUP_REMOVED lines=9> */
.L_x_18406:
        /* <DEDUP_REMOVED lines=13> */
.L_x_18408:
[----:B------:R-:W-:Y:S05]  /*14780*/  BSYNC.RECONVERGENT B2 ;  /* 0x0000000000027941 */ /* 0x000fea0003800200 */
.L_x_18407:
        /* <DEDUP_REMOVED lines=57> */
[----:B------:R-:W-:-:S03]  /*14b20*/  MOV R8, R138 ;  /* 0x0000008a00087202 */ /* 0x000fc60000000f00 */
[----:B------:R-:W-:Y:S01]  /*14b30*/  IMAD.MOV.U32 R89, RZ, RZ, RZ ;  /* 0x000000ffff597224 */ /* 0x000fe200078e00ff */
[----:B------:R-:W-:Y:S02]  /*14b40*/  LOP3.LUT R10, R10, R88, R91, 0x96, !PT ;  /* 0x000000580a0a7212 */ /* 0x000fe400078e965b */
[----:B------:R-:W-:-:S07]  /*14b50*/  MOV R86, R90 ;  /* 0x0000005a00567202 */ /* 0x000fce0000000f00 */
.L_x_18405:
[----:B------:R-:W-:Y:S05]  /*14b60*/  BSYNC.RECONVERGENT B1 ;  /* 0x0000000000017941 */ /* 0x000fea0003800200 */
.L_x_18404:
[----:B------:R-:W-:Y:S01]  /*14b70*/  ISETP.NE.AND P4, PT, R89, 0x1, PT ;  /* 0x000000015900780c */ /* 0x000fe20003f85270 */
[----:B------:R-:W-:Y:S01]  /*14b80*/  BSSY.RECONVERGENT B1, `(.L_x_18409) ;  /* 0x000005a000017945 */ /* 0x000fe20003800200 */
[----:B------:R-:W-:Y:S01]  /*14b90*/  I2FP.F32.U32 R88, R9 ;  /* 0x0000000900587245 */ /* 0x000fe20000201000 */
[----:B------:R-:W-:-:S04]  /*14ba0*/  IMAD.MOV.U32 R9, RZ, RZ, R8 ;  /* 0x000000ffff097224 */ /* 0x000fc800078e0008 */
        /* <DEDUP_REMOVED lines=12> */
.L_x_18411:
        /* <DEDUP_REMOVED lines=13> */
.L_x_18413:
[----:B------:R-:W-:Y:S05]  /*14d40*/  BSYNC.RECONVERGENT B2 ;  /* 0x0000000000027941 */ /* 0x000fea0003800200 */
.L_x_18412:
        /* <DEDUP_REMOVED lines=61> */
.L_x_18410:
[----:B------:R-:W-:Y:S05]  /*15120*/  BSYNC.RECONVERGENT B1 ;  /* 0x0000000000017941 */ /* 0x000fea0003800200 */
.L_x_18409:
[----:B------:R-:W-:Y:S01]  /*15130*/  ISETP.NE.AND P5, PT, R88, 0x1, PT ;  /* 0x000000015800780c */ /* 0x000fe20003fa5270 */
[----:B------:R-:W-:Y:S01]  /*15140*/  BSSY.RECONVERGENT B1, `(.L_x_18414) ;  /* 0x000005a000017945 */ /* 0x000fe20003800200 */
[----:B------:R-:W-:Y:S01]  /*15150*/  I2FP.F32.U32 R90, R9 ;  /* 0x00000009005a7245 */ /* 0x000fe20000201000 */
[----:B------:R-:W-:Y:S01]  /*15160*/  IMAD.MOV.U32 R9, RZ, RZ, 0x2 ;  /* 0x00000002ff097424 */ /* 0x000fe200078e00ff */
[----:B------:R-:W-:-:S03]  /*15170*/  MOV R87, R8 ;  /* 0x0000000800577202 */ /* 0x000fc60000000f00 */
        /* <DEDUP_REMOVED lines=11> */
.L_x_18416:
        /* <DEDUP_REMOVED lines=13> */
.L_x_18418:
[----:B------:R-:W-:Y:S05]  /*15300*/  BSYNC.RECONVERGENT B2 ;  /* 0x0000000000027941 */ /* 0x000fea0003800200 */
.L_x_18417:
        /* <DEDUP_REMOVED lines=61> */
.L_x_18415:
[----:B------:R-:W-:Y:S05]  /*156e0*/  BSYNC.RECONVERGENT B1 ;  /* 0x0000000000017941 */ /* 0x000fea0003800200 */
.L_x_18414:
        /* <DEDUP_REMOVED lines=16> */
.L_x_18398:
[----:B------:R-:W0:Y:S01]  /*157f0*/  LDC.64 R90, c[0x0][0x3a8] ;  /* 0x0000ea00ff5a7b82 */ /* 0x000e220000000a00 */
[----:B------:R-:W-:Y:S02]  /*15800*/  SEL R87, RZ, 0x1000000, !P5 ;  /* 0x01000000ff577807 */ /* 0x000fe40006800000 */
[----:B------:R-:W-:Y:S02]  /*15810*/  SEL R85, RZ, 0x10000, !P4 ;  /* 0x00010000ff557807 */ /* 0x000fe40006000000 */
[----:B------:R-:W-:-:S03]  /*15820*/  SEL R6, RZ, 0x100, !P3 ;  /* 0x00000100ff067807 */ /* 0x000fc60005800000 */
[----:B------:R-:W1:Y:S01]  /*15830*/  LDC.64 R88, c[0x0][0x3b0] ;  /* 0x0000ec00ff587b82 */ /* 0x000e620000000a00 */
[----:B------:R-:W-:Y:S02]  /*15840*/  IADD3 R85, PT, PT, R6, R87, R85 ;  /* 0x0000005706557210 */ /* 0x000fe40007ffe055 */
[----:B------:R-:W-:-:S04]  /*15850*/  SEL R6, RZ, 0x1, !P2 ;  /* 0x00000001ff067807 */ /* 0x000fc80005000000 */
[----:B------:R-:W-:Y:S01]  /*15860*/  IADD3 R6, PT, PT, R85, R6, RZ ;  /* 0x0000000655067210 */ /* 0x000fe20007ffe0ff */
[----:B0-----:R-:W-:-:S05]  /*15870*/  IMAD.WIDE.U32 R90, R84, 0x10, R90 ;  /* 0x00000010545a7825 */ /* 0x001fca00078e005a */
[----:B------:R0:W-:Y:S01]  /*15880*/  STG.E.128 desc[UR6][R90.64], R64 ;  /* 0x000000405a007986 */ /* 0x0001e2000c101d06 */
[----:B-1----:R-:W-:-:S05]  /*15890*/  IMAD.WIDE.U32 R88, R84, 0x4, R88 ;  /* 0x0000000454587825 */ /* 0x002fca00078e0058 */
[----:B------:R0:W-:Y:S01]  /*158a0*/  STG.E desc[UR6][R88.64], R6 ;  /* 0x0000000658007986 */ /* 0x0001e2000c101906 */
[----:B------:R-:W-:Y:S05]  /*158b0*/  @!P0 BRA `(.L_x_18419) ;  /* 0x00000000002c8947 */ /* 0x000fea0003800000 */
[----:B0-----:R-:W0:Y:S01]  /*158c0*/  LDC.64 R90, c[0x0][0x3b8] ;  /* 0x0000ee00ff5a7b82 */ /* 0x001e220000000a00 */
[----:B------:R-:W-:Y:S01]  /*158d0*/  IMAD.U32 R88, R2, 0x10000, RZ ;  /* 0x0001000002587824 */ /* 0x000fe200078e00ff */
[----:B------:R-:W-:Y:S02]  /*158e0*/  LOP3.LUT R87, R0, 0xffff, RZ, 0xc0, !PT ;  /* 0x0000ffff00577812 */ /* 0x000fe400078ec0ff */
[----:B------:R-:W-:Y:S02]  /*158f0*/  LOP3.LUT R85, R3, 0xff, RZ, 0xc0, !PT ;  /* 0x000000ff03557812 */ /* 0x000fe400078ec0ff */
[----:B------:R-:W-:Y:S02]  /*15900*/  LOP3.LUT R88, R88, 0xff0000, RZ, 0xc0, !PT ;  /* 0x00ff000058587812 */ /* 0x000fe400078ec0ff */
[----:B------:R-:W-:Y:S02]  /*15910*/  LOP3.LUT R6, R4, 0xff, RZ, 0xc0, !PT ;  /* 0x000000ff04067812 */ /* 0x000fe400078ec0ff */
[----:B------:R-:W-:-:S05]  /*15920*/  LEA R88, R87, R88, 0x18 ;  /* 0x0000005857587211 */ /* 0x000fca00078ec0ff */
[----:B------:R-:W-:-:S05]  /*15930*/  IMAD R85, R85, 0x100, R88 ;  /* 0x0000010055557824 */ /* 0x000fca00078e0258 */
[----:B------:R-:W-:Y:S01]  /*15940*/  IADD3 R6, PT, PT, R85, R6, RZ ;  /* 0x0000000655067210 */ /* 0x000fe20007ffe0ff */
[----:B0-----:R-:W-:-:S05]  /*15950*/  IMAD.WIDE.U32 R90, R84, 0x4, R90 ;  /* 0x00000004545a7825 */ /* 0x001fca00078e005a */
[----:B------:R1:W-:Y:S02]  /*15960*/  STG.E desc[UR6][R90.64], R6 ;  /* 0x000000065a007986 */ /* 0x0003e4000c101906 */
.L_x_18419:
[----:B01----:R-:W-:Y:S01]  /*15970*/  IMAD.MOV.U32 R6, RZ, RZ, R86 ;  /* 0x000000ffff067224 */ /* 0x003fe200078e0056 */
[----:B------:R-:W-:-:S07]  /*15980*/  IADD3 R84, PT, PT, R84, 0x20, RZ ;  /* 0x0000002054547810 */ /* 0x000fce0007ffe0ff */
.L_x_18356:
[----:B------:R-:W-:Y:S05]  /*15990*/  BSYNC.RECONVERGENT B0 ;  /* 0x0000000000007941 */ /* 0x000fea0003800200 */
.L_x_18355:
        /* <DEDUP_REMOVED lines=34> */
.L_x_18425:
        /* <DEDUP_REMOVED lines=13> */
.L_x_18427:
[----:B------:R-:W-:Y:S05]  /*15c90*/  BSYNC.RECONVERGENT B2 ;  /* 0x0000000000027941 */ /* 0x000fea0003800200 */
.L_x_18426:
        /* <DEDUP_REMOVED lines=61> */
.L_x_18424:
[----:B------:R-:W-:Y:S05]  /*16070*/  BSYNC.RECONVERGENT B1 ;  /* 0x0000000000017941 */ /* 0x000fea0003800200 */
.L_x_18423:
[----:B------:R-:W0:Y:S01]  /*16080*/  LDC R6, c[0x0][0x408] ;  /* 0x00010200ff067b82 */ /* 0x000e220000000800 */
[----:B------:R-:W-:Y:S01]  /*16090*/  ISETP.NE.AND P3, PT, R87, 0x1, PT ;  /* 0x000000015700780c */ /* 0x000fe20003f65270 */
[----:B------:R-:W-:Y:S01]  /*160a0*/  IMAD.MOV.U32 R90, RZ, RZ, 0x2f800000 ;  /* 0x2f800000ff5a7424 */ /* 0x000fe200078e00ff */
[----:B------:R-:W-:Y:S01]  /*160b0*/  I2FP.F32.U32 R9, R85 ;  /* 0x0000005500097245 */ /* 0x000fe20000201000 */
[----:B------:R-:W-:Y:S01]  /*160c0*/  BSSY.RECONVERGENT B1, `(.L_x_18428) ;  /* 0x000005b000017945 */ /* 0x000fe20003800200 */
[----:B------:R-:W-:-:S03]  /*160d0*/  MOV R85, 0x2 ;  /* 0x0000000200557802 */ /* 0x000fc60000000f00 */
[----:B------:R-:W1:Y:S01]  /*160e0*/  LDC R89, c[0x0][0x404] ;  /* 0x00010100ff597b82 */ /* 0x000e620000000800 */
[----:B------:R-:W-:Y:S01]  /*160f0*/  FFMA.FTZ R88, R9, R90, 1.1641532182693481445e-10 ;  /* 0x2f00000009587423 */ /* 0x000fe2000001005a */
[----:B------:R-:W-:Y:S02]  /*16100*/  IMAD.MOV.U32 R9, RZ, RZ, R8 ;  /* 0x000000ffff097224 */ /* 0x000fe400078e0008 */
[----:B0----5:R-:W-:Y:S02]  /*16110*/  FMUL.FTZ R68, R68, R6 ;  /* 0x0000000644447220 */ /* 0x021fe40000410000 */
[----:B-1----:R-:W-:Y:S01]  /*16120*/  FSETP.LE.FTZ.AND P2, PT, R88, R89, PT ;  /* 0x000000595800720b */ /* 0x002fe20003f53000 */
        /* <DEDUP_REMOVED lines=9> */
.L_x_18430:
        /* <DEDUP_REMOVED lines=13> */
.L_x_18432:
[----:B------:R-:W-:Y:S05]  /*16290*/  BSYNC.RECONVERGENT B2 ;  /* 0x0000000000027941 */ /* 0x000fea0003800200 */
.L_x_18431:
        /* <DEDUP_REMOVED lines=61> */
.L_x_18429:
[----:B------:R-:W-:Y:S05]  /*16670*/  BSYNC.RECONVERGENT B1 ;  /* 0x0000000000017941 */ /* 0x000fea0003800200 */
.L_x_18428:
        /* <DEDUP_REMOVED lines=15> */
.L_x_18435:
        /* <DEDUP_REMOVED lines=13> */
.L_x_18437:
[----:B------:R-:W-:Y:S05]  /*16840*/  BSYNC.RECONVERGENT B2 ;  /* 0x0000000000027941 */ /* 0x000fea0003800200 */
.L_x_18436:
        /* <DEDUP_REMOVED lines=61> */
.L_x_18434:
[----:B------:R-:W-:Y:S05]  /*16c20*/  BSYNC.RECONVERGENT B1 ;  /* 0x0000000000017941 */ /* 0x000fea0003800200 */
.L_x_18433:
[----:B------:R-:W-:Y:S01]  /*16c30*/  ISETP.NE.AND P4, PT, R9, 0x1, PT ;  /* 0x000000010900780c */ /* 0x000fe20003f85270 */
[----:B------:R-:W-:Y:S01]  /*16c40*/  BSSY.RECONVERGENT B1, `(.L_x_18438) ;  /* 0x000005b000017945 */ /* 0x000fe20003800200 */
[----:B------:R-:W-:Y:S01]  /*16c50*/  I2FP.F32.U32 R85, R87 ;  /* 0x0000005700557245 */ /* 0x000fe20000201000 */
[----:B------:R-:W-:Y:S02]  /*16c60*/  HFMA2 R87, -RZ, RZ, 0, 1.1920928955078125e-07 ;  /* 0x00000002ff577431 */ /* 0x000fe400000001ff */
[----:B------:R-:W-:Y:S02]  /*16c70*/  FMUL.FTZ R69, R69, R6 ;  /* 0x0000000645457220 */ /* 0x000fe40000410000 */
        /* <DEDUP_REMOVED lines=12> */
.L_x_18440:
        /* <DEDUP_REMOVED lines=13> */
.L_x_18442:
[----:B------:R-:W-:Y:S05]  /*16e10*/  BSYNC.RECONVERGENT B2 ;  /* 0x0000000000027941 */ /* 0x000fea0003800200 */
.L_x_18441:
        /* <DEDUP_REMOVED lines=61> */
.L_x_18439:
[----:B------:R-:W-:Y:S05]  /*171f0*/  BSYNC.RECONVERGENT B1 ;  /* 0x0000000000017941 */ /* 0x000fea0003800200 */
.L_x_18438:
        /* <DEDUP_REMOVED lines=15> */
.L_x_18445:
        /* <DEDUP_REMOVED lines=13> */
.L_x_18447:
[----:B------:R-:W-:Y:S05]  /*173c0*/  BSYNC.RECONVERGENT B2 ;  /* 0x0000000000027941 */ /* 0x000fea0003800200 */
.L_x_18446:
        /* <DEDUP_REMOVED lines=61> */
.L_x_18444:
[----:B------:R-:W-:Y:S05]  /*177a0*/  BSYNC.RECONVERGENT B1 ;  /* 0x0000000000017941 */ /* 0x000fea0003800200 */
.L_x_18443:
        /* <DEDUP_REMOVED lines=17> */
.L_x_18450:
        /* <DEDUP_REMOVED lines=13> */
.L_x_18452:
[----:B------:R-:W-:Y:S05]  /*17990*/  BSYNC.RECONVERGENT B2 ;  /* 0x0000000000027941 */ /* 0x000fea0003800200 */
.L_x_18451:
        /* <DEDUP_REMOVED lines=61> */
.L_x_18449:
[----:B------:R-:W-:Y:S05]  /*17d70*/  BSYNC.RECONVERGENT B1 ;  /* 0x0000000000017941 */ /* 0x000fea0003800200 */
.L_x_18448:
        /* <DEDUP_REMOVED lines=15> */
.L_x_18455:
        /* <DEDUP_REMOVED lines=13> */
.L_x_18457:
[----:B------:R-:W-:Y:S05]  /*17f40*/  BSYNC.RECONVERGENT B2 ;  /* 0x0000000000027941 */ /* 0x000fea0003800200 */
.L_x_18456:
        /* <DEDUP_REMOVED lines=61> */
.L_x_18454:
[----:B------:R-:W-:Y:S05]  /*18320*/  BSYNC.RECONVERGENT B1 ;  /* 0x0000000000017941 */ /* 0x000fea0003800200 */
.L_x_18453:
        /* <DEDUP_REMOVED lines=17> */
.L_x_18460:
        /* <DEDUP_REMOVED lines=15> */
.L_x_18462:
[----:B------:R-:W-:Y:S05]  /*18530*/  BSYNC.RECONVERGENT B2 ;  /* 0x0000000000027941 */ /* 0x000fea0003800200 */
.L_x_18461:
        /* <DEDUP_REMOVED lines=61> */
.L_x_18459:
[----:B------:R-:W-:Y:S05]  /*18910*/  BSYNC.RECONVERGENT B1 ;  /* 0x0000000000017941 */ /* 0x000fea0003800200 */
.L_x_18458:
        /* <DEDUP_REMOVED lines=35> */
.L_x_18422:
        /* <DEDUP_REMOVED lines=16> */
.L_x_18466:
        /* <DEDUP_REMOVED lines=13> */
.L_x_18468:
[----:B------:R-:W-:Y:S05]  /*18d20*/  BSYNC.RECONVERGENT B2 ;  /* 0x0000000000027941 */ /* 0x000fea0003800200 */
.L_x_18467:
        /* <DEDUP_REMOVED lines=61> */
.L_x_18465:
[----:B------:R-:W-:Y:S05]  /*19100*/  BSYNC.RECONVERGENT B1 ;  /* 0x0000000000017941 */ /* 0x000fea0003800200 */
.L_x_18464:
[----:B------:R-:W0:Y:S01]  /*19110*/  LDC R6, c[0x0][0x404] ;  /* 0x00010100ff067b82 */ /* 0x000e220000000800 */
[----:B------:R-:W-:Y:S01]  /*19120*/  ISETP.NE.AND P3, PT, R87, 0x1, PT ;  /* 0x000000015700780c */ /* 0x000fe20003f65270 */
[----:B------:R-:W-:Y:S01]  /*19130*/  BSSY.RECONVERGENT B1, `(.L_x_18469) ;  /* 0x000005b000017945 */ /* 0x000fe20003800200 */
[----:B------:R-:W-:Y:S01]  /*19140*/  I2FP.F32.U32 R88, R85 ;  /* 0x0000005500587245 */ /* 0x000fe20000201000 */
[----:B------:R-:W-:Y:S01]  /*19150*/  IMAD.MOV.U32 R85, RZ, RZ, 0x2f800000 ;  /* 0x2f800000ff557424 */ /* 0x000fe200078e00ff */
[----:B------:R-:W-:Y:S01]  /*19160*/  MOV R89, 0x2 ;  /* 0x0000000200597802 */ /* 0x000fe20000000f00 */
[----:B------:R-:W-:Y:S02]  /*19170*/  IMAD.MOV.U32 R9, RZ, RZ, R8 ;  /* 0x000000ffff097224 */ /* 0x000fe400078e0008 */
[----:B------:R-:W-:-:S05]  /*19180*/  FFMA.FTZ R91, R88, R85, 1.1641532182693481445e-10 ;  /* 0x2f000000585b7423 */ /* 0x000fca0000010055 */
[----:B0-----:R-:W-:Y:S01]  /*19190*/  FSETP.LE.FTZ.AND P2, PT, R91, R6, PT ;  /* 0x000000065b00720b */ /* 0x001fe20003f53000 */
        /* <DEDUP_REMOVED lines=9> */
.L_x_18471:
        /* <DEDUP_REMOVED lines=13> */
.L_x_18473:
[----:B------:R-:W-:Y:S05]  /*19300*/  BSYNC.RECONVERGENT B2 ;  /* 0x0000000000027941 */ /* 0x000fea0003800200 */
.L_x_18472:
        /* <DEDUP_REMOVED lines=61> */
.L_x_18470:
[----:B------:R-:W-:Y:S05]  /*196e0*/  BSYNC.RECONVERGENT B1 ;  /* 0x0000000000017941 */ /* 0x000fea0003800200 */
.L_x_18469:
        /* <DEDUP_REMOVED lines=16> */
.L_x_18476:
        /* <DEDUP_REMOVED lines=13> */
.L_x_18478:
[----:B------:R-:W-:Y:S05]  /*198c0*/  BSYNC.RECONVERGENT B2 ;  /* 0x0000000000027941 */ /* 0x000fea0003800200 */
.L_x_18477:
        /* <DEDUP_REMOVED lines=61> */
.L_x_18475:
[----:B------:R-:W-:Y:S05]  /*19ca0*/  BSYNC.RECONVERGENT B1 ;  /* 0x0000000000017941 */ /* 0x000fea0003800200 */
.L_x_18474:
        /* <DEDUP_REMOVED lines=16> */
.L_x_18481:
        /* <DEDUP_REMOVED lines=13> */
.L_x_18483:
[----:B------:R-:W-:Y:S05]  /*19e80*/  BSYNC.RECONVERGENT B2 ;  /* 0x0000000000027941 */ /* 0x000fea0003800200 */
.L_x_18482:
        /* <DEDUP_REMOVED lines=61> */
.L_x_18480:
[----:B------:R-:W-:Y:S05]  /*1a260*/  BSYNC.RECONVERGENT B1 ;  /* 0x0000000000017941 */ /* 0x000fea0003800200 */
.L_x_18479:
        /* <DEDUP_REMOVED lines=16> */
.L_x_18463:
        /* <DEDUP_REMOVED lines=24> */
.L_x_18484:
[----:B01----:R-:W-:Y:S01]  /*1a4f0*/  MOV R6, R86 ;  /* 0x0000005600067202 */ /* 0x003fe20000000f00 */
[----:B------:R-:W-:-:S07]  /*1a500*/  VIADD R84, R84, 0x20 ;  /* 0x0000002054547836 */ /* 0x000fce0000000000 */
.L_x_18421:
[----:B------:R-:W-:Y:S05]  /*1a510*/  BSYNC.RECONVERGENT B0 ;  /* 0x0000000000007941 */ /* 0x000fea0003800200 */
.L_x_18420:
        /* <DEDUP_REMOVED lines=34> */
.L_x_18490:
        /* <DEDUP_REMOVED lines=13> */
.L_x_18492:
[----:B------:R-:W-:Y:S05]  /*1a810*/  BSYNC.RECONVERGENT B2 ;  /* 0x0000000000027941 */ /* 0x000fea0003800200 */
.L_x_18491:
        /* <DEDUP_REMOVED lines=61> */
.L_x_18489:
[----:B------:R-:W-:Y:S05]  /*1abf0*/  BSYNC.RECONVERGENT B1 ;  /* 0x0000000000017941 */ /* 0x000fea0003800200 */
.L_x_18488:
        /* <DEDUP_REMOVED lines=8> */
[----:B------:R-:W-:Y:S01]  /*1ac80*/  MOV R9, R8 ;  /* 0x0000000800097202 */ /* 0x000fe20000000f00 */
[----:B0----5:R-:W-:-:S03]  /*1ac90*/  FMUL.FTZ R72, R72, R6 ;  /* 0x0000000648487220 */ /* 0x021fc60000410000 */
[----:B-1----:R-:W-:Y:S01]  /*1aca0*/  FSETP.LE.FTZ.AND P2, PT, R88, R89, PT ;  /* 0x000000595800720b */ /* 0x002fe20003f53000 */
        /* <DEDUP_REMOVED lines=9> */
.L_x_18495:
        /* <DEDUP_REMOVED lines=13> */
.L_x_18497:
[----:B------:R-:W-:Y:S05]  /*1ae10*/  BSYNC.RECONVERGENT B2 ;  /* 0x0000000000027941 */ /* 0x000fea0003800200 */
.L_x_18496:
        /* <DEDUP_REMOVED lines=61> */
.L_x_18494:
[----:B------:R-:W-:Y:S05]  /*1b1f0*/  BSYNC.RECONVERGENT B1 ;  /* 0x0000000000017941 */ /* 0x000fea0003800200 */
.L_x_18493:
        /* <DEDUP_REMOVED lines=15> */
.L_x_18500:
        /* <DEDUP_REMOVED lines=13> */
.L_x_18502:
[----:B------:R-:W-:Y:S05]  /*1b3c0*/  BSYNC.RECONVERGENT B2 ;  /* 0x0000000000027941 */ /* 0x000fea0003800200 */
.L_x_18501:
        /* <DEDUP_REMOVED lines=61> */
.L_x_18499:
[----:B------:R-:W-:Y:S05]  /*1b7a0*/  BSYNC.RECONVERGENT B1 ;  /* 0x0000000000017941 */ /* 0x000fea0003800200 */
.L_x_18498:
        /* <DEDUP_REMOVED lines=17> */
.L_x_18505:
        /* <DEDUP_REMOVED lines=13> */
.L_x_18507:
[----:B------:R-:W-:Y:S05]  /*1b990*/  BSYNC.RECONVERGENT B2 ;  /* 0x0000000000027941 */ /* 0x000fea0003800200 */
.L_x_18506:
        /* <DEDUP_REMOVED lines=61> */
.L_x_18504:
[----:B------:R-:W-:Y:S05]  /*1bd70*/  BSYNC.RECONVERGENT B1 ;  /* 0x0000000000017941 */ /* 0x000fea0003800200 */
.L_x_18503:
        /* <DEDUP_REMOVED lines=15> */
.L_x_18510:
        /* <DEDUP_REMOVED lines=13> */
.L_x_18512:
[----:B------:R-:W-:Y:S05]  /*1bf40*/  BSYNC.RECONVERGENT B2 ;  /* 0x0000000000027941 */ /* 0x000fea0003800200 */
.L_x_18511:
        /* <DEDUP_REMOVED lines=61> */
.L_x_18509:
[----:B------:R-:W-:Y:S05]  /*1c320*/  BSYNC.RECONVERGENT B1 ;  /* 0x0000000000017941 */ /* 0x000fea0003800200 */
.L_x_18508:
        /* <DEDUP_REMOVED lines=17> */
.L_x_18515:
        /* <DEDUP_REMOVED lines=13> */
.L_x_18517:
[----:B------:R-:W-:Y:S05]  /*1c510*/  BSYNC.RECONVERGENT B2 ;  /* 0x0000000000027941 */ /* 0x000fea0003800200 */
.L_x_18516:
        /* <DEDUP_REMOVED lines=61> */
.L_x_18514:
[----:B------:R-:W-:Y:S05]  /*1c8f0*/  BSYNC.RECONVERGENT B1 ;  /* 0x0000000000017941 */ /* 0x000fea0003800200 */
.L_x_18513:
        /* <DEDUP_REMOVED lines=15> */
.L_x_18520:
        /* <DEDUP_REMOVED lines=13> */
.L_x_18522:
[----:B------:R-:W-:Y:S05]  /*1cac0*/  BSYNC.RECONVERGENT B2 ;  /* 0x0000000000027941 */ /* 0x000fea0003800200 */
.L_x_18521:
        /* <DEDUP_REMOVED lines=61> */
.L_x_18519:
[----:B------:R-:W-:Y:S05]  /*1cea0*/  BSYNC.RECONVERGENT B1 ;  /* 0x0000000000017941 */ /* 0x000fea0003800200 */
.L_x_18518:
        /* <DEDUP_REMOVED lines=17> */
.L_x_18525:
        /* <DEDUP_REMOVED lines=15> */
.L_x_18527:
[----:B------:R-:W-:Y:S05]  /*1d0b0*/  BSYNC.RECONVERGENT B2 ;  /* 0x0000000000027941 */ /* 0x000fea0003800200 */
.L_x_18526:
        /* <DEDUP_REMOVED lines=61> */
.L_x_18524:
[----:B------:R-:W-:Y:S05]  /*1d490*/  BSYNC.RECONVERGENT B1 ;  /* 0x0000000000017941 */ /* 0x000fea0003800200 */
.L_x_18523:
        /* <DEDUP_REMOVED lines=35> */
.L_x_18487:
        /* <DEDUP_REMOVED lines=16> */
.L_x_18531:
        /* <DEDUP_REMOVED lines=13> */
.L_x_18533:
[----:B------:R-:W-:Y:S05]  /*1d8a0*/  BSYNC.RECONVERGENT B2 ;  /* 0x0000000000027941 */ /* 0x000fea0003800200 */
.L_x_18532:
        /* <DEDUP_REMOVED lines=61> */
.L_x_18530:
[----:B------:R-:W-:Y:S05]  /*1dc80*/  BSYNC.RECONVERGENT B1 ;  /* 0x0000000000017941 */ /* 0x000fea0003800200 */
.L_x_18529:
        /* <DEDUP_REMOVED lines=18> */
.L_x_18536:
        /* <DEDUP_REMOVED lines=13> */
.L_x_18538:
[----:B------:R-:W-:Y:S05]  /*1de80*/  BSYNC.RECONVERGENT B2 ;  /* 0x0000000000027941 */ /* 0x000fea0003800200 */
.L_x_18537:
        /* <DEDUP_REMOVED lines=61> */
.L_x_18535:
[----:B------:R-:W-:Y:S05]  /*1e260*/  BSYNC.RECONVERGENT B1 ;  /* 0x0000000000017941 */ /* 0x000fea0003800200 */
.L_x_18534:
        /* <DEDUP_REMOVED lines=16> */
.L_x_18541:
        /* <DEDUP_REMOVED lines=13> */
.L_x_18543:
[----:B------:R-:W-:Y:S05]  /*1e440*/  BSYNC.RECONVERGENT B2 ;  /* 0x0000000000027941 */ /* 0x000fea0003800200 */
.L_x_18542:
        /* <DEDUP_REMOVED lines=61> */
.L_x_18540:
[----:B------:R-:W-:Y:S05]  /*1e820*/  BSYNC.RECONVERGENT B1 ;  /* 0x0000000000017941 */ /* 0x000fea0003800200 */
.L_x_18539:
        /* <DEDUP_REMOVED lines=16> */
.L_x_18546:
        /* <DEDUP_REMOVED lines=13> */
.L_x_18548:
[----:B------:R-:W-:Y:S05]  /*1ea00*/  BSYNC.RECONVERGENT B2 ;  /* 0x0000000000027941 */ /* 0x000fea0003800200 */
.L_x_18547:
        /* <DEDUP_REMOVED lines=61> */
.L_x_18545:
[----:B------:R-:W-:Y:S05]  /*1ede0*/  BSYNC.RECONVERGENT B1 ;  /* 0x0000000000017941 */ /* 0x000fea0003800200 */
.L_x_18544:
        /* <DEDUP_REMOVED lines=16> */
.L_x_18528:
[----:B------:R-:W0:Y:S01]  /*1eef0*/  LDC.64 R104, c[0x0][0x3a8] ;  /* 0x0000ea00ff687b82 */ /* 0x000e220000000a00 */
[----:B------:R-:W-:Y:S02]  /*1ef00*/  SEL R87, RZ, 0x1000000, !P5 ;  /* 0x01000000ff577807 */ /* 0x000fe40006800000 */
[----:B------:R-:W-:Y:S02]  /*1ef10*/  SEL R88, RZ, 0x10000, !P4 ;  /* 0x00010000ff587807 */ /* 0x000fe40006000000 */
[----:B------:R-:W-:Y:S02]  /*1ef20*/  SEL R85, RZ, 0x100, !P3 ;  /* 0x00000100ff557807 */ /* 0x000fe40005800000 */
[----:B------:R-:W-:Y:S01]  /*1ef30*/  SEL R6, RZ, 0x1, !P2 ;  /* 0x00000001ff067807 */ /* 0x000fe20005000000 */
[----:B------:R-:W1:Y:S01]  /*1ef40*/  LDC.64 R90, c[0x0][0x3b0] ;  /* 0x0000ec00ff5a7b82 */ /* 0x000e620000000a00 */
[----:B------:R-:W-:-:S04]  /*1ef50*/  IADD3 R85, PT, PT, R85, R87, R88 ;  /* 0x0000005755557210 */ /* 0x000fc80007ffe058 */
        /* <DEDUP_REMOVED lines=17> */
.L_x_18549:
[----:B01----:R-:W-:Y:S01]  /*1f070*/  IMAD.MOV.U32 R6, RZ, RZ, R86 ;  /* 0x000000ffff067224 */ /* 0x003fe200078e0056 */
[----:B------:R-:W-:-:S07]  /*1f080*/  IADD3 R84, PT, PT, R84, 0x20, RZ ;  /* 0x0000002054547810 */ /* 0x000fce0007ffe0ff */
.L_x_18486:
[----:B------:R-:W-:Y:S05]  /*1f090*/  BSYNC.RECONVERGENT B0 ;  /* 0x0000000000007941 */ /* 0x000fea0003800200 */
.L_x_18485:
        /* <DEDUP_REMOVED lines=34> */
.L_x_18555:
        /* <DEDUP_REMOVED lines=13> */
.L_x_18557:
[----:B------:R-:W-:Y:S05]  /*1f390*/  BSYNC.RECONVERGENT B2 ;  /* 0x0000000000027941 */ /* 0x000fea0003800200 */
.L_x_18556:
        /* <DEDUP_REMOVED lines=61> */
.L_x_18554:
[----:B------:R-:W-:Y:S05]  /*1f770*/  BSYNC.RECONVERGENT B1 ;  /* 0x0000000000017941 */ /* 0x000fea0003800200 */
.L_x_18553:
        /* <DEDUP_REMOVED lines=20> */
.L_x_18560:
        /* <DEDUP_REMOVED lines=13> */
.L_x_18562:
[----:B------:R-:W-:Y:S05]  /*1f990*/  BSYNC.RECONVERGENT B2 ;  /* 0x0000000000027941 */ /* 0x000fea0003800200 */
.L_x_18561:
        /* <DEDUP_REMOVED lines=61> */
.L_x_18559:
[----:B------:R-:W-:Y:S05]  /*1fd70*/  BSYNC.RECONVERGENT B1 ;  /* 0x0000000000017941 */ /* 0x000fea0003800200 */
.L_x_18558:
        /* <DEDUP_REMOVED lines=15> */
.L_x_18565:
        /* <DEDUP_REMOVED lines=13> */
.L_x_18567:
[----:B------:R-:W-:Y:S05]  /*1ff40*/  BSYNC.RECONVERGENT B2 ;  /* 0x0000000000027941 */ /* 0x000fea0003800200 */
.L_x_18566:
        /* <DEDUP_REMOVED lines=61> */
.L_x_18564:
[----:B------:R-:W-:Y:S05]  /*20320*/  BSYNC.RECONVERGENT B1 ;  /* 0x0000000000017941 */ /* 0x000fea0003800200 */
.L_x_18563:
        /* <DEDUP_REMOVED lines=17> */
.L_x_18570:
        /* <DEDUP_REMOVED lines=13> */
.L_x_18572:
[----:B------:R-:W-:Y:S05]  /*20510*/  BSYNC.RECONVERGENT B2 ;  /* 0x0000000000027941 */ /* 0x000fea0003800200 */
.L_x_18571:
        /* <DEDUP_REMOVED lines=61> */
.L_x_18569:
[----:B------:R-:W-:Y:S05]  /*208f0*/  BSYNC.RECONVERGENT B1 ;  /* 0x0000000000017941 */ /* 0x000fea0003800200 */
.L_x_18568:
        /* <DEDUP_REMOVED lines=15> */
.L_x_18575:
        /* <DEDUP_REMOVED lines=13> */
.L_x_18577:
[----:B------:R-:W-:Y:S05]  /*20ac0*/  BSYNC.RECONVERGENT B2 ;  /* 0x0000000000027941 */ /* 0x000fea0003800200 */
.L_x_18576:
        /* <DEDUP_REMOVED lines=61> */
.L_x_18574:
[----:B------:R-:W-:Y:S05]  /*20ea0*/  BSYNC.RECONVERGENT B1 ;  /* 0x0000000000017941 */ /* 0x000fea0003800200 */
.L_x_18573:
        /* <DEDUP_REMOVED lines=17> */
.L_x_18580:
        /* <DEDUP_REMOVED lines=13> */
.L_x_18582:
[----:B------:R-:W-:Y:S05]  /*21090*/  BSYNC.RECONVERGENT B2 ;  /* 0x0000000000027941 */ /* 0x000fea0003800200 */
.L_x_18581:
        /* <DEDUP_REMOVED lines=61> */
.L_x_18579:
[----:B------:R-:W-:Y:S05]  /*21470*/  BSYNC.RECONVERGENT B1 ;  /* 0x0000000000017941 */ /* 0x000fea0003800200 */
.L_x_18578:
        /* <DEDUP_REMOVED lines=15> */
.L_x_18585:
        /* <DEDUP_REMOVED lines=13> */
.L_x_18587:
[----:B------:R-:W-:Y:S05]  /*21640*/  BSYNC.RECONVERGENT B2 ;  /* 0x0000000000027941 */ /* 0x000fea0003800200 */
.L_x_18586:
        /* <DEDUP_REMOVED lines=61> */
.L_x_18584:
[----:B------:R-:W-:Y:S05]  /*21a20*/  BSYNC.RECONVERGENT B1 ;  /* 0x0000000000017941 */ /* 0x000fea0003800200 */
.L_x_18583:
        /* <DEDUP_REMOVED lines=17> */
.L_x_18590:
        /* <DEDUP_REMOVED lines=15> */
.L_x_18592:
[----:B------:R-:W-:Y:S05]  /*21c30*/  BSYNC.RECONVERGENT B2 ;  /* 0x0000000000027941 */ /* 0x000fea0003800200 */
.L_x_18591:
        /* <DEDUP_REMOVED lines=61> */
.L_x_18589:
[----:B------:R-:W-:Y:S05]  /*22010*/  BSYNC.RECONVERGENT B1 ;  /* 0x0000000000017941 */ /* 0x000fea0003800200 */
.L_x_18588:
        /* <DEDUP_REMOVED lines=35> */
.L_x_18552:
        /* <DEDUP_REMOVED lines=16> */
.L_x_18596:
        /* <DEDUP_REMOVED lines=13> */
.L_x_18598:
[----:B------:R-:W-:Y:S05]  /*22420*/  BSYNC.RECONVERGENT B2 ;  /* 0x0000000000027941 */ /* 0x000fea0003800200 */
.L_x_18597:
        /* <DEDUP_REMOVED lines=61> */
.L_x_18595:
[----:B------:R-:W-:Y:S05]  /*22800*/  BSYNC.RECONVERGENT B1 ;  /* 0x0000000000017941 */ /* 0x000fea0003800200 */
.L_x_18594:
        /* <DEDUP_REMOVED lines=18> */
.L_x_18601:
        /* <DEDUP_REMOVED lines=13> */
.L_x_18603:
[----:B------:R-:W-:Y:S05]  /*22a00*/  BSYNC.RECONVERGENT B2 ;  /* 0x0000000000027941 */ /* 0x000fea0003800200 */
.L_x_18602:
        /* <DEDUP_REMOVED lines=61> */
.L_x_18600:
[----:B------:R-:W-:Y:S05]  /*22de0*/  BSYNC.RECONVERGENT B1 ;  /* 0x0000000000017941 */ /* 0x000fea0003800200 */
.L_x_18599:
        /* <DEDUP_REMOVED lines=16> */
.L_x_18606:
        /* <DEDUP_REMOVED lines=13> */
.L_x_18608:
[----:B------:R-:W-:Y:S05]  /*22fc0*/  BSYNC.RECONVERGENT B2 ;  /* 0x0000000000027941 */ /* 0x000fea0003800200 */
.L_x_18607:
        /* <DEDUP_REMOVED lines=61> */
.L_x_18605:
[----:B------:R-:W-:Y:S05]  /*233a0*/  BSYNC.RECONVERGENT B1 ;  /* 0x0000000000017941 */ /* 0x000fea0003800200 */
.L_x_18604:
        /* <DEDUP_REMOVED lines=16> */
.L_x_18611:
        /* <DEDUP_REMOVED lines=13> */
.L_x_18613:
[----:B------:R-:W-:Y:S05]  /*23580*/  BSYNC.RECONVERGENT B2 ;  /* 0x0000000000027941 */ /* 0x000fea0003800200 */
.L_x_18612:
        /* <DEDUP_REMOVED lines=61> */
.L_x_18610:
[----:B------:R-:W-:Y:S05]  /*23960*/  BSYNC.RECONVERGENT B1 ;  /* 0x0000000000017941 */ /* 0x000fea0003800200 */
.L_x_18609:
        /* <DEDUP_REMOVED lines=16> */
.L_x_18593:
[----:B------:R-:W0:Y:S01]  /*23a70*/  LDC.64 R104, c[0x0][0x3a8] ;  /* 0x0000ea00ff687b82 */ /* 0x000e220000000a00 */
[----:B------:R-:W-:Y:S02]  /*23a80*/  SEL R87, RZ, 0x1000000, !P5 ;  /* 0x01000000ff577807 */ /* 0x000fe40006800000 */
[----:B------:R-:W-:Y:S02]  /*23a90*/  SEL R88, RZ, 0x10000, !P4 ;  /* 0x00010000ff587807 */ /* 0x000fe40006000000 */
[----:B------:R-:W-:Y:S02]  /*23aa0*/  SEL R85, RZ, 0x100, !P3 ;  /* 0x00000100ff557807 */ /* 0x000fe40005800000 */
[----:B------:R-:W-:Y:S01]  /*23ab0*/  SEL R6, RZ, 0x1, !P2 ;  /* 0x00000001ff067807 */ /* 0x000fe20005000000 */
[----:B------:R-:W1:Y:S01]  /*23ac0*/  LDC.64 R90, c[0x0][0x3b0] ;  /* 0x0000ec00ff5a7b82 */ /* 0x000e620000000a00 */
[----:B------:R-:W-:-:S05]  /*23ad0*/  IADD3 R85, PT, PT, R85, R87, R88 ;  /* 0x0000005755557210 */ /* 0x000fca0007ffe058 */
        /* <DEDUP_REMOVED lines=17> */
.L_x_18614:
[----:B01----:R-:W-:Y:S01]  /*23bf0*/  MOV R6, R86 ;  /* 0x0000005600067202 */ /* 0x003fe20000000f00 */
[----:B------:R-:W-:-:S07]  /*23c00*/  VIADD R84, R84, 0x20 ;  /* 0x0000002054547836 */ /* 0x000fce0000000000 */
.L_x_18551:
[----:B------:R-:W-:Y:S05]  /*23c10*/  BSYNC.RECONVERGENT B0 ;  /* 0x0000000000007941 */ /* 0x000fea0003800200 */
.L_x_18550:
        /* <DEDUP_REMOVED lines=34> */
.L_x_18620:
        /* <DEDUP_REMOVED lines=13> */
.L_x_18622:
[----:B------:R-:W-:Y:S05]  /*23f10*/  BSYNC.RECONVERGENT B2 ;  /* 0x0000000000027941 */ /* 0x000fea0003800200 */
.L_x_18621:
        /* <DEDUP_REMOVED lines=61> */
.L_x_18619:
[----:B------:R-:W-:Y:S05]  /*242f0*/  BSYNC.RECONVERGENT B1 ;  /* 0x0000000000017941 */ /* 0x000fea0003800200 */
.L_x_18618:
        /* <DEDUP_REMOVED lines=20> */
.L_x_18625:
        /* <DEDUP_REMOVED lines=13> */
.L_x_18627:
[----:B------:R-:W-:Y:S05]  /*24510*/  BSYNC.RECONVERGENT B2 ;  /* 0x0000000000027941 */ /* 0x000fea0003800200 */
.L_x_18626:
        /* <DEDUP_REMOVED lines=61> */
.L_x_18624:
[----:B------:R-:W-:Y:S05]  /*248f0*/  BSYNC.RECONVERGENT B1 ;  /* 0x0000000000017941 */ /* 0x000fea0003800200 */
.L_x_18623:
        /* <DEDUP_REMOVED lines=15> */
.L_x_18630:
        /* <DEDUP_REMOVED lines=13> */
.L_x_18632:
[----:B------:R-:W-:Y:S05]  /*24ac0*/  BSYNC.RECONVERGENT B2 ;  /* 0x0000000000027941 */ /* 0x000fea0003800200 */
.L_x_18631:
        /* <DEDUP_REMOVED lines=61> */
.L_x_18629:
[----:B------:R-:W-:Y:S05]  /*24ea0*/  BSYNC.RECONVERGENT B1 ;  /* 0x0000000000017941 */ /* 0x000fea0003800200 */
.L_x_18628:
        /* <DEDUP_REMOVED lines=17> */
.L_x_18635:
        /* <DEDUP_REMOVED lines=13> */
.L_x_18637:
[----:B------:R-:W-:Y:S05]  /*25090*/  BSYNC.RECONVERGENT B2 ;  /* 0x0000000000027941 */ /* 0x000fea0003800200 */
.L_x_18636:
        /* <DEDUP_REMOVED lines=61> */
.L_x_18634:
[----:B------:R-:W-:Y:S05]  /*25470*/  BSYNC.RECONVERGENT B1 ;  /* 0x0000000000017941 */ /* 0x000fea0003800200 */
.L_x_18633:
        /* <DEDUP_REMOVED lines=15> */
.L_x_18640:
        /* <DEDUP_REMOVED lines=13> */
.L_x_18642:
[----:B------:R-:W-:Y:S05]  /*25640*/  BSYNC.RECONVERGENT B2 ;  /* 0x0000000000027941 */ /* 0x000fea0003800200 */
.L_x_18641:
        /* <DEDUP_REMOVED lines=61> */
.L_x_18639:
[----:B------:R-:W-:Y:S05]  /*25a20*/  BSYNC.RECONVERGENT B1 ;  /* 0x0000000000017941 */ /* 0x000fea0003800200 */
.L_x_18638:
        /* <DEDUP_REMOVED lines=17> */
.L_x_18645:
        /* <DEDUP_REMOVED lines=13> */
.L_x_18647:
[----:B------:R-:W-:Y:S05]  /*25c10*/  BSYNC.RECONVERGENT B2 ;  /* 0x0000000000027941 */ /* 0x000fea0003800200 */
.L_x_18646:
        /* <DEDUP_REMOVED lines=61> */
.L_x_18644:
[----:B------:R-:W-:Y:S05]  /*25ff0*/  BSYNC.RECONVERGENT B1 ;  /* 0x0000000000017941 */ /* 0x000fea0003800200 */
.L_x_18643:
        /* <DEDUP_REMOVED lines=15> */
.L_x_18650:
        /* <DEDUP_REMOVED lines=13> */
.L_x_18652:
[----:B------:R-:W-:Y:S05]  /*261c0*/  BSYNC.RECONVERGENT B2 ;  /* 0x0000000000027941 */ /* 0x000fea0003800200 */
.L_x_18651:
        /* <DEDUP_REMOVED lines=61> */
.L_x_18649:
[----:B------:R-:W-:Y:S05]  /*265a0*/  BSYNC.RECONVERGENT B1 ;  /* 0x0000000000017941 */ /* 0x000fea0003800200 */
.L_x_18648:
        /* <DEDUP_REMOVED lines=17> */
.L_x_18655:
        /* <DEDUP_REMOVED lines=15> */
.L_x_18657:
[----:B------:R-:W-:Y:S05]  /*267b0*/  BSYNC.RECONVERGENT B2 ;  /* 0x0000000000027941 */ /* 0x000fea0003800200 */
.L_x_18656:
        /* <DEDUP_REMOVED lines=61> */
.L_x_18654:
[----:B------:R-:W-:Y:S05]  /*26b90*/  BSYNC.RECONVERGENT B1 ;  /* 0x0000000000017941 */ /* 0x000fea0003800200 */
.L_x_18653:
[-C--:B------:R-:W-:Y:S01]  /*26ba0*/  FMUL.FTZ R105, R44, R6.reuse ;  /* 0x000000062c697220 */ /* 0x080fe20000410000 */
[----:B------:R-:W-:Y:S01]  /*26bb0*/  FSETP.GTU.FTZ.AND P6, PT, R88, R89, PT ;  /* 0x000000595800720b */ /* 0x000fe20003fdc000 */
[-C--:B------:R-:W-:Y:S01]  /*26bc0*/  FMUL.FTZ R83, R45, R6.reuse ;  /* 0x000000062d537220 */ /* 0x080fe20000410000 */
        /* <DEDUP_REMOVED lines=32> */
.L_x_18617:
        /* <DEDUP_REMOVED lines=16> */
.L_x_18661:
        /* <DEDUP_REMOVED lines=13> */
.L_x_18663:
[----:B------:R-:W-:Y:S05]  /*26fa0*/  BSYNC.RECONVERGENT B2 ;  /* 0x0000000000027941 */ /* 0x000fea0003800200 */
.L_x_18662:
        /* <DEDUP_REMOVED lines=61> */
.L_x_18660:
[----:B------:R-:W-:Y:S05]  /*27380*/  BSYNC.RECONVERGENT B1 ;  /* 0x0000000000017941 */ /* 0x000fea0003800200 */
.L_x_18659:
        /* <DEDUP_REMOVED lines=18> */
.L_x_18666:
        /* <DEDUP_REMOVED lines=13> */
.L_x_18668:
[----:B------:R-:W-:Y:S05]  /*27580*/  BSYNC.RECONVERGENT B2 ;  /* 0x0000000000027941 */ /* 0x000fea0003800200 */
.L_x_18667:
        /* <DEDUP_REMOVED lines=61> */
.L_x_18665:
[----:B------:R-:W-:Y:S05]  /*27960*/  BSYNC.RECONVERGENT B1 ;  /* 0x0000000000017941 */ /* 0x000fea0003800200 */
.L_x_18664:
        /* <DEDUP_REMOVED lines=16> */
.L_x_18671:
        /* <DEDUP_REMOVED lines=13> */
.L_x_18673:
[----:B------:R-:W-:Y:S05]  /*27b40*/  BSYNC.RECONVERGENT B2 ;  /* 0x0000000000027941 */ /* 0x000fea0003800200 */
.L_x_18672:
        /* <DEDUP_REMOVED lines=61> */
.L_x_18670:
[----:B------:R-:W-:Y:S05]  /*27f20*/  BSYNC.RECONVERGENT B1 ;  /* 0x0000000000017941 */ /* 0x000fea0003800200 */
.L_x_18669:
        /* <DEDUP_REMOVED lines=16> */
.L_x_18676:
        /* <DEDUP_REMOVED lines=13> */
.L_x_18678:
[----:B------:R-:W-:Y:S05]  /*28100*/  BSYNC.RECONVERGENT B2 ;  /* 0x0000000000027941 */ /* 0x000fea0003800200 */
.L_x_18677:
        /* <DEDUP_REMOVED lines=61> */
.L_x_18675:
[----:B------:R-:W-:Y:S05]  /*284e0*/  BSYNC.RECONVERGENT B1 ;  /* 0x0000000000017941 */ /* 0x000fea0003800200 */
.L_x_18674:
        /* <DEDUP_REMOVED lines=16> */
.L_x_18658:
        /* <DEDUP_REMOVED lines=8> */
[----:B------:R-:W-:Y:S02]  /*28670*/  IMAD.MOV.U32 R6, RZ, RZ, R86 ;  /* 0x000000ffff067224 */ /* 0x000fe400078e0056 */
        /* <DEDUP_REMOVED lines=16> */
.L_x_18616:
[----:B------:R-:W-:Y:S05]  /*28780*/  BSYNC.RECONVERGENT B0 ;  /* 0x0000000000007941 */ /* 0x000fea0003800200 */
.L_x_18615:
[----:B------:R-:W-:Y:S01]  /*28790*/  FADD.FTZ R84, RZ, R52 ;  /* 0x00000034ff547221 */ /* 0x000fe20000010000 */
[C---:B------:R-:W-:Y:S01]  /*287a0*/  ISETP.GE.U32.AND P5, PT, R14.reuse, 0x20, PT ;  /* 0x000000200e00780c */ /* 0x040fe20003fa6070 */
[----:B01----:R-:W0:Y:S01]  /*287b0*/  S2R R90, SR_TID.X ;  /* 0x00000000005a7919 */ /* 0x003e220000002100 */
[C---:B------:R-:W-:Y:S01]  /*287c0*/  ISETP.GT.U32.AND P4, PT, R14.reuse, 0x3f, PT ;  /* 0x0000003f0e00780c */ /* 0x040fe20003f84070 */
[----:B------:R-:W-:Y:S01]  /*287d0*/  FADD.FTZ R85, R53, R84 ;  /* 0x0000005435557221 */ /* 0x000fe20000010000 */
[C---:B------:R-:W-:Y:S01]  /*287e0*/  ISETP.GT.U32.AND P3, PT, R14.reuse, 0x5f, PT ;  /* 0x0000005f0e00780c */ /* 0x040fe20003f64070 */
[----:B------:R-:W-:Y:S01]  /*287f0*/  UMOV UR14, 0xffffffff ;  /* 0xffffffff000e7882 */ /* 0x000fe20000000000 */
[----:B------:R-:W-:Y:S01]  /*28800*/  ISETP.GT.U32.AND P2, PT, R14, 0x7f, PT ;  /* 0x0000007f0e00780c */ /* 0x000fe20003f44070 */
[----:B------:R-:W-:Y:S01]  /*28810*/  FADD.FTZ R84, R54, R85 ;  /* 0x0000005536547221 */ /* 0x000fe20000010000 */
[C---:B------:R-:W-:Y:S02]  /*28820*/  ISETP.GT.U32.AND P1, PT, R14.reuse, 0x9f, PT ;  /* 0x0000009f0e00780c */ /* 0x040fe40003f24070 */
[C---:B------:R-:W-:Y:S01]  /*28830*/  ISETP.GT.U32.AND P0, PT, R14.reuse, 0xbf, PT ;  /* 0x000000bf0e00780c */ /* 0x040fe20003f04070 */
[----:B------:R-:W-:Y:S01]  /*28840*/  FADD.FTZ R139, R55, R84 ;  /* 0x00000054378b7221 */ /* 0x000fe20000010000 */
[----:B------:R-:W-:-:S04]  /*28850*/  ISETP.GT.U32.AND P6, PT, R14, 0xdf, PT ;  /* 0x000000df0e00780c */ /* 0x000fc80003fc4070 */
[----:B------:R-:W-:Y:S02]  /*28860*/  FSEL R139, R139, RZ, P5 ;  /* 0x000000ff8b8b7208 */ /* 0x000fe40002800000 */
[----:B------:R-:W-:-:S03]  /*28870*/  P2R R86, PR, RZ, 0x40 ;  /* 0x00000040ff567803 */ /* 0x000fc60000000000 */
        /* <DEDUP_REMOVED lines=23> */
[----:B------:R-:W-:Y:S01]  /*289f0*/  @P6 FADD.FTZ R139, R79, R84 ;  /* 0x000000544f8b6221 */ /* 0x000fe20000010000 */
[----:B------:R-:W-:-:S03]  /*28a00*/  ISETP.GT.U32.AND P6, PT, R14, 0xff, PT ;  /* 0x000000ff0e00780c */ /* 0x000fc60003fc4070 */
[----:B------:R-:W-:-:S04]  /*28a10*/  FADD.FTZ R84, R80, R139 ;  /* 0x0000008b50547221 */ /* 0x000fc80000010000 */
[----:B------:R-:W-:Y:S01]  /*28a20*/  FADD.FTZ R85, R81, R84 ;  /* 0x0000005451557221 */ /* 0x000fe20000010000 */
[----:B------:R-:W-:-:S03]  /*28a30*/  P2R R84, PR, RZ, 0x40 ;  /* 0x00000040ff547803 */ /* 0x000fc60000000000 */
[----:B------:R-:W-:-:S04]  /*28a40*/  FADD.FTZ R88, R82, R85 ;  /* 0x0000005552587221 */ /* 0x000fc80000010000 */
[----:B------:R-:W-:Y:S01]  /*28a50*/  @P6 FADD.FTZ R139, R83, R88 ;  /* 0x00000058538b6221 */ /* 0x000fe20000010000 */
[----:B0-----:R-:W-:-:S04]  /*28a60*/  LOP3.LUT P6, RZ, R90, 0x1f, RZ, 0xc0, !PT ;  /* 0x0000001f5aff7812 */ /* 0x001fc800078cc0ff */
[----:B------:R-:W-:Y:S01]  /*28a70*/  P2R R85, PR, RZ, 0x40 ;  /* 0x00000040ff557803 */ /* 0x000fe20000000000 */
[----:B------:R-:W-:Y:S08]  /*28a80*/  BRA.DIV UR14, `(.L_x_18679) ;  /* 0x0000001e0e087947 */ /* 0x000ff0000b800000 */
[----:B------:R-:W0:Y:S01]  /*28a90*/  SHFL.BFLY PT, R91, R139, 0x1, 0x1f ;  /* 0x0c201f008b5b7f89 */ /* 0x000e2200000e0000 */
[----:B------:R-:W1:Y:S01]  /*28aa0*/  LDC R85, c[0x0][0x400] ;  /* 0x00010000ff557b82 */ /* 0x000e620000000800 */
[----:B------:R-:W-:Y:S01]  /*28ab0*/  ISETP.NE.AND P6, PT, R84, RZ, PT ;  /* 0x000000ff5400720c */ /* 0x000fe20003fc5270 */
        /* <DEDUP_REMOVED lines=12> */
[--C-:B------:R-:W-:Y:S02]  /*28b80*/  FADD.FTZ R88, R54, -R84.reuse ;  /* 0x8000005436587221 */ /* 0x100fe40000010000 */
        /* <DEDUP_REMOVED lines=9> */
[----:B------:R-:W-:Y:S01]  /*28c20*/  FFMA.FTZ R136, R87, R87, R104 ;  /* 0x0000005757887223 */ /* 0x000fe20000010068 */
[----:B------:R-:W-:-:S03]  /*28c30*/  FADD.FTZ R87, R59, -R84 ;  /* 0x800000543b577221 */ /* 0x000fc60000010000 */
[----:B------:R-:W-:-:S04]  /*28c40*/  FFMA.FTZ R89, R89, R89, R136 ;  /* 0x0000005959597223 */ /* 0x000fc80000010088 */
[----:B------:R-:W-:Y:S01]  /*28c50*/  FFMA.FTZ R88, R88, R88, R89 ;  /* 0x0000005858587223 */ /* 0x000fe20000010059 */
[----:B------:R-:W-:-:S03]  /*28c60*/  FADD.FTZ R89, R60, -R84 ;  /* 0x800000543c597221 */ /* 0x000fc60000010000 */
[----:B------:R-:W-:Y:S01]  /*28c70*/  @P4 FFMA.FTZ R104, R87, R87, R88 ;  /* 0x0000005757684223 */ /* 0x000fe20000010058 */
[--C-:B------:R-:W-:Y:S01]  /*28c80*/  FADD.FTZ R88, R61, -R84.reuse ;  /* 0x800000543d587221 */ /* 0x100fe20000010000 */
[----:B------:R-:W-:Y:S01]  /*28c90*/  FADD.FTZ R87, R62, -R84 ;  /* 0x800000543e577221 */ /* 0x000fe20000010000 */
[----:B------:R-:W-:Y:S01]  /*28ca0*/  ISETP.NE.AND P4, PT, R86, RZ, PT ;  /* 0x000000ff5600720c */ /* 0x000fe20003f85270 */
        /* <DEDUP_REMOVED lines=54> */
.L_x_18708:
        /* <DEDUP_REMOVED lines=9> */
[----:B------:R-:W0:Y:S02]  /*290a0*/  @!P1 LDC.64 R90, c[0x0][0x3c0] ;  /* 0x0000f000ff5a9b82 */ /* 0x000e240000000a00 */
[----:B------:R-:W1:Y:S06]  /*290b0*/  MUFU.RSQ R105, R86 ;  /* 0x0000005600697308 */ /* 0x000e6c0000001400 */
[----:B------:R-:W2:Y:S01]  /*290c0*/  @!P1 LDC.64 R88, c[0x0][0x3c8] ;  /* 0x0000f200ff589b82 */ /* 0x000ea20000000a00 */
[----:B0-----:R-:W-:-:S05]  /*290d0*/  @!P1 IMAD.WIDE R90, R96, 0x4, R90 ;  /* 0x00000004605a9825 */ /* 0x001fca00078e025a */
[----:B------:R0:W-:Y:S01]  /*290e0*/  @!P1 STG.E desc[UR6][R90.64], R84 ;  /* 0x000000545a009986 */ /* 0x0001e2000c101906 */
[----:B--2---:R-:W-:-:S05]  /*290f0*/  @!P1 IMAD.WIDE R88, R96, 0x4, R88 ;  /* 0x0000000460589825 */ /* 0x004fca00078e0258 */
[----:B-1----:R0:W-:Y:S01]  /*29100*/  @!P1 STG.E desc[UR6][R88.64], R105 ;  /* 0x0000006958009986 */ /* 0x0021e2000c101906 */
[----:B------:R-:W-:Y:S05]  /*29110*/  @!P5 BRA `(.L_x_18681) ;  /* 0x00000000009cd947 */ /* 0x000fea0003800000 */
[----:B------:R-:W1:Y:S01]  /*29120*/  LDC.64 R160, c[0x0][0x428] ;  /* 0x00010a00ffa07b82 */ /* 0x000e620000000a00 */
[--C-:B0-----:R-:W-:Y:S01]  /*29130*/  FADD.FTZ R88, R52, -R104.reuse ;  /* 0x8000006834587221 */ /* 0x101fe20000010000 */
[----:B------:R-:W-:Y:S02]  /*29140*/  HADD2.F32 R84, -RZ, R0.H1_H1 ;  /* 0x30000000ff547230 */ /* 0x000fe40000004100 */
[--C-:B------:R-:W-:Y:S01]  /*29150*/  FADD.FTZ R86, R53, -R104.reuse ;  /* 0x8000006835567221 */ /* 0x100fe20000010000 */
[----:B------:R-:W-:Y:S02]  /*29160*/  HADD2.F32 R85, -RZ, R92.H0_H0 ;  /* 0x2000005cff557230 */ /* 0x000fe40000004100 */
[C---:B------:R-:W-:Y:S01]  /*29170*/  FMUL.FTZ R88, R105.reuse, R88 ;  /* 0x0000005869587220 */ /* 0x040fe20000410000 */
[----:B------:R-:W-:Y:S02]  /*29180*/  HADD2.F32 R136, -RZ, R144.H0_H0 ;  /* 0x20000090ff887230 */ /* 0x000fe40000004100 */
[----:B------:R-:W-:Y:S01]  /*29190*/  FMUL.FTZ R89, R105, R86 ;  /* 0x0000005669597220 */ /* 0x000fe20000410000 */
[----:B------:R-:W-:Y:S01]  /*291a0*/  FADD.FTZ R90, R54, -R104 ;  /* 0x80000068365a7221 */ /* 0x000fe20000010000 */
[----:B------:R-:W-:Y:S01]  /*291b0*/  FFMA.FTZ R84, R88, R84, R85 ;  /* 0x0000005458547223 */ /* 0x000fe20000010055 */
[----:B------:R-:W-:-:S02]  /*291c0*/  HADD2.F32 R85, -RZ, R3.H1_H1 ;  /* 0x30000003ff557230 */ /* 0x000fc40000004100 */
[----:B------:R-:W-:Y:S01]  /*291d0*/  FADD.FTZ R86, R55, -R104 ;  /* 0x8000006837567221 */ /* 0x000fe20000010000 */
[----:B------:R-:W-:Y:S02]  /*291e0*/  HADD2.F32 R87, -RZ, R2.H1_H1 ;  /* 0x30000002ff577230 */ /* 0x000fe40000004100 */
[----:B------:R-:W-:Y:S01]  /*291f0*/  FMUL.FTZ R90, R105, R90 ;  /* 0x0000005a695a7220 */ /* 0x000fe20000410000 */
[----:B------:R-:W-:Y:S02]  /*29200*/  HADD2.F32 R135, -RZ, R93.H0_H0 ;  /* 0x2000005dff877230 */ /* 0x000fe40000004100 */
[----:B------:R-:W-:Y:S01]  /*29210*/  FFMA.FTZ R85, R89, R85, R136 ;  /* 0x0000005559557223 */ /* 0x000fe20000010088 */
[----:B------:R-:W-:Y:S02]  /*29220*/  HADD2.F32 R136, -RZ, R4.H1_H1 ;  /* 0x30000004ff887230 */ /* 0x000fe40000004100 */
[----:B------:R-:W-:Y:S01]  /*29230*/  FMUL.FTZ R91, R105, R86 ;  /* 0x00000056695b7220 */ /* 0x000fe20000410000 */
[----:B------:R-:W-:-:S02]  /*29240*/  HADD2.F32 R138, -RZ, R145.H0_H0 ;  /* 0x20000091ff8a7230 */ /* 0x000fc40000004100 */
[----:B------:R-:W-:Y:S01]  /*29250*/  FFMA.FTZ R86, R90, R87, R135 ;  /* 0x000000575a567223 */ /* 0x000fe20000010087 */
[----:B------:R-:W-:Y:S02]  /*29260*/  HADD2.F32 R135, -RZ, R99.H0_H0 ;  /* 0x20000063ff877230 */ /* 0x000fe40000004100 */
[----:B------:R-:W-:Y:S02]  /*29270*/  HADD2.F32 R139, -RZ, R20.H0_H0 ;  /* 0x20000014ff8b7230 */ /* 0x000fe40000004100 */
[----:B------:R-:W-:Y:S01]  /*29280*/  FFMA.FTZ R87, R91, R136, R138 ;  /* 0x000000885b577223 */ /* 0x000fe2000001008a */
[----:B-1----:R-:W-:Y:S02]  /*29290*/  IMAD.WIDE.U32 R162, R5, 0x10, R160 ;  /* 0x0000001005a27825 */ /* 0x002fe400078e00a0 */
[----:B------:R-:W0:Y:S02]  /*292a0*/  LDC.64 R160, c[0x0][0x430] ;  /* 0x00010c00ffa07b82 */ /* 0x000e240000000a00 */
[----:B------:R-:W-:Y:S01]  /*292b0*/  FFMA.FTZ R88, R88, R135, R139 ;  /* 0x0000008758587223 */ /* 0x000fe2000001008b */
[----:B------:R-:W-:Y:S01]  /*292c0*/  HADD2.F32 R136, -RZ, R102.H0_H0 ;  /* 0x20000066ff887230 */ /* 0x000fe20000004100 */
[----:B------:R1:W-:Y:S01]  /*292d0*/  STG.E.128 desc[UR6][R162.64], R84 ;  /* 0x00000054a2007986 */ /* 0x0003e2000c101d06 */
[----:B------:R-:W-:-:S02]  /*292e0*/  HADD2.F32 R138, -RZ, R144.H1_H1 ;  /* 0x30000090ff8a7230 */ /* 0x000fc40000004100 */
[----:B------:R-:W-:Y:S02]  /*292f0*/  HADD2.F32 R135, -RZ, R99.H1_H1 ;  /* 0x30000063ff877230 */ /* 0x000fe40000004100 */
[----:B------:R-:W-:Y:S02]  /*29300*/  HADD2.F32 R139, -RZ, R21.H0_H0 ;  /* 0x20000015ff8b7230 */ /* 0x000fe40000004100 */
[----:B------:R-:W-:Y:S01]  /*29310*/  FFMA.FTZ R89, R89, R136, R138 ;  /* 0x0000008859597223 */ /* 0x000fe2000001008a */
[----:B------:R-:W-:Y:S02]  /*29320*/  HADD2.F32 R136, -RZ, R102.H1_H1 ;  /* 0x30000066ff887230 */ /* 0x000fe40000004100 */
[----:B------:R-:W-:Y:S01]  /*29330*/  FFMA.FTZ R90, R90, R135, R139 ;  /* 0x000000875a5a7223 */ /* 0x000fe2000001008b */
[----:B-1----:R-:W-:Y:S02]  /*29340*/  HADD2.F32 R84, -RZ, R145.H1_H1 ;  /* 0x30000091ff547230 */ /* 0x002fe40000004100 */
[C---:B0-----:R-:W-:Y:S01]  /*29350*/  IMAD.WIDE.U32 R160, R5.reuse, 0x10, R160 ;  /* 0x0000001005a07825 */ /* 0x041fe200078e00a0 */
[----:B------:R-:W-:-:S03]  /*29360*/  IADD3 R5, PT, PT, R5, 0x20, RZ ;  /* 0x0000002005057810 */ /* 0x000fc60007ffe0ff */
[----:B------:R-:W-:-:S05]  /*29370*/  FFMA.FTZ R91, R91, R136, R84 ;  /* 0x000000885b5b7223 */ /* 0x000fca0000010054 */
[----:B------:R1:W-:Y:S02]  /*29380*/  STG.E.128 desc[UR6][R160.64], R88 ;  /* 0x00000058a0007986 */ /* 0x0003e4000c101d06 */
.L_x_18681:
[----:B------:R-:W-:Y:S05]  /*29390*/  BSYNC.RECONVERGENT B0 ;  /* 0x0000000000007941 */ /* 0x000fea0003800200 */
.L_x_18680:
[----:B------:R-:W-:Y:S01]  /*293a0*/  ISETP.NE.AND P0, PT, R121, RZ, PT ;  /* 0x000000ff7900720c */ /* 0x000fe20003f05270 */
[----:B------:R-:W-:-:S12]  /*293b0*/  BSSY.RECONVERGENT B0, `(.L_x_18682) ;  /* 0x0000029000007945 */ /* 0x000fd80003800200 */
[----:B------:R-:W-:Y:S05]  /*293c0*/  @!P0 BRA `(.L_x_18683) ;  /* 0x00000000009c8947 */ /* 0x000fea0003800000 */
[----:B-1----:R-:W1:Y:S01]  /*293d0*/  LDC.64 R160, c[0x0][0x428] ;  /* 0x00010a00ffa07b82 */ /* 0x002e620000000a00 */
[--C-:B0-----:R-:W-:Y:S01]  /*293e0*/  FADD.FTZ R88, R56, -R104.reuse ;  /* 0x8000006838587221 */ /* 0x101fe20000010000 */
[----:B------:R-:W-:Y:S02]  /*293f0*/  HADD2.F32 R84, -RZ, R103.H0_H0 ;  /* 0x20000067ff547230 */ /* 0x000fe40000004100 */
[--C-:B------:R-:W-:Y:S01]  /*29400*/  FADD.FTZ R86, R57, -R104.reuse ;  /* 0x8000006839567221 */ /* 0x100fe20000010000 */
[----:B------:R-:W-:Y:S02]  /*29410*/  HADD2.F32 R85, -RZ, R94.H0_H0 ;  /* 0x2000005eff557230 */ /* 0x000fe40000004100 */
[C---:B------:R-:W-:Y:S01]  /*29420*/  FMUL.FTZ R88, R105.reuse, R88 ;  /* 0x0000005869587220 */ /* 0x040fe20000410000 */
[----:B------:R-:W-:Y:S02]  /*29430*/  HADD2.F32 R136, -RZ, R146.H0_H0 ;  /* 0x20000092ff887230 */ /* 0x000fe40000004100 */
[----:B------:R-:W-:Y:S01]  /*29440*/  FMUL.FTZ R89, R105, R86 ;  /* 0x0000005669597220 */ /* 0x000fe20000410000 */
[----:B------:R-:W-:Y:S01]  /*29450*/  FADD.FTZ R90, R58, -R104 ;  /* 0x800000683a5a7221 */ /* 0x000fe20000010000 */
[----:B------:R-:W-:Y:S01]  /*29460*/  FFMA.FTZ R84, R88, R84, R85 ;  /* 0x0000005458547223 */ /* 0x000fe20000010055 */
[----:B------:R-:W-:-:S02]  /*29470*/  HADD2.F32 R85, -RZ, R107.H0_H0 ;  /* 0x2000006bff557230 */ /* 0x000fc40000004100 */
        /* <DEDUP_REMOVED lines=14> */
[----:B------:R-:W-:Y:S01]  /*29560*/  HADD2.F32 R138, -RZ, R108.H0_H0 ;  /* 0x2000006cff8a7230 */ /* 0x000fe20000004100 */
[----:B------:R1:W-:Y:S01]  /*29570*/  STG.E.128 desc[UR6][R162.64], R84 ;  /* 0x00000054a2007986 */ /* 0x0003e2000c101d06 */
[----:B------:R-:W-:-:S03]  /*29580*/  HADD2.F32 R136, -RZ, R146.H1_H1 ;  /* 0x30000092ff887230 */ /* 0x000fc60000004100 */
[----:B------:R-:W-:Y:S01]  /*29590*/  FFMA.FTZ R88, R88, R138, R135 ;  /* 0x0000008a58587223 */ /* 0x000fe20000010087 */
[----:B------:R-:W-:Y:S02]  /*295a0*/  HADD2.F32 R135, -RZ, R23.H0_H0 ;  /* 0x20000017ff877230 */ /* 0x000fe40000004100 */
[----:B------:R-:W-:Y:S01]  /*295b0*/  FFMA.FTZ R89, R89, R121, R136 ;  /* 0x0000007959597223 */ /* 0x000fe20000010088 */
[----:B------:R-:W-:Y:S02]  /*295c0*/  HADD2.F32 R136, -RZ, R108.H1_H1 ;  /* 0x3000006cff887230 */ /* 0x000fe40000004100 */
[----:B------:R-:W-:-:S03]  /*295d0*/  HADD2.F32 R121, -RZ, R110.H1_H1 ;  /* 0x3000006eff797230 */ /* 0x000fc60000004100 */
[----:B------:R-:W-:Y:S01]  /*295e0*/  FFMA.FTZ R90, R90, R136, R135 ;  /* 0x000000885a5a7223 */ /* 0x000fe20000010087 */
[----:B-1----:R-:W-:Y:S02]  /*295f0*/  HADD2.F32 R84, -RZ, R147.H1_H1 ;  /* 0x30000093ff547230 */ /* 0x002fe40000004100 */
[----:B0-----:R-:W-:-:S04]  /*29600*/  IMAD.WIDE.U32 R160, R5, 0x10, R160 ;  /* 0x0000001005a07825 */ /* 0x001fc800078e00a0 */
[----:B------:R-:W-:Y:S01]  /*29610*/  FFMA.FTZ R91, R91, R121, R84 ;  /* 0x000000795b5b7223 */ /* 0x000fe20000010054 */
[----:B------:R-:W-:-:S04]  /*29620*/  VIADD R5, R5, 0x20 ;  /* 0x0000002005057836 */ /* 0x000fc80000000000 */
[----:B------:R2:W-:Y:S03]  /*29630*/  STG.E.128 desc[UR6][R160.64], R88 ;  /* 0x00000058a0007986 */ /* 0x0005e6000c101d06 */
.L_x_18683:
[----:B------:R-:W-:Y:S05]  /*29640*/  BSYNC.RECONVERGENT B0 ;  /* 0x0000000000007941 */ /* 0x000fea0003800200 */
.L_x_18682:
[----:B------:R-:W-:Y:S01]  /*29650*/  ISETP.NE.AND P0, PT, R119, RZ, PT ;  /* 0x000000ff7700720c */ /* 0x000fe20003f05270 */
[----:B------:R-:W-:-:S12]  /*29660*/  BSSY.RECONVERGENT B0, `(.L_x_18684) ;  /* 0x0000029000007945 */ /* 0x000fd80003800200 */
[----:B------:R-:W-:Y:S05]  /*29670*/  @!P0 BRA `(.L_x_18685) ;  /* 0x00000000009c8947 */ /* 0x000fea0003800000 */
[--C-:B012---:R-:W-:Y:S01]  /*29680*/  FADD.FTZ R88, R60, -R104.reuse ;  /* 0x800000683c587221 */ /* 0x107fe20000010000 */
[----:B------:R-:W-:Y:S02]  /*29690*/  HADD2.F32 R84, -RZ, R112.H0_H0 ;  /* 0x20000070ff547230 */ /* 0x000fe40000004100 */
[----:B------:R-:W-:Y:S01]  /*296a0*/  FADD.FTZ R86, R61, -R104 ;  /* 0x800000683d567221 */ /* 0x000fe20000010000 */
[----:B------:R-:W-:Y:S02]  /*296b0*/  HADD2.F32 R85, -RZ, R42.H0_H0 ;  /* 0x2000002aff557230 */ /* 0x000fe40000004100 */
[C---:B------:R-:W-:Y:S01]  /*296c0*/  FMUL.FTZ R88, R105.reuse, R88 ;  /* 0x0000005869587220 */ /* 0x040fe20000410000 */
[----:B------:R-:W-:Y:S01]  /*296d0*/  HADD2.F32 R136, -RZ, R148.H0_H0 ;  /* 0x20000094ff887230 */ /* 0x000fe20000004100 */
[----:B------:R-:W0:Y:S01]  /*296e0*/  LDC.64 R160, c[0x0][0x428] ;  /* 0x00010a00ffa07b82 */ /* 0x000e220000000a00 */
[----:B------:R-:W-:Y:S01]  /*296f0*/  FMUL.FTZ R89, R105, R86 ;  /* 0x0000005669597220 */ /* 0x000fe20000410000 */
[----:B------:R-:W-:Y:S01]  /*29700*/  FFMA.FTZ R84, R88, R84, R85 ;  /* 0x0000005458547223 */ /* 0x000fe20000010055 */
[----:B------:R-:W-:-:S02]  /*29710*/  HADD2.F32 R85, -RZ, R113.H0_H0 ;  /* 0x20000071ff557230 */ /* 0x000fc40000004100 */
[--C-:B------:R-:W-:Y:S01]  /*29720*/  FADD.FTZ R90, R62, -R104.reuse ;  /* 0x800000683e5a7221 */ /* 0x100fe20000010000 */
[----:B------:R-:W-:Y:S01]  /*29730*/  FADD.FTZ R86, R63, -R104 ;  /* 0x800000683f567221 */ /* 0x000fe20000010000 */
[----:B------:R-:W-:Y:S02]  /*29740*/  HADD2.F32 R87, -RZ, R112.H1_H1 ;  /* 0x30000070ff577230 */ /* 0x000fe40000004100 */
[----:B------:R-:W-:Y:S01]  /*29750*/  FFMA.FTZ R85, R89, R85, R136 ;  /* 0x0000005559557223 */ /* 0x000fe20000010088 */
[----:B------:R-:W-:Y:S02]  /*29760*/  HADD2.F32 R119, -RZ, R43.H0_H0 ;  /* 0x2000002bff777230 */ /* 0x000fe40000004100 */
[C---:B------:R-:W-:Y:S01]  /*29770*/  FMUL.FTZ R90, R105.reuse, R90 ;  /* 0x0000005a695a7220 */ /* 0x040fe20000410000 */
[----:B------:R-:W-:Y:S02]  /*29780*/  HADD2.F32 R136, -RZ, R113.H1_H1 ;  /* 0x30000071ff887230 */ /* 0x000fe40000004100 */
[----:B------:R-:W-:Y:S01]  /*29790*/  FMUL.FTZ R91, R105, R86 ;  /* 0x00000056695b7220 */ /* 0x000fe20000410000 */
[----:B------:R-:W-:-:S02]  /*297a0*/  HADD2.F32 R138, -RZ, R149.H0_H0 ;  /* 0x20000095ff8a7230 */ /* 0x000fc40000004100 */
[----:B------:R-:W-:Y:S01]  /*297b0*/  FFMA.FTZ R86, R90, R87, R119 ;  /* 0x000000575a567223 */ /* 0x000fe20000010077 */
[----:B------:R-:W-:Y:S02]  /*297c0*/  HADD2.F32 R135, -RZ, R115.H0_H0 ;  /* 0x20000073ff877230 */ /* 0x000fe40000004100 */
[----:B------:R-:W-:Y:S02]  /*297d0*/  HADD2.F32 R121, -RZ, R24.H0_H0 ;  /* 0x20000018ff797230 */ /* 0x000fe40000004100 */
[----:B------:R-:W-:Y:S01]  /*297e0*/  FFMA.FTZ R87, R91, R136, R138 ;  /* 0x000000885b577223 */ /* 0x000fe2000001008a */
[----:B------:R-:W-:Y:S01]  /*297f0*/  HADD2.F32 R119, -RZ, R117.H0_H0 ;  /* 0x20000075ff777230 */ /* 0x000fe20000004100 */
[----:B------:R-:W1:Y:S01]  /*29800*/  LDC.64 R138, c[0x0][0x430] ;  /* 0x00010c00ff8a7b82 */ /* 0x000e620000000a00 */
[----:B------:R-:W-:Y:S02]  /*29810*/  HADD2.F32 R136, -RZ, R148.H1_H1 ;  /* 0x30000094ff887230 */ /* 0x000fe40000004100 */
[----:B------:R-:W-:Y:S01]  /*29820*/  FFMA.FTZ R88, R88, R135, R121 ;  /* 0x0000008758587223 */ /* 0x000fe20000010079 */
[----:B------:R-:W-:-:S02]  /*29830*/  HADD2.F32 R135, -RZ, R115.H1_H1 ;  /* 0x30000073ff877230 */ /* 0x000fc40000004100 */
[----:B0-----:R-:W-:-:S04]  /*29840*/  IMAD.WIDE.U32 R160, R5, 0x10, R160 ;  /* 0x0000001005a07825 */ /* 0x001fc800078e00a0 */
[----:B------:R-:W-:Y:S01]  /*29850*/  FFMA.FTZ R89, R89, R119, R136 ;  /* 0x0000007759597223 */ /* 0x000fe20000010088 */
[----:B------:R-:W-:Y:S01]  /*29860*/  HADD2.F32 R121, -RZ, R25.H0_H0 ;  /* 0x20000019ff797230 */ /* 0x000fe20000004100 */
[----:B------:R0:W-:Y:S01]  /*29870*/  STG.E.128 desc[UR6][R160.64], R84 ;  /* 0x00000054a0007986 */ /* 0x0001e2000c101d06 */
[----:B------:R-:W-:-:S03]  /*29880*/  HADD2.F32 R119, -RZ, R117.H1_H1 ;  /* 0x30000075ff777230 */ /* 0x000fc60000004100 */
[----:B------:R-:W-:Y:S01]  /*29890*/  FFMA.FTZ R90, R90, R135, R121 ;  /* 0x000000875a5a7223 */ /* 0x000fe20000010079 */
[C---:B-1----:R-:W-:Y:S01]  /*298a0*/  IMAD.WIDE.U32 R138, R5.reuse, 0x10, R138 ;  /* 0x00000010058a7825 */ /* 0x042fe200078e008a */
[----:B------:R-:W-:-:S03]  /*298b0*/  IADD3 R5, PT, PT, R5, 0x20, RZ ;  /* 0x0000002005057810 */ /* 0x000fc60007ffe0ff */
[----:B0-----:R-:W-:-:S05]  /*298c0*/  HADD2.F32 R84, -RZ, R149.H1_H1 ;  /* 0x30000095ff547230 */ /* 0x001fca0000004100 */
[----:B------:R-:W-:-:S05]  /*298d0*/  FFMA.FTZ R91, R91, R119, R84 ;  /* 0x000000775b5b7223 */ /* 0x000fca0000010054 */
[----:B------:R3:W-:Y:S02]  /*298e0*/  STG.E.128 desc[UR6][R138.64], R88 ;  /* 0x000000588a007986 */ /* 0x0007e4000c101d06 */
.L_x_18685:
[----:B------:R-:W-:Y:S05]  /*298f0*/  BSYNC.RECONVERGENT B0 ;  /* 0x0000000000007941 */ /* 0x000fea0003800200 */
.L_x_18684:
[----:B------:R-:W-:Y:S01]  /*29900*/  ISETP.NE.AND P0, PT, R116, RZ, PT ;  /* 0x000000ff7400720c */ /* 0x000fe20003f05270 */
[----:B------:R-:W-:-:S12]  /*29910*/  BSSY.RECONVERGENT B0, `(.L_x_18686) ;  /* 0x0000029000007945 */ /* 0x000fd80003800200 */
[----:B------:R-:W-:Y:S05]  /*29920*/  @!P0 BRA `(.L_x_18687) ;  /* 0x00000000009c8947 */ /* 0x000fea0003800000 */
[----:B---3--:R-:W3:Y:S01]  /*29930*/  LDC.64 R138, c[0x0][0x428] ;  /* 0x00010a00ff8a7b82 */ /* 0x008ee20000000a00 */
[--C-:B012---:R-:W-:Y:S01]  /*29940*/  FADD.FTZ R88, R64, -R104.reuse ;  /* 0x8000006840587221 */ /* 0x107fe20000010000 */
        /* <DEDUP_REMOVED lines=10> */
[----:B------:R-:W-:Y:S01]  /*299f0*/  FMUL.FTZ R91, R105, R86 ;  /* 0x00000056695b7220 */ /* 0x000fe20000410000 */
[----:B------:R-:W-:Y:S02]  /*29a00*/  HADD2.F32 R86, -RZ, R118.H1_H1 ;  /* 0x30000076ff567230 */ /* 0x000fe40000004100 */
[----:B------:R-:W-:Y:S01]  /*29a10*/  FFMA.FTZ R85, R89, R85, R116 ;  /* 0x0000005559557223 */ /* 0x000fe20000010074 */
[----:B------:R-:W-:Y:S02]  /*29a20*/  HADD2.F32 R119, -RZ, R41.H0_H0 ;  /* 0x20000029ff777230 */ /* 0x000fe40000004100 */
[----:B------:R-:W-:Y:S01]  /*29a30*/  FMUL.FTZ R90, R105, R90 ;  /* 0x0000005a695a7220 */ /* 0x000fe20000410000 */
[----:B------:R-:W-:Y:S02]  /*29a40*/  HADD2.F32 R87, -RZ, R120.H1_H1 ;  /* 0x30000078ff577230 */ /* 0x000fe40000004100 */
[----:B------:R-:W-:-:S02]  /*29a50*/  HADD2.F32 R116, -RZ, R151.H0_H0 ;  /* 0x20000097ff747230 */ /* 0x000fc40000004100 */
[----:B------:R-:W-:Y:S01]  /*29a60*/  FFMA.FTZ R86, R90, R86, R119 ;  /* 0x000000565a567223 */ /* 0x000fe20000010077 */
[----:B------:R-:W-:Y:S02]  /*29a70*/  HADD2.F32 R135, -RZ, R122.H0_H0 ;  /* 0x2000007aff877230 */ /* 0x000fe40000004100 */
[----:B---3--:R-:W-:-:S04]  /*29a80*/  IMAD.WIDE.U32 R160, R5, 0x10, R138 ;  /* 0x0000001005a07825 */ /* 0x008fc800078e008a */
[----:B------:R-:W-:Y:S01]  /*29a90*/  FFMA.FTZ R87, R91, R87, R116 ;  /* 0x000000575b577223 */ /* 0x000fe20000010074 */
[----:B------:R-:W0:Y:S01]  /*29aa0*/  LDC.64 R138, c[0x0][0x430] ;  /* 0x00010c00ff8a7b82 */ /* 0x000e220000000a00 */
[----:B------:R-:W-:Y:S02]  /*29ab0*/  HADD2.F32 R121, -RZ, R26.H0_H0 ;  /* 0x2000001aff797230 */ /* 0x000fe40000004100 */
[----:B------:R-:W-:Y:S01]  /*29ac0*/  HADD2.F32 R119, -RZ, R123.H0_H0 ;  /* 0x2000007bff777230 */ /* 0x000fe20000004100 */
[----:B------:R1:W-:Y:S01]  /*29ad0*/  STG.E.128 desc[UR6][R160.64], R84 ;  /* 0x00000054a0007986 */ /* 0x0003e2000c101d06 */
[----:B------:R-:W-:Y:S02]  /*29ae0*/  HADD2.F32 R116, -RZ, R150.H1_H1 ;  /* 0x30000096ff747230 */ /* 0x000fe40000004100 */
[----:B------:R-:W-:Y:S01]  /*29af0*/  FFMA.FTZ R88, R88, R135, R121 ;  /* 0x0000008758587223 */ /* 0x000fe20000010079 */
[----:B------:R-:W-:Y:S02]  /*29b00*/  HADD2.F32 R121, -RZ, R122.H1_H1 ;  /* 0x3000007aff797230 */ /* 0x000fe40000004100 */
[----:B------:R-:W-:Y:S01]  /*29b10*/  FFMA.FTZ R89, R89, R119, R116 ;  /* 0x0000007759597223 */ /* 0x000fe20000010074 */
[----:B------:R-:W-:-:S02]  /*29b20*/  HADD2.F32 R119, -RZ, R27.H0_H0 ;  /* 0x2000001bff777230 */ /* 0x000fc40000004100 */
[----:B------:R-:W-:-:S03]  /*29b30*/  HADD2.F32 R116, -RZ, R123.H1_H1 ;  /* 0x3000007bff747230 */ /* 0x000fc60000004100 */
[----:B------:R-:W-:Y:S01]  /*29b40*/  FFMA.FTZ R90, R90, R121, R119 ;  /* 0x000000795a5a7223 */ /* 0x000fe20000010077 */
[----:B-1----:R-:W-:Y:S02]  /*29b50*/  HADD2.F32 R84, -RZ, R151.H1_H1 ;  /* 0x30000097ff547230 */ /* 0x002fe40000004100 */
[----:B0-----:R-:W-:-:S04]  /*29b60*/  IMAD.WIDE.U32 R138, R5, 0x10, R138 ;  /* 0x00000010058a7825 */ /* 0x001fc800078e008a */
[----:B------:R-:W-:Y:S01]  /*29b70*/  FFMA.FTZ R91, R91, R116, R84 ;  /* 0x000000745b5b7223 */ /* 0x000fe20000010054 */
[----:B------:R-:W-:-:S04]  /*29b80*/  VIADD R5, R5, 0x20 ;  /* 0x0000002005057836 */ /* 0x000fc80000000000 */
[----:B------:R4:W-:Y:S03]  /*29b90*/  STG.E.128 desc[UR6][R138.64], R88 ;  /* 0x000000588a007986 */ /* 0x0009e6000c101d06 */
.L_x_18687:
[----:B------:R-:W-:Y:S05]  /*29ba0*/  BSYNC.RECONVERGENT B0 ;  /* 0x0000000000007941 */ /* 0x000fea0003800200 */
.L_x_18686:
[----:B------:R-:W-:Y:S01]  /*29bb0*/  ISETP.NE.AND P0, PT, R114, RZ, PT ;  /* 0x000000ff7200720c */ /* 0x000fe20003f05270 */
[----:B------:R-:W-:-:S12]  /*29bc0*/  BSSY.RECONVERGENT B0, `(.L_x_18688) ;  /* 0x0000029000007945 */ /* 0x000fd80003800200 */
[----:B------:R-:W-:Y:S05]  /*29bd0*/  @!P0 BRA `(.L_x_18689) ;  /* 0x00000000009c8947 */ /* 0x000fea0003800000 */
[----:B---34-:R-:W3:Y:S01]  /*29be0*/  LDC.64 R138, c[0x0][0x428] ;  /* 0x00010a00ff8a7b82 */ /* 0x018ee20000000a00 */
        /* <DEDUP_REMOVED lines=28> */
[----:B------:R-:W-:Y:S02]  /*29db0*/  HADD2.F32 R119, -RZ, R29.H0_H0 ;  /* 0x2000001dff777230 */ /* 0x000fe40000004100 */
[----:B------:R-:W-:Y:S01]  /*29dc0*/  FFMA.FTZ R89, R89, R116, R114 ;  /* 0x0000007459597223 */ /* 0x000fe20000010072 */
[----:B------:R-:W-:-:S02]  /*29dd0*/  HADD2.F32 R116, -RZ, R126.H1_H1 ;  /* 0x3000007eff747230 */ /* 0x000fc40000004100 */
[----:B------:R-:W-:-:S03]  /*29de0*/  HADD2.F32 R114, -RZ, R127.H1_H1 ;  /* 0x3000007fff727230 */ /* 0x000fc60000004100 */
[----:B------:R-:W-:Y:S01]  /*29df0*/  FFMA.FTZ R90, R90, R116, R119 ;  /* 0x000000745a5a7223 */ /* 0x000fe20000010077 */
[----:B-1----:R-:W-:Y:S02]  /*29e00*/  HADD2.F32 R84, -RZ, R153.H1_H1 ;  /* 0x30000099ff547230 */ /* 0x002fe40000004100 */
[C---:B0-----:R-:W-:Y:S01]  /*29e10*/  IMAD.WIDE.U32 R138, R5.reuse, 0x10, R138 ;  /* 0x00000010058a7825 */ /* 0x041fe200078e008a */
[----:B------:R-:W-:-:S03]  /*29e20*/  IADD3 R5, PT, PT, R5, 0x20, RZ ;  /* 0x0000002005057810 */ /* 0x000fc60007ffe0ff */
[----:B------:R-:W-:-:S05]  /*29e30*/  FFMA.FTZ R91, R91, R114, R84 ;  /* 0x000000725b5b7223 */ /* 0x000fca0000010054 */
[----:B------:R0:W-:Y:S02]  /*29e40*/  STG.E.128 desc[UR6][R138.64], R88 ;  /* 0x000000588a007986 */ /* 0x0001e4000c101d06 */
.L_x_18689:
[----:B------:R-:W-:Y:S05]  /*29e50*/  BSYNC.RECONVERGENT B0 ;  /* 0x0000000000007941 */ /* 0x000fea0003800200 */
.L_x_18688:
[----:B------:R-:W-:Y:S01]  /*29e60*/  ISETP.NE.AND P0, PT, R111, RZ, PT ;  /* 0x000000ff6f00720c */ /* 0x000fe20003f05270 */
[----:B------:R-:W-:-:S12]  /*29e70*/  BSSY.RECONVERGENT B0, `(.L_x_18690) ;  /* 0x0000029000007945 */ /* 0x000fd80003800200 */
[----:B------:R-:W-:Y:S05]  /*29e80*/  @!P0 BRA `(.L_x_18691) ;  /* 0x00000000009c8947 */ /* 0x000fea0003800000 */
[----:B0--34-:R-:W0:Y:S01]  /*29e90*/  LDC.64 R138, c[0x0][0x428] ;  /* 0x00010a00ff8a7b82 */ /* 0x019e220000000a00 */
[--C-:B-12---:R-:W-:Y:S01]  /*29ea0*/  FADD.FTZ R88, R72, -R104.reuse ;  /* 0x8000006848587221 */ /* 0x106fe20000010000 */
        /* <DEDUP_REMOVED lines=19> */
[----:B0-----:R-:W-:-:S04]  /*29fe0*/  IMAD.WIDE.U32 R160, R5, 0x10, R138 ;  /* 0x0000001005a07825 */ /* 0x001fc800078e008a */
        /* <DEDUP_REMOVED lines=13> */
[----:B0-----:R-:W-:-:S04]  /*2a0c0*/  IMAD.WIDE.U32 R138, R5, 0x10, R138 ;  /* 0x00000010058a7825 */ /* 0x001fc800078e008a */
[----:B------:R-:W-:Y:S01]  /*2a0d0*/  FFMA.FTZ R91, R91, R111, R84 ;  /* 0x0000006f5b5b7223 */ /* 0x000fe20000010054 */
[----:B------:R-:W-:-:S04]  /*2a0e0*/  VIADD R5, R5, 0x20 ;  /* 0x0000002005057836 */ /* 0x000fc80000000000 */
[----:B------:R0:W-:Y:S03]  /*2a0f0*/  STG.E.128 desc[UR6][R138.64], R88 ;  /* 0x000000588a007986 */ /* 0x0001e6000c101d06 */
.L_x_18691:
[----:B------:R-:W-:Y:S05]  /*2a100*/  BSYNC.RECONVERGENT B0 ;  /* 0x0000000000007941 */ /* 0x000fea0003800200 */
.L_x_18690:
        /* <DEDUP_REMOVED lines=42> */
.L_x_18693:
[----:B------:R-:W-:Y:S05]  /*2a3b0*/  BSYNC.RECONVERGENT B0 ;  /* 0x0000000000007941 */ /* 0x000fea0003800200 */
.L_x_18692:
[----:B------:R-:W-:Y:S01]  /*2a3c0*/  ISETP.NE.AND P0, PT, R106, RZ, PT ;  /* 0x000000ff6a00720c */ /* 0x000fe20003f05270 */
[----:B------:R-:W-:-:S12]  /*2a3d0*/  BSSY.RECONVERGENT B0, `(.L_x_18694) ;  /* 0x0000028000007945 */ /* 0x000fd80003800200 */
[----:B------:R-:W-:Y:S05]  /*2a3e0*/  @!P0 BRA `(.L_x_18695) ;  /* 0x0000000000988947 */ /* 0x000fea0003800000 */
[--C-:B------:R-:W-:Y:S01]  /*2a3f0*/  FADD.FTZ R86, R80, -R104.reuse ;  /* 0x8000006850567221 */ /* 0x100fe20000010000 */
[----:B------:R-:W-:Y:S02]  /*2a400*/  HADD2.F32 R85, -RZ, R140.H0_H0 ;  /* 0x2000008cff557230 */ /* 0x000fe40000004100 */
[----:B------:R-:W-:Y:S01]  /*2a410*/  FADD.FTZ R106, R81, -R104 ;  /* 0x80000068516a7221 */ /* 0x000fe20000010000 */
[----:B0-----:R-:W-:Y:S02]  /*2a420*/  HADD2.F32 R84, -RZ, R18.H0_H0 ;  /* 0x20000012ff547230 */ /* 0x001fe40000004100 */
[C---:B------:R-:W-:Y:S01]  /*2a430*/  FMUL.FTZ R109, R105.reuse, R86 ;  /* 0x00000056696d7220 */ /* 0x040fe20000410000 */
[----:B-12---:R-:W0:Y:S01]  /*2a440*/  LDC.64 R160, c[0x0][0x428] ;  /* 0x00010a00ffa07b82 */ /* 0x006e220000000a00 */
[----:B---34-:R-:W-:Y:S02]  /*2a450*/  HADD2.F32 R90, -RZ, R158.H0_H0 ;  /* 0x2000009eff5a7230 */ /* 0x018fe40000004100 */
[----:B------:R-:W-:Y:S01]  /*2a460*/  FMUL.FTZ R87, R105, R106 ;  /* 0x0000006a69577220 */ /* 0x000fe20000410000 */
[----:B------:R-:W-:Y:S01]  /*2a470*/  FFMA.FTZ R84, R109, R85, R84 ;  /* 0x000000556d547223 */ /* 0x000fe20000010054 */
[----:B------:R-:W-:-:S02]  /*2a480*/  HADD2.F32 R85, -RZ, R141.H0_H0 ;  /* 0x2000008dff557230 */ /* 0x000fc40000004100 */
[----:B------:R-:W-:Y:S01]  /*2a490*/  HADD2.F32 R91, -RZ, R142.H0_H0 ;  /* 0x2000008eff5b7230 */ /* 0x000fe20000004100 */
[----:B------:R-:W1:Y:S01]  /*2a4a0*/  LDC.64 R138, c[0x0][0x430] ;  /* 0x00010c00ff8a7b82 */ /* 0x000e620000000a00 */
[----:B------:R-:W-:Y:S02]  /*2a4b0*/  HADD2.F32 R88, -RZ, R16.H0_H0 ;  /* 0x20000010ff587230 */ /* 0x000fe40000004100 */
[----:B------:R-:W-:Y:S01]  /*2a4c0*/  FFMA.FTZ R85, R87, R85, R90 ;  /* 0x0000005557557223 */ /* 0x000fe2000001005a */
[----:B------:R-:W-:Y:S02]  /*2a4d0*/  HADD2.F32 R86, -RZ, R143.H0_H0 ;  /* 0x2000008fff567230 */ /* 0x000fe40000004100 */
[----:B------:R-:W-:Y:S01]  /*2a4e0*/  FADD.FTZ R90, R82, -R104 ;  /* 0x80000068525a7221 */ /* 0x000fe20000010000 */
[----:B------:R-:W-:Y:S02]  /*2a4f0*/  HADD2.F32 R89, -RZ, R158.H1_H1 ;  /* 0x3000009eff597230 */ /* 0x000fe40000004100 */
[----:B------:R-:W-:Y:S01]  /*2a500*/  FFMA.FTZ R88, R109, R91, R88 ;  /* 0x0000005b6d587223 */ /* 0x000fe20000010058 */
[----:B------:R-:W-:-:S02]  /*2a510*/  HADD2.F32 R106, -RZ, R140.H1_H1 ;  /* 0x3000008cff6a7230 */ /* 0x000fc40000004100 */
[----:B------:R-:W-:Y:S01]  /*2a520*/  FMUL.FTZ R91, R105, R90 ;  /* 0x0000005a695b7220 */ /* 0x000fe20000410000 */
[----:B------:R-:W-:Y:S02]  /*2a530*/  HADD2.F32 R90, -RZ, R17.H0_H0 ;  /* 0x20000011ff5a7230 */ /* 0x000fe40000004100 */
[----:B------:R-:W-:Y:S01]  /*2a540*/  FFMA.FTZ R89, R87, R86, R89 ;  /* 0x0000005657597223 */ /* 0x000fe20000010059 */
[----:B------:R-:W-:Y:S02]  /*2a550*/  HADD2.F32 R86, -RZ, R19.H0_H0 ;  /* 0x20000013ff567230 */ /* 0x000fe40000004100 */
[----:B------:R-:W-:Y:S01]  /*2a560*/  FADD.FTZ R104, R83, -R104 ;  /* 0x8000006853687221 */ /* 0x000fe20000010000 */
[----:B------:R-:W-:Y:S02]  /*2a570*/  HADD2.F32 R87, -RZ, R142.H1_H1 ;  /* 0x3000008eff577230 */ /* 0x000fe40000004100 */
[----:B------:R-:W-:Y:S01]  /*2a580*/  FFMA.FTZ R86, R91, R106, R86 ;  /* 0x0000006a5b567223 */ /* 0x000fe20000010056 */
[----:B------:R-:W-:-:S02]  /*2a590*/  FMUL.FTZ R105, R105, R104 ;  /* 0x0000006869697220 */ /* 0x000fc40000410000 */
[----:B------:R-:W-:Y:S01]  /*2a5a0*/  FFMA.FTZ R90, R91, R87, R90 ;  /* 0x000000575b5a7223 */ /* 0x000fe2000001005a */
[----:B------:R-:W-:Y:S02]  /*2a5b0*/  HADD2.F32 R87, -RZ, R141.H1_H1 ;  /* 0x3000008dff577230 */ /* 0x000fe40000004100 */
[----:B------:R-:W-:Y:S02]  /*2a5c0*/  HADD2.F32 R106, -RZ, R159.H0_H0 ;  /* 0x2000009fff6a7230 */ /* 0x000fe40000004100 */
[----:B------:R-:W-:Y:S02]  /*2a5d0*/  HADD2.F32 R104, -RZ, R143.H1_H1 ;  /* 0x3000008fff687230 */ /* 0x000fe40000004100 */
[----:B------:R-:W-:Y:S02]  /*2a5e0*/  HADD2.F32 R91, -RZ, R159.H1_H1 ;  /* 0x3000009fff5b7230 */ /* 0x000fe40000004100 */
[----:B------:R-:W-:Y:S01]  /*2a5f0*/  FFMA.FTZ R87, R105, R87, R106 ;  /* 0x0000005769577223 */ /* 0x000fe2000001006a */
[----:B0-----:R-:W-:-:S04]  /*2a600*/  IMAD.WIDE.U32 R160, R5, 0x10, R160 ;  /* 0x0000001005a07825 */ /* 0x001fc800078e00a0 */
[----:B------:R-:W-:Y:S01]  /*2a610*/  FFMA.FTZ R91, R105, R104, R91 ;  /* 0x00000068695b7223 */ /* 0x000fe2000001005b */
[----:B-1----:R-:W-:Y:S01]  /*2a620*/  IMAD.WIDE.U32 R138, R5, 0x10, R138 ;  /* 0x00000010058a7825 */ /* 0x002fe200078e008a */
[----:B------:R0:W-:Y:S04]  /*2a630*/  STG.E.128 desc[UR6][R160.64], R84 ;  /* 0x00000054a0007986 */ /* 0x0001e8000c101d06 */
[----:B------:R0:W-:Y:S02]  /*2a640*/  STG.E.128 desc[UR6][R138.64], R88 ;  /* 0x000000588a007986 */ /* 0x0001e4000c101d06 */
.L_x_18695:
[----:B------:R-:W-:Y:S05]  /*2a650*/  BSYNC.RECONVERGENT B0 ;  /* 0x0000000000007941 */ /* 0x000fea0003800200 */
.L_x_18694:
[----:B0-----:R-:W0:Y:S02]  /*2a660*/  LDC.64 R84, c[0x0][0x380] ;  /* 0x0000e000ff547b82 */ /* 0x001e240000000a00 */
[----:B0-----:R-:W-:-:S05]  /*2a670*/  IMAD R96, R84, 0x4, R96 ;  /* 0x0000000454607824 */ /* 0x001fca00078e0260 */
[----:B------:R-:W-:-:S13]  /*2a680*/  ISETP.GE.AND P0, PT, R96, R85, PT ;  /* 0x000000556000720c */ /* 0x000fda0003f06270 */
[----:B------:R-:W-:Y:S05]  /*2a690*/  @!P0 BRA `(.L_x_18696) ;  /* 0xfffffd8400288947 */ /* 0x000fea000383ffff */
[----:B------:R-:W-:Y:S05]  /*2a6a0*/  EXIT ;  /* 0x000000000000794d */ /* 0x000fea0003800000 */
.L_x_18679:
[----:B------:R-:W-:Y:S01]  /*2a6b0*/  HFMA2 R87, -RZ, RZ, 0, 1.847743988037109375e-06 ;  /* 0x0000001fff577431 */ /* 0x000fe200000001ff */
[----:B------:R-:W-:Y:S01]  /*2a6c0*/  BSSY B0, `(.L_x_18697) ;  /* 0x0000007000007945 */ /* 0x000fe20003800000 */
[----:B------:R-:W-:Y:S01]  /*2a6d0*/  MOV R104, R139 ;  /* 0x0000008b00687202 */ /* 0x000fe20000000f00 */
[----:B------:R-:W-:Y:S02]  /*2a6e0*/  IMAD.MOV.U32 R88, RZ, RZ, 0x1 ;  /* 0x00000001ff587424 */ /* 0x000fe400078e00ff */
[----:B------:R-:W-:-:S07]  /*2a6f0*/  IMAD.MOV.U32 R89, RZ, RZ, -0x1 ;  /* 0xffffffffff597424 */ /* 0x000fce00078e00ff */
[----:B------:R-:W-:Y:S05]  /*2a700*/  WARPSYNC.COLLECTIVE R89, `(.L_x_18698) ;  /* 0x0000000059087348 */ /* 0x000fea0003c00000 */
[----:B------:R0:W1:Y:S02]  /*2a710*/  SHFL.BFLY P6, R91, R104, R88, R87 ;  /* 0x0c000058685b7389 */ /* 0x00006400000c0057 */
[----:B01----:R-:W-:Y:S05]  /*2a720*/  ENDCOLLECTIVE ;  /* 0x000000000000791b */ /* 0x003fea0003800000 */
.L_x_18698:
[----:B------:R-:W-:Y:S05]  /*2a730*/  BSYNC B0 ;  /* 0x0000000000007941 */ /* 0x000fea0003800000 */
.L_x_18697:
[----:B------:R-:W-:Y:S01]  /*2a740*/  FADD.FTZ R104, R139, R91 ;  /* 0x0000005b8b687221 */ /* 0x000fe20000010000 */
[----:B------:R-:W-:Y:S01]  /*2a750*/  MOV R88, 0x2 ;  /* 0x0000000200587802 */ /* 0x000fe20000000f00 */
[----:B------:R-:W-:Y:S01]  /*2a760*/  IMAD.MOV.U32 R87, RZ, RZ, 0x1f ;  /* 0x0000001fff577424 */ /* 0x000fe200078e00ff */
[----:B------:R-:W-:Y:S01]  /*2a770*/  MOV R89, 0xffffffff ;  /* 0xffffffff00597802 */ /* 0x000fe20000000f00 */
[----:B------:R-:W0:Y:S06]  /*2a780*/  LDC R85, c[0x0][0x400] ;  /* 0x00010000ff557b82 */ /* 0x000e2c0000000800 */
[----:B0-----:R-:W-:Y:S05]  /*2a790*/  WARPSYNC.COLLECTIVE R89, `(.L_x_18699) ;  /* 0x0000000059087348 */ /* 0x001fea0003c00000 */
[----:B------:R1:W2:Y:S02]  /*2a7a0*/  SHFL.BFLY P6, R91, R104, R88, R87 ;  /* 0x0c000058685b7389 */ /* 0x0002a400000c0057 */
[----:B012---:R-:W-:Y:S05]  /*2a7b0*/  ENDCOLLECTIVE ;  /* 0x000000000000791b */ /* 0x007fea0003800000 */
.L_x_18699:
[----:B------:R-:W-:Y:S02]  /*2a7c0*/  HFMA2 R88, -RZ, RZ, 0, 2.384185791015625e-07 ;  /* 0x00000004ff587431 */ /* 0x000fe400000001ff */
[----:B------:R-:W-:-:S04]  /*2a7d0*/  FADD.FTZ R136, R104, R91 ;  /* 0x0000005b68887221 */ /* 0x000fc80000010000 */
[----:B------:R-:W-:-:S07]  /*2a7e0*/  IMAD.MOV.U32 R104, RZ, RZ, R136 ;  /* 0x000000ffff687224 */ /* 0x000fce00078e0088 */
[----:B------:R-:W-:Y:S05]  /*2a7f0*/  WARPSYNC.COLLECTIVE R89, `(.L_x_18700) ;  /* 0x0000000059087348 */ /* 0x000fea0003c00000 */
[----:B------:R0:W1:Y:S02]  /*2a800*/  SHFL.BFLY P6, R91, R104, R88, R87 ;  /* 0x0c000058685b7389 */ /* 0x00006400000c0057 */
[----:B01----:R-:W-:Y:S05]  /*2a810*/  ENDCOLLECTIVE ;  /* 0x000000000000791b */ /* 0x003fea0003800000 */
.L_x_18700:
[----:B------:R-:W-:Y:S01]  /*2a820*/  MOV R88, 0x8 ;  /* 0x0000000800587802 */ /* 0x000fe20000000f00 */
[----:B------:R-:W-:-:S04]  /*2a830*/  FADD.FTZ R135, R136, R91 ;  /* 0x0000005b88877221 */ /* 0x000fc80000010000 */
[----:B------:R-:W-:-:S07]  /*2a840*/  IMAD.MOV.U32 R104, RZ, RZ, R135 ;  /* 0x000000ffff687224 */ /* 0x000fce00078e0087 */
[----:B------:R-:W-:Y:S05]  /*2a850*/  WARPSYNC.COLLECTIVE R89, `(.L_x_18701) ;  /* 0x0000000059087348 */ /* 0x000fea0003c00000 */
[----:B------:R0:W1:Y:S02]  /*2a860*/  SHFL.BFLY P6, R91, R104, R88, R87 ;  /* 0x0c000058685b7389 */ /* 0x00006400000c0057 */
[----:B01----:R-:W-:Y:S05]  /*2a870*/  ENDCOLLECTIVE ;  /* 0x000000000000791b */ /* 0x003fea0003800000 */
.L_x_18701:
[----:B------:R-:W-:Y:S02]  /*2a880*/  HFMA2 R88, -RZ, RZ, 0, 9.5367431640625e-07 ;  /* 0x00000010ff587431 */ /* 0x000fe400000001ff */
[----:B------:R-:W-:-:S04]  /*2a890*/  FADD.FTZ R105, R135, R91 ;  /* 0x0000005b87697221 */ /* 0x000fc80000010000 */
[----:B------:R-:W-:-:S07]  /*2a8a0*/  IMAD.MOV.U32 R104, RZ, RZ, R105 ;  /* 0x000000ffff687224 */ /* 0x000fce00078e0069 */
[----:B------:R-:W-:Y:S05]  /*2a8b0*/  WARPSYNC.COLLECTIVE R89, `(.L_x_18702) ;  /* 0x0000000059087348 */ /* 0x000fea0003c00000 */
[----:B------:R0:W1:Y:S02]  /*2a8c0*/  SHFL.BFLY P6, R91, R104, R88, R87 ;  /* 0x0c000058685b7389 */ /* 0x00006400000c0057 */
[----:B01----:R-:W-:Y:S05]  /*2a8d0*/  ENDCOLLECTIVE ;  /* 0x000000000000791b */ /* 0x003fea0003800000 */
.L_x_18702:
[----:B------:R-:W-:Y:S01]  /*2a8e0*/  ISETP.NE.AND P6, PT, R84, RZ, PT ;  /* 0x000000ff5400720c */ /* 0x000fe20003fc5270 */
        /* <DEDUP_REMOVED lines=8> */
[----:B------:R-:W-:-:S04]  /*2a970*/  FFMA.FTZ R136, R136, R136, R91 ;  /* 0x0000008888887223 */ /* 0x000fc8000001005b */
[----:B------:R-:W-:Y:S01]  /*2a980*/  FFMA.FTZ R136, R87, R87, R136 ;  /* 0x0000005757887223 */ /* 0x000fe20000010088 */
[----:B------:R-:W-:-:S04]  /*2a990*/  FADD.FTZ R87, R56, -R84 ;  /* 0x8000005438577221 */ /* 0x000fc80000010000 */
[----:B------:R-:W-:-:S05]  /*2a9a0*/  FSEL R104, R136, RZ, P5 ;  /* 0x000000ff88687208 */ /* 0x000fca0002800000 */
        /* <DEDUP_REMOVED lines=8> */
[----:B------:R-:W-:Y:S01]  /*2aa30*/  ISETP.NE.AND P4, PT, R86, RZ, PT ;  /* 0x000000ff5600720c */ /* 0x000fe20003f85270 */
[----:B------:R-:W-:Y:S01]  /*2aa40*/  FADD.FTZ R86, R61, -R84 ;  /* 0x800000543d567221 */ /* 0x000fe20000010000 */
[----:B------:R-:W-:Y:S02]  /*2aa50*/  IMAD.MOV.U32 R88, RZ, RZ, 0x1 ;  /* 0x00000001ff587424 */ /* 0x000fe400078e00ff */
        /* <DEDUP_REMOVED lines=46> */
[----:B------:R-:W-:-:S07]  /*2ad40*/  MOV R87, 0x1f ;  /* 0x0000001f00577802 */ /* 0x000fce0000000f00 */
[----:B------:R-:W-:Y:S05]  /*2ad50*/  WARPSYNC.COLLECTIVE R89, `(.L_x_18703) ;  /* 0x0000000059087348 */ /* 0x000fea0003c00000 */
[----:B------:R0:W1:Y:S02]  /*2ad60*/  SHFL.BFLY P6, R91, R104, R88, R87 ;  /* 0x0c000058685b7389 */ /* 0x00006400000c0057 */
[----:B01----:R-:W-:Y:S05]  /*2ad70*/  ENDCOLLECTIVE ;  /* 0x000000000000791b */ /* 0x003fea0003800000 */
.L_x_18703:
[----:B------:R-:W-:Y:S02]  /*2ad80*/  HFMA2 R88, -RZ, RZ, 0, 1.1920928955078125e-07 ;  /* 0x00000002ff587431 */ /* 0x000fe400000001ff */
[----:B------:R-:W-:-:S04]  /*2ad90*/  FADD.FTZ R136, R104, R91 ;  /* 0x0000005b68887221 */ /* 0x000fc80000010000 */
[----:B------:R-:W-:-:S07]  /*2ada0*/  IMAD.MOV.U32 R104, RZ, RZ, R136 ;  /* 0x000000ffff687224 */ /* 0x000fce00078e0088 */
[----:B------:R-:W-:Y:S05]  /*2adb0*/  WARPSYNC.COLLECTIVE R89, `(.L_x_18704) ;  /* 0x0000000059087348 */ /* 0x000fea0003c00000 */
[----:B------:R0:W1:Y:S02]  /*2adc0*/  SHFL.BFLY P6, R91, R104, R88, R87 ;  /* 0x0c000058685b7389 */ /* 0x00006400000c0057 */
[----:B01----:R-:W-:Y:S05]  /*2add0*/  ENDCOLLECTIVE ;  /* 0x000000000000791b */ /* 0x003fea0003800000 */
.L_x_18704:
[----:B------:R-:W-:Y:S01]  /*2ade0*/  MOV R88, 0x4 ;  /* 0x0000000400587802 */ /* 0x000fe20000000f00 */
[----:B------:R-:W-:-:S04]  /*2adf0*/  FADD.FTZ R135, R136, R91 ;  /* 0x0000005b88877221 */ /* 0x000fc80000010000 */
[----:B------:R-:W-:-:S07]  /*2ae00*/  IMAD.MOV.U32 R104, RZ, RZ, R135 ;  /* 0x000000ffff687224 */ /* 0x000fce00078e0087 */
[----:B------:R-:W-:Y:S05]  /*2ae10*/  WARPSYNC.COLLECTIVE R89, `(.L_x_18705) ;  /* 0x0000000059087348 */ /* 0x000fea0003c00000 */
[----:B------:R0:W1:Y:S02]  /*2ae20*/  SHFL.BFLY P6, R91, R104, R88, R87 ;  /* 0x0c000058685b7389 */ /* 0x00006400000c0057 */
[----:B01----:R-:W-:Y:S05]  /*2ae30*/  ENDCOLLECTIVE ;  /* 0x000000000000791b */ /* 0x003fea0003800000 */
.L_x_18705:
[----:B------:R-:W-:Y:S02]  /*2ae40*/  HFMA2 R88, -RZ, RZ, 0, 4.76837158203125e-07 ;  /* 0x00000008ff587431 */ /* 0x000fe400000001ff */
[----:B------:R-:W-:-:S04]  /*2ae50*/  FADD.FTZ R105, R135, R91 ;  /* 0x0000005b87697221 */ /* 0x000fc80000010000 */
[----:B------:R-:W-:-:S07]  /*2ae60*/  IMAD.MOV.U32 R104, RZ, RZ, R105 ;  /* 0x000000ffff687224 */ /* 0x000fce00078e0069 */
[----:B------:R-:W-:Y:S05]  /*2ae70*/  WARPSYNC.COLLECTIVE R89, `(.L_x_18706) ;  /* 0x0000000059087348 */ /* 0x000fea0003c00000 */
[----:B------:R0:W1:Y:S02]  /*2ae80*/  SHFL.BFLY P6, R91, R104, R88, R87 ;  /* 0x0c000058685b7389 */ /* 0x00006400000c0057 */
[----:B01----:R-:W-:Y:S05]  /*2ae90*/  ENDCOLLECTIVE ;  /* 0x000000000000791b */ /* 0x003fea0003800000 */
.L_x_18706:
[----:B------:R-:W-:Y:S01]  /*2aea0*/  MOV R88, 0x10 ;  /* 0x0000001000587802 */ /* 0x000fe20000000f00 */
[----:B------:R-:W-:-:S04]  /*2aeb0*/  FADD.FTZ R86, R105, R91 ;  /* 0x0000005b69567221 */ /* 0x000fc80000010000 */
[----:B------:R-:W-:-:S07]  /*2aec0*/  IMAD.MOV.U32 R104, RZ, RZ, R86 ;  /* 0x000000ffff687224 */ /* 0x000fce00078e0056 */
[----:B------:R-:W-:Y:S05]  /*2aed0*/  WARPSYNC.COLLECTIVE R89, `(.L_x_18707) ;  /* 0x0000000059087348 */ /* 0x000fea0003c00000 */
[----:B------:R0:W1:Y:S02]  /*2aee0*/  SHFL.BFLY P6, R91, R104, R88, R87 ;  /* 0x0c000058685b7389 */ /* 0x00006400000c0057 */
[----:B01----:R-:W-:Y:S05]  /*2aef0*/  ENDCOLLECTIVE ;  /* 0x000000000000791b */ /* 0x003fea0003800000 */
.L_x_18707:
[----:B------:R-:W-:Y:S05]  /*2af00*/  BRA `(.L_x_18708) ;  /* 0xffffffe000407947 */ /* 0x000fea000383ffff */
.L_x_18709:
        /* <DEDUP_REMOVED lines=15> */
.L_x_22738:


//--------------------- .text._ZN10layer_norm31ln_parallel_residual_fwd_kernelINS_13Kernel_traitsI6__halfffffjLj1024ELj1ELj4ELj1ELj16ENS_18Kernel_traits_baseILj1024ES2_ffffjLj128EEEEELb1ELb0ELb1EEEvNS_9FwdParamsE --------------------------
	.section	.text._ZN10layer_norm31ln_parallel_residual_fwd_kernelINS_13Kernel_traitsI6__halfffffjLj1024ELj1ELj4ELj1ELj16ENS_18Kernel_traits_baseILj1024ES2_ffffjLj128EEEEELb1ELb0ELb1EEEvNS_9FwdParamsE,"ax",@progbits
	.align	128
        .global         _ZN10layer_norm31ln_parallel_residual_fwd_kernelINS_13Kernel_traitsI6__halfffffjLj1024ELj1ELj4ELj1ELj16ENS_18Kernel_traits_baseILj1024ES2_ffffjLj128EEEEELb1ELb0ELb1EEEvNS_9FwdParamsE
        .type           _ZN10layer_norm31ln_parallel_residual_fwd_kernelINS_13Kernel_traitsI6__halfffffjLj1024ELj1ELj4ELj1ELj16ENS_18Kernel_traits_baseILj1024ES2_ffffjLj128EEEEELb1ELb0ELb1EEEvNS_9FwdParamsE,@function
        .size           _ZN10layer_norm31ln_parallel_residual_fwd_kernelINS_13Kernel_traitsI6__halfffffjLj1024ELj1ELj4ELj1ELj16ENS_18Kernel_traits_baseILj1024ES2_ffffjLj128EEEEELb1ELb0ELb1EEEvNS_9FwdParamsE,(.L_x_22739 - _ZN10layer_norm31ln_parallel_residual_fwd_kernelINS_13Kernel_traitsI6__halfffffjLj1024ELj1ELj4ELj1ELj16ENS_18Kernel_traits_baseILj1024ES2_ffffjLj128EEEEELb1ELb0ELb1EEEvNS_9FwdParamsE)
        .other          _ZN10layer_norm31ln_parallel_residual_fwd_kernelINS_13Kernel_traitsI6__halfffffjLj1024ELj1ELj4ELj1ELj16ENS_18Kernel_traits_baseILj1024ES2_ffffjLj128EEEEELb1ELb0ELb1EEEvNS_9FwdParamsE,@"STO_CUDA_ENTRY STV_DEFAULT"
_ZN10layer_norm31ln_parallel_residual_fwd_kernelINS_13Kernel_traitsI6__halfffffjLj1024ELj1ELj4ELj1ELj16ENS_18Kernel_traits_baseILj1024ES2_ffffjLj128EEEEELb1ELb0ELb1EEEvNS_9FwdParamsE:
.text._ZN10layer_norm31ln_parallel_residual_fwd_kernelINS_13Kernel_traitsI6__halfffffjLj1024ELj1ELj4ELj1ELj16ENS_18Kernel_traits_baseILj1024ES2_ffffjLj128EEEEELb1ELb0ELb1EEEvNS_9FwdParamsE:
[----:B------:R-:W-:Y:S01]  /*0000*/  LDC R1, c[0x0][0x37c] ;  /* 0x0000df00ff017b82 */ /* 0x000fe20000000800 */
[----:B------:R-:W0:Y:S07]  /*0010*/  LDCU.U8 UR4, c[0x0][0x464] ;  /* 0x00008c80ff0477ac */ /* 0x000e2e0008000000 */
[----:B------:R-:W1:Y:S01]  /*0020*/  LDC R136, c[0x0][0x458] ;  /* 0x00011600ff887b82 */ /* 0x000e620000000800 */
[----:B------:R-:W2:Y:S07]  /*0030*/  LDCU.64 UR6, c[0x0][0x358] ;  /* 0x00006b00ff0677ac */ /* 0x000eae0008000a00 */
[----:B------:R-:W3:Y:S01]  /*0040*/  LDC R137, c[0x0][0x45c] ;  /* 0x00011700ff897b82 */ /* 0x000ee20000000800 */
[----:B------:R-:W4:Y:S01]  /*0050*/  S2R R122, SR_TID.X ;  /* 0x00000000007a7919 */ /* 0x000f220000002100 */
[----:B------:R-:W5:Y:S01]  /*0060*/  LDCU.64 UR8, c[0x0][0x438] ;  /* 0x00008700ff0877ac */ /* 0x000f620008000a00 */
        /* <DEDUP_REMOVED lines=8> */
[----:B------:R-:W2:Y:S01]  /*00f0*/  @P0 LDG.E.64 R70, desc[UR6][R70.64] ;  /* 0x0000000646460981 */ /* 0x000ea2000c1e1b00 */
[----:B------:R-:W0:Y:S01]  /*0100*/  S2UR UR5, SR_CTAID.X ;  /* 0x00000000000579c3 */ /* 0x000e220000002500 */
[----:B-----5:R-:W-:Y:S01]  /*0110*/  UISETP.NE.U32.AND UP0, UPT, UR8, URZ, UPT ;  /* 0x000000ff0800728c */ /* 0x020fe2000bf05070 */
[----:B----4-:R-:W-:-:S03]  /*0120*/  SHF.R.U32.HI R121, RZ, 0x5, R122 ;  /* 0x00000005ff797819 */ /* 0x010fc6000001167a */
[----:B------:R-:W-:-:S03]  /*0130*/  UISETP.NE.AND.EX UP0, UPT, UR9, URZ, UPT, UP0 ;  /* 0x000000ff0900728c */ /* 0x000fc6000bf05300 */
[----:B------:R-:W3:Y:S01]  /*0140*/  LDC R123, c[0x0][0x360] ;  /* 0x0000d800ff7b7b82 */ /* 0x000ee20000000800 */
[----:B0-----:R-:W-:-:S06]  /*0150*/  USHF.L.U32 UR4, UR5, 0x2, URZ ;  /* 0x0000000205047899 */ /* 0x001fcc00080006ff */
[----:B------:R-:W-:Y:S01]  /*0160*/  LOP3.LUT R121, R121, UR4, RZ, 0xfc, !PT ;  /* 0x0000000479797c12 */ /* 0x000fe2000f8efcff */
[----:B---3--:R-:W-:Y:S01]  /*0170*/  IMAD R123, R123, UR5, R122 ;  /* 0x000000057b7b7c24 */ /* 0x008fe2000f8e027a */
[----:B------:R-:W-:Y:S02]  /*0180*/  LOP3.LUT R122, R122, 0x1f, RZ, 0xc0, !PT ;  /* 0x0000001f7a7a7812 */ /* 0x000fe400078ec0ff */
[----:B-1----:R-:W-:-:S05]  /*0190*/  @P0 IADD3 R136, P1, PT, R2, R5, RZ ;  /* 0x0000000502880210 */ /* 0x002fca0007f3e0ff */
[----:B------:R-:W-:Y:S01]  /*01a0*/  @P0 IMAD.X R137, RZ, RZ, R3, P1 ;  /* 0x000000ffff890224 */ /* 0x000fe200008e0603 */
[C---:B--2---:R-:W-:Y:S01]  /*01b0*/  IADD3 R120, PT, PT, R70.reuse, -0x61c88647, RZ ;  /* 0x9e3779b946787810 */ /* 0x044fe20007ffe0ff */
[C---:B------:R-:W-:Y:S01]  /*01c0*/  VIADD R119, R71.reuse, 0xbb67ae85 ;  /* 0xbb67ae8547777836 */ /* 0x040fe20000000000 */
[C---:B------:R-:W-:Y:S01]  /*01d0*/  IADD3 R117, PT, PT, R71.reuse, 0x76cf5d0a, RZ ;  /* 0x76cf5d0a47757810 */ /* 0x040fe20007ffe0ff */
[C---:B------:R-:W-:Y:S01]  /*01e0*/  VIADD R118, R70.reuse, 0x3c6ef372 ;  /* 0x3c6ef37246767836 */ /* 0x040fe20000000000 */
[C---:B------:R-:W-:Y:S01]  /*01f0*/  IADD3 R114, PT, PT, R70.reuse, 0x78dde6e4, RZ ;  /* 0x78dde6e446727810 */ /* 0x040fe20007ffe0ff */
[C---:B------:R-:W-:Y:S01]  /*0200*/  VIADD R116, R70.reuse, 0xdaa66d2b ;  /* 0xdaa66d2b46747836 */ /* 0x040fe20000000000 */
[C---:B------:R-:W-:Y:S01]  /*0210*/  IADD3 R111, PT, PT, R71.reuse, -0x56f99767, RZ ;  /* 0xa9066899476f7810 */ /* 0x040fe20007ffe0ff */
[C---:B------:R-:W-:Y:S01]  /*0220*/  VIADD R115, R71.reuse, 0x32370b8f ;  /* 0x32370b8f47737836 */ /* 0x040fe20000000000 */
[C---:B------:R-:W-:Y:S01]  /*0230*/  IADD3 R108, PT, PT, R70.reuse, 0x5384540f, RZ ;  /* 0x5384540f466c7810 */ /* 0x040fe20007ffe0ff */
[C---:B------:R-:W-:Y:S01]  /*0240*/  VIADD R113, R71.reuse, 0xed9eba14 ;  /* 0xed9eba1447717836 */ /* 0x040fe20000000000 */
[C---:B------:R-:W-:Y:S01]  /*0250*/  IADD3 R105, PT, PT, R71.reuse, -0x24c28bd8, RZ ;  /* 0xdb3d742847697810 */ /* 0x040fe20007ffe0ff */
[----:B------:R-:W-:Y:S01]  /*0260*/  VIADD R112, R70, 0x1715609d ;  /* 0x1715609d46707836 */ /* 0x000fe20000000000 */
[--C-:B------:R-:W-:Y:S01]  /*0270*/  SHF.R.U64 R102, R136, 0x2, R137.reuse ;  /* 0x0000000288667819 */ /* 0x100fe20000001289 */
[----:B------:R-:W-:Y:S01]  /*0280*/  VIADD R110, R70, 0xb54cda56 ;  /* 0xb54cda56466e7836 */ /* 0x000fe20000000000 */
[----:B------:R-:W-:Y:S01]  /*0290*/  SHF.R.U32.HI R101, RZ, 0x2, R137 ;  /* 0x00000002ff657819 */ /* 0x000fe20000011689 */
[----:B------:R-:W-:-:S02]  /*02a0*/  VIADD R109, R71, 0x646e171e ;  /* 0x646e171e476d7836 */ /* 0x000fc40000000000 */
[C---:B------:R-:W-:Y:S02]  /*02b0*/  VIADD R107, R71.reuse, 0x1fd5c5a3 ;  /* 0x1fd5c5a3476b7836 */ /* 0x040fe40000000000 */
[C---:B------:R-:W-:Y:S02]  /*02c0*/  VIADD R106, R70.reuse, 0xf1bbcdc8 ;  /* 0xf1bbcdc8466a7836 */ /* 0x040fe40000000000 */
[----:B------:R-:W-:Y:S02]  /*02d0*/  VIADD R104, R70, 0x8ff34781 ;  /* 0x8ff3478146687836 */ /* 0x000fe40000000000 */
[----:B------:R-:W-:Y:S01]  /*02e0*/  VIADD R103, R71, 0x96a522ad ;  /* 0x96a522ad47677836 */ /* 0x000fe20000000000 */
        /* <DEDUP_REMOVED lines=42> */
.L_x_18711:
        /* <DEDUP_REMOVED lines=37> */
[----:B0-----:R-:W-:Y:S01]  /*07e0*/  CS2R R54, SRZ ;  /* 0x0000000000367805 */ /* 0x001fe2000001ff00 */
[----:B------:R-:W-:Y:S06]  /*07f0*/  BRA `(.L_x_18712) ;  /* 0x00000004004c7947 */ /* 0x000fec0003800000 */
.L_x_18710:
        /* <DEDUP_REMOVED lines=45> */
.L_x_18713:
        /* <DEDUP_REMOVED lines=38> */
.L_x_18712:
[----:B------:R-:W1:Y:S02]  /*0d30*/  LDCU UR4, c[0x0][0x384] ;  /* 0x00007080ff0477ac */ /* 0x000e640008000800 */
[----:B-1----:R-:W-:-:S13]  /*0d40*/  ISETP.GE.AND P0, PT, R121, UR4, PT ;  /* 0x0000000479007c0c */ /* 0x002fda000bf06270 */
[----:B------:R-:W-:Y:S05]  /*0d50*/  @P0 EXIT ;  /* 0x000000000000094d */ /* 0x000fea0003800000 */
[----:B-----5:R-:W-:Y:S01]  /*0d60*/  IMAD.MOV.U32 R98, RZ, RZ, R8 ;  /* 0x000000ffff627224 */ /* 0x020fe200078e0008 */
[----:B0-----:R-:W-:Y:S01]  /*0d70*/  MOV R4, R9 ;  /* 0x0000000900047202 */ /* 0x001fe20000000f00 */
[----:B------:R-:W-:Y:S01]  /*0d80*/  IMAD.MOV.U32 R96, RZ, RZ, R10 ;  /* 0x000000ffff607224 */ /* 0x000fe200078e000a */
[----:B------:R-:W-:Y:S01]  /*0d90*/  SHF.R.U64 R166, R54, 0x10, R55 ;  /* 0x0000001036a67819 */ /* 0x000fe20000001237 */
[----:B------:R-:W-:Y:S01]  /*0da0*/  IMAD.MOV.U32 R5, RZ, RZ, R11 ;  /* 0x000000ffff057224 */ /* 0x000fe200078e000b */
[----:B------:R-:W-:Y:S01]  /*0db0*/  PRMT R98, R4, 0x5410, R98 ;  /* 0x0000541004627816 */ /* 0x000fe20000000062 */
[----:B------:R-:W-:Y:S01]  /*0dc0*/  IMAD.MOV.U32 R0, RZ, RZ, R7 ;  /* 0x000000ffff007224 */ /* 0x000fe200078e0007 */
[----:B------:R-:W-:Y:S01]  /*0dd0*/  SHF.R.U64 R4, R2, 0x10, R3 ;  /* 0x0000001002047819 */ /* 0x000fe20000001203 */
[----:B------:R-:W-:Y:S01]  /*0de0*/  IMAD.MOV.U32 R92, RZ, RZ, R14 ;  /* 0x000000ffff5c7224 */ /* 0x000fe200078e000e */
[----:B------:R-:W-:Y:S01]  /*0df0*/  PRMT R96, R5, 0x5410, R96 ;  /* 0x0000541005607816 */ /* 0x000fe20000000060 */
[----:B------:R-:W-:Y:S01]  /*0e00*/  IMAD.MOV.U32 R90, RZ, RZ, R16 ;  /* 0x000000ffff5a7224 */ /* 0x000fe200078e0010 */
[----:B------:R-:W-:Y:S01]  /*0e10*/  PRMT R166, R166, 0x5410, R4 ;  /* 0x00005410a6a67816 */ /* 0x000fe20000000004 */
[----:B------:R-:W-:Y:S01]  /*0e20*/  IMAD.MOV.U32 R86, RZ, RZ, R20 ;  /* 0x000000ffff567224 */ /* 0x000fe200078e0014 */
[----:B------:R-:W-:Y:S01]  /*0e30*/  SHF.R.U32.HI R167, RZ, 0x10, R55 ;  /* 0x00000010ffa77819 */ /* 0x000fe20000011637 */
[----:B------:R-:W0:Y:S01]  /*0e40*/  LDCU.64 UR4, c[0x0][0x398] ;  /* 0x00007300ff0477ac */ /* 0x000e220008000a00 */
[----:B------:R-:W-:Y:S01]  /*0e50*/  SHF.R.U32.HI R4, RZ, 0x10, R3 ;  /* 0x00000010ff047819 */ /* 0x000fe20000011603 */
[----:B------:R-:W-:Y:S01]  /*0e60*/  IMAD.MOV.U32 R84, RZ, RZ, R22 ;  /* 0x000000ffff547224 */ /* 0x000fe200078e0016 */
[----:B------:R-:W-:Y:S01]  /*0e70*/  SHF.R.U64 R168, R56, 0x10, R57 ;  /* 0x0000001038a87819 */ /* 0x000fe20000001239 */
        /* <DEDUP_REMOVED lines=8> */
[----:B------:R-:W-:Y:S01]  /*0f00*/  IMAD.MOV.U32 R157, RZ, RZ, R34 ;  /* 0x000000ffff9d7224 */ /* 0x000fe200078e0022 */
[----:B------:R-:W-:Y:S01]  /*0f10*/  SHF.R.U32.HI R4, RZ, 0x10, R41 ;  /* 0x00000010ff047819 */ /* 0x000fe20000011629 */
[----:B------:R-:W-:Y:S01]  /*0f20*/  IMAD.MOV.U32 R79, RZ, RZ, RZ ;  /* 0x000000ffff4f7224 */ /* 0x000fe200078e00ff */
[----:B------:R-:W-:Y:S01]  /*0f30*/  SHF.R.U64 R172, R58, 0x10, R59 ;  /* 0x000000103aac7819 */ /* 0x000fe2000000123b */
[----:B------:R-:W1:Y:S01]  /*0f40*/  LDCU UR11, c[0x0][0x404] ;  /* 0x00008080ff0b77ac */ /* 0x000e620008000800 */
[----:B------:R-:W-:-:S02]  /*0f50*/  SHF.R.U64 R5, R42, 0x10, R43 ;  /* 0x000000102a057819 */ /* 0x000fc4000000122b */
[----:B------:R-:W-:Y:S01]  /*0f60*/  PRMT R169, R169, 0x5410, R4 ;  /* 0x00005410a9a97816 */ /* 0x000fe20000000004 */
[----:B------:R-:W-:Y:S01]  /*0f70*/  IMAD.HI.U32 R4, R123, -0x326172a9, RZ ;  /* 0xcd9e8d577b047827 */ /* 0x000fe200078e00ff */
[----:B------:R-:W-:Y:S01]  /*0f80*/  PRMT R172, R172, 0x5410, R5 ;  /* 0x00005410acac7816 */ /* 0x000fe20000000005 */
[----:B0-----:R-:W-:Y:S01]  /*0f90*/  UISETP.NE.U32.AND UP0, UPT, UR4, URZ, UPT ;  /* 0x000000ff0400728c */ /* 0x001fe2000bf05070 */
[----:B------:R-:W-:Y:S01]  /*0fa0*/  MOV R100, R6 ;  /* 0x0000000600647202 */ /* 0x000fe20000000f00 */
[----:B------:R-:W-:Y:S01]  /*0fb0*/  IMAD.HI.U32 R5, R102, -0x2daee0ad, RZ ;  /* 0xd2511f5366057827 */ /* 0x000fe200078e00ff */
[----:B------:R-:W-:Y:S01]  /*0fc0*/  SHF.R.U64 R99, R6, 0x10, R7 ;  /* 0x0000001006637819 */ /* 0x000fe20000001207 */
[----:B------:R-:W0:Y:S01]  /*0fd0*/  LDCU.U8 UR4, c[0x0][0x410] ;  /* 0x00008200ff0477ac */ /* 0x000e220008000000 */
[----:B------:R-:W-:Y:S01]  /*0fe0*/  SHF.R.U64 R97, R8, 0x10, R9 ;  /* 0x0000001008617819 */ /* 0x000fe20000001209 */
[----:B------:R-:W-:Y:S01]  /*0ff0*/  IMAD.MOV.U32 R6, RZ, RZ, R13 ;  /* 0x000000ffff067224 */ /* 0x000fe200078e000d */
[----:B------:R-:W-:Y:S01]  /*1000*/  SHF.R.U32.HI R39, RZ, 0x10, R9 ;  /* 0x00000010ff277819 */ /* 0x000fe20000011609 */
[----:B------:R-:W-:Y:S01]  /*1010*/  IMAD.MOV.U32 R8, RZ, RZ, R17 ;  /* 0x000000ffff087224 */ /* 0x000fe200078e0011 */
[----:B------:R-:W-:Y:S01]  /*1020*/  SHF.R.U32.HI R38, RZ, 0x10, R7 ;  /* 0x00000010ff267819 */ /* 0x000fe20000011607 */
[----:B------:R-:W-:Y:S01]  /*1030*/  IMAD.MOV.U32 R9, RZ, RZ, R19 ;  /* 0x000000ffff097224 */ /* 0x000fe200078e0013 */
[----:B------:R-:W-:Y:S01]  /*1040*/  MOV R94, R12 ;  /* 0x0000000c005e7202 */ /* 0x000fe20000000f00 */
[----:B------:R-:W-:Y:S01]  /*1050*/  UISETP.NE.AND.EX UP0, UPT, UR5, URZ, UPT, UP0 ;  /* 0x000000ff0500728c */ /* 0x000fe2000bf05300 */
[----:B------:R-:W-:Y:S01]  /*1060*/  MOV R7, R15 ;  /* 0x0000000f00077202 */ /* 0x000fe20000000f00 */
[----:B------:R-:W2:Y:S01]  /*1070*/  LDCU UR12, c[0x0][0x408] ;  /* 0x00008100ff0c77ac */ /* 0x000ea20008000800 */
[----:B------:R-:W-:-:S02]  /*1080*/  MOV R88, R18 ;  /* 0x0000001200587202 */ /* 0x000fc40000000f00 */
[----:B------:R-:W-:Y:S01]  /*1090*/  LOP3.LUT R5, R5, R71, RZ, 0x3c, !PT ;  /* 0x0000004705057212 */ /* 0x000fe200078e3cff */
[----:B------:R-:W3:Y:S01]  /*10a0*/  LDCU UR5, c[0x0][0x388] ;  /* 0x00007100ff0577ac */ /* 0x000ee20008000800 */
[----:B------:R-:W-:Y:S02]  /*10b0*/  LOP3.LUT R4, R101, R4, R70, 0x96, !PT ;  /* 0x0000000465047212 */ /* 0x000fe400078e9646 */
[----:B------:R-:W-:Y:S01]  /*10c0*/  PRMT R94, R6, 0x5410, R94 ;  /* 0x00005410065e7816 */ /* 0x000fe2000000005e */
[----:B------:R-:W-:Y:S01]  /*10d0*/  IMAD R6, R123, -0x326172a9, RZ ;  /* 0xcd9e8d577b067824 */ /* 0x000fe200078e02ff */
[----:B------:R-:W-:Y:S01]  /*10e0*/  PRMT R92, R7, 0x5410, R92 ;  /* 0x00005410075c7816 */ /* 0x000fe2000000005c */
[----:B------:R-:W-:Y:S01]  /*10f0*/  IMAD.HI.U32 R7, R5, -0x326172a9, RZ ;  /* 0xcd9e8d5705077827 */ /* 0x000fe200078e00ff */
[----:B------:R-:W-:Y:S01]  /*1100*/  PRMT R90, R8, 0x5410, R90 ;  /* 0x00005410085a7816 */ /* 0x000fe2000000005a */
[----:B------:R-:W4:Y:S01]  /*1110*/  LDCU UR10, c[0x0][0x448] ;  /* 0x00008900ff0a77ac */ /* 0x000f220008000800 */
[----:B------:R-:W-:Y:S01]  /*1120*/  PRMT R88, R9, 0x5410, R88 ;  /* 0x0000541009587816 */ /* 0x000fe20000000058 */
[----:B------:R-:W-:Y:S01]  /*1130*/  IMAD R9, R102, -0x2daee0ad, RZ ;  /* 0xd2511f5366097824 */ /* 0x000fe200078e02ff */
[----:B------:R-:W-:Y:S01]  /*1140*/  LOP3.LUT R6, R120, R6, R7, 0x96, !PT ;  /* 0x0000000678067212 */ /* 0x000fe200078e9607 */
[----:B------:R-:W-:Y:S01]  /*1150*/  IMAD.HI.U32 R8, R4, -0x2daee0ad, RZ ;  /* 0xd2511f5304087827 */ /* 0x000fe200078e00ff */
[----:B------:R-:W-:Y:S01]  /*1160*/  SHF.R.U64 R95, R10, 0x10, R11 ;  /* 0x000000100a5f7819 */ /* 0x000fe2000000120b */
[----:B------:R-:W0:Y:S01]  /*1170*/  LDCU.64 UR8, c[0x0][0x3a0] ;  /* 0x00007400ff0877ac */ /* 0x000e220008000a00 */
[----:B------:R-:W-:Y:S01]  /*1180*/  MOV R10, R21 ;  /* 0x00000015000a7202 */ /* 0x000fe20000000f00 */
[----:B------:R-:W-:Y:S01]  /*1190*/  IMAD R7, R5, -0x326172a9, RZ ;  /* 0xcd9e8d5705077824 */ /* 0x000fe200078e02ff */
[----:B------:R-:W-:Y:S01]  /*11a0*/  LOP3.LUT R8, R119, R9, R8, 0x96, !PT ;  /* 0x0000000977087212 */ /* 0x000fe200078e9608 */
[----:B------:R-:W-:Y:S01]  /*11b0*/  IMAD R9, R4, -0x2daee0ad, RZ ;  /* 0xd2511f5304097824 */ /* 0x000fe200078e02ff */
[----:B------:R-:W-:Y:S01]  /*11c0*/  PRMT R86, R10, 0x5410, R86 ;  /* 0x000054100a567816 */ /* 0x000fe20000000056 */
[----:B------:R-:W-:Y:S01]  /*11d0*/  IMAD.HI.U32 R4, R6, -0x2daee0ad, RZ ;  /* 0xd2511f5306047827 */ /* 0x000fe200078e00ff */
[----:B------:R-:W-:-:S02]  /*11e0*/  SHF.R.U32.HI R178, RZ, 0x10, R59 ;  /* 0x00000010ffb27819 */ /* 0x000fc4000001163b */
[----:B------:R-:W-:Y:S01]  /*11f0*/  SHF.R.U32.HI R10, RZ, 0x10, R43 ;  /* 0x00000010ff0a7819 */ /* 0x000fe2000001162b */
[----:B------:R-:W-:Y:S01]  /*1200*/  IMAD.HI.U32 R5, R8, -0x326172a9, RZ ;  /* 0xcd9e8d5708057827 */ /* 0x000fe200078e00ff */
[----:B------:R-:W-:Y:S02]  /*1210*/  LOP3.LUT R4, R117, R9, R4, 0x96, !PT ;  /* 0x0000000975047212 */ /* 0x000fe400078e9604 */
[----:B------:R-:W-:Y:S01]  /*1220*/  PRMT R178, R178, 0x5410, R10 ;  /* 0x00005410b2b27816 */ /* 0x000fe2000000000a */
[----:B------:R-:W-:Y:S01]  /*1230*/  IMAD R9, R6, -0x2daee0ad, RZ ;  /* 0xd2511f5306097824 */ /* 0x000fe200078e02ff */
[----:B------:R-:W-:Y:S01]  /*1240*/  LOP3.LUT R5, R118, R7, R5, 0x96, !PT ;  /* 0x0000000776057212 */ /* 0x000fe200078e9605 */
[----:B------:R-:W-:Y:S01]  /*1250*/  IMAD R8, R8, -0x326172a9, RZ ;  /* 0xcd9e8d5708087824 */ /* 0x000fe200078e02ff */
[----:B------:R-:W-:Y:S01]  /*1260*/  SHF.R.U32.HI R181, RZ, 0x10, R61 ;  /* 0x00000010ffb57819 */ /* 0x000fe2000001163d */
[----:B------:R-:W-:Y:S01]  /*1270*/  IMAD.HI.U32 R7, R4, -0x326172a9, RZ ;  /* 0xcd9e8d5704077827 */ /* 0x000fe200078e00ff */
[----:B------:R-:W-:-:S02]  /*1280*/  SHF.R.U32.HI R10, RZ, 0x10, R45 ;  /* 0x00000010ff0a7819 */ /* 0x000fc4000001162d */
[----:B------:R-:W-:Y:S01]  /*1290*/  SHF.R.U64 R184, R62, 0x10, R63 ;  /* 0x000000103eb87819 */ /* 0x000fe2000000123f */
[----:B------:R-:W-:Y:S01]  /*12a0*/  IMAD.HI.U32 R6, R5, -0x2daee0ad, RZ ;  /* 0xd2511f5305067827 */ /* 0x000fe200078e00ff */
[----:B------:R-:W-:Y:S02]  /*12b0*/  LOP3.LUT R7, R116, R8, R7, 0x96, !PT ;  /* 0x0000000874077212 */ /* 0x000fe400078e9607 */
[----:B------:R-:W-:Y:S01]  /*12c0*/  PRMT R181, R181, 0x5410, R10 ;  /* 0x00005410b5b57816 */ /* 0x000fe2000000000a */
[----:B------:R-:W-:Y:S01]  /*12d0*/  IMAD R4, R4, -0x326172a9, RZ ;  /* 0xcd9e8d5704047824 */ /* 0x000fe200078e02ff */
[----:B------:R-:W-:Y:S01]  /*12e0*/  LOP3.LUT R6, R115, R9, R6, 0x96, !PT ;  /* 0x0000000973067212 */ /* 0x000fe200078e9606 */
[----:B------:R-:W-:Y:S01]  /*12f0*/  IMAD R9, R5, -0x2daee0ad, RZ ;  /* 0xd2511f5305097824 */ /* 0x000fe200078e02ff */
[----:B------:R-:W-:Y:S01]  /*1300*/  SHF.R.U64 R10, R46, 0x10, R47 ;  /* 0x000000102e0a7819 */ /* 0x000fe2000000122f */
[----:B------:R-:W-:Y:S01]  /*1310*/  IMAD.HI.U32 R8, R7, -0x2daee0ad, RZ ;  /* 0xd2511f5307087827 */ /* 0x000fe200078e00ff */
[----:B------:R-:W-:-:S02]  /*1320*/  SHF.R.U64 R190, R64, 0x10, R65 ;  /* 0x0000001040be7819 */ /* 0x000fc40000001241 */
[----:B------:R-:W-:Y:S01]  /*1330*/  PRMT R184, R184, 0x5410, R10 ;  /* 0x00005410b8b87816 */ /* 0x000fe2000000000a */
[----:B------:R-:W-:Y:S01]  /*1340*/  IMAD.HI.U32 R5, R6, -0x326172a9, RZ ;  /* 0xcd9e8d5706057827 */ /* 0x000fe200078e00ff */
[----:B------:R-:W-:Y:S02]  /*1350*/  SHF.R.U64 R10, R48, 0x10, R49 ;  /* 0x00000010300a7819 */ /* 0x000fe40000001231 */
[----:B------:R-:W-:Y:S01]  /*1360*/  LOP3.LUT R8, R113, R9, R8, 0x96, !PT ;  /* 0x0000000971087212 */ /* 0x000fe200078e9608 */
        /* <DEDUP_REMOVED lines=25> */
[----:B------:R-:W-:-:S02]  /*1500*/  SHF.R.U32.HI R194, RZ, 0x10, R67 ;  /* 0x00000010ffc27819 */ /* 0x000fc40000011643 */
[----:B------:R-:W-:Y:S01]  /*1510*/  SHF.R.U32.HI R10, RZ, 0x10, R51 ;  /* 0x00000010ff0a7819 */ /* 0x000fe20000011633 */
[----:B------:R-:W-:Y:S01]  /*1520*/  IMAD.HI.U32 R6, R8, -0x2daee0ad, RZ ;  /* 0xd2511f5308067827 */ /* 0x000fe200078e00ff */
[----:B------:R-:W-:Y:S02]  /*1530*/  LOP3.LUT R5, R108, R7, R5, 0x96, !PT ;  /* 0x000000076c057212 */ /* 0x000fe400078e9605 */
[----:B------:R-:W-:Y:S01]  /*1540*/  SHF.R.U64 R87, R18, 0x10, R19 ;  /* 0x0000001012577819 */ /* 0x000fe20000001213 */
[----:B------:R-:W-:Y:S01]  /*1550*/  IMAD.MOV.U32 R11, RZ, RZ, R23 ;  /* 0x000000ffff0b7224 */ /* 0x000fe200078e0017 */
[----:B------:R-:W-:Y:S01]  /*1560*/  LOP3.LUT R6, R107, R9, R6, 0x96, !PT ;  /* 0x000000096b067212 */ /* 0x000fe200078e9606 */
[----:B------:R-:W-:Y:S01]  /*1570*/  IMAD R9, R8, -0x2daee0ad, RZ ;  /* 0xd2511f5308097824 */ /* 0x000fe200078e02ff */
[----:B------:R-:W-:Y:S01]  /*1580*/  SHF.R.U32.HI R18, RZ, 0x10, R19 ;  /* 0x00000010ff127819 */ /* 0x000fe20000011613 */
[----:B------:R-:W-:Y:S01]  /*1590*/  IMAD R4, R4, -0x326172a9, RZ ;  /* 0xcd9e8d5704047824 */ /* 0x000fe200078e02ff */
[----:B------:R-:W-:Y:S01]  /*15a0*/  PRMT R84, R11, 0x5410, R84 ;  /* 0x000054100b547816 */ /* 0x000fe20000000054 */
[----:B------:R-:W-:Y:S01]  /*15b0*/  IMAD.HI.U32 R7, R6, -0x326172a9, RZ ;  /* 0xcd9e8d5706077827 */ /* 0x000fe200078e00ff */
[----:B------:R-:W-:-:S02]  /*15c0*/  SHF.R.U64 R11, R44, 0x10, R45 ;  /* 0x000000102c0b7819 */ /* 0x000fc4000000122d */
[----:B------:R-:W-:Y:S01]  /*15d0*/  SHF.R.U64 R93, R12, 0x10, R13 ;  /* 0x000000100c5d7819 */ /* 0x000fe2000000120d */
[----:B------:R-:W-:Y:S01]  /*15e0*/  IMAD.HI.U32 R8, R5, -0x2daee0ad, RZ ;  /* 0xd2511f5305087827 */ /* 0x000fe200078e00ff */
[----:B------:R-:W-:Y:S02]  /*15f0*/  LOP3.LUT R4, R106, R4, R7, 0x96, !PT ;  /* 0x000000046a047212 */ /* 0x000fe400078e9607 */
[----:B------:R-:W-:Y:S01]  /*1600*/  SHF.R.U32.HI R73, RZ, 0x10, R13 ;  /* 0x00000010ff497819 */ /* 0x000fe2000001160d */
[----:B------:R-:W-:Y:S01]  /*1610*/  IMAD.MOV.U32 R13, RZ, RZ, R29 ;  /* 0x000000ffff0d7224 */ /* 0x000fe200078e001d */
[----:B------:R-:W-:Y:S01]  /*1620*/  LOP3.LUT R8, R105, R9, R8, 0x96, !PT ;  /* 0x0000000969087212 */ /* 0x000fe200078e9608 */
[----:B------:R-:W-:Y:S01]  /*1630*/  IMAD R6, R6, -0x326172a9, RZ ;  /* 0xcd9e8d5706067824 */ /* 0x000fe200078e02ff */
[----:B------:R-:W-:Y:S01]  /*1640*/  SHF.R.U64 R91, R14, 0x10, R15 ;  /* 0x000000100e5b7819 */ /* 0x000fe2000000120f */
[----:B------:R-:W-:Y:S01]  /*1650*/  IMAD.MOV.U32 R14, RZ, RZ, R31 ;  /* 0x000000ffff0e7224 */ /* 0x000fe200078e001f */
[----:B------:R-:W-:Y:S01]  /*1660*/  SHF.R.U64 R89, R16, 0x10, R17 ;  /* 0x0000001010597819 */ /* 0x000fe20000001211 */
[----:B------:R-:W-:Y:S01]  /*1670*/  IMAD.MOV.U32 R16, RZ, RZ, R35 ;  /* 0x000000ffff107224 */ /* 0x000fe200078e0023 */
[----:B------:R-:W-:Y:S01]  /*1680*/  SHF.R.U32.HI R75, RZ, 0x10, R17 ;  /* 0x00000010ff4b7819 */ /* 0x000fe20000011611 */
[----:B------:R-:W-:Y:S01]  /*1690*/  IMAD.MOV.U32 R17, RZ, RZ, R37 ;  /* 0x000000ffff117224 */ /* 0x000fe200078e0025 */
[--C-:B------:R-:W-:Y:S01]  /*16a0*/  SHF.R.U64 R85, R20, 0x10, R21.reuse ;  /* 0x0000001014557819 */ /* 0x100fe20000001215 */
[----:B------:R-:W-:Y:S01]  /*16b0*/  IMAD R5, R5, -0x2daee0ad, RZ ;  /* 0xd2511f5305057824 */ /* 0x000fe200078e02ff */
[----:B------:R-:W-:Y:S01]  /*16c0*/  SHF.R.U32.HI R19, RZ, 0x10, R21 ;  /* 0x00000010ff137819 */ /* 0x000fe20000011615 */
[----:B------:R-:W-:Y:S01]  /*16d0*/  IMAD.HI.U32 R82, R4, -0x2daee0ad, RZ ;  /* 0xd2511f5304527827 */ /* 0x000fe200078e00ff */
[----:B------:R-:W-:-:S02]  /*16e0*/  SHF.R.U64 R83, R22, 0x10, R23 ;  /* 0x0000001016537819 */ /* 0x000fc40000001217 */
[----:B------:R-:W-:Y:S01]  /*16f0*/  SHF.R.U32.HI R74, RZ, 0x10, R15 ;  /* 0x00000010ff4a7819 */ /* 0x000fe2000001160f */
[----:B------:R-:W-:Y:S01]  /*1700*/  IMAD.HI.U32 R81, R8, -0x326172a9, RZ ;  /* 0xcd9e8d5708517827 */ /* 0x000fe200078e00ff */
[----:B------:R-:W-:Y:S02]  /*1710*/  SHF.R.U32.HI R20, RZ, 0x10, R23 ;  /* 0x00000010ff147819 */ /* 0x000fe40000011617 */
[----:B------:R-:W-:Y:S01]  /*1720*/  MOV R78, R24 ;  /* 0x00000018004e7202 */ /* 0x000fe20000000f00 */
[----:B------:R-:W-:Y:S01]  /*1730*/  IMAD R138, R4, -0x2daee0ad, RZ ;  /* 0xd2511f53048a7824 */ /* 0x000fe200078e02ff */
[--C-:B------:R-:W-:Y:S01]  /*1740*/  SHF.R.U64 R76, R24, 0x10, R25.reuse ;  /* 0x00000010184c7819 */ /* 0x100fe20000001219 */
[----:B------:R-:W-:Y:S01]  /*1750*/  IMAD R80, R8, -0x326172a9, RZ ;  /* 0xcd9e8d5708507824 */ /* 0x000fe200078e02ff */
[----:B------:R-:W-:Y:S02]  /*1760*/  SHF.R.U32.HI R21, RZ, 0x10, R25 ;  /* 0x00000010ff157819 */ /* 0x000fe40000011619 */
[----:B------:R-:W-:-:S02]  /*1770*/  MOV R12, R27 ;  /* 0x0000001b000c7202 */ /* 0x000fc40000000f00 */
[--C-:B------:R-:W-:Y:S02]  /*1780*/  SHF.R.U64 R134, R26, 0x10, R27.reuse ;  /* 0x000000101a867819 */ /* 0x100fe4000000121b */
[----:B------:R-:W-:Y:S02]  /*1790*/  SHF.R.U32.HI R22, RZ, 0x10, R27 ;  /* 0x00000010ff167819 */ /* 0x000fe4000001161b */
[----:B------:R-:W-:Y:S02]  /*17a0*/  PRMT R179, R179, 0x5410, R11 ;  /* 0x00005410b3b37816 */ /* 0x000fe4000000000b */
[----:B------:R-:W-:Y:S02]  /*17b0*/  PRMT R194, R194, 0x5410, R10 ;  /* 0x00005410c2c27816 */ /* 0x000fe4000000000a */
[--C-:B------:R-:W-:Y:S02]  /*17c0*/  SHF.R.U64 R137, R28, 0x10, R29.reuse ;  /* 0x000000101c897819 */ /* 0x100fe4000000121d */
[----:B------:R-:W-:-:S02]  /*17d0*/  SHF.R.U32.HI R23, RZ, 0x10, R29 ;  /* 0x00000010ff177819 */ /* 0x000fc4000001161d */
[----:B------:R-:W-:Y:S02]  /*17e0*/  MOV R150, R30 ;  /* 0x0000001e00967202 */ /* 0x000fe40000000f00 */
[--C-:B------:R-:W-:Y:S02]  /*17f0*/  SHF.R.U64 R152, R30, 0x10, R31.reuse ;  /* 0x000000101e987819 */ /* 0x100fe4000000121f */
[----:B------:R-:W-:Y:S02]  /*1800*/  SHF.R.U32.HI R24, RZ, 0x10, R31 ;  /* 0x00000010ff187819 */ /* 0x000fe4000001161f */
[----:B------:R-:W-:Y:S02]  /*1810*/  MOV R15, R33 ;  /* 0x00000021000f7202 */ /* 0x000fe40000000f00 */
[--C-:B------:R-:W-:Y:S02]  /*1820*/  SHF.R.U64 R156, R32, 0x10, R33.reuse ;  /* 0x00000010209c7819 */ /* 0x100fe40000001221 */
[----:B------:R-:W-:-:S02]  /*1830*/  SHF.R.U32.HI R25, RZ, 0x10, R33 ;  /* 0x00000010ff197819 */ /* 0x000fc40000011621 */
[--C-:B------:R-:W-:Y:S02]  /*1840*/  SHF.R.U64 R158, R34, 0x10, R35.reuse ;  /* 0x00000010229e7819 */ /* 0x100fe40000001223 */
[----:B------:R-:W-:Y:S02]  /*1850*/  SHF.R.U32.HI R26, RZ, 0x10, R35 ;  /* 0x00000010ff1a7819 */ /* 0x000fe40000011623 */
[----:B------:R-:W-:Y:S02]  /*1860*/  MOV R159, R36 ;  /* 0x00000024009f7202 */ /* 0x000fe40000000f00 */
[--C-:B------:R-:W-:Y:S02]  /*1870*/  SHF.R.U64 R160, R36, 0x10, R37.reuse ;  /* 0x0000001024a07819 */ /* 0x100fe40000001225 */
[----:B------:R-:W-:Y:S02]  /*1880*/  SHF.R.U32.HI R27, RZ, 0x10, R37 ;  /* 0x00000010ff1b7819 */ /* 0x000fe40000011625 */
[----:B------:R-:W-:-:S02]  /*1890*/  SHF.R.U32.HI R187, RZ, 0x10, R63 ;  /* 0x00000010ffbb7819 */ /* 0x000fc4000001163f */
[----:B------:R-:W-:Y:S02]  /*18a0*/  SHF.R.U32.HI R11, RZ, 0x10, R47 ;  /* 0x00000010ff0b7819 */ /* 0x000fe4000001162f */
[----:B------:R-:W-:Y:S02]  /*18b0*/  SHF.R.U64 R195, R68, 0x10, R69 ;  /* 0x0000001044c37819 */ /* 0x000fe40000001245 */
[----:B------:R-:W-:Y:S02]  /*18c0*/  SHF.R.U64 R10, R52, 0x10, R53 ;  /* 0x00000010340a7819 */ /* 0x000fe40000001235 */
[----:B------:R-:W-:Y:S02]  /*18d0*/  SHF.R.U32.HI R197, RZ, 0x10, R69 ;  /* 0x00000010ffc57819 */ /* 0x000fe40000011645 */
[----:B------:R-:W-:Y:S02]  /*18e0*/  SHF.R.U32.HI R7, RZ, 0x10, R53 ;  /* 0x00000010ff077819 */ /* 0x000fe40000011635 */
[----:B0-----:R-:W-:-:S02]  /*18f0*/  ISETP.NE.AND P1, PT, RZ, UR4, PT ;  /* 0x00000004ff007c0c */ /* 0x001fc4000bf25270 */
        /* <DEDUP_REMOVED lines=29> */
[----:B------:R-:W-:-:S02]  /*1ad0*/  PLOP3.LUT P0, PT, PT, PT, UP0, 0x80, 0x8 ;  /* 0x000000000008781c */ /* 0x000fc40003f0f008 */
[----:B------:R-:W-:Y:S02]  /*1ae0*/  LOP3.LUT R82, R103, R5, R82, 0x96, !PT ;  /* 0x0000000567527212 */ /* 0x000fe400078e9652 */
[----:B------:R-:W-:Y:S02]  /*1af0*/  P2R R124, PR, RZ, 0x2 ;  /* 0x00000002ff7c7803 */ /* 0x000fe40000000000 */
[----:B------:R-:W-:Y:S02]  /*1b00*/  LOP3.LUT R81, R104, R6, R81, 0x96, !PT ;  /* 0x0000000668517212 */ /* 0x000fe400078e9651 */
[----:B-1234-:R-:W-:-:S07]  /*1b10*/  LOP3.LUT R136, R136, 0x3, RZ, 0xc0, !PT ;  /* 0x0000000388887812 */ /* 0x01efce00078ec0ff */
.L_x_19219:
[----:B------:R-:W-:Y:S01]  /*1b20*/  ISETP.NE.U32.AND P1, PT, RZ, UR8, PT ;  /* 0x00000008ff007c0c */ /* 0x000fe2000bf25070 */
[----:B-1----:R-:W0:Y:S01]  /*1b30*/  LDC.64 R72, c[0x0][0x390] ;  /* 0x0000e400ff487b82 */ /* 0x002e220000000a00 */
        /* <DEDUP_REMOVED lines=34> */
.L_x_18717:
        /* <DEDUP_REMOVED lines=13> */
.L_x_18719:
[----:B------:R-:W-:Y:S05]  /*1e30*/  BSYNC.RECONVERGENT B1 ;  /* 0x0000000000017941 */ /* 0x000fea0003800200 */
.L_x_18718:
[----:B------:R-:W-:Y:S01]  /*1e40*/  IMAD.WIDE.U32 R18, R123, -0x326172a9, RZ ;  /* 0xcd9e8d577b127825 */ /* 0x000fe200078e00ff */
[----:B------:R-:W-:-:S04]  /*1e50*/  LOP3.LUT R22, R79, R21, R71, 0x96, !PT ;  /* 0x000000154f167212 */ /* 0x000fc800078e9647 */
[----:B------:R-:W-:Y:S01]  /*1e60*/  LOP3.LUT R24, R101, R19, R70, 0x96, !PT ;  /* 0x0000001365187212 */ /* 0x000fe200078e9646 */
[----:B------:R-:W-:-:S04]  /*1e70*/  IMAD.WIDE.U32 R22, R22, -0x326172a9, RZ ;  /* 0xcd9e8d5716167825 */ /* 0x000fc800078e00ff */
        /* <DEDUP_REMOVED lines=33> */
[----:B------:R-:W-:-:S03]  /*2090*/  LOP3.LUT R81, R104, R20, R81, 0x96, !PT ;  /* 0x0000001468517212 */ /* 0x000fc600078e9651 */
[----:B------:R-:W-:Y:S01]  /*20a0*/  HFMA2 R20, -RZ, RZ, 0, 0 ;  /* 0x00000000ff147431 */ /* 0x000fe200000001ff */
[----:B------:R-:W-:Y:S01]  /*20b0*/  LOP3.LUT R82, R103, R18, R31, 0x96, !PT ;  /* 0x0000001267527212 */ /* 0x000fe200078e961f */
[----:B------:R-:W-:-:S07]  /*20c0*/  IMAD.MOV.U32 R18, RZ, RZ, R138 ;  /* 0x000000ffff127224 */ /* 0x000fce00078e008a */
.L_x_18716:
[----:B------:R-:W-:Y:S05]  /*20d0*/  BSYNC.RECONVERGENT B0 ;  /* 0x0000000000007941 */ /* 0x000fea0003800200 */
.L_x_18715:
[----:B------:R-:W-:Y:S01]  /*20e0*/  ISETP.NE.AND P0, PT, R20, 0x1, PT ;  /* 0x000000011400780c */ /* 0x000fe20003f05270 */
[----:B------:R-:W-:Y:S01]  /*20f0*/  IMAD.U32 R144, RZ, RZ, UR11 ;  /* 0x0000000bff907e24 */ /* 0x000fe2000f8e00ff */
[----:B------:R-:W-:Y:S01]  /*2100*/  I2FP.F32.U32 R19, R18 ;  /* 0x0000001200137245 */ /* 0x000fe20000201000 */
[----:B------:R-:W-:Y:S01]  /*2110*/  BSSY.RECONVERGENT B0, `(.L_x_18720) ;  /* 0x0000046000007945 */ /* 0x000fe20003800200 */
[----:B------:R-:W-:-:S03]  /*2120*/  IMAD.MOV.U32 R18, RZ, RZ, 0x2 ;  /* 0x00000002ff127424 */ /* 0x000fc600078e00ff */
        /* <DEDUP_REMOVED lines=12> */
.L_x_18722:
        /* <DEDUP_REMOVED lines=13> */
.L_x_18724:
[----:B------:R-:W-:Y:S05]  /*22c0*/  BSYNC.RECONVERGENT B1 ;  /* 0x0000000000017941 */ /* 0x000fea0003800200 */
.L_x_18723:
        /* <DEDUP_REMOVED lines=38> */
[----:B------:R-:W-:Y:S02]  /*2530*/  LOP3.LUT R82, R103, R20, R19, 0x96, !PT ;  /* 0x0000001467527212 */ /* 0x000fe400078e9613 */
[----:B------:R-:W-:Y:S01]  /*2540*/  MOV R19, R30 ;  /* 0x0000001e00137202 */ /* 0x000fe20000000f00 */
[----:B------:R-:W-:Y:S02]  /*2550*/  IMAD.MOV.U32 R30, RZ, RZ, R18 ;  /* 0x000000ffff1e7224 */ /* 0x000fe400078e0012 */
[----:B------:R-:W-:-:S07]  /*2560*/  IMAD.MOV.U32 R18, RZ, RZ, RZ ;  /* 0x000000ffff127224 */ /* 0x000fce00078e00ff */
.L_x_18721:
[----:B------:R-:W-:Y:S05]  /*2570*/  BSYNC.RECONVERGENT B0 ;  /* 0x0000000000007941 */ /* 0x000fea0003800200 */
.L_x_18720:
[----:B------:R-:W-:Y:S01]  /*2580*/  ISETP.NE.AND P0, PT, R18, 0x1, PT ;  /* 0x000000011200780c */ /* 0x000fe20003f05270 */
[----:B------:R-:W-:Y:S01]  /*2590*/  BSSY.RECONVERGENT B0, `(.L_x_18725) ;  /* 0x0000047000007945 */ /* 0x000fe20003800200 */
[----:B------:R-:W-:Y:S01]  /*25a0*/  I2FP.F32.U32 R19, R19 ;  /* 0x0000001300137245 */ /* 0x000fe20000201000 */
[----:B------:R-:W-:-:S04]  /*25b0*/  HFMA2 R20, -RZ, RZ, 0, 1.1920928955078125e-07 ;  /* 0x00000002ff147431 */ /* 0x000fc800000001ff */
        /* <DEDUP_REMOVED lines=12> */
.L_x_18727:
        /* <DEDUP_REMOVED lines=13> */
.L_x_18729:
[----:B------:R-:W-:Y:S05]  /*2750*/  BSYNC.RECONVERGENT B1 ;  /* 0x0000000000017941 */ /* 0x000fea0003800200 */
.L_x_18728:
        /* <DEDUP_REMOVED lines=39> */
[----:B------:R-:W-:Y:S02]  /*29d0*/  HFMA2 R20, -RZ, RZ, 0, 0 ;  /* 0x00000000ff147431 */ /* 0x000fe400000001ff */
[----:B------:R-:W-:Y:S02]  /*29e0*/  IMAD.MOV.U32 R19, RZ, RZ, R30 ;  /* 0x000000ffff137224 */ /* 0x000fe400078e001e */
[----:B------:R-:W-:-:S07]  /*29f0*/  IMAD.MOV.U32 R30, RZ, RZ, R18 ;  /* 0x000000ffff1e7224 */ /* 0x000fce00078e0012 */
.L_x_18726:
[----:B------:R-:W-:Y:S05]  /*2a00*/  BSYNC.RECONVERGENT B0 ;  /* 0x0000000000007941 */ /* 0x000fea0003800200 */
.L_x_18725:
[----:B------:R-:W-:Y:S01]  /*2a10*/  ISETP.NE.AND P0, PT, R20, 0x1, PT ;  /* 0x000000011400780c */ /* 0x000fe20003f05270 */
[----:B------:R-:W-:Y:S01]  /*2a20*/  BSSY.RECONVERGENT B0, `(.L_x_18730) ;  /* 0x0000047000007945 */ /* 0x000fe20003800200 */
[----:B------:R-:W-:Y:S01]  /*2a30*/  I2FP.F32.U32 R19, R19 ;  /* 0x0000001300137245 */ /* 0x000fe20000201000 */
[----:B------:R-:W-:-:S04]  /*2a40*/  IMAD.MOV.U32 R31, RZ, RZ, 0x2 ;  /* 0x00000002ff1f7424 */ /* 0x000fc800078e00ff */
        /* <DEDUP_REMOVED lines=12> */
.L_x_18732:
        /* <DEDUP_REMOVED lines=13> */
.L_x_18734:
[----:B------:R-:W-:Y:S05]  /*2be0*/  BSYNC.RECONVERGENT B1 ;  /* 0x0000000000017941 */ /* 0x000fea0003800200 */
.L_x_18733:
[----:B------:R-:W-:Y:S01]  /*2bf0*/  IMAD.WIDE.U32 R20, R123, -0x326172a9, RZ ;  /* 0xcd9e8d577b147825 */ /* 0x000fe200078e00ff */
[----:B------:R-:W-:-:S03]  /*2c00*/  LOP3.LUT R18, R79, R23, R71, 0x96, !PT ;  /* 0x000000174f127212 */ /* 0x000fc600078e9647 */
[----:B------:R-:W-:Y:S01]  /*2c10*/  IMAD.MOV.U32 R31, RZ, RZ, RZ ;  /* 0x000000ffff1f7224 */ /* 0x000fe200078e00ff */
        /* <DEDUP_REMOVED lines=37> */
[----:B------:R-:W-:Y:S01]  /*2e70*/  IMAD.MOV.U32 R19, RZ, RZ, R30 ;  /* 0x000000ffff137224 */ /* 0x000fe200078e001e */
[----:B------:R-:W-:-:S07]  /*2e80*/  MOV R30, R18 ;  /* 0x00000012001e7202 */ /* 0x000fce0000000f00 */
.L_x_18731:
[----:B------:R-:W-:Y:S05]  /*2e90*/  BSYNC.RECONVERGENT B0 ;  /* 0x0000000000007941 */ /* 0x000fea0003800200 */
.L_x_18730:
[----:B------:R-:W-:Y:S01]  /*2ea0*/  I2FP.F32.U32 R19, R19 ;  /* 0x0000001300137245 */ /* 0x000fe20000201000 */
[----:B------:R-:W-:-:S04]  /*2eb0*/  IMAD.U32 R146, RZ, RZ, UR12 ;  /* 0x0000000cff927e24 */ /* 0x000fc8000f8e00ff */
[----:B------:R-:W-:Y:S01]  /*2ec0*/  FFMA.FTZ R19, R19, R132, 1.1641532182693481445e-10 ;  /* 0x2f00000013137423 */ /* 0x000fe20000010084 */
[-C--:B-----5:R-:W-:Y:S01]  /*2ed0*/  FMUL.FTZ R14, R14, R146.reuse ;  /* 0x000000920e0e7220 */ /* 0x0a0fe20000410000 */
[-C--:B------:R-:W-:Y:S01]  /*2ee0*/  FMUL.FTZ R12, R12, R146.reuse ;  /* 0x000000920c0c7220 */ /* 0x080fe20000410000 */
[-C--:B------:R-:W-:Y:S01]  /*2ef0*/  FMUL.FTZ R13, R13, R146.reuse ;  /* 0x000000920d0d7220 */ /* 0x080fe20000410000 */
[----:B------:R-:W-:Y:S01]  /*2f00*/  FMUL.FTZ R15, R15, R146 ;  /* 0x000000920f0f7220 */ /* 0x000fe20000410000 */
[----:B------:R-:W-:Y:S02]  /*2f10*/  FSETP.GTU.FTZ.AND P0, PT, R19, R144, PT ;  /* 0x000000901300720b */ /* 0x000fe40003f1c000 */
[----:B------:R-:W-:Y:S02]  /*2f20*/  FSEL R14, R14, RZ, P4 ;  /* 0x000000ff0e0e7208 */ /* 0x000fe40002000000 */
[----:B------:R-:W-:Y:S02]  /*2f30*/  FSEL R12, R12, RZ, P2 ;  /* 0x000000ff0c0c7208 */ /* 0x000fe40001000000 */
        /* <DEDUP_REMOVED lines=8> */
.L_x_18714:
        /* <DEDUP_REMOVED lines=16> */
.L_x_18738:
        /* <DEDUP_REMOVED lines=13> */
.L_x_18740:
[----:B------:R-:W-:Y:S05]  /*3190*/  BSYNC.RECONVERGENT B1 ;  /* 0x0000000000017941 */ /* 0x000fea0003800200 */
.L_x_18739:
        /* <DEDUP_REMOVED lines=38> */
[----:B------:R-:W-:Y:S01]  /*3400*/  IMAD.MOV.U32 R20, RZ, RZ, RZ ;  /* 0x000000ffff147224 */ /* 0x000fe200078e00ff */
[----:B------:R-:W-:Y:S01]  /*3410*/  LOP3.LUT R82, R103, R18, R31, 0x96, !PT ;  /* 0x0000001267527212 */ /* 0x000fe200078e961f */
[----:B------:R-:W-:-:S07]  /*3420*/  IMAD.MOV.U32 R18, RZ, RZ, R138 ;  /* 0x000000ffff127224 */ /* 0x000fce00078e008a */
.L_x_18737:
[----:B------:R-:W-:Y:S05]  /*3430*/  BSYNC.RECONVERGENT B0 ;  /* 0x0000000000007941 */ /* 0x000fea0003800200 */
.L_x_18736:
[----:B------:R-:W-:Y:S01]  /*3440*/  ISETP.NE.AND P0, PT, R20, 0x1, PT ;  /* 0x000000011400780c */ /* 0x000fe20003f05270 */
[----:B------:R-:W-:Y:S01]  /*3450*/  IMAD.U32 R146, RZ, RZ, UR12 ;  /* 0x0000000cff927e24 */ /* 0x000fe2000f8e00ff */
[----:B------:R-:W-:Y:S01]  /*3460*/  I2FP.F32.U32 R19, R18 ;  /* 0x0000001200137245 */ /* 0x000fe20000201000 */
[----:B------:R-:W-:Y:S01]  /*3470*/  BSSY.RECONVERGENT B0, `(.L_x_18741) ;  /* 0x0000048000007945 */ /* 0x000fe20003800200 */
[----:B------:R-:W-:Y:S01]  /*3480*/  MOV R144, UR11 ;  /* 0x0000000b00907c02 */ /* 0x000fe20008000f00 */
[----:B------:R-:W-:Y:S02]  /*3490*/  IMAD.MOV.U32 R18, RZ, RZ, 0x2 ;  /* 0x00000002ff127424 */ /* 0x000fe400078e00ff */
[----:B-----5:R-:W-:Y:S01]  /*34a0*/  FMUL.FTZ R24, R12, R146 ;  /* 0x000000920c187220 */ /* 0x020fe20000410000 */
        /* <DEDUP_REMOVED lines=12> */
.L_x_18743:
        /* <DEDUP_REMOVED lines=13> */
.L_x_18745:
[----:B------:R-:W-:Y:S05]  /*3640*/  BSYNC.RECONVERGENT B1 ;  /* 0x0000000000017941 */ /* 0x000fea0003800200 */
.L_x_18744:
        /* <DEDUP_REMOVED lines=42> */
.L_x_18742:
[----:B------:R-:W-:Y:S05]  /*38f0*/  BSYNC.RECONVERGENT B0 ;  /* 0x0000000000007941 */ /* 0x000fea0003800200 */
.L_x_18741:
        /* <DEDUP_REMOVED lines=15> */
.L_x_18748:
        /* <DEDUP_REMOVED lines=13> */
.L_x_18750:
[----:B------:R-:W-:Y:S05]  /*3ac0*/  BSYNC.RECONVERGENT B1 ;  /* 0x0000000000017941 */ /* 0x000fea0003800200 */
.L_x_18749:
[----:B------:R-:W-:Y:S01]  /*3ad0*/  IMAD.WIDE.U32 R20, R123, -0x326172a9, RZ ;  /* 0xcd9e8d577b147825 */ /* 0x000fe200078e00ff */
[----:B------:R-:W-:-:S03]  /*3ae0*/  LOP3.LUT R18, R79, R23, R71, 0x96, !PT ;  /* 0x000000174f127212 */ /* 0x000fc600078e9647 */
[----:B------:R-:W-:Y:S01]  /*3af0*/  IMAD.MOV.U32 R12, RZ, RZ, R30 ;  /* 0x000000ffff0c7224 */ /* 0x000fe200078e001e */
        /* <DEDUP_REMOVED lines=36> */
[----:B------:R-:W-:Y:S01]  /*3d40*/  IMAD.MOV.U32 R30, RZ, RZ, R18 ;  /* 0x000000ffff1e7224 */ /* 0x000fe200078e0012 */
[----:B------:R-:W-:Y:S01]  /*3d50*/  LOP3.LUT R82, R103, R20, R19, 0x96, !PT ;  /* 0x0000001467527212 */ /* 0x000fe200078e9613 */
[----:B------:R-:W-:-:S07]  /*3d60*/  HFMA2 R20, -RZ, RZ, 0, 0 ;  /* 0x00000000ff147431 */ /* 0x000fce00000001ff */
.L_x_18747:
[----:B------:R-:W-:Y:S05]  /*3d70*/  BSYNC.RECONVERGENT B0 ;  /* 0x0000000000007941 */ /* 0x000fea0003800200 */
.L_x_18746:
[----:B------:R-:W-:Y:S01]  /*3d80*/  ISETP.NE.AND P0, PT, R20, 0x1, PT ;  /* 0x000000011400780c */ /* 0x000fe20003f05270 */
[----:B------:R-:W-:Y:S01]  /*3d90*/  BSSY.RECONVERGENT B0, `(.L_x_18751) ;  /* 0x0000048000007945 */ /* 0x000fe20003800200 */
[----:B------:R-:W-:Y:S01]  /*3da0*/  I2FP.F32.U32 R19, R12 ;  /* 0x0000000c00137245 */ /* 0x000fe20000201000 */
[----:B------:R-:W-:Y:S01]  /*3db0*/  FMUL.FTZ R26, R13, R146 ;  /* 0x000000920d1a7220 */ /* 0x000fe20000410000 */
[----:B------:R-:W-:Y:S02]  /*3dc0*/  IMAD.MOV.U32 R12, RZ, RZ, 0x2 ;  /* 0x00000002ff0c7424 */ /* 0x000fe400078e00ff */
        /* <DEDUP_REMOVED lines=12> */
.L_x_18753:
        /* <DEDUP_REMOVED lines=13> */
.L_x_18755:
[----:B------:R-:W-:Y:S05]  /*3f60*/  BSYNC.RECONVERGENT B1 ;  /* 0x0000000000017941 */ /* 0x000fea0003800200 */
.L_x_18754:
        /* <DEDUP_REMOVED lines=40> */
[----:B------:R-:W-:Y:S01]  /*41f0*/  MOV R30, R12 ;  /* 0x0000000c001e7202 */ /* 0x000fe20000000f00 */
[----:B------:R-:W-:-:S07]  /*4200*/  IMAD.MOV.U32 R12, RZ, RZ, RZ ;  /* 0x000000ffff0c7224 */ /* 0x000fce00078e00ff */
.L_x_18752:
[----:B------:R-:W-:Y:S05]  /*4210*/  BSYNC.RECONVERGENT B0 ;  /* 0x0000000000007941 */ /* 0x000fea0003800200 */
.L_x_18751:
        /* <DEDUP_REMOVED lines=15> */
.L_x_18758:
        /* <DEDUP_REMOVED lines=13> */
.L_x_18760:
[----:B------:R-:W-:Y:S05]  /*43e0*/  BSYNC.RECONVERGENT B1 ;  /* 0x0000000000017941 */ /* 0x000fea0003800200 */
.L_x_18759:
        /* <DEDUP_REMOVED lines=39> */
[----:B------:R-:W-:Y:S01]  /*4660*/  IMAD.MOV.U32 R18, RZ, RZ, RZ ;  /* 0x000000ffff127224 */ /* 0x000fe200078e00ff */
[----:B------:R-:W-:Y:S01]  /*4670*/  MOV R13, R30 ;  /* 0x0000001e000d7202 */ /* 0x000fe20000000f00 */
[----:B------:R-:W-:-:S07]  /*4680*/  IMAD.MOV.U32 R30, RZ, RZ, R12 ;  /* 0x000000ffff1e7224 */ /* 0x000fce00078e000c */
.L_x_18757:
[----:B------:R-:W-:Y:S05]  /*4690*/  BSYNC.RECONVERGENT B0 ;  /* 0x0000000000007941 */ /* 0x000fea0003800200 */
.L_x_18756:
[----:B------:R-:W-:Y:S01]  /*46a0*/  ISETP.NE.AND P0, PT, R18, 0x1, PT ;  /* 0x000000011200780c */ /* 0x000fe20003f05270 */
[----:B------:R-:W-:Y:S01]  /*46b0*/  BSSY.RECONVERGENT B0, `(.L_x_18761) ;  /* 0x0000048000007945 */ /* 0x000fe20003800200 */
[----:B------:R-:W-:Y:S01]  /*46c0*/  I2FP.F32.U32 R13, R13 ;  /* 0x0000000d000d7245 */ /* 0x000fe20000201000 */
[----:B------:R-:W-:Y:S02]  /*46d0*/  HFMA2 R12, -RZ, RZ, 0, 1.1920928955078125e-07 ;  /* 0x00000002ff0c7431 */ /* 0x000fe400000001ff */
[----:B------:R-:W-:Y:S02]  /*46e0*/  FMUL.FTZ R28, R14, R146 ;  /* 0x000000920e1c7220 */ /* 0x000fe40000410000 */
        /* <DEDUP_REMOVED lines=12> */
.L_x_18763:
        /* <DEDUP_REMOVED lines=13> */
.L_x_18765:
[----:B------:R-:W-:Y:S05]  /*4880*/  BSYNC.RECONVERGENT B1 ;  /* 0x0000000000017941 */ /* 0x000fea0003800200 */
.L_x_18764:
        /* <DEDUP_REMOVED lines=39> */
[----:B------:R-:W-:Y:S02]  /*4b00*/  IMAD.MOV.U32 R13, RZ, RZ, R30 ;  /* 0x000000ffff0d7224 */ /* 0x000fe400078e001e */
[----:B------:R-:W-:Y:S02]  /*4b10*/  IMAD.MOV.U32 R30, RZ, RZ, R12 ;  /* 0x000000ffff1e7224 */ /* 0x000fe400078e000c */
[----:B------:R-:W-:-:S07]  /*4b20*/  HFMA2 R12, -RZ, RZ, 0, 0 ;  /* 0x00000000ff0c7431 */ /* 0x000fce00000001ff */
.L_x_18762:
[----:B------:R-:W-:Y:S05]  /*4b30*/  BSYNC.RECONVERGENT B0 ;  /* 0x0000000000007941 */ /* 0x000fea0003800200 */
.L_x_18761:
        /* <DEDUP_REMOVED lines=15> */
.L_x_18768:
        /* <DEDUP_REMOVED lines=13> */
.L_x_18770:
[----:B------:R-:W-:Y:S05]  /*4d00*/  BSYNC.RECONVERGENT B1 ;  /* 0x0000000000017941 */ /* 0x000fea0003800200 */
.L_x_18769:
        /* <DEDUP_REMOVED lines=42> */
.L_x_18767:
[----:B------:R-:W-:Y:S05]  /*4fb0*/  BSYNC.RECONVERGENT B0 ;  /* 0x0000000000007941 */ /* 0x000fea0003800200 */
.L_x_18766:
[----:B------:R-:W-:Y:S01]  /*4fc0*/  ISETP.NE.AND P0, PT, R14, 0x1, PT ;  /* 0x000000010e00780c */ /* 0x000fe20003f05270 */
[----:B------:R-:W-:Y:S01]  /*4fd0*/  BSSY.RECONVERGENT B0, `(.L_x_18771) ;  /* 0x0000048000007945 */ /* 0x000fe20003800200 */
[----:B------:R-:W-:Y:S01]  /*4fe0*/  I2FP.F32.U32 R13, R13 ;  /* 0x0000000d000d7245 */ /* 0x000fe20000201000 */
[----:B------:R-:W-:Y:S01]  /*4ff0*/  FMUL.FTZ R22, R15, R146 ;  /* 0x000000920f167220 */ /* 0x000fe20000410000 */
        /* <DEDUP_REMOVED lines=13> */
.L_x_18773:
        /* <DEDUP_REMOVED lines=13> */
.L_x_18775:
[----:B------:R-:W-:Y:S05]  /*51a0*/  BSYNC.RECONVERGENT B1 ;  /* 0x0000000000017941 */ /* 0x000fea0003800200 */
.L_x_18774:
        /* <DEDUP_REMOVED lines=41> */
[----:B------:R-:W-:-:S07]  /*5440*/  IMAD.MOV.U32 R30, RZ, RZ, R12 ;  /* 0x000000ffff1e7224 */ /* 0x000fce00078e000c */
.L_x_18772:
[----:B------:R-:W-:Y:S05]  /*5450*/  BSYNC.RECONVERGENT B0 ;  /* 0x0000000000007941 */ /* 0x000fea0003800200 */
.L_x_18771:
[----:B------:R-:W-:Y:S01]  /*5460*/  FMUL.FTZ R12, R4, R146 ;  /* 0x00000092040c7220 */ /* 0x000fe20000410000 */
[----:B------:R-:W-:Y:S01]  /*5470*/  FSETP.GTU.FTZ.AND P0, PT, R25, R144, PT ;  /* 0x000000901900720b */ /* 0x000fe20003f1c000 */
[-C--:B------:R-:W-:Y:S01]  /*5480*/  FMUL.FTZ R14, R5, R146.reuse ;  /* 0x00000092050e7220 */ /* 0x080fe20000410000 */
[----:B------:R-:W-:Y:S02]  /*5490*/  I2FP.F32.U32 R13, R13 ;  /* 0x0000000d000d7245 */ /* 0x000fe40000201000 */
[----:B------:R-:W-:Y:S01]  /*54a0*/  FSEL R19, R12, RZ, !P0 ;  /* 0x000000ff0c137208 */ /* 0x000fe20004000000 */
[----:B------:R-:W-:Y:S01]  /*54b0*/  FMUL.FTZ R12, R6, R146 ;  /* 0x00000092060c7220 */ /* 0x000fe20000410000 */
[----:B------:R-:W-:Y:S01]  /*54c0*/  SEL R20, RZ, 0x1, P0 ;  /* 0x00000001ff147807 */ /* 0x000fe20000000000 */
[----:B------:R-:W-:Y:S01]  /*54d0*/  FFMA.FTZ R21, R13, R132, 1.1641532182693481445e-10 ;  /* 0x2f0000000d157423 */ /* 0x000fe20000010084 */
[----:B------:R-:W-:Y:S02]  /*54e0*/  FSETP.GTU.FTZ.AND P0, PT, R27, R144, PT ;  /* 0x000000901b00720b */ /* 0x000fe40003f1c000 */
[----:B------:R-:W-:-:S02]  /*54f0*/  FSEL R28, R28, RZ, P4 ;  /* 0x000000ff1c1c7208 */ /* 0x000fc40002000000 */
[----:B------:R-:W-:Y:S02]  /*5500*/  FSEL R15, R14, RZ, !P0 ;  /* 0x000000ff0e0f7208 */ /* 0x000fe40004000000 */
[----:B------:R-:W-:Y:S02]  /*5510*/  SEL R23, RZ, 0x1, P0 ;  /* 0x00000001ff177807 */ /* 0x000fe40000000000 */
[----:B------:R-:W-:Y:S02]  /*5520*/  FSETP.GTU.FTZ.AND P0, PT, R29, R144, PT ;  /* 0x000000901d00720b */ /* 0x000fe40003f1c000 */
[----:B------:R-:W-:Y:S02]  /*5530*/  FSEL R26, R26, RZ, P3 ;  /* 0x000000ff1a1a7208 */ /* 0x000fe40001800000 */
[----:B------:R-:W-:Y:S01]  /*5540*/  FSEL R13, R12, RZ, !P0 ;  /* 0x000000ff0c0d7208 */ /* 0x000fe20004000000 */
[----:B------:R-:W-:Y:S01]  /*5550*/  FMUL.FTZ R12, R7, R146 ;  /* 0x00000092070c7220 */ /* 0x000fe20000410000 */
[----:B------:R-:W-:-:S02]  /*5560*/  SEL R25, RZ, 0x1, P0 ;  /* 0x00000001ff197807 */ /* 0x000fc40000000000 */
[----:B------:R-:W-:Y:S01]  /*5570*/  FSETP.GTU.FTZ.AND P0, PT, R21, R144, PT ;  /* 0x000000901500720b */ /* 0x000fe20003f1c000 */
[----:B------:R-:W-:Y:S01]  /*5580*/  FADD.FTZ R14, R28, R13 ;  /* 0x0000000d1c0e7221 */ /* 0x000fe20000010000 */
[----:B------:R-:W-:Y:S01]  /*5590*/  FSEL R21, R22, RZ, P5 ;  /* 0x000000ff16157208 */ /* 0x000fe20002800000 */
[----:B------:R-:W-:Y:S01]  /*55a0*/  FADD.FTZ R13, R26, R15 ;  /* 0x0000000f1a0d7221 */ /* 0x000fe20000010000 */
[----:B------:R-:W-:Y:S01]  /*55b0*/  FSEL R18, R12, RZ, !P0 ;  /* 0x000000ff0c127208 */ /* 0x000fe20004000000 */
[----:B------:R-:W-:Y:S01]  /*55c0*/  @P1 FADD.FTZ R14, R10, R14 ;  /* 0x0000000e0a0e1221 */ /* 0x000fe20000010000 */
[----:B------:R-:W-:Y:S01]  /*55d0*/  FSEL R24, R24, RZ, P2 ;  /* 0x000000ff18187208 */ /* 0x000fe20001000000 */
[----:B------:R-:W-:Y:S01]  /*55e0*/  @P1 FADD.FTZ R13, R9, R13 ;  /* 0x0000000d090d1221 */ /* 0x000fe20000010000 */
[----:B------:R-:W-:Y:S01]  /*55f0*/  PRMT R78, R20, 0x7610, R78 ;  /* 0x00007610144e7816 */ /* 0x000fe2000000004e */
[----:B------:R-:W-:Y:S01]  /*5600*/  FADD.FTZ R15, R18, R21 ;  /* 0x00000015120f7221 */ /* 0x000fe20000010000 */
[----:B------:R-:W-:Y:S01]  /*5610*/  SEL R18, RZ, 0x1, P0 ;  /* 0x00000001ff127807 */ /* 0x000fe20000000000 */
[----:B------:R-:W-:Y:S01]  /*5620*/  FADD.FTZ R12, R24, R19 ;  /* 0x00000013180c7221 */ /* 0x000fe20000010000 */
[----:B------:R-:W-:Y:S01]  /*5630*/  PRMT R77, R23, 0x7610, R77 ;  /* 0x00007610174d7816 */ /* 0x000fe2000000004d */
[----:B------:R-:W-:Y:S01]  /*5640*/  @P1 FADD.FTZ R15, R11, R15 ;  /* 0x0000000f0b0f1221 */ /* 0x000fe20000010000 */
[----:B------:R-:W-:Y:S01]  /*5650*/  PRMT R76, R25, 0x7610, R76 ;  /* 0x00007610194c7816 */ /* 0x000fe2000000004c */
[----:B------:R-:W-:Y:S01]  /*5660*/  @P1 FADD.FTZ R12, R8, R12 ;  /* 0x0000000c080c1221 */ /* 0x000fe20000010000 */
[----:B------:R-:W-:-:S07]  /*5670*/  PRMT R0, R18, 0x7610, R0 ;  /* 0x0000761012007816 */ /* 0x000fce0000000000 */
.L_x_18735:
[----:B------:R-:W0:Y:S01]  /*5680*/  LDC.64 R126, c[0x0][0x3a8] ;  /* 0x0000ea00ff7e7b82 */ /* 0x000e220000000a00 */
[----:B------:R-:W-:Y:S02]  /*5690*/  ISETP.NE.U32.AND P0, PT, R16, RZ, PT ;  /* 0x000000ff1000720c */ /* 0x000fe40003f05070 */
[----:B------:R-:W-:Y:S02]  /*56a0*/  SEL R20, RZ, 0x1000000, !P5 ;  /* 0x01000000ff147807 */ /* 0x000fe40006800000 */
[----:B------:R-:W-:Y:S02]  /*56b0*/  ISETP.NE.AND.EX P0, PT, R17, RZ, PT, P0 ;  /* 0x000000ff1100720c */ /* 0x000fe40003f05300 */
[----:B------:R-:W-:Y:S01]  /*56c0*/  SEL R21, RZ, 0x10000, !P4 ;  /* 0x00010000ff157807 */ /* 0x000fe20006000000 */
[----:B------:R-:W1:Y:S01]  /*56d0*/  LDC.64 R128, c[0x0][0x3b0] ;  /* 0x0000ec00ff807b82 */ /* 0x000e620000000a00 */
[----:B------:R-:W-:Y:S02]  /*56e0*/  SEL R22, RZ, 0x100, !P3 ;  /* 0x00000100ff167807 */ /* 0x000fe40005800000 */
[----:B------:R-:W-:-:S02]  /*56f0*/  IADD3 R147, PT, PT, R145, 0x20, RZ ;  /* 0x0000002091937810 */ /* 0x000fc40007ffe0ff */
[----:B------:R-:W-:Y:S02]  /*5700*/  IADD3 R20, PT, PT, R22, R20, R21 ;  /* 0x0000001416147210 */ /* 0x000fe40007ffe015 */
[----:B------:R-:W-:Y:S01]  /*5710*/  SEL R21, RZ, 0x1, !P2 ;  /* 0x00000001ff157807 */ /* 0x000fe20005000000 */
[----:B------:R-:W2:Y:S04]  /*5720*/  @P1 LDC.64 R16, c[0x0][0x3a0] ;  /* 0x0000e800ff101b82 */ /* 0x000ea80000000a00 */
[----:B------:R-:W-:Y:S02]  /*5730*/  IMAD.IADD R33, R20, 0x1, R21 ;  /* 0x0000000114217824 */ /* 0x000fe400078e0215 */
[----:B------:R-:W-:Y:S02]  /*5740*/  IMAD.WIDE.U32 R20, R147, 0x10, R72 ;  /* 0x0000001093147825 */ /* 0x000fe400078e0048 */
[----:B------:R-:W3:Y:S02]  /*5750*/  @P0 LDC.64 R18, c[0x0][0x398] ;  /* 0x0000e600ff120b82 */ /* 0x000ee40000000a00 */
[----:B0-----:R-:W-:-:S05]  /*5760*/  IMAD.WIDE.U32 R28, R145, 0x10, R126 ;  /* 0x00000010911c7825 */ /* 0x001fca00078e007e */
[----:B------:R0:W-:Y:S01]  /*5770*/  STG.E.128 desc[UR6][R28.64], R12 ;  /* 0x0000000c1c007986 */ /* 0x0001e2000c101d06 */
[----:B-1----:R-:W-:-:S05]  /*5780*/  IMAD.WIDE.U32 R22, R145, 0x4, R128 ;  /* 0x0000000491167825 */ /* 0x002fca00078e0080 */
[----:B------:R0:W-:Y:S01]  /*5790*/  STG.E desc[UR6][R22.64], R33 ;  /* 0x0000002116007986 */ /* 0x0001e2000c101906 */
[----:B--2---:R-:W-:-:S04]  /*57a0*/  @P1 IMAD.WIDE.U32 R24, R147, 0x10, R16 ;  /* 0x0000001093181825 */ /* 0x004fc800078e0010 */
[----:B---3--:R-:W-:Y:S01]  /*57b0*/  @P0 IMAD.WIDE.U32 R26, R147, 0x10, R18 ;  /* 0x00000010931a0825 */ /* 0x008fe200078e0012 */
[----:B0-----:R-:W-:Y:S06]  /*57c0*/  @!P0 BRA `(.L_x_18776) ;  /* 0x00000000002c8947 */ /* 0x001fec0003800000 */
[----:B------:R-:W0:Y:S01]  /*57d0*/  LDC.64 R16, c[0x0][0x3b8] ;  /* 0x0000ee00ff107b82 */ /* 0x000e220000000a00 */
[----:B------:R-:W-:Y:S01]  /*57e0*/  IMAD.U32 R19, R76, 0x10000, RZ ;  /* 0x000100004c137824 */ /* 0x000fe200078e00ff */
[----:B------:R-:W-:Y:S02]  /*57f0*/  LOP3.LUT R18, R0, 0xffff, RZ, 0xc0, !PT ;  /* 0x0000ffff00127812 */ /* 0x000fe400078ec0ff */
[----:B------:R-:W-:Y:S02]  /*5800*/  LOP3.LUT R23, R77, 0xff, RZ, 0xc0, !PT ;  /* 0x000000ff4d177812 */ /* 0x000fe400078ec0ff */
[----:B------:R-:W-:-:S04]  /*5810*/  LOP3.LUT R19, R19, 0xff0000, RZ, 0xc0, !PT ;  /* 0x00ff000013137812 */ /* 0x000fc800078ec0ff */
[----:B------:R-:W-:Y:S02]  /*5820*/  LEA R18, R18, R19, 0x18 ;  /* 0x0000001312127211 */ /* 0x000fe400078ec0ff */
[----:B------:R-:W-:-:S03]  /*5830*/  LOP3.LUT R19, R78, 0xff, RZ, 0xc0, !PT ;  /* 0x000000ff4e137812 */ /* 0x000fc600078ec0ff */
[----:B------:R-:W-:-:S04]  /*5840*/  IMAD R18, R23, 0x100, R18 ;  /* 0x0000010017127824 */ /* 0x000fc800078e0212 */
[----:B------:R-:W-:Y:S02]  /*5850*/  IMAD.IADD R19, R18, 0x1, R19 ;  /* 0x0000000112137824 */ /* 0x000fe400078e0213 */
[----:B0-----:R-:W-:-:S05]  /*5860*/  IMAD.WIDE.U32 R16, R145, 0x4, R16 ;  /* 0x0000000491107825 */ /* 0x001fca00078e0010 */
[----:B------:R0:W-:Y:S02]  /*5870*/  STG.E desc[UR6][R16.64], R19 ;  /* 0x0000001310007986 */ /* 0x0001e4000c101906 */
.L_x_18776:
[----:B------:R1:W5:Y:S04]  /*5880*/  @P0 LDG.E.128 R4, desc[UR6][R26.64] ;  /* 0x000000061a040981 */ /* 0x000368000c1e1d00 */
[----:B------:R1:W5:Y:S04]  /*5890*/  @P1 LDG.E.128 R8, desc[UR6][R24.64] ;  /* 0x0000000618081981 */ /* 0x000368000c1e1d00 */
[----:B0-----:R1:W5:Y:S01]  /*58a0*/  LDG.E.128 R16, desc[UR6][R20.64] ;  /* 0x0000000614107981 */ /* 0x001362000c1e1d00 */
[----:B------:R-:W-:Y:S05]  /*58b0*/  @!P0 BRA `(.L_x_18777) ;  /* 0x0000002400b48947 */ /* 0x000fea0003800000 */
[----:B------:R-:W-:Y:S01]  /*58c0*/  ISETP.NE.AND P2, PT, R31, 0x1, PT ;  /* 0x000000011f00780c */ /* 0x000fe20003f45270 */
[----:B------:R-:W-:Y:S01]  /*58d0*/  BSSY.RECONVERGENT B0, `(.L_x_18778) ;  /* 0x0000046000007945 */ /* 0x000fe20003800200 */
[----:B------:R-:W-:Y:S02]  /*58e0*/  HFMA2 R22, -RZ, RZ, 0, 1.1920928955078125e-07 ;  /* 0x00000002ff167431 */ /* 0x000fe400000001ff */
[----:B-1----:R-:W-:Y:S02]  /*58f0*/  IMAD.MOV.U32 R20, RZ, RZ, R80 ;  /* 0x000000ffff147224 */ /* 0x002fe400078e0050 */
        /* <DEDUP_REMOVED lines=12> */
.L_x_18780:
        /* <DEDUP_REMOVED lines=13> */
.L_x_18782:
[----:B------:R-:W-:Y:S05]  /*5a90*/  BSYNC.RECONVERGENT B1 ;  /* 0x0000000000017941 */ /* 0x000fea0003800200 */
.L_x_18781:
        /* <DEDUP_REMOVED lines=41> */
.L_x_18779:
[----:B------:R-:W-:Y:S05]  /*5d30*/  BSYNC.RECONVERGENT B0 ;  /* 0x0000000000007941 */ /* 0x000fea0003800200 */
.L_x_18778:
[----:B------:R-:W-:Y:S01]  /*5d40*/  ISETP.NE.AND P3, PT, R22, 0x1, PT ;  /* 0x000000011600780c */ /* 0x000fe20003f65270 */
[----:B------:R-:W-:Y:S01]  /*5d50*/  BSSY.RECONVERGENT B0, `(.L_x_18783) ;  /* 0x0000048000007945 */ /* 0x000fe20003800200 */
[----:B------:R-:W-:Y:S01]  /*5d60*/  I2FP.F32.U32 R21, R20 ;  /* 0x0000001400157245 */ /* 0x000fe20000201000 */
[----:B------:R-:W-:Y:S02]  /*5d70*/  HFMA2 R20, -RZ, RZ, 0, 1.1920928955078125e-07 ;  /* 0x00000002ff147431 */ /* 0x000fe400000001ff */
[----:B-----5:R-:W-:Y:S01]  /*5d80*/  FMUL.FTZ R26, R16, R146 ;  /* 0x00000092101a7220 */ /* 0x020fe20000410000 */
        /* <DEDUP_REMOVED lines=12> */
.L_x_18785:
        /* <DEDUP_REMOVED lines=13> */
.L_x_18787:
[----:B------:R-:W-:Y:S05]  /*5f20*/  BSYNC.RECONVERGENT B1 ;  /* 0x0000000000017941 */ /* 0x000fea0003800200 */
.L_x_18786:
        /* <DEDUP_REMOVED lines=39> */
[----:B------:R-:W-:Y:S02]  /*61a0*/  IMAD.MOV.U32 R34, RZ, RZ, R20 ;  /* 0x000000ffff227224 */ /* 0x000fe400078e0014 */
[----:B------:R-:W-:Y:S01]  /*61b0*/  HFMA2 R20, -RZ, RZ, 0, 0 ;  /* 0x00000000ff147431 */ /* 0x000fe200000001ff */
[----:B------:R-:W-:-:S07]  /*61c0*/  LOP3.LUT R82, R103, R22, R21, 0x96, !PT ;  /* 0x0000001667527212 */ /* 0x000fce00078e9615 */
.L_x_18784:
[----:B------:R-:W-:Y:S05]  /*61d0*/  BSYNC.RECONVERGENT B0 ;  /* 0x0000000000007941 */ /* 0x000fea0003800200 */
.L_x_18783:
        /* <DEDUP_REMOVED lines=15> */
.L_x_18790:
        /* <DEDUP_REMOVED lines=13> */
.L_x_18792:
[----:B------:R-:W-:Y:S05]  /*63a0*/  BSYNC.RECONVERGENT B1 ;  /* 0x0000000000017941 */ /* 0x000fea0003800200 */
.L_x_18791:
        /* <DEDUP_REMOVED lines=41> */
[----:B------:R-:W-:-:S07]  /*6640*/  MOV R34, R20 ;  /* 0x0000001400227202 */ /* 0x000fce0000000f00 */
.L_x_18789:
[----:B------:R-:W-:Y:S05]  /*6650*/  BSYNC.RECONVERGENT B0 ;  /* 0x0000000000007941 */ /* 0x000fea0003800200 */
.L_x_18788:
        /* <DEDUP_REMOVED lines=17> */
.L_x_18795:
        /* <DEDUP_REMOVED lines=13> */
.L_x_18797:
[----:B------:R-:W-:Y:S05]  /*6840*/  BSYNC.RECONVERGENT B1 ;  /* 0x0000000000017941 */ /* 0x000fea0003800200 */
.L_x_18796:
        /* <DEDUP_REMOVED lines=42> */
.L_x_18794:
[----:B------:R-:W-:Y:S05]  /*6af0*/  BSYNC.RECONVERGENT B0 ;  /* 0x0000000000007941 */ /* 0x000fea0003800200 */
.L_x_18793:
        /* <DEDUP_REMOVED lines=15> */
.L_x_18800:
        /* <DEDUP_REMOVED lines=13> */
.L_x_18802:
[----:B------:R-:W-:Y:S05]  /*6cc0*/  BSYNC.RECONVERGENT B1 ;  /* 0x0000000000017941 */ /* 0x000fea0003800200 */
.L_x_18801:
        /* <DEDUP_REMOVED lines=42> */
.L_x_18799:
[----:B------:R-:W-:Y:S05]  /*6f70*/  BSYNC.RECONVERGENT B0 ;  /* 0x0000000000007941 */ /* 0x000fea0003800200 */
.L_x_18798:
[----:B------:R-:W-:Y:S01]  /*6f80*/  ISETP.NE.AND P5, PT, R20, 0x1, PT ;  /* 0x000000011400780c */ /* 0x000fe20003fa5270 */
[----:B------:R-:W-:Y:S01]  /*6f90*/  BSSY.RECONVERGENT B0, `(.L_x_18803) ;  /* 0x0000048000007945 */ /* 0x000fe20003800200 */
[----:B------:R-:W-:Y:S01]  /*6fa0*/  I2FP.F32.U32 R17, R17 ;  /* 0x0000001100117245 */ /* 0x000fe20000201000 */
[----:B------:R-:W-:Y:S01]  /*6fb0*/  FMUL.FTZ R30, R18, R146 ;  /* 0x00000092121e7220 */ /* 0x000fe20000410000 */
[----:B------:R-:W-:-:S03]  /*6fc0*/  IMAD.MOV.U32 R16, RZ, RZ, 0x2 ;  /* 0x00000002ff107424 */ /* 0x000fc600078e00ff */
        /* <DEDUP_REMOVED lines=12> */
.L_x_18805:
        /* <DEDUP_REMOVED lines=13> */
.L_x_18807:
[----:B------:R-:W-:Y:S05]  /*7160*/  BSYNC.RECONVERGENT B1 ;  /* 0x0000000000017941 */ /* 0x000fea0003800200 */
.L_x_18806:
        /* <DEDUP_REMOVED lines=42> */
.L_x_18804:
[----:B------:R-:W-:Y:S05]  /*7410*/  BSYNC.RECONVERGENT B0 ;  /* 0x0000000000007941 */ /* 0x000fea0003800200 */
.L_x_18803:
        /* <DEDUP_REMOVED lines=15> */
.L_x_18810:
        /* <DEDUP_REMOVED lines=13> */
.L_x_18812:
[----:B------:R-:W-:Y:S05]  /*75e0*/  BSYNC.RECONVERGENT B1 ;  /* 0x0000000000017941 */ /* 0x000fea0003800200 */
.L_x_18811:
        /* <DEDUP_REMOVED lines=42> */
.L_x_18809:
[----:B------:R-:W-:Y:S05]  /*7890*/  BSYNC.RECONVERGENT B0 ;  /* 0x0000000000007941 */ /* 0x000fea0003800200 */
.L_x_18808:
        /* <DEDUP_REMOVED lines=17> */
.L_x_18815:
        /* <DEDUP_REMOVED lines=15> */
.L_x_18817:
[----:B------:R-:W-:Y:S05]  /*7aa0*/  BSYNC.RECONVERGENT B1 ;  /* 0x0000000000017941 */ /* 0x000fea0003800200 */
.L_x_18816:
[----:B------:R-:W-:Y:S01]  /*7ab0*/  IMAD.WIDE.U32 R18, R123, -0x326172a9, RZ ;  /* 0xcd9e8d577b127825 */ /* 0x000fe200078e00ff */
[----:B------:R-:W-:-:S03]  /*7ac0*/  LOP3.LUT R16, R79, R21, R71, 0x96, !PT ;  /* 0x000000154f107212 */ /* 0x000fc600078e9647 */
[----:B------:R-:W-:Y:S01]  /*7ad0*/  HFMA2 R36, -RZ, RZ, 0, 0 ;  /* 0x00000000ff247431 */ /* 0x000fe200000001ff */
        /* <DEDUP_REMOVED lines=38> */
[----:B------:R-:W-:-:S07]  /*7d40*/  IMAD.MOV.U32 R34, RZ, RZ, R16 ;  /* 0x000000ffff227224 */ /* 0x000fce00078e0010 */
.L_x_18814:
[----:B------:R-:W-:Y:S05]  /*7d50*/  BSYNC.RECONVERGENT B0 ;  /* 0x0000000000007941 */ /* 0x000fea0003800200 */
.L_x_18813:
[----:B------:R-:W-:Y:S01]  /*7d60*/  FMUL.FTZ R23, R4, R146 ;  /* 0x0000009204177220 */ /* 0x000fe20000410000 */
        /* <DEDUP_REMOVED lines=14> */
[----:B------:R-:W-:Y:S02]  /*7e50*/  FSEL R19, R19, RZ, !P6 ;  /* 0x000000ff13137208 */ /* 0x000fe40007000000 */
        /* <DEDUP_REMOVED lines=8> */
[----:B------:R-:W-:Y:S01]  /*7ee0*/  FADD.FTZ R16, R26, R23 ;  /* 0x000000171a107221 */ /* 0x000fe20000010000 */
[----:B------:R-:W-:Y:S01]  /*7ef0*/  SEL R20, RZ, 0x1, P6 ;  /* 0x00000001ff147807 */ /* 0x000fe20003000000 */
[----:B------:R-:W-:Y:S01]  /*7f00*/  @P1 FADD.FTZ R17, R9, R17 ;  /* 0x0000001109111221 */ /* 0x000fe20000010000 */
[----:B------:R-:W-:Y:S01]  /*7f10*/  PRMT R78, R27, 0x7610, R78 ;  /* 0x000076101b4e7816 */ /* 0x000fe2000000004e */
[----:B------:R-:W-:Y:S01]  /*7f20*/  FADD.FTZ R19, R22, R25 ;  /* 0x0000001916137221 */ /* 0x000fe20000010000 */
[----:B------:R-:W-:Y:S01]  /*7f30*/  PRMT R77, R29, 0x7610, R77 ;  /* 0x000076101d4d7816 */ /* 0x000fe2000000004d */
[----:B------:R-:W-:Y:S01]  /*7f40*/  @P1 FADD.FTZ R16, R8, R16 ;  /* 0x0000001008101221 */ /* 0x000fe20000010000 */
[----:B------:R-:W-:Y:S01]  /*7f50*/  PRMT R76, R31, 0x7610, R76 ;  /* 0x000076101f4c7816 */ /* 0x000fe2000000004c */
[----:B------:R-:W-:Y:S01]  /*7f60*/  @P1 FADD.FTZ R19, R11, R19 ;  /* 0x000000130b131221 */ /* 0x000fe20000010000 */
[----:B------:R-:W-:Y:S01]  /*7f70*/  PRMT R0, R20, 0x7610, R0 ;  /* 0x0000761014007816 */ /* 0x000fe20000000000 */
[----:B------:R-:W-:Y:S06]  /*7f80*/  BRA `(.L_x_18818) ;  /* 0x0000001000cc7947 */ /* 0x000fec0003800000 */
.L_x_18777:
        /* <DEDUP_REMOVED lines=16> */
.L_x_18821:
        /* <DEDUP_REMOVED lines=13> */
.L_x_18823:
[----:B------:R-:W-:Y:S05]  /*8160*/  BSYNC.RECONVERGENT B1 ;  /* 0x0000000000017941 */ /* 0x000fea0003800200 */
.L_x_18822:
        /* <DEDUP_REMOVED lines=41> */
.L_x_18820:
[----:B------:R-:W-:Y:S05]  /*8400*/  BSYNC.RECONVERGENT B0 ;  /* 0x0000000000007941 */ /* 0x000fea0003800200 */
.L_x_18819:
        /* <DEDUP_REMOVED lines=16> */
.L_x_18826:
        /* <DEDUP_REMOVED lines=13> */
.L_x_18828:
[----:B------:R-:W-:Y:S05]  /*85e0*/  BSYNC.RECONVERGENT B1 ;  /* 0x0000000000017941 */ /* 0x000fea0003800200 */
.L_x_18827:
        /* <DEDUP_REMOVED lines=42> */
.L_x_18825:
[----:B------:R-:W-:Y:S05]  /*8890*/  BSYNC.RECONVERGENT B0 ;  /* 0x0000000000007941 */ /* 0x000fea0003800200 */
.L_x_18824:
[----:B------:R-:W-:Y:S01]  /*88a0*/  ISETP.NE.AND P4, PT, R20, 0x1, PT ;  /* 0x000000011400780c */ /* 0x000fe20003f85270 */
[----:B------:R-:W-:Y:S01]  /*88b0*/  BSSY.RECONVERGENT B0, `(.L_x_18829) ;  /* 0x0000047000007945 */ /* 0x000fe20003800200 */
[----:B------:R-:W-:Y:S01]  /*88c0*/  I2FP.F32.U32 R21, R21 ;  /* 0x0000001500157245 */ /* 0x000fe20000201000 */
[----:B------:R-:W-:-:S04]  /*88d0*/  IMAD.MOV.U32 R22, RZ, RZ, 0x2 ;  /* 0x00000002ff167424 */ /* 0x000fc800078e00ff */
        /* <DEDUP_REMOVED lines=12> */
.L_x_18831:
        /* <DEDUP_REMOVED lines=13> */
.L_x_18833:
[----:B------:R-:W-:Y:S05]  /*8a70*/  BSYNC.RECONVERGENT B1 ;  /* 0x0000000000017941 */ /* 0x000fea0003800200 */
.L_x_18832:
        /* <DEDUP_REMOVED lines=42> */
.L_x_18830:
[----:B------:R-:W-:Y:S05]  /*8d20*/  BSYNC.RECONVERGENT B0 ;  /* 0x0000000000007941 */ /* 0x000fea0003800200 */
.L_x_18829:
        /* <DEDUP_REMOVED lines=16> */
.L_x_18836:
        /* <DEDUP_REMOVED lines=13> */
.L_x_18838:
[----:B------:R-:W-:Y:S05]  /*8f00*/  BSYNC.RECONVERGENT B1 ;  /* 0x0000000000017941 */ /* 0x000fea0003800200 */
.L_x_18837:
        /* <DEDUP_REMOVED lines=42> */
.L_x_18835:
[----:B------:R-:W-:Y:S05]  /*91b0*/  BSYNC.RECONVERGENT B0 ;  /* 0x0000000000007941 */ /* 0x000fea0003800200 */
.L_x_18834:
[----:B------:R-:W-:Y:S01]  /*91c0*/  I2FP.F32.U32 R21, R21 ;  /* 0x0000001500157245 */ /* 0x000fe20000201000 */
[-C--:B-----5:R-:W-:Y:S01]  /*91d0*/  FMUL.FTZ R18, R18, R146.reuse ;  /* 0x0000009212127220 */ /* 0x0a0fe20000410000 */
[-C--:B------:R-:W-:Y:S01]  /*91e0*/  FMUL.FTZ R17, R17, R146.reuse ;  /* 0x0000009211117220 */ /* 0x080fe20000410000 */
[-C--:B------:R-:W-:Y:S01]  /*91f0*/  FMUL.FTZ R16, R16, R146.reuse ;  /* 0x0000009210107220 */ /* 0x080fe20000410000 */
[----:B------:R-:W-:Y:S01]  /*9200*/  FMUL.FTZ R19, R19, R146 ;  /* 0x0000009213137220 */ /* 0x000fe20000410000 */
        /* <DEDUP_REMOVED lines=11> */
.L_x_18818:
[----:B------:R-:W-:Y:S01]  /*92c0*/  SEL R24, RZ, 0x1000000, !P5 ;  /* 0x01000000ff187807 */ /* 0x000fe20006800000 */
[----:B------:R-:W-:Y:S01]  /*92d0*/  IMAD.WIDE.U32 R32, R147, 0x10, R126 ;  /* 0x0000001093207825 */ /* 0x000fe200078e007e */
[----:B------:R-:W-:Y:S01]  /*92e0*/  SEL R25, RZ, 0x10000, !P4 ;  /* 0x00010000ff197807 */ /* 0x000fe20006000000 */
[----:B------:R-:W0:Y:S01]  /*92f0*/  @P0 LDC.64 R22, c[0x0][0x398] ;  /* 0x0000e600ff160b82 */ /* 0x000e220000000a00 */
[----:B------:R-:W-:Y:S01]  /*9300*/  SEL R26, RZ, 0x100, !P3 ;  /* 0x00000100ff1a7807 */ /* 0x000fe20005800000 */
[----:B------:R-:W-:Y:S01]  /*9310*/  VIADD R149, R145, 0x40 ;  /* 0x0000004091957836 */ /* 0x000fe20000000000 */
[----:B------:R1:W-:Y:S02]  /*9320*/  STG.E.128 desc[UR6][R32.64], R16 ;  /* 0x0000001020007986 */ /* 0x0003e4000c101d06 */
[----:B------:R-:W-:Y:S01]  /*9330*/  IADD3 R24, PT, PT, R26, R24, R25 ;  /* 0x000000181a187210 */ /* 0x000fe20007ffe019 */
[----:B------:R-:W-:Y:S01]  /*9340*/  IMAD.WIDE.U32 R26, R147, 0x4, R128 ;  /* 0x00000004931a7825 */ /* 0x000fe200078e0080 */
[----:B------:R-:W-:Y:S01]  /*9350*/  SEL R25, RZ, 0x1, !P2 ;  /* 0x00000001ff197807 */ /* 0x000fe20005000000 */
[----:B------:R-:W2:Y:S04]  /*9360*/  @P1 LDC.64 R20, c[0x0][0x3a0] ;  /* 0x0000e800ff141b82 */ /* 0x000ea80000000a00 */
[----:B------:R-:W-:-:S02]  /*9370*/  IMAD.IADD R35, R24, 0x1, R25 ;  /* 0x0000000118237824 */ /* 0x000fc400078e0219 */
[----:B------:R-:W-:-:S03]  /*9380*/  IMAD.WIDE.U32 R24, R149, 0x10, R72 ;  /* 0x0000001095187825 */ /* 0x000fc600078e0048 */
[----:B------:R1:W-:Y:S01]  /*9390*/  STG.E desc[UR6][R26.64], R35 ;  /* 0x000000231a007986 */ /* 0x0003e2000c101906 */
[----:B0-----:R-:W-:-:S04]  /*93a0*/  @P0 IMAD.WIDE.U32 R28, R149, 0x10, R22 ;  /* 0x00000010951c0825 */ /* 0x001fc800078e0016 */
[----:B--2---:R-:W-:Y:S01]  /*93b0*/  @P1 IMAD.WIDE.U32 R30, R149, 0x10, R20 ;  /* 0x00000010951e1825 */ /* 0x004fe200078e0014 */
[----:B-1----:R-:W-:Y:S06]  /*93c0*/  @!P0 BRA `(.L_x_18839) ;  /* 0x00000000002c8947 */ /* 0x002fec0003800000 */
[----:B------:R-:W0:Y:S01]  /*93d0*/  LDC.64 R20, c[0x0][0x3b8] ;  /* 0x0000ee00ff147b82 */ /* 0x000e220000000a00 */
[----:B------:R-:W-:Y:S02]  /*93e0*/  SHF.L.U32 R23, R76, 0x10, RZ ;  /* 0x000000104c177819 */ /* 0x000fe400000006ff */
[----:B------:R-:W-:Y:S02]  /*93f0*/  LOP3.LUT R22, R0, 0xffff, RZ, 0xc0, !PT ;  /* 0x0000ffff00167812 */ /* 0x000fe400078ec0ff */
[----:B------:R-:W-:Y:S02]  /*9400*/  LOP3.LUT R23, R23, 0xff0000, RZ, 0xc0, !PT ;  /* 0x00ff000017177812 */ /* 0x000fe400078ec0ff */
[----:B------:R-:W-:-:S03]  /*9410*/  LOP3.LUT R27, R77, 0xff, RZ, 0xc0, !PT ;  /* 0x000000ff4d1b7812 */ /* 0x000fc600078ec0ff */
[----:B------:R-:W-:Y:S01]  /*9420*/  IMAD R22, R22, 0x1000000, R23 ;  /* 0x0100000016167824 */ /* 0x000fe200078e0217 */
[----:B------:R-:W-:-:S03]  /*9430*/  LOP3.LUT R23, R78, 0xff, RZ, 0xc0, !PT ;  /* 0x000000ff4e177812 */ /* 0x000fc600078ec0ff */
[----:B------:R-:W-:-:S05]  /*9440*/  IMAD R22, R27, 0x100, R22 ;  /* 0x000001001b167824 */ /* 0x000fca00078e0216 */
[----:B------:R-:W-:Y:S01]  /*9450*/  IADD3 R23, PT, PT, R22, R23, RZ ;  /* 0x0000001716177210 */ /* 0x000fe20007ffe0ff */
[----:B0-----:R-:W-:-:S05]  /*9460*/  IMAD.WIDE.U32 R20, R147, 0x4, R20 ;  /* 0x0000000493147825 */ /* 0x001fca00078e0014 */
[----:B------:R0:W-:Y:S02]  /*9470*/  STG.E desc[UR6][R20.64], R23 ;  /* 0x0000001714007986 */ /* 0x0001e4000c101906 */
.L_x_18839:
        /* <DEDUP_REMOVED lines=20> */
.L_x_18843:
        /* <DEDUP_REMOVED lines=13> */
.L_x_18845:
[----:B------:R-:W-:Y:S05]  /*9690*/  BSYNC.RECONVERGENT B1 ;  /* 0x0000000000017941 */ /* 0x000fea0003800200 */
.L_x_18844:
        /* <DEDUP_REMOVED lines=41> */
.L_x_18842:
[----:B------:R-:W-:Y:S05]  /*9930*/  BSYNC.RECONVERGENT B0 ;  /* 0x0000000000007941 */ /* 0x000fea0003800200 */
.L_x_18841:
[----:B------:R-:W-:Y:S01]  /*9940*/  ISETP.NE.AND P3, PT, R26, 0x1, PT ;  /* 0x000000011a00780c */ /* 0x000fe20003f65270 */
[----:B------:R-:W-:Y:S01]  /*9950*/  BSSY.RECONVERGENT B0, `(.L_x_18846) ;  /* 0x0000048000007945 */ /* 0x000fe20003800200 */
[----:B------:R-:W-:Y:S01]  /*9960*/  I2FP.F32.U32 R25, R24 ;  /* 0x0000001800197245 */ /* 0x000fe20000201000 */
[----:B-----5:R-:W-:Y:S01]  /*9970*/  FMUL.FTZ R30, R20, R146 ;  /* 0x00000092141e7220 */ /* 0x020fe20000410000 */
        /* <DEDUP_REMOVED lines=13> */
.L_x_18848:
        /* <DEDUP_REMOVED lines=13> */
.L_x_18850:
[----:B------:R-:W-:Y:S05]  /*9b20*/  BSYNC.RECONVERGENT B1 ;  /* 0x0000000000017941 */ /* 0x000fea0003800200 */
.L_x_18849:
        /* <DEDUP_REMOVED lines=38> */
[----:B------:R-:W-:Y:S02]  /*9d90*/  LOP3.LUT R81, R104, R28, R81, 0x96, !PT ;  /* 0x0000001c68517212 */ /* 0x000fe400078e9651 */
[----:B------:R-:W-:Y:S01]  /*9da0*/  MOV R38, R24 ;  /* 0x0000001800267202 */ /* 0x000fe20000000f00 */
[----:B------:R-:W-:Y:S01]  /*9db0*/  IMAD.MOV.U32 R24, RZ, RZ, RZ ;  /* 0x000000ffff187224 */ /* 0x000fe200078e00ff */
[----:B------:R-:W-:-:S07]  /*9dc0*/  LOP3.LUT R82, R103, R26, R25, 0x96, !PT ;  /* 0x0000001a67527212 */ /* 0x000fce00078e9619 */
.L_x_18847:
[----:B------:R-:W-:Y:S05]  /*9dd0*/  BSYNC.RECONVERGENT B0 ;  /* 0x0000000000007941 */ /* 0x000fea0003800200 */
.L_x_18846:
        /* <DEDUP_REMOVED lines=15> */
.L_x_18853:
        /* <DEDUP_REMOVED lines=13> */
.L_x_18855:
[----:B------:R-:W-:Y:S05]  /*9fa0*/  BSYNC.RECONVERGENT B1 ;  /* 0x0000000000017941 */ /* 0x000fea0003800200 */
.L_x_18854:
[----:B------:R-:W-:Y:S01]  /*9fb0*/  IMAD.WIDE.U32 R26, R123, -0x326172a9, RZ ;  /* 0xcd9e8d577b1a7825 */ /* 0x000fe200078e00ff */
[----:B------:R-:W-:Y:S02]  /*9fc0*/  LOP3.LUT R24, R79, R29, R71, 0x96, !PT ;  /* 0x0000001d4f187212 */ /* 0x000fe400078e9647 */
[----:B------:R-:W-:Y:S02]  /*9fd0*/  MOV R20, R38 ;  /* 0x0000002600147202 */ /* 0x000fe40000000f00 */
        /* <DEDUP_REMOVED lines=38> */
[----:B------:R-:W-:-:S07]  /*a240*/  IMAD.MOV.U32 R26, RZ, RZ, RZ ;  /* 0x000000ffff1a7224 */ /* 0x000fce00078e00ff */
.L_x_18852:
[----:B------:R-:W-:Y:S05]  /*a250*/  BSYNC.RECONVERGENT B0 ;  /* 0x0000000000007941 */ /* 0x000fea0003800200 */
.L_x_18851:
        /* <DEDUP_REMOVED lines=17> */
.L_x_18858:
        /* <DEDUP_REMOVED lines=13> */
.L_x_18860:
[----:B------:R-:W-:Y:S05]  /*a440*/  BSYNC.RECONVERGENT B1 ;  /* 0x0000000000017941 */ /* 0x000fea0003800200 */
.L_x_18859:
        /* <DEDUP_REMOVED lines=42> */
.L_x_18857:
[----:B------:R-:W-:Y:S05]  /*a6f0*/  BSYNC.RECONVERGENT B0 ;  /* 0x0000000000007941 */ /* 0x000fea0003800200 */
.L_x_18856:
        /* <DEDUP_REMOVED lines=15> */
.L_x_18863:
        /* <DEDUP_REMOVED lines=13> */
.L_x_18865:
[----:B------:R-:W-:Y:S05]  /*a8c0*/  BSYNC.RECONVERGENT B1 ;  /* 0x0000000000017941 */ /* 0x000fea0003800200 */
.L_x_18864:
        /* <DEDUP_REMOVED lines=42> */
.L_x_18862:
[----:B------:R-:W-:Y:S05]  /*ab70*/  BSYNC.RECONVERGENT B0 ;  /* 0x0000000000007941 */ /* 0x000fea0003800200 */
.L_x_18861:
        /* <DEDUP_REMOVED lines=17> */
.L_x_18868:
        /* <DEDUP_REMOVED lines=13> */
.L_x_18870:
[----:B------:R-:W-:Y:S05]  /*ad60*/  BSYNC.RECONVERGENT B1 ;  /* 0x0000000000017941 */ /* 0x000fea0003800200 */
.L_x_18869:
        /* <DEDUP_REMOVED lines=42> */
.L_x_18867:
[----:B------:R-:W-:Y:S05]  /*b010*/  BSYNC.RECONVERGENT B0 ;  /* 0x0000000000007941 */ /* 0x000fea0003800200 */
.L_x_18866:
        /* <DEDUP_REMOVED lines=15> */
.L_x_18873:
        /* <DEDUP_REMOVED lines=13> */
.L_x_18875:
[----:B------:R-:W-:Y:S05]  /*b1e0*/  BSYNC.RECONVERGENT B1 ;  /* 0x0000000000017941 */ /* 0x000fea0003800200 */
.L_x_18874:
        /* <DEDUP_REMOVED lines=42> */
.L_x_18872:
[----:B------:R-:W-:Y:S05]  /*b490*/  BSYNC.RECONVERGENT B0 ;  /* 0x0000000000007941 */ /* 0x000fea0003800200 */
.L_x_18871:
        /* <DEDUP_REMOVED lines=17> */
.L_x_18878:
        /* <DEDUP_REMOVED lines=15> */
.L_x_18880:
[----:B------:R-:W-:Y:S05]  /*b6a0*/  BSYNC.RECONVERGENT B1 ;  /* 0x0000000000017941 */ /* 0x000fea0003800200 */
.L_x_18879:
        /* <DEDUP_REMOVED lines=42> */
.L_x_18877:
[----:B------:R-:W-:Y:S05]  /*b950*/  BSYNC.RECONVERGENT B0 ;  /* 0x0000000000007941 */ /* 0x000fea0003800200 */
.L_x_18876:
        /* <DEDUP_REMOVED lines=35> */
.L_x_18840:
        /* <DEDUP_REMOVED lines=16> */
.L_x_18884:
        /* <DEDUP_REMOVED lines=13> */
.L_x_18886:
[----:B------:R-:W-:Y:S05]  /*bd60*/  BSYNC.RECONVERGENT B1 ;  /* 0x0000000000017941 */ /* 0x000fea0003800200 */
.L_x_18885:
        /* <DEDUP_REMOVED lines=39> */
[----:B------:R-:W-:Y:S02]  /*bfe0*/  LOP3.LUT R82, R103, R24, R39, 0x96, !PT ;  /* 0x0000001867527212 */ /* 0x000fe400078e9627 */
[----:B------:R-:W-:-:S07]  /*bff0*/  MOV R24, R34 ;  /* 0x0000002200187202 */ /* 0x000fce0000000f00 */
.L_x_18883:
[----:B------:R-:W-:Y:S05]  /*c000*/  BSYNC.RECONVERGENT B0 ;  /* 0x0000000000007941 */ /* 0x000fea0003800200 */
.L_x_18882:
        /* <DEDUP_REMOVED lines=16> */
.L_x_18889:
        /* <DEDUP_REMOVED lines=13> */
.L_x_18891:
[----:B------:R-:W-:Y:S05]  /*c1e0*/  BSYNC.RECONVERGENT B1 ;  /* 0x0000000000017941 */ /* 0x000fea0003800200 */
.L_x_18890:
        /* <DEDUP_REMOVED lines=42> */
.L_x_18888:
[----:B------:R-:W-:Y:S05]  /*c490*/  BSYNC.RECONVERGENT B0 ;  /* 0x0000000000007941 */ /* 0x000fea0003800200 */
.L_x_18887:
        /* <DEDUP_REMOVED lines=16> */
.L_x_18894:
        /* <DEDUP_REMOVED lines=13> */
.L_x_18896:
[----:B------:R-:W-:Y:S05]  /*c670*/  BSYNC.RECONVERGENT B1 ;  /* 0x0000000000017941 */ /* 0x000fea0003800200 */
.L_x_18895:
        /* <DEDUP_REMOVED lines=42> */
.L_x_18893:
[----:B------:R-:W-:Y:S05]  /*c920*/  BSYNC.RECONVERGENT B0 ;  /* 0x0000000000007941 */ /* 0x000fea0003800200 */
.L_x_18892:
        /* <DEDUP_REMOVED lines=16> */
.L_x_18899:
        /* <DEDUP_REMOVED lines=13> */
.L_x_18901:
[----:B------:R-:W-:Y:S05]  /*cb00*/  BSYNC.RECONVERGENT B1 ;  /* 0x0000000000017941 */ /* 0x000fea0003800200 */
.L_x_18900:
        /* <DEDUP_REMOVED lines=42> */
.L_x_18898:
[----:B------:R-:W-:Y:S05]  /*cdb0*/  BSYNC.RECONVERGENT B0 ;  /* 0x0000000000007941 */ /* 0x000fea0003800200 */
.L_x_18897:
        /* <DEDUP_REMOVED lines=16> */
.L_x_18881:
        /* <DEDUP_REMOVED lines=10> */
[----:B------:R-:W2:Y:S03]  /*cf60*/  @P1 LDC.64 R24, c[0x0][0x3a0] ;  /* 0x0000e800ff181b82 */ /* 0x000ea60000000a00 */
[----:B------:R-:W-:Y:S01]  /*cf70*/  IADD3 R75, PT, PT, R28, R29, RZ ;  /* 0x0000001d1c4b7210 */ /* 0x000fe20007ffe0ff */
[----:B------:R-:W-:-:S04]  /*cf80*/  IMAD.WIDE.U32 R28, R133, 0x10, R72 ;  /* 0x00000010851c7825 */ /* 0x000fc800078e0048 */
[----:B------:R1:W-:Y:S01]  /*cf90*/  STG.E desc[UR6][R30.64], R75 ;  /* 0x0000004b1e007986 */ /* 0x0003e2000c101906 */
[----:B0-----:R-:W-:-:S04]  /*cfa0*/  @P0 IMAD.WIDE.U32 R32, R133, 0x10, R26 ;  /* 0x0000001085200825 */ /* 0x001fc800078e001a */
[----:B--2---:R-:W-:Y:S01]  /*cfb0*/  @P1 IMAD.WIDE.U32 R34, R133, 0x10, R24 ;  /* 0x0000001085221825 */ /* 0x004fe200078e0018 */
[----:B-1----:R-:W-:Y:S06]  /*cfc0*/  @!P0 BRA `(.L_x_18902) ;  /* 0x00000000002c8947 */ /* 0x002fec0003800000 */
[----:B------:R-:W0:Y:S01]  /*cfd0*/  LDC.64 R24, c[0x0][0x3b8] ;  /* 0x0000ee00ff187b82 */ /* 0x000e220000000a00 */
[----:B------:R-:W-:Y:S01]  /*cfe0*/  IMAD.U32 R27, R76, 0x10000, RZ ;  /* 0x000100004c1b7824 */ /* 0x000fe200078e00ff */
[----:B------:R-:W-:Y:S02]  /*cff0*/  LOP3.LUT R26, R0, 0xffff, RZ, 0xc0, !PT ;  /* 0x0000ffff001a7812 */ /* 0x000fe400078ec0ff */
[----:B------:R-:W-:Y:S02]  /*d000*/  LOP3.LUT R31, R77, 0xff, RZ, 0xc0, !PT ;  /* 0x000000ff4d1f7812 */ /* 0x000fe400078ec0ff */
[----:B------:R-:W-:-:S05]  /*d010*/  LOP3.LUT R27, R27, 0xff0000, RZ, 0xc0, !PT ;  /* 0x00ff00001b1b7812 */ /* 0x000fca00078ec0ff */
[----:B------:R-:W-:Y:S01]  /*d020*/  IMAD R26, R26, 0x1000000, R27 ;  /* 0x010000001a1a7824 */ /* 0x000fe200078e021b */
[----:B------:R-:W-:-:S04]  /*d030*/  LOP3.LUT R27, R78, 0xff, RZ, 0xc0, !PT ;  /* 0x000000ff4e1b7812 */ /* 0x000fc800078ec0ff */
[----:B------:R-:W-:-:S05]  /*d040*/  LEA R26, R31, R26, 0x8 ;  /* 0x0000001a1f1a7211 */ /* 0x000fca00078e40ff */
[----:B------:R-:W-:Y:S02]  /*d050*/  IMAD.IADD R27, R26, 0x1, R27 ;  /* 0x000000011a1b7824 */ /* 0x000fe400078e021b */
[----:B0-----:R-:W-:-:S05]  /*d060*/  IMAD.WIDE.U32 R24, R149, 0x4, R24 ;  /* 0x0000000495187825 */ /* 0x001fca00078e0018 */
[----:B------:R0:W-:Y:S02]  /*d070*/  STG.E desc[UR6][R24.64], R27 ;  /* 0x0000001b18007986 */ /* 0x0001e4000c101906 */
.L_x_18902:
[----:B------:R1:W5:Y:S04]  /*d080*/  @P0 LDG.E.128 R4, desc[UR6][R32.64] ;  /* 0x0000000620040981 */ /* 0x000368000c1e1d00 */
[----:B------:R1:W5:Y:S04]  /*d090*/  @P1 LDG.E.128 R8, desc[UR6][R34.64] ;  /* 0x0000000622081981 */ /* 0x000368000c1e1d00 */
[----:B0-----:R1:W5:Y:S01]  /*d0a0*/  LDG.E.128 R24, desc[UR6][R28.64] ;  /* 0x000000061c187981 */ /* 0x001362000c1e1d00 */
        /* <DEDUP_REMOVED lines=17> */
.L_x_18906:
        /* <DEDUP_REMOVED lines=13> */
.L_x_18908:
[----:B------:R-:W-:Y:S05]  /*d290*/  BSYNC.RECONVERGENT B1 ;  /* 0x0000000000017941 */ /* 0x000fea0003800200 */
.L_x_18907:
        /* <DEDUP_REMOVED lines=41> */
.L_x_18905:
[----:B------:R-:W-:Y:S05]  /*d530*/  BSYNC.RECONVERGENT B0 ;  /* 0x0000000000007941 */ /* 0x000fea0003800200 */
.L_x_18904:
[----:B------:R-:W-:Y:S01]  /*d540*/  ISETP.NE.AND P3, PT, R30, 0x1, PT ;  /* 0x000000011e00780c */ /* 0x000fe20003f65270 */
[----:B------:R-:W-:Y:S01]  /*d550*/  BSSY.RECONVERGENT B0, `(.L_x_18909) ;  /* 0x0000048000007945 */ /* 0x000fe20003800200 */
[----:B------:R-:W-:Y:S01]  /*d560*/  I2FP.F32.U32 R29, R28 ;  /* 0x0000001c001d7245 */ /* 0x000fe20000201000 */
[----:B-----5:R-:W-:Y:S01]  /*d570*/  FMUL.FTZ R34, R24, R146 ;  /* 0x0000009218227220 */ /* 0x020fe20000410000 */
        /* <DEDUP_REMOVED lines=13> */
.L_x_18911:
        /* <DEDUP_REMOVED lines=13> */
.L_x_18913:
[----:B------:R-:W-:Y:S05]  /*d720*/  BSYNC.RECONVERGENT B1 ;  /* 0x0000000000017941 */ /* 0x000fea0003800200 */
.L_x_18912:
        /* <DEDUP_REMOVED lines=42> */
.L_x_18910:
[----:B------:R-:W-:Y:S05]  /*d9d0*/  BSYNC.RECONVERGENT B0 ;  /* 0x0000000000007941 */ /* 0x000fea0003800200 */
.L_x_18909:
        /* <DEDUP_REMOVED lines=15> */
.L_x_18916:
        /* <DEDUP_REMOVED lines=13> */
.L_x_18918:
[----:B------:R-:W-:Y:S05]  /*dba0*/  BSYNC.RECONVERGENT B1 ;  /* 0x0000000000017941 */ /* 0x000fea0003800200 */
.L_x_18917:
        /* <DEDUP_REMOVED lines=42> */
.L_x_18915:
[----:B------:R-:W-:Y:S05]  /*de50*/  BSYNC.RECONVERGENT B0 ;  /* 0x0000000000007941 */ /* 0x000fea0003800200 */
.L_x_18914:
        /* <DEDUP_REMOVED lines=17> */
.L_x_18921:
        /* <DEDUP_REMOVED lines=13> */
.L_x_18923:
[----:B------:R-:W-:Y:S05]  /*e040*/  BSYNC.RECONVERGENT B1 ;  /* 0x0000000000017941 */ /* 0x000fea0003800200 */
.L_x_18922:
        /* <DEDUP_REMOVED lines=42> */
.L_x_18920:
[----:B------:R-:W-:Y:S05]  /*e2f0*/  BSYNC.RECONVERGENT B0 ;  /* 0x0000000000007941 */ /* 0x000fea0003800200 */
.L_x_18919:
        /* <DEDUP_REMOVED lines=15> */
.L_x_18926:
        /* <DEDUP_REMOVED lines=13> */
.L_x_18928:
[----:B------:R-:W-:Y:S05]  /*e4c0*/  BSYNC.RECONVERGENT B1 ;  /* 0x0000000000017941 */ /* 0x000fea0003800200 */
.L_x_18927:
        /* <DEDUP_REMOVED lines=42> */
.L_x_18925:
[----:B------:R-:W-:Y:S05]  /*e770*/  BSYNC.RECONVERGENT B0 ;  /* 0x0000000000007941 */ /* 0x000fea0003800200 */
.L_x_18924:
        /* <DEDUP_REMOVED lines=17> */
.L_x_18931:
        /* <DEDUP_REMOVED lines=13> */
.L_x_18933:
[----:B------:R-:W-:Y:S05]  /*e960*/  BSYNC.RECONVERGENT B1 ;  /* 0x0000000000017941 */ /* 0x000fea0003800200 */
.L_x_18932:
        /* <DEDUP_REMOVED lines=42> */
.L_x_18930:
[----:B------:R-:W-:Y:S05]  /*ec10*/  BSYNC.RECONVERGENT B0 ;  /* 0x0000000000007941 */ /* 0x000fea0003800200 */
.L_x_18929:
        /* <DEDUP_REMOVED lines=15> */
.L_x_18936:
        /* <DEDUP_REMOVED lines=13> */
.L_x_18938:
[----:B------:R-:W-:Y:S05]  /*ede0*/  BSYNC.RECONVERGENT B1 ;  /* 0x0000000000017941 */ /* 0x000fea0003800200 */
.L_x_18937:
        /* <DEDUP_REMOVED lines=42> */
.L_x_18935:
[----:B------:R-:W-:Y:S05]  /*f090*/  BSYNC.RECONVERGENT B0 ;  /* 0x0000000000007941 */ /* 0x000fea0003800200 */
.L_x_18934:
        /* <DEDUP_REMOVED lines=17> */
.L_x_18941:
        /* <DEDUP_REMOVED lines=15> */
.L_x_18943:
[----:B------:R-:W-:Y:S05]  /*f2a0*/  BSYNC.RECONVERGENT B1 ;  /* 0x0000000000017941 */ /* 0x000fea0003800200 */
.L_x_18942:
        /* <DEDUP_REMOVED lines=42> */
.L_x_18940:
[----:B------:R-:W-:Y:S05]  /*f550*/  BSYNC.RECONVERGENT B0 ;  /* 0x0000000000007941 */ /* 0x000fea0003800200 */
.L_x_18939:
        /* <DEDUP_REMOVED lines=35> */
.L_x_18903:
        /* <DEDUP_REMOVED lines=16> */
.L_x_18947:
        /* <DEDUP_REMOVED lines=13> */
.L_x_18949:
[----:B------:R-:W-:Y:S05]  /*f960*/  BSYNC.RECONVERGENT B1 ;  /* 0x0000000000017941 */ /* 0x000fea0003800200 */
.L_x_18948:
        /* <DEDUP_REMOVED lines=41> */
.L_x_18946:
[----:B------:R-:W-:Y:S05]  /*fc00*/  BSYNC.RECONVERGENT B0 ;  /* 0x0000000000007941 */ /* 0x000fea0003800200 */
.L_x_18945:
        /* <DEDUP_REMOVED lines=16> */
.L_x_18952:
        /* <DEDUP_REMOVED lines=13> */
.L_x_18954:
[----:B------:R-:W-:Y:S05]  /*fde0*/  BSYNC.RECONVERGENT B1 ;  /* 0x0000000000017941 */ /* 0x000fea0003800200 */
.L_x_18953:
        /* <DEDUP_REMOVED lines=42> */
.L_x_18951:
[----:B------:R-:W-:Y:S05]  /*10090*/  BSYNC.RECONVERGENT B0 ;  /* 0x0000000000007941 */ /* 0x000fea0003800200 */
.L_x_18950:
        /* <DEDUP_REMOVED lines=16> */
.L_x_18957:
        /* <DEDUP_REMOVED lines=13> */
.L_x_18959:
[----:B------:R-:W-:Y:S05]  /*10270*/  BSYNC.RECONVERGENT B1 ;  /* 0x0000000000017941 */ /* 0x000fea0003800200 */
.L_x_18958:
        /* <DEDUP_REMOVED lines=42> */
.L_x_18956:
[----:B------:R-:W-:Y:S05]  /*10520*/  BSYNC.RECONVERGENT B0 ;  /* 0x0000000000007941 */ /* 0x000fea0003800200 */
.L_x_18955:
        /* <DEDUP_REMOVED lines=16> */
.L_x_18962:
        /* <DEDUP_REMOVED lines=13> */
.L_x_18964:
[----:B------:R-:W-:Y:S05]  /*10700*/  BSYNC.RECONVERGENT B1 ;  /* 0x0000000000017941 */ /* 0x000fea0003800200 */
.L_x_18963:
        /* <DEDUP_REMOVED lines=42> */
.L_x_18961:
[----:B------:R-:W-:Y:S05]  /*109b0*/  BSYNC.RECONVERGENT B0 ;  /* 0x0000000000007941 */ /* 0x000fea0003800200 */
.L_x_18960:
        /* <DEDUP_REMOVED lines=16> */
.L_x_18944:
[----:B------:R-:W-:Y:S01]  /*10ac0*/  SEL R32, RZ, 0x1000000, !P5 ;  /* 0x01000000ff207807 */ /* 0x000fe20006800000 */
[----:B------:R-:W-:Y:S01]  /*10ad0*/  IMAD.WIDE.U32 R74, R133, 0x10, R126 ;  /* 0x00000010854a7825 */ /* 0x000fe200078e007e */
[----:B------:R-:W-:Y:S01]  /*10ae0*/  SEL R33, RZ, 0x10000, !P4 ;  /* 0x00010000ff217807 */ /* 0x000fe20006000000 */
[----:B------:R-:W0:Y:S01]  /*10af0*/  @P0 LDC.64 R30, c[0x0][0x398] ;  /* 0x0000e600ff1e0b82 */ /* 0x000e220000000a00 */
[----:B------:R-:W-:Y:S02]  /*10b00*/  SEL R34, RZ, 0x100, !P3 ;  /* 0x00000100ff227807 */ /* 0x000fe40005800000 */
[----:B------:R1:W-:Y:S01]  /*10b10*/  STG.E.128 desc[UR6][R74.64], R24 ;  /* 0x000000184a007986 */ /* 0x0003e2000c101d06 */
[----:B------:R-:W-:Y:S02]  /*10b20*/  IADD3 R139, PT, PT, R145, 0x80, RZ ;  /* 0x00000080918b7810 */ /* 0x000fe40007ffe0ff */
        /* <DEDUP_REMOVED lines=21> */
.L_x_18965:
        /* <DEDUP_REMOVED lines=20> */
.L_x_18969:
        /* <DEDUP_REMOVED lines=13> */
.L_x_18971:
[----:B------:R-:W-:Y:S05]  /*10e90*/  BSYNC.RECONVERGENT B1 ;  /* 0x0000000000017941 */ /* 0x000fea0003800200 */
.L_x_18970:
        /* <DEDUP_REMOVED lines=40> */
[----:B------:R-:W-:Y:S02]  /*11120*/  HFMA2 R34, -RZ, RZ, 0, 0 ;  /* 0x00000000ff227431 */ /* 0x000fe400000001ff */
[----:B------:R-:W-:-:S07]  /*11130*/  IMAD.MOV.U32 R32, RZ, RZ, R130 ;  /* 0x000000ffff207224 */ /* 0x000fce00078e0082 */
.L_x_18968:
[----:B------:R-:W-:Y:S05]  /*11140*/  BSYNC.RECONVERGENT B0 ;  /* 0x0000000000007941 */ /* 0x000fea0003800200 */
.L_x_18967:
        /* <DEDUP_REMOVED lines=17> */
.L_x_18974:
        /* <DEDUP_REMOVED lines=13> */
.L_x_18976:
[----:B------:R-:W-:Y:S05]  /*11330*/  BSYNC.RECONVERGENT B1 ;  /* 0x0000000000017941 */ /* 0x000fea0003800200 */
.L_x_18975:
        /* <DEDUP_REMOVED lines=42> */
.L_x_18973:
[----:B------:R-:W-:Y:S05]  /*115e0*/  BSYNC.RECONVERGENT B0 ;  /* 0x0000000000007941 */ /* 0x000fea0003800200 */
.L_x_18972:
        /* <DEDUP_REMOVED lines=15> */
.L_x_18979:
        /* <DEDUP_REMOVED lines=13> */
.L_x_18981:
[----:B------:R-:W-:Y:S05]  /*117b0*/  BSYNC.RECONVERGENT B1 ;  /* 0x0000000000017941 */ /* 0x000fea0003800200 */
.L_x_18980:
        /* <DEDUP_REMOVED lines=42> */
.L_x_18978:
[----:B------:R-:W-:Y:S05]  /*11a60*/  BSYNC.RECONVERGENT B0 ;  /* 0x0000000000007941 */ /* 0x000fea0003800200 */
.L_x_18977:
        /* <DEDUP_REMOVED lines=17> */
.L_x_18984:
        /* <DEDUP_REMOVED lines=13> */
.L_x_18986:
[----:B------:R-:W-:Y:S05]  /*11c50*/  BSYNC.RECONVERGENT B1 ;  /* 0x0000000000017941 */ /* 0x000fea0003800200 */
.L_x_18985:
        /* <DEDUP_REMOVED lines=42> */
.L_x_18983:
[----:B------:R-:W-:Y:S05]  /*11f00*/  BSYNC.RECONVERGENT B0 ;  /* 0x0000000000007941 */ /* 0x000fea0003800200 */
.L_x_18982:
        /* <DEDUP_REMOVED lines=15> */
.L_x_18989:
        /* <DEDUP_REMOVED lines=13> */
.L_x_18991:
[----:B------:R-:W-:Y:S05]  /*120d0*/  BSYNC.RECONVERGENT B1 ;  /* 0x0000000000017941 */ /* 0x000fea0003800200 */
.L_x_18990:
        /* <DEDUP_REMOVED lines=42> */
.L_x_18988:
[----:B------:R-:W-:Y:S05]  /*12380*/  BSYNC.RECONVERGENT B0 ;  /* 0x0000000000007941 */ /* 0x000fea0003800200 */
.L_x_18987:
        /* <DEDUP_REMOVED lines=17> */
.L_x_18994:
        /* <DEDUP_REMOVED lines=13> */
.L_x_18996:
[----:B------:R-:W-:Y:S05]  /*12570*/  BSYNC.RECONVERGENT B1 ;  /* 0x0000000000017941 */ /* 0x000fea0003800200 */
.L_x_18995:
        /* <DEDUP_REMOVED lines=42> */
.L_x_18993:
[----:B------:R-:W-:Y:S05]  /*12820*/  BSYNC.RECONVERGENT B0 ;  /* 0x0000000000007941 */ /* 0x000fea0003800200 */
.L_x_18992:
        /* <DEDUP_REMOVED lines=15> */
.L_x_18999:
        /* <DEDUP_REMOVED lines=13> */
.L_x_19001:
[----:B------:R-:W-:Y:S05]  /*129f0*/  BSYNC.RECONVERGENT B1 ;  /* 0x0000000000017941 */ /* 0x000fea0003800200 */
.L_x_19000:
        /* <DEDUP_REMOVED lines=42> */
.L_x_18998:
[----:B------:R-:W-:Y:S05]  /*12ca0*/  BSYNC.RECONVERGENT B0 ;  /* 0x0000000000007941 */ /* 0x000fea0003800200 */
.L_x_18997:
        /* <DEDUP_REMOVED lines=17> */
.L_x_19004:
        /* <DEDUP_REMOVED lines=15> */
.L_x_19006:
[----:B------:R-:W-:Y:S05]  /*12eb0*/  BSYNC.RECONVERGENT B1 ;  /* 0x0000000000017941 */ /* 0x000fea0003800200 */
.L_x_19005:
        /* <DEDUP_REMOVED lines=42> */
.L_x_19003:
[----:B------:R-:W-:Y:S05]  /*13160*/  BSYNC.RECONVERGENT B0 ;  /* 0x0000000000007941 */ /* 0x000fea0003800200 */
.L_x_19002:
        /* <DEDUP_REMOVED lines=35> */
.L_x_18966:
        /* <DEDUP_REMOVED lines=16> */
.L_x_19010:
        /* <DEDUP_REMOVED lines=13> */
.L_x_19012:
[----:B------:R-:W-:Y:S05]  /*13570*/  BSYNC.RECONVERGENT B1 ;  /* 0x0000000000017941 */ /* 0x000fea0003800200 */
.L_x_19011:
        /* <DEDUP_REMOVED lines=42> */
.L_x_19009:
[----:B------:R-:W-:Y:S05]  /*13820*/  BSYNC.RECONVERGENT B0 ;  /* 0x0000000000007941 */ /* 0x000fea0003800200 */
.L_x_19008:
        /* <DEDUP_REMOVED lines=16> */
.L_x_19015:
        /* <DEDUP_REMOVED lines=13> */
.L_x_19017:
[----:B------:R-:W-:Y:S05]  /*13a00*/  BSYNC.RECONVERGENT B1 ;  /* 0x0000000000017941 */ /* 0x000fea0003800200 */
.L_x_19016:
        /* <DEDUP_REMOVED lines=42> */
.L_x_19014:
[----:B------:R-:W-:Y:S05]  /*13cb0*/  BSYNC.RECONVERGENT B0 ;  /* 0x0000000000007941 */ /* 0x000fea0003800200 */
.L_x_19013:
        /* <DEDUP_REMOVED lines=16> */
.L_x_19020:
        /* <DEDUP_REMOVED lines=13> */
.L_x_19022:
[----:B------:R-:W-:Y:S05]  /*13e90*/  BSYNC.RECONVERGENT B1 ;  /* 0x0000000000017941 */ /* 0x000fea0003800200 */
.L_x_19021:
        /* <DEDUP_REMOVED lines=42> */
.L_x_19019:
[----:B------:R-:W-:Y:S05]  /*14140*/  BSYNC.RECONVERGENT B0 ;  /* 0x0000000000007941 */ /* 0x000fea0003800200 */
.L_x_19018:
        /* <DEDUP_REMOVED lines=16> */
.L_x_19025:
        /* <DEDUP_REMOVED lines=13> */
.L_x_19027:
[----:B------:R-:W-:Y:S05]  /*14320*/  BSYNC.RECONVERGENT B1 ;  /* 0x0000000000017941 */ /* 0x000fea0003800200 */
.L_x_19026:
        /* <DEDUP_REMOVED lines=42> */
.L_x_19024:
[----:B------:R-:W-:Y:S05]  /*145d0*/  BSYNC.RECONVERGENT B0 ;  /* 0x0000000000007941 */ /* 0x000fea0003800200 */
.L_x_19023:
        /* <DEDUP_REMOVED lines=16> */
.L_x_19007:
        /* <DEDUP_REMOVED lines=28> */
.L_x_19028:
        /* <DEDUP_REMOVED lines=20> */
.L_x_19032:
        /* <DEDUP_REMOVED lines=13> */
.L_x_19034:
[----:B------:R-:W-:Y:S05]  /*14ab0*/  BSYNC.RECONVERGENT B1 ;  /* 0x0000000000017941 */ /* 0x000fea0003800200 */
.L_x_19033:
        /* <DEDUP_REMOVED lines=42> */
.L_x_19031:
[----:B------:R-:W-:Y:S05]  /*14d60*/  BSYNC.RECONVERGENT B0 ;  /* 0x0000000000007941 */ /* 0x000fea0003800200 */
.L_x_19030:
        /* <DEDUP_REMOVED lines=17> */
.L_x_19037:
        /* <DEDUP_REMOVED lines=13> */
.L_x_19039:
[----:B------:R-:W-:Y:S05]  /*14f50*/  BSYNC.RECONVERGENT B1 ;  /* 0x0000000000017941 */ /* 0x000fea0003800200 */
.L_x_19038:
        /* <DEDUP_REMOVED lines=42> */
.L_x_19036:
[----:B------:R-:W-:Y:S05]  /*15200*/  BSYNC.RECONVERGENT B0 ;  /* 0x0000000000007941 */ /* 0x000fea0003800200 */
.L_x_19035:
        /* <DEDUP_REMOVED lines=15> */
.L_x_19042:
        /* <DEDUP_REMOVED lines=13> */
.L_x_19044:
[----:B------:R-:W-:Y:S05]  /*153d0*/  BSYNC.RECONVERGENT B1 ;  /* 0x0000000000017941 */ /* 0x000fea0003800200 */
.L_x_19043:
        /* <DEDUP_REMOVED lines=42> */
.L_x_19041:
[----:B------:R-:W-:Y:S05]  /*15680*/  BSYNC.RECONVERGENT B0 ;  /* 0x0000000000007941 */ /* 0x000fea0003800200 */
.L_x_19040:
        /* <DEDUP_REMOVED lines=17> */
.L_x_19047:
        /* <DEDUP_REMOVED lines=13> */
.L_x_19049:
[----:B------:R-:W-:Y:S05]  /*15870*/  BSYNC.RECONVERGENT B1 ;  /* 0x0000000000017941 */ /* 0x000fea0003800200 */
.L_x_19048:
        /* <DEDUP_REMOVED lines=42> */
.L_x_19046:
[----:B------:R-:W-:Y:S05]  /*15b20*/  BSYNC.RECONVERGENT B0 ;  /* 0x0000000000007941 */ /* 0x000fea0003800200 */
.L_x_19045:
        /* <DEDUP_REMOVED lines=15> */
.L_x_19052:
        /* <DEDUP_REMOVED lines=13> */
.L_x_19054:
[----:B------:R-:W-:Y:S05]  /*15cf0*/  BSYNC.RECONVERGENT B1 ;  /* 0x0000000000017941 */ /* 0x000fea0003800200 */
.L_x_19053:
        /* <DEDUP_REMOVED lines=42> */
.L_x_19051:
[----:B------:R-:W-:Y:S05]  /*15fa0*/  BSYNC.RECONVERGENT B0 ;  /* 0x0000000000007941 */ /* 0x000fea0003800200 */
.L_x_19050:
        /* <DEDUP_REMOVED lines=17> */
.L_x_19057:
        /* <DEDUP_REMOVED lines=13> */
.L_x_19059:
[----:B------:R-:W-:Y:S05]  /*16190*/  BSYNC.RECONVERGENT B1 ;  /* 0x0000000000017941 */ /* 0x000fea0003800200 */
.L_x_19058:
        /* <DEDUP_REMOVED lines=42> */
.L_x_19056:
[----:B------:R-:W-:Y:S05]  /*16440*/  BSYNC.RECONVERGENT B0 ;  /* 0x0000000000007941 */ /* 0x000fea0003800200 */
.L_x_19055:
        /* <DEDUP_REMOVED lines=15> */
.L_x_19062:
        /* <DEDUP_REMOVED lines=13> */
.L_x_19064:
[----:B------:R-:W-:Y:S05]  /*16610*/  BSYNC.RECONVERGENT B1 ;  /* 0x0000000000017941 */ /* 0x000fea0003800200 */
.L_x_19063:
        /* <DEDUP_REMOVED lines=42> */
.L_x_19061:
[----:B------:R-:W-:Y:S05]  /*168c0*/  BSYNC.RECONVERGENT B0 ;  /* 0x0000000000007941 */ /* 0x000fea0003800200 */
.L_x_19060:
        /* <DEDUP_REMOVED lines=17> */
.L_x_19067:
        /* <DEDUP_REMOVED lines=15> */
.L_x_19069:
[----:B------:R-:W-:Y:S05]  /*16ad0*/  BSYNC.RECONVERGENT B1 ;  /* 0x0000000000017941 */ /* 0x000fea0003800200 */
.L_x_19068:
        /* <DEDUP_REMOVED lines=42> */
.L_x_19066:
[----:B------:R-:W-:Y:S05]  /*16d80*/  BSYNC.RECONVERGENT B0 ;  /* 0x0000000000007941 */ /* 0x000fea0003800200 */
.L_x_19065:
        /* <DEDUP_REMOVED lines=35> */
.L_x_19029:
        /* <DEDUP_REMOVED lines=16> */
.L_x_19073:
        /* <DEDUP_REMOVED lines=13> */
.L_x_19075:
[----:B------:R-:W-:Y:S05]  /*17190*/  BSYNC.RECONVERGENT B1 ;  /* 0x0000000000017941 */ /* 0x000fea0003800200 */
.L_x_19074:
        /* <DEDUP_REMOVED lines=39> */
[----:B------:R-:W-:Y:S01]  /*17410*/  HFMA2 R38, -RZ, RZ, 0, 0 ;  /* 0x00000000ff267431 */ /* 0x000fe200000001ff */
[----:B------:R-:W-:Y:S01]  /*17420*/  MOV R138, R36 ;  /* 0x00000024008a7202 */ /* 0x000fe20000000f00 */
[----:B------:R-:W-:-:S07]  /*17430*/  IMAD.MOV.U32 R36, RZ, RZ, R136 ;  /* 0x000000ffff247224 */ /* 0x000fce00078e0088 */
.L_x_19072:
[----:B------:R-:W-:Y:S05]  /*17440*/  BSYNC.RECONVERGENT B0 ;  /* 0x0000000000007941 */ /* 0x000fea0003800200 */
.L_x_19071:
        /* <DEDUP_REMOVED lines=16> */
.L_x_19078:
        /* <DEDUP_REMOVED lines=13> */
.L_x_19080:
[----:B------:R-:W-:Y:S05]  /*17620*/  BSYNC.RECONVERGENT B1 ;  /* 0x0000000000017941 */ /* 0x000fea0003800200 */
.L_x_19079:
        /* <DEDUP_REMOVED lines=41> */
[----:B------:R-:W-:-:S07]  /*178c0*/  HFMA2 R36, -RZ, RZ, 0, 0 ;  /* 0x00000000ff247431 */ /* 0x000fce00000001ff */
.L_x_19077:
[----:B------:R-:W-:Y:S05]  /*178d0*/  BSYNC.RECONVERGENT B0 ;  /* 0x0000000000007941 */ /* 0x000fea0003800200 */
.L_x_19076:
        /* <DEDUP_REMOVED lines=16> */
.L_x_19083:
        /* <DEDUP_REMOVED lines=13> */
.L_x_19085:
[----:B------:R-:W-:Y:S05]  /*17ab0*/  BSYNC.RECONVERGENT B1 ;  /* 0x0000000000017941 */ /* 0x000fea0003800200 */
.L_x_19084:
        /* <DEDUP_REMOVED lines=42> */
.L_x_19082:
[----:B------:R-:W-:Y:S05]  /*17d60*/  BSYNC.RECONVERGENT B0 ;  /* 0x0000000000007941 */ /* 0x000fea0003800200 */
.L_x_19081:
        /* <DEDUP_REMOVED lines=16> */
.L_x_19088:
        /* <DEDUP_REMOVED lines=13> */
.L_x_19090:
[----:B------:R-:W-:Y:S05]  /*17f40*/  BSYNC.RECONVERGENT B1 ;  /* 0x0000000000017941 */ /* 0x000fea0003800200 */
.L_x_19089:
        /* <DEDUP_REMOVED lines=42> */
.L_x_19087:
[----:B------:R-:W-:Y:S05]  /*181f0*/  BSYNC.RECONVERGENT B0 ;  /* 0x0000000000007941 */ /* 0x000fea0003800200 */
.L_x_19086:
        /* <DEDUP_REMOVED lines=16> */
.L_x_19070:
        /* <DEDUP_REMOVED lines=24> */
[----:B------:R-:W-:-:S05]  /*18480*/  IMAD R38, R131, 0x100, R38 ;  /* 0x0000010083267824 */ /* 0x000fca00078e0226 */
[----:B------:R-:W-:Y:S01]  /*18490*/  IADD3 R39, PT, PT, R38, R39, RZ ;  /* 0x0000002726277210 */ /* 0x000fe20007ffe0ff */
[----:B0-----:R-:W-:-:S05]  /*184a0*/  IMAD.WIDE.U32 R36, R151, 0x4, R36 ;  /* 0x0000000497247825 */ /* 0x001fca00078e0024 */
[----:B------:R0:W-:Y:S02]  /*184b0*/  STG.E desc[UR6][R36.64], R39 ;  /* 0x0000002724007986 */ /* 0x0001e4000c101906 */
.L_x_19091:
        /* <DEDUP_REMOVED lines=20> */
.L_x_19095:
        /* <DEDUP_REMOVED lines=13> */
.L_x_19097:
[----:B------:R-:W-:Y:S05]  /*186d0*/  BSYNC.RECONVERGENT B1 ;  /* 0x0000000000017941 */ /* 0x000fea0003800200 */
.L_x_19096:
        /* <DEDUP_REMOVED lines=36> */
[----:B------:R-:W-:-:S04]  /*18920*/  IMAD.WIDE.U32 R80, R80, -0x326172a9, RZ ;  /* 0xcd9e8d5750507825 */ /* 0x000fc800078e00ff */
[----:B------:R-:W-:Y:S01]  /*18930*/  IMAD.WIDE.U32 R74, R74, -0x2daee0ad, RZ ;  /* 0xd2511f534a4a7825 */ /* 0x000fe200078e00ff */
[----:B------:R-:W-:-:S03]  /*18940*/  LOP3.LUT R81, R104, R140, R81, 0x96, !PT ;  /* 0x0000008c68517212 */ /* 0x000fc600078e9651 */
[----:B------:R-:W-:Y:S01]  /*18950*/  IMAD.MOV.U32 R136, RZ, RZ, R74 ;  /* 0x000000ffff887224 */ /* 0x000fe200078e004a */
[----:B------:R-:W-:Y:S02]  /*18960*/  LOP3.LUT R82, R103, R130, R75, 0x96, !PT ;  /* 0x0000008267527212 */ /* 0x000fe400078e964b */
[----:B------:R-:W-:-:S07]  /*18970*/  MOV R74, R138 ;  /* 0x0000008a004a7202 */ /* 0x000fce0000000f00 */
.L_x_19094:
[----:B------:R-:W-:Y:S05]  /*18980*/  BSYNC.RECONVERGENT B0 ;  /* 0x0000000000007941 */ /* 0x000fea0003800200 */
.L_x_19093:
        /* <DEDUP_REMOVED lines=17> */
.L_x_19100:
        /* <DEDUP_REMOVED lines=13> */
.L_x_19102:
[----:B------:R-:W-:Y:S05]  /*18b70*/  BSYNC.RECONVERGENT B1 ;  /* 0x0000000000017941 */ /* 0x000fea0003800200 */
.L_x_19101:
        /* <DEDUP_REMOVED lines=42> */
.L_x_19099:
[----:B------:R-:W-:Y:S05]  /*18e20*/  BSYNC.RECONVERGENT B0 ;  /* 0x0000000000007941 */ /* 0x000fea0003800200 */
.L_x_19098:
        /* <DEDUP_REMOVED lines=15> */
.L_x_19105:
        /* <DEDUP_REMOVED lines=13> */
.L_x_19107:
[----:B------:R-:W-:Y:S05]  /*18ff0*/  BSYNC.RECONVERGENT B1 ;  /* 0x0000000000017941 */ /* 0x000fea0003800200 */
.L_x_19106:
        /* <DEDUP_REMOVED lines=42> */
.L_x_19104:
[----:B------:R-:W-:Y:S05]  /*192a0*/  BSYNC.RECONVERGENT B0 ;  /* 0x0000000000007941 */ /* 0x000fea0003800200 */
.L_x_19103:
        /* <DEDUP_REMOVED lines=17> */
.L_x_19110:
        /* <DEDUP_REMOVED lines=13> */
.L_x_19112:
[----:B------:R-:W-:Y:S05]  /*19490*/  BSYNC.RECONVERGENT B1 ;  /* 0x0000000000017941 */ /* 0x000fea0003800200 */
.L_x_19111:
        /* <DEDUP_REMOVED lines=42> */
.L_x_19109:
[----:B------:R-:W-:Y:S05]  /*19740*/  BSYNC.RECONVERGENT B0 ;  /* 0x0000000000007941 */ /* 0x000fea0003800200 */
.L_x_19108:
        /* <DEDUP_REMOVED lines=15> */
.L_x_19115:
        /* <DEDUP_REMOVED lines=13> */
.L_x_19117:
[----:B------:R-:W-:Y:S05]  /*19910*/  BSYNC.RECONVERGENT B1 ;  /* 0x0000000000017941 */ /* 0x000fea0003800200 */
.L_x_19116:
        /* <DEDUP_REMOVED lines=42> */
.L_x_19114:
[----:B------:R-:W-:Y:S05]  /*19bc0*/  BSYNC.RECONVERGENT B0 ;  /* 0x0000000000007941 */ /* 0x000fea0003800200 */
.L_x_19113:
        /* <DEDUP_REMOVED lines=17> */
.L_x_19120:
        /* <DEDUP_REMOVED lines=13> */
.L_x_19122:
[----:B------:R-:W-:Y:S05]  /*19db0*/  BSYNC.RECONVERGENT B1 ;  /* 0x0000000000017941 */ /* 0x000fea0003800200 */
.L_x_19121:
        /* <DEDUP_REMOVED lines=42> */
.L_x_19119:
[----:B------:R-:W-:Y:S05]  /*1a060*/  BSYNC.RECONVERGENT B0 ;  /* 0x0000000000007941 */ /* 0x000fea0003800200 */
.L_x_19118:
        /* <DEDUP_REMOVED lines=15> */
.L_x_19125:
        /* <DEDUP_REMOVED lines=13> */
.L_x_19127:
[----:B------:R-:W-:Y:S05]  /*1a230*/  BSYNC.RECONVERGENT B1 ;  /* 0x0000000000017941 */ /* 0x000fea0003800200 */
.L_x_19126:
        /* <DEDUP_REMOVED lines=42> */
.L_x_19124:
[----:B------:R-:W-:Y:S05]  /*1a4e0*/  BSYNC.RECONVERGENT B0 ;  /* 0x0000000000007941 */ /* 0x000fea0003800200 */
.L_x_19123:
        /* <DEDUP_REMOVED lines=17> */
.L_x_19130:
        /* <DEDUP_REMOVED lines=15> */
.L_x_19132:
[----:B------:R-:W-:Y:S05]  /*1a6f0*/  BSYNC.RECONVERGENT B1 ;  /* 0x0000000000017941 */ /* 0x000fea0003800200 */
.L_x_19131:
        /* <DEDUP_REMOVED lines=42> */
.L_x_19129:
[----:B------:R-:W-:Y:S05]  /*1a9a0*/  BSYNC.RECONVERGENT B0 ;  /* 0x0000000000007941 */ /* 0x000fea0003800200 */
.L_x_19128:
[----:B------:R-:W-:Y:S01]  /*1a9b0*/  FMUL.FTZ R36, R4, R146 ;  /* 0x0000009204247220 */ /* 0x000fe20000410000 */
[----:B------:R-:W-:Y:S01]  /*1a9c0*/  FSETP.GTU.FTZ.AND P6, PT, R131, R144, PT ;  /* 0x000000908300720b */ /* 0x000fe20003fdc000 */
[-C--:B------:R-:W-:Y:S01]  /*1a9d0*/  FMUL.FTZ R75, R5, R146.reuse ;  /* 0x00000092054b7220 */ /* 0x080fe20000410000 */
[----:B------:R-:W-:Y:S01]  /*1a9e0*/  I2FP.F32.U32 R37, R37 ;  /* 0x0000002500257245 */ /* 0x000fe20000201000 */
[----:B------:R-:W-:Y:S01]  /*1a9f0*/  FMUL.FTZ R39, R6, R146 ;  /* 0x0000009206277220 */ /* 0x000fe20000410000 */
[----:B------:R-:W-:Y:S02]  /*1aa00*/  FSEL R131, R36, RZ, !P6 ;  /* 0x000000ff24837208 */ /* 0x000fe40007000000 */
[----:B------:R-:W-:Y:S01]  /*1aa10*/  SEL R155, RZ, 0x1, P6 ;  /* 0x00000001ff9b7807 */ /* 0x000fe20003000000 */
[----:B------:R-:W-:Y:S01]  /*1aa20*/  FFMA.FTZ R37, R37, R132, 1.1641532182693481445e-10 ;  /* 0x2f00000025257423 */ /* 0x000fe20000010084 */
[----:B------:R-:W-:Y:S01]  /*1aa30*/  FSETP.GTU.FTZ.AND P6, PT, R141, R144, PT ;  /* 0x000000908d00720b */ /* 0x000fe20003fdc000 */
[----:B------:R-:W-:Y:S01]  /*1aa40*/  FMUL.FTZ R141, R7, R146 ;  /* 0x00000092078d7220 */ /* 0x000fe20000410000 */
        /* <DEDUP_REMOVED lines=25> */
.L_x_19092:
        /* <DEDUP_REMOVED lines=16> */
.L_x_19136:
        /* <DEDUP_REMOVED lines=13> */
.L_x_19138:
[----:B------:R-:W-:Y:S05]  /*1adb0*/  BSYNC.RECONVERGENT B1 ;  /* 0x0000000000017941 */ /* 0x000fea0003800200 */
.L_x_19137:
        /* <DEDUP_REMOVED lines=42> */
.L_x_19135:
[----:B------:R-:W-:Y:S05]  /*1b060*/  BSYNC.RECONVERGENT B0 ;  /* 0x0000000000007941 */ /* 0x000fea0003800200 */
.L_x_19134:
        /* <DEDUP_REMOVED lines=16> */
.L_x_19141:
        /* <DEDUP_REMOVED lines=13> */
.L_x_19143:
[----:B------:R-:W-:Y:S05]  /*1b240*/  BSYNC.RECONVERGENT B1 ;  /* 0x0000000000017941 */ /* 0x000fea0003800200 */
.L_x_19142:
        /* <DEDUP_REMOVED lines=42> */
.L_x_19140:
[----:B------:R-:W-:Y:S05]  /*1b4f0*/  BSYNC.RECONVERGENT B0 ;  /* 0x0000000000007941 */ /* 0x000fea0003800200 */
.L_x_19139:
        /* <DEDUP_REMOVED lines=16> */
.L_x_19146:
        /* <DEDUP_REMOVED lines=13> */
.L_x_19148:
[----:B------:R-:W-:Y:S05]  /*1b6d0*/  BSYNC.RECONVERGENT B1 ;  /* 0x0000000000017941 */ /* 0x000fea0003800200 */
.L_x_19147:
        /* <DEDUP_REMOVED lines=42> */
.L_x_19145:
[----:B------:R-:W-:Y:S05]  /*1b980*/  BSYNC.RECONVERGENT B0 ;  /* 0x0000000000007941 */ /* 0x000fea0003800200 */
.L_x_19144:
        /* <DEDUP_REMOVED lines=16> */
.L_x_19151:
        /* <DEDUP_REMOVED lines=13> */
.L_x_19153:
[----:B------:R-:W-:Y:S05]  /*1bb60*/  BSYNC.RECONVERGENT B1 ;  /* 0x0000000000017941 */ /* 0x000fea0003800200 */
.L_x_19152:
        /* <DEDUP_REMOVED lines=42> */
.L_x_19150:
[----:B------:R-:W-:Y:S05]  /*1be10*/  BSYNC.RECONVERGENT B0 ;  /* 0x0000000000007941 */ /* 0x000fea0003800200 */
.L_x_19149:
        /* <DEDUP_REMOVED lines=16> */
.L_x_19133:
        /* <DEDUP_REMOVED lines=12> */
[----:B------:R-:W-:-:S05]  /*1bfe0*/  IMAD.WIDE.U32 R140, R153, 0x4, R128 ;  /* 0x00000004998c7825 */ /* 0x000fca00078e0080 */
        /* <DEDUP_REMOVED lines=15> */
.L_x_19154:
        /* <DEDUP_REMOVED lines=20> */
.L_x_19158:
        /* <DEDUP_REMOVED lines=13> */
.L_x_19160:
[----:B------:R-:W-:Y:S05]  /*1c2f0*/  BSYNC.RECONVERGENT B1 ;  /* 0x0000000000017941 */ /* 0x000fea0003800200 */
.L_x_19159:
        /* <DEDUP_REMOVED lines=42> */
.L_x_19157:
[----:B------:R-:W-:Y:S05]  /*1c5a0*/  BSYNC.RECONVERGENT B0 ;  /* 0x0000000000007941 */ /* 0x000fea0003800200 */
.L_x_19156:
        /* <DEDUP_REMOVED lines=17> */
.L_x_19163:
        /* <DEDUP_REMOVED lines=13> */
.L_x_19165:
[----:B------:R-:W-:Y:S05]  /*1c790*/  BSYNC.RECONVERGENT B1 ;  /* 0x0000000000017941 */ /* 0x000fea0003800200 */
.L_x_19164:
        /* <DEDUP_REMOVED lines=42> */
.L_x_19162:
[----:B------:R-:W-:Y:S05]  /*1ca40*/  BSYNC.RECONVERGENT B0 ;  /* 0x0000000000007941 */ /* 0x000fea0003800200 */
.L_x_19161:
        /* <DEDUP_REMOVED lines=15> */
.L_x_19168:
        /* <DEDUP_REMOVED lines=13> */
.L_x_19170:
[----:B------:R-:W-:Y:S05]  /*1cc10*/  BSYNC.RECONVERGENT B1 ;  /* 0x0000000000017941 */ /* 0x000fea0003800200 */
.L_x_19169:
[----:B------:R-:W-:Y:S01]  /*1cc20*/  IMAD.WIDE.U32 R140, R123, -0x326172a9, RZ ;  /* 0xcd9e8d577b8c7825 */ /* 0x000fe200078e00ff */
[----:B------:R-:W-:-:S03]  /*1cc30*/  LOP3.LUT R80, R79, R143, R71, 0x96, !PT ;  /* 0x0000008f4f507212 */ /* 0x000fc600078e9647 */
[----:B------:R-:W-:Y:S01]  /*1cc40*/  IMAD.MOV.U32 R72, RZ, RZ, R138 ;  /* 0x000000ffff487224 */ /* 0x000fe200078e008a */
        /* <DEDUP_REMOVED lines=38> */
[----:B------:R-:W-:-:S07]  /*1ceb0*/  MOV R138, R130 ;  /* 0x00000082008a7202 */ /* 0x000fce0000000f00 */
.L_x_19167:
[----:B------:R-:W-:Y:S05]  /*1cec0*/  BSYNC.RECONVERGENT B0 ;  /* 0x0000000000007941 */ /* 0x000fea0003800200 */
.L_x_19166:
        /* <DEDUP_REMOVED lines=17> */
.L_x_19173:
        /* <DEDUP_REMOVED lines=13> */
.L_x_19175:
[----:B------:R-:W-:Y:S05]  /*1d0b0*/  BSYNC.RECONVERGENT B1 ;  /* 0x0000000000017941 */ /* 0x000fea0003800200 */
.L_x_19174:
        /* <DEDUP_REMOVED lines=42> */
.L_x_19172:
[----:B------:R-:W-:Y:S05]  /*1d360*/  BSYNC.RECONVERGENT B0 ;  /* 0x0000000000007941 */ /* 0x000fea0003800200 */
.L_x_19171:
        /* <DEDUP_REMOVED lines=15> */
.L_x_19178:
        /* <DEDUP_REMOVED lines=13> */
.L_x_19180:
[----:B------:R-:W-:Y:S05]  /*1d530*/  BSYNC.RECONVERGENT B1 ;  /* 0x0000000000017941 */ /* 0x000fea0003800200 */
.L_x_19179:
        /* <DEDUP_REMOVED lines=42> */
.L_x_19177:
[----:B------:R-:W-:Y:S05]  /*1d7e0*/  BSYNC.RECONVERGENT B0 ;  /* 0x0000000000007941 */ /* 0x000fea0003800200 */
.L_x_19176:
[----:B------:R-:W-:Y:S01]  /*1d7f0*/  ISETP.NE.AND P5, PT, R130, 0x1, PT ;  /* 0x000000018200780c */ /* 0x000fe20003fa5270 */
[----:B------:R-:W-:Y:S01]  /*1d800*/  FMUL.FTZ R164, R74, R146 ;  /* 0x000000924aa47220 */ /* 0x000fe20000410000 */
        /* <DEDUP_REMOVED lines=15> */
.L_x_19183:
        /* <DEDUP_REMOVED lines=13> */
.L_x_19185:
[----:B------:R-:W-:Y:S05]  /*1d9d0*/  BSYNC.RECONVERGENT B1 ;  /* 0x0000000000017941 */ /* 0x000fea0003800200 */
.L_x_19184:
        /* <DEDUP_REMOVED lines=42> */
.L_x_19182:
[----:B------:R-:W-:Y:S05]  /*1dc80*/  BSYNC.RECONVERGENT B0 ;  /* 0x0000000000007941 */ /* 0x000fea0003800200 */
.L_x_19181:
        /* <DEDUP_REMOVED lines=15> */
.L_x_19188:
        /* <DEDUP_REMOVED lines=13> */
.L_x_19190:
[----:B------:R-:W-:Y:S05]  /*1de50*/  BSYNC.RECONVERGENT B1 ;  /* 0x0000000000017941 */ /* 0x000fea0003800200 */
.L_x_19189:
        /* <DEDUP_REMOVED lines=42> */
.L_x_19187:
[----:B------:R-:W-:Y:S05]  /*1e100*/  BSYNC.RECONVERGENT B0 ;  /* 0x0000000000007941 */ /* 0x000fea0003800200 */
.L_x_19186:
        /* <DEDUP_REMOVED lines=17> */
.L_x_19193:
        /* <DEDUP_REMOVED lines=15> */
.L_x_19195:
[----:B------:R-:W-:Y:S05]  /*1e310*/  BSYNC.RECONVERGENT B1 ;  /* 0x0000000000017941 */ /* 0x000fea0003800200 */
.L_x_19194:
        /* <DEDUP_REMOVED lines=43> */
.L_x_19192:
[----:B------:R-:W-:Y:S05]  /*1e5d0*/  BSYNC.RECONVERGENT B0 ;  /* 0x0000000000007941 */ /* 0x000fea0003800200 */
.L_x_19191:
[----:B------:R-:W-:Y:S01]  /*1e5e0*/  FMUL.FTZ R131, R4, R146 ;  /* 0x0000009204837220 */ /* 0x000fe20000410000 */
[----:B------:R-:W-:Y:S01]  /*1e5f0*/  FSETP.GTU.FTZ.AND P6, PT, R161, R144, PT ;  /* 0x00000090a100720b */ /* 0x000fe20003fdc000 */
[----:B------:R-:W-:Y:S01]  /*1e600*/  FMUL.FTZ R75, R5, R146 ;  /* 0x00000092054b7220 */ /* 0x000fe20000410000 */
[----:B------:R-:W-:Y:S02]  /*1e610*/  I2FP.F32.U32 R73, R72 ;  /* 0x0000004800497245 */ /* 0x000fe40000201000 */
        /* <DEDUP_REMOVED lines=8> */
[----:B------:R-:W-:Y:S01]  /*1e6a0*/  FSETP.GTU.FTZ.AND P6, PT, R73, R144, PT ;  /* 0x000000904900720b */ /* 0x000fe20003fdc000 */
[----:B------:R-:W-:Y:S01]  /*1e6b0*/  FMUL.FTZ R73, R6, R146 ;  /* 0x0000009206497220 */ /* 0x000fe20000410000 */
[----:B------:R-:W-:Y:S02]  /*1e6c0*/  FSEL R162, R162, RZ, P3 ;  /* 0x000000ffa2a27208 */ /* 0x000fe40001800000 */
[----:B------:R-:W-:Y:S02]  /*1e6d0*/  FSEL R132, R132, RZ, !P6 ;  /* 0x000000ff84847208 */ /* 0x000fe40007000000 */
[----:B------:R-:W-:-:S02]  /*1e6e0*/  SEL R130, RZ, 0x1, P6 ;  /* 0x00000001ff827807 */ /* 0x000fc40003000000 */
[----:B------:R-:W-:Y:S02]  /*1e6f0*/  FSETP.GTU.FTZ.AND P6, PT, R165, R144, PT ;  /* 0x00000090a500720b */ /* 0x000fe40003fdc000 */
[----:B------:R-:W-:Y:S02]  /*1e700*/  FSEL R148, R148, RZ, P2 ;  /* 0x000000ff94947208 */ /* 0x000fe40001000000 */
[----:B------:R-:W-:Y:S02]  /*1e710*/  FSEL R73, R73, RZ, !P6 ;  /* 0x000000ff49497208 */ /* 0x000fe40007000000 */
[----:B------:R-:W-:Y:S01]  /*1e720*/  FSEL R141, R142, RZ, P5 ;  /* 0x000000ff8e8d7208 */ /* 0x000fe20002800000 */
[----:B------:R-:W-:Y:S01]  /*1e730*/  FADD.FTZ R72, R148, R131 ;  /* 0x0000008394487221 */ /* 0x000fe20000010000 */
[----:B------:R-:W-:Y:S01]  /*1e740*/  SEL R131, RZ, 0x1, P6 ;  /* 0x00000001ff837807 */ /* 0x000fe20003000000 */
[----:B------:R-:W-:Y:S01]  /*1e750*/  FADD.FTZ R74, R164, R73 ;  /* 0x00000049a44a7221 */ /* 0x000fe20000010000 */
[----:B------:R-:W-:Y:S01]  /*1e760*/  FADD.FTZ R73, R162, R75 ;  /* 0x0000004ba2497221 */ /* 0x000fe20000010000 */
[----:B------:R-:W-:Y:S01]  /*1e770*/  FADD.FTZ R75, R132, R141 ;  /* 0x0000008d844b7221 */ /* 0x000fe20000010000 */
[----:B------:R-:W-:Y:S01]  /*1e780*/  @P1 FADD.FTZ R72, R8, R72 ;  /* 0x0000004808481221 */ /* 0x000fe20000010000 */
[----:B------:R-:W-:Y:S01]  /*1e790*/  @P1 FADD.FTZ R74, R10, R74 ;  /* 0x0000004a0a4a1221 */ /* 0x000fe20000010000 */
[----:B------:R-:W-:Y:S01]  /*1e7a0*/  @P1 FADD.FTZ R73, R9, R73 ;  /* 0x0000004909491221 */ /* 0x000fe20000010000 */
[----:B------:R-:W-:Y:S01]  /*1e7b0*/  @P1 FADD.FTZ R75, R11, R75 ;  /* 0x0000004b0b4b1221 */ /* 0x000fe20000010000 */
[----:B------:R-:W-:-:S02]  /*1e7c0*/  PRMT R78, R140, 0x7610, R78 ;  /* 0x000076108c4e7816 */ /* 0x000fc4000000004e */
[----:B------:R-:W-:Y:S02]  /*1e7d0*/  PRMT R77, R143, 0x7610, R77 ;  /* 0x000076108f4d7816 */ /* 0x000fe4000000004d */
[----:B------:R-:W-:Y:S02]  /*1e7e0*/  PRMT R76, R131, 0x7610, R76 ;  /* 0x00007610834c7816 */ /* 0x000fe4000000004c */
[----:B------:R-:W-:Y:S01]  /*1e7f0*/  PRMT R0, R130, 0x7610, R0 ;  /* 0x0000761082007816 */ /* 0x000fe20000000000 */
[----:B------:R-:W-:Y:S06]  /*1e800*/  BRA `(.L_x_19196) ;  /* 0x0000001000d07947 */ /* 0x000fec0003800000 */
.L_x_19155:
        /* <DEDUP_REMOVED lines=16> */
.L_x_19199:
        /* <DEDUP_REMOVED lines=13> */
.L_x_19201:
[----:B------:R-:W-:Y:S05]  /*1e9e0*/  BSYNC.RECONVERGENT B1 ;  /* 0x0000000000017941 */ /* 0x000fea0003800200 */
.L_x_19200:
        /* <DEDUP_REMOVED lines=42> */
.L_x_19198:
[----:B------:R-:W-:Y:S05]  /*1ec90*/  BSYNC.RECONVERGENT B0 ;  /* 0x0000000000007941 */ /* 0x000fea0003800200 */
.L_x_19197:
        /* <DEDUP_REMOVED lines=16> */
.L_x_19204:
        /* <DEDUP_REMOVED lines=13> */
.L_x_19206:
[----:B------:R-:W-:Y:S05]  /*1ee70*/  BSYNC.RECONVERGENT B1 ;  /* 0x0000000000017941 */ /* 0x000fea0003800200 */
.L_x_19205:
        /* <DEDUP_REMOVED lines=42> */
.L_x_19203:
[----:B------:R-:W-:Y:S05]  /*1f120*/  BSYNC.RECONVERGENT B0 ;  /* 0x0000000000007941 */ /* 0x000fea0003800200 */
.L_x_19202:
        /* <DEDUP_REMOVED lines=16> */
.L_x_19209:
        /* <DEDUP_REMOVED lines=13> */
.L_x_19211:
[----:B------:R-:W-:Y:S05]  /*1f300*/  BSYNC.RECONVERGENT B1 ;  /* 0x0000000000017941 */ /* 0x000fea0003800200 */
.L_x_19210:
        /* <DEDUP_REMOVED lines=42> */
.L_x_19208:
[----:B------:R-:W-:Y:S05]  /*1f5b0*/  BSYNC.RECONVERGENT B0 ;  /* 0x0000000000007941 */ /* 0x000fea0003800200 */
.L_x_19207:
        /* <DEDUP_REMOVED lines=16> */
.L_x_19214:
        /* <DEDUP_REMOVED lines=13> */
.L_x_19216:
[----:B------:R-:W-:Y:S05]  /*1f790*/  BSYNC.RECONVERGENT B1 ;  /* 0x0000000000017941 */ /* 0x000fea0003800200 */
.L_x_19215:
        /* <DEDUP_REMOVED lines=42> */
.L_x_19213:
[----:B------:R-:W-:Y:S05]  /*1fa40*/  BSYNC.RECONVERGENT B0 ;  /* 0x0000000000007941 */ /* 0x000fea0003800200 */
.L_x_19212:
        /* <DEDUP_REMOVED lines=16> */
.L_x_19196:
[----:B------:R-:W-:Y:S01]  /*1fb50*/  FADD.FTZ R130, RZ, R12 ;  /* 0x0000000cff827221 */ /* 0x000fe20000010000 */
[----:B------:R-:W-:Y:S01]  /*1fb60*/  SEL R132, RZ, 0x100, !P3 ;  /* 0x00000100ff847807 */ /* 0x000fe20005800000 */
[----:B------:R-:W-:Y:S01]  /*1fb70*/  IMAD.WIDE.U32 R126, R155, 0x10, R126 ;  /* 0x000000109b7e7825 */ /* 0x000fe200078e007e */
[----:B------:R-:W-:-:S03]  /*1fb80*/  ISETP.NE.AND P1, PT, R122, RZ, PT ;  /* 0x000000ff7a00720c */ /* 0x000fc60003f25270 */
[----:B------:R-:W-:Y:S01]  /*1fb90*/  FADD.FTZ R131, R130, R13 ;  /* 0x0000000d82837221 */ /* 0x000fe20000010000 */
[----:B------:R-:W-:Y:S01]  /*1fba0*/  IMAD.WIDE.U32 R128, R155, 0x4, R128 ;  /* 0x000000049b807825 */ /* 0x000fe200078e0080 */
[----:B------:R0:W-:Y:S03]  /*1fbb0*/  STG.E.128 desc[UR6][R126.64], R72 ;  /* 0x000000487e007986 */ /* 0x0001e6000c101d06 */
        /* <DEDUP_REMOVED lines=23> */
[----:B------:R-:W-:-:S03]  /*1fd30*/  SEL R130, RZ, 0x1000000, !P5 ;  /* 0x01000000ff827807 */ /* 0x000fc60006800000 */
[----:B------:R-:W-:Y:S01]  /*1fd40*/  FADD.FTZ R140, R141, R36 ;  /* 0x000000248d8c7221 */ /* 0x000fe20000010000 */
[----:B------:R-:W-:Y:S02]  /*1fd50*/  SEL R141, RZ, 0x1, !P2 ;  /* 0x00000001ff8d7807 */ /* 0x000fe40005000000 */
[----:B------:R-:W-:Y:S01]  /*1fd60*/  IADD3 R130, PT, PT, R132, R130, R131 ;  /* 0x0000008284827210 */ /* 0x000fe20007ffe083 */
[----:B------:R-:W-:-:S03]  /*1fd70*/  FADD.FTZ R143, R140, R37 ;  /* 0x000000258c8f7221 */ /* 0x000fc60000010000 */
[----:B------:R-:W-:Y:S01]  /*1fd80*/  IADD3 R141, PT, PT, R130, R141, RZ ;  /* 0x0000008d828d7210 */ /* 0x000fe20007ffe0ff */
[----:B------:R-:W-:-:S04]  /*1fd90*/  FADD.FTZ R132, R143, R38 ;  /* 0x000000268f847221 */ /* 0x000fc80000010000 */
[----:B------:R0:W-:Y:S01]  /*1fda0*/  STG.E desc[UR6][R128.64], R141 ;  /* 0x0000008d80007986 */ /* 0x0001e2000c101906 */
[----:B------:R-:W-:-:S04]  /*1fdb0*/  FADD.FTZ R131, R132, R39 ;  /* 0x0000002784837221 */ /* 0x000fc80000010000 */
[----:B------:R-:W-:-:S04]  /*1fdc0*/  FADD.FTZ R130, R131, R72 ;  /* 0x0000004883827221 */ /* 0x000fc80000010000 */
[----:B------:R-:W-:-:S04]  /*1fdd0*/  FADD.FTZ R131, R130, R73 ;  /* 0x0000004982837221 */ /* 0x000fc80000010000 */
[----:B------:R-:W-:Y:S01]  /*1fde0*/  FADD.FTZ R130, R131, R74 ;  /* 0x0000004a83827221 */ /* 0x000fe20000010000 */
        /* <DEDUP_REMOVED lines=12> */
.L_x_19217:
        /* <DEDUP_REMOVED lines=88> */
.L_x_19231:
[----:B------:R-:W-:Y:S01]  /*20430*/  ISETP.NE.AND P2, PT, R124, RZ, PT ;  /* 0x000000ff7c00720c */ /* 0x000fe20003f45270 */
[----:B-1----:R-:W-:-:S03]  /*20440*/  FADD.FTZ R141, R132, R141 ;  /* 0x0000008d848d7221 */ /* 0x002fc60000010000 */
[----:B------:R-:W-:Y:S01]  /*20450*/  FSEL R206, R127, RZ, !P2 ;  /* 0x000000ff7fce7208 */ /* 0x000fe20005000000 */
[----:B------:R-:W-:-:S04]  /*20460*/  FFMA.FTZ R128, R141, R128, UR10 ;  /* 0x0000000a8d807e23 */ /* 0x000fc80008010080 */
[C---:B------:R-:W-:Y:S01]  /*20470*/  FADD.FTZ R212, -R206.reuse, R15 ;  /* 0x0000000fced47221 */ /* 0x040fe20000010100 */
[----:B------:R-:W-:Y:S01]  /*20480*/  FMUL.FTZ R15, R127, R127 ;  /* 0x0000007f7f0f7220 */ /* 0x000fe20000410000 */
[C---:B------:R-:W-:Y:S01]  /*20490*/  FADD.FTZ R208, -R206.reuse, R12 ;  /* 0x0000000cced07221 */ /* 0x040fe20000010100 */
[C---:B------:R-:W-:Y:S01]  /*204a0*/  FADD.FTZ R210, -R206.reuse, R13 ;  /* 0x0000000dced27221 */ /* 0x040fe20000010100 */
[C---:B------:R-:W-:Y:S01]  /*204b0*/  FADD.FTZ R200, -R206.reuse, R16 ;  /* 0x00000010cec87221 */ /* 0x040fe20000010100 */
[----:B------:R-:W1:Y:S01]  /*204c0*/  @!P1 LDC.64 R12, c[0x0][0x3c0] ;  /* 0x0000f000ff0c9b82 */ /* 0x000e620000000a00 */
[----:B------:R-:W-:Y:S01]  /*204d0*/  FSEL R15, R15, RZ, P2 ;  /* 0x000000ff0f0f7208 */ /* 0x000fe20001000000 */
[C---:B------:R-:W-:Y:S01]  /*204e0*/  FADD.FTZ R198, -R206.reuse, R17 ;  /* 0x00000011cec67221 */ /* 0x040fe20000010100 */
[C---:B0-----:R-:W-:Y:S01]  /*204f0*/  FADD.FTZ R132, -R206.reuse, R32 ;  /* 0x00000020ce847221 */ /* 0x041fe20000010100 */
[C---:B------:R-:W-:Y:S01]  /*20500*/  FADD.FTZ R32, -R206.reuse, R34 ;  /* 0x00000022ce207221 */ /* 0x040fe20000010100 */
[----:B------:R-:W-:Y:S01]  /*20510*/  FADD.FTZ R174, -R206, R35 ;  /* 0x00000023ceae7221 */ /* 0x000fe20000010100 */
[----:B------:R-:W-:Y:S01]  /*20520*/  FADD.FTZ R15, R128, R15 ;  /* 0x0000000f800f7221 */ /* 0x000fe20000010000 */
[C---:B------:R-:W-:Y:S01]  /*20530*/  FADD.FTZ R128, -R206.reuse, R37 ;  /* 0x00000025ce807221 */ /* 0x040fe20000010100 */
[----:B------:R-:W0:Y:S01]  /*20540*/  @!P1 LDC.64 R16, c[0x0][0x3c8] ;  /* 0x0000f200ff109b82 */ /* 0x000e220000000a00 */
[C---:B------:R-:W-:Y:S01]  /*20550*/  FADD.FTZ R202, -R206.reuse, R72 ;  /* 0x00000048ceca7221 */ /* 0x040fe20000010100 */
[----:B------:R-:W2:Y:S01]  /*20560*/  MUFU.RSQ R37, R15 ;  /* 0x0000000f00257308 */ /* 0x000ea20000001400 */
        /* <DEDUP_REMOVED lines=10> */
[C---:B------:R-:W-:Y:S01]  /*20610*/  FADD.FTZ R186, -R206.reuse, R27 ;  /* 0x0000001bceba7221 */ /* 0x040fe20000010100 */
[----:B------:R-:W-:Y:S01]  /*20620*/  FADD.FTZ R130, -R206, R28 ;  /* 0x0000001cce827221 */ /* 0x000fe20000010100 */
[----:B------:R-:W-:Y:S01]  /*20630*/  HADD2.F32 R18, -RZ, R100.H1_H1 ;  /* 0x30000064ff127230 */ /* 0x000fe20000004100 */
[----:B------:R-:W4:Y:S01]  /*20640*/  LDC.64 R72, c[0x0][0x430] ;  /* 0x00010c00ff487b82 */ /* 0x000f220000000a00 */
[----:B-1----:R-:W-:-:S04]  /*20650*/  @!P1 IMAD.WIDE R12, R121, 0x4, R12 ;  /* 0x00000004790c9825 */ /* 0x002fc800078e020c */
[C---:B------:R-:W-:Y:S01]  /*20660*/  FADD.FTZ R164, -R206.reuse, R20 ;  /* 0x00000014cea47221 */ /* 0x040fe20000010100 */
[----:B------:R-:W-:Y:S01]  /*20670*/  FADD.FTZ R140, -R206, R25 ;  /* 0x00000019ce8c7221 */ /* 0x000fe20000010100 */
[C---:B--2---:R-:W-:Y:S01]  /*20680*/  FMUL.FTZ R27, R37.reuse, R208 ;  /* 0x000000d0251b7220 */ /* 0x044fe20000410000 */
[----:B------:R-:W-:Y:S02]  /*20690*/  HADD2.F32 R22, -RZ, R54.H0_H0 ;  /* 0x20000036ff167230 */ /* 0x000fe40000004100 */
[C---:B------:R-:W-:Y:S01]  /*206a0*/  FMUL.FTZ R26, R37.reuse, R210 ;  /* 0x000000d2251a7220 */ /* 0x040fe20000410000 */
[----:B------:R-:W-:Y:S02]  /*206b0*/  HADD2.F32 R15, -RZ, R99.H1_H1 ;  /* 0x30000063ff0f7230 */ /* 0x000fe40000004100 */
[C---:B------:R-:W-:Y:S01]  /*206c0*/  FMUL.FTZ R25, R37.reuse, R14 ;  /* 0x0000000e25197220 */ /* 0x040fe20000410000 */
[----:B------:R-:W-:Y:S02]  /*206d0*/  HADD2.F32 R19, -RZ, R166.H0_H0 ;  /* 0x200000a6ff137230 */ /* 0x000fe40000004100 */
[----:B------:R-:W-:Y:S01]  /*206e0*/  FMUL.FTZ R20, R37, R212 ;  /* 0x000000d425147220 */ /* 0x000fe20000410000 */
[----:B------:R-:W-:Y:S01]  /*206f0*/  HADD2.F32 R24, -RZ, R100.H0_H0 ;  /* 0x20000064ff187230 */ /* 0x000fe20000004100 */
[----:B------:R1:W-:Y:S01]  /*20700*/  @!P1 STG.E desc[UR6][R12.64], R127 ;  /* 0x0000007f0c009986 */ /* 0x0003e2000c101906 */
[----:B------:R-:W-:-:S02]  /*20710*/  HADD2.F32 R28, -RZ, R55.H0_H0 ;  /* 0x20000037ff1c7230 */ /* 0x000fc40000004100 */
[C---:B------:R-:W-:Y:S01]  /*20720*/  FADD.FTZ R170, -R206.reuse, R38 ;  /* 0x00000026ceaa7221 */ /* 0x040fe20000010100 */
[----:B------:R-:W-:Y:S02]  /*20730*/  HADD2.F32 R21, -RZ, R99.H0_H0 ;  /* 0x20000063ff157230 */ /* 0x000fe40000004100 */
[----:B------:R-:W-:Y:S01]  /*20740*/  FADD.FTZ R144, -R206, R29 ;  /* 0x0000001dce907221 */ /* 0x000fe20000010100 */
[----:B------:R-:W-:Y:S02]  /*20750*/  HADD2.F32 R23, -RZ, R167.H0_H0 ;  /* 0x200000a7ff177230 */ /* 0x000fe40000004100 */
[----:B------:R-:W-:Y:S01]  /*20760*/  FFMA.FTZ R14, R25, R24, R28 ;  /* 0x00000018190e7223 */ /* 0x000fe2000001001c */
[----:B0-----:R-:W-:-:S04]  /*20770*/  @!P1 IMAD.WIDE R16, R121, 0x4, R16 ;  /* 0x0000000479109825 */ /* 0x001fc800078e0210 */
[C---:B------:R-:W-:Y:S01]  /*20780*/  FADD.FTZ R182, -R206.reuse, R30 ;  /* 0x0000001eceb67221 */ /* 0x040fe20000010100 */
[C---:B------:R-:W-:Y:S01]  /*20790*/  FADD.FTZ R180, -R206.reuse, R31 ;  /* 0x0000001fceb47221 */ /* 0x040fe20000010100 */
[C---:B------:R-:W-:Y:S01]  /*207a0*/  FADD.FTZ R176, -R206.reuse, R33 ;  /* 0x00000021ceb07221 */ /* 0x040fe20000010100 */
[----:B------:R-:W-:Y:S01]  /*207b0*/  FADD.FTZ R36, -R206, R36 ;  /* 0x00000024ce247221 */ /* 0x000fe20000010100 */
[----:B-1----:R-:W-:Y:S01]  /*207c0*/  FFMA.FTZ R12, R27, R18, R22 ;  /* 0x000000121b0c7223 */ /* 0x002fe20000010016 */
[----:B------:R-:W-:Y:S01]  /*207d0*/  FFMA.FTZ R13, R26, R15, R19 ;  /* 0x0000000f1a0d7223 */ /* 0x000fe20000010013 */
[----:B------:R-:W-:Y:S01]  /*207e0*/  FFMA.FTZ R15, R20, R21, R23 ;  /* 0x00000015140f7223 */ /* 0x000fe20000010017 */
[----:B---3--:R-:W-:-:S04]  /*207f0*/  IMAD.WIDE.U32 R18, R145, 0x10, R34 ;  /* 0x0000001091127825 */ /* 0x008fc800078e0022 */
[C---:B------:R-:W-:Y:S01]  /*20800*/  FADD.FTZ R38, -R206.reuse, R39 ;  /* 0x00000027ce267221 */ /* 0x040fe20000010100 */
[C---:B------:R-:W-:Y:S01]  /*20810*/  FADD.FTZ R74, -R206.reuse, R74 ;  /* 0x0000004ace4a7221 */ /* 0x040fe20000010100 */
[----:B------:R-:W-:Y:S01]  /*20820*/  FADD.FTZ R206, -R206, R75 ;  /* 0x0000004bcece7221 */ /* 0x000fe20000010100 */
[----:B------:R0:W-:Y:S01]  /*20830*/  @!P1 STG.E desc[UR6][R16.64], R37 ;  /* 0x0000002510009986 */ /* 0x0001e2000c101906 */
[C---:B------:R-:W-:Y:S01]  /*20840*/  FMUL.FTZ R191, R37.reuse, R162 ;  /* 0x000000a225bf7220 */ /* 0x040fe20000410000 */
[C---:B------:R-:W-:Y:S01]  /*20850*/  FMUL.FTZ R28, R37.reuse, R164 ;  /* 0x000000a4251c7220 */ /* 0x040fe20000410000 */
[C---:B------:R-:W-:Y:S01]  /*20860*/  FMUL.FTZ R185, R37.reuse, R130 ;  /* 0x0000008225b97220 */ /* 0x040fe20000410000 */
[----:B------:R1:W-:Y:S01]  /*20870*/  STG.E.128 desc[UR6][R18.64], R12 ;  /* 0x0000000c12007986 */ /* 0x0003e2000c101d06 */
[C---:B------:R-:W-:Y:S01]  /*20880*/  FMUL.FTZ R162, R37.reuse, R74 ;  /* 0x0000004a25a27220 */ /* 0x040fe20000410000 */
[C---:B------:R-:W-:Y:S01]  /*20890*/  FMUL.FTZ R24, R37.reuse, R200 ;  /* 0x000000c825187220 */ /* 0x040fe20000410000 */
[C---:B------:R-:W-:Y:S01]  /*208a0*/  FMUL.FTZ R21, R37.reuse, R198 ;  /* 0x000000c625157220 */ /* 0x040fe20000410000 */
[C---:B------:R-:W-:Y:S01]  /*208b0*/  FMUL.FTZ R22, R37.reuse, R126 ;  /* 0x0000007e25167220 */ /* 0x040fe20000410000 */
[C---:B------:R-:W-:Y:S01]  /*208c0*/  FMUL.FTZ R23, R37.reuse, R142 ;  /* 0x0000008e25177220 */ /* 0x040fe20000410000 */
[C---:B------:R-:W-:Y:S01]  /*208d0*/  FMUL.FTZ R29, R37.reuse, R196 ;  /* 0x000000c4251d7220 */ /* 0x040fe20000410000 */
[----:B------:R-:W-:Y:S01]  /*208e0*/  FMUL.FTZ R30, R37, R146 ;  /* 0x00000092251e7220 */ /* 0x000fe20000410000 */
[----:B0-----:R-:W-:-:S02]  /*208f0*/  HADD2.F32 R17, -RZ, R97.H0_H0 ;  /* 0x20000061ff117230 */ /* 0x001fc40000004100 */
        /* <DEDUP_REMOVED lines=9> */
[----:B-1----:R-:W-:Y:S02]  /*20990*/  HADD2.F32 R13, -RZ, R97.H1_H1 ;  /* 0x30000061ff0d7230 */ /* 0x002fe40000004100 */
[----:B------:R-:W-:Y:S01]  /*209a0*/  FMUL.FTZ R175, R37, R32 ;  /* 0x0000002025af7220 */ /* 0x000fe20000410000 */
[----:B------:R-:W-:-:S02]  /*209b0*/  HADD2.F32 R15, -RZ, R166.H1_H1 ;  /* 0x300000a6ff0f7230 */ /* 0x000fc40000004100 */
[C---:B------:R-:W-:Y:S01]  /*209c0*/  FMUL.FTZ R174, R37.reuse, R174 ;  /* 0x000000ae25ae7220 */ /* 0x040fe20000410000 */
[----:B------:R-:W-:Y:S02]  /*209d0*/  HADD2.F32 R12, -RZ, R98.H1_H1 ;  /* 0x30000062ff0c7230 */ /* 0x000fe40000004100 */
[C---:B------:R-:W-:Y:S01]  /*209e0*/  FMUL.FTZ R173, R37.reuse, R36 ;  /* 0x0000002425ad7220 */ /* 0x040fe20000410000 */
[----:B------:R-:W-:Y:S02]  /*209f0*/  HADD2.F32 R14, -RZ, R2.H0_H0 ;  /* 0x20000002ff0e7230 */ /* 0x000fe40000004100 */
[C---:B------:R-:W-:Y:S01]  /*20a00*/  FMUL.FTZ R171, R37.reuse, R128 ;  /* 0x0000008025ab7220 */ /* 0x040fe20000410000 */
[----:B------:R-:W-:Y:S02]  /*20a10*/  HADD2.F32 R19, -RZ, R167.H1_H1 ;  /* 0x300000a7ff137230 */ /* 0x000fe40000004100 */
[C---:B------:R-:W-:Y:S01]  /*20a20*/  FMUL.FTZ R170, R37.reuse, R170 ;  /* 0x000000aa25aa7220 */ /* 0x040fe20000410000 */
[C---:B------:R-:W-:Y:S01]  /*20a30*/  FMUL.FTZ R165, R37.reuse, R38 ;  /* 0x0000002625a57220 */ /* 0x040fe20000410000 */
[C---:B------:R-:W-:Y:S01]  /*20a40*/  FMUL.FTZ R164, R37.reuse, R202 ;  /* 0x000000ca25a47220 */ /* 0x040fe20000410000 */
[C---:B------:R-:W-:Y:S01]  /*20a50*/  FMUL.FTZ R163, R37.reuse, R204 ;  /* 0x000000cc25a37220 */ /* 0x040fe20000410000 */
[----:B------:R-:W-:Y:S01]  /*20a60*/  FMUL.FTZ R161, R37, R206 ;  /* 0x000000ce25a17220 */ /* 0x000fe20000410000 */
[----:B------:R-:W-:-:S04]  /*20a70*/  IMAD.WIDE.U32 R74, R133, 0x10, R34 ;  /* 0x00000010854a7825 */ /* 0x000fc800078e0022 */
[----:B------:R-:W-:Y:S01]  /*20a80*/  FFMA.FTZ R13, R26, R13, R15 ;  /* 0x0000000d1a0d7223 */ /* 0x000fe2000001000f */
[----:B------:R-:W-:Y:S01]  /*20a90*/  FFMA.FTZ R12, R27, R12, R14 ;  /* 0x0000000c1b0c7223 */ /* 0x000fe2000001000e */
[----:B------:R-:W-:Y:S01]  /*20aa0*/  FFMA.FTZ R15, R20, R17, R19 ;  /* 0x00000011140f7223 */ /* 0x000fe20000010013 */
[----:B----4-:R-:W-:-:S04]  /*20ab0*/  IMAD.WIDE.U32 R130, R133, 0x10, R72 ;  /* 0x0000001085827825 */ /* 0x010fc800078e0048 */
[----:B------:R-:W-:Y:S02]  /*20ac0*/  HADD2.F32 R16, -RZ, R98.H0_H0 ;  /* 0x20000062ff107230 */ /* 0x000fe40000004100 */
[----:B------:R-:W-:Y:S02]  /*20ad0*/  HADD2.F32 R18, -RZ, R3.H0_H0 ;  /* 0x20000003ff127230 */ /* 0x000fe40000004100 */
[----:B------:R-:W-:-:S04]  /*20ae0*/  IMAD.WIDE.U32 R126, R139, 0x10, R34 ;  /* 0x000000108b7e7825 */ /* 0x000fc800078e0022 */
[----:B------:R-:W-:Y:S01]  /*20af0*/  FFMA.FTZ R14, R25, R16, R18 ;  /* 0x00000010190e7223 */ /* 0x000fe20000010012 */
[----:B------:R-:W-:-:S04]  /*20b00*/  IMAD.WIDE.U32 R128, R151, 0x10, R34 ;  /* 0x0000001097807825 */ /* 0x000fc800078e0022 */
[----:B------:R-:W-:-:S04]  /*20b10*/  IMAD.WIDE.U32 R132, R139, 0x10, R72 ;  /* 0x000000108b847825 */ /* 0x000fc800078e0048 */
[----:B------:R-:W-:-:S04]  /*20b20*/  IMAD.WIDE.U32 R36, R151, 0x10, R72 ;  /* 0x0000001097247825 */ /* 0x000fc800078e0048 */
[----:B------:R-:W-:Y:S02]  /*20b30*/  HADD2.F32 R139, -RZ, R96.H1_H1 ;  /* 0x30000060ff8b7230 */ /* 0x000fe40000004100 */
[----:B------:R-:W-:Y:S02]  /*20b40*/  HADD2.F32 R151, -RZ, R56.H0_H0 ;  /* 0x20000038ff977230 */ /* 0x000fe40000004100 */
        /* <DEDUP_REMOVED lines=8> */
[C---:B------:R-:W-:Y:S01]  /*20bd0*/  FFMA.FTZ R17, R21.reuse, R18, R26 ;  /* 0x0000001215117223 */ /* 0x040fe2000001001a */
[----:B------:R-:W-:Y:S02]  /*20be0*/  HADD2.F32 R27, -RZ, R96.H0_H0 ;  /* 0x20000060ff1b7230 */ /* 0x000fe40000004100 */
[----:B------:R-:W-:Y:S02]  /*20bf0*/  HADD2.F32 R139, -RZ, R57.H0_H0 ;  /* 0x20000039ff8b7230 */ /* 0x000fe40000004100 */
[----:B------:R-:W-:Y:S01]  /*20c00*/  FFMA.FTZ R21, R21, R196, R25 ;  /* 0x000000c415157223 */ /* 0x000fe20000010019 */
[----:B------:R-:W-:-:S02]  /*20c10*/  HADD2.F32 R151, -RZ, R94.H0_H0 ;  /* 0x2000005eff977230 */ /* 0x000fc40000004100 */
[----:B------:R-:W-:Y:S02]  /*20c20*/  HADD2.F32 R198, -RZ, R41.H0_H0 ;  /* 0x20000029ffc67230 */ /* 0x000fe40000004100 */
[C---:B------:R-:W-:Y:S01]  /*20c30*/  FFMA.FTZ R18, R22.reuse, R27, R139 ;  /* 0x0000001b16127223 */ /* 0x040fe2000001008b */
[----:B------:R-:W-:Y:S02]  /*20c40*/  HADD2.F32 R24, -RZ, R95.H0_H0 ;  /* 0x2000005fff187230 */ /* 0x000fe40000004100 */
[----:B------:R-:W-:Y:S02]  /*20c50*/  HADD2.F32 R26, -RZ, R169.H0_H0 ;  /* 0x200000a9ff1a7230 */ /* 0x000fe40000004100 */
[----:B------:R-:W-:Y:S01]  /*20c60*/  FFMA.FTZ R22, R22, R151, R198 ;  /* 0x0000009716167223 */ /* 0x000fe200000100c6 */
[----:B------:R-:W-:Y:S02]  /*20c70*/  HADD2.F32 R196, -RZ, R93.H0_H0 ;  /* 0x2000005dffc47230 */ /* 0x000fe40000004100 */
[----:B------:R-:W-:-:S02]  /*20c80*/  HADD2.F32 R25, -RZ, R169.H1_H1 ;  /* 0x300000a9ff197230 */ /* 0x000fc40000004100 */
[C---:B------:R-:W-:Y:S01]  /*20c90*/  FFMA.FTZ R19, R23.reuse, R24, R26 ;  /* 0x0000001817137223 */ /* 0x040fe2000001001a */
[----:B------:R-:W-:Y:S02]  /*20ca0*/  HADD2.F32 R27, -RZ, R92.H1_H1 ;  /* 0x3000005cff1b7230 */ /* 0x000fe40000004100 */
[----:B------:R-:W-:Y:S02]  /*20cb0*/  HADD2.F32 R139, -RZ, R58.H0_H0 ;  /* 0x2000003aff8b7230 */ /* 0x000fe40000004100 */
[----:B------:R-:W-:Y:S01]  /*20cc0*/  FFMA.FTZ R23, R23, R196, R25 ;  /* 0x000000c417177223 */ /* 0x000fe20000010019 */
[----:B------:R-:W-:Y:S02]  /*20cd0*/  HADD2.F32 R200, -RZ, R91.H1_H1 ;  /* 0x3000005bffc87230 */ /* 0x000fe40000004100 */
[----:B------:R-:W-:Y:S02]  /*20ce0*/  HADD2.F32 R202, -RZ, R172.H0_H0 ;  /* 0x200000acffca7230 */ /* 0x000fe40000004100 */
[----:B------:R-:W-:Y:S01]  /*20cf0*/  FFMA.FTZ R24, R28, R27, R139 ;  /* 0x0000001b1c187223 */ /* 0x000fe2000001008b */
[----:B------:R-:W-:-:S02]  /*20d00*/  HADD2.F32 R151, -RZ, R90.H1_H1 ;  /* 0x3000005aff977230 */ /* 0x000fc40000004100 */
[----:B------:R-:W-:Y:S02]  /*20d10*/  HADD2.F32 R198, -RZ, R42.H0_H0 ;  /* 0x2000002affc67230 */ /* 0x000fe40000004100 */
[----:B------:R-:W-:Y:S01]  /*20d20*/  FFMA.FTZ R25, R29, R200, R202 ;  /* 0x000000c81d197223 */ /* 0x000fe200000100ca */
[----:B------:R-:W-:-:S04]  /*20d30*/  IMAD.WIDE.U32 R144, R145, 0x10, R72 ;  /* 0x0000001091907825 */ /* 0x000fc800078e0048 */
[----:B------:R-:W-:Y:S01]  /*20d40*/  FFMA.FTZ R28, R28, R151, R198 ;  /* 0x000000971c1c7223 */ /* 0x000fe200000100c6 */
[----:B------:R-:W-:Y:S01]  /*20d50*/  IMAD.WIDE.U32 R140, R147, 0x10, R34 ;  /* 0x00000010938c7825 */ /* 0x000fe200078e0022 */
[----:B------:R0:W-:Y:S03]  /*20d60*/  STG.E.128 desc[UR6][R144.64], R12 ;  /* 0x0000000c90007986 */ /* 0x0001e6000c101d06 */
[----:B------:R-:W-:Y:S01]  /*20d70*/  HADD2.F32 R26, -RZ, R89.H1_H1 ;  /* 0x30000059ff1a7230 */ /* 0x000fe20000004100 */
[----:B------:R1:W-:Y:S01]  /*20d80*/  STG.E.128 desc[UR6][R140.64], R16 ;  /* 0x000000108c007986 */ /* 0x0003e2000c101d06 */
[----:B------:R-:W-:Y:S02]  /*20d90*/  HADD2.F32 R202, -RZ, R172.H1_H1 ;  /* 0x300000acffca7230 */ /* 0x000fe40000004100 */
[----:B------:R-:W-:Y:S02]  /*20da0*/  HADD2.F32 R27, -RZ, R92.H0_H0 ;  /* 0x2000005cff1b7230 */ /* 0x000fe40000004100 */
[----:B------:R-:W-:-:S02]  /*20db0*/  HADD2.F32 R151, -RZ, R59.H0_H0 ;  /* 0x2000003bff977230 */ /* 0x000fc40000004100 */
[----:B------:R-:W-:Y:S01]  /*20dc0*/  FFMA.FTZ R29, R29, R26, R202 ;  /* 0x0000001a1d1d7223 */ /* 0x000fe200000100ca */
[----:B------:R-:W-:Y:S02]  /*20dd0*/  HADD2.F32 R198, -RZ, R91.H0_H0 ;  /* 0x2000005bffc67230 */ /* 0x000fe40000004100 */
[----:B------:R-:W-:Y:S02]  /*20de0*/  HADD2.F32 R200, -RZ, R178.H0_H0 ;  /* 0x200000b2ffc87230 */ /* 0x000fe40000004100 */
[----:B------:R-:W-:Y:S01]  /*20df0*/  FFMA.FTZ R26, R30, R27, R151 ;  /* 0x0000001b1e1a7223 */ /* 0x000fe20000010097 */
[----:B------:R-:W-:-:S04]  /*20e00*/  IMAD.WIDE.U32 R146, R147, 0x10, R72 ;  /* 0x0000001093927825 */ /* 0x000fc800078e0048 */
[----:B------:R-:W-:Y:S01]  /*20e10*/  FFMA.FTZ R27, R31, R198, R200 ;  /* 0x000000c61f1b7223 */ /* 0x000fe200000100c8 */
[----:B0-----:R-:W-:Y:S01]  /*20e20*/  HADD2.F32 R14, -RZ, R85.H1_H1 ;  /* 0x30000055ff0e7230 */ /* 0x001fe20000004100 */
[----:B------:R-:W-:Y:S01]  /*20e30*/  STG.E.128 desc[UR6][R146.64], R20 ;  /* 0x0000001492007986 */ /* 0x000fe2000c101d06 */
[----:B------:R-:W-:Y:S02]  /*20e40*/  HADD2.F32 R15, -RZ, R88.H0_H0 ;  /* 0x20000058ff0f7230 */ /* 0x000fe40000004100 */
[----:B-1----:R-:W-:Y:S02]  /*20e50*/  HADD2.F32 R17, -RZ, R179.H1_H1 ;  /* 0x300000b3ff117230 */ /* 0x002fe40000004100 */
[----:B------:R-:W-:Y:S02]  /*20e60*/  HADD2.F32 R19, -RZ, R61.H0_H0 ;  /* 0x2000003dff137230 */ /* 0x000fe40000004100 */
[----:B------:R-:W-:-:S04]  /*20e70*/  IMAD.WIDE.U32 R142, R149, 0x10, R34 ;  /* 0x00000010958e7825 */ /* 0x000fc800078e0022 */
[----:B------:R-:W-:Y:S01]  /*20e80*/  FFMA.FTZ R17, R189, R14, R17 ;  /* 0x0000000ebd117223 */ /* 0x000fe20000010011 */
[----:B------:R-:W-:Y:S01]  /*20e90*/  FFMA.FTZ R14, R188, R15, R19 ;  /* 0x0000000fbc0e7223 */ /* 0x000fe20000010013 */
[C---:B------:R-:W-:Y:S01]  /*20ea0*/  IMAD.WIDE.U32 R32, R153.reuse, 0x10, R34 ;  /* 0x0000001099207825 */ /* 0x040fe200078e0022 */
[----:B------:R0:W-:Y:S03]  /*20eb0*/  STG.E.128 desc[UR6][R142.64], R24 ;  /* 0x000000188e007986 */ /* 0x0001e6000c101d06 */
[----:B------:R-:W-:-:S04]  /*20ec0*/  IMAD.WIDE.U32 R38, R153, 0x10, R72 ;  /* 0x0000001099267825 */ /* 0x000fc800078e0048 */
[----:B------:R-:W-:Y:S02]  /*20ed0*/  HADD2.F32 R153, -RZ, R90.H0_H0 ;  /* 0x2000005aff997230 */ /* 0x000fe40000004100 */
[----:B------:R-:W-:Y:S02]  /*20ee0*/  HADD2.F32 R204, -RZ, R43.H0_H0 ;  /* 0x2000002bffcc7230 */ /* 0x000fe40000004100 */
[----:B------:R-:W-:Y:S02]  /*20ef0*/  HADD2.F32 R196, -RZ, R89.H0_H0 ;  /* 0x20000059ffc47230 */ /* 0x000fe40000004100 */
[----:B------:R-:W-:Y:S02]  /*20f00*/  HADD2.F32 R139, -RZ, R178.H1_H1 ;  /* 0x300000b2ff8b7230 */ /* 0x000fe40000004100 */
[----:B------:R-:W-:Y:S01]  /*20f10*/  FFMA.FTZ R30, R30, R153, R204 ;  /* 0x000000991e1e7223 */ /* 0x000fe200000100cc */
[----:B------:R-:W-:Y:S02]  /*20f20*/  HADD2.F32 R15, -RZ, R86.H0_H0 ;  /* 0x20000056ff0f7230 */ /* 0x000fe40000004100 */
[----:B------:R-:W-:-:S02]  /*20f30*/  HADD2.F32 R19, -RZ, R45.H0_H0 ;  /* 0x2000002dff137230 */ /* 0x000fc40000004100 */
[----:B------:R-:W-:Y:S01]  /*20f40*/  FFMA.FTZ R31, R31, R196, R139 ;  /* 0x000000c41f1f7223 */ /* 0x000fe2000001008b */
[----:B0-----:R-:W-:Y:S02]  /*20f50*/  HADD2.F32 R25, -RZ, R85.H0_H0 ;  /* 0x20000055ff197230 */ /* 0x001fe40000004100 */
[----:B------:R-:W-:Y:S02]  /*20f60*/  HADD2.F32 R20, -RZ, R181.H1_H1 ;  /* 0x300000b5ff147230 */ /* 0x000fe40000004100 */
        /* <DEDUP_REMOVED lines=9> */
[----:B------:R-:W-:Y:S01]  /*21000*/  HADD2.F32 R21, -RZ, R87.H0_H0 ;  /* 0x20000057ff157230 */ /* 0x000fe20000004100 */
[----:B------:R0:W-:Y:S01]  /*21010*/  STG.E.128 desc[UR6][R148.64], R28 ;  /* 0x0000001c94007986 */ /* 0x0001e2000c101d06 */
[----:B------:R-:W-:Y:S02]  /*21020*/  HADD2.F32 R23, -RZ, R181.H0_H0 ;  /* 0x200000b5ff177230 */ /* 0x000fe40000004100 */
[----:B------:R-:W-:Y:S02]  /*21030*/  HADD2.F32 R200, -RZ, R86.H1_H1 ;  /* 0x30000056ffc87230 */ /* 0x000fe40000004100 */
        /* <DEDUP_REMOVED lines=8> */
[----:B------:R-:W-:Y:S02]  /*210c0*/  HADD2.F32 R25, -RZ, R184.H1_H1 ;  /* 0x300000b8ff197230 */ /* 0x000fe40000004100 */
[----:B------:R-:W-:-:S02]  /*210d0*/  HADD2.F32 R139, -RZ, R187.H0_H0 ;  /* 0x200000bbff8b7230 */ /* 0x000fc40000004100 */
[C---:B------:R-:W-:Y:S01]  /*210e0*/  FFMA.FTZ R22, R182.reuse, R23, R27 ;  /* 0x00000017b6167223 */ /* 0x040fe2000001001b */
[----:B0-----:R-:W-:Y:S02]  /*210f0*/  HADD2.F32 R29, -RZ, R77.H1_H1 ;  /* 0x3000004dff1d7230 */ /* 0x001fe40000004100 */
[----:B------:R-:W-:Y:S02]  /*21100*/  HADD2.F32 R30, -RZ, R47.H0_H0 ;  /* 0x2000002fff1e7230 */ /* 0x000fe40000004100 */
[----:B------:R-:W-:Y:S02]  /*21110*/  HADD2.F32 R28, -RZ, R76.H1_H1 ;  /* 0x3000004cff1c7230 */ /* 0x000fe40000004100 */
[----:B------:R-:W-:Y:S02]  /*21120*/  HADD2.F32 R31, -RZ, R83.H0_H0 ;  /* 0x20000053ff1f7230 */ /* 0x000fe40000004100 */
[----:B------:R-:W-:Y:S01]  /*21130*/  FFMA.FTZ R26, R182, R29, R30 ;  /* 0x0000001db61a7223 */ /* 0x000fe2000001001e */
[----:B------:R-:W-:-:S02]  /*21140*/  HADD2.F32 R196, -RZ, R88.H1_H1 ;  /* 0x30000058ffc47230 */ /* 0x000fc40000004100 */
[----:B------:R-:W-:Y:S01]  /*21150*/  FFMA.FTZ R25, R183, R28, R25 ;  /* 0x0000001cb7197223 */ /* 0x000fe20000010019 */
[----:B------:R-:W-:Y:S02]  /*21160*/  HADD2.F32 R198, -RZ, R60.H0_H0 ;  /* 0x2000003cffc67230 */ /* 0x000fe40000004100 */
[----:B------:R-:W-:Y:S01]  /*21170*/  FFMA.FTZ R23, R180, R31, R139 ;  /* 0x0000001fb4177223 */ /* 0x000fe2000001008b */
[----:B------:R-:W-:Y:S02]  /*21180*/  HADD2.F32 R202, -RZ, R87.H1_H1 ;  /* 0x30000057ffca7230 */ /* 0x000fe40000004100 */
[----:B------:R-:W-:Y:S02]  /*21190*/  HADD2.F32 R204, -RZ, R179.H0_H0 ;  /* 0x200000b3ffcc7230 */ /* 0x000fe40000004100 */
[----:B------:R-:W-:Y:S01]  /*211a0*/  FFMA.FTZ R12, R191, R196, R198 ;  /* 0x000000c4bf0c7223 */ /* 0x000fe200000100c6 */
[----:B------:R-:W-:Y:S02]  /*211b0*/  HADD2.F32 R27, -RZ, R0.H1_H1 ;  /* 0x30000000ff1b7230 */ /* 0x000fe40000004100 */
[----:B------:R-:W-:-:S02]  /*211c0*/  HADD2.F32 R29, -RZ, R187.H1_H1 ;  /* 0x300000bbff1d7230 */ /* 0x000fc40000004100 */
[----:B------:R-:W-:Y:S01]  /*211d0*/  FFMA.FTZ R13, R189, R202, R204 ;  /* 0x000000cabd0d7223 */ /* 0x000fe200000100cc */
[--C-:B------:R-:W-:Y:S02]  /*211e0*/  HADD2.F32 R28, -RZ, R125.reuse.H0_H0 ;  /* 0x2000007dff1c7230 */ /* 0x100fe40000004100 */
[----:B------:R-:W-:Y:S02]  /*211f0*/  HADD2.F32 R30, -RZ, R64.H0_H0 ;  /* 0x20000040ff1e7230 */ /* 0x000fe40000004100 */
[----:B------:R-:W-:Y:S01]  /*21200*/  FFMA.FTZ R27, R180, R27, R29 ;  /* 0x0000001bb41b7223 */ /* 0x000fe2000001001d */
[----:B------:R-:W-:Y:S01]  /*21210*/  HADD2.F32 R31, -RZ, R134.H0_H0 ;  /* 0x20000086ff1f7230 */ /* 0x000fe20000004100 */
[----:B------:R0:W-:Y:S01]  /*21220*/  STG.E.128 desc[UR6][R74.64], R12 ;  /* 0x0000000c4a007986 */ /* 0x0001e2000c101d06 */
[----:B------:R-:W-:Y:S02]  /*21230*/  HADD2.F32 R139, -RZ, R190.H0_H0 ;  /* 0x200000beff8b7230 */ /* 0x000fe40000004100 */
[----:B------:R-:W-:Y:S01]  /*21240*/  FFMA.FTZ R28, R177, R28, R30 ;  /* 0x0000001cb11c7223 */ /* 0x000fe2000001001e */
[----:B------:R-:W-:Y:S01]  /*21250*/  HADD2.F32 R140, -RZ, R125.H1_H1 ;  /* 0x3000007dff8c7230 */ /* 0x000fe20000004100 */
[----:B------:R1:W-:Y:S01]  /*21260*/  STG.E.128 desc[UR6][R130.64], R16 ;  /* 0x0000001082007986 */ /* 0x0003e2000c101d06 */
[----:B------:R-:W-:-:S02]  /*21270*/  HADD2.F32 R142, -RZ, R65.H0_H0 ;  /* 0x20000041ff8e7230 */ /* 0x000fc40000004100 */
[----:B------:R-:W-:Y:S01]  /*21280*/  FFMA.FTZ R29, R176, R31, R139 ;  /* 0x0000001fb01d7223 */ /* 0x000fe2000001008b */
[----:B------:R-:W-:Y:S01]  /*21290*/  HADD2.F32 R141, -RZ, R134.H1_H1 ;  /* 0x30000086ff8d7230 */ /* 0x000fe20000004100 */
[----:B------:R2:W-:Y:S01]  /*212a0*/  STG.E.128 desc[UR6][R126.64], R20 ;  /* 0x000000147e007986 */ /* 0x0005e2000c101d06 */
[----:B------:R-:W-:Y:S02]  /*212b0*/  HADD2.F32 R143, -RZ, R192.H0_H0 ;  /* 0x200000c0ff8f7230 */ /* 0x000fe40000004100 */
[----:B------:R-:W-:Y:S01]  /*212c0*/  FFMA.FTZ R30, R175, R140, R142 ;  /* 0x0000008caf1e7223 */ /* 0x000fe2000001008e */
[----:B------:R-:W-:Y:S01]  /*212d0*/  HADD2.F32 R140, -RZ, R135.H0_H0 ;  /* 0x20000087ff8c7230 */ /* 0x000fe20000004100 */
[----:B------:R3:W-:Y:S01]  /*212e0*/  STG.E.128 desc[UR6][R132.64], R24 ;  /* 0x0000001884007986 */ /* 0x0007e2000c101d06 */
[----:B------:R-:W-:Y:S02]  /*212f0*/  HADD2.F32 R142, -RZ, R48.H0_H0 ;  /* 0x20000030ff8e7230 */ /* 0x000fe40000004100 */
[----:B------:R-:W-:Y:S01]  /*21300*/  FFMA.FTZ R31, R174, R141, R143 ;  /* 0x0000008dae1f7223 */ /* 0x000fe2000001008f */
[----:B------:R-:W-:-:S02]  /*21310*/  HADD2.F32 R139, -RZ, R137.H0_H0 ;  /* 0x20000089ff8b7230 */ /* 0x000fc40000004100 */
[----:B------:R-:W-:Y:S02]  /*21320*/  HADD2.F32 R141, -RZ, R190.H1_H1 ;  /* 0x300000beff8d7230 */ /* 0x000fe40000004100 */
[----:B0-----:R-:W-:Y:S01]  /*21330*/  FFMA.FTZ R12, R177, R140, R142 ;  /* 0x0000008cb10c7223 */ /* 0x001fe2000001008e */
[----:B------:R-:W-:Y:S01]  /*21340*/  HADD2.F32 R15, -RZ, R137.H1_H1 ;  /* 0x30000089ff0f7230 */ /* 0x000fe20000004100 */
[----:B------:R0:W-:Y:S01]  /*21350*/  STG.E.128 desc[UR6][R128.64], R28 ;  /* 0x0000001c80007986 */ /* 0x0001e2000c101d06 */
[----:B------:R-:W-:Y:S02]  /*21360*/  HADD2.F32 R74, -RZ, R158.H0_H0 ;  /* 0x2000009eff4a7230 */ /* 0x000fe40000004100 */
[----:B------:R-:W-:Y:S01]  /*21370*/  FFMA.FTZ R13, R176, R139, R141 ;  /* 0x0000008bb00d7223 */ /* 0x000fe2000001008d */
[----:B-1----:R-:W-:Y:S02]  /*21380*/  HADD2.F32 R16, -RZ, R150.H0_H0 ;  /* 0x20000096ff107230 */ /* 0x002fe40000004100 */
[----:B------:R-:W-:-:S02]  /*21390*/  HADD2.F32 R18, -RZ, R66.H0_H0 ;  /* 0x20000042ff127230 */ /* 0x000fc40000004100 */
[----:B------:R-:W-:Y:S02]  /*213a0*/  HADD2.F32 R17, -RZ, R192.H1_H1 ;  /* 0x300000c0ff117230 */ /* 0x000fe40000004100 */
[----:B--2---:R-:W-:Y:S02]  /*213b0*/  HADD2.F32 R22, -RZ, R152.H0_H0 ;  /* 0x20000098ff167230 */ /* 0x004fe40000004100 */
[----:B------:R-:W-:Y:S01]  /*213c0*/  FFMA.FTZ R16, R173, R16, R18 ;  /* 0x00000010ad107223 */ /* 0x000fe20000010012 */
[--C-:B---3--:R-:W-:Y:S02]  /*213d0*/  HADD2.F32 R24, -RZ, R193.reuse.H0_H0 ;  /* 0x200000c1ff187230 */ /* 0x108fe40000004100 */
[----:B------:R-:W-:Y:S01]  /*213e0*/  FFMA.FTZ R15, R174, R15, R17 ;  /* 0x0000000fae0f7223 */ /* 0x000fe20000010011 */
[----:B------:R-:W-:Y:S02]  /*213f0*/  HADD2.F32 R26, -RZ, R156.H0_H0 ;  /* 0x2000009cff1a7230 */ /* 0x000fe40000004100 */
[----:B------:R-:W-:-:S02]  /*21400*/  HADD2.F32 R21, -RZ, R193.H1_H1 ;  /* 0x300000c1ff157230 */ /* 0x000fc40000004100 */
[C---:B------:R-:W-:Y:S01]  /*21410*/  FFMA.FTZ R17, R171.reuse, R22, R24 ;  /* 0x00000016ab117223 */ /* 0x040fe20000010018 */
[--C-:B------:R-:W-:Y:S02]  /*21420*/  HADD2.F32 R25, -RZ, R154.reuse.H1_H1 ;  /* 0x3000009aff197230 */ /* 0x100fe40000004100 */
[----:B0-----:R-:W-:Y:S02]  /*21430*/  HADD2.F32 R28, -RZ, R51.H0_H0 ;  /* 0x20000033ff1c7230 */ /* 0x001fe40000004100 */
        /* <DEDUP_REMOVED lines=10> */
[----:B------:R-:W-:Y:S02]  /*214e0*/  HADD2.F32 R25, -RZ, R157.H0_H0 ;  /* 0x2000009dff197230 */ /* 0x000fe40000004100 */
[----:B------:R-:W-:-:S02]  /*214f0*/  HADD2.F32 R27, -RZ, R68.H0_H0 ;  /* 0x20000044ff1b7230 */ /* 0x000fc40000004100 */
[----:B------:R-:W-:Y:S01]  /*21500*/  FFMA.FTZ R19, R165, R24, R26 ;  /* 0x00000018a5137223 */ /* 0x000fe2000001001a */
[----:B------:R-:W-:Y:S02]  /*21510*/  HADD2.F32 R126, -RZ, R195.H0_H0 ;  /* 0x200000c3ff7e7230 */ /* 0x000fe40000004100 */
[----:B------:R-:W-:Y:S02]  /*21520*/  HADD2.F32 R28, -RZ, R156.H1_H1 ;  /* 0x3000009cff1c7230 */ /* 0x000fe40000004100 */
[----:B------:R-:W-:Y:S01]  /*21530*/  FFMA.FTZ R24, R164, R25, R27 ;  /* 0x00000019a4187223 */ /* 0x000fe2000001001b */
[----:B------:R-:W-:Y:S02]  /*21540*/  HADD2.F32 R23, -RZ, R194.H1_H1 ;  /* 0x300000c2ff177230 */ /* 0x000fe40000004100 */
[----:B------:R-:W-:Y:S01]  /*21550*/  FFMA.FTZ R25, R163, R74, R126 ;  /* 0x0000004aa3197223 */ /* 0x000fe2000001007e */
[----:B------:R-:W-:Y:S01]  /*21560*/  HADD2.F32 R29, -RZ, R159.H0_H0 ;  /* 0x2000009fff1d7230 */ /* 0x000fe20000004100 */
[----:B------:R-:W0:Y:S01]  /*21570*/  LDC.64 R74, c[0x0][0x380] ;  /* 0x0000e000ff4a7b82 */ /* 0x000e220000000a00 */
[----:B------:R-:W-:-:S02]  /*21580*/  HADD2.F32 R30, -RZ, R52.H0_H0 ;  /* 0x20000034ff1e7230 */ /* 0x000fc40000004100 */
[----:B------:R-:W-:Y:S01]  /*21590*/  FFMA.FTZ R23, R165, R28, R23 ;  /* 0x0000001ca5177223 */ /* 0x000fe20000010017 */
[----:B------:R-:W-:Y:S02]  /*215a0*/  HADD2.F32 R144, -RZ, R135.H1_H1 ;  /* 0x30000087ff907230 */ /* 0x000fe40000004100 */
[----:B------:R-:W-:Y:S02]  /*215b0*/  HADD2.F32 R146, -RZ, R49.H0_H0 ;  /* 0x20000031ff927230 */ /* 0x000fe40000004100 */
[----:B------:R-:W-:Y:S01]  /*215c0*/  FFMA.FTZ R28, R164, R29, R30 ;  /* 0x0000001da41c7223 */ /* 0x000fe2000001001e */
[----:B------:R-:W-:Y:S02]  /*215d0*/  HADD2.F32 R26, -RZ, R160.H0_H0 ;  /* 0x200000a0ff1a7230 */ /* 0x000fe40000004100 */
[----:B------:R-:W-:Y:S02]  /*215e0*/  HADD2.F32 R30, -RZ, R195.H1_H1 ;  /* 0x300000c3ff1e7230 */ /* 0x000fe40000004100 */
[----:B------:R-:W-:Y:S01]  /*215f0*/  FFMA.FTZ R14, R175, R144, R146 ;  /* 0x00000090af0e7223 */ /* 0x000fe20000010092 */
[----:B------:R-:W-:-:S02]  /*21600*/  HADD2.F32 R27, -RZ, R157.H1_H1 ;  /* 0x3000009dff1b7230 */ /* 0x000fc40000004100 */
[----:B------:R-:W-:Y:S02]  /*21610*/  HADD2.F32 R31, -RZ, R69.H0_H0 ;  /* 0x20000045ff1f7230 */ /* 0x000fe40000004100 */
[----:B------:R-:W-:Y:S01]  /*21620*/  FFMA.FTZ R29, R163, R26, R30 ;  /* 0x0000001aa31d7223 */ /* 0x000fe2000001001e */
[----:B------:R-:W-:Y:S01]  /*21630*/  HADD2.F32 R128, -RZ, R158.H1_H1 ;  /* 0x3000009eff807230 */ /* 0x000fe20000004100 */
        /* <DEDUP_REMOVED lines=9> */
[----:B------:R-:W-:Y:S02]  /*216d0*/  HADD2.F32 R129, -RZ, R197.H1_H1 ;  /* 0x300000c5ff817230 */ /* 0x000fe40000004100 */
[----:B------:R-:W-:Y:S01]  /*216e0*/  FFMA.FTZ R30, R162, R127, R126 ;  /* 0x0000007fa21e7223 */ /* 0x000fe2000001007e */
[----:B------:R-:W-:-:S04]  /*216f0*/  IMAD.WIDE.U32 R34, R155, 0x10, R34 ;  /* 0x000000109b227825 */ /* 0x000fc800078e0022 */
[----:B------:R-:W-:Y:S01]  /*21700*/  FFMA.FTZ R31, R161, R132, R129 ;  /* 0x00000084a11f7223 */ /* 0x000fe20000010081 */
[----:B------:R-:W-:Y:S01]  /*21710*/  IMAD.WIDE.U32 R72, R155, 0x10, R72 ;  /* 0x000000109b487825 */ /* 0x000fe200078e0048 */
[----:B------:R1:W-:Y:S03]  /*21720*/  STG.E.128 desc[UR6][R34.64], R24 ;  /* 0x0000001822007986 */ /* 0x0003e6000c101d06 */
[----:B0-----:R-:W-:Y:S01]  /*21730*/  IMAD R121, R74, 0x4, R121 ;  /* 0x000000044a797824 */ /* 0x001fe200078e0279 */
[----:B------:R1:W-:Y:S04]  /*21740*/  STG.E.128 desc[UR6][R72.64], R28 ;  /* 0x0000001c48007986 */ /* 0x0003e8000c101d06 */
[----:B------:R-:W-:-:S13]  /*21750*/  ISETP.GE.AND P1, PT, R121, R75, PT ;  /* 0x0000004b7900720c */ /* 0x000fda0003f26270 */
[----:B------:R-:W-:Y:S05]  /*21760*/  @!P1 BRA `(.L_x_19219) ;  /* 0xfffffe0000ec9947 */ /* 0x000fea000383ffff */
[----:B------:R-:W-:Y:S05]  /*21770*/  EXIT ;  /* 0x000000000000794d */ /* 0x000fea0003800000 */
.L_x_19218:
        /* <DEDUP_REMOVED lines=8> */
.L_x_19221:
[----:B------:R-:W-:Y:S05]  /*21800*/  BSYNC B0 ;  /* 0x0000000000007941 */ /* 0x000fea0003800000 */
.L_x_19220:
        /* <DEDUP_REMOVED lines=10> */
.L_x_19222:
[----:B------:R-:W-:Y:S02]  /*218b0*/  IMAD.MOV.U32 R144, RZ, RZ, 0x4 ;  /* 0x00000004ff907424 */ /* 0x000fe400078e00ff */
[----:B------:R-:W-:-:S04]  /*218c0*/  IMAD.MOV.U32 R126, RZ, RZ, R141 ;  /* 0x000000ffff7e7224 */ /* 0x000fc800078e008d */
[----:B------:R-:W-:-:S05]  /*218d0*/  FADD.FTZ R131, R129, R126 ;  /* 0x0000007e81837221 */ /* 0x000fca0000010000 */
[----:B------:R-:W-:-:S07]  /*218e0*/  MOV R143, R131 ;  /* 0x00000083008f7202 */ /* 0x000fce0000000f00 */
[----:B------:R-:W-:Y:S05]  /*218f0*/  WARPSYNC.COLLECTIVE R142, `(.L_x_19223) ;  /* 0x000000008e087348 */ /* 0x000fea0003c00000 */
[----:B------:R0:W1:Y:S02]  /*21900*/  SHFL.BFLY P2, R141, R143, R144, R161 ;  /* 0x0c0000908f8d7389 */ /* 0x00006400000400a1 */
[----:B01----:R-:W-:Y:S05]  /*21910*/  ENDCOLLECTIVE ;  /* 0x000000000000791b */ /* 0x003fea0003800000 */
.L_x_19223:
[----:B------:R-:W-:Y:S01]  /*21920*/  HFMA2 R144, -RZ, RZ, 0, 4.76837158203125e-07 ;  /* 0x00000008ff907431 */ /* 0x000fe200000001ff */
[----:B------:R-:W-:-:S05]  /*21930*/  MOV R126, R141 ;  /* 0x0000008d007e7202 */ /* 0x000fca0000000f00 */
[----:B------:R-:W-:-:S04]  /*21940*/  FADD.FTZ R132, R131, R126 ;  /* 0x0000007e83847221 */ /* 0x000fc80000010000 */
[----:B------:R-:W-:-:S07]  /*21950*/  IMAD.MOV.U32 R143, RZ, RZ, R132 ;  /* 0x000000ffff8f7224 */ /* 0x000fce00078e0084 */
[----:B------:R-:W-:Y:S05]  /*21960*/  WARPSYNC.COLLECTIVE R142, `(.L_x_19224) ;  /* 0x000000008e087348 */ /* 0x000fea0003c00000 */
[----:B------:R0:W1:Y:S02]  /*21970*/  SHFL.BFLY P2, R141, R143, R144, R161 ;  /* 0x0c0000908f8d7389 */ /* 0x00006400000400a1 */
[----:B01----:R-:W-:Y:S05]  /*21980*/  ENDCOLLECTIVE ;  /* 0x000000000000791b */ /* 0x003fea0003800000 */
.L_x_19224:
[----:B------:R-:W-:Y:S02]  /*21990*/  IMAD.MOV.U32 R144, RZ, RZ, 0x10 ;  /* 0x00000010ff907424 */ /* 0x000fe400078e00ff */
[----:B------:R-:W-:-:S04]  /*219a0*/  IMAD.MOV.U32 R127, RZ, RZ, R141 ;  /* 0x000000ffff7f7224 */ /* 0x000fc800078e008d */
[----:B------:R-:W-:-:S05]  /*219b0*/  FADD.FTZ R140, R132, R127 ;  /* 0x0000007f848c7221 */ /* 0x000fca0000010000 */
[----:B------:R-:W-:-:S07]  /*219c0*/  MOV R143, R140 ;  /* 0x0000008c008f7202 */ /* 0x000fce0000000f00 */
[----:B------:R-:W-:Y:S05]  /*219d0*/  WARPSYNC.COLLECTIVE R142, `(.L_x_19225) ;  /* 0x000000008e087348 */ /* 0x000fea0003c00000 */
[----:B------:R0:W1:Y:S02]  /*219e0*/  SHFL.BFLY P2, R141, R143, R144, R161 ;  /* 0x0c0000908f8d7389 */ /* 0x00006400000400a1 */
[----:B01----:R-:W-:Y:S05]  /*219f0*/  ENDCOLLECTIVE ;  /* 0x000000000000791b */ /* 0x003fea0003800000 */
.L_x_19225:
        /* <DEDUP_REMOVED lines=72> */
.L_x_19226:
[----:B------:R-:W-:Y:S02]  /*21e80*/  IMAD.MOV.U32 R144, RZ, RZ, 0x2 ;  /* 0x00000002ff907424 */ /* 0x000fe400078e00ff */
[----:B------:R-:W-:-:S04]  /*21e90*/  IMAD.MOV.U32 R129, RZ, RZ, R141 ;  /* 0x000000ffff817224 */ /* 0x000fc800078e008d */
[----:B------:R-:W-:-:S05]  /*21ea0*/  FADD.FTZ R129, R126, R129 ;  /* 0x000000817e817221 */ /* 0x000fca0000010000 */
[----:B------:R-:W-:-:S07]  /*21eb0*/  MOV R143, R129 ;  /* 0x00000081008f7202 */ /* 0x000fce0000000f00 */
[----:B------:R-:W-:Y:S05]  /*21ec0*/  WARPSYNC.COLLECTIVE R142, `(.L_x_19227) ;  /* 0x000000008e087348 */ /* 0x000fea0003c00000 */
[----:B------:R0:W1:Y:S02]  /*21ed0*/  SHFL.BFLY P2, R141, R143, R144, R161 ;  /* 0x0c0000908f8d7389 */ /* 0x00006400000400a1 */
[----:B01----:R-:W-:Y:S05]  /*21ee0*/  ENDCOLLECTIVE ;  /* 0x000000000000791b */ /* 0x003fea0003800000 */
.L_x_19227:
[----:B------:R-:W-:Y:S01]  /*21ef0*/  HFMA2 R144, -RZ, RZ, 0, 2.384185791015625e-07 ;  /* 0x00000004ff907431 */ /* 0x000fe200000001ff */
[----:B------:R-:W-:-:S05]  /*21f00*/  MOV R130, R141 ;  /* 0x0000008d00827202 */ /* 0x000fca0000000f00 */
[----:B------:R-:W-:-:S04]  /*21f10*/  FADD.FTZ R130, R129, R130 ;  /* 0x0000008281827221 */ /* 0x000fc80000010000 */
[----:B------:R-:W-:-:S07]  /*21f20*/  IMAD.MOV.U32 R143, RZ, RZ, R130 ;  /* 0x000000ffff8f7224 */ /* 0x000fce00078e0082 */
[----:B------:R-:W-:Y:S05]  /*21f30*/  WARPSYNC.COLLECTIVE R142, `(.L_x_19228) ;  /* 0x000000008e087348 */ /* 0x000fea0003c00000 */
[----:B------:R0:W1:Y:S02]  /*21f40*/  SHFL.BFLY P2, R141, R143, R144, R161 ;  /* 0x0c0000908f8d7389 */ /* 0x00006400000400a1 */
[----:B01----:R-:W-:Y:S05]  /*21f50*/  ENDCOLLECTIVE ;  /* 0x000000000000791b */ /* 0x003fea0003800000 */
.L_x_19228:
[----:B------:R-:W-:Y:S02]  /*21f60*/  IMAD.MOV.U32 R144, RZ, RZ, 0x8 ;  /* 0x00000008ff907424 */ /* 0x000fe400078e00ff */
[----:B------:R-:W-:-:S04]  /*21f70*/  IMAD.MOV.U32 R131, RZ, RZ, R141 ;  /* 0x000000ffff837224 */ /* 0x000fc800078e008d */
[----:B------:R-:W-:-:S05]  /*21f80*/  FADD.FTZ R131, R130, R131 ;  /* 0x0000008382837221 */ /* 0x000fca0000010000 */
[----:B------:R-:W-:-:S07]  /*21f90*/  MOV R143, R131 ;  /* 0x00000083008f7202 */ /* 0x000fce0000000f00 */
[----:B------:R-:W-:Y:S05]  /*21fa0*/  WARPSYNC.COLLECTIVE R142, `(.L_x_19229) ;  /* 0x000000008e087348 */ /* 0x000fea0003c00000 */
[----:B------:R0:W1:Y:S02]  /*21fb0*/  SHFL.BFLY P2, R141, R143, R144, R161 ;  /* 0x0c0000908f8d7389 */ /* 0x00006400000400a1 */
[----:B01----:R-:W-:Y:S05]  /*21fc0*/  ENDCOLLECTIVE ;  /* 0x000000000000791b */ /* 0x003fea0003800000 */
.L_x_19229:
[----:B------:R-:W-:Y:S01]  /*21fd0*/  HFMA2 R144, -RZ, RZ, 0, 9.5367431640625e-07 ;  /* 0x00000010ff907431 */ /* 0x000fe200000001ff */
[----:B------:R-:W-:-:S05]  /*21fe0*/  MOV R132, R141 ;  /* 0x0000008d00847202 */ /* 0x000fca0000000f00 */
[----:B------:R-:W-:-:S04]  /*21ff0*/  FADD.FTZ R132, R131, R132 ;  /* 0x0000008483847221 */ /* 0x000fc80000010000 */
[----:B------:R-:W-:-:S07]  /*22000*/  IMAD.MOV.U32 R143, RZ, RZ, R132 ;  /* 0x000000ffff8f7224 */ /* 0x000fce00078e0084 */
[----:B------:R-:W-:Y:S05]  /*22010*/  WARPSYNC.COLLECTIVE R142, `(.L_x_19230) ;  /* 0x000000008e087348 */ /* 0x000fea0003c00000 */
[----:B------:R0:W1:Y:S02]  /*22020*/  SHFL.BFLY P2, R141, R143, R144, R161 ;  /* 0x0c0000908f8d7389 */ /* 0x00006400000400a1 */
[----:B01----:R-:W-:Y:S05]  /*22030*/  ENDCOLLECTIVE ;  /* 0x000000000000791b */ /* 0x003fea0003800000 */
.L_x_19230:
[----:B------:R-:W-:Y:S05]  /*22040*/  BRA `(.L_x_19231) ;  /* 0xffffffe000f87947 */ /* 0x000fea000383ffff */
.L_x_19232:
        /* <DEDUP_REMOVED lines=11> */
.L_x_22739:


//--------------------- .text._ZN10layer_norm31ln_parallel_residual_fwd_kernelINS_13Kernel_traitsI6__halfffffjLj1024ELj1ELj4ELj1ELj16ENS_18Kernel_traits_baseILj1024ES2_ffffjLj128EEEEELb1ELb1ELb0EEEvNS_9FwdParamsE --------------------------
	.section	.text._ZN10layer_norm31ln_parallel_residual_fwd_kernelINS_13Kernel_traitsI6__halfffffjLj1024ELj1ELj4ELj1ELj16ENS_18Kernel_traits_baseILj1024ES2_ffffjLj128EEEEELb1ELb1ELb0EEEvNS_9FwdParamsE,"ax",@progbits
	.align	128
        .global         _ZN10layer_norm31ln_parallel_residual_fwd_kernelINS_13Kernel_traitsI6__halfffffjLj1024ELj1ELj4ELj1ELj16ENS_18Kernel_traits_baseILj1024ES2_ffffjLj128EEEEELb1ELb1ELb0EEEvNS_9FwdParamsE
        .type           _ZN10layer_norm31ln_parallel_residual_fwd_kernelINS_13Kernel_traitsI6__halfffffjLj1024ELj1ELj4ELj1ELj16ENS_18Kernel_traits_baseILj1024ES2_ffffjLj128EEEEELb1ELb1ELb0EEEvNS_9FwdParamsE,@function
        .size           _ZN10layer_norm31ln_parallel_residual_fwd_kernelINS_13Kernel_traitsI6__halfffffjLj1024ELj1ELj4ELj1ELj16ENS_18Kernel_traits_baseILj1024ES2_ffffjLj128EEEEELb1ELb1ELb0EEEvNS_9FwdParamsE,(.L_x_22740 - _ZN10layer_norm31ln_parallel_residual_fwd_kernelINS_13Kernel_traitsI6__halfffffjLj1024ELj1ELj4ELj1ELj16ENS_18Kernel_traits_baseILj1024ES2_ffffjLj128EEEEELb1ELb1ELb0EEEvNS_9FwdParamsE)
        .other          _ZN10layer_norm31ln_parallel_residual_fwd_kernelINS_13Kernel_traitsI6__halfffffjLj1024ELj1ELj4ELj1ELj16ENS_18Kernel_traits_baseILj1024ES2_ffffjLj128EEEEELb1ELb1ELb0EEEvNS_9FwdParamsE,@"STO_CUDA_ENTRY STV_DEFAULT"
_ZN10layer_norm31ln_parallel_residual_fwd_kernelINS_13Kernel_traitsI6__halfffffjLj1024ELj1ELj4ELj1ELj16ENS_18Kernel_traits_baseILj1024ES2_ffffjLj128EEEEELb1ELb1ELb0EEEvNS_9FwdParamsE:
.text._ZN10layer_norm31ln_parallel_residual_fwd_kernelINS_13Kernel_traitsI6__halfffffjLj1024ELj1ELj4ELj1ELj16ENS_18Kernel_traits_baseILj1024ES2_ffffjLj128EEEEELb1ELb1ELb0EEEvNS_9FwdParamsE:
        /* <DEDUP_REMOVED lines=19> */
[----:B------:R-:W-:Y:S01]  /*0130*/  UISETP.NE.AND.EX UP0, UPT, UR11, URZ, UPT, UP0 ;  /* 0x000000ff0b00728c */ /* 0x000fe2000bf05300 */
[----:B------:R-:W-:-:S02]  /*0140*/  LOP3.LUT R82, R81, 0x1f, RZ, 0xc0, !PT ;  /* 0x0000001f51527812 */ /* 0x000fc400078ec0ff */
[----:B------:R-:W-:Y:S02]  /*0150*/  LEA.HI R13, R0, R13, RZ, 0x2 ;  /* 0x0000000d000d7211 */ /* 0x000fe400078f10ff */
[----:B------:R-:W-:Y:S01]  /*0160*/  MOV R0, R82 ;  /* 0x0000005200007202 */ /* 0x000fe20000000f00 */
[----:B------:R-:W3:Y:S01]  /*0170*/  LDC R80, c[0x0][0x360] ;  /* 0x0000d800ff507b82 */ /* 0x000ee20000000800 */
[----:B-1----:R-:W-:Y:S02]  /*0180*/  USHF.L.U32 UR4, UR5, 0x2, URZ ;  /* 0x0000000205047899 */ /* 0x002fe400080006ff */
[--C-:B---3--:R-:W-:Y:S01]  /*0190*/  IMAD R80, R80, UR5, R81.reuse ;  /* 0x0000000550507c24 */ /* 0x108fe2000f8e0251 */
[----:B------:R-:W-:-:S04]  /*01a0*/  SHF.R.U32.HI R81, RZ, 0x5, R81 ;  /* 0x00000005ff517819 */ /* 0x000fc80000011651 */
[----:B------:R-:W-:Y:S02]  /*01b0*/  LOP3.LUT R81, R81, UR4, RZ, 0xfc, !PT ;  /* 0x0000000451517c12 */ /* 0x000fe4000f8efcff */
[----:B--2---:R-:W-:Y:S02]  /*01c0*/  @P0 R2UR UR6, R2 ;  /* 0x00000000020602ca */ /* 0x004fe400000e0000 */
[----:B------:R-:W-:Y:S02]  /*01d0*/  @P0 R2UR UR7, R3 ;  /* 0x00000000030702ca */ /* 0x000fe400000e0000 */
[----:B0-----:R-:W-:Y:S02]  /*01e0*/  @P0 IADD3 R8, P1, PT, R4, R7, RZ ;  /* 0x0000000704080210 */ /* 0x001fe40007f3e0ff */
[----:B------:R-:W-:-:S03]  /*01f0*/  LOP3.LUT R2, R0, 0x1f, RZ, 0x3c, !PT ;  /* 0x0000001f00027812 */ /* 0x000fc600078e3cff */
        /* <DEDUP_REMOVED lines=25> */
[C---:B------:R-:W-:Y:S02]  /*0390*/  ISETP.GE.U32.AND P2, PT, R13.reuse, 0x60, PT ;  /* 0x000000600d00780c */ /* 0x040fe40003f46070 */
[C---:B------:R-:W-:Y:S02]  /*03a0*/  ISETP.GE.U32.AND P3, PT, R13.reuse, 0x80, PT ;  /* 0x000000800d00780c */ /* 0x040fe40003f66070 */
[C---:B------:R-:W-:Y:S02]  /*03b0*/  ISETP.GE.U32.AND P4, PT, R13.reuse, 0xa0, PT ;  /* 0x000000a00d00780c */ /* 0x040fe40003f86070 */
[----:B------:R-:W-:-:S02]  /*03c0*/  ISETP.GE.U32.AND P5, PT, R13, 0xc0, PT ;  /* 0x000000c00d00780c */ /* 0x000fc40003fa6070 */
[----:B------:R-:W-:Y:S01]  /*03d0*/  ISETP.GE.U32.AND P0, PT, R13, 0xe0, PT ;  /* 0x000000e00d00780c */ /* 0x000fe20003f06070 */
[----:B------:R-:W0:Y:S01]  /*03e0*/  @P6 LDC.64 R6, c[0x0][0x3d0] ;  /* 0x0000f400ff066b82 */ /* 0x000e220000000a00 */
[----:B------:R-:W-:-:S07]  /*03f0*/  P2R R83, PR, RZ, 0x40 ;  /* 0x00000040ff537803 */ /* 0x000fce0000000000 */
[----:B------:R-:W1:Y:S08]  /*0400*/  @P6 LDC.64 R36, c[0x0][0x438] ;  /* 0x00010e00ff246b82 */ /* 0x000e700000000a00 */
[----:B------:R-:W2:Y:S08]  /*0410*/  @P1 LDC.64 R38, c[0x0][0x3d0] ;  /* 0x0000f400ff261b82 */ /* 0x000eb00000000a00 */
[----:B------:R-:W3:Y:S01]  /*0420*/  @P1 LDC.64 R40, c[0x0][0x438] ;  /* 0x00010e00ff281b82 */ /* 0x000ee20000000a00 */
[----:B0-----:R-:W-:-:S05]  /*0430*/  @P6 IMAD.WIDE.U32 R6, R0, 0x8, R6 ;  /* 0x0000000800066825 */ /* 0x001fca00078e0006 */
[----:B------:R0:W5:Y:S02]  /*0440*/  @P6 LDG.E.64 R4, desc[UR8][R6.64] ;  /* 0x0000000806046981 */ /* 0x000164000c1e1b00 */
[----:B------:R-:W4:Y:S01]  /*0450*/  @P2 LDC.64 R42, c[0x0][0x3d0] ;  /* 0x0000f400ff2a2b82 */ /* 0x000f220000000a00 */
[C---:B-1----:R-:W-:Y:S01]  /*0460*/  @P6 IMAD.WIDE.U32 R36, R0.reuse, 0x8, R36 ;  /* 0x0000000800246825 */ /* 0x042fe200078e0024 */
[----:B------:R-:W-:-:S04]  /*0470*/  @P6 LOP3.LUT R0, R0, 0x20, RZ, 0xfc, !PT ;  /* 0x0000002000006812 */ /* 0x000fc800078efcff */
[----:B------:R0:W5:Y:S02]  /*0480*/  @P6 LD.E.64 R26, desc[UR8][R36.64] ;  /* 0x00000008241a6980 */ /* 0x000164000c101b00 */
[----:B------:R-:W1:Y:S01]  /*0490*/  @P2 LDC.64 R44, c[0x0][0x438] ;  /* 0x00010e00ff2c2b82 */ /* 0x000e620000000a00 */
[----:B--2---:R-:W-:-:S05]  /*04a0*/  @P1 IMAD.WIDE.U32 R38, R0, 0x8, R38 ;  /* 0x0000000800261825 */ /* 0x004fca00078e0026 */
[----:B------:R0:W5:Y:S02]  /*04b0*/  @P1 LDG.E.64 R2, desc[UR8][R38.64] ;  /* 0x0000000826021981 */ /* 0x000164000c1e1b00 */
[----:B------:R-:W2:Y:S01]  /*04c0*/  @P3 LDC.64 R46, c[0x0][0x3d0] ;  /* 0x0000f400ff2e3b82 */ /* 0x000ea20000000a00 */
[----:B---3--:R-:W-:-:S04]  /*04d0*/  @P1 IMAD.WIDE.U32 R40, R0, 0x8, R40 ;  /* 0x0000000800281825 */ /* 0x008fc800078e0028 */
[----:B------:R-:W-:Y:S01]  /*04e0*/  @P1 VIADD R0, R0, 0x20 ;  /* 0x0000002000001836 */ /* 0x000fe20000000000 */
[----:B------:R0:W5:Y:S02]  /*04f0*/  @P1 LD.E.64 R24, desc[UR8][R40.64] ;  /* 0x0000000828181980 */ /* 0x000164000c101b00 */
[----:B------:R-:W3:Y:S01]  /*0500*/  @P3 LDC.64 R48, c[0x0][0x438] ;  /* 0x00010e00ff303b82 */ /* 0x000ee20000000a00 */
[----:B----4-:R-:W-:-:S05]  /*0510*/  @P2 IMAD.WIDE.U32 R42, R0, 0x8, R42 ;  /* 0x00000008002a2825 */ /* 0x010fca00078e002a */
[----:B------:R0:W5:Y:S02]  /*0520*/  @P2 LDG.E.64 R10, desc[UR8][R42.64] ;  /* 0x000000082a0a2981 */ /* 0x000164000c1e1b00 */
[----:B------:R-:W4:Y:S01]  /*0530*/  @P4 LDC.64 R50, c[0x0][0x3d0] ;  /* 0x0000f400ff324b82 */ /* 0x000f220000000a00 */
[C---:B-1----:R-:W-:Y:S01]  /*0540*/  @P2 IMAD.WIDE.U32 R44, R0.reuse, 0x8, R44 ;  /* 0x00000008002c2825 */ /* 0x042fe200078e002c */
[----:B------:R-:W-:-:S04]  /*0550*/  @P2 IADD3 R0, PT, PT, R0, 0x20, RZ ;  /* 0x0000002000002810 */ /* 0x000fc80007ffe0ff */
        /* <DEDUP_REMOVED lines=12> */
[----:B-1----:R-:W-:-:S04]  /*0620*/  @P4 IMAD.WIDE.U32 R52, R0, 0x8, R52 ;  /* 0x0000000800344825 */ /* 0x002fc800078e0034 */
[----:B------:R-:W-:Y:S01]  /*0630*/  @P4 VIADD R0, R0, 0x20 ;  /* 0x0000002000004836 */ /* 0x000fe20000000000 */
[----:B------:R0:W5:Y:S02]  /*0640*/  @P4 LD.E.64 R18, desc[UR8][R52.64] ;  /* 0x0000000834124980 */ /* 0x000164000c101b00 */
[----:B------:R-:W1:Y:S01]  /*0650*/  @P0 LDC.64 R60, c[0x0][0x438] ;  /* 0x00010e00ff3c0b82 */ /* 0x000e620000000a00 */
[----:B--2---:R-:W-:-:S05]  /*0660*/  @P5 IMAD.WIDE.U32 R54, R0, 0x8, R54 ;  /* 0x0000000800365825 */ /* 0x004fca00078e0036 */
[----:B------:R0:W5:Y:S01]  /*0670*/  @P5 LDG.E.64 R32, desc[UR8][R54.64] ;  /* 0x0000000836205981 */ /* 0x000162000c1e1b00 */
[C---:B---3--:R-:W-:Y:S01]  /*0680*/  @P5 IMAD.WIDE.U32 R56, R0.reuse, 0x8, R56 ;  /* 0x0000000800385825 */ /* 0x048fe200078e0038 */
[----:B------:R-:W-:-:S04]  /*0690*/  @P5 IADD3 R0, PT, PT, R0, 0x20, RZ ;  /* 0x0000002000005810 */ /* 0x000fc80007ffe0ff */
[----:B------:R0:W5:Y:S01]  /*06a0*/  @P5 LD.E.64 R16, desc[UR8][R56.64] ;  /* 0x0000000838105980 */ /* 0x000162000c101b00 */
[----:B----4-:R-:W-:-:S05]  /*06b0*/  @P0 IMAD.WIDE.U32 R58, R0, 0x8, R58 ;  /* 0x00000008003a0825 */ /* 0x010fca00078e003a */
[----:B------:R0:W5:Y:S01]  /*06c0*/  @P0 LDG.E.64 R34, desc[UR8][R58.64] ;  /* 0x000000083a220981 */ /* 0x000162000c1e1b00 */
[----:B-1----:R-:W-:-:S05]  /*06d0*/  @P0 IMAD.WIDE.U32 R60, R0, 0x8, R60 ;  /* 0x00000008003c0825 */ /* 0x002fca00078e003c */
[----:B------:R0:W5:Y:S01]  /*06e0*/  @P0 LD.E.64 R14, desc[UR8][R60.64] ;  /* 0x000000083c0e0980 */ /* 0x000162000c101b00 */
[----:B------:R-:W-:Y:S01]  /*06f0*/  ISETP.GE.U32.AND P1, PT, R13, 0x100, PT ;  /* 0x000001000d00780c */ /* 0x000fe20003f26070 */
[----:B------:R-:W-:-:S12]  /*0700*/  @P0 VIADD R0, R0, 0x20 ;  /* 0x0000002000000836 */ /* 0x000fd80000000000 */
[----:B0-----:R-:W-:Y:S05]  /*0710*/  @!P1 BRA `(.L_x_19235) ;  /* 0x0000000000dc9947 */ /* 0x001fea0003800000 */
[----:B------:R-:W0:Y:S08]  /*0720*/  LDC.64 R36, c[0x0][0x3d0] ;  /* 0x0000f400ff247b82 */ /* 0x000e300000000a00 */
[----:B------:R-:W1:Y:S01]  /*0730*/  LDC.64 R6, c[0x0][0x438] ;  /* 0x00010e00ff067b82 */ /* 0x000e620000000a00 */
[----:B0-----:R-:W-:-:S06]  /*0740*/  IMAD.WIDE.U32 R36, R0, 0x8, R36 ;  /* 0x0000000800247825 */ /* 0x001fcc00078e0024 */
[----:B------:R-:W5:Y:S01]  /*0750*/  LDG.E.64 R36, desc[UR8][R36.64] ;  /* 0x0000000824247981 */ /* 0x000f62000c1e1b00 */
[----:B-1----:R-:W-:-:S06]  /*0760*/  IMAD.WIDE.U32 R6, R0, 0x8, R6 ;  /* 0x0000000800067825 */ /* 0x002fcc00078e0006 */
[----:B------:R-:W5:Y:S01]  /*0770*/  LD.E.64 R6, desc[UR8][R6.64] ;  /* 0x0000000806067980 */ /* 0x000f62000c101b00 */
[----:B------:R-:W-:Y:S05]  /*0780*/  BRA `(.L_x_19235) ;  /* 0x0000000000c07947 */ /* 0x000fea0003800000 */
.L_x_19234:
        /* <DEDUP_REMOVED lines=10> */
[----:B------:R-:W2:Y:S01]  /*0830*/  @P4 LDC.64 R44, c[0x0][0x3d0] ;  /* 0x0000f400ff2c4b82 */ /* 0x000ea20000000a00 */
[C---:B0-----:R-:W-:Y:S01]  /*0840*/  @P6 IMAD.WIDE.U32 R40, R0.reuse, 0x8, R38 ;  /* 0x0000000800286825 */ /* 0x041fe200078e0026 */
[----:B------:R-:W-:-:S06]  /*0850*/  @P6 LOP3.LUT R0, R0, 0x20, RZ, 0xfc, !PT ;  /* 0x0000002000006812 */ /* 0x000fcc00078efcff */
[----:B------:R-:W0:Y:S01]  /*0860*/  @P3 LDC.64 R38, c[0x0][0x3d0] ;  /* 0x0000f400ff263b82 */ /* 0x000e220000000a00 */
[----:B------:R-:W-:Y:S01]  /*0870*/  @P5 CS2R R24, SRZ ;  /* 0x0000000000185805 */ /* 0x000fe2000001ff00 */
[----:B------:R-:W5:Y:S01]  /*0880*/  @P6 LDG.E.64 R4, desc[UR8][R40.64] ;  /* 0x0000000828046981 */ /* 0x000f62000c1e1b00 */
[----:B-1----:R-:W-:-:S05]  /*0890*/  @P5 IMAD.WIDE.U32 R42, R0, 0x8, R42 ;  /* 0x00000008002a5825 */ /* 0x002fca00078e002a */
[----:B------:R-:W1:Y:S01]  /*08a0*/  @P2 LDC.64 R46, c[0x0][0x3d0] ;  /* 0x0000f400ff2e2b82 */ /* 0x000e620000000a00 */
[----:B------:R-:W-:Y:S01]  /*08b0*/  @P5 VIADD R0, R0, 0x20 ;  /* 0x0000002000005836 */ /* 0x000fe20000000000 */
[----:B------:R0:W5:Y:S01]  /*08c0*/  @P5 LDG.E.64 R2, desc[UR8][R42.64] ;  /* 0x000000082a025981 */ /* 0x000162000c1e1b00 */
[----:B------:R-:W-:Y:S02]  /*08d0*/  ISETP.GE.U32.AND P5, PT, R13, 0x100, PT ;  /* 0x000001000d00780c */ /* 0x000fe40003fa6070 */
[C---:B--2---:R-:W-:Y:S01]  /*08e0*/  @P4 IMAD.WIDE.U32 R44, R0.reuse, 0x8, R44 ;  /* 0x00000008002c4825 */ /* 0x044fe200078e002c */
[----:B------:R-:W-:Y:S02]  /*08f0*/  @P4 IADD3 R0, PT, PT, R0, 0x20, RZ ;  /* 0x0000002000004810 */ /* 0x000fe40007ffe0ff */
[----:B------:R-:W2:Y:S02]  /*0900*/  @P1 LDC.64 R48, c[0x0][0x3d0] ;  /* 0x0000f400ff301b82 */ /* 0x000ea40000000a00 */
[----:B------:R3:W5:Y:S06]  /*0910*/  @P4 LDG.E.64 R10, desc[UR8][R44.64] ;  /* 0x000000082c0a4981 */ /* 0x00076c000c1e1b00 */
[----:B------:R-:W4:Y:S01]  /*0920*/  @P0 LDC.64 R50, c[0x0][0x3d0] ;  /* 0x0000f400ff320b82 */ /* 0x000f220000000a00 */
[----:B0-----:R-:W-:-:S04]  /*0930*/  @P3 IMAD.WIDE.U32 R42, R0, 0x8, R38 ;  /* 0x00000008002a3825 */ /* 0x001fc800078e0026 */
[----:B------:R-:W-:Y:S01]  /*0940*/  @P3 VIADD R0, R0, 0x20 ;  /* 0x0000002000003836 */ /* 0x000fe20000000000 */
[----:B------:R3:W5:Y:S02]  /*0950*/  @P3 LDG.E.64 R28, desc[UR8][R42.64] ;  /* 0x000000082a1c3981 */ /* 0x000764000c1e1b00 */
[----:B------:R-:W0:Y:S01]  /*0960*/  @P5 LDC.64 R52, c[0x0][0x3d0] ;  /* 0x0000f400ff345b82 */ /* 0x000e220000000a00 */
[----:B-1----:R-:W-:-:S04]  /*0970*/  @P2 IMAD.WIDE.U32 R46, R0, 0x8, R46 ;  /* 0x00000008002e2825 */ /* 0x002fc800078e002e */
[----:B------:R-:W-:Y:S01]  /*0980*/  @P2 VIADD R0, R0, 0x20 ;  /* 0x0000002000002836 */ /* 0x000fe20000000000 */
[----:B------:R3:W5:Y:S03]  /*0990*/  @P2 LDG.E.64 R30, desc[UR8][R46.64] ;  /* 0x000000082e1e2981 */ /* 0x000766000c1e1b00 */
[C---:B--2---:R-:W-:Y:S01]  /*09a0*/  @P1 IMAD.WIDE.U32 R48, R0.reuse, 0x8, R48 ;  /* 0x0000000800301825 */ /* 0x044fe200078e0030 */
[----:B------:R-:W-:-:S04]  /*09b0*/  @P1 IADD3 R0, PT, PT, R0, 0x20, RZ ;  /* 0x0000002000001810 */ /* 0x000fc80007ffe0ff */
[----:B------:R3:W5:Y:S01]  /*09c0*/  @P1 LDG.E.64 R32, desc[UR8][R48.64] ;  /* 0x0000000830201981 */ /* 0x000762000c1e1b00 */
[----:B----4-:R-:W-:-:S04]  /*09d0*/  @P0 IMAD.WIDE.U32 R50, R0, 0x8, R50 ;  /* 0x0000000800320825 */ /* 0x010fc800078e0032 */
[----:B------:R-:W-:Y:S01]  /*09e0*/  @P0 VIADD R0, R0, 0x20 ;  /* 0x0000002000000836 */ /* 0x000fe20000000000 */
[----:B------:R3:W5:Y:S03]  /*09f0*/  @P0 LDG.E.64 R34, desc[UR8][R50.64] ;  /* 0x0000000832220981 */ /* 0x000766000c1e1b00 */
        /* <DEDUP_REMOVED lines=8> */
[----:B---3--:R-:W-:-:S07]  /*0a80*/  @P5 CS2R R6, SRZ ;  /* 0x0000000000065805 */ /* 0x008fce000001ff00 */
.L_x_19235:
[----:B------:R-:W-:Y:S05]  /*0a90*/  BSYNC.RECONVERGENT B0 ;  /* 0x0000000000007941 */ /* 0x000fea0003800200 */
.L_x_19233:
[----:B------:R-:W0:Y:S02]  /*0aa0*/  LDCU UR4, c[0x0][0x384] ;  /* 0x00007080ff0477ac */ /* 0x000e240008000800 */
[----:B0-----:R-:W-:-:S13]  /*0ab0*/  ISETP.GE.AND P0, PT, R81, UR4, PT ;  /* 0x0000000451007c0c */ /* 0x001fda000bf06270 */
[----:B------:R-:W-:Y:S05]  /*0ac0*/  @P0 EXIT ;  /* 0x000000000000094d */ /* 0x000fea0003800000 */
[----:B-----5:R-:W-:Y:S01]  /*0ad0*/  IMAD.MOV.U32 R119, RZ, RZ, R4 ;  /* 0x000000ffff777224 */ /* 0x020fe200078e0004 */
[----:B------:R-:W-:Y:S01]  /*0ae0*/  SHF.R.U64 R118, R4, 0x10, R5 ;  /* 0x0000001004767819 */ /* 0x000fe20000001205 */
[----:B------:R-:W-:Y:S01]  /*0af0*/  IMAD.MOV.U32 R117, RZ, RZ, R2 ;  /* 0x000000ffff757224 */ /* 0x000fe200078e0002 */
[--C-:B------:R-:W-:Y:S01]  /*0b00*/  SHF.R.U64 R116, R2, 0x10, R3.reuse ;  /* 0x0000001002747819 */ /* 0x100fe20000001203 */
[--C-:B------:R-:W-:Y:S01]  /*0b10*/  IMAD.MOV.U32 R4, RZ, RZ, R3.reuse ;  /* 0x000000ffff047224 */ /* 0x100fe200078e0003 */
[----:B------:R-:W-:Y:S01]  /*0b20*/  SHF.R.U32.HI R39, RZ, 0x10, R3 ;  /* 0x00000010ff277819 */ /* 0x000fe20000011603 */
[----:B------:R-:W-:Y:S01]  /*0b30*/  IMAD.MOV.U32 R3, RZ, RZ, R11 ;  /* 0x000000ffff037224 */ /* 0x000fe200078e000b */
[----:B------:R-:W-:Y:S01]  /*0b40*/  MOV R115, R10 ;  /* 0x0000000a00737202 */ /* 0x000fe20000000f00 */
[----:B------:R-:W-:Y:S01]  /*0b50*/  IMAD.MOV.U32 R113, RZ, RZ, R28 ;  /* 0x000000ffff717224 */ /* 0x000fe200078e001c */
[----:B------:R-:W-:Y:S01]  /*0b60*/  PRMT R117, R4, 0x5410, R117 ;  /* 0x0000541004757816 */ /* 0x000fe20000000075 */
[----:B------:R-:W-:Y:S01]  /*0b70*/  IMAD.HI.U32 R4, R79, -0x2daee0ad, RZ ;  /* 0xd2511f534f047827 */ /* 0x000fe200078e00ff */
[----:B------:R-:W-:-:S03]  /*0b80*/  PRMT R115, R3, 0x5410, R115 ;  /* 0x0000541003737816 */ /* 0x000fc60000000073 */
[----:B------:R-:W-:Y:S01]  /*0b90*/  HFMA2 R72, -RZ, RZ, 0, 0 ;  /* 0x00000000ff487431 */ /* 0x000fe200000001ff */
[----:B------:R-:W-:Y:S01]  /*0ba0*/  MOV R12, R5 ;  /* 0x00000005000c7202 */ /* 0x000fe20000000f00 */
[----:B------:R-:W-:Y:S01]  /*0bb0*/  IMAD.HI.U32 R3, R80, -0x326172a9, RZ ;  /* 0xcd9e8d5750037827 */ /* 0x000fe200078e00ff */
[----:B------:R-:W-:Y:S01]  /*0bc0*/  SHF.R.U32.HI R38, RZ, 0x10, R5 ;  /* 0x00000010ff267819 */ /* 0x000fe20000011605 */
[----:B------:R-:W-:Y:S01]  /*0bd0*/  BSSY B0, `(.L_x_19236) ;  /* 0x0002091000007945 */ /* 0x000fe20003800000 */
[----:B------:R-:W-:Y:S01]  /*0be0*/  MOV R5, R29 ;  /* 0x0000001d00057202 */ /* 0x000fe20000000f00 */
[----:B------:R-:W-:Y:S01]  /*0bf0*/  IMAD.MOV.U32 R104, RZ, RZ, R30 ;  /* 0x000000ffff687224 */ /* 0x000fe200078e001e */
[----:B------:R-:W-:Y:S01]  /*0c00*/  LOP3.LUT R4, R4, UR7, RZ, 0x3c, !PT ;  /* 0x0000000704047c12 */ /* 0x000fe2000f8e3cff */
[----:B------:R-:W-:Y:S01]  /*0c10*/  IMAD.MOV.U32 R100, RZ, RZ, R34 ;  /* 0x000000ffff647224 */ /* 0x000fe200078e0022 */
[--C-:B------:R-:W-:Y:S01]  /*0c20*/  SHF.R.U64 R114, R10, 0x10, R11.reuse ;  /* 0x000000100a727819 */ /* 0x100fe2000000120b */
[----:B------:R-:W-:Y:S01]  /*0c30*/  IMAD.MOV.U32 R10, RZ, RZ, R36 ;  /* 0x000000ffff0a7224 */ /* 0x000fe200078e0024 */
[----:B------:R-:W-:Y:S01]  /*0c40*/  SHF.R.U32.HI R11, RZ, 0x10, R11 ;  /* 0x00000010ff0b7819 */ /* 0x000fe2000001160b */
[----:B------:R-:W-:Y:S01]  /*0c50*/  IMAD.MOV.U32 R9, RZ, RZ, R37 ;  /* 0x000000ffff097224 */ /* 0x000fe200078e0025 */
[----:B------:R-:W-:Y:S01]  /*0c60*/  PRMT R119, R12, 0x5410, R119 ;  /* 0x000054100c777816 */ /* 0x000fe20000000077 */
[----:B------:R-:W-:Y:S01]  /*0c70*/  IMAD R12, R80, -0x326172a9, RZ ;  /* 0xcd9e8d57500c7824 */ /* 0x000fe200078e02ff */
[----:B------:R-:W-:Y:S01]  /*0c80*/  PRMT R113, R5, 0x5410, R113 ;  /* 0x0000541005717816 */ /* 0x000fe20000000071 */
[----:B------:R-:W-:Y:S01]  /*0c90*/  IMAD.HI.U32 R5, R4, -0x326172a9, RZ ;  /* 0xcd9e8d5704057827 */ /* 0x000fe200078e00ff */
[----:B------:R-:W-:Y:S01]  /*0ca0*/  LOP3.LUT R3, R78, UR6, R3, 0x96, !PT ;  /* 0x000000064e037c12 */ /* 0x000fe2000f8e9603 */
[----:B------:R-:W0:Y:S01]  /*0cb0*/  LDCU UR12, c[0x0][0x408] ;  /* 0x00008100ff0c77ac */ /* 0x000e220008000800 */
[--C-:B------:R-:W-:Y:S01]  /*0cc0*/  SHF.R.U64 R111, R28, 0x10, R29.reuse ;  /* 0x000000101c6f7819 */ /* 0x100fe2000000121d */
[----:B------:R-:W-:Y:S01]  /*0cd0*/  IMAD R28, R79, -0x2daee0ad, RZ ;  /* 0xd2511f534f1c7824 */ /* 0x000fe200078e02ff */
[----:B------:R-:W-:Y:S01]  /*0ce0*/  SHF.R.U32.HI R40, RZ, 0x10, R29 ;  /* 0x00000010ff287819 */ /* 0x000fe2000001161d */
[----:B------:R-:W-:Y:S01]  /*0cf0*/  IMAD.MOV.U32 R29, RZ, RZ, R31 ;  /* 0x000000ffff1d7224 */ /* 0x000fe200078e001f */
[----:B------:R-:W-:Y:S01]  /*0d00*/  PRMT R114, R11, 0x5410, R114 ;  /* 0x000054100b727816 */ /* 0x000fe20000000072 */
[----:B------:R-:W-:Y:S01]  /*0d10*/  IMAD.HI.U32 R11, R3, -0x2daee0ad, RZ ;  /* 0xd2511f53030b7827 */ /* 0x000fe200078e00ff */
[----:B------:R-:W-:Y:S01]  /*0d20*/  LOP3.LUT R5, R12, UR15, R5, 0x96, !PT ;  /* 0x0000000f0c057c12 */ /* 0x000fe2000f8e9605 */
[----:B------:R-:W1:Y:S01]  /*0d30*/  LDCU UR33, c[0x0][0x388] ;  /* 0x00007100ff2177ac */ /* 0x000e620008000800 */
[----:B------:R-:W-:Y:S01]  /*0d40*/  PRMT R104, R29, 0x5410, R104 ;  /* 0x000054101d687816 */ /* 0x000fe20000000068 */
[----:B------:R-:W-:Y:S01]  /*0d50*/  IMAD R29, R3, -0x2daee0ad, RZ ;  /* 0xd2511f53031d7824 */ /* 0x000fe200078e02ff */
[----:B------:R-:W-:Y:S01]  /*0d60*/  LOP3.LUT R11, R28, UR16, R11, 0x96, !PT ;  /* 0x000000101c0b7c12 */ /* 0x000fe2000f8e960b */
[----:B------:R-:W-:Y:S01]  /*0d70*/  IMAD.HI.U32 R12, R5, -0x2daee0ad, RZ ;  /* 0xd2511f53050c7827 */ /* 0x000fe200078e00ff */
[----:B------:R-:W-:Y:S01]  /*0d80*/  SHF.R.U64 R103, R30, 0x10, R31 ;  /* 0x000000101e677819 */ /* 0x000fe2000000121f */
[----:B------:R-:W2:Y:S01]  /*0d90*/  LDCU.U8 UR13, c[0x0][0x410] ;  /* 0x00008200ff0d77ac */ /* 0x000ea20008000000 */
[----:B------:R-:W-:Y:S01]  /*0da0*/  MOV R102, R32 ;  /* 0x0000002000667202 */ /* 0x000fe20000000f00 */
[----:B------:R-:W-:Y:S01]  /*0db0*/  IMAD R4, R4, -0x326172a9, RZ ;  /* 0xcd9e8d5704047824 */ /* 0x000fe200078e02ff */
[----:B------:R-:W-:Y:S01]  /*0dc0*/  LOP3.LUT R12, R29, UR18, R12, 0x96, !PT ;  /* 0x000000121d0c7c12 */ /* 0x000fe2000f8e960c */
[C---:B------:R-:W-:Y:S01]  /*0dd0*/  IMAD.HI.U32 R3, R11.reuse, -0x326172a9, RZ ;  /* 0xcd9e8d570b037827 */ /* 0x040fe200078e00ff */
[----:B------:R-:W-:Y:S01]  /*0de0*/  SHF.R.U64 R98, R26, 0x10, R27 ;  /* 0x000000101a627819 */ /* 0x000fe2000000121b */
[----:B------:R-:W3:Y:S01]  /*0df0*/  LDCU UR14, c[0x0][0x448] ;  /* 0x00008900ff0e77ac */ /* 0x000ee20008000800 */
[----:B------:R-:W-:Y:S01]  /*0e00*/  SHF.R.U64 R97, R24, 0x10, R25 ;  /* 0x0000001018617819 */ /* 0x000fe20000001219 */
[----:B------:R-:W-:Y:S01]  /*0e10*/  IMAD R11, R11, -0x326172a9, RZ ;  /* 0xcd9e8d570b0b7824 */ /* 0x000fe200078e02ff */
[----:B------:R-:W-:Y:S01]  /*0e20*/  LOP3.LUT R3, R4, UR17, R3, 0x96, !PT ;  /* 0x0000001104037c12 */ /* 0x000fe2000f8e9603 */
[----:B------:R-:W-:Y:S01]  /*0e30*/  IMAD.HI.U32 R4, R12, -0x326172a9, RZ ;  /* 0xcd9e8d570c047827 */ /* 0x000fe200078e00ff */
[----:B------:R-:W-:Y:S01]  /*0e40*/  PRMT R98, R98, 0x5410, R98 ;  /* 0x0000541062627816 */ /* 0x000fe20000000062 */
[----:B------:R-:W4:Y:S01]  /*0e50*/  LDCU.64 UR4, c[0x0][0x398] ;  /* 0x00007300ff0477ac */ /* 0x000f220008000a00 */
[----:B------:R-:W-:Y:S01]  /*0e60*/  SHF.R.U64 R96, R22, 0x10, R23 ;  /* 0x0000001016607819 */ /* 0x000fe20000001217 */
[----:B------:R-:W-:Y:S01]  /*0e70*/  IMAD R28, R5, -0x2daee0ad, RZ ;  /* 0xd2511f53051c7824 */ /* 0x000fe200078e02ff */
[----:B------:R-:W-:Y:S01]  /*0e80*/  LOP3.LUT R4, R11, UR19, R4, 0x96, !PT ;  /* 0x000000130b047c12 */ /* 0x000fe2000f8e9604 */
[----:B------:R-:W-:Y:S01]  /*0e90*/  IMAD.HI.U32 R5, R3, -0x2daee0ad, RZ ;  /* 0xd2511f5303057827 */ /* 0x000fe200078e00ff */
[----:B------:R-:W-:Y:S01]  /*0ea0*/  SHF.R.U64 R93, R20, 0x10, R21 ;  /* 0x00000010145d7819 */ /* 0x000fe20000001215 */
[----:B------:R-:W0:Y:S01]  /*0eb0*/  LDCU.64 UR10, c[0x0][0x3a0] ;  /* 0x00007400ff0a77ac */ /* 0x000e220008000a00 */
[----:B------:R-:W-:Y:S01]  /*0ec0*/  SHF.R.U64 R85, R18, 0x10, R19 ;  /* 0x0000001012557819 */ /* 0x000fe20000001213 */
[----:B------:R-:W-:Y:S01]  /*0ed0*/  IMAD.HI.U32 R11, R4, -0x2daee0ad, RZ ;  /* 0xd2511f53040b7827 */ /* 0x000fe200078e00ff */
[----:B------:R-:W-:-:S02]  /*0ee0*/  LOP3.LUT R5, R28, UR20, R5, 0x96, !PT ;  /* 0x000000141c057c12 */ /* 0x000fc4000f8e9605 */
[----:B------:R-:W-:Y:S01]  /*0ef0*/  PRMT R93, R93, 0x5410, R93 ;  /* 0x000054105d5d7816 */ /* 0x000fe2000000005d */
[----:B------:R-:W-:Y:S01]  /*0f00*/  IMAD R28, R3, -0x2daee0ad, RZ ;  /* 0xd2511f53031c7824 */ /* 0x000fe200078e02ff */
[----:B------:R-:W-:Y:S01]  /*0f10*/  SHF.R.U32.HI R41, RZ, 0x10, R31 ;  /* 0x00000010ff297819 */ /* 0x000fe2000001161f */
[----:B------:R-:W-:Y:S01]  /*0f20*/  IMAD R12, R12, -0x326172a9, RZ ;  /* 0xcd9e8d570c0c7824 */ /* 0x000fe200078e02ff */
[----:B------:R-:W-:Y:S01]  /*0f30*/  MOV R31, R35 ;  /* 0x00000023001f7202 */ /* 0x000fe20000000f00 */
[C---:B------:R-:W-:Y:S01]  /*0f40*/  IMAD.HI.U32 R3, R5.reuse, -0x326172a9, RZ ;  /* 0xcd9e8d5705037827 */ /* 0x040fe200078e00ff */
[----:B------:R-:W-:Y:S02]  /*0f50*/  LOP3.LUT R11, R28, UR22, R11, 0x96, !PT ;  /* 0x000000161c0b7c12 */ /* 0x000fe4000f8e960b */
[----:B------:R-:W-:Y:S01]  /*0f60*/  SHF.R.U32.HI R28, RZ, 0x10, R27 ;  /* 0x00000010ff1c7819 */ /* 0x000fe2000001161b */
[----:B------:R-:W-:Y:S01]  /*0f70*/  IMAD.MOV.U32 R30, RZ, RZ, R33 ;  /* 0x000000ffff1e7224 */ /* 0x000fe200078e0021 */
[----:B------:R-:W-:Y:S01]  /*0f80*/  LOP3.LUT R3, R12, UR21, R3, 0x96, !PT ;  /* 0x000000150c037c12 */ /* 0x000fe2000f8e9603 */
[----:B------:R-:W-:Y:S01]  /*0f90*/  IMAD R29, R4, -0x2daee0ad, RZ ;  /* 0xd2511f53041d7824 */ /* 0x000fe200078e02ff */
[----:B------:R-:W-:Y:S01]  /*0fa0*/  PRMT R98, R28, 0x7610, R98 ;  /* 0x000076101c627816 */ /* 0x000fe20000000062 */
[----:B------:R-:W-:Y:S01]  /*0fb0*/  IMAD R5, R5, -0x326172a9, RZ ;  /* 0xcd9e8d5705057824 */ /* 0x000fe200078e02ff */
[----:B------:R-:W-:Y:S01]  /*0fc0*/  PRMT R102, R30, 0x5410, R102 ;  /* 0x000054101e667816 */ /* 0x000fe20000000066 */
[----:B------:R-:W-:Y:S01]  /*0fd0*/  IMAD.HI.U32 R4, R11, -0x326172a9, RZ ;  /* 0xcd9e8d570b047827 */ /* 0x000fe200078e00ff */
[----:B------:R-:W-:-:S02]  /*0fe0*/  SHF.R.U32.HI R30, RZ, 0x10, R25 ;  /* 0x00000010ff1e7819 */ /* 0x000fc40000011619 */
[----:B------:R-:W-:Y:S01]  /*0ff0*/  PRMT R100, R31, 0x5410, R100 ;  /* 0x000054101f647816 */ /* 0x000fe20000000064 */
[----:B------:R-:W-:Y:S01]  /*1000*/  IMAD.HI.U32 R12, R3, -0x2daee0ad, RZ ;  /* 0xd2511f53030c7827 */ /* 0x000fe200078e00ff */
[----:B------:R-:W-:Y:S02]  /*1010*/  LOP3.LUT R4, R5, UR23, R4, 0x96, !PT ;  /* 0x0000001705047c12 */ /* 0x000fe4000f8e9604 */
[----:B------:R-:W-:Y:S01]  /*1020*/  PRMT R97, R30, 0x5410, R97 ;  /* 0x000054101e617816 */ /* 0x000fe20000000061 */
[----:B------:R-:W-:Y:S01]  /*1030*/  IMAD R30, R3, -0x2daee0ad, RZ ;  /* 0xd2511f53031e7824 */ /* 0x000fe200078e02ff */
[----:B------:R-:W-:Y:S01]  /*1040*/  LOP3.LUT R12, R29, UR24, R12, 0x96, !PT ;  /* 0x000000181d0c7c12 */ /* 0x000fe2000f8e960c */
[----:B------:R-:W-:Y:S01]  /*1050*/  IMAD.HI.U32 R5, R4, -0x2daee0ad, RZ ;  /* 0xd2511f5304057827 */ /* 0x000fe200078e00ff */
[----:B------:R-:W-:Y:S02]  /*1060*/  SHF.R.U32.HI R29, RZ, 0x10, R23 ;  /* 0x00000010ff1d7819 */ /* 0x000fe40000011617 */
[----:B------:R-:W-:Y:S01]  /*1070*/  SHF.R.U32.HI R31, RZ, 0x10, R17 ;  /* 0x00000010ff1f7819 */ /* 0x000fe20000011611 */
[----:B------:R-:W-:Y:S01]  /*1080*/  IMAD R28, R11, -0x326172a9, RZ ;  /* 0xcd9e8d570b1c7824 */ /* 0x000fe200078e02ff */
[----:B------:R-:W-:Y:S01]  /*1090*/  LOP3.LUT R5, R30, UR26, R5, 0x96, !PT ;  /* 0x0000001a1e057c12 */ /* 0x000fe2000f8e9605 */
[----:B------:R-:W-:Y:S01]  /*10a0*/  IMAD.HI.U32 R3, R12, -0x326172a9, RZ ;  /* 0xcd9e8d570c037827 */ /* 0x000fe200078e00ff */
[----:B------:R-:W-:-:S02]  /*10b0*/  PRMT R96, R29, 0x5410, R96 ;  /* 0x000054101d607816 */ /* 0x000fc40000000060 */
[----:B------:R-:W-:Y:S01]  /*10c0*/  SHF.R.U32.HI R30, RZ, 0x10, R19 ;  /* 0x00000010ff1e7819 */ /* 0x000fe20000011613 */
[----:B------:R-:W-:Y:S01]  /*10d0*/  IMAD R29, R4, -0x2daee0ad, RZ ;  /* 0xd2511f53041d7824 */ /* 0x000fe200078e02ff */
[----:B------:R-:W-:Y:S01]  /*10e0*/  LOP3.LUT R3, R28, UR25, R3, 0x96, !PT ;  /* 0x000000191c037c12 */ /* 0x000fe2000f8e9603 */
[----:B------:R-:W-:Y:S01]  /*10f0*/  IMAD R11, R12, -0x326172a9, RZ ;  /* 0xcd9e8d570c0b7824 */ /* 0x000fe200078e02ff */
[----:B------:R-:W-:Y:S01]  /*1100*/  SHF.R.U32.HI R28, RZ, 0x10, R21 ;  /* 0x00000010ff1c7819 */ /* 0x000fe20000011615 */
[----:B------:R-:W-:Y:S01]  /*1110*/  IMAD.HI.U32 R4, R5, -0x326172a9, RZ ;  /* 0xcd9e8d5705047827 */ /* 0x000fe200078e00ff */
[----:B------:R-:W-:Y:S02]  /*1120*/  PRMT R85, R30, 0x5410, R85 ;  /* 0x000054101e557816 */ /* 0x000fe40000000055 */
[----:B------:R-:W-:Y:S01]  /*1130*/  PRMT R93, R28, 0x7610, R93 ;  /* 0x000076101c5d7816 */ /* 0x000fe2000000005d */
[----:B------:R-:W-:Y:S01]  /*1140*/  IMAD.HI.U32 R12, R3, -0x2daee0ad, RZ ;  /* 0xd2511f53030c7827 */ /* 0x000fe200078e00ff */
[----:B------:R-:W-:-:S02]  /*1150*/  LOP3.LUT R11, R11, UR27, R4, 0x96, !PT ;  /* 0x0000001b0b0b7c12 */ /* 0x000fc4000f8e9604 */
[----:B------:R-:W-:Y:S01]  /*1160*/  SHF.R.U32.HI R2, RZ, 0x10, R37 ;  /* 0x00000010ff027819 */ /* 0x000fe20000011625 */
[----:B------:R-:W-:Y:S01]  /*1170*/  IMAD R30, R3, -0x2daee0ad, RZ ;  /* 0xd2511f53031e7824 */ /* 0x000fe200078e02ff */
[----:B------:R-:W-:Y:S01]  /*1180*/  LOP3.LUT R12, R29, UR28, R12, 0x96, !PT ;  /* 0x0000001c1d0c7c12 */ /* 0x000fe2000f8e960c */
[----:B------:R-:W-:Y:S01]  /*1190*/  IMAD.HI.U32 R29, R11, -0x2daee0ad, RZ ;  /* 0xd2511f530b1d7827 */ /* 0x000fe200078e00ff */
[----:B------:R-:W-:Y:S02]  /*11a0*/  PRMT R3, R3, 0x5410, R31 ;  /* 0x0000541003037816 */ /* 0x000fe4000000001f */
[----:B------:R-:W-:Y:S01]  /*11b0*/  SHF.R.U64 R0, R36, 0x10, R37 ;  /* 0x0000001024007819 */ /* 0x000fe20000001225 */
[----:B------:R-:W-:Y:S01]  /*11c0*/  IMAD R28, R5, -0x326172a9, RZ ;  /* 0xcd9e8d57051c7824 */ /* 0x000fe200078e02ff */
[----:B------:R-:W-:Y:S01]  /*11d0*/  LOP3.LUT R29, R30, UR30, R29, 0x96, !PT ;  /* 0x0000001e1e1d7c12 */ /* 0x000fe2000f8e961d */
[----:B------:R-:W-:Y:S01]  /*11e0*/  IMAD.HI.U32 R5, R12, -0x326172a9, RZ ;  /* 0xcd9e8d570c057827 */ /* 0x000fe200078e00ff */
[----:B------:R-:W-:-:S02]  /*11f0*/  SHF.R.U32.HI R31, RZ, 0x10, R15 ;  /* 0x00000010ff1f7819 */ /* 0x000fc4000001160f */
[----:B------:R-:W-:Y:S01]  /*1200*/  SHF.R.U64 R101, R32, 0x10, R33 ;  /* 0x0000001020657819 */ /* 0x000fe20000001221 */
[----:B------:R-:W-:Y:S01]  /*1210*/  IMAD R30, R12, -0x326172a9, RZ ;  /* 0xcd9e8d570c1e7824 */ /* 0x000fe200078e02ff */
[----:B------:R-:W-:Y:S01]  /*1220*/  LOP3.LUT R28, R28, UR29, R5, 0x96, !PT ;  /* 0x0000001d1c1c7c12 */ /* 0x000fe2000f8e9605 */
[----:B------:R-:W-:Y:S01]  /*1230*/  IMAD.HI.U32 R75, R29, -0x326172a9, RZ ;  /* 0xcd9e8d571d4b7827 */ /* 0x000fe200078e00ff */
[----:B------:R-:W-:Y:S02]  /*1240*/  SHF.R.U64 R5, R14, 0x10, R15 ;  /* 0x000000100e057819 */ /* 0x000fe4000000120f */
[----:B------:R-:W-:Y:S01]  /*1250*/  SHF.R.U32.HI R32, RZ, 0x10, R33 ;  /* 0x00000010ff207819 */ /* 0x000fe20000011621 */
[----:B------:R-:W-:Y:S01]  /*1260*/  IMAD R12, R11, -0x2daee0ad, RZ ;  /* 0xd2511f530b0c7824 */ /* 0x000fe200078e02ff */
[----:B------:R-:W-:Y:S01]  /*1270*/  PRMT R2, R2, 0x5410, R5 ;  /* 0x0000541002027816 */ /* 0x000fe20000000005 */
[----:B------:R-:W-:Y:S01]  /*1280*/  IMAD.HI.U32 R77, R28, -0x2daee0ad, RZ ;  /* 0xd2511f531c4d7827 */ /* 0x000fe200078e00ff */
[----:B------:R-:W-:-:S02]  /*1290*/  LOP3.LUT R75, R30, UR31, R75, 0x96, !PT ;  /* 0x0000001f1e4b7c12 */ /* 0x000fc4000f8e964b */
[----:B------:R-:W-:Y:S01]  /*12a0*/  PRMT R0, R0, 0x5410, R31 ;  /* 0x0000541000007816 */ /* 0x000fe2000000001f */
        /* <DEDUP_REMOVED lines=9> */
[----:B------:R-:W-:Y:S01]  /*1340*/  SHF.R.U64 R4, R16, 0x10, R17 ;  /* 0x0000001010047819 */ /* 0x000fe20000001211 */
[----:B------:R-:W-:Y:S01]  /*1350*/  IMAD R74, R28, -0x2daee0ad, RZ ;  /* 0xd2511f531c4a7824 */ /* 0x000fe200078e02ff */
[----:B------:R-:W-:Y:S01]  /*1360*/  LOP3.LUT R77, R12, UR32, R77, 0x96, !PT ;  /* 0x000000200c4d7c12 */ /* 0x000fe2000f8e964d */
[----:B------:R-:W-:Y:S01]  /*1370*/  HADD2.F32 R12, -RZ, R7.H0_H0 ;  /* 0x20000007ff0c7230 */ /* 0x000fe20000004100 */
[----:B------:R-:W-:Y:S01]  /*1380*/  LOP3.LUT R73, R8, 0x3, RZ, 0xc0, !PT ;  /* 0x0000000308497812 */ /* 0x000fe200078ec0ff */
[----:B------:R-:W-:Y:S01]  /*1390*/  HADD2.F32 R7, -RZ, R0.H0_H0 ;  /* 0x20000000ff077230 */ /* 0x000fe20000004100 */
[----:B------:R-:W-:Y:S01]  /*13a0*/  PRMT R118, R38, 0x5410, R118 ;  /* 0x0000541026767816 */ /* 0x000fe20000000076 */
[----:B------:R-:W-:Y:S01]  /*13b0*/  HADD2.F32 R8, -RZ, R2.H0_H0 ;  /* 0x20000002ff087230 */ /* 0x000fe20000004100 */
[----:B------:R-:W-:Y:S01]  /*13c0*/  PRMT R116, R39, 0x5410, R116 ;  /* 0x0000541027747816 */ /* 0x000fe20000000074 */
[----:B------:R-:W-:Y:S01]  /*13d0*/  IMAD R76, R29, -0x326172a9, RZ ;  /* 0xcd9e8d571d4c7824 */ /* 0x000fe200078e02ff */
[----:B------:R-:W-:-:S02]  /*13e0*/  PRMT R111, R40, 0x5410, R111 ;  /* 0x00005410286f7816 */ /* 0x000fc4000000006f */
[----:B------:R-:W-:Y:S02]  /*13f0*/  PRMT R103, R41, 0x5410, R103 ;  /* 0x0000541029677816 */ /* 0x000fe40000000067 */
[----:B------:R-:W-:Y:S02]  /*1400*/  PRMT R101, R32, 0x5410, R101 ;  /* 0x0000541020657816 */ /* 0x000fe40000000065 */
[----:B------:R-:W-:Y:S02]  /*1410*/  PRMT R99, R33, 0x5410, R99 ;  /* 0x0000541021637816 */ /* 0x000fe40000000063 */
[----:B01234-:R-:W-:-:S07]  /*1420*/  PRMT R4, R4, 0x5410, R4 ;  /* 0x0000541004047816 */ /* 0x01ffce0000000004 */
.L_x_19773:
[----:B------:R-:W-:Y:S01]  /*1430*/  IMAD R68, R81, UR33, RZ ;  /* 0x0000002151447c24 */ /* 0x000fe2000f8e02ff */
[----:B------:R-:W-:Y:S01]  /*1440*/  ISETP.NE.AND P0, PT, R83, RZ, PT ;  /* 0x000000ff5300720c */ /* 0x000fe20003f05270 */
[----:B------:R-:W-:Y:S03]  /*1450*/  BSSY.RECONVERGENT B1, `(.L_x_19237) ;  /* 0x00003d5000017945 */ /* 0x000fe60003800200 */
        /* <DEDUP_REMOVED lines=37> */
.L_x_19242:
        /* <DEDUP_REMOVED lines=13> */
.L_x_19244:
[----:B------:R-:W-:Y:S05]  /*1780*/  BSYNC.RECONVERGENT B3 ;  /* 0x0000000000037941 */ /* 0x000fea0003800200 */
.L_x_19243:
        /* <DEDUP_REMOVED lines=41> */
.L_x_19241:
[----:B------:R-:W-:Y:S05]  /*1a20*/  BSYNC.RECONVERGENT B2 ;  /* 0x0000000000027941 */ /* 0x000fea0003800200 */
.L_x_19240:
[----:B------:R-:W0:Y:S01]  /*1a30*/  LDC R70, c[0x0][0x404] ;  /* 0x00010100ff467b82 */ /* 0x000e220000000800 */
[----:B------:R-:W-:Y:S01]  /*1a40*/  ISETP.NE.AND P3, PT, R71, 0x1, PT ;  /* 0x000000014700780c */ /* 0x000fe20003f65270 */
[----:B------:R-:W-:Y:S01]  /*1a50*/  BSSY.RECONVERGENT B2, `(.L_x_19245) ;  /* 0x0000048000027945 */ /* 0x000fe20003800200 */
[----:B------:R-:W-:Y:S01]  /*1a60*/  I2FP.F32.U32 R74, R69 ;  /* 0x00000045004a7245 */ /* 0x000fe20000201000 */
[----:B------:R-:W-:-:S04]  /*1a70*/  IMAD.MOV.U32 R69, RZ, RZ, 0x2f800000 ;  /* 0x2f800000ff457424 */ /* 0x000fc800078e00ff */
[----:B------:R-:W-:Y:S01]  /*1a80*/  FFMA.FTZ R73, R74, R69, 1.1641532182693481445e-10 ;  /* 0x2f0000004a497423 */ /* 0x000fe20000010045 */
[----:B------:R-:W-:-:S04]  /*1a90*/  IMAD.MOV.U32 R74, RZ, RZ, R76 ;  /* 0x000000ffff4a7224 */ /* 0x000fc800078e004c */
        /* <DEDUP_REMOVED lines=11> */
.L_x_19247:
        /* <DEDUP_REMOVED lines=13> */
.L_x_19249:
[----:B------:R-:W-:Y:S05]  /*1c20*/  BSYNC.RECONVERGENT B3 ;  /* 0x0000000000037941 */ /* 0x000fea0003800200 */
.L_x_19248:
        /* <DEDUP_REMOVED lines=42> */
.L_x_19246:
[----:B------:R-:W-:Y:S05]  /*1ed0*/  BSYNC.RECONVERGENT B2 ;  /* 0x0000000000027941 */ /* 0x000fea0003800200 */
.L_x_19245:
        /* <DEDUP_REMOVED lines=16> */
.L_x_19252:
        /* <DEDUP_REMOVED lines=13> */
.L_x_19254:
[----:B------:R-:W-:Y:S05]  /*20b0*/  BSYNC.RECONVERGENT B3 ;  /* 0x0000000000037941 */ /* 0x000fea0003800200 */
.L_x_19253:
        /* <DEDUP_REMOVED lines=42> */
.L_x_19251:
[----:B------:R-:W-:Y:S05]  /*2360*/  BSYNC.RECONVERGENT B2 ;  /* 0x0000000000027941 */ /* 0x000fea0003800200 */
.L_x_19250:
        /* <DEDUP_REMOVED lines=16> */
.L_x_19257:
        /* <DEDUP_REMOVED lines=13> */
.L_x_19259:
[----:B------:R-:W-:Y:S05]  /*2540*/  BSYNC.RECONVERGENT B3 ;  /* 0x0000000000037941 */ /* 0x000fea0003800200 */
.L_x_19258:
        /* <DEDUP_REMOVED lines=42> */
.L_x_19256:
[----:B------:R-:W-:Y:S05]  /*27f0*/  BSYNC.RECONVERGENT B2 ;  /* 0x0000000000027941 */ /* 0x000fea0003800200 */
.L_x_19255:
        /* <DEDUP_REMOVED lines=17> */
.L_x_19239:
        /* <DEDUP_REMOVED lines=16> */
.L_x_19263:
        /* <DEDUP_REMOVED lines=13> */
.L_x_19265:
[----:B------:R-:W-:Y:S05]  /*2ae0*/  BSYNC.RECONVERGENT B3 ;  /* 0x0000000000037941 */ /* 0x000fea0003800200 */
.L_x_19264:
        /* <DEDUP_REMOVED lines=40> */
[----:B------:R-:W-:-:S07]  /*2d70*/  IMAD.MOV.U32 R70, RZ, RZ, RZ ;  /* 0x000000ffff467224 */ /* 0x000fce00078e00ff */
.L_x_19262:
[----:B------:R-:W-:Y:S05]  /*2d80*/  BSYNC.RECONVERGENT B2 ;  /* 0x0000000000027941 */ /* 0x000fea0003800200 */
.L_x_19261:
[----:B------:R-:W0:Y:S01]  /*2d90*/  LDC R74, c[0x0][0x404] ;  /* 0x00010100ff4a7b82 */ /* 0x000e220000000800 */
[----:B------:R-:W-:Y:S01]  /*2da0*/  ISETP.NE.AND P3, PT, R70, 0x1, PT ;  /* 0x000000014600780c */ /* 0x000fe20003f65270 */
[----:B------:R-:W-:Y:S01]  /*2db0*/  BSSY.RECONVERGENT B2, `(.L_x_19266) ;  /* 0x000004a000027945 */ /* 0x000fe20003800200 */
[----:B------:R-:W-:Y:S01]  /*2dc0*/  I2FP.F32.U32 R86, R69 ;  /* 0x0000004500567245 */ /* 0x000fe20000201000 */
[----:B------:R-:W-:-:S04]  /*2dd0*/  HFMA2 R69, -RZ, RZ, 0.1171875, 0 ;  /* 0x2f800000ff457431 */ /* 0x000fc800000001ff */
[----:B------:R-:W1:Y:S01]  /*2de0*/  LDC R71, c[0x0][0x408] ;  /* 0x00010200ff477b82 */ /* 0x000e620000000800 */
[----:B------:R-:W-:Y:S01]  /*2df0*/  FFMA.FTZ R73, R86, R69, 1.1641532182693481445e-10 ;  /* 0x2f00000056497423 */ /* 0x000fe20000010045 */
[----:B------:R-:W-:-:S04]  /*2e00*/  IMAD.MOV.U32 R86, RZ, RZ, 0x2 ;  /* 0x00000002ff567424 */ /* 0x000fc800078e00ff */
[----:B0-----:R-:W-:Y:S01]  /*2e10*/  FSETP.LE.FTZ.AND P2, PT, R73, R74, PT ;  /* 0x0000004a4900720b */ /* 0x001fe20003f53000 */
[----:B------:R-:W-:Y:S02]  /*2e20*/  IMAD.MOV.U32 R73, RZ, RZ, R76 ;  /* 0x000000ffff497224 */ /* 0x000fe400078e004c */
[----:B-1---5:R-:W-:Y:S01]  /*2e30*/  FMUL.FTZ R36, R36, R71 ;  /* 0x0000004724247220 */ /* 0x022fe20000410000 */
        /* <DEDUP_REMOVED lines=9> */
.L_x_19268:
        /* <DEDUP_REMOVED lines=13> */
.L_x_19270:
[----:B------:R-:W-:Y:S05]  /*2fa0*/  BSYNC.RECONVERGENT B3 ;  /* 0x0000000000037941 */ /* 0x000fea0003800200 */
.L_x_19269:
        /* <DEDUP_REMOVED lines=42> */
.L_x_19267:
[----:B------:R-:W-:Y:S05]  /*3250*/  BSYNC.RECONVERGENT B2 ;  /* 0x0000000000027941 */ /* 0x000fea0003800200 */
.L_x_19266:
        /* <DEDUP_REMOVED lines=15> */
.L_x_19273:
        /* <DEDUP_REMOVED lines=13> */
.L_x_19275:
[----:B------:R-:W-:Y:S05]  /*3420*/  BSYNC.RECONVERGENT B3 ;  /* 0x0000000000037941 */ /* 0x000fea0003800200 */
.L_x_19274:
        /* <DEDUP_REMOVED lines=42> */
.L_x_19272:
[----:B------:R-:W-:Y:S05]  /*36d0*/  BSYNC.RECONVERGENT B2 ;  /* 0x0000000000027941 */ /* 0x000fea0003800200 */
.L_x_19271:
        /* <DEDUP_REMOVED lines=17> */
.L_x_19278:
        /* <DEDUP_REMOVED lines=13> */
.L_x_19280:
[----:B------:R-:W-:Y:S05]  /*38c0*/  BSYNC.RECONVERGENT B3 ;  /* 0x0000000000037941 */ /* 0x000fea0003800200 */
.L_x_19279:
        /* <DEDUP_REMOVED lines=42> */
.L_x_19277:
[----:B------:R-:W-:Y:S05]  /*3b70*/  BSYNC.RECONVERGENT B2 ;  /* 0x0000000000027941 */ /* 0x000fea0003800200 */
.L_x_19276:
        /* <DEDUP_REMOVED lines=15> */
.L_x_19283:
        /* <DEDUP_REMOVED lines=13> */
.L_x_19285:
[----:B------:R-:W-:Y:S05]  /*3d40*/  BSYNC.RECONVERGENT B3 ;  /* 0x0000000000037941 */ /* 0x000fea0003800200 */
.L_x_19284:
        /* <DEDUP_REMOVED lines=42> */
.L_x_19282:
[----:B------:R-:W-:Y:S05]  /*3ff0*/  BSYNC.RECONVERGENT B2 ;  /* 0x0000000000027941 */ /* 0x000fea0003800200 */
.L_x_19281:
[----:B------:R-:W-:Y:S01]  /*4000*/  ISETP.NE.AND P5, PT, R70, 0x1, PT ;  /* 0x000000014600780c */ /* 0x000fe20003fa5270 */
[----:B------:R-:W-:Y:S01]  /*4010*/  BSSY.RECONVERGENT B2, `(.L_x_19286) ;  /* 0x0000048000027945 */ /* 0x000fe20003800200 */
[----:B------:R-:W-:Y:S01]  /*4020*/  I2FP.F32.U32 R86, R73 ;  /* 0x0000004900567245 */ /* 0x000fe20000201000 */
[----:B------:R-:W-:-:S04]  /*4030*/  FMUL.FTZ R38, R38, R71 ;  /* 0x0000004726267220 */ /* 0x000fc80000410000 */
[----:B------:R-:W-:Y:S01]  /*4040*/  FFMA.FTZ R73, R86, R69, 1.1641532182693481445e-10 ;  /* 0x2f00000056497423 */ /* 0x000fe20000010045 */
[----:B------:R-:W-:-:S04]  /*4050*/  IMAD.MOV.U32 R86, RZ, RZ, 0x2 ;  /* 0x00000002ff567424 */ /* 0x000fc800078e00ff */
        /* <DEDUP_REMOVED lines=11> */
.L_x_19288:
        /* <DEDUP_REMOVED lines=13> */
.L_x_19290:
[----:B------:R-:W-:Y:S05]  /*41e0*/  BSYNC.RECONVERGENT B3 ;  /* 0x0000000000037941 */ /* 0x000fea0003800200 */
.L_x_19289:
        /* <DEDUP_REMOVED lines=42> */
.L_x_19287:
[----:B------:R-:W-:Y:S05]  /*4490*/  BSYNC.RECONVERGENT B2 ;  /* 0x0000000000027941 */ /* 0x000fea0003800200 */
.L_x_19286:
        /* <DEDUP_REMOVED lines=15> */
.L_x_19293:
        /* <DEDUP_REMOVED lines=13> */
.L_x_19295:
[----:B------:R-:W-:Y:S05]  /*4660*/  BSYNC.RECONVERGENT B3 ;  /* 0x0000000000037941 */ /* 0x000fea0003800200 */
.L_x_19294:
        /* <DEDUP_REMOVED lines=42> */
.L_x_19292:
[----:B------:R-:W-:Y:S05]  /*4910*/  BSYNC.RECONVERGENT B2 ;  /* 0x0000000000027941 */ /* 0x000fea0003800200 */
.L_x_19291:
        /* <DEDUP_REMOVED lines=17> */
.L_x_19298:
        /* <DEDUP_REMOVED lines=15> */
.L_x_19300:
[----:B------:R-:W-:Y:S05]  /*4b20*/  BSYNC.RECONVERGENT B3 ;  /* 0x0000000000037941 */ /* 0x000fea0003800200 */
.L_x_19299:
        /* <DEDUP_REMOVED lines=42> */
.L_x_19297:
[----:B------:R-:W-:Y:S05]  /*4dd0*/  BSYNC.RECONVERGENT B2 ;  /* 0x0000000000027941 */ /* 0x000fea0003800200 */
.L_x_19296:
        /* <DEDUP_REMOVED lines=18> */
[----:B------:R-:W-:-:S02]  /*4f00*/  FSETP.GTU.FTZ.AND P6, PT, R87, R74, PT ;  /* 0x0000004a5700720b */ /* 0x000fc40003fdc000 */
[----:B------:R-:W-:Y:S01]  /*4f10*/  FSEL R91, R36, RZ, P2 ;  /* 0x000000ff245b7208 */ /* 0x000fe20001000000 */
[----:B------:R-:W-:Y:S01]  /*4f20*/  @P1 FADD.FTZ R37, R33, R37 ;  /* 0x0000002521251221 */ /* 0x000fe20000010000 */
[----:B------:R-:W-:Y:S02]  /*4f30*/  FSEL R71, R71, RZ, !P6 ;  /* 0x000000ff47477208 */ /* 0x000fe40007000000 */
[----:B------:R-:W-:Y:S01]  /*4f40*/  FSEL R74, R89, RZ, P5 ;  /* 0x000000ff594a7208 */ /* 0x000fe20002800000 */
[----:B------:R-:W-:Y:S01]  /*4f50*/  FADD.FTZ R36, R91, R90 ;  /* 0x0000005a5b247221 */ /* 0x000fe20000010000 */
[----:B------:R-:W-:Y:S01]  /*4f60*/  PRMT R4, R86, 0x7610, R4 ;  /* 0x0000761056047816 */ /* 0x000fe20000000004 */
[----:B------:R-:W-:Y:S01]  /*4f70*/  FADD.FTZ R38, R38, R71 ;  /* 0x0000004726267221 */ /* 0x000fe20000010000 */
[----:B------:R-:W-:Y:S01]  /*4f80*/  SEL R71, RZ, 0x1, P6 ;  /* 0x00000001ff477807 */ /* 0x000fe20003000000 */
[----:B------:R-:W-:Y:S01]  /*4f90*/  FADD.FTZ R39, R39, R74 ;  /* 0x0000004a27277221 */ /* 0x000fe20000010000 */
[----:B------:R-:W-:Y:S01]  /*4fa0*/  @P1 FADD.FTZ R36, R32, R36 ;  /* 0x0000002420241221 */ /* 0x000fe20000010000 */
[----:B------:R-:W-:Y:S01]  /*4fb0*/  @P1 FADD.FTZ R38, R34, R38 ;  /* 0x0000002622261221 */ /* 0x000fe20000010000 */
[----:B------:R-:W-:Y:S01]  /*4fc0*/  PRMT R3, R70, 0x7610, R3 ;  /* 0x0000761046037816 */ /* 0x000fe20000000003 */
[----:B------:R-:W-:Y:S01]  /*4fd0*/  @P1 FADD.FTZ R39, R35, R39 ;  /* 0x0000002723271221 */ /* 0x000fe20000010000 */
[----:B------:R-:W-:-:S02]  /*4fe0*/  PRMT R2, R71, 0x7610, R2 ;  /* 0x0000761047027816 */ /* 0x000fc40000000002 */
[----:B------:R-:W-:-:S07]  /*4ff0*/  PRMT R0, R69, 0x7610, R0 ;  /* 0x0000761045007816 */ /* 0x000fce0000000000 */
.L_x_19260:
        /* <DEDUP_REMOVED lines=24> */
.L_x_19301:
[----:B------:R-:W-:Y:S02]  /*5180*/  IMAD.MOV.U32 R74, RZ, RZ, R68 ;  /* 0x000000ffff4a7224 */ /* 0x000fe400078e0044 */
[----:B------:R-:W-:-:S07]  /*5190*/  VIADD R68, R84, 0x20 ;  /* 0x0000002054447836 */ /* 0x000fce0000000000 */
.L_x_19238:
[----:B------:R-:W-:Y:S05]  /*51a0*/  BSYNC.RECONVERGENT B1 ;  /* 0x0000000000017941 */ /* 0x000fea0003800200 */
.L_x_19237:
        /* <DEDUP_REMOVED lines=34> */
.L_x_19307:
        /* <DEDUP_REMOVED lines=13> */
.L_x_19309:
[----:B------:R-:W-:Y:S05]  /*54a0*/  BSYNC.RECONVERGENT B3 ;  /* 0x0000000000037941 */ /* 0x000fea0003800200 */
.L_x_19308:
        /* <DEDUP_REMOVED lines=41> */
.L_x_19306:
[----:B------:R-:W-:Y:S05]  /*5740*/  BSYNC.RECONVERGENT B2 ;  /* 0x0000000000027941 */ /* 0x000fea0003800200 */
.L_x_19305:
[----:B------:R-:W0:Y:S01]  /*5750*/  LDC R88, c[0x0][0x404] ;  /* 0x00010100ff587b82 */ /* 0x000e220000000800 */
[----:B------:R-:W-:Y:S01]  /*5760*/  ISETP.NE.AND P3, PT, R71, 0x1, PT ;  /* 0x000000014700780c */ /* 0x000fe20003f65270 */
[----:B------:R-:W-:Y:S01]  /*5770*/  HFMA2 R89, -RZ, RZ, 0.1171875, 0 ;  /* 0x2f800000ff597431 */ /* 0x000fe200000001ff */
[----:B------:R-:W-:Y:S01]  /*5780*/  I2FP.F32.U32 R74, R87 ;  /* 0x00000057004a7245 */ /* 0x000fe20000201000 */
[----:B------:R-:W-:Y:S04]  /*5790*/  BSSY.RECONVERGENT B2, `(.L_x_19310) ;  /* 0x0000048000027945 */ /* 0x000fe80003800200 */
[----:B------:R-:W1:Y:S01]  /*57a0*/  LDC R69, c[0x0][0x408] ;  /* 0x00010200ff457b82 */ /* 0x000e620000000800 */
[----:B------:R-:W-:Y:S01]  /*57b0*/  FFMA.FTZ R73, R74, R89, 1.1641532182693481445e-10 ;  /* 0x2f0000004a497423 */ /* 0x000fe20000010059 */
[----:B------:R-:W-:-:S04]  /*57c0*/  IMAD.MOV.U32 R74, RZ, RZ, R76 ;  /* 0x000000ffff4a7224 */ /* 0x000fc800078e004c */
[----:B0-----:R-:W-:Y:S01]  /*57d0*/  FSETP.LE.FTZ.AND P2, PT, R73, R88, PT ;  /* 0x000000584900720b */ /* 0x001fe20003f53000 */
[----:B------:R-:W-:Y:S02]  /*57e0*/  IMAD.MOV.U32 R73, RZ, RZ, 0x2 ;  /* 0x00000002ff497424 */ /* 0x000fe400078e00ff */
        /* <DEDUP_REMOVED lines=10> */
.L_x_19312:
        /* <DEDUP_REMOVED lines=13> */
.L_x_19314:
[----:B------:R-:W-:Y:S05]  /*5960*/  BSYNC.RECONVERGENT B3 ;  /* 0x0000000000037941 */ /* 0x000fea0003800200 */
.L_x_19313:
        /* <DEDUP_REMOVED lines=42> */
.L_x_19311:
[----:B------:R-:W-:Y:S05]  /*5c10*/  BSYNC.RECONVERGENT B2 ;  /* 0x0000000000027941 */ /* 0x000fea0003800200 */
.L_x_19310:
        /* <DEDUP_REMOVED lines=15> */
.L_x_19317:
        /* <DEDUP_REMOVED lines=13> */
.L_x_19319:
[----:B------:R-:W-:Y:S05]  /*5de0*/  BSYNC.RECONVERGENT B3 ;  /* 0x0000000000037941 */ /* 0x000fea0003800200 */
.L_x_19318:
        /* <DEDUP_REMOVED lines=42> */
.L_x_19316:
[----:B------:R-:W-:Y:S05]  /*6090*/  BSYNC.RECONVERGENT B2 ;  /* 0x0000000000027941 */ /* 0x000fea0003800200 */
.L_x_19315:
[----:B------:R-:W-:Y:S01]  /*60a0*/  ISETP.NE.AND P4, PT, R71, 0x1, PT ;  /* 0x000000014700780c */ /* 0x000fe20003f85270 */
[----:B------:R-:W-:Y:S01]  /*60b0*/  BSSY.RECONVERGENT B2, `(.L_x_19320) ;  /* 0x0000048000027945 */ /* 0x000fe20003800200 */
[----:B------:R-:W-:Y:S01]  /*60c0*/  I2FP.F32.U32 R74, R74 ;  /* 0x0000004a004a7245 */ /* 0x000fe20000201000 */
[----:B------:R-:W-:-:S04]  /*60d0*/  FMUL.FTZ R41, R41, R69 ;  /* 0x0000004529297220 */ /* 0x000fc80000410000 */
[----:B------:R-:W-:Y:S01]  /*60e0*/  FFMA.FTZ R73, R74, R89, 1.1641532182693481445e-10 ;  /* 0x2f0000004a497423 */ /* 0x000fe20000010059 */
[----:B------:R-:W-:-:S04]  /*60f0*/  HFMA2 R74, -RZ, RZ, 0, 1.1920928955078125e-07 ;  /* 0x00000002ff4a7431 */ /* 0x000fc800000001ff */
        /* <DEDUP_REMOVED lines=11> */
.L_x_19322:
        /* <DEDUP_REMOVED lines=13> */
.L_x_19324:
[----:B------:R-:W-:Y:S05]  /*6280*/  BSYNC.RECONVERGENT B3 ;  /* 0x0000000000037941 */ /* 0x000fea0003800200 */
.L_x_19323:
        /* <DEDUP_REMOVED lines=42> */
.L_x_19321:
[----:B------:R-:W-:Y:S05]  /*6530*/  BSYNC.RECONVERGENT B2 ;  /* 0x0000000000027941 */ /* 0x000fea0003800200 */
.L_x_19320:
        /* <DEDUP_REMOVED lines=15> */
.L_x_19327:
        /* <DEDUP_REMOVED lines=13> */
.L_x_19329:
[----:B------:R-:W-:Y:S05]  /*6700*/  BSYNC.RECONVERGENT B3 ;  /* 0x0000000000037941 */ /* 0x000fea0003800200 */
.L_x_19328:
        /* <DEDUP_REMOVED lines=42> */
.L_x_19326:
[----:B------:R-:W-:Y:S05]  /*69b0*/  BSYNC.RECONVERGENT B2 ;  /* 0x0000000000027941 */ /* 0x000fea0003800200 */
.L_x_19325:
        /* <DEDUP_REMOVED lines=17> */
.L_x_19332:
        /* <DEDUP_REMOVED lines=13> */
.L_x_19334:
[----:B------:R-:W-:Y:S05]  /*6ba0*/  BSYNC.RECONVERGENT B3 ;  /* 0x0000000000037941 */ /* 0x000fea0003800200 */
.L_x_19333:
        /* <DEDUP_REMOVED lines=42> */
.L_x_19331:
[----:B------:R-:W-:Y:S05]  /*6e50*/  BSYNC.RECONVERGENT B2 ;  /* 0x0000000000027941 */ /* 0x000fea0003800200 */
.L_x_19330:
        /* <DEDUP_REMOVED lines=15> */
.L_x_19337:
        /* <DEDUP_REMOVED lines=13> */
.L_x_19339:
[----:B------:R-:W-:Y:S05]  /*7020*/  BSYNC.RECONVERGENT B3 ;  /* 0x0000000000037941 */ /* 0x000fea0003800200 */
.L_x_19338:
        /* <DEDUP_REMOVED lines=42> */
.L_x_19336:
[----:B------:R-:W-:Y:S05]  /*72d0*/  BSYNC.RECONVERGENT B2 ;  /* 0x0000000000027941 */ /* 0x000fea0003800200 */
.L_x_19335:
        /* <DEDUP_REMOVED lines=17> */
.L_x_19342:
        /* <DEDUP_REMOVED lines=15> */
.L_x_19344:
[----:B------:R-:W-:Y:S05]  /*74e0*/  BSYNC.RECONVERGENT B3 ;  /* 0x0000000000037941 */ /* 0x000fea0003800200 */
.L_x_19343:
[----:B------:R-:W-:Y:S01]  /*74f0*/  IMAD.WIDE.U32 R76, R80, -0x326172a9, RZ ;  /* 0xcd9e8d57504c7825 */ /* 0x000fe200078e00ff */
[----:B------:R-:W-:Y:S02]  /*7500*/  LOP3.LUT R42, R72, UR7, R75, 0x96, !PT ;  /* 0x00000007482a7c12 */ /* 0x000fe4000f8e964b */
[----:B------:R-:W-:Y:S02]  /*7510*/  MOV R94, R70 ;  /* 0x00000046005e7202 */ /* 0x000fe40000000f00 */
        /* <DEDUP_REMOVED lines=40> */
.L_x_19341:
[----:B------:R-:W-:Y:S05]  /*77a0*/  BSYNC.RECONVERGENT B2 ;  /* 0x0000000000027941 */ /* 0x000fea0003800200 */
.L_x_19340:
        /* <DEDUP_REMOVED lines=13> */
[----:B------:R-:W-:Y:S01]  /*7880*/  FSETP.GTU.FTZ.AND P6, PT, R71, R88, PT ;  /* 0x000000584700720b */ /* 0x000fe20003fdc000 */
[----:B------:R-:W-:Y:S01]  /*7890*/  FADD.FTZ R41, R94, R43 ;  /* 0x0000002b5e297221 */ /* 0x000fe20000010000 */
[----:B------:R-:W-:Y:S02]  /*78a0*/  FSEL R95, R90, RZ, P4 ;  /* 0x000000ff5a5f7208 */ /* 0x000fe40002000000 */
[----:B------:R-:W-:Y:S01]  /*78b0*/  FSEL R42, R42, RZ, !P6 ;  /* 0x000000ff2a2a7208 */ /* 0x000fe20007000000 */
[----:B------:R-:W-:Y:S01]  /*78c0*/  @P1 FADD.FTZ R41, R33, R41 ;  /* 0x0000002921291221 */ /* 0x000fe20000010000 */
        /* <DEDUP_REMOVED lines=17> */
.L_x_19304:
[----:B------:R-:W-:Y:S01]  /*79e0*/  ISETP.NE.AND P2, PT, R73, 0x1, PT ;  /* 0x000000014900780c */ /* 0x000fe20003f45270 */
[----:B------:R-:W-:Y:S01]  /*79f0*/  BSSY.RECONVERGENT B2, `(.L_x_19346) ;  /* 0x0000046000027945 */ /* 0x000fe20003800200 */
[----:B------:R-:W-:Y:S02]  /*7a00*/  HFMA2 R87, -RZ, RZ, 0, 1.1920928955078125e-07 ;  /* 0x00000002ff577431 */ /* 0x000fe400000001ff */
[----:B0-----:R-:W-:Y:S02]  /*7a10*/  IMAD.MOV.U32 R71, RZ, RZ, R76 ;  /* 0x000000ffff477224 */ /* 0x001fe400078e004c */
        /* <DEDUP_REMOVED lines=12> */
.L_x_19348:
        /* <DEDUP_REMOVED lines=13> */
.L_x_19350:
[----:B------:R-:W-:Y:S05]  /*7bb0*/  BSYNC.RECONVERGENT B3 ;  /* 0x0000000000037941 */ /* 0x000fea0003800200 */
.L_x_19349:
        /* <DEDUP_REMOVED lines=41> */
.L_x_19347:
[----:B------:R-:W-:Y:S05]  /*7e50*/  BSYNC.RECONVERGENT B2 ;  /* 0x0000000000027941 */ /* 0x000fea0003800200 */
.L_x_19346:
[----:B------:R-:W0:Y:S01]  /*7e60*/  LDC R69, c[0x0][0x404] ;  /* 0x00010100ff457b82 */ /* 0x000e220000000800 */
[----:B------:R-:W-:Y:S01]  /*7e70*/  ISETP.NE.AND P3, PT, R87, 0x1, PT ;  /* 0x000000015700780c */ /* 0x000fe20003f65270 */
[----:B------:R-:W-:Y:S01]  /*7e80*/  BSSY.RECONVERGENT B2, `(.L_x_19351) ;  /* 0x0000048000027945 */ /* 0x000fe20003800200 */
[----:B------:R-:W-:Y:S01]  /*7e90*/  I2FP.F32.U32 R74, R71 ;  /* 0x00000047004a7245 */ /* 0x000fe20000201000 */
[----:B------:R-:W-:Y:S02]  /*7ea0*/  HFMA2 R71, -RZ, RZ, 0.1171875, 0 ;  /* 0x2f800000ff477431 */ /* 0x000fe400000001ff */
[----:B------:R-:W-:-:S03]  /*7eb0*/  IMAD.MOV.U32 R73, RZ, RZ, 0x2 ;  /* 0x00000002ff497424 */ /* 0x000fc600078e00ff */
        /* <DEDUP_REMOVED lines=12> */
.L_x_19353:
        /* <DEDUP_REMOVED lines=13> */
.L_x_19355:
[----:B------:R-:W-:Y:S05]  /*8050*/  BSYNC.RECONVERGENT B3 ;  /* 0x0000000000037941 */ /* 0x000fea0003800200 */
.L_x_19354:
        /* <DEDUP_REMOVED lines=42> */
.L_x_19352:
[----:B------:R-:W-:Y:S05]  /*8300*/  BSYNC.RECONVERGENT B2 ;  /* 0x0000000000027941 */ /* 0x000fea0003800200 */
.L_x_19351:
        /* <DEDUP_REMOVED lines=16> */
.L_x_19358:
        /* <DEDUP_REMOVED lines=13> */
.L_x_19360:
[----:B------:R-:W-:Y:S05]  /*84e0*/  BSYNC.RECONVERGENT B3 ;  /* 0x0000000000037941 */ /* 0x000fea0003800200 */
.L_x_19359:
        /* <DEDUP_REMOVED lines=42> */
.L_x_19357:
[----:B------:R-:W-:Y:S05]  /*8790*/  BSYNC.RECONVERGENT B2 ;  /* 0x0000000000027941 */ /* 0x000fea0003800200 */
.L_x_19356:
        /* <DEDUP_REMOVED lines=16> */
.L_x_19363:
        /* <DEDUP_REMOVED lines=13> */
.L_x_19365:
[----:B------:R-:W-:Y:S05]  /*8970*/  BSYNC.RECONVERGENT B3 ;  /* 0x0000000000037941 */ /* 0x000fea0003800200 */
.L_x_19364:
        /* <DEDUP_REMOVED lines=42> */
.L_x_19362:
[----:B------:R-:W-:Y:S05]  /*8c20*/  BSYNC.RECONVERGENT B2 ;  /* 0x0000000000027941 */ /* 0x000fea0003800200 */
.L_x_19361:
        /* <DEDUP_REMOVED lines=16> */
.L_x_19345:
        /* <DEDUP_REMOVED lines=24> */
.L_x_19366:
[----:B------:R-:W-:Y:S01]  /*8eb0*/  MOV R74, R70 ;  /* 0x00000046004a7202 */ /* 0x000fe20000000f00 */
[----:B------:R-:W-:-:S07]  /*8ec0*/  VIADD R68, R68, 0x20 ;  /* 0x0000002044447836 */ /* 0x000fce0000000000 */
.L_x_19303:
[----:B------:R-:W-:Y:S05]  /*8ed0*/  BSYNC.RECONVERGENT B1 ;  /* 0x0000000000017941 */ /* 0x000fea0003800200 */
.L_x_19302:
        /* <DEDUP_REMOVED lines=34> */
.L_x_19372:
        /* <DEDUP_REMOVED lines=13> */
.L_x_19374:
[----:B------:R-:W-:Y:S05]  /*91d0*/  BSYNC.RECONVERGENT B3 ;  /* 0x0000000000037941 */ /* 0x000fea0003800200 */
.L_x_19373:
        /* <DEDUP_REMOVED lines=41> */
.L_x_19371:
[----:B------:R-:W-:Y:S05]  /*9470*/  BSYNC.RECONVERGENT B2 ;  /* 0x0000000000027941 */ /* 0x000fea0003800200 */
.L_x_19370:
[----:B------:R-:W0:Y:S01]  /*9480*/  LDC R89, c[0x0][0x404] ;  /* 0x00010100ff597b82 */ /* 0x000e220000000800 */
[----:B------:R-:W-:Y:S01]  /*9490*/  ISETP.NE.AND P3, PT, R71, 0x1, PT ;  /* 0x000000014700780c */ /* 0x000fe20003f65270 */
[----:B------:R-:W-:Y:S01]  /*94a0*/  IMAD.MOV.U32 R90, RZ, RZ, 0x2f800000 ;  /* 0x2f800000ff5a7424 */ /* 0x000fe200078e00ff */
[----:B------:R-:W-:Y:S01]  /*94b0*/  I2FP.F32.U32 R73, R88 ;  /* 0x0000005800497245 */ /* 0x000fe20000201000 */
[----:B------:R-:W-:Y:S04]  /*94c0*/  BSSY.RECONVERGENT B2, `(.L_x_19375) ;  /* 0x0000048000027945 */ /* 0x000fe80003800200 */
[----:B------:R-:W1:Y:S01]  /*94d0*/  LDC R69, c[0x0][0x408] ;  /* 0x00010200ff457b82 */ /* 0x000e620000000800 */
[----:B------:R-:W-:Y:S01]  /*94e0*/  FFMA.FTZ R74, R73, R90, 1.1641532182693481445e-10 ;  /* 0x2f000000494a7423 */ /* 0x000fe2000001005a */
[----:B------:R-:W-:-:S04]  /*94f0*/  HFMA2 R73, -RZ, RZ, 0, 1.1920928955078125e-07 ;  /* 0x00000002ff497431 */ /* 0x000fc800000001ff */
[----:B0-----:R-:W-:Y:S01]  /*9500*/  FSETP.LE.FTZ.AND P2, PT, R74, R89, PT ;  /* 0x000000594a00720b */ /* 0x001fe20003f53000 */
[----:B------:R-:W-:Y:S02]  /*9510*/  IMAD.MOV.U32 R74, RZ, RZ, R76 ;  /* 0x000000ffff4a7224 */ /* 0x000fe400078e004c */
[----:B-1---5:R-:W-:Y:S01]  /*9520*/  FMUL.FTZ R44, R44, R69 ;  /* 0x000000452c2c7220 */ /* 0x022fe20000410000 */
        /* <DEDUP_REMOVED lines=9> */
.L_x_19377:
        /* <DEDUP_REMOVED lines=13> */
.L_x_19379:
[----:B------:R-:W-:Y:S05]  /*9690*/  BSYNC.RECONVERGENT B3 ;  /* 0x0000000000037941 */ /* 0x000fea0003800200 */
.L_x_19378:
        /* <DEDUP_REMOVED lines=42> */
.L_x_19376:
[----:B------:R-:W-:Y:S05]  /*9940*/  BSYNC.RECONVERGENT B2 ;  /* 0x0000000000027941 */ /* 0x000fea0003800200 */
.L_x_19375:
        /* <DEDUP_REMOVED lines=15> */
.L_x_19382:
        /* <DEDUP_REMOVED lines=13> */
.L_x_19384:
[----:B------:R-:W-:Y:S05]  /*9b10*/  BSYNC.RECONVERGENT B3 ;  /* 0x0000000000037941 */ /* 0x000fea0003800200 */
.L_x_19383:
        /* <DEDUP_REMOVED lines=42> */
.L_x_19381:
[----:B------:R-:W-:Y:S05]  /*9dc0*/  BSYNC.RECONVERGENT B2 ;  /* 0x0000000000027941 */ /* 0x000fea0003800200 */
.L_x_19380:
        /* <DEDUP_REMOVED lines=17> */
.L_x_19387:
        /* <DEDUP_REMOVED lines=13> */
.L_x_19389:
[----:B------:R-:W-:Y:S05]  /*9fb0*/  BSYNC.RECONVERGENT B3 ;  /* 0x0000000000037941 */ /* 0x000fea0003800200 */
.L_x_19388:
        /* <DEDUP_REMOVED lines=42> */
.L_x_19386:
[----:B------:R-:W-:Y:S05]  /*a260*/  BSYNC.RECONVERGENT B2 ;  /* 0x0000000000027941 */ /* 0x000fea0003800200 */
.L_x_19385:
        /* <DEDUP_REMOVED lines=15> */
.L_x_19392:
        /* <DEDUP_REMOVED lines=13> */
.L_x_19394:
[----:B------:R-:W-:Y:S05]  /*a430*/  BSYNC.RECONVERGENT B3 ;  /* 0x0000000000037941 */ /* 0x000fea0003800200 */
.L_x_19393:
        /* <DEDUP_REMOVED lines=42> */
.L_x_19391:
[----:B------:R-:W-:Y:S05]  /*a6e0*/  BSYNC.RECONVERGENT B2 ;  /* 0x0000000000027941 */ /* 0x000fea0003800200 */
.L_x_19390:
        /* <DEDUP_REMOVED lines=17> */
.L_x_19397:
        /* <DEDUP_REMOVED lines=13> */
.L_x_19399:
[----:B------:R-:W-:Y:S05]  /*a8d0*/  BSYNC.RECONVERGENT B3 ;  /* 0x0000000000037941 */ /* 0x000fea0003800200 */
.L_x_19398:
        /* <DEDUP_REMOVED lines=42> */
.L_x_19396:
[----:B------:R-:W-:Y:S05]  /*ab80*/  BSYNC.RECONVERGENT B2 ;  /* 0x0000000000027941 */ /* 0x000fea0003800200 */
.L_x_19395:
        /* <DEDUP_REMOVED lines=15> */
.L_x_19402:
        /* <DEDUP_REMOVED lines=13> */
.L_x_19404:
[----:B------:R-:W-:Y:S05]  /*ad50*/  BSYNC.RECONVERGENT B3 ;  /* 0x0000000000037941 */ /* 0x000fea0003800200 */
.L_x_19403:
        /* <DEDUP_REMOVED lines=42> */
.L_x_19401:
[----:B------:R-:W-:Y:S05]  /*b000*/  BSYNC.RECONVERGENT B2 ;  /* 0x0000000000027941 */ /* 0x000fea0003800200 */
.L_x_19400:
        /* <DEDUP_REMOVED lines=17> */
.L_x_19407:
        /* <DEDUP_REMOVED lines=15> */
.L_x_19409:
[----:B------:R-:W-:Y:S05]  /*b210*/  BSYNC.RECONVERGENT B3 ;  /* 0x0000000000037941 */ /* 0x000fea0003800200 */
.L_x_19408:
        /* <DEDUP_REMOVED lines=41> */
[----:B------:R-:W-:-:S07]  /*b4b0*/  LOP3.LUT R77, R94, UR32, R107, 0x96, !PT ;  /* 0x000000205e4d7c12 */ /* 0x000fce000f8e966b */
.L_x_19406:
[----:B------:R-:W-:Y:S05]  /*b4c0*/  BSYNC.RECONVERGENT B2 ;  /* 0x0000000000027941 */ /* 0x000fea0003800200 */
.L_x_19405:
[----:B------:R-:W-:Y:S01]  /*b4d0*/  FMUL.FTZ R94, R28, R69 ;  /* 0x000000451c5e7220 */ /* 0x000fe20000410000 */
[----:B------:R-:W-:Y:S01]  /*b4e0*/  FSETP.GTU.FTZ.AND P6, PT, R88, R89, PT ;  /* 0x000000595800720b */ /* 0x000fe20003fdc000 */
        /* <DEDUP_REMOVED lines=33> */
.L_x_19369:
        /* <DEDUP_REMOVED lines=16> */
.L_x_19413:
        /* <DEDUP_REMOVED lines=13> */
.L_x_19415:
[----:B------:R-:W-:Y:S05]  /*b8d0*/  BSYNC.RECONVERGENT B3 ;  /* 0x0000000000037941 */ /* 0x000fea0003800200 */
.L_x_19414:
        /* <DEDUP_REMOVED lines=41> */
.L_x_19412:
[----:B------:R-:W-:Y:S05]  /*bb70*/  BSYNC.RECONVERGENT B2 ;  /* 0x0000000000027941 */ /* 0x000fea0003800200 */
.L_x_19411:
[----:B------:R-:W0:Y:S01]  /*bb80*/  LDC R69, c[0x0][0x404] ;  /* 0x00010100ff457b82 */ /* 0x000e220000000800 */
[----:B------:R-:W-:Y:S01]  /*bb90*/  ISETP.NE.AND P3, PT, R89, 0x1, PT ;  /* 0x000000015900780c */ /* 0x000fe20003f65270 */
[----:B------:R-:W-:Y:S01]  /*bba0*/  BSSY.RECONVERGENT B2, `(.L_x_19416) ;  /* 0x0000049000027945 */ /* 0x000fe20003800200 */
[----:B------:R-:W-:Y:S01]  /*bbb0*/  I2FP.F32.U32 R74, R71 ;  /* 0x00000047004a7245 */ /* 0x000fe20000201000 */
[----:B------:R-:W-:Y:S01]  /*bbc0*/  IMAD.MOV.U32 R71, RZ, RZ, 0x2f800000 ;  /* 0x2f800000ff477424 */ /* 0x000fe200078e00ff */
[----:B------:R-:W-:Y:S01]  /*bbd0*/  MOV R73, R76 ;  /* 0x0000004c00497202 */ /* 0x000fe20000000f00 */
[----:B------:R-:W-:Y:S02]  /*bbe0*/  IMAD.MOV.U32 R88, RZ, RZ, 0x2 ;  /* 0x00000002ff587424 */ /* 0x000fe400078e00ff */
[----:B------:R-:W-:-:S05]  /*bbf0*/  FFMA.FTZ R74, R74, R71, 1.1641532182693481445e-10 ;  /* 0x2f0000004a4a7423 */ /* 0x000fca0000010047 */
[----:B0-----:R-:W-:Y:S01]  /*bc00*/  FSETP.LE.FTZ.AND P2, PT, R74, R69, PT ;  /* 0x000000454a00720b */ /* 0x001fe20003f53000 */
        /* <DEDUP_REMOVED lines=9> */
.L_x_19418:
        /* <DEDUP_REMOVED lines=13> */
.L_x_19420:
[----:B------:R-:W-:Y:S05]  /*bd70*/  BSYNC.RECONVERGENT B3 ;  /* 0x0000000000037941 */ /* 0x000fea0003800200 */
.L_x_19419:
        /* <DEDUP_REMOVED lines=43> */
.L_x_19417:
[----:B------:R-:W-:Y:S05]  /*c030*/  BSYNC.RECONVERGENT B2 ;  /* 0x0000000000027941 */ /* 0x000fea0003800200 */
.L_x_19416:
[----:B------:R-:W-:Y:S01]  /*c040*/  ISETP.NE.AND P4, PT, R88, 0x1, PT ;  /* 0x000000015800780c */ /* 0x000fe20003f85270 */
[----:B------:R-:W-:Y:S01]  /*c050*/  BSSY.RECONVERGENT B2, `(.L_x_19421) ;  /* 0x0000048000027945 */ /* 0x000fe20003800200 */
[----:B------:R-:W-:Y:S01]  /*c060*/  I2FP.F32.U32 R74, R73 ;  /* 0x00000049004a7245 */ /* 0x000fe20000201000 */
        /* <DEDUP_REMOVED lines=13> */
.L_x_19423:
        /* <DEDUP_REMOVED lines=13> */
.L_x_19425:
[----:B------:R-:W-:Y:S05]  /*c210*/  BSYNC.RECONVERGENT B3 ;  /* 0x0000000000037941 */ /* 0x000fea0003800200 */
.L_x_19424:
        /* <DEDUP_REMOVED lines=43> */
.L_x_19422:
[----:B------:R-:W-:Y:S05]  /*c4d0*/  BSYNC.RECONVERGENT B2 ;  /* 0x0000000000027941 */ /* 0x000fea0003800200 */
.L_x_19421:
        /* <DEDUP_REMOVED lines=16> */
.L_x_19428:
        /* <DEDUP_REMOVED lines=13> */
.L_x_19430:
[----:B------:R-:W-:Y:S05]  /*c6b0*/  BSYNC.RECONVERGENT B3 ;  /* 0x0000000000037941 */ /* 0x000fea0003800200 */
.L_x_19429:
        /* <DEDUP_REMOVED lines=43> */
.L_x_19427:
[----:B------:R-:W-:Y:S05]  /*c970*/  BSYNC.RECONVERGENT B2 ;  /* 0x0000000000027941 */ /* 0x000fea0003800200 */
.L_x_19426:
        /* <DEDUP_REMOVED lines=16> */
.L_x_19410:
        /* <DEDUP_REMOVED lines=24> */
.L_x_19431:
[----:B------:R-:W-:Y:S02]  /*cc00*/  IMAD.MOV.U32 R74, RZ, RZ, R70 ;  /* 0x000000ffff4a7224 */ /* 0x000fe400078e0046 */
[----:B------:R-:W-:-:S07]  /*cc10*/  VIADD R68, R68, 0x20 ;  /* 0x0000002044447836 */ /* 0x000fce0000000000 */
.L_x_19368:
[----:B------:R-:W-:Y:S05]  /*cc20*/  BSYNC.RECONVERGENT B1 ;  /* 0x0000000000017941 */ /* 0x000fea0003800200 */
.L_x_19367:
        /* <DEDUP_REMOVED lines=30> */
[--C-:B------:R-:W-:Y:S02]  /*ce10*/  @!P2 IMAD.MOV.U32 R70, RZ, RZ, R74.reuse ;  /* 0x000000ffff46a224 */ /* 0x100fe400078e004a */
[----:B------:R-:W-:Y:S02]  /*ce20*/  @P2 IMAD.MOV.U32 R71, RZ, RZ, R75 ;  /* 0x000000ffff472224 */ /* 0x000fe400078e004b */
[----:B------:R-:W-:Y:S01]  /*ce30*/  @P2 IMAD.MOV.U32 R70, RZ, RZ, R74 ;  /* 0x000000ffff462224 */ /* 0x000fe200078e004a */
[----:B------:R-:W-:Y:S06]  /*ce40*/  BRA `(.L_x_19436) ;  /* 0x0000000000dc7947 */ /* 0x000fec0003800000 */
.L_x_19437:
        /* <DEDUP_REMOVED lines=13> */
.L_x_19439:
[----:B------:R-:W-:Y:S05]  /*cf20*/  BSYNC.RECONVERGENT B3 ;  /* 0x0000000000037941 */ /* 0x000fea0003800200 */
.L_x_19438:
        /* <DEDUP_REMOVED lines=41> */
.L_x_19436:
[----:B------:R-:W-:Y:S05]  /*d1c0*/  BSYNC.RECONVERGENT B2 ;  /* 0x0000000000027941 */ /* 0x000fea0003800200 */
.L_x_19435:
[----:B------:R-:W0:Y:S01]  /*d1d0*/  LDC R90, c[0x0][0x404] ;  /* 0x00010100ff5a7b82 */ /* 0x000e220000000800 */
[----:B------:R-:W-:Y:S01]  /*d1e0*/  ISETP.NE.AND P3, PT, R89, 0x1, PT ;  /* 0x000000015900780c */ /* 0x000fe20003f65270 */
[----:B------:R-:W-:Y:S01]  /*d1f0*/  HFMA2 R91, -RZ, RZ, 0.1171875, 0 ;  /* 0x2f800000ff5b7431 */ /* 0x000fe200000001ff */
[----:B------:R-:W-:Y:S01]  /*d200*/  I2FP.F32.U32 R74, R71 ;  /* 0x00000047004a7245 */ /* 0x000fe20000201000 */
[----:B------:R-:W-:Y:S01]  /*d210*/  BSSY.RECONVERGENT B2, `(.L_x_19440) ;  /* 0x0000048000027945 */ /* 0x000fe20003800200 */
[----:B------:R-:W-:-:S03]  /*d220*/  IMAD.MOV.U32 R71, RZ, RZ, 0x2 ;  /* 0x00000002ff477424 */ /* 0x000fc600078e00ff */
[----:B------:R-:W1:Y:S01]  /*d230*/  LDC R69, c[0x0][0x408] ;  /* 0x00010200ff457b82 */ /* 0x000e620000000800 */
[----:B------:R-:W-:-:S05]  /*d240*/  FFMA.FTZ R73, R74, R91, 1.1641532182693481445e-10 ;  /* 0x2f0000004a497423 */ /* 0x000fca000001005b */
        /* <DEDUP_REMOVED lines=12> */
.L_x_19442:
        /* <DEDUP_REMOVED lines=13> */
.L_x_19444:
[----:B------:R-:W-:Y:S05]  /*d3e0*/  BSYNC.RECONVERGENT B3 ;  /* 0x0000000000037941 */ /* 0x000fea0003800200 */
.L_x_19443:
        /* <DEDUP_REMOVED lines=42> */
.L_x_19441:
[----:B------:R-:W-:Y:S05]  /*d690*/  BSYNC.RECONVERGENT B2 ;  /* 0x0000000000027941 */ /* 0x000fea0003800200 */
.L_x_19440:
        /* <DEDUP_REMOVED lines=15> */
.L_x_19447:
        /* <DEDUP_REMOVED lines=13> */
.L_x_19449:
[----:B------:R-:W-:Y:S05]  /*d860*/  BSYNC.RECONVERGENT B3 ;  /* 0x0000000000037941 */ /* 0x000fea0003800200 */
.L_x_19448:
        /* <DEDUP_REMOVED lines=42> */
.L_x_19446:
[----:B------:R-:W-:Y:S05]  /*db10*/  BSYNC.RECONVERGENT B2 ;  /* 0x0000000000027941 */ /* 0x000fea0003800200 */
.L_x_19445:
        /* <DEDUP_REMOVED lines=17> */
.L_x_19452:
        /* <DEDUP_REMOVED lines=13> */
.L_x_19454:
[----:B------:R-:W-:Y:S05]  /*dd00*/  BSYNC.RECONVERGENT B3 ;  /* 0x0000000000037941 */ /* 0x000fea0003800200 */
.L_x_19453:
        /* <DEDUP_REMOVED lines=42> */
.L_x_19451:
[----:B------:R-:W-:Y:S05]  /*dfb0*/  BSYNC.RECONVERGENT B2 ;  /* 0x0000000000027941 */ /* 0x000fea0003800200 */
.L_x_19450:
        /* <DEDUP_REMOVED lines=15> */
.L_x_19457:
        /* <DEDUP_REMOVED lines=13> */
.L_x_19459:
[----:B------:R-:W-:Y:S05]  /*e180*/  BSYNC.RECONVERGENT B3 ;  /* 0x0000000000037941 */ /* 0x000fea0003800200 */
.L_x_19458:
        /* <DEDUP_REMOVED lines=42> */
.L_x_19456:
[----:B------:R-:W-:Y:S05]  /*e430*/  BSYNC.RECONVERGENT B2 ;  /* 0x0000000000027941 */ /* 0x000fea0003800200 */
.L_x_19455:
        /* <DEDUP_REMOVED lines=17> */
.L_x_19462:
        /* <DEDUP_REMOVED lines=13> */
.L_x_19464:
[----:B------:R-:W-:Y:S05]  /*e620*/  BSYNC.RECONVERGENT B3 ;  /* 0x0000000000037941 */ /* 0x000fea0003800200 */
.L_x_19463:
        /* <DEDUP_REMOVED lines=41> */
[----:B------:R-:W-:-:S07]  /*e8c0*/  IMAD.MOV.U32 R74, RZ, RZ, RZ ;  /* 0x000000ffff4a7224 */ /* 0x000fce00078e00ff */
.L_x_19461:
[----:B------:R-:W-:Y:S05]  /*e8d0*/  BSYNC.RECONVERGENT B2 ;  /* 0x0000000000027941 */ /* 0x000fea0003800200 */
.L_x_19460:
        /* <DEDUP_REMOVED lines=15> */
.L_x_19467:
        /* <DEDUP_REMOVED lines=13> */
.L_x_19469:
[----:B------:R-:W-:Y:S05]  /*eaa0*/  BSYNC.RECONVERGENT B3 ;  /* 0x0000000000037941 */ /* 0x000fea0003800200 */
.L_x_19468:
        /* <DEDUP_REMOVED lines=42> */
.L_x_19466:
[----:B------:R-:W-:Y:S05]  /*ed50*/  BSYNC.RECONVERGENT B2 ;  /* 0x0000000000027941 */ /* 0x000fea0003800200 */
.L_x_19465:
        /* <DEDUP_REMOVED lines=17> */
.L_x_19472:
        /* <DEDUP_REMOVED lines=15> */
.L_x_19474:
[----:B------:R-:W-:Y:S05]  /*ef60*/  BSYNC.RECONVERGENT B3 ;  /* 0x0000000000037941 */ /* 0x000fea0003800200 */
.L_x_19473:
        /* <DEDUP_REMOVED lines=42> */
.L_x_19471:
[----:B------:R-:W-:Y:S05]  /*f210*/  BSYNC.RECONVERGENT B2 ;  /* 0x0000000000027941 */ /* 0x000fea0003800200 */
.L_x_19470:
        /* <DEDUP_REMOVED lines=13> */
[-C--:B------:R-:W-:Y:S01]  /*f2f0*/  FSETP.GTU.FTZ.AND P6, PT, R71, R90.reuse, PT ;  /* 0x0000005a4700720b */ /* 0x080fe20003fdc000 */
[----:B------:R-:W-:Y:S01]  /*f300*/  FADD.FTZ R49, R106, R51 ;  /* 0x000000336a317221 */ /* 0x000fe20000010000 */
[----:B------:R-:W-:Y:S02]  /*f310*/  FSEL R48, R48, RZ, P2 ;  /* 0x000000ff30307208 */ /* 0x000fe40001000000 */
[----:B------:R-:W-:Y:S01]  /*f320*/  FSEL R50, R50, RZ, !P6 ;  /* 0x000000ff32327208 */ /* 0x000fe20007000000 */
[----:B------:R-:W-:Y:S01]  /*f330*/  @P1 FADD.FTZ R49, R33, R49 ;  /* 0x0000003121311221 */ /* 0x000fe20000010000 */
        /* <DEDUP_REMOVED lines=17> */
.L_x_19434:
        /* <DEDUP_REMOVED lines=16> */
.L_x_19478:
        /* <DEDUP_REMOVED lines=13> */
.L_x_19480:
[----:B------:R-:W-:Y:S05]  /*f620*/  BSYNC.RECONVERGENT B3 ;  /* 0x0000000000037941 */ /* 0x000fea0003800200 */
.L_x_19479:
        /* <DEDUP_REMOVED lines=41> */
.L_x_19477:
[----:B------:R-:W-:Y:S05]  /*f8c0*/  BSYNC.RECONVERGENT B2 ;  /* 0x0000000000027941 */ /* 0x000fea0003800200 */
.L_x_19476:
[----:B------:R-:W0:Y:S01]  /*f8d0*/  LDC R69, c[0x0][0x404] ;  /* 0x00010100ff457b82 */ /* 0x000e220000000800 */
[----:B------:R-:W-:Y:S01]  /*f8e0*/  ISETP.NE.AND P3, PT, R89, 0x1, PT ;  /* 0x000000015900780c */ /* 0x000fe20003f65270 */
[----:B------:R-:W-:Y:S01]  /*f8f0*/  BSSY.RECONVERGENT B2, `(.L_x_19481) ;  /* 0x0000048000027945 */ /* 0x000fe20003800200 */
[----:B------:R-:W-:Y:S01]  /*f900*/  I2FP.F32.U32 R74, R71 ;  /* 0x00000047004a7245 */ /* 0x000fe20000201000 */
[----:B------:R-:W-:Y:S02]  /*f910*/  IMAD.MOV.U32 R71, RZ, RZ, 0x2f800000 ;  /* 0x2f800000ff477424 */ /* 0x000fe400078e00ff */
[----:B------:R-:W-:Y:S02]  /*f920*/  HFMA2 R90, -RZ, RZ, 0, 1.1920928955078125e-07 ;  /* 0x00000002ff5a7431 */ /* 0x000fe400000001ff */
[----:B------:R-:W-:Y:S02]  /*f930*/  IMAD.MOV.U32 R73, RZ, RZ, R76 ;  /* 0x000000ffff497224 */ /* 0x000fe400078e004c */
        /* <DEDUP_REMOVED lines=11> */
.L_x_19483:
        /* <DEDUP_REMOVED lines=13> */
.L_x_19485:
[----:B------:R-:W-:Y:S05]  /*fac0*/  BSYNC.RECONVERGENT B3 ;  /* 0x0000000000037941 */ /* 0x000fea0003800200 */
.L_x_19484:
        /* <DEDUP_REMOVED lines=42> */
.L_x_19482:
[----:B------:R-:W-:Y:S05]  /*fd70*/  BSYNC.RECONVERGENT B2 ;  /* 0x0000000000027941 */ /* 0x000fea0003800200 */
.L_x_19481:
        /* <DEDUP_REMOVED lines=16> */
.L_x_19488:
        /* <DEDUP_REMOVED lines=13> */
.L_x_19490:
[----:B------:R-:W-:Y:S05]  /*ff50*/  BSYNC.RECONVERGENT B3 ;  /* 0x0000000000037941 */ /* 0x000fea0003800200 */
.L_x_19489:
        /* <DEDUP_REMOVED lines=42> */
.L_x_19487:
[----:B------:R-:W-:Y:S05]  /*10200*/  BSYNC.RECONVERGENT B2 ;  /* 0x0000000000027941 */ /* 0x000fea0003800200 */
.L_x_19486:
        /* <DEDUP_REMOVED lines=16> */
.L_x_19493:
        /* <DEDUP_REMOVED lines=13> */
.L_x_19495:
[----:B------:R-:W-:Y:S05]  /*103e0*/  BSYNC.RECONVERGENT B3 ;  /* 0x0000000000037941 */ /* 0x000fea0003800200 */
.L_x_19494:
        /* <DEDUP_REMOVED lines=42> */
.L_x_19492:
[----:B------:R-:W-:Y:S05]  /*10690*/  BSYNC.RECONVERGENT B2 ;  /* 0x0000000000027941 */ /* 0x000fea0003800200 */
.L_x_19491:
        /* <DEDUP_REMOVED lines=16> */
.L_x_19475:
        /* <DEDUP_REMOVED lines=24> */
.L_x_19496:
[----:B------:R-:W-:Y:S01]  /*10920*/  IMAD.MOV.U32 R74, RZ, RZ, R70 ;  /* 0x000000ffff4a7224 */ /* 0x000fe200078e0046 */
[----:B------:R-:W-:-:S07]  /*10930*/  IADD3 R68, PT, PT, R68, 0x20, RZ ;  /* 0x0000002044447810 */ /* 0x000fce0007ffe0ff */
.L_x_19433:
[----:B------:R-:W-:Y:S05]  /*10940*/  BSYNC.RECONVERGENT B1 ;  /* 0x0000000000017941 */ /* 0x000fea0003800200 */
.L_x_19432:
        /* <DEDUP_REMOVED lines=34> */
.L_x_19502:
        /* <DEDUP_REMOVED lines=13> */
.L_x_19504:
[----:B------:R-:W-:Y:S05]  /*10c40*/  BSYNC.RECONVERGENT B3 ;  /* 0x0000000000037941 */ /* 0x000fea0003800200 */
.L_x_19503:
        /* <DEDUP_REMOVED lines=40> */
[----:B------:R-:W-:-:S07]  /*10ed0*/  IMAD.MOV.U32 R90, RZ, RZ, R74 ;  /* 0x000000ffff5a7224 */ /* 0x000fce00078e004a */
.L_x_19501:
[----:B------:R-:W-:Y:S05]  /*10ee0*/  BSYNC.RECONVERGENT B2 ;  /* 0x0000000000027941 */ /* 0x000fea0003800200 */
.L_x_19500:
[----:B------:R-:W0:Y:S01]  /*10ef0*/  LDC R69, c[0x0][0x408] ;  /* 0x00010200ff457b82 */ /* 0x000e220000000800 */
[----:B------:R-:W-:Y:S01]  /*10f00*/  ISETP.NE.AND P3, PT, R71, 0x1, PT ;  /* 0x000000014700780c */ /* 0x000fe20003f65270 */
[----:B------:R-:W-:Y:S01]  /*10f10*/  IMAD.MOV.U32 R92, RZ, RZ, 0x2f800000 ;  /* 0x2f800000ff5c7424 */ /* 0x000fe200078e00ff */
[----:B------:R-:W-:Y:S01]  /*10f20*/  I2FP.F32.U32 R73, R90 ;  /* 0x0000005a00497245 */ /* 0x000fe20000201000 */
[----:B------:R-:W-:Y:S01]  /*10f30*/  BSSY.RECONVERGENT B2, `(.L_x_19505) ;  /* 0x0000048000027945 */ /* 0x000fe20003800200 */
[----:B------:R-:W-:-:S03]  /*10f40*/  MOV R74, R76 ;  /* 0x0000004c004a7202 */ /* 0x000fc60000000f00 */
[----:B------:R-:W1:Y:S01]  /*10f50*/  LDC R91, c[0x0][0x404] ;  /* 0x00010100ff5b7b82 */ /* 0x000e620000000800 */
[----:B------:R-:W-:Y:S01]  /*10f60*/  FFMA.FTZ R90, R73, R92, 1.1641532182693481445e-10 ;  /* 0x2f000000495a7423 */ /* 0x000fe2000001005c */
[----:B------:R-:W-:Y:S02]  /*10f70*/  IMAD.MOV.U32 R73, RZ, RZ, 0x2 ;  /* 0x00000002ff497424 */ /* 0x000fe400078e00ff */
[----:B0----5:R-:W-:Y:S02]  /*10f80*/  FMUL.FTZ R52, R52, R69 ;  /* 0x0000004534347220 */ /* 0x021fe40000410000 */
[----:B-1----:R-:W-:Y:S01]  /*10f90*/  FSETP.LE.FTZ.AND P2, PT, R90, R91, PT ;  /* 0x0000005b5a00720b */ /* 0x002fe20003f53000 */
        /* <DEDUP_REMOVED lines=9> */
.L_x_19507:
        /* <DEDUP_REMOVED lines=13> */
.L_x_19509:
[----:B------:R-:W-:Y:S05]  /*11100*/  BSYNC.RECONVERGENT B3 ;  /* 0x0000000000037941 */ /* 0x000fea0003800200 */
.L_x_19508:
        /* <DEDUP_REMOVED lines=42> */
.L_x_19506:
[----:B------:R-:W-:Y:S05]  /*113b0*/  BSYNC.RECONVERGENT B2 ;  /* 0x0000000000027941 */ /* 0x000fea0003800200 */
.L_x_19505:
        /* <DEDUP_REMOVED lines=15> */
.L_x_19512:
        /* <DEDUP_REMOVED lines=13> */
.L_x_19514:
[----:B------:R-:W-:Y:S05]  /*11580*/  BSYNC.RECONVERGENT B3 ;  /* 0x0000000000037941 */ /* 0x000fea0003800200 */
.L_x_19513:
        /* <DEDUP_REMOVED lines=42> */
.L_x_19511:
[----:B------:R-:W-:Y:S05]  /*11830*/  BSYNC.RECONVERGENT B2 ;  /* 0x0000000000027941 */ /* 0x000fea0003800200 */
.L_x_19510:
        /* <DEDUP_REMOVED lines=17> */
.L_x_19517:
        /* <DEDUP_REMOVED lines=13> */
.L_x_19519:
[----:B------:R-:W-:Y:S05]  /*11a20*/  BSYNC.RECONVERGENT B3 ;  /* 0x0000000000037941 */ /* 0x000fea0003800200 */
.L_x_19518:
        /* <DEDUP_REMOVED lines=42> */
.L_x_19516:
[----:B------:R-:W-:Y:S05]  /*11cd0*/  BSYNC.RECONVERGENT B2 ;  /* 0x0000000000027941 */ /* 0x000fea0003800200 */
.L_x_19515:
        /* <DEDUP_REMOVED lines=15> */
.L_x_19522:
        /* <DEDUP_REMOVED lines=13> */
.L_x_19524:
[----:B------:R-:W-:Y:S05]  /*11ea0*/  BSYNC.RECONVERGENT B3 ;  /* 0x0000000000037941 */ /* 0x000fea0003800200 */
.L_x_19523:
        /* <DEDUP_REMOVED lines=42> */
.L_x_19521:
[----:B------:R-:W-:Y:S05]  /*12150*/  BSYNC.RECONVERGENT B2 ;  /* 0x0000000000027941 */ /* 0x000fea0003800200 */
.L_x_19520:
        /* <DEDUP_REMOVED lines=17> */
.L_x_19527:
        /* <DEDUP_REMOVED lines=13> */
.L_x_19529:
[----:B------:R-:W-:Y:S05]  /*12340*/  BSYNC.RECONVERGENT B3 ;  /* 0x0000000000037941 */ /* 0x000fea0003800200 */
.L_x_19528:
        /* <DEDUP_REMOVED lines=42> */
.L_x_19526:
[----:B------:R-:W-:Y:S05]  /*125f0*/  BSYNC.RECONVERGENT B2 ;  /* 0x0000000000027941 */ /* 0x000fea0003800200 */
.L_x_19525:
        /* <DEDUP_REMOVED lines=15> */
.L_x_19532:
        /* <DEDUP_REMOVED lines=13> */
.L_x_19534:
[----:B------:R-:W-:Y:S05]  /*127c0*/  BSYNC.RECONVERGENT B3 ;  /* 0x0000000000037941 */ /* 0x000fea0003800200 */
.L_x_19533:
        /* <DEDUP_REMOVED lines=42> */
.L_x_19531:
[----:B------:R-:W-:Y:S05]  /*12a70*/  BSYNC.RECONVERGENT B2 ;  /* 0x0000000000027941 */ /* 0x000fea0003800200 */
.L_x_19530:
        /* <DEDUP_REMOVED lines=17> */
.L_x_19537:
        /* <DEDUP_REMOVED lines=15> */
.L_x_19539:
[----:B------:R-:W-:Y:S05]  /*12c80*/  BSYNC.RECONVERGENT B3 ;  /* 0x0000000000037941 */ /* 0x000fea0003800200 */
.L_x_19538:
        /* <DEDUP_REMOVED lines=42> */
.L_x_19536:
[----:B------:R-:W-:Y:S05]  /*12f30*/  BSYNC.RECONVERGENT B2 ;  /* 0x0000000000027941 */ /* 0x000fea0003800200 */
.L_x_19535:
        /* <DEDUP_REMOVED lines=35> */
.L_x_19499:
        /* <DEDUP_REMOVED lines=16> */
.L_x_19543:
        /* <DEDUP_REMOVED lines=13> */
.L_x_19545:
[----:B------:R-:W-:Y:S05]  /*13340*/  BSYNC.RECONVERGENT B3 ;  /* 0x0000000000037941 */ /* 0x000fea0003800200 */
.L_x_19544:
        /* <DEDUP_REMOVED lines=42> */
.L_x_19542:
[----:B------:R-:W-:Y:S05]  /*135f0*/  BSYNC.RECONVERGENT B2 ;  /* 0x0000000000027941 */ /* 0x000fea0003800200 */
.L_x_19541:
        /* <DEDUP_REMOVED lines=18> */
.L_x_19548:
        /* <DEDUP_REMOVED lines=13> */
.L_x_19550:
[----:B------:R-:W-:Y:S05]  /*137f0*/  BSYNC.RECONVERGENT B3 ;  /* 0x0000000000037941 */ /* 0x000fea0003800200 */
.L_x_19549:
        /* <DEDUP_REMOVED lines=42> */
.L_x_19547:
[----:B------:R-:W-:Y:S05]  /*13aa0*/  BSYNC.RECONVERGENT B2 ;  /* 0x0000000000027941 */ /* 0x000fea0003800200 */
.L_x_19546:
        /* <DEDUP_REMOVED lines=16> */
.L_x_19553:
        /* <DEDUP_REMOVED lines=13> */
.L_x_19555:
[----:B------:R-:W-:Y:S05]  /*13c80*/  BSYNC.RECONVERGENT B3 ;  /* 0x0000000000037941 */ /* 0x000fea0003800200 */
.L_x_19554:
        /* <DEDUP_REMOVED lines=42> */
.L_x_19552:
[----:B------:R-:W-:Y:S05]  /*13f30*/  BSYNC.RECONVERGENT B2 ;  /* 0x0000000000027941 */ /* 0x000fea0003800200 */
.L_x_19551:
        /* <DEDUP_REMOVED lines=16> */
.L_x_19558:
        /* <DEDUP_REMOVED lines=13> */
.L_x_19560:
[----:B------:R-:W-:Y:S05]  /*14110*/  BSYNC.RECONVERGENT B3 ;  /* 0x0000000000037941 */ /* 0x000fea0003800200 */
.L_x_19559:
        /* <DEDUP_REMOVED lines=42> */
.L_x_19557:
[----:B------:R-:W-:Y:S05]  /*143c0*/  BSYNC.RECONVERGENT B2 ;  /* 0x0000000000027941 */ /* 0x000fea0003800200 */
.L_x_19556:
        /* <DEDUP_REMOVED lines=16> */
.L_x_19540:
        /* <DEDUP_REMOVED lines=24> */
.L_x_19561:
[----:B------:R-:W-:Y:S02]  /*14650*/  IMAD.MOV.U32 R74, RZ, RZ, R70 ;  /* 0x000000ffff4a7224 */ /* 0x000fe400078e0046 */
[----:B------:R-:W-:-:S07]  /*14660*/  VIADD R68, R68, 0x20 ;  /* 0x0000002044447836 */ /* 0x000fce0000000000 */
.L_x_19498:
[----:B------:R-:W-:Y:S05]  /*14670*/  BSYNC.RECONVERGENT B1 ;  /* 0x0000000000017941 */ /* 0x000fea0003800200 */
.L_x_19497:
        /* <DEDUP_REMOVED lines=34> */
.L_x_19567:
        /* <DEDUP_REMOVED lines=13> */
.L_x_19569:
[----:B------:R-:W-:Y:S05]  /*14970*/  BSYNC.RECONVERGENT B3 ;  /* 0x0000000000037941 */ /* 0x000fea0003800200 */
.L_x_19568:
        /* <DEDUP_REMOVED lines=41> */
.L_x_19566:
[----:B------:R-:W-:Y:S05]  /*14c10*/  BSYNC.RECONVERGENT B2 ;  /* 0x0000000000027941 */ /* 0x000fea0003800200 */
.L_x_19565:
[----:B------:R-:W0:Y:S01]  /*14c20*/  LDC R69, c[0x0][0x408] ;  /* 0x00010200ff457b82 */ /* 0x000e220000000800 */
[----:B------:R-:W-:Y:S01]  /*14c30*/  ISETP.NE.AND P3, PT, R91, 0x1, PT ;  /* 0x000000015b00780c */ /* 0x000fe20003f65270 */
[----:B------:R-:W-:Y:S01]  /*14c40*/  HFMA2 R94, -RZ, RZ, 0.1171875, 0 ;  /* 0x2f800000ff5e7431 */ /* 0x000fe200000001ff */
[----:B------:R-:W-:Y:S01]  /*14c50*/  I2FP.F32.U32 R95, R71 ;  /* 0x00000047005f7245 */ /* 0x000fe20000201000 */
[----:B------:R-:W-:Y:S01]  /*14c60*/  BSSY.RECONVERGENT B2, `(.L_x_19570) ;  /* 0x0000048000027945 */ /* 0x000fe20003800200 */
[----:B------:R-:W-:Y:S02]  /*14c70*/  IMAD.MOV.U32 R71, RZ, RZ, 0x2 ;  /* 0x00000002ff477424 */ /* 0x000fe400078e00ff */
[----:B------:R-:W-:Y:S01]  /*14c80*/  IMAD.MOV.U32 R73, RZ, RZ, R76 ;  /* 0x000000ffff497224 */ /* 0x000fe200078e004c */
[----:B------:R-:W1:Y:S01]  /*14c90*/  LDC R92, c[0x0][0x404] ;  /* 0x00010100ff5c7b82 */ /* 0x000e620000000800 */
[----:B------:R-:W-:Y:S01]  /*14ca0*/  FFMA.FTZ R95, R95, R94, 1.1641532182693481445e-10 ;  /* 0x2f0000005f5f7423 */ /* 0x000fe2000001005e */
[----:B0----5:R-:W-:-:S04]  /*14cb0*/  FMUL.FTZ R56, R56, R69 ;  /* 0x0000004538387220 */ /* 0x021fc80000410000 */
[----:B-1----:R-:W-:Y:S01]  /*14cc0*/  FSETP.LE.FTZ.AND P2, PT, R95, R92, PT ;  /* 0x0000005c5f00720b */ /* 0x002fe20003f53000 */
        /* <DEDUP_REMOVED lines=9> */
.L_x_19572:
        /* <DEDUP_REMOVED lines=13> */
.L_x_19574:
[----:B------:R-:W-:Y:S05]  /*14e30*/  BSYNC.RECONVERGENT B3 ;  /* 0x0000000000037941 */ /* 0x000fea0003800200 */
.L_x_19573:
        /* <DEDUP_REMOVED lines=42> */
.L_x_19571:
[----:B------:R-:W-:Y:S05]  /*150e0*/  BSYNC.RECONVERGENT B2 ;  /* 0x0000000000027941 */ /* 0x000fea0003800200 */
.L_x_19570:
        /* <DEDUP_REMOVED lines=15> */
.L_x_19577:
        /* <DEDUP_REMOVED lines=13> */
.L_x_19579:
[----:B------:R-:W-:Y:S05]  /*152b0*/  BSYNC.RECONVERGENT B3 ;  /* 0x0000000000037941 */ /* 0x000fea0003800200 */
.L_x_19578:
        /* <DEDUP_REMOVED lines=42> */
.L_x_19576:
[----:B------:R-:W-:Y:S05]  /*15560*/  BSYNC.RECONVERGENT B2 ;  /* 0x0000000000027941 */ /* 0x000fea0003800200 */
.L_x_19575:
        /* <DEDUP_REMOVED lines=17> */
.L_x_19582:
        /* <DEDUP_REMOVED lines=13> */
.L_x_19584:
[----:B------:R-:W-:Y:S05]  /*15750*/  BSYNC.RECONVERGENT B3 ;  /* 0x0000000000037941 */ /* 0x000fea0003800200 */
.L_x_19583:
        /* <DEDUP_REMOVED lines=42> */
.L_x_19581:
[----:B------:R-:W-:Y:S05]  /*15a00*/  BSYNC.RECONVERGENT B2 ;  /* 0x0000000000027941 */ /* 0x000fea0003800200 */
.L_x_19580:
        /* <DEDUP_REMOVED lines=15> */
.L_x_19587:
        /* <DEDUP_REMOVED lines=13> */
.L_x_19589:
[----:B------:R-:W-:Y:S05]  /*15bd0*/  BSYNC.RECONVERGENT B3 ;  /* 0x0000000000037941 */ /* 0x000fea0003800200 */
.L_x_19588:
        /* <DEDUP_REMOVED lines=42> */
.L_x_19586:
[----:B------:R-:W-:Y:S05]  /*15e80*/  BSYNC.RECONVERGENT B2 ;  /* 0x0000000000027941 */ /* 0x000fea0003800200 */
.L_x_19585:
        /* <DEDUP_REMOVED lines=17> */
.L_x_19592:
        /* <DEDUP_REMOVED lines=13> */
.L_x_19594:
[----:B------:R-:W-:Y:S05]  /*16070*/  BSYNC.RECONVERGENT B3 ;  /* 0x0000000000037941 */ /* 0x000fea0003800200 */
.L_x_19593:
        /* <DEDUP_REMOVED lines=42> */
.L_x_19591:
[----:B------:R-:W-:Y:S05]  /*16320*/  BSYNC.RECONVERGENT B2 ;  /* 0x0000000000027941 */ /* 0x000fea0003800200 */
.L_x_19590:
        /* <DEDUP_REMOVED lines=15> */
.L_x_19597:
        /* <DEDUP_REMOVED lines=13> */
.L_x_19599:
[----:B------:R-:W-:Y:S05]  /*164f0*/  BSYNC.RECONVERGENT B3 ;  /* 0x0000000000037941 */ /* 0x000fea0003800200 */
.L_x_19598:
        /* <DEDUP_REMOVED lines=42> */
.L_x_19596:
[----:B------:R-:W-:Y:S05]  /*167a0*/  BSYNC.RECONVERGENT B2 ;  /* 0x0000000000027941 */ /* 0x000fea0003800200 */
.L_x_19595:
        /* <DEDUP_REMOVED lines=17> */
.L_x_19602:
        /* <DEDUP_REMOVED lines=15> */
.L_x_19604:
[----:B------:R-:W-:Y:S05]  /*169b0*/  BSYNC.RECONVERGENT B3 ;  /* 0x0000000000037941 */ /* 0x000fea0003800200 */
.L_x_19603:
        /* <DEDUP_REMOVED lines=42> */
.L_x_19601:
[----:B------:R-:W-:Y:S05]  /*16c60*/  BSYNC.RECONVERGENT B2 ;  /* 0x0000000000027941 */ /* 0x000fea0003800200 */
.L_x_19600:
[-C--:B------:R-:W-:Y:S01]  /*16c70*/  FMUL.FTZ R106, R28, R69.reuse ;  /* 0x000000451c6a7220 */ /* 0x080fe20000410000 */
        /* <DEDUP_REMOVED lines=34> */
.L_x_19564:
        /* <DEDUP_REMOVED lines=16> */
.L_x_19608:
        /* <DEDUP_REMOVED lines=13> */
.L_x_19610:
[----:B------:R-:W-:Y:S05]  /*17070*/  BSYNC.RECONVERGENT B3 ;  /* 0x0000000000037941 */ /* 0x000fea0003800200 */
.L_x_19609:
        /* <DEDUP_REMOVED lines=41> */
.L_x_19607:
[----:B------:R-:W-:Y:S05]  /*17310*/  BSYNC.RECONVERGENT B2 ;  /* 0x0000000000027941 */ /* 0x000fea0003800200 */
.L_x_19606:
        /* <DEDUP_REMOVED lines=18> */
.L_x_19613:
        /* <DEDUP_REMOVED lines=13> */
.L_x_19615:
[----:B------:R-:W-:Y:S05]  /*17510*/  BSYNC.RECONVERGENT B3 ;  /* 0x0000000000037941 */ /* 0x000fea0003800200 */
.L_x_19614:
        /* <DEDUP_REMOVED lines=42> */
.L_x_19612:
[----:B------:R-:W-:Y:S05]  /*177c0*/  BSYNC.RECONVERGENT B2 ;  /* 0x0000000000027941 */ /* 0x000fea0003800200 */
.L_x_19611:
        /* <DEDUP_REMOVED lines=16> */
.L_x_19618:
        /* <DEDUP_REMOVED lines=13> */
.L_x_19620:
[----:B------:R-:W-:Y:S05]  /*179a0*/  BSYNC.RECONVERGENT B3 ;  /* 0x0000000000037941 */ /* 0x000fea0003800200 */
.L_x_19619:
        /* <DEDUP_REMOVED lines=42> */
.L_x_19617:
[----:B------:R-:W-:Y:S05]  /*17c50*/  BSYNC.RECONVERGENT B2 ;  /* 0x0000000000027941 */ /* 0x000fea0003800200 */
.L_x_19616:
        /* <DEDUP_REMOVED lines=16> */
.L_x_19623:
        /* <DEDUP_REMOVED lines=13> */
.L_x_19625:
[----:B------:R-:W-:Y:S05]  /*17e30*/  BSYNC.RECONVERGENT B3 ;  /* 0x0000000000037941 */ /* 0x000fea0003800200 */
.L_x_19624:
        /* <DEDUP_REMOVED lines=42> */
.L_x_19622:
[----:B------:R-:W-:Y:S05]  /*180e0*/  BSYNC.RECONVERGENT B2 ;  /* 0x0000000000027941 */ /* 0x000fea0003800200 */
.L_x_19621:
        /* <DEDUP_REMOVED lines=16> */
.L_x_19605:
        /* <DEDUP_REMOVED lines=24> */
.L_x_19626:
[----:B------:R-:W-:Y:S01]  /*18370*/  IMAD.MOV.U32 R74, RZ, RZ, R70 ;  /* 0x000000ffff4a7224 */ /* 0x000fe200078e0046 */
[----:B------:R-:W-:-:S07]  /*18380*/  IADD3 R68, PT, PT, R68, 0x20, RZ ;  /* 0x0000002044447810 */ /* 0x000fce0007ffe0ff */
.L_x_19563:
[----:B------:R-:W-:Y:S05]  /*18390*/  BSYNC.RECONVERGENT B1 ;  /* 0x0000000000017941 */ /* 0x000fea0003800200 */
.L_x_19562:
        /* <DEDUP_REMOVED lines=34> */
.L_x_19632:
        /* <DEDUP_REMOVED lines=13> */
.L_x_19634:
[----:B------:R-:W-:Y:S05]  /*18690*/  BSYNC.RECONVERGENT B3 ;  /* 0x0000000000037941 */ /* 0x000fea0003800200 */
.L_x_19633:
        /* <DEDUP_REMOVED lines=41> */
.L_x_19631:
[----:B------:R-:W-:Y:S05]  /*18930*/  BSYNC.RECONVERGENT B2 ;  /* 0x0000000000027941 */ /* 0x000fea0003800200 */
.L_x_19630:
[----:B------:R-:W0:Y:S01]  /*18940*/  LDC R69, c[0x0][0x408] ;  /* 0x00010200ff457b82 */ /* 0x000e220000000800 */
[----:B------:R-:W-:Y:S01]  /*18950*/  ISETP.NE.AND P3, PT, R92, 0x1, PT ;  /* 0x000000015c00780c */ /* 0x000fe20003f65270 */
[----:B------:R-:W-:Y:S01]  /*18960*/  IMAD.MOV.U32 R95, RZ, RZ, 0x2f800000 ;  /* 0x2f800000ff5f7424 */ /* 0x000fe200078e00ff */
[----:B------:R-:W-:Y:S01]  /*18970*/  I2FP.F32.U32 R74, R71 ;  /* 0x00000047004a7245 */ /* 0x000fe20000201000 */
[----:B------:R-:W-:Y:S01]  /*18980*/  BSSY.RECONVERGENT B2, `(.L_x_19635) ;  /* 0x0000048000027945 */ /* 0x000fe20003800200 */
[----:B------:R-:W-:Y:S01]  /*18990*/  IMAD.MOV.U32 R71, RZ, RZ, 0x2 ;  /* 0x00000002ff477424 */ /* 0x000fe200078e00ff */
[----:B------:R-:W-:Y:S02]  /*189a0*/  MOV R73, R76 ;  /* 0x0000004c00497202 */ /* 0x000fe40000000f00 */
        /* <DEDUP_REMOVED lines=13> */
.L_x_19637:
        /* <DEDUP_REMOVED lines=13> */
.L_x_19639:
[----:B------:R-:W-:Y:S05]  /*18b50*/  BSYNC.RECONVERGENT B3 ;  /* 0x0000000000037941 */ /* 0x000fea0003800200 */
.L_x_19638:
        /* <DEDUP_REMOVED lines=42> */
.L_x_19636:
[----:B------:R-:W-:Y:S05]  /*18e00*/  BSYNC.RECONVERGENT B2 ;  /* 0x0000000000027941 */ /* 0x000fea0003800200 */
.L_x_19635:
        /* <DEDUP_REMOVED lines=15> */
.L_x_19642:
        /* <DEDUP_REMOVED lines=13> */
.L_x_19644:
[----:B------:R-:W-:Y:S05]  /*18fd0*/  BSYNC.RECONVERGENT B3 ;  /* 0x0000000000037941 */ /* 0x000fea0003800200 */
.L_x_19643:
        /* <DEDUP_REMOVED lines=42> */
.L_x_19641:
[----:B------:R-:W-:Y:S05]  /*19280*/  BSYNC.RECONVERGENT B2 ;  /* 0x0000000000027941 */ /* 0x000fea0003800200 */
.L_x_19640:
[----:B------:R-:W-:Y:S01]  /*19290*/  ISETP.NE.AND P4, PT, R73, 0x1, PT ;  /* 0x000000014900780c */ /* 0x000fe20003f85270 */
[----:B------:R-:W-:Y:S01]  /*192a0*/  BSSY.RECONVERGENT B2, `(.L_x_19645) ;  /* 0x0000048000027945 */ /* 0x000fe20003800200 */
[----:B------:R-:W-:Y:S01]  /*192b0*/  I2FP.F32.U32 R74, R74 ;  /* 0x0000004a004a7245 */ /* 0x000fe20000201000 */
[----:B------:R-:W-:Y:S01]  /*192c0*/  FMUL.FTZ R61, R61, R69 ;  /* 0x000000453d3d7220 */ /* 0x000fe20000410000 */
[----:B------:R-:W-:-:S03]  /*192d0*/  IMAD.MOV.U32 R92, RZ, RZ, R76 ;  /* 0x000000ffff5c7224 */ /* 0x000fc600078e004c */
        /* <DEDUP_REMOVED lines=12> */
.L_x_19647:
        /* <DEDUP_REMOVED lines=13> */
.L_x_19649:
[----:B------:R-:W-:Y:S05]  /*19470*/  BSYNC.RECONVERGENT B3 ;  /* 0x0000000000037941 */ /* 0x000fea0003800200 */
.L_x_19648:
        /* <DEDUP_REMOVED lines=42> */
.L_x_19646:
[----:B------:R-:W-:Y:S05]  /*19720*/  BSYNC.RECONVERGENT B2 ;  /* 0x0000000000027941 */ /* 0x000fea0003800200 */
.L_x_19645:
        /* <DEDUP_REMOVED lines=15> */
.L_x_19652:
        /* <DEDUP_REMOVED lines=13> */
.L_x_19654:
[----:B------:R-:W-:Y:S05]  /*198f0*/  BSYNC.RECONVERGENT B3 ;  /* 0x0000000000037941 */ /* 0x000fea0003800200 */
.L_x_19653:
        /* <DEDUP_REMOVED lines=42> */
.L_x_19651:
[----:B------:R-:W-:Y:S05]  /*19ba0*/  BSYNC.RECONVERGENT B2 ;  /* 0x0000000000027941 */ /* 0x000fea0003800200 */
.L_x_19650:
        /* <DEDUP_REMOVED lines=17> */
.L_x_19657:
        /* <DEDUP_REMOVED lines=13> */
.L_x_19659:
[----:B------:R-:W-:Y:S05]  /*19d90*/  BSYNC.RECONVERGENT B3 ;  /* 0x0000000000037941 */ /* 0x000fea0003800200 */
.L_x_19658:
        /* <DEDUP_REMOVED lines=42> */
.L_x_19656:
[----:B------:R-:W-:Y:S05]  /*1a040*/  BSYNC.RECONVERGENT B2 ;  /* 0x0000000000027941 */ /* 0x000fea0003800200 */
.L_x_19655:
        /* <DEDUP_REMOVED lines=15> */
.L_x_19662:
        /* <DEDUP_REMOVED lines=13> */
.L_x_19664:
[----:B------:R-:W-:Y:S05]  /*1a210*/  BSYNC.RECONVERGENT B3 ;  /* 0x0000000000037941 */ /* 0x000fea0003800200 */
.L_x_19663:
        /* <DEDUP_REMOVED lines=42> */
.L_x_19661:
[----:B------:R-:W-:Y:S05]  /*1a4c0*/  BSYNC.RECONVERGENT B2 ;  /* 0x0000000000027941 */ /* 0x000fea0003800200 */
.L_x_19660:
        /* <DEDUP_REMOVED lines=17> */
.L_x_19667:
        /* <DEDUP_REMOVED lines=15> */
.L_x_19669:
[----:B------:R-:W-:Y:S05]  /*1a6d0*/  BSYNC.RECONVERGENT B3 ;  /* 0x0000000000037941 */ /* 0x000fea0003800200 */
.L_x_19668:
        /* <DEDUP_REMOVED lines=42> */
.L_x_19666:
[----:B------:R-:W-:Y:S05]  /*1a980*/  BSYNC.RECONVERGENT B2 ;  /* 0x0000000000027941 */ /* 0x000fea0003800200 */
.L_x_19665:
[-C--:B------:R-:W-:Y:S01]  /*1a990*/  FMUL.FTZ R62, R28, R69.reuse ;  /* 0x000000451c3e7220 */ /* 0x080fe20000410000 */
[----:B------:R-:W-:Y:S01]  /*1a9a0*/  FSETP.GTU.FTZ.AND P6, PT, R107, R94, PT ;  /* 0x0000005e6b00720b */ /* 0x000fe20003fdc000 */
[-C--:B------:R-:W-:Y:S01]  /*1a9b0*/  FMUL.FTZ R63, R29, R69.reuse ;  /* 0x000000451d3f7220 */ /* 0x080fe20000410000 */
[----:B------:R-:W-:Y:S02]  /*1a9c0*/  I2FP.F32.U32 R108, R108 ;  /* 0x0000006c006c7245 */ /* 0x000fe40000201000 */
[----:B------:R-:W-:Y:S01]  /*1a9d0*/  FSEL R107, R62, RZ, !P6 ;  /* 0x000000ff3e6b7208 */ /* 0x000fe20007000000 */
[----:B------:R-:W-:Y:S01]  /*1a9e0*/  FMUL.FTZ R62, R30, R69 ;  /* 0x000000451e3e7220 */ /* 0x000fe20000410000 */
[----:B------:R-:W-:Y:S01]  /*1a9f0*/  SEL R92, RZ, 0x1, P6 ;  /* 0x00000001ff5c7807 */ /* 0x000fe20003000000 */
[----:B------:R-:W-:Y:S01]  /*1aa00*/  FFMA.FTZ R95, R108, R95, 1.1641532182693481445e-10 ;  /* 0x2f0000006c5f7423 */ /* 0x000fe2000001005f */
[----:B------:R-:W-:Y:S01]  /*1aa10*/  FSETP.GTU.FTZ.AND P6, PT, R109, R94, PT ;  /* 0x0000005e6d00720b */ /* 0x000fe20003fdc000 */
[----:B------:R-:W-:Y:S01]  /*1aa20*/  FMUL.FTZ R69, R31, R69 ;  /* 0x000000451f457220 */ /* 0x000fe20000410000 */
        /* <DEDUP_REMOVED lines=25> */
.L_x_19629:
        /* <DEDUP_REMOVED lines=16> */
.L_x_19673:
        /* <DEDUP_REMOVED lines=13> */
.L_x_19675:
[----:B------:R-:W-:Y:S05]  /*1ad90*/  BSYNC.RECONVERGENT B3 ;  /* 0x0000000000037941 */ /* 0x000fea0003800200 */
.L_x_19674:
        /* <DEDUP_REMOVED lines=41> */
.L_x_19672:
[----:B------:R-:W-:Y:S05]  /*1b030*/  BSYNC.RECONVERGENT B2 ;  /* 0x0000000000027941 */ /* 0x000fea0003800200 */
.L_x_19671:
        /* <DEDUP_REMOVED lines=18> */
.L_x_19678:
        /* <DEDUP_REMOVED lines=13> */
.L_x_19680:
[----:B------:R-:W-:Y:S05]  /*1b230*/  BSYNC.RECONVERGENT B3 ;  /* 0x0000000000037941 */ /* 0x000fea0003800200 */
.L_x_19679:
        /* <DEDUP_REMOVED lines=42> */
.L_x_19677:
[----:B------:R-:W-:Y:S05]  /*1b4e0*/  BSYNC.RECONVERGENT B2 ;  /* 0x0000000000027941 */ /* 0x000fea0003800200 */
.L_x_19676:
        /* <DEDUP_REMOVED lines=16> */
.L_x_19683:
        /* <DEDUP_REMOVED lines=13> */
.L_x_19685:
[----:B------:R-:W-:Y:S05]  /*1b6c0*/  BSYNC.RECONVERGENT B3 ;  /* 0x0000000000037941 */ /* 0x000fea0003800200 */
.L_x_19684:
        /* <DEDUP_REMOVED lines=42> */
.L_x_19682:
[----:B------:R-:W-:Y:S05]  /*1b970*/  BSYNC.RECONVERGENT B2 ;  /* 0x0000000000027941 */ /* 0x000fea0003800200 */
.L_x_19681:
        /* <DEDUP_REMOVED lines=16> */
.L_x_19688:
        /* <DEDUP_REMOVED lines=13> */
.L_x_19690:
[----:B------:R-:W-:Y:S05]  /*1bb50*/  BSYNC.RECONVERGENT B3 ;  /* 0x0000000000037941 */ /* 0x000fea0003800200 */
.L_x_19689:
        /* <DEDUP_REMOVED lines=42> */
.L_x_19687:
[----:B------:R-:W-:Y:S05]  /*1be00*/  BSYNC.RECONVERGENT B2 ;  /* 0x0000000000027941 */ /* 0x000fea0003800200 */
.L_x_19686:
        /* <DEDUP_REMOVED lines=16> */
.L_x_19670:
        /* <DEDUP_REMOVED lines=19> */
[----:B------:R-:W-:-:S04]  /*1c040*/  LOP3.LUT R69, R4, 0xff, RZ, 0xc0, !PT ;  /* 0x000000ff04457812 */ /* 0x000fc800078ec0ff */
[----:B------:R-:W-:-:S05]  /*1c050*/  LEA R74, R71, R74, 0x8 ;  /* 0x0000004a474a7211 */ /* 0x000fca00078e40ff */
[----:B------:R-:W-:Y:S02]  /*1c060*/  IMAD.IADD R69, R74, 0x1, R69 ;  /* 0x000000014a457824 */ /* 0x000fe400078e0245 */
[----:B0-----:R-:W-:-:S05]  /*1c070*/  IMAD.WIDE.U32 R94, R68, 0x4, R94 ;  /* 0x00000004445e7825 */ /* 0x001fca00078e005e */
[----:B------:R1:W-:Y:S02]  /*1c080*/  STG.E desc[UR8][R94.64], R69 ;  /* 0x000000455e007986 */ /* 0x0003e4000c101908 */
.L_x_19691:
[----:B------:R-:W-:Y:S01]  /*1c090*/  MOV R74, R70 ;  /* 0x00000046004a7202 */ /* 0x000fe20000000f00 */
[----:B------:R-:W-:-:S07]  /*1c0a0*/  VIADD R68, R68, 0x20 ;  /* 0x0000002044447836 */ /* 0x000fce0000000000 */
.L_x_19628:
[----:B------:R-:W-:Y:S05]  /*1c0b0*/  BSYNC.RECONVERGENT B1 ;  /* 0x0000000000017941 */ /* 0x000fea0003800200 */
.L_x_19627:
        /* <DEDUP_REMOVED lines=34> */
.L_x_19697:
        /* <DEDUP_REMOVED lines=13> */
.L_x_19699:
[----:B------:R-:W-:Y:S05]  /*1c3b0*/  BSYNC.RECONVERGENT B3 ;  /* 0x0000000000037941 */ /* 0x000fea0003800200 */
.L_x_19698:
        /* <DEDUP_REMOVED lines=41> */
.L_x_19696:
[----:B------:R-:W-:Y:S05]  /*1c650*/  BSYNC.RECONVERGENT B2 ;  /* 0x0000000000027941 */ /* 0x000fea0003800200 */
.L_x_19695:
[----:B------:R-:W0:Y:S01]  /*1c660*/  LDC R69, c[0x0][0x408] ;  /* 0x00010200ff457b82 */ /* 0x000e220000000800 */
[----:B------:R-:W-:Y:S01]  /*1c670*/  ISETP.NE.AND P3, PT, R71, 0x1, PT ;  /* 0x000000014700780c */ /* 0x000fe20003f65270 */
[----:B------:R-:W-:Y:S01]  /*1c680*/  HFMA2 R105, -RZ, RZ, 0.1171875, 0 ;  /* 0x2f800000ff697431 */ /* 0x000fe200000001ff */
        /* <DEDUP_REMOVED lines=17> */
.L_x_19702:
        /* <DEDUP_REMOVED lines=13> */
.L_x_19704:
[----:B------:R-:W-:Y:S05]  /*1c870*/  BSYNC.RECONVERGENT B3 ;  /* 0x0000000000037941 */ /* 0x000fea0003800200 */
.L_x_19703:
        /* <DEDUP_REMOVED lines=42> */
.L_x_19701:
[----:B------:R-:W-:Y:S05]  /*1cb20*/  BSYNC.RECONVERGENT B2 ;  /* 0x0000000000027941 */ /* 0x000fea0003800200 */
.L_x_19700:
        /* <DEDUP_REMOVED lines=15> */
.L_x_19707:
        /* <DEDUP_REMOVED lines=13> */
.L_x_19709:
[----:B------:R-:W-:Y:S05]  /*1ccf0*/  BSYNC.RECONVERGENT B3 ;  /* 0x0000000000037941 */ /* 0x000fea0003800200 */
.L_x_19708:
        /* <DEDUP_REMOVED lines=39> */
[----:B------:R-:W-:Y:S02]  /*1cf70*/  LOP3.LUT R77, R74, UR32, R107, 0x96, !PT ;  /* 0x000000204a4d7c12 */ /* 0x000fe4000f8e966b */
[----:B------:R-:W-:Y:S01]  /*1cf80*/  MOV R74, R70 ;  /* 0x00000046004a7202 */ /* 0x000fe20000000f00 */
[----:B------:R-:W-:-:S07]  /*1cf90*/  IMAD.MOV.U32 R70, RZ, RZ, R106 ;  /* 0x000000ffff467224 */ /* 0x000fce00078e006a */
.L_x_19706:
[----:B------:R-:W-:Y:S05]  /*1cfa0*/  BSYNC.RECONVERGENT B2 ;  /* 0x0000000000027941 */ /* 0x000fea0003800200 */
.L_x_19705:
        /* <DEDUP_REMOVED lines=17> */
.L_x_19712:
        /* <DEDUP_REMOVED lines=13> */
.L_x_19714:
[----:B------:R-:W-:Y:S05]  /*1d190*/  BSYNC.RECONVERGENT B3 ;  /* 0x0000000000037941 */ /* 0x000fea0003800200 */
.L_x_19713:
        /* <DEDUP_REMOVED lines=39> */
[----:B------:R-:W-:Y:S02]  /*1d410*/  IMAD.MOV.U32 R70, RZ, RZ, R106 ;  /* 0x000000ffff467224 */ /* 0x000fe400078e006a */
[----:B------:R-:W-:Y:S01]  /*1d420*/  HFMA2 R106, -RZ, RZ, 0, 0 ;  /* 0x00000000ff6a7431 */ /* 0x000fe200000001ff */
[----:B------:R-:W-:-:S07]  /*1d430*/  LOP3.LUT R77, R74, UR32, R107, 0x96, !PT ;  /* 0x000000204a4d7c12 */ /* 0x000fce000f8e966b */
.L_x_19711:
[----:B------:R-:W-:Y:S05]  /*1d440*/  BSYNC.RECONVERGENT B2 ;  /* 0x0000000000027941 */ /* 0x000fea0003800200 */
.L_x_19710:
        /* <DEDUP_REMOVED lines=15> */
.L_x_19717:
        /* <DEDUP_REMOVED lines=13> */
.L_x_19719:
[----:B------:R-:W-:Y:S05]  /*1d610*/  BSYNC.RECONVERGENT B3 ;  /* 0x0000000000037941 */ /* 0x000fea0003800200 */
.L_x_19718:
        /* <DEDUP_REMOVED lines=42> */
.L_x_19716:
[----:B------:R-:W-:Y:S05]  /*1d8c0*/  BSYNC.RECONVERGENT B2 ;  /* 0x0000000000027941 */ /* 0x000fea0003800200 */
.L_x_19715:
        /* <DEDUP_REMOVED lines=17> */
.L_x_19722:
        /* <DEDUP_REMOVED lines=13> */
.L_x_19724:
[----:B------:R-:W-:Y:S05]  /*1dab0*/  BSYNC.RECONVERGENT B3 ;  /* 0x0000000000037941 */ /* 0x000fea0003800200 */
.L_x_19723:
        /* <DEDUP_REMOVED lines=42> */
.L_x_19721:
[----:B------:R-:W-:Y:S05]  /*1dd60*/  BSYNC.RECONVERGENT B2 ;  /* 0x0000000000027941 */ /* 0x000fea0003800200 */
.L_x_19720:
        /* <DEDUP_REMOVED lines=15> */
.L_x_19727:
        /* <DEDUP_REMOVED lines=13> */
.L_x_19729:
[----:B------:R-:W-:Y:S05]  /*1df30*/  BSYNC.RECONVERGENT B3 ;  /* 0x0000000000037941 */ /* 0x000fea0003800200 */
.L_x_19728:
        /* <DEDUP_REMOVED lines=42> */
.L_x_19726:
[----:B------:R-:W-:Y:S05]  /*1e1e0*/  BSYNC.RECONVERGENT B2 ;  /* 0x0000000000027941 */ /* 0x000fea0003800200 */
.L_x_19725:
        /* <DEDUP_REMOVED lines=17> */
.L_x_19732:
        /* <DEDUP_REMOVED lines=15> */
.L_x_19734:
[----:B------:R-:W-:Y:S05]  /*1e3f0*/  BSYNC.RECONVERGENT B3 ;  /* 0x0000000000037941 */ /* 0x000fea0003800200 */
.L_x_19733:
        /* <DEDUP_REMOVED lines=41> */
[----:B------:R-:W-:-:S07]  /*1e690*/  LOP3.LUT R77, R108, UR32, R121, 0x96, !PT ;  /* 0x000000206c4d7c12 */ /* 0x000fce000f8e9679 */
.L_x_19731:
[----:B------:R-:W-:Y:S05]  /*1e6a0*/  BSYNC.RECONVERGENT B2 ;  /* 0x0000000000027941 */ /* 0x000fea0003800200 */
.L_x_19730:
        /* <DEDUP_REMOVED lines=24> */
[----:B------:R-:W-:Y:S01]  /*1e830*/  FSEL R106, R107, RZ, P5 ;  /* 0x000000ff6b6a7208 */ /* 0x000fe20002800000 */
[----:B------:R-:W-:Y:S01]  /*1e840*/  FADD.FTZ R65, R110, R67 ;  /* 0x000000436e417221 */ /* 0x000fe20000010000 */
[----:B------:R-:W-:-:S02]  /*1e850*/  SEL R69, RZ, 0x1, P6 ;  /* 0x00000001ff457807 */ /* 0x000fc40003000000 */
[----:B------:R-:W-:Y:S01]  /*1e860*/  PRMT R4, R94, 0x7610, R4 ;  /* 0x000076105e047816 */ /* 0x000fe20000000004 */
[----:B------:R-:W-:Y:S01]  /*1e870*/  FADD.FTZ R67, R95, R106 ;  /* 0x0000006a5f437221 */ /* 0x000fe20000010000 */
[----:B------:R-:W-:Y:S01]  /*1e880*/  @P1 FADD.FTZ R65, R33, R65 ;  /* 0x0000004121411221 */ /* 0x000fe20000010000 */
[----:B------:R-:W-:Y:S02]  /*1e890*/  PRMT R3, R74, 0x7610, R3 ;  /* 0x000076104a037816 */ /* 0x000fe40000000003 */
[----:B------:R-:W-:Y:S01]  /*1e8a0*/  @P1 FADD.FTZ R67, R35, R67 ;  /* 0x0000004323431221 */ /* 0x000fe20000010000 */
[----:B------:R-:W-:Y:S02]  /*1e8b0*/  PRMT R2, R71, 0x7610, R2 ;  /* 0x0000761047027816 */ /* 0x000fe40000000002 */
[----:B------:R-:W-:Y:S01]  /*1e8c0*/  PRMT R0, R69, 0x7610, R0 ;  /* 0x0000761045007816 */ /* 0x000fe20000000000 */
[----:B------:R-:W-:Y:S06]  /*1e8d0*/  BRA `(.L_x_19735) ;  /* 0x0000001000d47947 */ /* 0x000fec0003800000 */
.L_x_19694:
        /* <DEDUP_REMOVED lines=16> */
.L_x_19738:
        /* <DEDUP_REMOVED lines=13> */
.L_x_19740:
[----:B------:R-:W-:Y:S05]  /*1eab0*/  BSYNC.RECONVERGENT B3 ;  /* 0x0000000000037941 */ /* 0x000fea0003800200 */
.L_x_19739:
        /* <DEDUP_REMOVED lines=41> */
.L_x_19737:
[----:B------:R-:W-:Y:S05]  /*1ed50*/  BSYNC.RECONVERGENT B2 ;  /* 0x0000000000027941 */ /* 0x000fea0003800200 */
.L_x_19736:
        /* <DEDUP_REMOVED lines=18> */
.L_x_19743:
        /* <DEDUP_REMOVED lines=13> */
.L_x_19745:
[----:B------:R-:W-:Y:S05]  /*1ef50*/  BSYNC.RECONVERGENT B3 ;  /* 0x0000000000037941 */ /* 0x000fea0003800200 */
.L_x_19744:
        /* <DEDUP_REMOVED lines=42> */
.L_x_19742:
[----:B------:R-:W-:Y:S05]  /*1f200*/  BSYNC.RECONVERGENT B2 ;  /* 0x0000000000027941 */ /* 0x000fea0003800200 */
.L_x_19741:
        /* <DEDUP_REMOVED lines=16> */
.L_x_19748:
        /* <DEDUP_REMOVED lines=13> */
.L_x_19750:
[----:B------:R-:W-:Y:S05]  /*1f3e0*/  BSYNC.RECONVERGENT B3 ;  /* 0x0000000000037941 */ /* 0x000fea0003800200 */
.L_x_19749:
        /* <DEDUP_REMOVED lines=42> */
.L_x_19747:
[----:B------:R-:W-:Y:S05]  /*1f690*/  BSYNC.RECONVERGENT B2 ;  /* 0x0000000000027941 */ /* 0x000fea0003800200 */
.L_x_19746:
        /* <DEDUP_REMOVED lines=16> */
.L_x_19753:
        /* <DEDUP_REMOVED lines=13> */
.L_x_19755:
[----:B------:R-:W-:Y:S05]  /*1f870*/  BSYNC.RECONVERGENT B3 ;  /* 0x0000000000037941 */ /* 0x000fea0003800200 */
.L_x_19754:
        /* <DEDUP_REMOVED lines=42> */
.L_x_19752:
[----:B------:R-:W-:Y:S05]  /*1fb20*/  BSYNC.RECONVERGENT B2 ;  /* 0x0000000000027941 */ /* 0x000fea0003800200 */
.L_x_19751:
        /* <DEDUP_REMOVED lines=16> */
.L_x_19735:
        /* <DEDUP_REMOVED lines=14> */
[----:B--2---:R-:W0:Y:S01]  /*1fd10*/  LDC.64 R106, c[0x0][0x3b8] ;  /* 0x0000ee00ff6a7b82 */ /* 0x004e220000000a00 */
        /* <DEDUP_REMOVED lines=10> */
.L_x_19693:
[----:B------:R-:W-:Y:S05]  /*1fdc0*/  BSYNC.RECONVERGENT B1 ;  /* 0x0000000000017941 */ /* 0x000fea0003800200 */
.L_x_19692:
[----:B------:R-:W-:Y:S01]  /*1fdd0*/  FADD.FTZ R68, RZ, R36 ;  /* 0x00000024ff447221 */ /* 0x000fe20000010000 */
[C---:B------:R-:W-:Y:S01]  /*1fde0*/  ISETP.GE.U32.AND P5, PT, R13.reuse, 0x20, PT ;  /* 0x000000200d00780c */ /* 0x040fe20003fa6070 */
[----:B------:R-:W4:Y:S01]  /*1fdf0*/  S2R R105, SR_TID.X ;  /* 0x0000000000697919 */ /* 0x000f220000002100 */
[----:B------:R-:W-:Y:S01]  /*1fe00*/  ISETP.GT.U32.AND P4, PT, R13, 0x3f, PT ;  /* 0x0000003f0d00780c */ /* 0x000fe20003f84070 */
[----:B0123--:R-:W-:Y:S01]  /*1fe10*/  FADD.FTZ R69, R37, R68 ;  /* 0x0000004425457221 */ /* 0x00ffe20000010000 */
[C---:B------:R-:W-:Y:S01]  /*1fe20*/  ISETP.GT.U32.AND P3, PT, R13.reuse, 0x5f, PT ;  /* 0x0000005f0d00780c */ /* 0x040fe20003f64070 */
[----:B------:R-:W-:Y:S01]  /*1fe30*/  UMOV UR34, 0xffffffff ;  /* 0xffffffff00227882 */ /* 0x000fe20000000000 */
[C---:B------:R-:W-:Y:S01]  /*1fe40*/  ISETP.GT.U32.AND P2, PT, R13.reuse, 0x7f, PT ;  /* 0x0000007f0d00780c */ /* 0x040fe20003f44070 */
[----:B------:R-:W-:Y:S01]  /*1fe50*/  FADD.FTZ R68, R38, R69 ;  /* 0x0000004526447221 */ /* 0x000fe20000010000 */
[C---:B------:R-:W-:Y:S02]  /*1fe60*/  ISETP.GT.U32.AND P1, PT, R13.reuse, 0x9f, PT ;  /* 0x0000009f0d00780c */ /* 0x040fe40003f24070 */
[----:B------:R-:W-:Y:S01]  /*1fe70*/  ISETP.GT.U32.AND P0, PT, R13, 0xbf, PT ;  /* 0x000000bf0d00780c */ /* 0x000fe20003f04070 */
[----:B------:R-:W-:Y:S01]  /*1fe80*/  FADD.FTZ R121, R39, R68 ;  /* 0x0000004427797221 */ /* 0x000fe20000010000 */
[----:B------:R-:W-:-:S04]  /*1fe90*/  ISETP.GT.U32.AND P6, PT, R13, 0xdf, PT ;  /* 0x000000df0d00780c */ /* 0x000fc80003fc4070 */
        /* <DEDUP_REMOVED lines=28> */
[----:B------:R-:W-:Y:S01]  /*20060*/  FADD.FTZ R71, R65, R68 ;  /* 0x0000004441477221 */ /* 0x000fe20000010000 */
[----:B------:R-:W-:-:S03]  /*20070*/  P2R R68, PR, RZ, 0x40 ;  /* 0x00000040ff447803 */ /* 0x000fc60000000000 */
[----:B------:R-:W-:-:S04]  /*20080*/  FADD.FTZ R70, R66, R71 ;  /* 0x0000004742467221 */ /* 0x000fc80000010000 */
[----:B------:R-:W-:Y:S01]  /*20090*/  @P6 FADD.FTZ R121, R67, R70 ;  /* 0x0000004643796221 */ /* 0x000fe20000010000 */
[----:B----4-:R-:W-:-:S04]  /*200a0*/  LOP3.LUT P6, RZ, R105, 0x1f, RZ, 0xc0, !PT ;  /* 0x0000001f69ff7812 */ /* 0x010fc800078cc0ff */
        /* <DEDUP_REMOVED lines=30> */
[----:B------:R-:W-:-:S04]  /*20290*/  FFMA.FTZ R94, R94, R94, R95 ;  /* 0x0000005e5e5e7223 */ /* 0x000fc8000001005f */
[----:B------:R-:W-:Y:S01]  /*202a0*/  @P4 FFMA.FTZ R106, R71, R71, R94 ;  /* 0x00000047476a4223 */ /* 0x000fe2000001005e */
[----:B------:R-:W-:Y:S01]  /*202b0*/  ISETP.NE.AND P4, PT, R69, RZ, PT ;  /* 0x000000ff4500720c */ /* 0x000fe20003f85270 */
[--C-:B------:R-:W-:Y:S01]  /*202c0*/  FADD.FTZ R69, R44, -R68.reuse ;  /* 0x800000442c457221 */ /* 0x100fe20000010000 */
        /* <DEDUP_REMOVED lines=56> */
.L_x_19785:
[----:B------:R-:W-:Y:S01]  /*20650*/  LOP3.LUT P1, RZ, R105, 0x1f, RZ, 0xc0, !PT ;  /* 0x0000001f69ff7812 */ /* 0x000fe2000782c0ff */
[C---:B------:R-:W-:Y:S01]  /*20660*/  FMUL.FTZ R71, R68.reuse, R68 ;  /* 0x0000004444477220 */ /* 0x040fe20000410000 */
        /* <DEDUP_REMOVED lines=15> */
[----:B-1----:R-:W1:Y:S01]  /*20760*/  LDC.64 R120, c[0x0][0x428] ;  /* 0x00010a00ff787b82 */ /* 0x002e620000000a00 */
[--C-:B------:R-:W-:Y:S01]  /*20770*/  FADD.FTZ R70, R36, -R94.reuse ;  /* 0x8000005e24467221 */ /* 0x100fe20000010000 */
[----:B0-----:R-:W-:Y:S02]  /*20780*/  HADD2.F32 R69, -RZ, R119.H1_H1 ;  /* 0x30000077ff457230 */ /* 0x001fe40000004100 */
[--C-:B------:R-:W-:Y:S01]  /*20790*/  FADD.FTZ R106, R38, -R94.reuse ;  /* 0x8000005e266a7221 */ /* 0x100fe20000010000 */
[----:B------:R-:W-:Y:S02]  /*207a0*/  HADD2.F32 R68, -RZ, R26.H0_H0 ;  /* 0x2000001aff447230 */ /* 0x000fe40000004100 */
[----:B------:R-:W-:Y:S01]  /*207b0*/  FMUL.FTZ R71, R95, R70 ;  /* 0x000000465f477220 */ /* 0x000fe20000410000 */
[--C-:B------:R-:W-:Y:S01]  /*207c0*/  FADD.FTZ R110, R37, -R94.reuse ;  /* 0x8000005e256e7221 */ /* 0x100fe20000010000 */
[----:B------:R-:W-:Y:S01]  /*207d0*/  FADD.FTZ R112, R39, -R94 ;  /* 0x8000005e27707221 */ /* 0x000fe20000010000 */
[----:B------:R-:W-:Y:S01]  /*207e0*/  FMUL.FTZ R109, R95, R106 ;  /* 0x0000006a5f6d7220 */ /* 0x000fe20000410000 */
[----:B------:R-:W-:Y:S01]  /*207f0*/  FFMA.FTZ R68, R71, R69, R68 ;  /* 0x0000004547447223 */ /* 0x000fe20000010044 */
[----:B------:R-:W-:-:S02]  /*20800*/  HADD2.F32 R108, -RZ, R118.H1_H1 ;  /* 0x30000076ff6c7230 */ /* 0x000fc40000004100 */
[C---:B------:R-:W-:Y:S01]  /*20810*/  FMUL.FTZ R110, R95.reuse, R110 ;  /* 0x0000006e5f6e7220 */ /* 0x040fe20000410000 */
[----:B------:R-:W-:Y:S02]  /*20820*/  HADD2.F32 R69, -RZ, R98.H1_H1 ;  /* 0x30000062ff457230 */ /* 0x000fe40000004100 */
[----:B------:R-:W-:Y:S01]  /*20830*/  FMUL.FTZ R105, R95, R112 ;  /* 0x000000705f697220 */ /* 0x000fe20000410000 */
[----:B------:R-:W-:Y:S02]  /*20840*/  HADD2.F32 R107, -RZ, R119.H0_H0 ;  /* 0x20000077ff6b7230 */ /* 0x000fe40000004100 */
[----:B------:R-:W-:Y:S02]  /*20850*/  HADD2.F32 R70, -RZ, R27.H0_H0 ;  /* 0x2000001bff467230 */ /* 0x000fe40000004100 */
[----:B------:R-:W-:Y:S01]  /*20860*/  FFMA.FTZ R69, R110, R108, R69 ;  /* 0x0000006c6e457223 */ /* 0x000fe20000010045 */
[----:B------:R-:W-:Y:S02]  /*20870*/  HADD2.F32 R71, -RZ, R118.H0_H0 ;  /* 0x20000076ff477230 */ /* 0x000fe40000004100 */
[----:B------:R-:W-:-:S02]  /*20880*/  HADD2.F32 R106, -RZ, R98.H0_H0 ;  /* 0x20000062ff6a7230 */ /* 0x000fc40000004100 */
[----:B------:R-:W-:Y:S01]  /*20890*/  FFMA.FTZ R70, R109, R107, R70 ;  /* 0x0000006b6d467223 */ /* 0x000fe20000010046 */
[----:B-1----:R-:W-:-:S04]  /*208a0*/  IMAD.WIDE.U32 R120, R84, 0x10, R120 ;  /* 0x0000001054787825 */ /* 0x002fc800078e0078 */
[----:B------:R-:W-:Y:S01]  /*208b0*/  FFMA.FTZ R71, R105, R71, R106 ;  /* 0x0000004769477223 */ /* 0x000fe2000001006a */
[----:B------:R-:W-:-:S04]  /*208c0*/  IADD3 R84, PT, PT, R84, 0x20, RZ ;  /* 0x0000002054547810 */ /* 0x000fc80007ffe0ff */
[----:B------:R2:W-:Y:S03]  /*208d0*/  STG.E.128 desc[UR8][R120.64], R68 ;  /* 0x0000004478007986 */ /* 0x0005e6000c101d08 */
.L_x_19758:
[----:B------:R-:W-:Y:S05]  /*208e0*/  BSYNC.RECONVERGENT B1 ;  /* 0x0000000000017941 */ /* 0x000fea0003800200 */
.L_x_19757:
[----:B------:R-:W-:Y:S01]  /*208f0*/  ISETP.NE.AND P0, PT, R86, RZ, PT ;  /* 0x000000ff5600720c */ /* 0x000fe20003f05270 */
[----:B------:R-:W-:-:S12]  /*20900*/  BSSY.RECONVERGENT B1, `(.L_x_19759) ;  /* 0x000001a000017945 */ /* 0x000fd80003800200 */
[----:B------:R-:W-:Y:S05]  /*20910*/  @!P0 BRA `(.L_x_19760) ;  /* 0x0000000000608947 */ /* 0x000fea0003800000 */
[----:B-12---:R-:W1:Y:S01]  /*20920*/  LDC.64 R120, c[0x0][0x428] ;  /* 0x00010a00ff787b82 */ /* 0x006e620000000a00 */
        /* <DEDUP_REMOVED lines=21> */
[----:B------:R-:W-:-:S04]  /*20a80*/  VIADD R84, R84, 0x20 ;  /* 0x0000002054547836 */ /* 0x000fc80000000000 */
[----:B------:R3:W-:Y:S03]  /*20a90*/  STG.E.128 desc[UR8][R120.64], R68 ;  /* 0x0000004478007986 */ /* 0x0007e6000c101d08 */
.L_x_19760:
[----:B------:R-:W-:Y:S05]  /*20aa0*/  BSYNC.RECONVERGENT B1 ;  /* 0x0000000000017941 */ /* 0x000fea0003800200 */
.L_x_19759:
[----:B------:R-:W-:Y:S01]  /*20ab0*/  ISETP.NE.AND P0, PT, R87, RZ, PT ;  /* 0x000000ff5700720c */ /* 0x000fe20003f05270 */
[----:B------:R-:W-:-:S12]  /*20ac0*/  BSSY.RECONVERGENT B1, `(.L_x_19761) ;  /* 0x000001a000017945 */ /* 0x000fd80003800200 */
[----:B------:R-:W-:Y:S05]  /*20ad0*/  @!P0 BRA `(.L_x_19762) ;  /* 0x0000000000608947 */ /* 0x000fea0003800000 */
[----:B-123--:R-:W1:Y:S01]  /*20ae0*/  LDC.64 R120, c[0x0][0x428] ;  /* 0x00010a00ff787b82 */ /* 0x00ee620000000a00 */
        /* <DEDUP_REMOVED lines=23> */
.L_x_19762:
[----:B------:R-:W-:Y:S05]  /*20c60*/  BSYNC.RECONVERGENT B1 ;  /* 0x0000000000017941 */ /* 0x000fea0003800200 */
.L_x_19761:
[----:B------:R-:W-:Y:S01]  /*20c70*/  ISETP.NE.AND P0, PT, R88, RZ, PT ;  /* 0x000000ff5800720c */ /* 0x000fe20003f05270 */
[----:B------:R-:W-:-:S12]  /*20c80*/  BSSY.RECONVERGENT B1, `(.L_x_19763) ;  /* 0x000001a000017945 */ /* 0x000fd80003800200 */
[----:B------:R-:W-:Y:S05]  /*20c90*/  @!P0 BRA `(.L_x_19764) ;  /* 0x0000000000608947 */ /* 0x000fea0003800000 */
[----:B-1234-:R-:W1:Y:S01]  /*20ca0*/  LDC.64 R120, c[0x0][0x428] ;  /* 0x00010a00ff787b82 */ /* 0x01ee620000000a00 */
        /* <DEDUP_REMOVED lines=23> */
.L_x_19764:
[----:B------:R-:W-:Y:S05]  /*20e20*/  BSYNC.RECONVERGENT B1 ;  /* 0x0000000000017941 */ /* 0x000fea0003800200 */
.L_x_19763:
[----:B------:R-:W-:Y:S01]  /*20e30*/  ISETP.NE.AND P0, PT, R89, RZ, PT ;  /* 0x000000ff5900720c */ /* 0x000fe20003f05270 */
[----:B------:R-:W-:-:S12]  /*20e40*/  BSSY.RECONVERGENT B1, `(.L_x_19765) ;  /* 0x000001a000017945 */ /* 0x000fd80003800200 */
[----:B------:R-:W-:Y:S05]  /*20e50*/  @!P0 BRA `(.L_x_19766) ;  /* 0x0000000000608947 */ /* 0x000fea0003800000 */
[----:B01234-:R-:W0:Y:S01]  /*20e60*/  LDC.64 R120, c[0x0][0x428] ;  /* 0x00010a00ff787b82 */ /* 0x01fe220000000a00 */
[--C-:B------:R-:W-:Y:S01]  /*20e70*/  FADD.FTZ R70, R52, -R94.reuse ;  /* 0x8000005e34467221 */ /* 0x100fe20000010000 */
[----:B------:R-:W-:Y:S02]  /*20e80*/  HADD2.F32 R69, -RZ, R104.H1_H1 ;  /* 0x30000068ff457230 */ /* 0x000fe40000004100 */
[--C-:B------:R-:W-:Y:S01]  /*20e90*/  FADD.FTZ R108, R53, -R94.reuse ;  /* 0x8000005e356c7221 */ /* 0x100fe20000010000 */
[----:B------:R-:W-:Y:S02]  /*20ea0*/  HADD2.F32 R68, -RZ, R18.H0_H0 ;  /* 0x20000012ff447230 */ /* 0x000fe40000004100 */
[----:B------:R-:W-:Y:S01]  /*20eb0*/  FMUL.FTZ R71, R95, R70 ;  /* 0x000000465f477220 */ /* 0x000fe20000410000 */
[--C-:B------:R-:W-:Y:S01]  /*20ec0*/  FADD.FTZ R110, R54, -R94.reuse ;  /* 0x8000005e366e7221 */ /* 0x100fe20000010000 */
[----:B------:R-:W-:Y:S01]  /*20ed0*/  FADD.FTZ R88, R55, -R94 ;  /* 0x8000005e37587221 */ /* 0x000fe20000010000 */
[----:B------:R-:W-:-:S02]  /*20ee0*/  HADD2.F32 R106, -RZ, R103.H1_H1 ;  /* 0x30000067ff6a7230 */ /* 0x000fc40000004100 */
        /* <DEDUP_REMOVED lines=10> */
[----:B------:R-:W-:-:S03]  /*20f90*/  FFMA.FTZ R70, R89, R87, R70 ;  /* 0x0000005759467223 */ /* 0x000fc60000010046 */
[----:B------:R-:W-:Y:S01]  /*20fa0*/  FFMA.FTZ R71, R88, R86, R71 ;  /* 0x0000005658477223 */ /* 0x000fe20000010047 */
[C---:B0-----:R-:W-:Y:S01]  /*20fb0*/  IMAD.WIDE.U32 R120, R84.reuse, 0x10, R120 ;  /* 0x0000001054787825 */ /* 0x041fe200078e0078 */
[----:B------:R-:W-:-:S04]  /*20fc0*/  IADD3 R84, PT, PT, R84, 0x20, RZ ;  /* 0x0000002054547810 */ /* 0x000fc80007ffe0ff */
[----:B------:R0:W-:Y:S03]  /*20fd0*/  STG.E.128 desc[UR8][R120.64], R68 ;  /* 0x0000004478007986 */ /* 0x0001e6000c101d08 */
.L_x_19766:
[----:B------:R-:W-:Y:S05]  /*20fe0*/  BSYNC.RECONVERGENT B1 ;  /* 0x0000000000017941 */ /* 0x000fea0003800200 */
.L_x_19765:
        /* <DEDUP_REMOVED lines=21> */
[----:B------:R-:W-:Y:S02]  /*21140*/  HADD2.F32 R71, -RZ, R3.H1_H1 ;  /* 0x30000003ff477230 */ /* 0x000fe40000004100 */
[----:B------:R-:W-:-:S03]  /*21150*/  FFMA.FTZ R70, R89, R87, R70 ;  /* 0x0000005759467223 */ /* 0x000fc60000010046 */
[----:B------:R-:W-:Y:S01]  /*21160*/  FFMA.FTZ R71, R88, R86, R71 ;  /* 0x0000005658477223 */ /* 0x000fe20000010047 */
[----:B0-----:R-:W-:-:S04]  /*21170*/  IMAD.WIDE.U32 R120, R84, 0x10, R120 ;  /* 0x0000001054787825 */ /* 0x001fc800078e0078 */
[----:B------:R-:W-:Y:S01]  /*21180*/  VIADD R84, R84, 0x20 ;  /* 0x0000002054547836 */ /* 0x000fe20000000000 */
[----:B------:R0:W-:Y:S06]  /*21190*/  STG.E.128 desc[UR8][R120.64], R68 ;  /* 0x0000004478007986 */ /* 0x0001ec000c101d08 */
.L_x_19768:
[----:B------:R-:W-:Y:S05]  /*211a0*/  BSYNC.RECONVERGENT B1 ;  /* 0x0000000000017941 */ /* 0x000fea0003800200 */
.L_x_19767:
        /* <DEDUP_REMOVED lines=24> */
[C---:B0-----:R-:W-:Y:S01]  /*21330*/  IMAD.WIDE.U32 R120, R84.reuse, 0x10, R120 ;  /* 0x0000001054787825 */ /* 0x041fe200078e0078 */
[----:B------:R-:W-:-:S04]  /*21340*/  IADD3 R84, PT, PT, R84, 0x20, RZ ;  /* 0x0000002054547810 */ /* 0x000fc80007ffe0ff */
[----:B------:R0:W-:Y:S03]  /*21350*/  STG.E.128 desc[UR8][R120.64], R68 ;  /* 0x0000004478007986 */ /* 0x0001e6000c101d08 */
.L_x_19770:
[----:B------:R-:W-:Y:S05]  /*21360*/  BSYNC.RECONVERGENT B1 ;  /* 0x0000000000017941 */ /* 0x000fea0003800200 */
.L_x_19769:
[----:B------:R-:W-:Y:S01]  /*21370*/  ISETP.NE.AND P0, PT, R92, RZ, PT ;  /* 0x000000ff5c00720c */ /* 0x000fe20003f05270 */
[----:B------:R-:W-:-:S12]  /*21380*/  BSSY.RECONVERGENT B1, `(.L_x_19771) ;  /* 0x0000011000017945 */ /* 0x000fd80003800200 */
[----:B------:R-:W-:Y:S05]  /*21390*/  @!P0 BRA `(.L_x_19772) ;  /* 0x00000000003c8947 */ /* 0x000fea0003800000 */
[----:B------:R-:W5:Y:S01]  /*213a0*/  LDC.64 R90, c[0x0][0x428] ;  /* 0x00010a00ff5a7b82 */ /* 0x000f620000000a00 */
[--C-:B0-234-:R-:W-:Y:S01]  /*213b0*/  FADD.FTZ R70, R66, -R94.reuse ;  /* 0x8000005e42467221 */ /* 0x11dfe20000010000 */
[--C-:B-1----:R-:W-:Y:S01]  /*213c0*/  FADD.FTZ R68, R64, -R94.reuse ;  /* 0x8000005e40447221 */ /* 0x102fe20000010000 */
[--C-:B------:R-:W-:Y:S01]  /*213d0*/  FADD.FTZ R88, R65, -R94.reuse ;  /* 0x8000005e41587221 */ /* 0x100fe20000010000 */
[----:B------:R-:W-:Y:S01]  /*213e0*/  FADD.FTZ R86, R67, -R94 ;  /* 0x8000005e43567221 */ /* 0x000fe20000010000 */
        /* <DEDUP_REMOVED lines=8> */
[----:B-----5:R-:W-:-:S05]  /*21470*/  IMAD.WIDE.U32 R90, R84, 0x10, R90 ;  /* 0x00000010545a7825 */ /* 0x020fca00078e005a */
[----:B------:R0:W-:Y:S02]  /*21480*/  STG.E.128 desc[UR8][R90.64], R68 ;  /* 0x000000445a007986 */ /* 0x0001e4000c101d08 */
.L_x_19772:
[----:B------:R-:W-:Y:S05]  /*21490*/  BSYNC.RECONVERGENT B1 ;  /* 0x0000000000017941 */ /* 0x000fea0003800200 */
.L_x_19771:
[----:B01234-:R-:W0:Y:S02]  /*214a0*/  LDC.64 R68, c[0x0][0x380] ;  /* 0x0000e000ff447b82 */ /* 0x01fe240000000a00 */
[----:B0-----:R-:W-:-:S05]  /*214b0*/  IMAD R81, R68, 0x4, R81 ;  /* 0x0000000444517824 */ /* 0x001fca00078e0251 */
[----:B------:R-:W-:-:S13]  /*214c0*/  ISETP.GE.AND P0, PT, R81, R69, PT ;  /* 0x000000455100720c */ /* 0x000fda0003f06270 */
[----:B------:R-:W-:Y:S05]  /*214d0*/  @!P0 BRA `(.L_x_19773) ;  /* 0xfffffdfc00d48947 */ /* 0x000fea000383ffff */
[----:B------:R-:W-:Y:S05]  /*214e0*/  BSYNC B0 ;  /* 0x0000000000007941 */ /* 0x000fea0003800000 */
.L_x_19236:
[----:B------:R-:W-:Y:S05]  /*214f0*/  EXIT ;  /* 0x000000000000794d */ /* 0x000fea0003800000 */
.L_x_19756:
        /* <DEDUP_REMOVED lines=8> */
.L_x_19775:
[----:B------:R-:W-:Y:S05]  /*21580*/  BSYNC B1 ;  /* 0x0000000000017941 */ /* 0x000fea0003800000 */
.L_x_19774:
        /* <DEDUP_REMOVED lines=8> */
.L_x_19776:
[----:B------:R-:W-:Y:S02]  /*21610*/  HFMA2 R71, -RZ, RZ, 0, 2.384185791015625e-07 ;  /* 0x00000004ff477431 */ /* 0x000fe400000001ff */
[----:B------:R-:W-:-:S04]  /*21620*/  FADD.FTZ R110, R106, R107 ;  /* 0x0000006b6a6e7221 */ /* 0x000fc80000010000 */
[----:B------:R-:W-:-:S07]  /*21630*/  IMAD.MOV.U32 R106, RZ, RZ, R110 ;  /* 0x000000ffff6a7224 */ /* 0x000fce00078e006e */
[----:B------:R-:W-:Y:S05]  /*21640*/  WARPSYNC.COLLECTIVE R95, `(.L_x_19777) ;  /* 0x000000005f087348 */ /* 0x000fea0003c00000 */
[----:B------:R0:W1:Y:S02]  /*21650*/  SHFL.BFLY P6, R107, R106, R71, R94 ;  /* 0x0c0000476a6b7389 */ /* 0x00006400000c005e */
[----:B01----:R-:W-:Y:S05]  /*21660*/  ENDCOLLECTIVE ;  /* 0x000000000000791b */ /* 0x003fea0003800000 */
.L_x_19777:
[----:B------:R-:W-:Y:S01]  /*21670*/  MOV R71, 0x8 ;  /* 0x0000000800477802 */ /* 0x000fe20000000f00 */
[----:B------:R-:W-:-:S04]  /*21680*/  FADD.FTZ R109, R110, R107 ;  /* 0x0000006b6e6d7221 */ /* 0x000fc80000010000 */
[----:B------:R-:W-:-:S07]  /*21690*/  IMAD.MOV.U32 R106, RZ, RZ, R109 ;  /* 0x000000ffff6a7224 */ /* 0x000fce00078e006d */
[----:B------:R-:W-:Y:S05]  /*216a0*/  WARPSYNC.COLLECTIVE R95, `(.L_x_19778) ;  /* 0x000000005f087348 */ /* 0x000fea0003c00000 */
[----:B------:R0:W1:Y:S02]  /*216b0*/  SHFL.BFLY P6, R107, R106, R71, R94 ;  /* 0x0c0000476a6b7389 */ /* 0x00006400000c005e */
[----:B01----:R-:W-:Y:S05]  /*216c0*/  ENDCOLLECTIVE ;  /* 0x000000000000791b */ /* 0x003fea0003800000 */
.L_x_19778:
[----:B------:R-:W-:Y:S02]  /*216d0*/  HFMA2 R71, -RZ, RZ, 0, 9.5367431640625e-07 ;  /* 0x00000010ff477431 */ /* 0x000fe400000001ff */
[----:B------:R-:W-:-:S04]  /*216e0*/  FADD.FTZ R108, R109, R107 ;  /* 0x0000006b6d6c7221 */ /* 0x000fc80000010000 */
[----:B------:R-:W-:-:S07]  /*216f0*/  IMAD.MOV.U32 R106, RZ, RZ, R108 ;  /* 0x000000ffff6a7224 */ /* 0x000fce00078e006c */
[----:B------:R-:W-:Y:S05]  /*21700*/  WARPSYNC.COLLECTIVE R95, `(.L_x_19779) ;  /* 0x000000005f087348 */ /* 0x000fea0003c00000 */
[----:B------:R0:W1:Y:S02]  /*21710*/  SHFL.BFLY P6, R107, R106, R71, R94 ;  /* 0x0c0000476a6b7389 */ /* 0x00006400000c005e */
[----:B01----:R-:W-:Y:S05]  /*21720*/  ENDCOLLECTIVE ;  /* 0x000000000000791b */ /* 0x003fea0003800000 */
.L_x_19779:
[----:B------:R-:W-:Y:S01]  /*21730*/  FADD.FTZ R107, R108, R107 ;  /* 0x0000006b6c6b7221 */ /* 0x000fe20000010000 */
[----:B------:R-:W-:-:S03]  /*21740*/  ISETP.NE.AND P6, PT, R68, RZ, PT ;  /* 0x000000ff4400720c */ /* 0x000fc60003fc5270 */
        /* <DEDUP_REMOVED lines=18> */
[----:B------:R-:W-:Y:S01]  /*21870*/  ISETP.NE.AND P4, PT, R69, RZ, PT ;  /* 0x000000ff4500720c */ /* 0x000fe20003f85270 */
[----:B------:R-:W-:Y:S01]  /*21880*/  FADD.FTZ R69, R44, -R68 ;  /* 0x800000442c457221 */ /* 0x000fe20000010000 */
[----:B------:R-:W-:-:S03]  /*21890*/  IMAD.MOV.U32 R71, RZ, RZ, 0x1 ;  /* 0x00000001ff477424 */ /* 0x000fc600078e00ff */
[----:B------:R-:W-:Y:S01]  /*218a0*/  FFMA.FTZ R94, R69, R69, R106 ;  /* 0x00000045455e7223 */ /* 0x000fe2000001006a */
[----:B------:R-:W-:-:S04]  /*218b0*/  FADD.FTZ R69, R45, -R68 ;  /* 0x800000442d457221 */ /* 0x000fc80000010000 */
[----:B------:R-:W-:Y:S01]  /*218c0*/  FFMA.FTZ R69, R69, R69, R94 ;  /* 0x0000004545457223 */ /* 0x000fe2000001005e */
[----:B------:R-:W-:-:S04]  /*218d0*/  FADD.FTZ R94, R46, -R68 ;  /* 0x800000442e5e7221 */ /* 0x000fc80000010000 */
[----:B------:R-:W-:Y:S01]  /*218e0*/  FFMA.FTZ R94, R94, R94, R69 ;  /* 0x0000005e5e5e7223 */ /* 0x000fe20000010045 */
[----:B------:R-:W-:-:S04]  /*218f0*/  FADD.FTZ R69, R47, -R68 ;  /* 0x800000442f457221 */ /* 0x000fc80000010000 */
[----:B------:R-:W-:Y:S01]  /*21900*/  @P3 FFMA.FTZ R106, R69, R69, R94 ;  /* 0x00000045456a3223 */ /* 0x000fe2000001005e */
        /* <DEDUP_REMOVED lines=44> */
.L_x_19780:
[----:B------:R-:W-:Y:S02]  /*21bd0*/  HFMA2 R71, -RZ, RZ, 0, 1.1920928955078125e-07 ;  /* 0x00000002ff477431 */ /* 0x000fe400000001ff */
[----:B------:R-:W-:-:S04]  /*21be0*/  FADD.FTZ R110, R106, R107 ;  /* 0x0000006b6a6e7221 */ /* 0x000fc80000010000 */
[----:B------:R-:W-:-:S07]  /*21bf0*/  IMAD.MOV.U32 R106, RZ, RZ, R110 ;  /* 0x000000ffff6a7224 */ /* 0x000fce00078e006e */
[----:B------:R-:W-:Y:S05]  /*21c00*/  WARPSYNC.COLLECTIVE R95, `(.L_x_19781) ;  /* 0x000000005f087348 */ /* 0x000fea0003c00000 */
[----:B------:R0:W1:Y:S02]  /*21c10*/  SHFL.BFLY P6, R107, R106, R71, R94 ;  /* 0x0c0000476a6b7389 */ /* 0x00006400000c005e */
[----:B01----:R-:W-:Y:S05]  /*21c20*/  ENDCOLLECTIVE ;  /* 0x000000000000791b */ /* 0x003fea0003800000 */
.L_x_19781:
[----:B------:R-:W-:Y:S01]  /*21c30*/  MOV R71, 0x4 ;  /* 0x0000000400477802 */ /* 0x000fe20000000f00 */
[----:B------:R-:W-:-:S04]  /*21c40*/  FADD.FTZ R109, R110, R107 ;  /* 0x0000006b6e6d7221 */ /* 0x000fc80000010000 */
[----:B------:R-:W-:-:S07]  /*21c50*/  IMAD.MOV.U32 R106, RZ, RZ, R109 ;  /* 0x000000ffff6a7224 */ /* 0x000fce00078e006d */
[----:B------:R-:W-:Y:S05]  /*21c60*/  WARPSYNC.COLLECTIVE R95, `(.L_x_19782) ;  /* 0x000000005f087348 */ /* 0x000fea0003c00000 */
[----:B------:R0:W1:Y:S02]  /*21c70*/  SHFL.BFLY P6, R107, R106, R71, R94 ;  /* 0x0c0000476a6b7389 */ /* 0x00006400000c005e */
[----:B01----:R-:W-:Y:S05]  /*21c80*/  ENDCOLLECTIVE ;  /* 0x000000000000791b */ /* 0x003fea0003800000 */
.L_x_19782:
[----:B------:R-:W-:Y:S02]  /*21c90*/  HFMA2 R71, -RZ, RZ, 0, 4.76837158203125e-07 ;  /* 0x00000008ff477431 */ /* 0x000fe400000001ff */
[----:B------:R-:W-:-:S04]  /*21ca0*/  FADD.FTZ R108, R109, R107 ;  /* 0x0000006b6d6c7221 */ /* 0x000fc80000010000 */
[----:B------:R-:W-:-:S07]  /*21cb0*/  IMAD.MOV.U32 R106, RZ, RZ, R108 ;  /* 0x000000ffff6a7224 */ /* 0x000fce00078e006c */
[----:B------:R-:W-:Y:S05]  /*21cc0*/  WARPSYNC.COLLECTIVE R95, `(.L_x_19783) ;  /* 0x000000005f087348 */ /* 0x000fea0003c00000 */
[----:B------:R0:W1:Y:S02]  /*21cd0*/  SHFL.BFLY P6, R107, R106, R71, R94 ;  /* 0x0c0000476a6b7389 */ /* 0x00006400000c005e */
[----:B01----:R-:W-:Y:S05]  /*21ce0*/  ENDCOLLECTIVE ;  /* 0x000000000000791b */ /* 0x003fea0003800000 */
.L_x_19783:
[----:B------:R-:W-:Y:S01]  /*21cf0*/  MOV R71, 0x10 ;  /* 0x0000001000477802 */ /* 0x000fe20000000f00 */
[----:B------:R-:W-:-:S04]  /*21d00*/  FADD.FTZ R69, R108, R107 ;  /* 0x0000006b6c457221 */ /* 0x000fc80000010000 */
[----:B------:R-:W-:-:S07]  /*21d10*/  IMAD.MOV.U32 R106, RZ, RZ, R69 ;  /* 0x000000ffff6a7224 */ /* 0x000fce00078e0045 */
[----:B------:R-:W-:Y:S05]  /*21d20*/  WARPSYNC.COLLECTIVE R95, `(.L_x_19784) ;  /* 0x000000005f087348 */ /* 0x000fea0003c00000 */
[----:B------:R0:W1:Y:S02]  /*21d30*/  SHFL.BFLY P6, R107, R106, R71, R94 ;  /* 0x0c0000476a6b7389 */ /* 0x00006400000c005e */
[----:B01----:R-:W-:Y:S05]  /*21d40*/  ENDCOLLECTIVE ;  /* 0x000000000000791b */ /* 0x003fea0003800000 */
.L_x_19784:
[----:B------:R-:W-:Y:S05]  /*21d50*/  BRA `(.L_x_19785) ;  /* 0xffffffe8003c7947 */ /* 0x000fea000383ffff */
.L_x_19786:
        /* <DEDUP_REMOVED lines=10> */
.L_x_22740:


//--------------------- .text._ZN10layer_norm31ln_parallel_residual_fwd_kernelINS_13Kernel_traitsI6__halfffffjLj1024ELj1ELj4ELj1ELj16ENS_18Kernel_traits_baseILj1024ES2_ffffjLj128EEEEELb1ELb1ELb1EEEvNS_9FwdParamsE --------------------------
	.section	.text._ZN10layer_norm31ln_parallel_residual_fwd_kernelINS_13Kernel_traitsI6__halfffffjLj1024ELj1ELj4ELj1ELj16ENS_18Kernel_traits_baseILj1024ES2_ffffjLj128EEEEELb1ELb1ELb1EEEvNS_9FwdParamsE,"ax",@progbits
	.align	128
        .global         _ZN10layer_norm31ln_parallel_residual_fwd_kernelINS_13Kernel_traitsI6__halfffffjLj1024ELj1ELj4ELj1ELj16ENS_18Kernel_traits_baseILj1024ES2_ffffjLj128EEEEELb1ELb1ELb1EEEvNS_9FwdParamsE
        .type           _ZN10layer_norm31ln_parallel_residual_fwd_kernelINS_13Kernel_traitsI6__halfffffjLj1024ELj1ELj4ELj1ELj16ENS_18Kernel_traits_baseILj1024ES2_ffffjLj128EEEEELb1ELb1ELb1EEEvNS_9FwdParamsE,@function
        .size           _ZN10layer_norm31ln_parallel_residual_fwd_kernelINS_13Kernel_traitsI6__halfffffjLj1024ELj1ELj4ELj1ELj16ENS_18Kernel_traits_baseILj1024ES2_ffffjLj128EEEEELb1ELb1ELb1EEEvNS_9FwdParamsE,(.L_x_22741 - _ZN10layer_norm31ln_parallel_residual_fwd_kernelINS_13Kernel_traitsI6__halfffffjLj1024ELj1ELj4ELj1ELj16ENS_18Kernel_traits_baseILj1024ES2_ffffjLj128EEEEELb1ELb1ELb1EEEvNS_9FwdParamsE)
        .other          _ZN10layer_norm31ln_parallel_residual_fwd_kernelINS_13Kernel_traitsI6__halfffffjLj1024ELj1ELj4ELj1ELj16ENS_18Kernel_traits_baseILj1024ES2_ffffjLj128EEEEELb1ELb1ELb1EEEvNS_9FwdParamsE,@"STO_CUDA_ENTRY STV_DEFAULT"
_ZN10layer_norm31ln_parallel_residual_fwd_kernelINS_13Kernel_traitsI6__halfffffjLj1024ELj1ELj4ELj1ELj16ENS_18Kernel_traits_baseILj1024ES2_ffffjLj128EEEEELb1ELb1ELb1EEEvNS_9FwdParamsE:
.text._ZN10layer_norm31ln_parallel_residual_fwd_kernelINS_13Kernel_traitsI6__halfffffjLj1024ELj1ELj4ELj1ELj16ENS_18Kernel_traits_baseILj1024ES2_ffffjLj128EEEEELb1ELb1ELb1EEEvNS_9FwdParamsE:
[----:B------:R-:W-:Y:S01]  /*0000*/  LDC R1, c[0x0][0x37c] ;  /* 0x0000df00ff017b82 */ /* 0x000fe20000000800 */
[----:B------:R-:W0:Y:S07]  /*0010*/  LDCU.U8 UR4, c[0x0][0x464] ;  /* 0x00008c80ff0477ac */ /* 0x000e2e0008000000 */
[----:B------:R-:W1:Y:S01]  /*0020*/  LDC R118, c[0x0][0x458] ;  /* 0x00011600ff767b82 */ /* 0x000e620000000800 */
[----:B------:R-:W2:Y:S01]  /*0030*/  LDCU.64 UR6, c[0x0][0x450] ;  /* 0x00008a00ff0677ac */ /* 0x000ea20008000a00 */
[----:B------:R-:W3:Y:S06]  /*0040*/  LDCU.64 UR8, c[0x0][0x358] ;  /* 0x00006b00ff0877ac */ /* 0x000eec0008000a00 */
[----:B------:R-:W1:Y:S01]  /*0050*/  LDC R119, c[0x0][0x45c] ;  /* 0x00011700ff777b82 */ /* 0x000e620000000800 */
[----:B------:R-:W4:Y:S01]  /*0060*/  LDCU.64 UR10, c[0x0][0x438] ;  /* 0x00008700ff0a77ac */ /* 0x000f220008000a00 */
[----:B0-----:R-:W-:Y:S01]  /*0070*/  ISETP.NE.AND P0, PT, RZ, UR4, PT ;  /* 0x00000004ff007c0c */ /* 0x001fe2000bf05270 */
[----:B--2---:R-:W-:-:S02]  /*0080*/  IMAD.U32 R2, RZ, RZ, UR6 ;  /* 0x00000006ff027e24 */ /* 0x004fc4000f8e00ff */
[----:B------:R-:W-:-:S10]  /*0090*/  IMAD.U32 R3, RZ, RZ, UR7 ;  /* 0x00000007ff037e24 */ /* 0x000fd4000f8e00ff */
[----:B---3--:R-:W2:Y:S01]  /*00a0*/  @P0 LDG.E.64 R2, desc[UR8][R2.64] ;  /* 0x0000000802020981 */ /* 0x008ea2000c1e1b00 */
[----:B------:R-:W0:Y:S03]  /*00b0*/  @P0 LDC R7, c[0x0][0x460] ;  /* 0x00011800ff070b82 */ /* 0x000e260000000800 */
[----:B-1----:R-:W0:Y:S01]  /*00c0*/  @P0 LDG.E.64 R4, desc[UR8][R118.64] ;  /* 0x0000000876040981 */ /* 0x002e22000c1e1b00 */
[----:B----4-:R-:W-:Y:S01]  /*00d0*/  UISETP.NE.U32.AND UP0, UPT, UR10, URZ, UPT ;  /* 0x000000ff0a00728c */ /* 0x010fe2000bf05070 */
[----:B------:R-:W1:Y:S03]  /*00e0*/  S2R R117, SR_TID.X ;  /* 0x0000000000757919 */ /* 0x000e660000002100 */
[----:B------:R-:W3:Y:S01]  /*00f0*/  S2UR UR5, SR_CTAID.X ;  /* 0x00000000000579c3 */ /* 0x000ee20000002500 */
[----:B------:R-:W-:-:S07]  /*0100*/  UISETP.NE.AND.EX UP0, UPT, UR11, URZ, UPT, UP0 ;  /* 0x000000ff0b00728c */ /* 0x000fce000bf05300 */
[----:B------:R-:W4:Y:S01]  /*0110*/  LDC R0, c[0x0][0x360] ;  /* 0x0000d800ff007b82 */ /* 0x000f220000000800 */
[----:B---3--:R-:W-:Y:S01]  /*0120*/  USHF.L.U32 UR4, UR5, 0x2, URZ ;  /* 0x0000000205047899 */ /* 0x008fe200080006ff */
[--C-:B-1----:R-:W-:Y:S01]  /*0130*/  SHF.R.U32.HI R116, RZ, 0x5, R117.reuse ;  /* 0x00000005ff747819 */ /* 0x102fe20000011675 */
[----:B----4-:R-:W-:Y:S01]  /*0140*/  IMAD R115, R0, UR5, R117 ;  /* 0x0000000500737c24 */ /* 0x010fe2000f8e0275 */
[----:B------:R-:W-:-:S03]  /*0150*/  LOP3.LUT R117, R117, 0x1f, RZ, 0xc0, !PT ;  /* 0x0000001f75757812 */ /* 0x000fc600078ec0ff */
[----:B------:R-:W-:Y:S02]  /*0160*/  LOP3.LUT R116, R116, UR4, RZ, 0xfc, !PT ;  /* 0x0000000474747c12 */ /* 0x000fe4000f8efcff */
[----:B--2---:R-:W-:Y:S02]  /*0170*/  @P0 R2UR UR6, R2 ;  /* 0x00000000020602ca */ /* 0x004fe400000e0000 */
[----:B------:R-:W-:Y:S02]  /*0180*/  @P0 R2UR UR7, R3 ;  /* 0x00000000030702ca */ /* 0x000fe400000e0000 */
[----:B0-----:R-:W-:-:S04]  /*0190*/  @P0 IADD3 R118, P1, PT, R4, R7, RZ ;  /* 0x0000000704760210 */ /* 0x001fc80007f3e0ff */
[----:B------:R-:W-:-:S04]  /*01a0*/  @P0 IADD3.X R119, PT, PT, RZ, R5, RZ, P1, !PT ;  /* 0x00000005ff770210 */ /* 0x000fc80000ffe4ff */
[--C-:B------:R-:W-:Y:S01]  /*01b0*/  SHF.R.U64 R114, R118, 0x2, R119.reuse ;  /* 0x0000000276727819 */ /* 0x100fe20000001277 */
[----:B------:R-:W-:Y:S01]  /*01c0*/  UIADD3 UR12, UPT, UPT, UR6, -0x61c88647, URZ ;  /* 0x9e3779b9060c7890 */ /* 0x000fe2000fffe0ff */
[----:B------:R-:W-:Y:S01]  /*01d0*/  SHF.R.U32.HI R113, RZ, 0x2, R119 ;  /* 0x00000002ff717819 */ /* 0x000fe20000011677 */
[----:B------:R-:W-:Y:S02]  /*01e0*/  UIADD3 UR13, UPT, UPT, UR7, -0x4498517b, URZ ;  /* 0xbb67ae85070d7890 */ /* 0x000fe4000fffe0ff */
        /* <DEDUP_REMOVED lines=38> */
.L_x_19787:
        /* <DEDUP_REMOVED lines=18> */
.L_x_19788:
[----:B------:R-:W1:Y:S02]  /*0570*/  LDCU UR4, c[0x0][0x384] ;  /* 0x00007080ff0477ac */ /* 0x000e640008000800 */
[----:B-1----:R-:W-:-:S13]  /*0580*/  ISETP.GE.AND P0, PT, R116, UR4, PT ;  /* 0x0000000474007c0c */ /* 0x002fda000bf06270 */
[----:B------:R-:W-:Y:S05]  /*0590*/  @P0 EXIT ;  /* 0x000000000000094d */ /* 0x000fea0003800000 */
[----:B0-----:R-:W-:Y:S01]  /*05a0*/  IMAD.HI.U32 R34, R114, -0x2daee0ad, RZ ;  /* 0xd2511f5372227827 */ /* 0x001fe200078e00ff */
[--C-:B-----5:R-:W-:Y:S01]  /*05b0*/  SHF.R.U64 R103, R24, 0x10, R25.reuse ;  /* 0x0000001018677819 */ /* 0x120fe20000001219 */
[----:B------:R-:W0:Y:S01]  /*05c0*/  LDCU.64 UR4, c[0x0][0x398] ;  /* 0x00007300ff0477ac */ /* 0x000e220008000a00 */
[----:B------:R-:W-:Y:S01]  /*05d0*/  SHF.R.U32.HI R40, RZ, 0x10, R25 ;  /* 0x00000010ff287819 */ /* 0x000fe20000011619 */
[C---:B------:R-:W-:Y:S01]  /*05e0*/  IMAD.HI.U32 R0, R115.reuse, -0x326172a9, RZ ;  /* 0xcd9e8d5773007827 */ /* 0x040fe200078e00ff */
[----:B------:R-:W-:Y:S01]  /*05f0*/  LOP3.LUT R34, R34, UR7, RZ, 0x3c, !PT ;  /* 0x0000000722227c12 */ /* 0x000fe2000f8e3cff */
[----:B------:R-:W-:Y:S01]  /*0600*/  BSSY B0, `(.L_x_19789) ;  /* 0x0001fb1000007945 */ /* 0x000fe20003800000 */
[----:B------:R-:W-:Y:S01]  /*0610*/  MOV R45, R29 ;  /* 0x0000001d002d7202 */ /* 0x000fe20000000f00 */
[----:B------:R-:W-:Y:S01]  /*0620*/  IMAD R36, R115, -0x326172a9, RZ ;  /* 0xcd9e8d5773247824 */ /* 0x000fe200078e02ff */
[----:B------:R-:W-:Y:S01]  /*0630*/  LOP3.LUT R0, R113, UR6, R0, 0x96, !PT ;  /* 0x0000000671007c12 */ /* 0x000fe2000f8e9600 */
[----:B------:R-:W-:Y:S01]  /*0640*/  IMAD R38, R114, -0x2daee0ad, RZ ;  /* 0xd2511f5372267824 */ /* 0x000fe200078e02ff */
[----:B------:R-:W-:Y:S01]  /*0650*/  MOV R75, R23 ;  /* 0x00000017004b7202 */ /* 0x000fe20000000f00 */
[----:B------:R-:W-:Y:S01]  /*0660*/  IMAD.HI.U32 R35, R34, -0x326172a9, RZ ;  /* 0xcd9e8d5722237827 */ /* 0x000fe200078e00ff */
[--C-:B------:R-:W-:Y:S01]  /*0670*/  SHF.R.U64 R76, R22, 0x10, R23.reuse ;  /* 0x00000010164c7819 */ /* 0x100fe20000001217 */
[----:B------:R-:W1:Y:S01]  /*0680*/  LDCU UR31, c[0x0][0x404] ;  /* 0x00008080ff1f77ac */ /* 0x000e620008000800 */
[----:B------:R-:W-:Y:S01]  /*0690*/  SHF.R.U32.HI R77, RZ, 0x10, R23 ;  /* 0x00000010ff4d7819 */ /* 0x000fe20000011617 */
[----:B------:R-:W-:Y:S01]  /*06a0*/  IMAD.HI.U32 R37, R0, -0x2daee0ad, RZ ;  /* 0xd2511f5300257827 */ /* 0x000fe200078e00ff */
[----:B------:R-:W-:Y:S01]  /*06b0*/  LOP3.LUT R35, R36, UR12, R35, 0x96, !PT ;  /* 0x0000000c24237c12 */ /* 0x000fe2000f8e9623 */
[----:B------:R-:W2:Y:S01]  /*06c0*/  LDCU UR32, c[0x0][0x408] ;  /* 0x00008100ff2077ac */ /* 0x000ea20008000800 */
[----:B------:R-:W-:Y:S01]  /*06d0*/  MOV R82, R14 ;  /* 0x0000000e00527202 */ /* 0x000fe20000000f00 */
[----:B------:R-:W-:Y:S01]  /*06e0*/  IMAD R39, R34, -0x326172a9, RZ ;  /* 0xcd9e8d5722277824 */ /* 0x000fe200078e02ff */
[----:B------:R-:W-:Y:S01]  /*06f0*/  LOP3.LUT R37, R38, UR13, R37, 0x96, !PT ;  /* 0x0000000d26257c12 */ /* 0x000fe2000f8e9625 */
[----:B------:R-:W-:Y:S01]  /*0700*/  IMAD R41, R0, -0x2daee0ad, RZ ;  /* 0xd2511f5300297824 */ /* 0x000fe200078e02ff */
[----:B------:R-:W-:Y:S01]  /*0710*/  SHF.R.U32.HI R38, RZ, 0x10, R27 ;  /* 0x00000010ff267819 */ /* 0x000fe2000001161b */
[----:B------:R-:W-:Y:S01]  /*0720*/  IMAD.HI.U32 R34, R35, -0x2daee0ad, RZ ;  /* 0xd2511f5323227827 */ /* 0x000fe200078e00ff */
[----:B0-----:R-:W-:Y:S01]  /*0730*/  UISETP.NE.U32.AND UP0, UPT, UR4, URZ, UPT ;  /* 0x000000ff0400728c */ /* 0x001fe2000bf05070 */
[----:B------:R-:W-:Y:S01]  /*0740*/  SHF.R.U64 R84, R14, 0x10, R15 ;  /* 0x000000100e547819 */ /* 0x000fe2000000120f */
[----:B------:R-:W0:Y:S01]  /*0750*/  LDCU UR4, c[0x0][0x388] ;  /* 0x00007100ff0477ac */ /* 0x000e220008000800 */
[----:B------:R-:W-:Y:S01]  /*0760*/  IMAD.HI.U32 R0, R37, -0x326172a9, RZ ;  /* 0xcd9e8d5725007827 */ /* 0x000fe200078e00ff */
[----:B------:R-:W-:-:S02]  /*0770*/  LOP3.LUT R34, R41, UR15, R34, 0x96, !PT ;  /* 0x0000000f29227c12 */ /* 0x000fc4000f8e9622 */
[----:B------:R-:W-:Y:S01]  /*0780*/  MOV R41, R26 ;  /* 0x0000001a00297202 */ /* 0x000fe20000000f00 */
[----:B------:R-:W-:Y:S01]  /*0790*/  IMAD.MOV.U32 R105, RZ, RZ, R24 ;  /* 0x000000ffff697224 */ /* 0x000fe200078e0018 */
[----:B------:R-:W-:Y:S01]  /*07a0*/  LOP3.LUT R0, R39, UR14, R0, 0x96, !PT ;  /* 0x0000000e27007c12 */ /* 0x000fe2000f8e9600 */
[----:B------:R-:W-:Y:S01]  /*07b0*/  IMAD.MOV.U32 R42, RZ, RZ, R25 ;  /* 0x000000ffff2a7224 */ /* 0x000fe200078e0019 */
[----:B------:R-:W-:Y:S01]  /*07c0*/  SHF.R.U64 R39, R26, 0x10, R27 ;  /* 0x000000101a277819 */ /* 0x000fe2000000121b */
[----:B------:R-:W-:Y:S01]  /*07d0*/  IMAD R37, R37, -0x326172a9, RZ ;  /* 0xcd9e8d5725257824 */ /* 0x000fe200078e02ff */
[----:B------:R-:W-:Y:S01]  /*07e0*/  SHF.R.U32.HI R85, RZ, 0x10, R15 ;  /* 0x00000010ff557819 */ /* 0x000fe2000001160f */
[----:B------:R-:W-:Y:S01]  /*07f0*/  IMAD R36, R35, -0x2daee0ad, RZ ;  /* 0xd2511f5323247824 */ /* 0x000fe200078e02ff */
[--C-:B------:R-:W-:Y:S01]  /*0800*/  SHF.R.U64 R80, R20, 0x10, R21.reuse ;  /* 0x0000001014507819 */ /* 0x100fe20000001215 */
[----:B------:R-:W-:Y:S01]  /*0810*/  IMAD.HI.U32 R24, R34, -0x326172a9, RZ ;  /* 0xcd9e8d5722187827 */ /* 0x000fe200078e00ff */
[----:B------:R-:W-:Y:S01]  /*0820*/  SHF.R.U32.HI R81, RZ, 0x10, R21 ;  /* 0x00000010ff517819 */ /* 0x000fe20000011615 */
[----:B------:R-:W-:Y:S01]  /*0830*/  UISETP.NE.AND.EX UP0, UPT, UR5, URZ, UPT, UP0 ;  /* 0x000000ff0500728c */ /* 0x000fe2000bf05300 */
[----:B------:R-:W-:Y:S01]  /*0840*/  SHF.R.U64 R89, R12, 0x10, R13 ;  /* 0x000000100c597819 */ /* 0x000fe2000000120d */
[----:B------:R-:W-:Y:S01]  /*0850*/  IMAD.HI.U32 R25, R0, -0x2daee0ad, RZ ;  /* 0xd2511f5300197827 */ /* 0x000fe200078e00ff */
[----:B------:R-:W-:Y:S01]  /*0860*/  LOP3.LUT R24, R37, UR16, R24, 0x96, !PT ;  /* 0x0000001025187c12 */ /* 0x000fe2000f8e9618 */
[----:B------:R-:W3:Y:S01]  /*0870*/  LDCU.U8 UR30, c[0x0][0x410] ;  /* 0x00008200ff1e77ac */ /* 0x000ee20008000000 */
[----:B------:R-:W-:Y:S01]  /*0880*/  SHF.R.U64 R37, R28, 0x10, R29 ;  /* 0x000000101c257819 */ /* 0x000fe2000000121d */
[----:B------:R-:W-:Y:S01]  /*0890*/  IMAD.MOV.U32 R43, RZ, RZ, R27 ;  /* 0x000000ffff2b7224 */ /* 0x000fe200078e001b */
[----:B------:R-:W-:Y:S01]  /*08a0*/  LOP3.LUT R25, R36, UR17, R25, 0x96, !PT ;  /* 0x0000001124197c12 */ /* 0x000fe2000f8e9619 */
[----:B------:R-:W-:Y:S01]  /*08b0*/  IMAD R35, R0, -0x2daee0ad, RZ ;  /* 0xd2511f5300237824 */ /* 0x000fe200078e02ff */
[----:B------:R-:W-:Y:S01]  /*08c0*/  SHF.R.U32.HI R36, RZ, 0x10, R29 ;  /* 0x00000010ff247819 */ /* 0x000fe2000001161d */
[----:B------:R-:W-:Y:S01]  /*08d0*/  IMAD R27, R34, -0x326172a9, RZ ;  /* 0xcd9e8d57221b7824 */ /* 0x000fe200078e02ff */
[----:B------:R-:W-:Y:S01]  /*08e0*/  SHF.R.U64 R34, R30, 0x10, R31 ;  /* 0x000000101e227819 */ /* 0x000fe2000000121f */
[----:B------:R-:W-:Y:S01]  /*08f0*/  IMAD.HI.U32 R26, R24, -0x2daee0ad, RZ ;  /* 0xd2511f53181a7827 */ /* 0x000fe200078e00ff */
[----:B------:R-:W-:Y:S01]  /*0900*/  SHF.R.U32.HI R88, RZ, 0x10, R13 ;  /* 0x00000010ff587819 */ /* 0x000fe2000001160d */
[----:B------:R-:W4:Y:S01]  /*0910*/  LDCU UR5, c[0x0][0x448] ;  /* 0x00008900ff0577ac */ /* 0x000f220008000800 */
[--C-:B------:R-:W-:Y:S01]  /*0920*/  SHF.R.U64 R91, R10, 0x10, R11.reuse ;  /* 0x000000100a5b7819 */ /* 0x100fe2000000120b */
[----:B------:R-:W-:Y:S01]  /*0930*/  IMAD.HI.U32 R0, R25, -0x326172a9, RZ ;  /* 0xcd9e8d5719007827 */ /* 0x000fe200078e00ff */
[----:B------:R-:W-:Y:S01]  /*0940*/  LOP3.LUT R26, R35, UR19, R26, 0x96, !PT ;  /* 0x00000013231a7c12 */ /* 0x000fe2000f8e961a */
[----:B------:R-:W0:Y:S01]  /*0950*/  LDCU.64 UR10, c[0x0][0x3a0] ;  /* 0x00007400ff0a77ac */ /* 0x000e220008000a00 */
[----:B------:R-:W-:Y:S01]  /*0960*/  SHF.R.U32.HI R90, RZ, 0x10, R11 ;  /* 0x00000010ff5a7819 */ /* 0x000fe2000001160b */
[----:B------:R-:W-:Y:S01]  /*0970*/  IMAD.MOV.U32 R44, RZ, RZ, R28 ;  /* 0x000000ffff2c7224 */ /* 0x000fe200078e001c */
[----:B------:R-:W-:Y:S01]  /*0980*/  LOP3.LUT R0, R27, UR18, R0, 0x96, !PT ;  /* 0x000000121b007c12 */ /* 0x000fe2000f8e9600 */
[----:B------:R-:W-:Y:S01]  /*0990*/  IMAD R28, R24, -0x2daee0ad, RZ ;  /* 0xd2511f53181c7824 */ /* 0x000fe200078e02ff */
[--C-:B------:R-:W-:Y:S01]  /*09a0*/  SHF.R.U64 R72, R32, 0x10, R33.reuse ;  /* 0x0000001020487819 */ /* 0x100fe20000001221 */
[----:B------:R-:W-:Y:S01]  /*09b0*/  IMAD R25, R25, -0x326172a9, RZ ;  /* 0xcd9e8d5719197824 */ /* 0x000fe200078e02ff */
[----:B------:R-:W-:Y:S01]  /*09c0*/  SHF.R.U32.HI R73, RZ, 0x10, R33 ;  /* 0x00000010ff497819 */ /* 0x000fe20000011621 */
[----:B------:R-:W-:Y:S01]  /*09d0*/  IMAD.HI.U32 R24, R26, -0x326172a9, RZ ;  /* 0xcd9e8d571a187827 */ /* 0x000fe200078e00ff */
[----:B------:R-:W-:-:S02]  /*09e0*/  SHF.R.U64 R86, R16, 0x10, R17 ;  /* 0x0000001010567819 */ /* 0x000fc40000001211 */
[----:B------:R-:W-:Y:S01]  /*09f0*/  SHF.R.U32.HI R87, RZ, 0x10, R17 ;  /* 0x00000010ff577819 */ /* 0x000fe20000011611 */
[----:B------:R-:W-:Y:S01]  /*0a00*/  IMAD.HI.U32 R27, R0, -0x2daee0ad, RZ ;  /* 0xd2511f53001b7827 */ /* 0x000fe200078e00ff */
[----:B------:R-:W-:Y:S02]  /*0a10*/  LOP3.LUT R24, R25, UR20, R24, 0x96, !PT ;  /* 0x0000001419187c12 */ /* 0x000fe4000f8e9618 */
[----:B------:R-:W-:Y:S01]  /*0a20*/  SHF.R.U64 R93, R8, 0x10, R9 ;  /* 0x00000010085d7819 */ /* 0x000fe20000001209 */
[----:B------:R-:W-:Y:S01]  /*0a30*/  IMAD R25, R26, -0x326172a9, RZ ;  /* 0xcd9e8d571a197824 */ /* 0x000fe200078e02ff */
[----:B------:R-:W-:Y:S01]  /*0a40*/  LOP3.LUT R27, R28, UR21, R27, 0x96, !PT ;  /* 0x000000151c1b7c12 */ /* 0x000fe2000f8e961b */
[----:B------:R-:W-:Y:S01]  /*0a50*/  IMAD R29, R0, -0x2daee0ad, RZ ;  /* 0xd2511f53001d7824 */ /* 0x000fe200078e02ff */
[----:B------:R-:W-:Y:S01]  /*0a60*/  SHF.R.U32.HI R92, RZ, 0x10, R9 ;  /* 0x00000010ff5c7819 */ /* 0x000fe20000011609 */
[----:B------:R-:W-:Y:S01]  /*0a70*/  IMAD.HI.U32 R26, R24, -0x2daee0ad, RZ ;  /* 0xd2511f53181a7827 */ /* 0x000fe200078e00ff */
[----:B------:R-:W-:-:S02]  /*0a80*/  SHF.R.U64 R95, R6, 0x10, R7 ;  /* 0x00000010065f7819 */ /* 0x000fc40000001207 */
[----:B------:R-:W-:Y:S01]  /*0a90*/  SHF.R.U32.HI R94, RZ, 0x10, R7 ;  /* 0x00000010ff5e7819 */ /* 0x000fe20000011607 */
[----:B------:R-:W-:Y:S01]  /*0aa0*/  IMAD.HI.U32 R0, R27, -0x326172a9, RZ ;  /* 0xcd9e8d571b007827 */ /* 0x000fe200078e00ff */
[----:B------:R-:W-:Y:S02]  /*0ab0*/  LOP3.LUT R26, R29, UR23, R26, 0x96, !PT ;  /* 0x000000171d1a7c12 */ /* 0x000fe4000f8e961a */
[--C-:B------:R-:W-:Y:S01]  /*0ac0*/  SHF.R.U64 R97, R4, 0x10, R5.reuse ;  /* 0x0000001004617819 */ /* 0x100fe20000001205 */
        /* <DEDUP_REMOVED lines=10> */
[----:B------:R-:W-:Y:S01]  /*0b70*/  IMAD.MOV.U32 R74, RZ, RZ, R22 ;  /* 0x000000ffff4a7224 */ /* 0x000fe200078e0016 */
[----:B------:R-:W-:Y:S01]  /*0b80*/  LOP3.LUT R25, R28, UR25, R25, 0x96, !PT ;  /* 0x000000191c197c12 */ /* 0x000fe2000f8e9619 */
[----:B------:R-:W-:Y:S01]  /*0b90*/  IMAD R27, R0, -0x2daee0ad, RZ ;  /* 0xd2511f53001b7824 */ /* 0x000fe200078e02ff */
[----:B------:R-:W-:Y:S01]  /*0ba0*/  SHF.R.U32.HI R100, RZ, 0x10, R19 ;  /* 0x00000010ff647819 */ /* 0x000fe20000011613 */
[----:B------:R-:W-:Y:S01]  /*0bb0*/  IMAD R23, R26, -0x326172a9, RZ ;  /* 0xcd9e8d571a177824 */ /* 0x000fe200078e02ff */
[----:B------:R-:W-:Y:S01]  /*0bc0*/  LOP3.LUT R118, R118, 0x3, RZ, 0xc0, !PT ;  /* 0x0000000376767812 */ /* 0x000fe200078ec0ff */
[----:B------:R-:W-:Y:S01]  /*0bd0*/  IMAD.HI.U32 R0, R25, -0x326172a9, RZ ;  /* 0xcd9e8d5719007827 */ /* 0x000fe200078e00ff */
[----:B------:R-:W-:-:S03]  /*0be0*/  PLOP3.LUT P0, PT, PT, PT, UP0, 0x80, 0x8 ;  /* 0x000000000008781c */ /* 0x000fc60003f0f008 */
[----:B------:R-:W-:Y:S01]  /*0bf0*/  IMAD.HI.U32 R22, R24, -0x2daee0ad, RZ ;  /* 0xd2511f5318167827 */ /* 0x000fe200078e00ff */
[----:B------:R-:W-:-:S03]  /*0c00*/  LOP3.LUT R120, R23, UR26, R0, 0x96, !PT ;  /* 0x0000001a17787c12 */ /* 0x000fc6000f8e9600 */
[----:B------:R-:W-:Y:S01]  /*0c10*/  IMAD.MOV.U32 R35, RZ, RZ, R30 ;  /* 0x000000ffff237224 */ /* 0x000fe200078e001e */
[----:B------:R-:W-:Y:S01]  /*0c20*/  LOP3.LUT R110, R27, UR27, R22, 0x96, !PT ;  /* 0x0000001b1b6e7c12 */ /* 0x000fe2000f8e9616 */
[----:B------:R-:W-:Y:S01]  /*0c30*/  IMAD.MOV.U32 R83, RZ, RZ, R15 ;  /* 0x000000ffff537224 */ /* 0x000fe200078e000f */
[--C-:B------:R-:W-:Y:S01]  /*0c40*/  SHF.R.U32.HI R30, RZ, 0x10, R31.reuse ;  /* 0x00000010ff1e7819 */ /* 0x100fe2000001161f */
[----:B------:R-:W-:Y:S01]  /*0c50*/  IMAD.MOV.U32 R46, RZ, RZ, R31 ;  /* 0x000000ffff2e7224 */ /* 0x000fe200078e001f */
[----:B------:R-:W-:Y:S01]  /*0c60*/  MOV R31, R32 ;  /* 0x00000020001f7202 */ /* 0x000fe20000000f00 */
[----:B------:R-:W-:Y:S02]  /*0c70*/  IMAD.MOV.U32 R79, RZ, RZ, R21 ;  /* 0x000000ffff4f7224 */ /* 0x000fe400078e0015 */
[----:B------:R-:W-:Y:S02]  /*0c80*/  HADD2.F32 R15, -RZ, R12.H0_H0 ;  /* 0x2000000cff0f7230 */ /* 0x000fe40000004100 */
[----:B------:R-:W-:-:S02]  /*0c90*/  HADD2.F32 R14, -RZ, R13.H0_H0 ;  /* 0x2000000dff0e7230 */ /* 0x000fc40000004100 */
[----:B------:R-:W-:Y:S02]  /*0ca0*/  IMAD R0, R25, -0x326172a9, RZ ;  /* 0xcd9e8d5719007824 */ /* 0x000fe400078e02ff */
[----:B------:R-:W-:Y:S02]  /*0cb0*/  IMAD R21, R24, -0x2daee0ad, RZ ;  /* 0xd2511f5318157824 */ /* 0x000fe400078e02ff */
[----:B------:R-:W-:-:S04]  /*0cc0*/  IMAD.HI.U32 R112, R120, -0x2daee0ad, RZ ;  /* 0xd2511f5378707827 */ /* 0x000fc800078e00ff */
[----:B------:R-:W-:Y:S01]  /*0cd0*/  IMAD.HI.U32 R111, R110, -0x326172a9, RZ ;  /* 0xcd9e8d576e6f7827 */ /* 0x000fe200078e00ff */
[----:B------:R-:W-:-:S03]  /*0ce0*/  LOP3.LUT R112, R21, UR29, R112, 0x96, !PT ;  /* 0x0000001d15707c12 */ /* 0x000fc6000f8e9670 */
[----:B------:R-:W-:Y:S01]  /*0cf0*/  HADD2.F32 R13, -RZ, R10.H0_H0 ;  /* 0x2000000aff0d7230 */ /* 0x000fe20000004100 */
[----:B------:R-:W-:Y:S01]  /*0d00*/  LOP3.LUT R111, R0, UR28, R111, 0x96, !PT ;  /* 0x0000001c006f7c12 */ /* 0x000fe2000f8e966f */
[----:B------:R-:W-:Y:S02]  /*0d10*/  HADD2.F32 R12, -RZ, R11.H0_H0 ;  /* 0x2000000bff0c7230 */ /* 0x000fe40000004100 */
[----:B------:R-:W-:Y:S02]  /*0d20*/  IMAD.MOV.U32 R47, RZ, RZ, R33 ;  /* 0x000000ffff2f7224 */ /* 0x000fe400078e0021 */
[----:B------:R-:W-:Y:S02]  /*0d30*/  IMAD.MOV.U32 R78, RZ, RZ, R20 ;  /* 0x000000ffff4e7224 */ /* 0x000fe400078e0014 */
[----:B------:R-:W-:Y:S02]  /*0d40*/  HADD2.F32 R11, -RZ, R8.H0_H0 ;  /* 0x20000008ff0b7230 */ /* 0x000fe40000004100 */
[----:B------:R-:W-:-:S02]  /*0d50*/  HADD2.F32 R10, -RZ, R9.H0_H0 ;  /* 0x20000009ff0a7230 */ /* 0x000fc40000004100 */
[----:B------:R-:W-:Y:S02]  /*0d60*/  HADD2.F32 R9, -RZ, R6.H0_H0 ;  /* 0x20000006ff097230 */ /* 0x000fe40000004100 */
[----:B------:R-:W-:Y:S02]  /*0d70*/  HADD2.F32 R8, -RZ, R7.H0_H0 ;  /* 0x20000007ff087230 */ /* 0x000fe40000004100 */
[----:B------:R-:W-:Y:S02]  /*0d80*/  HADD2.F32 R7, -RZ, R4.H0_H0 ;  /* 0x20000004ff077230 */ /* 0x000fe40000004100 */
[----:B------:R-:W-:Y:S02]  /*0d90*/  HADD2.F32 R6, -RZ, R5.H0_H0 ;  /* 0x20000005ff067230 */ /* 0x000fe40000004100 */
        /* <DEDUP_REMOVED lines=8> */
[----:B------:R-:W-:Y:S02]  /*0e20*/  IMAD.MOV.U32 R109, RZ, RZ, RZ ;  /* 0x000000ffff6d7224 */ /* 0x000fe400078e00ff */
        /* <DEDUP_REMOVED lines=46> */
[----:B------:R-:W-:-:S02]  /*1110*/  IMAD R120, R120, -0x2daee0ad, RZ ;  /* 0xd2511f5378787824 */ /* 0x000fc400078e02ff */
[----:B01234-:R-:W-:-:S07]  /*1120*/  IMAD R110, R110, -0x326172a9, RZ ;  /* 0xcd9e8d576e6e7824 */ /* 0x01ffce00078e02ff */
.L_x_20295:
        /* <DEDUP_REMOVED lines=36> */
.L_x_19793:
        /* <DEDUP_REMOVED lines=13> */
.L_x_19795:
[----:B------:R-:W-:Y:S05]  /*1440*/  BSYNC.RECONVERGENT B2 ;  /* 0x0000000000027941 */ /* 0x000fea0003800200 */
.L_x_19794:
        /* <DEDUP_REMOVED lines=40> */
[----:B------:R-:W-:-:S07]  /*16d0*/  IMAD.MOV.U32 R38, RZ, RZ, R120 ;  /* 0x000000ffff267224 */ /* 0x000fce00078e0078 */
.L_x_19792:
[----:B------:R-:W-:Y:S05]  /*16e0*/  BSYNC.RECONVERGENT B1 ;  /* 0x0000000000017941 */ /* 0x000fea0003800200 */
.L_x_19791:
        /* <DEDUP_REMOVED lines=17> */
.L_x_19798:
        /* <DEDUP_REMOVED lines=13> */
.L_x_19800:
[----:B------:R-:W-:Y:S05]  /*18d0*/  BSYNC.RECONVERGENT B2 ;  /* 0x0000000000027941 */ /* 0x000fea0003800200 */
.L_x_19799:
        /* <DEDUP_REMOVED lines=42> */
.L_x_19797:
[----:B------:R-:W-:Y:S05]  /*1b80*/  BSYNC.RECONVERGENT B1 ;  /* 0x0000000000017941 */ /* 0x000fea0003800200 */
.L_x_19796:
        /* <DEDUP_REMOVED lines=16> */
.L_x_19803:
        /* <DEDUP_REMOVED lines=13> */
.L_x_19805:
[----:B------:R-:W-:Y:S05]  /*1d60*/  BSYNC.RECONVERGENT B2 ;  /* 0x0000000000027941 */ /* 0x000fea0003800200 */
.L_x_19804:
        /* <DEDUP_REMOVED lines=42> */
.L_x_19802:
[----:B------:R-:W-:Y:S05]  /*2010*/  BSYNC.RECONVERGENT B1 ;  /* 0x0000000000017941 */ /* 0x000fea0003800200 */
.L_x_19801:
        /* <DEDUP_REMOVED lines=16> */
.L_x_19808:
        /* <DEDUP_REMOVED lines=13> */
.L_x_19810:
[----:B------:R-:W-:Y:S05]  /*21f0*/  BSYNC.RECONVERGENT B2 ;  /* 0x0000000000027941 */ /* 0x000fea0003800200 */
.L_x_19809:
        /* <DEDUP_REMOVED lines=42> */
.L_x_19807:
[----:B------:R-:W-:Y:S05]  /*24a0*/  BSYNC.RECONVERGENT B1 ;  /* 0x0000000000017941 */ /* 0x000fea0003800200 */
.L_x_19806:
        /* <DEDUP_REMOVED lines=18> */
.L_x_19790:
        /* <DEDUP_REMOVED lines=16> */
.L_x_19814:
        /* <DEDUP_REMOVED lines=13> */
.L_x_19816:
[----:B------:R-:W-:Y:S05]  /*27a0*/  BSYNC.RECONVERGENT B2 ;  /* 0x0000000000027941 */ /* 0x000fea0003800200 */
.L_x_19815:
        /* <DEDUP_REMOVED lines=41> */
.L_x_19813:
[----:B------:R-:W-:Y:S05]  /*2a40*/  BSYNC.RECONVERGENT B1 ;  /* 0x0000000000017941 */ /* 0x000fea0003800200 */
.L_x_19812:
        /* <DEDUP_REMOVED lines=19> */
.L_x_19819:
        /* <DEDUP_REMOVED lines=13> */
.L_x_19821:
[----:B------:R-:W-:Y:S05]  /*2c50*/  BSYNC.RECONVERGENT B2 ;  /* 0x0000000000027941 */ /* 0x000fea0003800200 */
.L_x_19820:
        /* <DEDUP_REMOVED lines=42> */
.L_x_19818:
[----:B------:R-:W-:Y:S05]  /*2f00*/  BSYNC.RECONVERGENT B1 ;  /* 0x0000000000017941 */ /* 0x000fea0003800200 */
.L_x_19817:
        /* <DEDUP_REMOVED lines=15> */
.L_x_19824:
        /* <DEDUP_REMOVED lines=13> */
.L_x_19826:
[----:B------:R-:W-:Y:S05]  /*30d0*/  BSYNC.RECONVERGENT B2 ;  /* 0x0000000000027941 */ /* 0x000fea0003800200 */
.L_x_19825:
        /* <DEDUP_REMOVED lines=42> */
.L_x_19823:
[----:B------:R-:W-:Y:S05]  /*3380*/  BSYNC.RECONVERGENT B1 ;  /* 0x0000000000017941 */ /* 0x000fea0003800200 */
.L_x_19822:
        /* <DEDUP_REMOVED lines=17> */
.L_x_19829:
        /* <DEDUP_REMOVED lines=13> */
.L_x_19831:
[----:B------:R-:W-:Y:S05]  /*3570*/  BSYNC.RECONVERGENT B2 ;  /* 0x0000000000027941 */ /* 0x000fea0003800200 */
.L_x_19830:
        /* <DEDUP_REMOVED lines=42> */
.L_x_19828:
[----:B------:R-:W-:Y:S05]  /*3820*/  BSYNC.RECONVERGENT B1 ;  /* 0x0000000000017941 */ /* 0x000fea0003800200 */
.L_x_19827:
        /* <DEDUP_REMOVED lines=15> */
.L_x_19834:
        /* <DEDUP_REMOVED lines=13> */
.L_x_19836:
[----:B------:R-:W-:Y:S05]  /*39f0*/  BSYNC.RECONVERGENT B2 ;  /* 0x0000000000027941 */ /* 0x000fea0003800200 */
.L_x_19835:
        /* <DEDUP_REMOVED lines=42> */
.L_x_19833:
[----:B------:R-:W-:Y:S05]  /*3ca0*/  BSYNC.RECONVERGENT B1 ;  /* 0x0000000000017941 */ /* 0x000fea0003800200 */
.L_x_19832:
        /* <DEDUP_REMOVED lines=17> */
.L_x_19839:
        /* <DEDUP_REMOVED lines=13> */
.L_x_19841:
[----:B------:R-:W-:Y:S05]  /*3e90*/  BSYNC.RECONVERGENT B2 ;  /* 0x0000000000027941 */ /* 0x000fea0003800200 */
.L_x_19840:
        /* <DEDUP_REMOVED lines=42> */
.L_x_19838:
[----:B------:R-:W-:Y:S05]  /*4140*/  BSYNC.RECONVERGENT B1 ;  /* 0x0000000000017941 */ /* 0x000fea0003800200 */
.L_x_19837:
        /* <DEDUP_REMOVED lines=15> */
.L_x_19844:
        /* <DEDUP_REMOVED lines=13> */
.L_x_19846:
[----:B------:R-:W-:Y:S05]  /*4310*/  BSYNC.RECONVERGENT B2 ;  /* 0x0000000000027941 */ /* 0x000fea0003800200 */
.L_x_19845:
        /* <DEDUP_REMOVED lines=42> */
.L_x_19843:
[----:B------:R-:W-:Y:S05]  /*45c0*/  BSYNC.RECONVERGENT B1 ;  /* 0x0000000000017941 */ /* 0x000fea0003800200 */
.L_x_19842:
        /* <DEDUP_REMOVED lines=17> */
.L_x_19849:
        /* <DEDUP_REMOVED lines=13> */
.L_x_19851:
[----:B------:R-:W-:Y:S05]  /*47b0*/  BSYNC.RECONVERGENT B2 ;  /* 0x0000000000027941 */ /* 0x000fea0003800200 */
.L_x_19850:
        /* <DEDUP_REMOVED lines=42> */
.L_x_19848:
[----:B------:R-:W-:Y:S05]  /*4a60*/  BSYNC.RECONVERGENT B1 ;  /* 0x0000000000017941 */ /* 0x000fea0003800200 */
.L_x_19847:
[----:B------:R-:W-:Y:S01]  /*4a70*/  I2FP.F32.U32 R35, R33 ;  /* 0x0000002100237245 */ /* 0x000fe20000201000 */
[----:B------:R-:W-:Y:S01]  /*4a80*/  FMUL.FTZ R32, R64, R126 ;  /* 0x0000007e40207220 */ /* 0x000fe20000410000 */
[----:B------:R-:W-:Y:S01]  /*4a90*/  FSETP.GTU.FTZ.AND P6, PT, R45, R124, PT ;  /* 0x0000007c2d00720b */ /* 0x000fe20003fdc000 */
[----:B------:R-:W-:Y:S01]  /*4aa0*/  FMUL.FTZ R33, R65, R126 ;  /* 0x0000007e41217220 */ /* 0x000fe20000410000 */
[----:B------:R-:W-:Y:S01]  /*4ab0*/  FSETP.GTU.FTZ.AND P0, PT, R47, R124, PT ;  /* 0x0000007c2f00720b */ /* 0x000fe20003f1c000 */
[----:B------:R-:W-:Y:S01]  /*4ac0*/  FFMA.FTZ R39, R35, R122, 1.1641532182693481445e-10 ;  /* 0x2f00000023277423 */ /* 0x000fe2000001007a */
[----:B------:R-:W-:Y:S01]  /*4ad0*/  FSEL R35, R32, RZ, !P6 ;  /* 0x000000ff20237208 */ /* 0x000fe20007000000 */
[-C--:B------:R-:W-:Y:S01]  /*4ae0*/  FMUL.FTZ R32, R66, R126.reuse ;  /* 0x0000007e42207220 */ /* 0x080fe20000410000 */
[----:B------:R-:W-:Y:S01]  /*4af0*/  SEL R107, RZ, 0x1, P6 ;  /* 0x00000001ff6b7807 */ /* 0x000fe20003000000 */
[----:B------:R-:W-:Y:S01]  /*4b00*/  FMUL.FTZ R34, R67, R126 ;  /* 0x0000007e43227220 */ /* 0x000fe20000410000 */
[----:B------:R-:W-:-:S02]  /*4b10*/  FSEL R33, R33, RZ, !P0 ;  /* 0x000000ff21217208 */ /* 0x000fc40004000000 */
[----:B------:R-:W-:Y:S02]  /*4b20*/  SEL R106, RZ, 0x1, P0 ;  /* 0x00000001ff6a7807 */ /* 0x000fe40000000000 */
[-C--:B------:R-:W-:Y:S02]  /*4b30*/  FSETP.GTU.FTZ.AND P6, PT, R51, R124.reuse, PT ;  /* 0x0000007c3300720b */ /* 0x080fe40003fdc000 */
[----:B------:R-:W-:Y:S02]  /*4b40*/  FSETP.GTU.FTZ.AND P0, PT, R39, R124, PT ;  /* 0x0000007c2700720b */ /* 0x000fe40003f1c000 */
[----:B------:R-:W-:Y:S02]  /*4b50*/  FSEL R49, R49, RZ, P4 ;  /* 0x000000ff31317208 */ /* 0x000fe40002000000 */
[----:B------:R-:W-:Y:S02]  /*4b60*/  FSEL R32, R32, RZ, !P6 ;  /* 0x000000ff20207208 */ /* 0x000fe40007000000 */
[----:B------:R-:W-:-:S02]  /*4b70*/  FSEL R48, R48, RZ, P3 ;  /* 0x000000ff30307208 */ /* 0x000fc40001800000 */
[----:B------:R-:W-:Y:S01]  /*4b80*/  FSEL R44, R44, RZ, P2 ;  /* 0x000000ff2c2c7208 */ /* 0x000fe20001000000 */
[----:B------:R-:W-:Y:S01]  /*4b90*/  FADD.FTZ R58, R49, R32 ;  /* 0x00000020313a7221 */ /* 0x000fe20000010000 */
[----:B------:R-:W-:Y:S01]  /*4ba0*/  FSEL R59, R42, RZ, P5 ;  /* 0x000000ff2a3b7208 */ /* 0x000fe20002800000 */
[----:B------:R-:W-:Y:S01]  /*4bb0*/  FADD.FTZ R57, R48, R33 ;  /* 0x0000002130397221 */ /* 0x000fe20000010000 */
[----:B------:R-:W-:Y:S01]  /*4bc0*/  FSEL R34, R34, RZ, !P0 ;  /* 0x000000ff22227208 */ /* 0x000fe20004000000 */
[----:B------:R-:W-:Y:S01]  /*4bd0*/  FADD.FTZ R56, R44, R35 ;  /* 0x000000232c387221 */ /* 0x000fe20000010000 */
[----:B------:R-:W-:Y:S01]  /*4be0*/  SEL R104, RZ, 0x1, P6 ;  /* 0x00000001ff687807 */ /* 0x000fe20003000000 */
[----:B------:R-:W-:Y:S01]  /*4bf0*/  @P1 FADD.FTZ R58, R62, R58 ;  /* 0x0000003a3e3a1221 */ /* 0x000fe20000010000 */
[----:B------:R-:W-:Y:S01]  /*4c00*/  SEL R108, RZ, 0x1, P0 ;  /* 0x00000001ff6c7807 */ /* 0x000fe20000000000 */
[----:B------:R-:W-:Y:S01]  /*4c10*/  FADD.FTZ R59, R34, R59 ;  /* 0x0000003b223b7221 */ /* 0x000fe20000010000 */
[----:B------:R-:W-:Y:S01]  /*4c20*/  @P1 FADD.FTZ R57, R61, R57 ;  /* 0x000000393d391221 */ /* 0x000fe20000010000 */
[----:B------:R-:W-:-:S02]  /*4c30*/  @P1 FADD.FTZ R56, R60, R56 ;  /* 0x000000383c381221 */ /* 0x000fc40000010000 */
[----:B------:R-:W-:-:S07]  /*4c40*/  @P1 FADD.FTZ R59, R63, R59 ;  /* 0x0000003b3f3b1221 */ /* 0x000fce0000010000 */
.L_x_19811:
        /* <DEDUP_REMOVED lines=32> */
.L_x_19852:
        /* <DEDUP_REMOVED lines=20> */
.L_x_19856:
        /* <DEDUP_REMOVED lines=13> */
.L_x_19858:
[----:B------:R-:W-:Y:S05]  /*5060*/  BSYNC.RECONVERGENT B2 ;  /* 0x0000000000027941 */ /* 0x000fea0003800200 */
.L_x_19857:
        /* <DEDUP_REMOVED lines=41> */
.L_x_19855:
[----:B------:R-:W-:Y:S05]  /*5300*/  BSYNC.RECONVERGENT B1 ;  /* 0x0000000000017941 */ /* 0x000fea0003800200 */
.L_x_19854:
        /* <DEDUP_REMOVED lines=17> */
.L_x_19861:
        /* <DEDUP_REMOVED lines=13> */
.L_x_19863:
[----:B------:R-:W-:Y:S05]  /*54f0*/  BSYNC.RECONVERGENT B2 ;  /* 0x0000000000027941 */ /* 0x000fea0003800200 */
.L_x_19862:
        /* <DEDUP_REMOVED lines=42> */
.L_x_19860:
[----:B------:R-:W-:Y:S05]  /*57a0*/  BSYNC.RECONVERGENT B1 ;  /* 0x0000000000017941 */ /* 0x000fea0003800200 */
.L_x_19859:
        /* <DEDUP_REMOVED lines=15> */
.L_x_19866:
        /* <DEDUP_REMOVED lines=13> */
.L_x_19868:
[----:B------:R-:W-:Y:S05]  /*5970*/  BSYNC.RECONVERGENT B2 ;  /* 0x0000000000027941 */ /* 0x000fea0003800200 */
.L_x_19867:
        /* <DEDUP_REMOVED lines=42> */
.L_x_19865:
[----:B------:R-:W-:Y:S05]  /*5c20*/  BSYNC.RECONVERGENT B1 ;  /* 0x0000000000017941 */ /* 0x000fea0003800200 */
.L_x_19864:
        /* <DEDUP_REMOVED lines=17> */
.L_x_19871:
        /* <DEDUP_REMOVED lines=13> */
.L_x_19873:
[----:B------:R-:W-:Y:S05]  /*5e10*/  BSYNC.RECONVERGENT B2 ;  /* 0x0000000000027941 */ /* 0x000fea0003800200 */
.L_x_19872:
        /* <DEDUP_REMOVED lines=42> */
.L_x_19870:
[----:B------:R-:W-:Y:S05]  /*60c0*/  BSYNC.RECONVERGENT B1 ;  /* 0x0000000000017941 */ /* 0x000fea0003800200 */
.L_x_19869:
        /* <DEDUP_REMOVED lines=15> */
.L_x_19876:
        /* <DEDUP_REMOVED lines=13> */
.L_x_19878:
[----:B------:R-:W-:Y:S05]  /*6290*/  BSYNC.RECONVERGENT B2 ;  /* 0x0000000000027941 */ /* 0x000fea0003800200 */
.L_x_19877:
        /* <DEDUP_REMOVED lines=42> */
.L_x_19875:
[----:B------:R-:W-:Y:S05]  /*6540*/  BSYNC.RECONVERGENT B1 ;  /* 0x0000000000017941 */ /* 0x000fea0003800200 */
.L_x_19874:
        /* <DEDUP_REMOVED lines=17> */
.L_x_19881:
        /* <DEDUP_REMOVED lines=13> */
.L_x_19883:
[----:B------:R-:W-:Y:S05]  /*6730*/  BSYNC.RECONVERGENT B2 ;  /* 0x0000000000027941 */ /* 0x000fea0003800200 */
.L_x_19882:
        /* <DEDUP_REMOVED lines=42> */
.L_x_19880:
[----:B------:R-:W-:Y:S05]  /*69e0*/  BSYNC.RECONVERGENT B1 ;  /* 0x0000000000017941 */ /* 0x000fea0003800200 */
.L_x_19879:
        /* <DEDUP_REMOVED lines=15> */
.L_x_19886:
        /* <DEDUP_REMOVED lines=13> */
.L_x_19888:
[----:B------:R-:W-:Y:S05]  /*6bb0*/  BSYNC.RECONVERGENT B2 ;  /* 0x0000000000027941 */ /* 0x000fea0003800200 */
.L_x_19887:
        /* <DEDUP_REMOVED lines=42> */
.L_x_19885:
[----:B------:R-:W-:Y:S05]  /*6e60*/  BSYNC.RECONVERGENT B1 ;  /* 0x0000000000017941 */ /* 0x000fea0003800200 */
.L_x_19884:
        /* <DEDUP_REMOVED lines=17> */
.L_x_19891:
        /* <DEDUP_REMOVED lines=15> */
.L_x_19893:
[----:B------:R-:W-:Y:S05]  /*7070*/  BSYNC.RECONVERGENT B2 ;  /* 0x0000000000027941 */ /* 0x000fea0003800200 */
.L_x_19892:
        /* <DEDUP_REMOVED lines=42> */
.L_x_19890:
[----:B------:R-:W-:Y:S05]  /*7320*/  BSYNC.RECONVERGENT B1 ;  /* 0x0000000000017941 */ /* 0x000fea0003800200 */
.L_x_19889:
        /* <DEDUP_REMOVED lines=22> */
[----:B------:R-:W-:Y:S01]  /*7490*/  FSEL R40, R40, RZ, P5 ;  /* 0x000000ff28287208 */ /* 0x000fe20002800000 */
[----:B------:R-:W-:Y:S01]  /*74a0*/  @P1 FADD.FTZ R54, R62, R54 ;  /* 0x000000363e361221 */ /* 0x000fe20000010000 */
[----:B------:R-:W-:Y:S01]  /*74b0*/  FSEL R55, R55, RZ, !P6 ;  /* 0x000000ff37377208 */ /* 0x000fe20007000000 */
[----:B------:R-:W-:Y:S01]  /*74c0*/  FADD.FTZ R52, R42, R35 ;  /* 0x000000232a347221 */ /* 0x000fe20000010000 */
[----:B------:R-:W-:-:S03]  /*74d0*/  SEL R108, RZ, 0x1, P6 ;  /* 0x00000001ff6c7807 */ /* 0x000fc60003000000 */
[----:B------:R-:W-:Y:S01]  /*74e0*/  FADD.FTZ R55, R55, R40 ;  /* 0x0000002837377221 */ /* 0x000fe20000010000 */
[----:B------:R-:W-:-:S03]  /*74f0*/  @P1 FADD.FTZ R52, R60, R52 ;  /* 0x000000343c341221 */ /* 0x000fc60000010000 */
[----:B------:R-:W-:Y:S01]  /*7500*/  @P1 FADD.FTZ R55, R63, R55 ;  /* 0x000000373f371221 */ /* 0x000fe20000010000 */
[----:B------:R-:W-:Y:S06]  /*7510*/  BRA `(.L_x_19894) ;  /* 0x0000001000cc7947 */ /* 0x000fec0003800000 */
.L_x_19853:
        /* <DEDUP_REMOVED lines=16> */
.L_x_19897:
        /* <DEDUP_REMOVED lines=13> */
.L_x_19899:
[----:B------:R-:W-:Y:S05]  /*76f0*/  BSYNC.RECONVERGENT B2 ;  /* 0x0000000000027941 */ /* 0x000fea0003800200 */
.L_x_19898:
        /* <DEDUP_REMOVED lines=41> */
.L_x_19896:
[----:B------:R-:W-:Y:S05]  /*7990*/  BSYNC.RECONVERGENT B1 ;  /* 0x0000000000017941 */ /* 0x000fea0003800200 */
.L_x_19895:
        /* <DEDUP_REMOVED lines=16> */
.L_x_19902:
        /* <DEDUP_REMOVED lines=13> */
.L_x_19904:
[----:B------:R-:W-:Y:S05]  /*7b70*/  BSYNC.RECONVERGENT B2 ;  /* 0x0000000000027941 */ /* 0x000fea0003800200 */
.L_x_19903:
        /* <DEDUP_REMOVED lines=42> */
.L_x_19901:
[----:B------:R-:W-:Y:S05]  /*7e20*/  BSYNC.RECONVERGENT B1 ;  /* 0x0000000000017941 */ /* 0x000fea0003800200 */
.L_x_19900:
        /* <DEDUP_REMOVED lines=16> */
.L_x_19907:
        /* <DEDUP_REMOVED lines=13> */
.L_x_19909:
[----:B------:R-:W-:Y:S05]  /*8000*/  BSYNC.RECONVERGENT B2 ;  /* 0x0000000000027941 */ /* 0x000fea0003800200 */
.L_x_19908:
        /* <DEDUP_REMOVED lines=42> */
.L_x_19906:
[----:B------:R-:W-:Y:S05]  /*82b0*/  BSYNC.RECONVERGENT B1 ;  /* 0x0000000000017941 */ /* 0x000fea0003800200 */
.L_x_19905:
        /* <DEDUP_REMOVED lines=16> */
.L_x_19912:
        /* <DEDUP_REMOVED lines=13> */
.L_x_19914:
[----:B------:R-:W-:Y:S05]  /*8490*/  BSYNC.RECONVERGENT B2 ;  /* 0x0000000000027941 */ /* 0x000fea0003800200 */
.L_x_19913:
        /* <DEDUP_REMOVED lines=42> */
.L_x_19911:
[----:B------:R-:W-:Y:S05]  /*8740*/  BSYNC.RECONVERGENT B1 ;  /* 0x0000000000017941 */ /* 0x000fea0003800200 */
.L_x_19910:
        /* <DEDUP_REMOVED lines=16> */
.L_x_19894:
        /* <DEDUP_REMOVED lines=28> */
.L_x_19915:
        /* <DEDUP_REMOVED lines=20> */
.L_x_19919:
        /* <DEDUP_REMOVED lines=13> */
.L_x_19921:
[----:B------:R-:W-:Y:S05]  /*8c20*/  BSYNC.RECONVERGENT B2 ;  /* 0x0000000000027941 */ /* 0x000fea0003800200 */
.L_x_19920:
        /* <DEDUP_REMOVED lines=41> */
.L_x_19918:
[----:B------:R-:W-:Y:S05]  /*8ec0*/  BSYNC.RECONVERGENT B1 ;  /* 0x0000000000017941 */ /* 0x000fea0003800200 */
.L_x_19917:
        /* <DEDUP_REMOVED lines=17> */
.L_x_19924:
        /* <DEDUP_REMOVED lines=13> */
.L_x_19926:
[----:B------:R-:W-:Y:S05]  /*90b0*/  BSYNC.RECONVERGENT B2 ;  /* 0x0000000000027941 */ /* 0x000fea0003800200 */
.L_x_19925:
        /* <DEDUP_REMOVED lines=42> */
.L_x_19923:
[----:B------:R-:W-:Y:S05]  /*9360*/  BSYNC.RECONVERGENT B1 ;  /* 0x0000000000017941 */ /* 0x000fea0003800200 */
.L_x_19922:
        /* <DEDUP_REMOVED lines=15> */
.L_x_19929:
        /* <DEDUP_REMOVED lines=13> */
.L_x_19931:
[----:B------:R-:W-:Y:S05]  /*9530*/  BSYNC.RECONVERGENT B2 ;  /* 0x0000000000027941 */ /* 0x000fea0003800200 */
.L_x_19930:
        /* <DEDUP_REMOVED lines=42> */
.L_x_19928:
[----:B------:R-:W-:Y:S05]  /*97e0*/  BSYNC.RECONVERGENT B1 ;  /* 0x0000000000017941 */ /* 0x000fea0003800200 */
.L_x_19927:
        /* <DEDUP_REMOVED lines=17> */
.L_x_19934:
        /* <DEDUP_REMOVED lines=13> */
.L_x_19936:
[----:B------:R-:W-:Y:S05]  /*99d0*/  BSYNC.RECONVERGENT B2 ;  /* 0x0000000000027941 */ /* 0x000fea0003800200 */
.L_x_19935:
        /* <DEDUP_REMOVED lines=42> */
.L_x_19933:
[----:B------:R-:W-:Y:S05]  /*9c80*/  BSYNC.RECONVERGENT B1 ;  /* 0x0000000000017941 */ /* 0x000fea0003800200 */
.L_x_19932:
        /* <DEDUP_REMOVED lines=15> */
.L_x_19939:
        /* <DEDUP_REMOVED lines=13> */
.L_x_19941:
[----:B------:R-:W-:Y:S05]  /*9e50*/  BSYNC.RECONVERGENT B2 ;  /* 0x0000000000027941 */ /* 0x000fea0003800200 */
.L_x_19940:
        /* <DEDUP_REMOVED lines=42> */
.L_x_19938:
[----:B------:R-:W-:Y:S05]  /*a100*/  BSYNC.RECONVERGENT B1 ;  /* 0x0000000000017941 */ /* 0x000fea0003800200 */
.L_x_19937:
        /* <DEDUP_REMOVED lines=17> */
.L_x_19944:
        /* <DEDUP_REMOVED lines=13> */
.L_x_19946:
[----:B------:R-:W-:Y:S05]  /*a2f0*/  BSYNC.RECONVERGENT B2 ;  /* 0x0000000000027941 */ /* 0x000fea0003800200 */
.L_x_19945:
        /* <DEDUP_REMOVED lines=42> */
.L_x_19943:
[----:B------:R-:W-:Y:S05]  /*a5a0*/  BSYNC.RECONVERGENT B1 ;  /* 0x0000000000017941 */ /* 0x000fea0003800200 */
.L_x_19942:
        /* <DEDUP_REMOVED lines=15> */
.L_x_19949:
        /* <DEDUP_REMOVED lines=13> */
.L_x_19951:
[----:B------:R-:W-:Y:S05]  /*a770*/  BSYNC.RECONVERGENT B2 ;  /* 0x0000000000027941 */ /* 0x000fea0003800200 */
.L_x_19950:
        /* <DEDUP_REMOVED lines=42> */
.L_x_19948:
[----:B------:R-:W-:Y:S05]  /*aa20*/  BSYNC.RECONVERGENT B1 ;  /* 0x0000000000017941 */ /* 0x000fea0003800200 */
.L_x_19947:
        /* <DEDUP_REMOVED lines=17> */
.L_x_19954:
        /* <DEDUP_REMOVED lines=15> */
.L_x_19956:
[----:B------:R-:W-:Y:S05]  /*ac30*/  BSYNC.RECONVERGENT B2 ;  /* 0x0000000000027941 */ /* 0x000fea0003800200 */
.L_x_19955:
        /* <DEDUP_REMOVED lines=42> */
.L_x_19953:
[----:B------:R-:W-:Y:S05]  /*aee0*/  BSYNC.RECONVERGENT B1 ;  /* 0x0000000000017941 */ /* 0x000fea0003800200 */
.L_x_19952:
        /* <DEDUP_REMOVED lines=31> */
.L_x_19916:
        /* <DEDUP_REMOVED lines=16> */
.L_x_19960:
        /* <DEDUP_REMOVED lines=13> */
.L_x_19962:
[----:B------:R-:W-:Y:S05]  /*b2b0*/  BSYNC.RECONVERGENT B2 ;  /* 0x0000000000027941 */ /* 0x000fea0003800200 */
.L_x_19961:
        /* <DEDUP_REMOVED lines=41> */
.L_x_19959:
[----:B------:R-:W-:Y:S05]  /*b550*/  BSYNC.RECONVERGENT B1 ;  /* 0x0000000000017941 */ /* 0x000fea0003800200 */
.L_x_19958:
        /* <DEDUP_REMOVED lines=16> */
.L_x_19965:
        /* <DEDUP_REMOVED lines=13> */
.L_x_19967:
[----:B------:R-:W-:Y:S05]  /*b730*/  BSYNC.RECONVERGENT B2 ;  /* 0x0000000000027941 */ /* 0x000fea0003800200 */
.L_x_19966:
        /* <DEDUP_REMOVED lines=42> */
.L_x_19964:
[----:B------:R-:W-:Y:S05]  /*b9e0*/  BSYNC.RECONVERGENT B1 ;  /* 0x0000000000017941 */ /* 0x000fea0003800200 */
.L_x_19963:
        /* <DEDUP_REMOVED lines=16> */
.L_x_19970:
        /* <DEDUP_REMOVED lines=13> */
.L_x_19972:
[----:B------:R-:W-:Y:S05]  /*bbc0*/  BSYNC.RECONVERGENT B2 ;  /* 0x0000000000027941 */ /* 0x000fea0003800200 */
.L_x_19971:
        /* <DEDUP_REMOVED lines=42> */
.L_x_19969:
[----:B------:R-:W-:Y:S05]  /*be70*/  BSYNC.RECONVERGENT B1 ;  /* 0x0000000000017941 */ /* 0x000fea0003800200 */
.L_x_19968:
        /* <DEDUP_REMOVED lines=16> */
.L_x_19975:
        /* <DEDUP_REMOVED lines=13> */
.L_x_19977:
[----:B------:R-:W-:Y:S05]  /*c050*/  BSYNC.RECONVERGENT B2 ;  /* 0x0000000000027941 */ /* 0x000fea0003800200 */
.L_x_19976:
        /* <DEDUP_REMOVED lines=42> */
.L_x_19974:
[----:B------:R-:W-:Y:S05]  /*c300*/  BSYNC.RECONVERGENT B1 ;  /* 0x0000000000017941 */ /* 0x000fea0003800200 */
.L_x_19973:
        /* <DEDUP_REMOVED lines=16> */
.L_x_19957:
        /* <DEDUP_REMOVED lines=28> */
.L_x_19978:
        /* <DEDUP_REMOVED lines=20> */
.L_x_19982:
        /* <DEDUP_REMOVED lines=13> */
.L_x_19984:
[----:B------:R-:W-:Y:S05]  /*c7e0*/  BSYNC.RECONVERGENT B2 ;  /* 0x0000000000027941 */ /* 0x000fea0003800200 */
.L_x_19983:
        /* <DEDUP_REMOVED lines=41> */
.L_x_19981:
[----:B------:R-:W-:Y:S05]  /*ca80*/  BSYNC.RECONVERGENT B1 ;  /* 0x0000000000017941 */ /* 0x000fea0003800200 */
.L_x_19980:
        /* <DEDUP_REMOVED lines=17> */
.L_x_19987:
        /* <DEDUP_REMOVED lines=13> */
.L_x_19989:
[----:B------:R-:W-:Y:S05]  /*cc70*/  BSYNC.RECONVERGENT B2 ;  /* 0x0000000000027941 */ /* 0x000fea0003800200 */
.L_x_19988:
        /* <DEDUP_REMOVED lines=42> */
.L_x_19986:
[----:B------:R-:W-:Y:S05]  /*cf20*/  BSYNC.RECONVERGENT B1 ;  /* 0x0000000000017941 */ /* 0x000fea0003800200 */
.L_x_19985:
        /* <DEDUP_REMOVED lines=15> */
.L_x_19992:
        /* <DEDUP_REMOVED lines=13> */
.L_x_19994:
[----:B------:R-:W-:Y:S05]  /*d0f0*/  BSYNC.RECONVERGENT B2 ;  /* 0x0000000000027941 */ /* 0x000fea0003800200 */
.L_x_19993:
        /* <DEDUP_REMOVED lines=42> */
.L_x_19991:
[----:B------:R-:W-:Y:S05]  /*d3a0*/  BSYNC.RECONVERGENT B1 ;  /* 0x0000000000017941 */ /* 0x000fea0003800200 */
.L_x_19990:
        /* <DEDUP_REMOVED lines=17> */
.L_x_19997:
        /* <DEDUP_REMOVED lines=13> */
.L_x_19999:
[----:B------:R-:W-:Y:S05]  /*d590*/  BSYNC.RECONVERGENT B2 ;  /* 0x0000000000027941 */ /* 0x000fea0003800200 */
.L_x_19998:
        /* <DEDUP_REMOVED lines=42> */
.L_x_19996:
[----:B------:R-:W-:Y:S05]  /*d840*/  BSYNC.RECONVERGENT B1 ;  /* 0x0000000000017941 */ /* 0x000fea0003800200 */
.L_x_19995:
        /* <DEDUP_REMOVED lines=15> */
.L_x_20002:
        /* <DEDUP_REMOVED lines=13> */
.L_x_20004:
[----:B------:R-:W-:Y:S05]  /*da10*/  BSYNC.RECONVERGENT B2 ;  /* 0x0000000000027941 */ /* 0x000fea0003800200 */
.L_x_20003:
        /* <DEDUP_REMOVED lines=42> */
.L_x_20001:
[----:B------:R-:W-:Y:S05]  /*dcc0*/  BSYNC.RECONVERGENT B1 ;  /* 0x0000000000017941 */ /* 0x000fea0003800200 */
.L_x_20000:
        /* <DEDUP_REMOVED lines=17> */
.L_x_20007:
        /* <DEDUP_REMOVED lines=13> */
.L_x_20009:
[----:B------:R-:W-:Y:S05]  /*deb0*/  BSYNC.RECONVERGENT B2 ;  /* 0x0000000000027941 */ /* 0x000fea0003800200 */
.L_x_20008:
        /* <DEDUP_REMOVED lines=42> */
.L_x_20006:
[----:B------:R-:W-:Y:S05]  /*e160*/  BSYNC.RECONVERGENT B1 ;  /* 0x0000000000017941 */ /* 0x000fea0003800200 */
.L_x_20005:
        /* <DEDUP_REMOVED lines=15> */
.L_x_20012:
        /* <DEDUP_REMOVED lines=13> */
.L_x_20014:
[----:B------:R-:W-:Y:S05]  /*e330*/  BSYNC.RECONVERGENT B2 ;  /* 0x0000000000027941 */ /* 0x000fea0003800200 */
.L_x_20013:
        /* <DEDUP_REMOVED lines=42> */
.L_x_20011:
[----:B------:R-:W-:Y:S05]  /*e5e0*/  BSYNC.RECONVERGENT B1 ;  /* 0x0000000000017941 */ /* 0x000fea0003800200 */
.L_x_20010:
        /* <DEDUP_REMOVED lines=17> */
.L_x_20017:
        /* <DEDUP_REMOVED lines=15> */
.L_x_20019:
[----:B------:R-:W-:Y:S05]  /*e7f0*/  BSYNC.RECONVERGENT B2 ;  /* 0x0000000000027941 */ /* 0x000fea0003800200 */
.L_x_20018:
        /* <DEDUP_REMOVED lines=42> */
.L_x_20016:
[----:B------:R-:W-:Y:S05]  /*eaa0*/  BSYNC.RECONVERGENT B1 ;  /* 0x0000000000017941 */ /* 0x000fea0003800200 */
.L_x_20015:
        /* <DEDUP_REMOVED lines=8> */
[----:B------:R-:W-:Y:S02]  /*eb30*/  FSETP.GTU.FTZ.AND P6, PT, R45, R124, PT ;  /* 0x0000007c2d00720b */ /* 0x000fe40003fdc000 */
[----:B------:R-:W-:-:S02]  /*eb40*/  FSEL R44, R44, RZ, P3 ;  /* 0x000000ff2c2c7208 */ /* 0x000fc40001800000 */
[----:B------:R-:W-:Y:S02]  /*eb50*/  FSEL R45, R34, RZ, !P6 ;  /* 0x000000ff222d7208 */ /* 0x000fe40007000000 */
[----:B------:R-:W-:Y:S02]  /*eb60*/  SEL R106, RZ, 0x1, P6 ;  /* 0x00000001ff6a7807 */ /* 0x000fe40003000000 */
[----:B------:R-:W-:Y:S01]  /*eb70*/  FSETP.GTU.FTZ.AND P6, PT, R47, R124, PT ;  /* 0x0000007c2f00720b */ /* 0x000fe20003fdc000 */
[----:B------:R-:W-:Y:S01]  /*eb80*/  FMUL.FTZ R47, R67, R126 ;  /* 0x0000007e432f7220 */ /* 0x000fe20000410000 */
[----:B------:R-:W-:Y:S01]  /*eb90*/  FSEL R46, R46, RZ, P4 ;  /* 0x000000ff2e2e7208 */ /* 0x000fe20002000000 */
[----:B------:R-:W-:Y:S01]  /*eba0*/  FADD.FTZ R45, R44, R45 ;  /* 0x0000002d2c2d7221 */ /* 0x000fe20000010000 */
[----:B------:R-:W-:Y:S02]  /*ebb0*/  FSEL R33, R32, RZ, !P6 ;  /* 0x000000ff20217208 */ /* 0x000fe40007000000 */
[----:B------:R-:W-:Y:S01]  /*ebc0*/  SEL R104, RZ, 0x1, P6 ;  /* 0x00000001ff687807 */ /* 0x000fe20003000000 */
[----:B------:R-:W-:Y:S01]  /*ebd0*/  @P1 FADD.FTZ R45, R61, R45 ;  /* 0x0000002d3d2d1221 */ /* 0x000fe20000010000 */
[----:B------:R-:W-:Y:S01]  /*ebe0*/  FSETP.GTU.FTZ.AND P6, PT, R37, R124, PT ;  /* 0x0000007c2500720b */ /* 0x000fe20003fdc000 */
[----:B------:R-:W-:Y:S01]  /*ebf0*/  FADD.FTZ R46, R46, R33 ;  /* 0x000000212e2e7221 */ /* 0x000fe20000010000 */
[----:B------:R-:W-:-:S02]  /*ec00*/  FSEL R42, R42, RZ, P2 ;  /* 0x000000ff2a2a7208 */ /* 0x000fc40001000000 */
        /* <DEDUP_REMOVED lines=9> */
.L_x_19979:
        /* <DEDUP_REMOVED lines=16> */
.L_x_20023:
        /* <DEDUP_REMOVED lines=13> */
.L_x_20025:
[----:B------:R-:W-:Y:S05]  /*ee70*/  BSYNC.RECONVERGENT B2 ;  /* 0x0000000000027941 */ /* 0x000fea0003800200 */
.L_x_20024:
        /* <DEDUP_REMOVED lines=41> */
.L_x_20022:
[----:B------:R-:W-:Y:S05]  /*f110*/  BSYNC.RECONVERGENT B1 ;  /* 0x0000000000017941 */ /* 0x000fea0003800200 */
.L_x_20021:
        /* <DEDUP_REMOVED lines=16> */
.L_x_20028:
        /* <DEDUP_REMOVED lines=13> */
.L_x_20030:
[----:B------:R-:W-:Y:S05]  /*f2f0*/  BSYNC.RECONVERGENT B2 ;  /* 0x0000000000027941 */ /* 0x000fea0003800200 */
.L_x_20029:
        /* <DEDUP_REMOVED lines=42> */
.L_x_20027:
[----:B------:R-:W-:Y:S05]  /*f5a0*/  BSYNC.RECONVERGENT B1 ;  /* 0x0000000000017941 */ /* 0x000fea0003800200 */
.L_x_20026:
        /* <DEDUP_REMOVED lines=16> */
.L_x_20033:
        /* <DEDUP_REMOVED lines=13> */
.L_x_20035:
[----:B------:R-:W-:Y:S05]  /*f780*/  BSYNC.RECONVERGENT B2 ;  /* 0x0000000000027941 */ /* 0x000fea0003800200 */
.L_x_20034:
        /* <DEDUP_REMOVED lines=42> */
.L_x_20032:
[----:B------:R-:W-:Y:S05]  /*fa30*/  BSYNC.RECONVERGENT B1 ;  /* 0x0000000000017941 */ /* 0x000fea0003800200 */
.L_x_20031:
        /* <DEDUP_REMOVED lines=16> */
.L_x_20038:
        /* <DEDUP_REMOVED lines=13> */
.L_x_20040:
[----:B------:R-:W-:Y:S05]  /*fc10*/  BSYNC.RECONVERGENT B2 ;  /* 0x0000000000027941 */ /* 0x000fea0003800200 */
.L_x_20039:
        /* <DEDUP_REMOVED lines=42> */
.L_x_20037:
[----:B------:R-:W-:Y:S05]  /*fec0*/  BSYNC.RECONVERGENT B1 ;  /* 0x0000000000017941 */ /* 0x000fea0003800200 */
.L_x_20036:
        /* <DEDUP_REMOVED lines=16> */
.L_x_20020:
        /* <DEDUP_REMOVED lines=28> */
.L_x_20041:
        /* <DEDUP_REMOVED lines=20> */
.L_x_20045:
        /* <DEDUP_REMOVED lines=13> */
.L_x_20047:
[----:B------:R-:W-:Y:S05]  /*103a0*/  BSYNC.RECONVERGENT B2 ;  /* 0x0000000000027941 */ /* 0x000fea0003800200 */
.L_x_20046:
        /* <DEDUP_REMOVED lines=42> */
.L_x_20044:
[----:B------:R-:W-:Y:S05]  /*10650*/  BSYNC.RECONVERGENT B1 ;  /* 0x0000000000017941 */ /* 0x000fea0003800200 */
.L_x_20043:
        /* <DEDUP_REMOVED lines=17> */
.L_x_20050:
        /* <DEDUP_REMOVED lines=13> */
.L_x_20052:
[----:B------:R-:W-:Y:S05]  /*10840*/  BSYNC.RECONVERGENT B2 ;  /* 0x0000000000027941 */ /* 0x000fea0003800200 */
.L_x_20051:
        /* <DEDUP_REMOVED lines=42> */
.L_x_20049:
[----:B------:R-:W-:Y:S05]  /*10af0*/  BSYNC.RECONVERGENT B1 ;  /* 0x0000000000017941 */ /* 0x000fea0003800200 */
.L_x_20048:
        /* <DEDUP_REMOVED lines=15> */
.L_x_20055:
        /* <DEDUP_REMOVED lines=13> */
.L_x_20057:
[----:B------:R-:W-:Y:S05]  /*10cc0*/  BSYNC.RECONVERGENT B2 ;  /* 0x0000000000027941 */ /* 0x000fea0003800200 */
.L_x_20056:
        /* <DEDUP_REMOVED lines=42> */
.L_x_20054:
[----:B------:R-:W-:Y:S05]  /*10f70*/  BSYNC.RECONVERGENT B1 ;  /* 0x0000000000017941 */ /* 0x000fea0003800200 */
.L_x_20053:
        /* <DEDUP_REMOVED lines=17> */
.L_x_20060:
        /* <DEDUP_REMOVED lines=13> */
.L_x_20062:
[----:B------:R-:W-:Y:S05]  /*11160*/  BSYNC.RECONVERGENT B2 ;  /* 0x0000000000027941 */ /* 0x000fea0003800200 */
.L_x_20061:
        /* <DEDUP_REMOVED lines=42> */
.L_x_20059:
[----:B------:R-:W-:Y:S05]  /*11410*/  BSYNC.RECONVERGENT B1 ;  /* 0x0000000000017941 */ /* 0x000fea0003800200 */
.L_x_20058:
        /* <DEDUP_REMOVED lines=15> */
.L_x_20065:
        /* <DEDUP_REMOVED lines=13> */
.L_x_20067:
[----:B------:R-:W-:Y:S05]  /*115e0*/  BSYNC.RECONVERGENT B2 ;  /* 0x0000000000027941 */ /* 0x000fea0003800200 */
.L_x_20066:
        /* <DEDUP_REMOVED lines=42> */
.L_x_20064:
[----:B------:R-:W-:Y:S05]  /*11890*/  BSYNC.RECONVERGENT B1 ;  /* 0x0000000000017941 */ /* 0x000fea0003800200 */
.L_x_20063:
        /* <DEDUP_REMOVED lines=17> */
.L_x_20070:
        /* <DEDUP_REMOVED lines=13> */
.L_x_20072:
[----:B------:R-:W-:Y:S05]  /*11a80*/  BSYNC.RECONVERGENT B2 ;  /* 0x0000000000027941 */ /* 0x000fea0003800200 */
.L_x_20071:
        /* <DEDUP_REMOVED lines=42> */
.L_x_20069:
[----:B------:R-:W-:Y:S05]  /*11d30*/  BSYNC.RECONVERGENT B1 ;  /* 0x0000000000017941 */ /* 0x000fea0003800200 */
.L_x_20068:
        /* <DEDUP_REMOVED lines=15> */
.L_x_20075:
        /* <DEDUP_REMOVED lines=13> */
.L_x_20077:
[----:B------:R-:W-:Y:S05]  /*11f00*/  BSYNC.RECONVERGENT B2 ;  /* 0x0000000000027941 */ /* 0x000fea0003800200 */
.L_x_20076:
        /* <DEDUP_REMOVED lines=42> */
.L_x_20074:
[----:B------:R-:W-:Y:S05]  /*121b0*/  BSYNC.RECONVERGENT B1 ;  /* 0x0000000000017941 */ /* 0x000fea0003800200 */
.L_x_20073:
        /* <DEDUP_REMOVED lines=17> */
.L_x_20080:
        /* <DEDUP_REMOVED lines=15> */
.L_x_20082:
[----:B------:R-:W-:Y:S05]  /*123c0*/  BSYNC.RECONVERGENT B2 ;  /* 0x0000000000027941 */ /* 0x000fea0003800200 */
.L_x_20081:
        /* <DEDUP_REMOVED lines=42> */
.L_x_20079:
[----:B------:R-:W-:Y:S05]  /*12670*/  BSYNC.RECONVERGENT B1 ;  /* 0x0000000000017941 */ /* 0x000fea0003800200 */
.L_x_20078:
        /* <DEDUP_REMOVED lines=20> */
[----:B------:R-:W-:Y:S01]  /*127c0*/  FADD.FTZ R42, R104, R33 ;  /* 0x00000021682a7221 */ /* 0x000fe20000010000 */
[----:B------:R-:W-:Y:S01]  /*127d0*/  FSEL R34, R40, RZ, P5 ;  /* 0x000000ff28227208 */ /* 0x000fe20002800000 */
[----:B------:R-:W-:Y:S01]  /*127e0*/  @P1 FADD.FTZ R41, R61, R41 ;  /* 0x000000293d291221 */ /* 0x000fe20000010000 */
[----:B------:R-:W-:Y:S01]  /*127f0*/  FSEL R43, R43, RZ, !P6 ;  /* 0x000000ff2b2b7208 */ /* 0x000fe20007000000 */
[----:B------:R-:W-:Y:S01]  /*12800*/  FADD.FTZ R40, R32, R35 ;  /* 0x0000002320287221 */ /* 0x000fe20000010000 */
[----:B------:R-:W-:Y:S01]  /*12810*/  PRMT R107, R36, 0x7610, R107 ;  /* 0x00007610246b7816 */ /* 0x000fe2000000006b */
[----:B------:R-:W-:Y:S01]  /*12820*/  @P1 FADD.FTZ R42, R62, R42 ;  /* 0x0000002a3e2a1221 */ /* 0x000fe20000010000 */
[----:B------:R-:W-:Y:S01]  /*12830*/  PRMT R104, R38, 0x7610, R104 ;  /* 0x0000761026687816 */ /* 0x000fe20000000068 */
[----:B------:R-:W-:Y:S01]  /*12840*/  FADD.FTZ R43, R43, R34 ;  /* 0x000000222b2b7221 */ /* 0x000fe20000010000 */
[----:B------:R-:W-:Y:S01]  /*12850*/  SEL R108, RZ, 0x1, P6 ;  /* 0x00000001ff6c7807 */ /* 0x000fe20003000000 */
[----:B------:R-:W-:-:S02]  /*12860*/  @P1 FADD.FTZ R40, R60, R40 ;  /* 0x000000283c281221 */ /* 0x000fc40000010000 */
[----:B------:R-:W-:Y:S01]  /*12870*/  @P1 FADD.FTZ R43, R63, R43 ;  /* 0x0000002b3f2b1221 */ /* 0x000fe20000010000 */
[----:B------:R-:W-:Y:S06]  /*12880*/  BRA `(.L_x_20083) ;  /* 0x0000001000d07947 */ /* 0x000fec0003800000 */
.L_x_20042:
        /* <DEDUP_REMOVED lines=16> */
.L_x_20086:
        /* <DEDUP_REMOVED lines=13> */
.L_x_20088:
[----:B------:R-:W-:Y:S05]  /*12a60*/  BSYNC.RECONVERGENT B2 ;  /* 0x0000000000027941 */ /* 0x000fea0003800200 */
.L_x_20087:
        /* <DEDUP_REMOVED lines=42> */
.L_x_20085:
[----:B------:R-:W-:Y:S05]  /*12d10*/  BSYNC.RECONVERGENT B1 ;  /* 0x0000000000017941 */ /* 0x000fea0003800200 */
.L_x_20084:
        /* <DEDUP_REMOVED lines=16> */
.L_x_20091:
        /* <DEDUP_REMOVED lines=13> */
.L_x_20093:
[----:B------:R-:W-:Y:S05]  /*12ef0*/  BSYNC.RECONVERGENT B2 ;  /* 0x0000000000027941 */ /* 0x000fea0003800200 */
.L_x_20092:
        /* <DEDUP_REMOVED lines=42> */
.L_x_20090:
[----:B------:R-:W-:Y:S05]  /*131a0*/  BSYNC.RECONVERGENT B1 ;  /* 0x0000000000017941 */ /* 0x000fea0003800200 */
.L_x_20089:
        /* <DEDUP_REMOVED lines=16> */
.L_x_20096:
        /* <DEDUP_REMOVED lines=13> */
.L_x_20098:
[----:B------:R-:W-:Y:S05]  /*13380*/  BSYNC.RECONVERGENT B2 ;  /* 0x0000000000027941 */ /* 0x000fea0003800200 */
.L_x_20097:
        /* <DEDUP_REMOVED lines=42> */
.L_x_20095:
[----:B------:R-:W-:Y:S05]  /*13630*/  BSYNC.RECONVERGENT B1 ;  /* 0x0000000000017941 */ /* 0x000fea0003800200 */
.L_x_20094:
        /* <DEDUP_REMOVED lines=16> */
.L_x_20101:
        /* <DEDUP_REMOVED lines=13> */
.L_x_20103:
[----:B------:R-:W-:Y:S05]  /*13810*/  BSYNC.RECONVERGENT B2 ;  /* 0x0000000000027941 */ /* 0x000fea0003800200 */
.L_x_20102:
        /* <DEDUP_REMOVED lines=42> */
.L_x_20100:
[----:B------:R-:W-:Y:S05]  /*13ac0*/  BSYNC.RECONVERGENT B1 ;  /* 0x0000000000017941 */ /* 0x000fea0003800200 */
.L_x_20099:
        /* <DEDUP_REMOVED lines=16> */
.L_x_20083:
        /* <DEDUP_REMOVED lines=28> */
.L_x_20104:
        /* <DEDUP_REMOVED lines=16> */
[----:B------:R-:W-:Y:S01]  /*13e90*/  @!P2 IMAD.MOV.U32 R36, RZ, RZ, R112 ;  /* 0x000000ffff24a224 */ /* 0x000fe200078e0070 */
[----:B------:R-:W-:Y:S01]  /*13ea0*/  @P2 MOV R36, R111 ;  /* 0x0000006f00242202 */ /* 0x000fe20000000f00 */
[----:B------:R-:W-:Y:S01]  /*13eb0*/  @P2 IMAD.MOV.U32 R120, RZ, RZ, R128 ;  /* 0x000000ffff782224 */ /* 0x000fe200078e0080 */
[----:B------:R-:W-:Y:S06]  /*13ec0*/  BRA `(.L_x_20107) ;  /* 0x0000000000e07947 */ /* 0x000fec0003800000 */
.L_x_20108:
        /* <DEDUP_REMOVED lines=13> */
.L_x_20110:
[----:B------:R-:W-:Y:S05]  /*13fa0*/  BSYNC.RECONVERGENT B2 ;  /* 0x0000000000027941 */ /* 0x000fea0003800200 */
.L_x_20109:
        /* <DEDUP_REMOVED lines=42> */
.L_x_20107:
[----:B------:R-:W-:Y:S05]  /*14250*/  BSYNC.RECONVERGENT B1 ;  /* 0x0000000000017941 */ /* 0x000fea0003800200 */
.L_x_20106:
        /* <DEDUP_REMOVED lines=17> */
.L_x_20113:
        /* <DEDUP_REMOVED lines=13> */
.L_x_20115:
[----:B------:R-:W-:Y:S05]  /*14440*/  BSYNC.RECONVERGENT B2 ;  /* 0x0000000000027941 */ /* 0x000fea0003800200 */
.L_x_20114:
        /* <DEDUP_REMOVED lines=42> */
.L_x_20112:
[----:B------:R-:W-:Y:S05]  /*146f0*/  BSYNC.RECONVERGENT B1 ;  /* 0x0000000000017941 */ /* 0x000fea0003800200 */
.L_x_20111:
        /* <DEDUP_REMOVED lines=15> */
.L_x_20118:
        /* <DEDUP_REMOVED lines=13> */
.L_x_20120:
[----:B------:R-:W-:Y:S05]  /*148c0*/  BSYNC.RECONVERGENT B2 ;  /* 0x0000000000027941 */ /* 0x000fea0003800200 */
.L_x_20119:
        /* <DEDUP_REMOVED lines=42> */
.L_x_20117:
[----:B------:R-:W-:Y:S05]  /*14b70*/  BSYNC.RECONVERGENT B1 ;  /* 0x0000000000017941 */ /* 0x000fea0003800200 */
.L_x_20116:
        /* <DEDUP_REMOVED lines=17> */
.L_x_20123:
        /* <DEDUP_REMOVED lines=13> */
.L_x_20125:
[----:B------:R-:W-:Y:S05]  /*14d60*/  BSYNC.RECONVERGENT B2 ;  /* 0x0000000000027941 */ /* 0x000fea0003800200 */
.L_x_20124:
        /* <DEDUP_REMOVED lines=41> */
[----:B------:R-:W-:-:S07]  /*15000*/  HFMA2 R32, -RZ, RZ, 0, 0 ;  /* 0x00000000ff207431 */ /* 0x000fce00000001ff */
.L_x_20122:
[----:B------:R-:W-:Y:S05]  /*15010*/  BSYNC.RECONVERGENT B1 ;  /* 0x0000000000017941 */ /* 0x000fea0003800200 */
.L_x_20121:
        /* <DEDUP_REMOVED lines=15> */
.L_x_20128:
        /* <DEDUP_REMOVED lines=13> */
.L_x_20130:
[----:B------:R-:W-:Y:S05]  /*151e0*/  BSYNC.RECONVERGENT B2 ;  /* 0x0000000000027941 */ /* 0x000fea0003800200 */
.L_x_20129:
        /* <DEDUP_REMOVED lines=42> */
.L_x_20127:
[----:B------:R-:W-:Y:S05]  /*15490*/  BSYNC.RECONVERGENT B1 ;  /* 0x0000000000017941 */ /* 0x000fea0003800200 */
.L_x_20126:
        /* <DEDUP_REMOVED lines=17> */
.L_x_20133:
        /* <DEDUP_REMOVED lines=13> */
.L_x_20135:
[----:B------:R-:W-:Y:S05]  /*15680*/  BSYNC.RECONVERGENT B2 ;  /* 0x0000000000027941 */ /* 0x000fea0003800200 */
.L_x_20134:
        /* <DEDUP_REMOVED lines=42> */
.L_x_20132:
[----:B------:R-:W-:Y:S05]  /*15930*/  BSYNC.RECONVERGENT B1 ;  /* 0x0000000000017941 */ /* 0x000fea0003800200 */
.L_x_20131:
        /* <DEDUP_REMOVED lines=15> */
.L_x_20138:
        /* <DEDUP_REMOVED lines=13> */
.L_x_20140:
[----:B------:R-:W-:Y:S05]  /*15b00*/  BSYNC.RECONVERGENT B2 ;  /* 0x0000000000027941 */ /* 0x000fea0003800200 */
.L_x_20139:
        /* <DEDUP_REMOVED lines=42> */
.L_x_20137:
[----:B------:R-:W-:Y:S05]  /*15db0*/  BSYNC.RECONVERGENT B1 ;  /* 0x0000000000017941 */ /* 0x000fea0003800200 */
.L_x_20136:
        /* <DEDUP_REMOVED lines=17> */
.L_x_20143:
        /* <DEDUP_REMOVED lines=15> */
.L_x_20145:
[----:B------:R-:W-:Y:S05]  /*15fc0*/  BSYNC.RECONVERGENT B2 ;  /* 0x0000000000027941 */ /* 0x000fea0003800200 */
.L_x_20144:
        /* <DEDUP_REMOVED lines=42> */
.L_x_20142:
[----:B------:R-:W-:Y:S05]  /*16270*/  BSYNC.RECONVERGENT B1 ;  /* 0x0000000000017941 */ /* 0x000fea0003800200 */
.L_x_20141:
        /* <DEDUP_REMOVED lines=16> */
[----:B------:R-:W-:Y:S01]  /*16380*/  FSEL R33, R32, RZ, !P6 ;  /* 0x000000ff20217208 */ /* 0x000fe20007000000 */
[----:B------:R-:W-:Y:S01]  /*16390*/  FMUL.FTZ R32, R67, R126 ;  /* 0x0000007e43207220 */ /* 0x000fe20000410000 */
[----:B------:R-:W-:-:S02]  /*163a0*/  SEL R108, RZ, 0x1, P6 ;  /* 0x00000001ff6c7807 */ /* 0x000fc40003000000 */
[----:B------:R-:W-:Y:S01]  /*163b0*/  FSETP.GTU.FTZ.AND P6, PT, R71, R124, PT ;  /* 0x0000007c4700720b */ /* 0x000fe20003fdc000 */
[----:B------:R-:W-:Y:S01]  /*163c0*/  FADD.FTZ R38, R34, R33 ;  /* 0x0000002122267221 */ /* 0x000fe20000010000 */
[----:B------:R-:W-:Y:S02]  /*163d0*/  FSEL R106, R106, RZ, P3 ;  /* 0x000000ff6a6a7208 */ /* 0x000fe40001800000 */
[----:B------:R-:W-:Y:S01]  /*163e0*/  FSEL R35, R35, RZ, P5 ;  /* 0x000000ff23237208 */ /* 0x000fe20002800000 */
[----:B------:R-:W-:Y:S01]  /*163f0*/  @P1 FADD.FTZ R38, R62, R38 ;  /* 0x000000263e261221 */ /* 0x000fe20000010000 */
[----:B------:R-:W-:Y:S01]  /*16400*/  FSEL R32, R32, RZ, !P6 ;  /* 0x000000ff20207208 */ /* 0x000fe20007000000 */
[----:B------:R-:W-:Y:S01]  /*16410*/  FADD.FTZ R37, R106, R37 ;  /* 0x000000256a257221 */ /* 0x000fe20000010000 */
[----:B------:R-:W-:Y:S02]  /*16420*/  PRMT R104, R108, 0x7610, R104 ;  /* 0x000076106c687816 */ /* 0x000fe40000000068 */
[----:B------:R-:W-:Y:S01]  /*16430*/  PRMT R106, R70, 0x7610, R106 ;  /* 0x00007610466a7816 */ /* 0x000fe2000000006a */
[----:B------:R-:W-:Y:S01]  /*16440*/  FADD.FTZ R39, R32, R35 ;  /* 0x0000002320277221 */ /* 0x000fe20000010000 */
[----:B------:R-:W-:Y:S01]  /*16450*/  SEL R108, RZ, 0x1, P6 ;  /* 0x00000001ff6c7807 */ /* 0x000fe20003000000 */
[----:B------:R-:W-:-:S02]  /*16460*/  @P1 FADD.FTZ R37, R61, R37 ;  /* 0x000000253d251221 */ /* 0x000fc40000010000 */
[----:B------:R-:W-:Y:S01]  /*16470*/  @P1 FADD.FTZ R39, R63, R39 ;  /* 0x000000273f271221 */ /* 0x000fe20000010000 */
[----:B------:R-:W-:Y:S06]  /*16480*/  BRA `(.L_x_20146) ;  /* 0x0000001000d07947 */ /* 0x000fec0003800000 */
.L_x_20105:
        /* <DEDUP_REMOVED lines=16> */
.L_x_20149:
        /* <DEDUP_REMOVED lines=13> */
.L_x_20151:
[----:B------:R-:W-:Y:S05]  /*16660*/  BSYNC.RECONVERGENT B2 ;  /* 0x0000000000027941 */ /* 0x000fea0003800200 */
.L_x_20150:
        /* <DEDUP_REMOVED lines=42> */
.L_x_20148:
[----:B------:R-:W-:Y:S05]  /*16910*/  BSYNC.RECONVERGENT B1 ;  /* 0x0000000000017941 */ /* 0x000fea0003800200 */
.L_x_20147:
        /* <DEDUP_REMOVED lines=16> */
.L_x_20154:
        /* <DEDUP_REMOVED lines=13> */
.L_x_20156:
[----:B------:R-:W-:Y:S05]  /*16af0*/  BSYNC.RECONVERGENT B2 ;  /* 0x0000000000027941 */ /* 0x000fea0003800200 */
.L_x_20155:
        /* <DEDUP_REMOVED lines=42> */
.L_x_20153:
[----:B------:R-:W-:Y:S05]  /*16da0*/  BSYNC.RECONVERGENT B1 ;  /* 0x0000000000017941 */ /* 0x000fea0003800200 */
.L_x_20152:
        /* <DEDUP_REMOVED lines=16> */
.L_x_20159:
        /* <DEDUP_REMOVED lines=13> */
.L_x_20161:
[----:B------:R-:W-:Y:S05]  /*16f80*/  BSYNC.RECONVERGENT B2 ;  /* 0x0000000000027941 */ /* 0x000fea0003800200 */
.L_x_20160:
        /* <DEDUP_REMOVED lines=42> */
.L_x_20158:
[----:B------:R-:W-:Y:S05]  /*17230*/  BSYNC.RECONVERGENT B1 ;  /* 0x0000000000017941 */ /* 0x000fea0003800200 */
.L_x_20157:
        /* <DEDUP_REMOVED lines=16> */
.L_x_20164:
        /* <DEDUP_REMOVED lines=13> */
.L_x_20166:
[----:B------:R-:W-:Y:S05]  /*17410*/  BSYNC.RECONVERGENT B2 ;  /* 0x0000000000027941 */ /* 0x000fea0003800200 */
.L_x_20165:
        /* <DEDUP_REMOVED lines=42> */
.L_x_20163:
[----:B------:R-:W-:Y:S05]  /*176c0*/  BSYNC.RECONVERGENT B1 ;  /* 0x0000000000017941 */ /* 0x000fea0003800200 */
.L_x_20162:
        /* <DEDUP_REMOVED lines=16> */
.L_x_20146:
[----:B------:R-:W-:Y:S01]  /*177d0*/  SEL R70, RZ, 0x1000000, !P5 ;  /* 0x01000000ff467807 */ /* 0x000fe20006800000 */
[C---:B------:R-:W-:Y:S01]  /*177e0*/  IMAD.WIDE.U32 R144, R133.reuse, 0x10, R136 ;  /* 0x0000001085907825 */ /* 0x040fe200078e0088 */
[----:B------:R-:W-:Y:S01]  /*177f0*/  SEL R71, RZ, 0x10000, !P4 ;  /* 0x00010000ff477807 */ /* 0x000fe20006000000 */
[----:B------:R-:W0:Y:S01]  /*17800*/  @P0 LDC.64 R34, c[0x0][0x398] ;  /* 0x0000e600ff220b82 */ /* 0x000e220000000a00 */
[----:B------:R-:W-:Y:S01]  /*17810*/  SEL R118, RZ, 0x100, !P3 ;  /* 0x00000100ff767807 */ /* 0x000fe20005800000 */
[----:B------:R-:W-:Y:S01]  /*17820*/  IMAD.WIDE.U32 R138, R133, 0x4, R134 ;  /* 0x00000004858a7825 */ /* 0x000fe200078e0086 */
[----:B------:R1:W-:Y:S01]  /*17830*/  STG.E.128 desc[UR8][R144.64], R36 ;  /* 0x0000002490007986 */ /* 0x0003e2000c101d08 */
[----:B------:R-:W-:Y:S02]  /*17840*/  IADD3 R119, PT, PT, R123, 0xc0, RZ ;  /* 0x000000c07b777810 */ /* 0x000fe40007ffe0ff */
[----:B------:R-:W-:Y:S02]  /*17850*/  IADD3 R70, PT, PT, R118, R70, R71 ;  /* 0x0000004676467210 */ /* 0x000fe40007ffe047 */
        /* <DEDUP_REMOVED lines=19> */
.L_x_20167:
        /* <DEDUP_REMOVED lines=20> */
.L_x_20171:
        /* <DEDUP_REMOVED lines=13> */
.L_x_20173:
[----:B------:R-:W-:Y:S05]  /*17ba0*/  BSYNC.RECONVERGENT B2 ;  /* 0x0000000000027941 */ /* 0x000fea0003800200 */
.L_x_20172:
        /* <DEDUP_REMOVED lines=42> */
.L_x_20170:
[----:B------:R-:W-:Y:S05]  /*17e50*/  BSYNC.RECONVERGENT B1 ;  /* 0x0000000000017941 */ /* 0x000fea0003800200 */
.L_x_20169:
        /* <DEDUP_REMOVED lines=17> */
.L_x_20176:
        /* <DEDUP_REMOVED lines=13> */
.L_x_20178:
[----:B------:R-:W-:Y:S05]  /*18040*/  BSYNC.RECONVERGENT B2 ;  /* 0x0000000000027941 */ /* 0x000fea0003800200 */
.L_x_20177:
        /* <DEDUP_REMOVED lines=42> */
.L_x_20175:
[----:B------:R-:W-:Y:S05]  /*182f0*/  BSYNC.RECONVERGENT B1 ;  /* 0x0000000000017941 */ /* 0x000fea0003800200 */
.L_x_20174:
        /* <DEDUP_REMOVED lines=15> */
.L_x_20181:
        /* <DEDUP_REMOVED lines=13> */
.L_x_20183:
[----:B------:R-:W-:Y:S05]  /*184c0*/  BSYNC.RECONVERGENT B2 ;  /* 0x0000000000027941 */ /* 0x000fea0003800200 */
.L_x_20182:
        /* <DEDUP_REMOVED lines=42> */
.L_x_20180:
[----:B------:R-:W-:Y:S05]  /*18770*/  BSYNC.RECONVERGENT B1 ;  /* 0x0000000000017941 */ /* 0x000fea0003800200 */
.L_x_20179:
        /* <DEDUP_REMOVED lines=17> */
.L_x_20186:
        /* <DEDUP_REMOVED lines=13> */
.L_x_20188:
[----:B------:R-:W-:Y:S05]  /*18960*/  BSYNC.RECONVERGENT B2 ;  /* 0x0000000000027941 */ /* 0x000fea0003800200 */
.L_x_20187:
        /* <DEDUP_REMOVED lines=42> */
.L_x_20185:
[----:B------:R-:W-:Y:S05]  /*18c10*/  BSYNC.RECONVERGENT B1 ;  /* 0x0000000000017941 */ /* 0x000fea0003800200 */
.L_x_20184:
        /* <DEDUP_REMOVED lines=15> */
.L_x_20191:
        /* <DEDUP_REMOVED lines=13> */
.L_x_20193:
[----:B------:R-:W-:Y:S05]  /*18de0*/  BSYNC.RECONVERGENT B2 ;  /* 0x0000000000027941 */ /* 0x000fea0003800200 */
.L_x_20192:
        /* <DEDUP_REMOVED lines=42> */
.L_x_20190:
[----:B------:R-:W-:Y:S05]  /*19090*/  BSYNC.RECONVERGENT B1 ;  /* 0x0000000000017941 */ /* 0x000fea0003800200 */
.L_x_20189:
        /* <DEDUP_REMOVED lines=17> */
.L_x_20196:
        /* <DEDUP_REMOVED lines=13> */
.L_x_20198:
[----:B------:R-:W-:Y:S05]  /*19280*/  BSYNC.RECONVERGENT B2 ;  /* 0x0000000000027941 */ /* 0x000fea0003800200 */
.L_x_20197:
        /* <DEDUP_REMOVED lines=42> */
.L_x_20195:
[----:B------:R-:W-:Y:S05]  /*19530*/  BSYNC.RECONVERGENT B1 ;  /* 0x0000000000017941 */ /* 0x000fea0003800200 */
.L_x_20194:
        /* <DEDUP_REMOVED lines=15> */
.L_x_20201:
        /* <DEDUP_REMOVED lines=13> */
.L_x_20203:
[----:B------:R-:W-:Y:S05]  /*19700*/  BSYNC.RECONVERGENT B2 ;  /* 0x0000000000027941 */ /* 0x000fea0003800200 */
.L_x_20202:
        /* <DEDUP_REMOVED lines=42> */
.L_x_20200:
[----:B------:R-:W-:Y:S05]  /*199b0*/  BSYNC.RECONVERGENT B1 ;  /* 0x0000000000017941 */ /* 0x000fea0003800200 */
.L_x_20199:
        /* <DEDUP_REMOVED lines=17> */
.L_x_20206:
        /* <DEDUP_REMOVED lines=15> */
.L_x_20208:
[----:B------:R-:W-:Y:S05]  /*19bc0*/  BSYNC.RECONVERGENT B2 ;  /* 0x0000000000027941 */ /* 0x000fea0003800200 */
.L_x_20207:
        /* <DEDUP_REMOVED lines=42> */
.L_x_20205:
[----:B------:R-:W-:Y:S05]  /*19e70*/  BSYNC.RECONVERGENT B1 ;  /* 0x0000000000017941 */ /* 0x000fea0003800200 */
.L_x_20204:
        /* <DEDUP_REMOVED lines=27> */
[----:B------:R-:W-:Y:S01]  /*1a030*/  SEL R108, RZ, 0x1, P6 ;  /* 0x00000001ff6c7807 */ /* 0x000fe20003000000 */
[--C-:B------:R-:W-:Y:S01]  /*1a040*/  FADD.FTZ R35, R70, R107.reuse ;  /* 0x0000006b46237221 */ /* 0x100fe20000010000 */
[----:B------:R-:W-:Y:S01]  /*1a050*/  PRMT R107, R106, 0x7610, R107 ;  /* 0x000076106a6b7816 */ /* 0x000fe2000000006b */
[----:B------:R-:W-:Y:S01]  /*1a060*/  @P1 FADD.FTZ R32, R60, R32 ;  /* 0x000000203c201221 */ /* 0x000fe20000010000 */
[----:B------:R-:W-:Y:S01]  /*1a070*/  PRMT R106, R127, 0x7610, R106 ;  /* 0x000076107f6a7816 */ /* 0x000fe2000000006a */
[----:B------:R-:W-:Y:S01]  /*1a080*/  @P1 FADD.FTZ R35, R63, R35 ;  /* 0x000000233f231221 */ /* 0x000fe20000010000 */
[----:B------:R-:W-:Y:S06]  /*1a090*/  BRA `(.L_x_20209) ;  /* 0x0000001000d07947 */ /* 0x000fec0003800000 */
.L_x_20168:
        /* <DEDUP_REMOVED lines=16> */
.L_x_20212:
        /* <DEDUP_REMOVED lines=13> */
.L_x_20214:
[----:B------:R-:W-:Y:S05]  /*1a270*/  BSYNC.RECONVERGENT B2 ;  /* 0x0000000000027941 */ /* 0x000fea0003800200 */
.L_x_20213:
        /* <DEDUP_REMOVED lines=42> */
.L_x_20211:
[----:B------:R-:W-:Y:S05]  /*1a520*/  BSYNC.RECONVERGENT B1 ;  /* 0x0000000000017941 */ /* 0x000fea0003800200 */
.L_x_20210:
        /* <DEDUP_REMOVED lines=16> */
.L_x_20217:
        /* <DEDUP_REMOVED lines=13> */
.L_x_20219:
[----:B------:R-:W-:Y:S05]  /*1a700*/  BSYNC.RECONVERGENT B2 ;  /* 0x0000000000027941 */ /* 0x000fea0003800200 */
.L_x_20218:
        /* <DEDUP_REMOVED lines=42> */
.L_x_20216:
[----:B------:R-:W-:Y:S05]  /*1a9b0*/  BSYNC.RECONVERGENT B1 ;  /* 0x0000000000017941 */ /* 0x000fea0003800200 */
.L_x_20215:
        /* <DEDUP_REMOVED lines=16> */
.L_x_20222:
        /* <DEDUP_REMOVED lines=13> */
.L_x_20224:
[----:B------:R-:W-:Y:S05]  /*1ab90*/  BSYNC.RECONVERGENT B2 ;  /* 0x0000000000027941 */ /* 0x000fea0003800200 */
.L_x_20223:
        /* <DEDUP_REMOVED lines=42> */
.L_x_20221:
[----:B------:R-:W-:Y:S05]  /*1ae40*/  BSYNC.RECONVERGENT B1 ;  /* 0x0000000000017941 */ /* 0x000fea0003800200 */
.L_x_20220:
        /* <DEDUP_REMOVED lines=16> */
.L_x_20227:
        /* <DEDUP_REMOVED lines=13> */
.L_x_20229:
[----:B------:R-:W-:Y:S05]  /*1b020*/  BSYNC.RECONVERGENT B2 ;  /* 0x0000000000027941 */ /* 0x000fea0003800200 */
.L_x_20228:
        /* <DEDUP_REMOVED lines=42> */
.L_x_20226:
[----:B------:R-:W-:Y:S05]  /*1b2d0*/  BSYNC.RECONVERGENT B1 ;  /* 0x0000000000017941 */ /* 0x000fea0003800200 */
.L_x_20225:
        /* <DEDUP_REMOVED lines=16> */
.L_x_20209:
[----:B------:R-:W-:Y:S01]  /*1b3e0*/  SEL R120, RZ, 0x1000000, !P5 ;  /* 0x01000000ff787807 */ /* 0x000fe20006800000 */
[----:B------:R-:W-:Y:S01]  /*1b3f0*/  IMAD.WIDE.U32 R142, R119, 0x10, R136 ;  /* 0x00000010778e7825 */ /* 0x000fe200078e0088 */
[----:B------:R-:W-:Y:S01]  /*1b400*/  SEL R127, RZ, 0x10000, !P4 ;  /* 0x00010000ff7f7807 */ /* 0x000fe20006000000 */
[----:B------:R-:W0:Y:S01]  /*1b410*/  @P0 LDC.64 R138, c[0x0][0x398] ;  /* 0x0000e600ff8a0b82 */ /* 0x000e220000000a00 */
[----:B------:R-:W-:Y:S02]  /*1b420*/  SEL R130, RZ, 0x100, !P3 ;  /* 0x00000100ff827807 */ /* 0x000fe40005800000 */
[----:B------:R-:W-:Y:S01]  /*1b430*/  SEL R141, RZ, 0x1, !P2 ;  /* 0x00000001ff8d7807 */ /* 0x000fe20005000000 */
[----:B------:R1:W-:Y:S01]  /*1b440*/  STG.E.128 desc[UR8][R142.64], R32 ;  /* 0x000000208e007986 */ /* 0x0003e2000c101d08 */
[----:B------:R-:W-:Y:S02]  /*1b450*/  IADD3 R120, PT, PT, R130, R120, R127 ;  /* 0x0000007882787210 */ /* 0x000fe40007ffe07f */
[----:B------:R-:W-:Y:S01]  /*1b460*/  IADD3 R127, PT, PT, R123, 0xe0, RZ ;  /* 0x000000e07b7f7810 */ /* 0x000fe20007ffe0ff */
[----:B------:R-:W2:Y:S02]  /*1b470*/  @P1 LDC.64 R70, c[0x0][0x3a0] ;  /* 0x0000e800ff461b82 */ /* 0x000ea40000000a00 */
[----:B------:R-:W-:-:S02]  /*1b480*/  IMAD.IADD R147, R120, 0x1, R141 ;  /* 0x0000000178937824 */ /* 0x000fc400078e028d */
[----:B------:R-:W-:-:S04]  /*1b490*/  IMAD.WIDE.U32 R140, R119, 0x4, R134 ;  /* 0x00000004778c7825 */ /* 0x000fc800078e0086 */
[C---:B------:R-:W-:Y:S01]  /*1b4a0*/  IMAD.WIDE.U32 R68, R127.reuse, 0x10, R68 ;  /* 0x000000107f447825 */ /* 0x040fe200078e0044 */
[----:B------:R1:W-:Y:S03]  /*1b4b0*/  STG.E desc[UR8][R140.64], R147 ;  /* 0x000000938c007986 */ /* 0x0003e6000c101908 */
        /* <DEDUP_REMOVED lines=14> */
.L_x_20230:
        /* <DEDUP_REMOVED lines=20> */
.L_x_20234:
        /* <DEDUP_REMOVED lines=13> */
.L_x_20236:
[----:B------:R-:W-:Y:S05]  /*1b7b0*/  BSYNC.RECONVERGENT B2 ;  /* 0x0000000000027941 */ /* 0x000fea0003800200 */
.L_x_20235:
        /* <DEDUP_REMOVED lines=40> */
[----:B------:R-:W-:Y:S01]  /*1ba40*/  HFMA2 R106, -RZ, RZ, 0, 0 ;  /* 0x00000000ff6a7431 */ /* 0x000fe200000001ff */
[----:B------:R-:W-:-:S07]  /*1ba50*/  LOP3.LUT R112, R138, UR29, R107, 0x96, !PT ;  /* 0x0000001d8a707c12 */ /* 0x000fce000f8e966b */
.L_x_20233:
[----:B------:R-:W-:Y:S05]  /*1ba60*/  BSYNC.RECONVERGENT B1 ;  /* 0x0000000000017941 */ /* 0x000fea0003800200 */
.L_x_20232:
[----:B------:R-:W-:Y:S01]  /*1ba70*/  ISETP.NE.AND P3, PT, R106, 0x1, PT ;  /* 0x000000016a00780c */ /* 0x000fe20003f65270 */
[----:B------:R-:W-:Y:S01]  /*1ba80*/  BSSY.RECONVERGENT B1, `(.L_x_20237) ;  /* 0x0000048000017945 */ /* 0x000fe20003800200 */
[----:B------:R-:W-:Y:S01]  /*1ba90*/  I2FP.F32.U32 R107, R104 ;  /* 0x00000068006b7245 */ /* 0x000fe20000201000 */
[----:B-----5:R-:W-:Y:S01]  /*1baa0*/  FMUL.FTZ R104, R68, R126 ;  /* 0x0000007e44687220 */ /* 0x020fe20000410000 */
[----:B------:R-:W-:-:S03]  /*1bab0*/  MOV R68, R110 ;  /* 0x0000006e00447202 */ /* 0x000fc60000000f00 */
[----:B------:R-:W-:-:S05]  /*1bac0*/  FFMA.FTZ R107, R107, R122, 1.1641532182693481445e-10 ;  /* 0x2f0000006b6b7423 */ /* 0x000fca000001007a */
[----:B------:R-:W-:Y:S01]  /*1bad0*/  FSETP.LE.FTZ.AND P2, PT, R107, R124, PT ;  /* 0x0000007c6b00720b */ /* 0x000fe20003f53000 */
[----:B------:R-:W-:Y:S01]  /*1bae0*/  IMAD.MOV.U32 R107, RZ, RZ, 0x2 ;  /* 0x00000002ff6b7424 */ /* 0x000fe200078e00ff */
        /* <DEDUP_REMOVED lines=9> */
.L_x_20239:
        /* <DEDUP_REMOVED lines=13> */
.L_x_20241:
[----:B------:R-:W-:Y:S05]  /*1bc50*/  BSYNC.RECONVERGENT B2 ;  /* 0x0000000000027941 */ /* 0x000fea0003800200 */
.L_x_20240:
[----:B-1----:R-:W-:Y:S01]  /*1bc60*/  IMAD.WIDE.U32 R138, R115, -0x326172a9, RZ ;  /* 0xcd9e8d57738a7825 */ /* 0x002fe200078e00ff */
        /* <DEDUP_REMOVED lines=41> */
.L_x_20238:
[----:B------:R-:W-:Y:S05]  /*1bf00*/  BSYNC.RECONVERGENT B1 ;  /* 0x0000000000017941 */ /* 0x000fea0003800200 */
.L_x_20237:
[----:B------:R-:W-:Y:S01]  /*1bf10*/  ISETP.NE.AND P3, PT, R107, 0x1, PT ;  /* 0x000000016b00780c */ /* 0x000fe20003f65270 */
[----:B------:R-:W-:Y:S01]  /*1bf20*/  BSSY.RECONVERGENT B1, `(.L_x_20242) ;  /* 0x0000046000017945 */ /* 0x000fe20003800200 */
[----:B-1----:R-:W-:Y:S01]  /*1bf30*/  I2FP.F32.U32 R139, R68 ;  /* 0x00000044008b7245 */ /* 0x002fe20000201000 */
        /* <DEDUP_REMOVED lines=12> */
.L_x_20244:
        /* <DEDUP_REMOVED lines=13> */
.L_x_20246:
[----:B------:R-:W-:Y:S05]  /*1c0d0*/  BSYNC.RECONVERGENT B2 ;  /* 0x0000000000027941 */ /* 0x000fea0003800200 */
.L_x_20245:
        /* <DEDUP_REMOVED lines=42> */
.L_x_20243:
[----:B------:R-:W-:Y:S05]  /*1c380*/  BSYNC.RECONVERGENT B1 ;  /* 0x0000000000017941 */ /* 0x000fea0003800200 */
.L_x_20242:
        /* <DEDUP_REMOVED lines=17> */
.L_x_20249:
        /* <DEDUP_REMOVED lines=13> */
.L_x_20251:
[----:B------:R-:W-:Y:S05]  /*1c570*/  BSYNC.RECONVERGENT B2 ;  /* 0x0000000000027941 */ /* 0x000fea0003800200 */
.L_x_20250:
        /* <DEDUP_REMOVED lines=42> */
.L_x_20248:
[----:B------:R-:W-:Y:S05]  /*1c820*/  BSYNC.RECONVERGENT B1 ;  /* 0x0000000000017941 */ /* 0x000fea0003800200 */
.L_x_20247:
        /* <DEDUP_REMOVED lines=15> */
.L_x_20254:
        /* <DEDUP_REMOVED lines=13> */
.L_x_20256:
[----:B------:R-:W-:Y:S05]  /*1c9f0*/  BSYNC.RECONVERGENT B2 ;  /* 0x0000000000027941 */ /* 0x000fea0003800200 */
.L_x_20255:
        /* <DEDUP_REMOVED lines=42> */
.L_x_20253:
[----:B------:R-:W-:Y:S05]  /*1cca0*/  BSYNC.RECONVERGENT B1 ;  /* 0x0000000000017941 */ /* 0x000fea0003800200 */
.L_x_20252:
        /* <DEDUP_REMOVED lines=17> */
.L_x_20259:
        /* <DEDUP_REMOVED lines=13> */
.L_x_20261:
[----:B------:R-:W-:Y:S05]  /*1ce90*/  BSYNC.RECONVERGENT B2 ;  /* 0x0000000000027941 */ /* 0x000fea0003800200 */
.L_x_20260:
        /* <DEDUP_REMOVED lines=42> */
.L_x_20258:
[----:B------:R-:W-:Y:S05]  /*1d140*/  BSYNC.RECONVERGENT B1 ;  /* 0x0000000000017941 */ /* 0x000fea0003800200 */
.L_x_20257:
        /* <DEDUP_REMOVED lines=15> */
.L_x_20264:
        /* <DEDUP_REMOVED lines=13> */
.L_x_20266:
[----:B------:R-:W-:Y:S05]  /*1d310*/  BSYNC.RECONVERGENT B2 ;  /* 0x0000000000027941 */ /* 0x000fea0003800200 */
.L_x_20265:
        /* <DEDUP_REMOVED lines=42> */
.L_x_20263:
[----:B------:R-:W-:Y:S05]  /*1d5c0*/  BSYNC.RECONVERGENT B1 ;  /* 0x0000000000017941 */ /* 0x000fea0003800200 */
.L_x_20262:
        /* <DEDUP_REMOVED lines=17> */
.L_x_20269:
        /* <DEDUP_REMOVED lines=15> */
.L_x_20271:
[----:B------:R-:W-:Y:S05]  /*1d7d0*/  BSYNC.RECONVERGENT B2 ;  /* 0x0000000000027941 */ /* 0x000fea0003800200 */
.L_x_20270:
        /* <DEDUP_REMOVED lines=42> */
.L_x_20268:
[----:B------:R-:W-:Y:S05]  /*1da80*/  BSYNC.RECONVERGENT B1 ;  /* 0x0000000000017941 */ /* 0x000fea0003800200 */
.L_x_20267:
        /* <DEDUP_REMOVED lines=24> */
[--C-:B------:R-:W-:Y:S01]  /*1dc10*/  FADD.FTZ R68, R104, R107.reuse ;  /* 0x0000006b68447221 */ /* 0x100fe20000010000 */
[----:B------:R-:W-:Y:S01]  /*1dc20*/  PRMT R107, R132, 0x7610, R107 ;  /* 0x00007610846b7816 */ /* 0x000fe2000000006b */
[----:B------:R-:W-:Y:S01]  /*1dc30*/  @P1 FADD.FTZ R69, R61, R69 ;  /* 0x000000453d451221 */ /* 0x000fe20000010000 */
[----:B------:R-:W-:Y:S01]  /*1dc40*/  PRMT R104, R122, 0x7610, R104 ;  /* 0x000076107a687816 */ /* 0x000fe20000000068 */
[----:B------:R-:W-:Y:S01]  /*1dc50*/  FADD.FTZ R71, R106, R139 ;  /* 0x0000008b6a477221 */ /* 0x000fe20000010000 */
[----:B------:R-:W-:Y:S01]  /*1dc60*/  PRMT R106, R138, 0x7610, R106 ;  /* 0x000076108a6a7816 */ /* 0x000fe2000000006a */
[----:B------:R-:W-:Y:S01]  /*1dc70*/  @P1 FADD.FTZ R68, R60, R68 ;  /* 0x000000443c441221 */ /* 0x000fe20000010000 */
[----:B------:R-:W-:Y:S01]  /*1dc80*/  SEL R108, RZ, 0x1, P6 ;  /* 0x00000001ff6c7807 */ /* 0x000fe20003000000 */
[----:B------:R-:W-:Y:S01]  /*1dc90*/  @P1 FADD.FTZ R71, R63, R71 ;  /* 0x000000473f471221 */ /* 0x000fe20000010000 */
[----:B------:R-:W-:Y:S06]  /*1dca0*/  BRA `(.L_x_20272) ;  /* 0x0000001000d07947 */ /* 0x000fec0003800000 */
.L_x_20231:
        /* <DEDUP_REMOVED lines=16> */
.L_x_20275:
        /* <DEDUP_REMOVED lines=13> */
.L_x_20277:
[----:B------:R-:W-:Y:S05]  /*1de80*/  BSYNC.RECONVERGENT B2 ;  /* 0x0000000000027941 */ /* 0x000fea0003800200 */
.L_x_20276:
[----:B------:R-:W-:Y:S01]  /*1de90*/  IMAD.WIDE.U32 R140, R115, -0x326172a9, RZ ;  /* 0xcd9e8d57738c7825 */ /* 0x000fe200078e00ff */
[----:B------:R-:W-:Y:S02]  /*1dea0*/  LOP3.LUT R110, R109, UR7, R143, 0x96, !PT ;  /* 0x000000076d6e7c12 */ /* 0x000fe4000f8e968f */
[----:B------:R-:W-:Y:S01]  /*1deb0*/  MOV R130, R118 ;  /* 0x0000007600827202 */ /* 0x000fe20000000f00 */
[----:B------:R-:W-:Y:S01]  /*1dec0*/  IMAD.MOV.U32 R132, RZ, RZ, RZ ;  /* 0x000000ffff847224 */ /* 0x000fe200078e00ff */
        /* <DEDUP_REMOVED lines=38> */
.L_x_20274:
[----:B------:R-:W-:Y:S05]  /*1e130*/  BSYNC.RECONVERGENT B1 ;  /* 0x0000000000017941 */ /* 0x000fea0003800200 */
.L_x_20273:
[----:B------:R-:W-:Y:S01]  /*1e140*/  ISETP.NE.AND P3, PT, R132, 0x1, PT ;  /* 0x000000018400780c */ /* 0x000fe20003f65270 */
[----:B------:R-:W-:Y:S01]  /*1e150*/  BSSY.RECONVERGENT B1, `(.L_x_20278) ;  /* 0x0000047000017945 */ /* 0x000fe20003800200 */
[----:B-1----:R-:W-:Y:S01]  /*1e160*/  I2FP.F32.U32 R139, R130 ;  /* 0x00000082008b7245 */ /* 0x002fe20000201000 */
        /* <DEDUP_REMOVED lines=13> */
.L_x_20280:
        /* <DEDUP_REMOVED lines=13> */
.L_x_20282:
[----:B------:R-:W-:Y:S05]  /*1e310*/  BSYNC.RECONVERGENT B2 ;  /* 0x0000000000027941 */ /* 0x000fea0003800200 */
.L_x_20281:
        /* <DEDUP_REMOVED lines=42> */
.L_x_20279:
[----:B------:R-:W-:Y:S05]  /*1e5c0*/  BSYNC.RECONVERGENT B1 ;  /* 0x0000000000017941 */ /* 0x000fea0003800200 */
.L_x_20278:
        /* <DEDUP_REMOVED lines=16> */
.L_x_20285:
        /* <DEDUP_REMOVED lines=13> */
.L_x_20287:
[----:B------:R-:W-:Y:S05]  /*1e7a0*/  BSYNC.RECONVERGENT B2 ;  /* 0x0000000000027941 */ /* 0x000fea0003800200 */
.L_x_20286:
        /* <DEDUP_REMOVED lines=42> */
.L_x_20284:
[----:B------:R-:W-:Y:S05]  /*1ea50*/  BSYNC.RECONVERGENT B1 ;  /* 0x0000000000017941 */ /* 0x000fea0003800200 */
.L_x_20283:
        /* <DEDUP_REMOVED lines=16> */
.L_x_20290:
        /* <DEDUP_REMOVED lines=13> */
.L_x_20292:
[----:B------:R-:W-:Y:S05]  /*1ec30*/  BSYNC.RECONVERGENT B2 ;  /* 0x0000000000027941 */ /* 0x000fea0003800200 */
.L_x_20291:
        /* <DEDUP_REMOVED lines=42> */
.L_x_20289:
[----:B------:R-:W-:Y:S05]  /*1eee0*/  BSYNC.RECONVERGENT B1 ;  /* 0x0000000000017941 */ /* 0x000fea0003800200 */
.L_x_20288:
        /* <DEDUP_REMOVED lines=16> */
.L_x_20272:
[----:B------:R-:W-:Y:S01]  /*1eff0*/  FADD.FTZ R122, RZ, R56 ;  /* 0x00000038ff7a7221 */ /* 0x000fe20000010000 */
[----:B------:R-:W0:Y:S01]  /*1f000*/  S2R R128, SR_TID.X ;  /* 0x0000000000807919 */ /* 0x000e220000002100 */
[----:B------:R-:W-:-:S04]  /*1f010*/  IMAD.WIDE.U32 R136, R127, 0x10, R136 ;  /* 0x000000107f887825 */ /* 0x000fc800078e0088 */
        /* <DEDUP_REMOVED lines=28> */
[----:B------:R-:W-:-:S03]  /*1f1e0*/  SEL R124, RZ, 0x100, !P3 ;  /* 0x00000100ff7c7807 */ /* 0x000fc60005800000 */
[----:B------:R-:W-:Y:S01]  /*1f1f0*/  FADD.FTZ R126, R141, R32 ;  /* 0x000000208d7e7221 */ /* 0x000fe20000010000 */
[----:B------:R-:W-:Y:S02]  /*1f200*/  IADD3 R122, PT, PT, R124, R122, R139 ;  /* 0x0000007a7c7a7210 */ /* 0x000fe40007ffe08b */
[----:B------:R-:W-:Y:S01]  /*1f210*/  SEL R139, RZ, 0x1, !P2 ;  /* 0x00000001ff8b7807 */ /* 0x000fe20005000000 */
        /* <DEDUP_REMOVED lines=20> */
.L_x_20293:
[----:B------:R-:W-:Y:S01]  /*1f360*/  UMOV UR33, 0xffffffff ;  /* 0xffffffff00217882 */ /* 0x000fe20000000000 */
[----:B------:R-:W-:Y:S02]  /*1f370*/  FADD.FTZ R122, R122, R71 ;  /* 0x000000477a7a7221 */ /* 0x000fe40000010000 */
[----:B------:R-:W-:Y:S05]  /*1f380*/  BRA.DIV UR33, `(.L_x_20294) ;  /* 0x0000000e21687947 */ /* 0x000fea000b800000 */
[----:B0-----:R-:W0:Y:S02]  /*1f390*/  SHFL.BFLY PT, R135, R122, 0x1, 0x1f ;  /* 0x0c201f007a877f89 */ /* 0x001e2400000e0000 */
[----:B0-----:R-:W-:-:S05]  /*1f3a0*/  FADD.FTZ R135, R122, R135 ;  /* 0x000000877a877221 */ /* 0x001fca0000010000 */
        /* <DEDUP_REMOVED lines=83> */
.L_x_20307:
[----:B------:R-:W-:Y:S01]  /*1f8e0*/  ISETP.NE.AND P2, PT, RZ, UR30, PT ;  /* 0x0000001eff007c0c */ /* 0x000fe2000bf45270 */
[C---:B------:R-:W-:Y:S01]  /*1f8f0*/  FMUL.FTZ R122, R137.reuse, R137 ;  /* 0x00000089897a7220 */ /* 0x040fe20000410000 */
[----:B-1----:R-:W-:Y:S02]  /*1f900*/  FADD.FTZ R141, R128, R141 ;  /* 0x0000008d808d7221 */ /* 0x002fe40000010000 */
[----:B------:R-:W-:Y:S02]  /*1f910*/  FSEL R135, R137, RZ, !P2 ;  /* 0x000000ff89877208 */ /* 0x000fe40005000000 */
[----:B------:R-:W-:Y:S01]  /*1f920*/  FSEL R139, R122, RZ, P2 ;  /* 0x000000ff7a8b7208 */ /* 0x000fe20001000000 */
[----:B------:R-:W-:Y:S02]  /*1f930*/  FFMA.FTZ R124, R141, R124, UR5 ;  /* 0x000000058d7c7e23 */ /* 0x000fe4000801007c */
[C---:B------:R-:W-:Y:S01]  /*1f940*/  FADD.FTZ R122, -R135.reuse, R56 ;  /* 0x00000038877a7221 */ /* 0x040fe20000010100 */
[C---:B------:R-:W-:Y:S01]  /*1f950*/  FADD.FTZ R132, -R135.reuse, R57 ;  /* 0x0000003987847221 */ /* 0x040fe20000010100 */
[C---:B------:R-:W-:Y:S01]  /*1f960*/  FADD.FTZ R160, -R135.reuse, R48 ;  /* 0x0000003087a07221 */ /* 0x040fe20000010100 */
[----:B------:R-:W1:Y:S01]  /*1f970*/  @!P1 LDC.64 R56, c[0x0][0x3c0] ;  /* 0x0000f000ff389b82 */ /* 0x000e620000000a00 */
[C---:B------:R-:W-:Y:S01]  /*1f980*/  FADD.FTZ R162, -R135.reuse, R49 ;  /* 0x0000003187a27221 */ /* 0x040fe20000010100 */
[----:B------:R-:W-:Y:S01]  /*1f990*/  FADD.FTZ R139, R124, R139 ;  /* 0x0000008b7c8b7221 */ /* 0x000fe20000010000 */
[C---:B------:R-:W-:Y:S01]  /*1f9a0*/  FADD.FTZ R164, -R135.reuse, R59 ;  /* 0x0000003b87a47221 */ /* 0x040fe20000010100 */
[C---:B------:R-:W-:Y:S01]  /*1f9b0*/  FADD.FTZ R59, -R135.reuse, R52 ;  /* 0x00000034873b7221 */ /* 0x040fe20000010100 */
[C---:B------:R-:W-:Y:S01]  /*1f9c0*/  FADD.FTZ R52, -R135.reuse, R54 ;  /* 0x0000003687347221 */ /* 0x040fe20000010100 */
[C---:B------:R-:W-:Y:S01]  /*1f9d0*/  FADD.FTZ R54, -R135.reuse, R45 ;  /* 0x0000002d87367221 */ /* 0x040fe20000010100 */
[C---:B------:R-:W-:Y:S01]  /*1f9e0*/  FADD.FTZ R130, -R135.reuse, R32 ;  /* 0x0000002087827221 */ /* 0x040fe20000010100 */
[----:B------:R-:W2:Y:S01]  /*1f9f0*/  @!P1 LDC.64 R48, c[0x0][0x3c8] ;  /* 0x0000f200ff309b82 */ /* 0x000ea20000000a00 */
[----:B------:R-:W3:Y:S01]  /*1fa00*/  MUFU.RSQ R45, R139 ;  /* 0x0000008b002d7308 */ /* 0x000ee20000001400 */
[C---:B------:R-:W-:Y:S01]  /*1fa10*/  FADD.FTZ R140, -R135.reuse, R33 ;  /* 0x00000021878c7221 */ /* 0x040fe20000010100 */
[C---:B------:R-:W-:Y:S01]  /*1fa20*/  FADD.FTZ R138, -R135.reuse, R58 ;  /* 0x0000003a878a7221 */ /* 0x040fe20000010100 */
[C---:B------:R-:W-:Y:S01]  /*1fa30*/  FADD.FTZ R53, -R135.reuse, R53 ;  /* 0x0000003587357221 */ /* 0x040fe20000010100 */
[C---:B------:R-:W-:Y:S01]  /*1fa40*/  FADD.FTZ R136, -R135.reuse, R50 ;  /* 0x0000003287887221 */ /* 0x040fe20000010100 */
[C---:B------:R-:W-:Y:S01]  /*1fa50*/  FADD.FTZ R58, -R135.reuse, R34 ;  /* 0x00000022873a7221 */ /* 0x040fe20000010100 */
[C---:B------:R-:W-:Y:S01]  /*1fa60*/  FADD.FTZ R124, -R135.reuse, R35 ;  /* 0x00000023877c7221 */ /* 0x040fe20000010100 */
[----:B------:R-:W4:Y:S01]  /*1fa70*/  LDC.64 R32, c[0x0][0x428] ;  /* 0x00010a00ff207b82 */ /* 0x000f220000000a00 */
[C---:B------:R-:W-:Y:S01]  /*1fa80*/  FADD.FTZ R148, -R135.reuse, R46 ;  /* 0x0000002e87947221 */ /* 0x040fe20000010100 */
[C---:B------:R-:W-:Y:S01]  /*1fa90*/  FADD.FTZ R152, -R135.reuse, R40 ;  /* 0x0000002887987221 */ /* 0x040fe20000010100 */
[C---:B------:R-:W-:Y:S01]  /*1faa0*/  FADD.FTZ R158, -R135.reuse, R55 ;  /* 0x00000037879e7221 */ /* 0x040fe20000010100 */
[C---:B------:R-:W-:Y:S01]  /*1fab0*/  FADD.FTZ R154, -R135.reuse, R51 ;  /* 0x00000033879a7221 */ /* 0x040fe20000010100 */
[C---:B------:R-:W-:Y:S01]  /*1fac0*/  FADD.FTZ R156, -R135.reuse, R44 ;  /* 0x0000002c879c7221 */ /* 0x040fe20000010100 */
[C---:B------:R-:W-:Y:S01]  /*1fad0*/  FADD.FTZ R150, -R135.reuse, R47 ;  /* 0x0000002f87967221 */ /* 0x040fe20000010100 */
[----:B------:R-:W-:Y:S01]  /*1fae0*/  FADD.FTZ R40, -R135, R41 ;  /* 0x0000002987287221 */ /* 0x000fe20000010100 */
[----:B-1----:R-:W-:-:S04]  /*1faf0*/  @!P1 IMAD.WIDE R34, R116, 0x4, R56 ;  /* 0x0000000474229825 */ /* 0x002fc800078e0238 */
[C---:B------:R-:W-:Y:S01]  /*1fb00*/  FADD.FTZ R134, -R135.reuse, R42 ;  /* 0x0000002a87867221 */ /* 0x040fe20000010100 */
[----:B------:R-:W-:Y:S01]  /*1fb10*/  FADD.FTZ R142, -R135, R43 ;  /* 0x0000002b878e7221 */ /* 0x000fe20000010100 */
[C---:B---3--:R-:W-:Y:S01]  /*1fb20*/  FMUL.FTZ R46, R45.reuse, R53 ;  /* 0x000000352d2e7220 */ /* 0x048fe20000410000 */
[C---:B------:R-:W-:Y:S01]  /*1fb30*/  FMUL.FTZ R149, R45.reuse, R52 ;  /* 0x000000342d957220 */ /* 0x040fe20000410000 */
[C---:B------:R-:W-:Y:S01]  /*1fb40*/  FMUL.FTZ R52, R45.reuse, R160 ;  /* 0x000000a02d347220 */ /* 0x040fe20000410000 */
[C---:B------:R-:W-:Y:S01]  /*1fb50*/  FMUL.FTZ R50, R45.reuse, R162 ;  /* 0x000000a22d327220 */ /* 0x040fe20000410000 */
[----:B------:R-:W-:Y:S01]  /*1fb60*/  FMUL.FTZ R53, R45, R136 ;  /* 0x000000882d357220 */ /* 0x000fe20000410000 */
[----:B--2---:R-:W-:Y:S01]  /*1fb70*/  @!P1 IMAD.WIDE R48, R116, 0x4, R48 ;  /* 0x0000000474309825 */ /* 0x004fe200078e0230 */
[----:B------:R-:W-:Y:S03]  /*1fb80*/  @!P1 STG.E desc[UR8][R34.64], R137 ;  /* 0x0000008922009986 */ /* 0x000fe6000c101908 */
[C---:B------:R-:W-:Y:S01]  /*1fb90*/  FADD.FTZ R144, -R135.reuse, R36 ;  /* 0x0000002487907221 */ /* 0x040fe20000010100 */
[C---:B------:R-:W-:Y:S01]  /*1fba0*/  FADD.FTZ R146, -R135.reuse, R37 ;  /* 0x0000002587927221 */ /* 0x040fe20000010100 */
[C---:B------:R-:W-:Y:S01]  /*1fbb0*/  FADD.FTZ R126, -R135.reuse, R38 ;  /* 0x00000026877e7221 */ /* 0x040fe20000010100 */
[----:B------:R1:W-:Y:S01]  /*1fbc0*/  @!P1 STG.E desc[UR8][R48.64], R45 ;  /* 0x0000002d30009986 */ /* 0x0003e2000c101908 */
[C---:B0-----:R-:W-:Y:S01]  /*1fbd0*/  FADD.FTZ R128, -R135.reuse, R39 ;  /* 0x0000002787807221 */ /* 0x041fe20000010100 */
        /* <DEDUP_REMOVED lines=8> */
[C---:B------:R-:W-:Y:S01]  /*1fc60*/  FMUL.FTZ R44, R45.reuse, R59 ;  /* 0x0000003b2d2c7220 */ /* 0x040fe20000410000 */
[----:B------:R-:W-:Y:S01]  /*1fc70*/  FMUL.FTZ R47, R45, R158 ;  /* 0x0000009e2d2f7220 */ /* 0x000fe20000410000 */
[----:B-1----:R-:W-:Y:S01]  /*1fc80*/  FFMA.FTZ R49, R50, R24, R91 ;  /* 0x0000001832317223 */ /* 0x002fe2000001005b */
[----:B------:R-:W-:Y:S01]  /*1fc90*/  FFMA.FTZ R48, R52, R22, R13 ;  /* 0x0000001634307223 */ /* 0x000fe2000001000d */
[----:B------:R-:W-:Y:S01]  /*1fca0*/  FFMA.FTZ R50, R53, R23, R12 ;  /* 0x0000001735327223 */ /* 0x000fe2000001000c */
[C---:B------:R-:W-:Y:S01]  /*1fcb0*/  FMUL.FTZ R147, R45.reuse, R134 ;  /* 0x000000862d937220 */ /* 0x040fe20000410000 */
[----:B------:R-:W0:Y:S01]  /*1fcc0*/  LDC.64 R52, c[0x0][0x380] ;  /* 0x0000e000ff347b82 */ /* 0x000e220000000a00 */
        /* <DEDUP_REMOVED lines=22> */
[----:B----4-:R-:W-:-:S04]  /*1fe30*/  IMAD.WIDE.U32 R122, R123, 0x10, R32 ;  /* 0x000000107b7a7825 */ /* 0x010fc800078e0020 */
        /* <DEDUP_REMOVED lines=8> */
[----:B------:R-:W-:-:S04]  /*1fec0*/  IMAD.WIDE.U32 R68, R125, 0x10, R32 ;  /* 0x000000107d447825 */ /* 0x000fc800078e0020 */
[----:B------:R-:W-:Y:S01]  /*1fed0*/  FFMA.FTZ R35, R35, R29, R92 ;  /* 0x0000001d23237223 */ /* 0x000fe2000001005c */
[----:B------:R1:W-:Y:S01]  /*1fee0*/  STG.E.128 desc[UR8][R122.64], R40 ;  /* 0x000000287a007986 */ /* 0x0003e2000c101d08 */
[----:B------:R-:W-:Y:S01]  /*1fef0*/  FFMA.FTZ R36, R36, R30, R9 ;  /* 0x0000001e24247223 */ /* 0x000fe20000010009 */
[----:B------:R-:W-:-:S04]  /*1ff00*/  IMAD.WIDE.U32 R58, R129, 0x10, R32 ;  /* 0x00000010813a7825 */ /* 0x000fc800078e0020 */
[----:B------:R-:W-:Y:S01]  /*1ff10*/  FFMA.FTZ R39, R39, R73, R94 ;  /* 0x0000004927277223 */ /* 0x000fe2000001005e */
[----:B------:R2:W-:Y:S01]  /*1ff20*/  STG.E.128 desc[UR8][R70.64], R44 ;  /* 0x0000002c46007986 */ /* 0x0005e2000c101d08 */
[----:B------:R-:W-:-:S03]  /*1ff30*/  IMAD.WIDE.U32 R56, R131, 0x10, R32 ;  /* 0x0000001083387825 */ /* 0x000fc600078e0020 */
[----:B------:R3:W-:Y:S01]  /*1ff40*/  STG.E.128 desc[UR8][R68.64], R48 ;  /* 0x0000003044007986 */ /* 0x0007e2000c101d08 */
[----:B------:R-:W-:-:S04]  /*1ff50*/  IMAD.WIDE.U32 R54, R133, 0x10, R32 ;  /* 0x0000001085367825 */ /* 0x000fc800078e0020 */
[----:B------:R-:W-:-:S04]  /*1ff60*/  IMAD.WIDE.U32 R148, R119, 0x10, R32 ;  /* 0x0000001077947825 */ /* 0x000fc800078e0020 */
[----:B------:R-:W-:-:S04]  /*1ff70*/  IMAD.WIDE.U32 R150, R127, 0x10, R32 ;  /* 0x000000107f967825 */ /* 0x000fc800078e0020 */
[----:B------:R-:W-:Y:S01]  /*1ff80*/  FFMA.FTZ R33, R34, R28, R93 ;  /* 0x0000001c22217223 */ /* 0x000fe2000001005d */
[----:B------:R-:W-:Y:S01]  /*1ff90*/  FFMA.FTZ R34, R37, R27, R10 ;  /* 0x0000001b25227223 */ /* 0x000fe2000001000a */
[----:B------:R-:W-:Y:S01]  /*1ffa0*/  FFMA.FTZ R32, R136, R26, R11 ;  /* 0x0000001a88207223 */ /* 0x000fe2000001000b */
[----:B------:R-:W-:Y:S01]  /*1ffb0*/  FFMA.FTZ R37, R38, R72, R95 ;  /* 0x0000004826257223 */ /* 0x000fe2000001005f */
[----:B------:R-:W-:Y:S01]  /*1ffc0*/  FFMA.FTZ R38, R147, R31, R8 ;  /* 0x0000001f93267223 */ /* 0x000fe20000010008 */
[----:B-1----:R-:W-:Y:S01]  /*1ffd0*/  FFMA.FTZ R40, R134, R74, R7 ;  /* 0x0000004a86287223 */ /* 0x002fe20000010007 */
[----:B------:R-:W-:Y:S01]  /*1ffe0*/  FFMA.FTZ R41, R132, R76, R97 ;  /* 0x0000004c84297223 */ /* 0x000fe20000010061 */
[----:B------:R-:W-:Y:S01]  /*1fff0*/  FFMA.FTZ R42, R145, R75, R6 ;  /* 0x0000004b912a7223 */ /* 0x000fe20000010006 */
[----:B------:R-:W-:Y:S01]  /*20000*/  FFMA.FTZ R43, R143, R77, R96 ;  /* 0x0000004d8f2b7223 */ /* 0x000fe20000010060 */
[----:B--2---:R-:W-:Y:S01]  /*20010*/  FFMA.FTZ R44, R130, R78, R5 ;  /* 0x0000004e822c7223 */ /* 0x004fe20000010005 */
[----:B------:R-:W-:Y:S01]  /*20020*/  FFMA.FTZ R45, R128, R80, R99 ;  /* 0x00000050802d7223 */ /* 0x000fe20000010063 */
[----:B------:R-:W-:Y:S01]  /*20030*/  FFMA.FTZ R46, R141, R79, R4 ;  /* 0x0000004f8d2e7223 */ /* 0x000fe20000010004 */
[----:B------:R-:W-:Y:S01]  /*20040*/  FFMA.FTZ R47, R139, R81, R98 ;  /* 0x000000518b2f7223 */ /* 0x000fe20000010062 */
[----:B---3--:R-:W-:Y:S01]  /*20050*/  FFMA.FTZ R48, R126, R82, R3 ;  /* 0x000000527e307223 */ /* 0x008fe20000010003 */
[----:B------:R-:W-:Y:S01]  /*20060*/  FFMA.FTZ R49, R124, R84, R101 ;  /* 0x000000547c317223 */ /* 0x000fe20000010065 */
[----:B------:R-:W-:Y:S01]  /*20070*/  FFMA.FTZ R50, R137, R83, R2 ;  /* 0x0000005389327223 */ /* 0x000fe20000010002 */
[----:B------:R-:W-:Y:S01]  /*20080*/  FFMA.FTZ R51, R135, R85, R100 ;  /* 0x0000005587337223 */ /* 0x000fe20000010064 */
[----:B------:R1:W-:Y:S01]  /*20090*/  STG.E.128 desc[UR8][R58.64], R32 ;  /* 0x000000203a007986 */ /* 0x0003e2000c101d08 */
[----:B0-----:R-:W-:-:S03]  /*200a0*/  IMAD R116, R52, 0x4, R116 ;  /* 0x0000000434747824 */ /* 0x001fc600078e0274 */
[----:B------:R1:W-:Y:S02]  /*200b0*/  STG.E.128 desc[UR8][R56.64], R36 ;  /* 0x0000002438007986 */ /* 0x0003e4000c101d08 */
[----:B------:R-:W-:Y:S02]  /*200c0*/  ISETP.GE.AND P1, PT, R116, R53, PT ;  /* 0x000000357400720c */ /* 0x000fe40003f26270 */
[----:B------:R1:W-:Y:S04]  /*200d0*/  STG.E.128 desc[UR8][R54.64], R40 ;  /* 0x0000002836007986 */ /* 0x0003e8000c101d08 */
[----:B------:R1:W-:Y:S04]  /*200e0*/  STG.E.128 desc[UR8][R148.64], R44 ;  /* 0x0000002c94007986 */ /* 0x0003e8000c101d08 */
[----:B------:R1:W-:Y:S03]  /*200f0*/  STG.E.128 desc[UR8][R150.64], R48 ;  /* 0x0000003096007986 */ /* 0x0003e6000c101d08 */
[----:B------:R-:W-:Y:S05]  /*20100*/  @!P1 BRA `(.L_x_20295) ;  /* 0xfffffe1000089947 */ /* 0x000fea000383ffff */
[----:B------:R-:W-:Y:S05]  /*20110*/  BSYNC B0 ;  /* 0x0000000000007941 */ /* 0x000fea0003800000 */
.L_x_19789:
[----:B------:R-:W-:Y:S05]  /*20120*/  EXIT ;  /* 0x000000000000794d */ /* 0x000fea0003800000 */
.L_x_20294:
[----:B------:R-:W-:Y:S01]  /*20130*/  HFMA2 R145, -RZ, RZ, 0, 1.847743988037109375e-06 ;  /* 0x0000001fff917431 */ /* 0x000fe200000001ff */
[----:B------:R-:W-:Y:S01]  /*20140*/  BSSY B1, `(.L_x_20296) ;  /* 0x0000007000017945 */ /* 0x000fe20003800000 */
[----:B------:R-:W-:Y:S01]  /*20150*/  MOV R143, R122 ;  /* 0x0000007a008f7202 */ /* 0x000fe20000000f00 */
[----:B0-----:R-:W-:Y:S02]  /*20160*/  IMAD.MOV.U32 R134, RZ, RZ, 0x1 ;  /* 0x00000001ff867424 */ /* 0x001fe400078e00ff */
[----:B------:R-:W-:-:S07]  /*20170*/  IMAD.MOV.U32 R132, RZ, RZ, -0x1 ;  /* 0xffffffffff847424 */ /* 0x000fce00078e00ff */
[----:B------:R-:W-:Y:S05]  /*20180*/  WARPSYNC.COLLECTIVE R132, `(.L_x_20297) ;  /* 0x0000000084087348 */ /* 0x000fea0003c00000 */
[----:B------:R0:W1:Y:S02]  /*20190*/  SHFL.BFLY P2, R141, R143, R134, R145 ;  /* 0x0c0000868f8d7389 */ /* 0x0000640000040091 */
[----:B01----:R-:W-:Y:S05]  /*201a0*/  ENDCOLLECTIVE ;  /* 0x000000000000791b */ /* 0x003fea0003800000 */
.L_x_20297:
[----:B------:R-:W-:Y:S05]  /*201b0*/  BSYNC B1 ;  /* 0x0000000000017941 */ /* 0x000fea0003800000 */
.L_x_20296:
        /* <DEDUP_REMOVED lines=9> */
.L_x_20298:
        /* <DEDUP_REMOVED lines=8> */
.L_x_20299:
[----:B------:R-:W-:Y:S01]  /*202d0*/  HFMA2 R134, -RZ, RZ, 0, 4.76837158203125e-07 ;  /* 0x00000008ff867431 */ /* 0x000fe200000001ff */
[----:B------:R-:W-:-:S05]  /*202e0*/  MOV R137, R141 ;  /* 0x0000008d00897202 */ /* 0x000fca0000000f00 */
[----:B------:R-:W-:-:S04]  /*202f0*/  FADD.FTZ R128, R126, R137 ;  /* 0x000000897e807221 */ /* 0x000fc80000010000 */
[----:B------:R-:W-:-:S07]  /*20300*/  IMAD.MOV.U32 R143, RZ, RZ, R128 ;  /* 0x000000ffff8f7224 */ /* 0x000fce00078e0080 */
[----:B------:R-:W-:Y:S05]  /*20310*/  WARPSYNC.COLLECTIVE R132, `(.L_x_20300) ;  /* 0x0000000084087348 */ /* 0x000fea0003c00000 */
[----:B------:R0:W1:Y:S02]  /*20320*/  SHFL.BFLY P2, R141, R143, R134, R145 ;  /* 0x0c0000868f8d7389 */ /* 0x0000640000040091 */
[----:B01----:R-:W-:Y:S05]  /*20330*/  ENDCOLLECTIVE ;  /* 0x000000000000791b */ /* 0x003fea0003800000 */
.L_x_20300:
[----:B------:R-:W-:Y:S02]  /*20340*/  IMAD.MOV.U32 R134, RZ, RZ, 0x10 ;  /* 0x00000010ff867424 */ /* 0x000fe400078e00ff */
[----:B------:R-:W-:-:S04]  /*20350*/  IMAD.MOV.U32 R137, RZ, RZ, R141 ;  /* 0x000000ffff897224 */ /* 0x000fc800078e008d */
[----:B------:R-:W-:-:S05]  /*20360*/  FADD.FTZ R130, R128, R137 ;  /* 0x0000008980827221 */ /* 0x000fca0000010000 */
[----:B------:R-:W-:-:S07]  /*20370*/  MOV R143, R130 ;  /* 0x00000082008f7202 */ /* 0x000fce0000000f00 */
[----:B------:R-:W-:Y:S05]  /*20380*/  WARPSYNC.COLLECTIVE R132, `(.L_x_20301) ;  /* 0x0000000084087348 */ /* 0x000fea0003c00000 */
[----:B------:R0:W1:Y:S02]  /*20390*/  SHFL.BFLY P2, R141, R143, R134, R145 ;  /* 0x0c0000868f8d7389 */ /* 0x0000640000040091 */
[----:B01----:R-:W-:Y:S05]  /*203a0*/  ENDCOLLECTIVE ;  /* 0x000000000000791b */ /* 0x003fea0003800000 */
.L_x_20301:
        /* <DEDUP_REMOVED lines=72> */
.L_x_20302:
[----:B------:R-:W-:Y:S02]  /*20830*/  IMAD.MOV.U32 R134, RZ, RZ, 0x2 ;  /* 0x00000002ff867424 */ /* 0x000fe400078e00ff */
[----:B------:R-:W-:-:S04]  /*20840*/  IMAD.MOV.U32 R135, RZ, RZ, R141 ;  /* 0x000000ffff877224 */ /* 0x000fc800078e008d */
[----:B------:R-:W-:-:S05]  /*20850*/  FADD.FTZ R135, R122, R135 ;  /* 0x000000877a877221 */ /* 0x000fca0000010000 */
[----:B------:R-:W-:-:S07]  /*20860*/  MOV R143, R135 ;  /* 0x00000087008f7202 */ /* 0x000fce0000000f00 */
[----:B------:R-:W-:Y:S05]  /*20870*/  WARPSYNC.COLLECTIVE R132, `(.L_x_20303) ;  /* 0x0000000084087348 */ /* 0x000fea0003c00000 */
[----:B------:R0:W1:Y:S02]  /*20880*/  SHFL.BFLY P2, R141, R143, R134, R145 ;  /* 0x0c0000868f8d7389 */ /* 0x0000640000040091 */
[----:B01----:R-:W-:Y:S05]  /*20890*/  ENDCOLLECTIVE ;  /* 0x000000000000791b */ /* 0x003fea0003800000 */
.L_x_20303:
[----:B------:R-:W-:Y:S01]  /*208a0*/  HFMA2 R134, -RZ, RZ, 0, 2.384185791015625e-07 ;  /* 0x00000004ff867431 */ /* 0x000fe200000001ff */
[----:B------:R-:W-:-:S05]  /*208b0*/  MOV R126, R141 ;  /* 0x0000008d007e7202 */ /* 0x000fca0000000f00 */
[----:B------:R-:W-:-:S04]  /*208c0*/  FADD.FTZ R126, R135, R126 ;  /* 0x0000007e877e7221 */ /* 0x000fc80000010000 */
[----:B------:R-:W-:-:S07]  /*208d0*/  IMAD.MOV.U32 R143, RZ, RZ, R126 ;  /* 0x000000ffff8f7224 */ /* 0x000fce00078e007e */
[----:B------:R-:W-:Y:S05]  /*208e0*/  WARPSYNC.COLLECTIVE R132, `(.L_x_20304) ;  /* 0x0000000084087348 */ /* 0x000fea0003c00000 */
[----:B------:R0:W1:Y:S02]  /*208f0*/  SHFL.BFLY P2, R141, R143, R134, R145 ;  /* 0x0c0000868f8d7389 */ /* 0x0000640000040091 */
[----:B01----:R-:W-:Y:S05]  /*20900*/  ENDCOLLECTIVE ;  /* 0x000000000000791b */ /* 0x003fea0003800000 */
.L_x_20304:
[----:B------:R-:W-:Y:S02]  /*20910*/  IMAD.MOV.U32 R134, RZ, RZ, 0x8 ;  /* 0x00000008ff867424 */ /* 0x000fe400078e00ff */
[----:B------:R-:W-:-:S04]  /*20920*/  IMAD.MOV.U32 R139, RZ, RZ, R141 ;  /* 0x000000ffff8b7224 */ /* 0x000fc800078e008d */
[----:B------:R-:W-:-:S05]  /*20930*/  FADD.FTZ R139, R126, R139 ;  /* 0x0000008b7e8b7221 */ /* 0x000fca0000010000 */
[----:B------:R-:W-:-:S07]  /*20940*/  MOV R143, R139 ;  /* 0x0000008b008f7202 */ /* 0x000fce0000000f00 */
[----:B------:R-:W-:Y:S05]  /*20950*/  WARPSYNC.COLLECTIVE R132, `(.L_x_20305) ;  /* 0x0000000084087348 */ /* 0x000fea0003c00000 */
[----:B------:R0:W1:Y:S02]  /*20960*/  SHFL.BFLY P2, R141, R143, R134, R145 ;  /* 0x0c0000868f8d7389 */ /* 0x0000640000040091 */
[----:B01----:R-:W-:Y:S05]  /*20970*/  ENDCOLLECTIVE ;  /* 0x000000000000791b */ /* 0x003fea0003800000 */
.L_x_20305:
[----:B------:R-:W-:Y:S01]  /*20980*/  HFMA2 R134, -RZ, RZ, 0, 9.5367431640625e-07 ;  /* 0x00000010ff867431 */ /* 0x000fe200000001ff */
[----:B------:R-:W-:-:S05]  /*20990*/  MOV R128, R141 ;  /* 0x0000008d00807202 */ /* 0x000fca0000000f00 */
[----:B------:R-:W-:-:S04]  /*209a0*/  FADD.FTZ R128, R139, R128 ;  /* 0x000000808b807221 */ /* 0x000fc80000010000 */
[----:B------:R-:W-:-:S07]  /*209b0*/  IMAD.MOV.U32 R143, RZ, RZ, R128 ;  /* 0x000000ffff8f7224 */ /* 0x000fce00078e0080 */
[----:B------:R-:W-:Y:S05]  /*209c0*/  WARPSYNC.COLLECTIVE R132, `(.L_x_20306) ;  /* 0x0000000084087348 */ /* 0x000fea0003c00000 */
[----:B------:R0:W1:Y:S02]  /*209d0*/  SHFL.BFLY P2, R141, R143, R134, R145 ;  /* 0x0c0000868f8d7389 */ /* 0x0000640000040091 */
[----:B01----:R-:W-:Y:S05]  /*209e0*/  ENDCOLLECTIVE ;  /* 0x000000000000791b */ /* 0x003fea0003800000 */
.L_x_20306:
[----:B------:R-:W-:Y:S05]  /*209f0*/  BRA `(.L_x_20307) ;  /* 0xffffffec00b87947 */ /* 0x000fea000383ffff */
.L_x_20308:
        /* <DEDUP_REMOVED lines=16> */
.L_x_22741:


//--------------------- .text._ZN10layer_norm31ln_parallel_residual_fwd_kernelINS_13Kernel_traitsIfffffjLj1024ELj1ELj4ELj1ELj16ENS_18Kernel_traits_baseILj1024EfffffjLj128EEEEELb0ELb0ELb0EEEvNS_9FwdParamsE --------------------------
	.section	.text._ZN10layer_norm31ln_parallel_residual_fwd_kernelINS_13Kernel_traitsIfffffjLj1024ELj1ELj4ELj1ELj16ENS_18Kernel_traits_baseILj1024EfffffjLj128EEEEELb0ELb0ELb0EEEvNS_9FwdParamsE,"ax",@progbits
	.align	128
        .global         _ZN10layer_norm31ln_parallel_residual_fwd_kernelINS_13Kernel_traitsIfffffjLj1024ELj1ELj4ELj1ELj16ENS_18Kernel_traits_baseILj1024EfffffjLj128EEEEELb0ELb0ELb0EEEvNS_9FwdParamsE
        .type           _ZN10layer_norm31ln_parallel_residual_fwd_kernelINS_13Kernel_traitsIfffffjLj1024ELj1ELj4ELj1ELj16ENS_18Kernel_traits_baseILj1024EfffffjLj128EEEEELb0ELb0ELb0EEEvNS_9FwdParamsE,@function
        .size           _ZN10layer_norm31ln_parallel_residual_fwd_kernelINS_13Kernel_traitsIfffffjLj1024ELj1ELj4ELj1ELj16ENS_18Kernel_traits_baseILj1024EfffffjLj128EEEEELb0ELb0ELb0EEEvNS_9FwdParamsE,(.L_x_22742 - _ZN10layer_norm31ln_parallel_residual_fwd_kernelINS_13Kernel_traitsIfffffjLj1024ELj1ELj4ELj1ELj16ENS_18Kernel_traits_baseILj1024EfffffjLj128EEEEELb0ELb0ELb0EEEvNS_9FwdParamsE)
        .other          _ZN10layer_norm31ln_parallel_residual_fwd_kernelINS_13Kernel_traitsIfffffjLj1024ELj1ELj4ELj1ELj16ENS_18Kernel_traits_baseILj1024EfffffjLj128EEEEELb0ELb0ELb0EEEvNS_9FwdParamsE,@"STO_CUDA_ENTRY STV_DEFAULT"
_ZN10layer_norm31ln_parallel_residual_fwd_kernelINS_13Kernel_traitsIfffffjLj1024ELj1ELj4ELj1ELj16ENS_18Kernel_traits_baseILj1024EfffffjLj128EEEEELb0ELb0ELb0EEEvNS_9FwdParamsE:
.text._ZN10layer_norm31ln_parallel_residual_fwd_kernelINS_13Kernel_traitsIfffffjLj1024ELj1ELj4ELj1ELj16ENS_18Kernel_traits_baseILj1024EfffffjLj128EEEEELb0ELb0ELb0EEEvNS_9FwdParamsE:
        /* <DEDUP_REMOVED lines=37> */
[----:B------:R1:W5:Y:S05]  /*0250*/  @P5 LDG.E.128 R28, desc[UR6][R2.64] ;  /* 0x00000006021c5981 */ /* 0x00036a000c1e1d00 */
[----:B------:R-:W4:Y:S01]  /*0260*/  LDC.64 R12, c[0x0][0x3d8] ;  /* 0x0000f600ff0c7b82 */ /* 0x000f220000000a00 */
[----:B--2---:R-:W-:-:S07]  /*0270*/  @P1 IMAD.WIDE.U32 R6, R0, 0x10, R6 ;  /* 0x0000001000061825 */ /* 0x004fce00078e0006 */
[----:B------:R-:W2:Y:S01]  /*0280*/  LDC.64 R14, c[0x0][0x3d0] ;  /* 0x0000f400ff0e7b82 */ /* 0x000ea20000000a00 */
[C---:B---3--:R-:W-:Y:S01]  /*0290*/  @P1 IMAD.WIDE.U32 R8, R0.reuse, 0x10, R8 ;  /* 0x0000001000081825 */ /* 0x048fe200078e0008 */
[----:B------:R-:W-:Y:S01]  /*02a0*/  @P1 IADD3 R0, PT, PT, R0, 0x20, RZ ;  /* 0x0000002000001810 */ /* 0x000fe20007ffe0ff */
[----:B------:R3:W5:Y:S05]  /*02b0*/  @P5 LDG.E.128 R32, desc[UR6][R4.64] ;  /* 0x0000000604205981 */ /* 0x00076a000c1e1d00 */
[----:B------:R-:W1:Y:S01]  /*02c0*/  LDC.64 R16, c[0x0][0x3d8] ;  /* 0x0000f600ff107b82 */ /* 0x000e620000000a00 */
[----:B0-----:R-:W-:-:S07]  /*02d0*/  @P2 IMAD.WIDE.U32 R10, R0, 0x10, R10 ;  /* 0x00000010000a2825 */ /* 0x001fce00078e000a */
[----:B------:R-:W0:Y:S01]  /*02e0*/  LDC.64 R18, c[0x0][0x3d0] ;  /* 0x0000f400ff127b82 */ /* 0x000e220000000a00 */
[C---:B----4-:R-:W-:Y:S01]  /*02f0*/  @P2 IMAD.WIDE.U32 R12, R0.reuse, 0x10, R12 ;  /* 0x00000010000c2825 */ /* 0x050fe200078e000c */
[----:B------:R-:W-:Y:S01]  /*0300*/  @P2 IADD3 R0, PT, PT, R0, 0x20, RZ ;  /* 0x0000002000002810 */ /* 0x000fe20007ffe0ff */
[----:B------:R3:W5:Y:S05]  /*0310*/  @P2 LDG.E.128 R44, desc[UR6][R10.64] ;  /* 0x000000060a2c2981 */ /* 0x00076a000c1e1d00 */
[----:B------:R-:W4:Y:S01]  /*0320*/  LDC.64 R20, c[0x0][0x3d8] ;  /* 0x0000f600ff147b82 */ /* 0x000f220000000a00 */
[----:B--2---:R-:W-:-:S07]  /*0330*/  @P3 IMAD.WIDE.U32 R14, R0, 0x10, R14 ;  /* 0x00000010000e3825 */ /* 0x004fce00078e000e */
[----:B------:R-:W2:Y:S01]  /*0340*/  LDC.64 R22, c[0x0][0x3d0] ;  /* 0x0000f400ff167b82 */ /* 0x000ea20000000a00 */
[C---:B-1----:R-:W-:Y:S01]  /*0350*/  @P3 IMAD.WIDE.U32 R16, R0.reuse, 0x10, R16 ;  /* 0x0000001000103825 */ /* 0x042fe200078e0010 */
[----:B------:R-:W-:Y:S01]  /*0360*/  @P3 IADD3 R0, PT, PT, R0, 0x20, RZ ;  /* 0x0000002000003810 */ /* 0x000fe20007ffe0ff */
[----:B------:R3:W5:Y:S05]  /*0370*/  @P2 LDG.E.128 R48, desc[UR6][R12.64] ;  /* 0x000000060c302981 */ /* 0x00076a000c1e1d00 */
[----:B------:R-:W1:Y:S08]  /*0380*/  LDC.64 R24, c[0x0][0x3d8] ;  /* 0x0000f600ff187b82 */ /* 0x000e700000000a00 */
[----:B------:R-:W3:Y:S08]  /*0390*/  LDC.64 R26, c[0x0][0x3d0] ;  /* 0x0000f400ff1a7b82 */ /* 0x000ef00000000a00 */
[----:B------:R-:W3:Y:S01]  /*03a0*/  LDC.64 R84, c[0x0][0x3d8] ;  /* 0x0000f600ff547b82 */ /* 0x000ee20000000a00 */
[----:B------:R-:W-:Y:S01]  /*03b0*/  ISETP.GE.U32.AND P0, PT, R182, 0xe0, PT ;  /* 0x000000e0b600780c */ /* 0x000fe20003f06070 */
[C---:B0-----:R-:W-:Y:S01]  /*03c0*/  @P4 IMAD.WIDE.U32 R18, R0.reuse, 0x10, R18 ;  /* 0x0000001000124825 */ /* 0x041fe200078e0012 */
[----:B------:R0:W5:Y:S03]  /*03d0*/  @P3 LDG.E.128 R52, desc[UR6][R14.64] ;  /* 0x000000060e343981 */ /* 0x000166000c1e1d00 */
[C---:B----4-:R-:W-:Y:S01]  /*03e0*/  @P4 IMAD.WIDE.U32 R20, R0.reuse, 0x10, R20 ;  /* 0x0000001000144825 */ /* 0x050fe200078e0014 */
[----:B------:R-:W-:Y:S01]  /*03f0*/  @P4 IADD3 R0, PT, PT, R0, 0x20, RZ ;  /* 0x0000002000004810 */ /* 0x000fe20007ffe0ff */
[----:B------:R0:W5:Y:S04]  /*0400*/  @P3 LDG.E.128 R56, desc[UR6][R16.64] ;  /* 0x0000000610383981 */ /* 0x000168000c1e1d00 */
[C---:B--2---:R-:W-:Y:S01]  /*0410*/  @P6 IMAD.WIDE.U32 R22, R0.reuse, 0x10, R22 ;  /* 0x0000001000166825 */ /* 0x044fe200078e0016 */
[----:B------:R0:W5:Y:S03]  /*0420*/  @P4 LDG.E.128 R60, desc[UR6][R18.64] ;  /* 0x00000006123c4981 */ /* 0x000166000c1e1d00 */
[C---:B-1----:R-:W-:Y:S01]  /*0430*/  @P6 IMAD.WIDE.U32 R24, R0.reuse, 0x10, R24 ;  /* 0x0000001000186825 */ /* 0x042fe200078e0018 */
[----:B------:R-:W-:Y:S01]  /*0440*/  @P6 IADD3 R0, PT, PT, R0, 0x20, RZ ;  /* 0x0000002000006810 */ /* 0x000fe20007ffe0ff */
[----:B------:R0:W5:Y:S04]  /*0450*/  @P4 LDG.E.128 R64, desc[UR6][R20.64] ;  /* 0x0000000614404981 */ /* 0x000168000c1e1d00 */
[C---:B---3--:R-:W-:Y:S01]  /*0460*/  @P0 IMAD.WIDE.U32 R26, R0.reuse, 0x10, R26 ;  /* 0x00000010001a0825 */ /* 0x048fe200078e001a */
[----:B------:R0:W5:Y:S03]  /*0470*/  @P6 LDG.E.128 R68, desc[UR6][R22.64] ;  /* 0x0000000616446981 */ /* 0x000166000c1e1d00 */
[----:B------:R-:W-:Y:S01]  /*0480*/  @P0 IMAD.WIDE.U32 R2, R0, 0x10, R84 ;  /* 0x0000001000020825 */ /* 0x000fe200078e0054 */
[----:B------:R0:W5:Y:S04]  /*0490*/  @P6 LDG.E.128 R72, desc[UR6][R24.64] ;  /* 0x0000000618486981 */ /* 0x000168000c1e1d00 */
        /* <DEDUP_REMOVED lines=74> */
.L_x_20311:
[C---:B------:R-:W-:Y:S01]  /*0940*/  ISETP.GE.U32.AND P5, PT, R182.reuse, 0x20, PT ;  /* 0x00000020b600780c */ /* 0x040fe20003fa6070 */
[----:B------:R-:W0:Y:S01]  /*0950*/  LDC.64 R4, c[0x0][0x3d0] ;  /* 0x0000f400ff047b82 */ /* 0x000e220000000a00 */
[C---:B------:R-:W-:Y:S02]  /*0960*/  ISETP.GE.U32.AND P1, PT, R182.reuse, 0x40, PT ;  /* 0x00000040b600780c */ /* 0x040fe40003f26070 */
[C---:B------:R-:W-:Y:S02]  /*0970*/  ISETP.GE.U32.AND P2, PT, R182.reuse, 0x60, PT ;  /* 0x00000060b600780c */ /* 0x040fe40003f46070 */
[C---:B------:R-:W-:Y:S02]  /*0980*/  ISETP.GE.U32.AND P3, PT, R182.reuse, 0x80, PT ;  /* 0x00000080b600780c */ /* 0x040fe40003f66070 */
[C---:B------:R-:W-:Y:S01]  /*0990*/  ISETP.GE.U32.AND P4, PT, R182.reuse, 0xa0, PT ;  /* 0x000000a0b600780c */ /* 0x040fe20003f86070 */
[----:B------:R-:W1:Y:S08]  /*09a0*/  LDC.64 R6, c[0x0][0x3d8] ;  /* 0x0000f600ff067b82 */ /* 0x000e700000000a00 */
[----:B------:R-:W2:Y:S08]  /*09b0*/  @P5 LDC.64 R2, c[0x0][0x440] ;  /* 0x00011000ff025b82 */ /* 0x000eb00000000a00 */
[----:B------:R-:W3:Y:S08]  /*09c0*/  LDC.64 R8, c[0x0][0x3d0] ;  /* 0x0000f400ff087b82 */ /* 0x000ef00000000a00 */
[----:B------:R-:W4:Y:S01]  /*09d0*/  LDC.64 R10, c[0x0][0x3d8] ;  /* 0x0000f600ff0a7b82 */ /* 0x000f220000000a00 */
[----:B------:R-:W-:Y:S01]  /*09e0*/  ISETP.GE.U32.AND P6, PT, R182, 0xc0, PT ;  /* 0x000000c0b600780c */ /* 0x000fe20003fc6070 */
[----:B0-----:R-:W-:-:S06]  /*09f0*/  @P5 IMAD.WIDE.U32 R4, R0, 0x10, R4 ;  /* 0x0000001000045825 */ /* 0x001fcc00078e0004 */
[----:B------:R-:W0:Y:S01]  /*0a00*/  LDC.64 R14, c[0x0][0x3d0] ;  /* 0x0000f400ff0e7b82 */ /* 0x000e220000000a00 */
[----:B------:R4:W5:Y:S07]  /*0a10*/  @P5 LDG.E.128 R28, desc[UR6][R4.64] ;  /* 0x00000006041c5981 */ /* 0x00096e000c1e1d00 */
[----:B------:R-:W0:Y:S01]  /*0a20*/  LDC.64 R16, c[0x0][0x3d8] ;  /* 0x0000f600ff107b82 */ /* 0x000e220000000a00 */
[----:B------:R-:W-:Y:S01]  /*0a30*/  ISETP.GE.U32.AND P0, PT, R182, 0xe0, PT ;  /* 0x000000e0b600780c */ /* 0x000fe20003f06070 */
[----:B-1----:R-:W-:-:S06]  /*0a40*/  @P5 IMAD.WIDE.U32 R6, R0, 0x10, R6 ;  /* 0x0000001000065825 */ /* 0x002fcc00078e0006 */
[----:B------:R-:W1:Y:S08]  /*0a50*/  @P1 LDC.64 R12, c[0x0][0x440] ;  /* 0x00011000ff0c1b82 */ /* 0x000e700000000a00 */
[----:B------:R-:W0:Y:S01]  /*0a60*/  @P2 LDC.64 R18, c[0x0][0x440] ;  /* 0x00011000ff122b82 */ /* 0x000e220000000a00 */
[----:B--2---:R-:W-:-:S07]  /*0a70*/  @P5 IMAD.WIDE.U32 R2, R0, 0x10, R2 ;  /* 0x0000001000025825 */ /* 0x004fce00078e0002 */
[----:B------:R-:W2:Y:S01]  /*0a80*/  LDC.64 R20, c[0x0][0x3d0] ;  /* 0x0000f400ff147b82 */ /* 0x000ea20000000a00 */
[----:B------:R-:W-:Y:S01]  /*0a90*/  @P5 LOP3.LUT R0, R0, 0x20, RZ, 0xfc, !PT ;  /* 0x0000002000005812 */ /* 0x000fe200078efcff */
[----:B------:R1:W5:Y:S06]  /*0aa0*/  @P5 LDG.E.128 R32, desc[UR6][R6.64] ;  /* 0x0000000606205981 */ /* 0x00036c000c1e1d00 */
[----:B------:R-:W2:Y:S08]  /*0ab0*/  LDC.64 R22, c[0x0][0x3d8] ;  /* 0x0000f600ff167b82 */ /* 0x000eb00000000a00 */
[----:B------:R-:W2:Y:S01]  /*0ac0*/  @P3 LDC.64 R24, c[0x0][0x440] ;  /* 0x00011000ff183b82 */ /* 0x000ea20000000a00 */
[C---:B---3--:R-:W-:Y:S01]  /*0ad0*/  @P1 IMAD.WIDE.U32 R8, R0.reuse, 0x10, R8 ;  /* 0x0000001000081825 */ /* 0x048fe200078e0008 */
[----:B------:R3:W5:Y:S06]  /*0ae0*/  @P5 LDG.E.128 R136, desc[UR6][R2.64] ;  /* 0x0000000602885981 */ /* 0x00076c000c1e1d00 */
[----:B------:R-:W3:Y:S01]  /*0af0*/  LDC.64 R26, c[0x0][0x3d0] ;  /* 0x0000f400ff1a7b82 */ /* 0x000ee20000000a00 */
[C---:B----4-:R-:W-:Y:S01]  /*0b00*/  @P1 IMAD.WIDE.U32 R10, R0.reuse, 0x10, R10 ;  /* 0x00000010000a1825 */ /* 0x050fe200078e000a */
[----:B------:R4:W5:Y:S06]  /*0b10*/  @P1 LDG.E.128 R36, desc[UR6][R8.64] ;  /* 0x0000000608241981 */ /* 0x00096c000c1e1d00 */
[----:B------:R-:W4:Y:S01]  /*0b20*/  LDC.64 R84, c[0x0][0x3d8] ;  /* 0x0000f600ff547b82 */ /* 0x000f220000000a00 */
[----:B-1----:R-:W-:-:S07]  /*0b30*/  @P1 IMAD.WIDE.U32 R12, R0, 0x10, R12 ;  /* 0x00000010000c1825 */ /* 0x002fce00078e000c */
[----:B------:R-:W1:Y:S01]  /*0b40*/  @P4 LDC.64 R4, c[0x0][0x440] ;  /* 0x00011000ff044b82 */ /* 0x000e620000000a00 */
[----:B------:R-:W-:Y:S01]  /*0b50*/  @P1 IADD3 R0, PT, PT, R0, 0x20, RZ ;  /* 0x0000002000001810 */ /* 0x000fe20007ffe0ff */
[----:B------:R1:W5:Y:S06]  /*0b60*/  @P1 LDG.E.128 R40, desc[UR6][R10.64] ;  /* 0x000000060a281981 */ /* 0x00036c000c1e1d00 */
[----:B------:R-:W1:Y:S01]  /*0b70*/  LDC.64 R6, c[0x0][0x3d0] ;  /* 0x0000f400ff067b82 */ /* 0x000e620000000a00 */
[C---:B0-----:R-:W-:Y:S01]  /*0b80*/  @P2 IMAD.WIDE.U32 R14, R0.reuse, 0x10, R14 ;  /* 0x00000010000e2825 */ /* 0x041fe200078e000e */
[----:B------:R-:W5:Y:S06]  /*0b90*/  @P1 LDG.E.128 R132, desc[UR6][R12.64] ;  /* 0x000000060c841981 */ /* 0x000f6c000c1e1d00 */
[----:B------:R-:W0:Y:S01]  /*0ba0*/  LDC.64 R86, c[0x0][0x3d8] ;  /* 0x0000f600ff567b82 */ /* 0x000e220000000a00 */
[C---:B------:R-:W-:Y:S01]  /*0bb0*/  @P2 IMAD.WIDE.U32 R16, R0.reuse, 0x10, R16 ;  /* 0x0000001000102825 */ /* 0x040fe200078e0010 */
[----:B------:R-:W5:Y:S06]  /*0bc0*/  @P2 LDG.E.128 R44, desc[UR6][R14.64] ;  /* 0x000000060e2c2981 */ /* 0x000f6c000c1e1d00 */
[----:B------:R-:W0:Y:S01]  /*0bd0*/  @P6 LDC.64 R88, c[0x0][0x440] ;  /* 0x00011000ff586b82 */ /* 0x000e220000000a00 */
[C---:B------:R-:W-:Y:S01]  /*0be0*/  @P2 IMAD.WIDE.U32 R18, R0.reuse, 0x10, R18 ;  /* 0x0000001000122825 */ /* 0x040fe200078e0012 */
[----:B------:R-:W-:Y:S01]  /*0bf0*/  @P2 IADD3 R0, PT, PT, R0, 0x20, RZ ;  /* 0x0000002000002810 */ /* 0x000fe20007ffe0ff */
[----:B------:R-:W5:Y:S05]  /*0c00*/  @P2 LDG.E.128 R48, desc[UR6][R16.64] ;  /* 0x0000000610302981 */ /* 0x000f6a000c1e1d00 */
[----:B------:R-:W0:Y:S01]  /*0c10*/  LDC.64 R90, c[0x0][0x3d0] ;  /* 0x0000f400ff5a7b82 */ /* 0x000e220000000a00 */
[C---:B--2---:R-:W-:Y:S01]  /*0c20*/  @P3 IMAD.WIDE.U32 R20, R0.reuse, 0x10, R20 ;  /* 0x0000001000143825 */ /* 0x044fe200078e0014 */
[----:B------:R-:W5:Y:S06]  /*0c30*/  @P2 LDG.E.128 R128, desc[UR6][R18.64] ;  /* 0x0000000612802981 */ /* 0x000f6c000c1e1d00 */
[----:B------:R-:W2:Y:S01]  /*0c40*/  @P0 LDC.64 R94, c[0x0][0x440] ;  /* 0x00011000ff5e0b82 */ /* 0x000ea20000000a00 */
[C---:B------:R-:W-:Y:S01]  /*0c50*/  @P3 IMAD.WIDE.U32 R22, R0.reuse, 0x10, R22 ;  /* 0x0000001000163825 */ /* 0x040fe200078e0016 */
[----:B------:R-:W5:Y:S03]  /*0c60*/  @P3 LDG.E.128 R52, desc[UR6][R20.64] ;  /* 0x0000000614343981 */ /* 0x000f66000c1e1d00 */
[C---:B------:R-:W-:Y:S01]  /*0c70*/  @P3 IMAD.WIDE.U32 R24, R0.reuse, 0x10, R24 ;  /* 0x0000001000183825 */ /* 0x040fe200078e0018 */
[----:B------:R-:W-:Y:S01]  /*0c80*/  @P3 IADD3 R0, PT, PT, R0, 0x20, RZ ;  /* 0x0000002000003810 */ /* 0x000fe20007ffe0ff */
[----:B------:R-:W5:Y:S01]  /*0c90*/  @P3 LDG.E.128 R56, desc[UR6][R22.64] ;  /* 0x0000000616383981 */ /* 0x000f62000c1e1d00 */
[----:B------:R-:W2:Y:S03]  /*0ca0*/  LDC.64 R92, c[0x0][0x3d8] ;  /* 0x0000f600ff5c7b82 */ /* 0x000ea60000000a00 */
[C---:B---3--:R-:W-:Y:S01]  /*0cb0*/  @P4 IMAD.WIDE.U32 R26, R0.reuse, 0x10, R26 ;  /* 0x00000010001a4825 */ /* 0x048fe200078e001a */
[----:B------:R-:W5:Y:S03]  /*0cc0*/  @P3 LDG.E.128 R124, desc[UR6][R24.64] ;  /* 0x00000006187c3981 */ /* 0x000f66000c1e1d00 */
[C---:B----4-:R-:W-:Y:S01]  /*0cd0*/  @P4 IMAD.WIDE.U32 R84, R0.reuse, 0x10, R84 ;  /* 0x0000001000544825 */ /* 0x050fe200078e0054 */
[----:B------:R-:W5:Y:S03]  /*0ce0*/  @P4 LDG.E.128 R60, desc[UR6][R26.64] ;  /* 0x000000061a3c4981 */ /* 0x000f66000c1e1d00 */
[C---:B-1----:R-:W-:Y:S01]  /*0cf0*/  @P4 IMAD.WIDE.U32 R4, R0.reuse, 0x10, R4 ;  /* 0x0000001000044825 */ /* 0x042fe200078e0004 */
[----:B------:R-:W-:Y:S01]  /*0d00*/  @P4 IADD3 R0, PT, PT, R0, 0x20, RZ ;  /* 0x0000002000004810 */ /* 0x000fe20007ffe0ff */
[----:B------:R1:W5:Y:S04]  /*0d10*/  @P4 LDG.E.128 R64, desc[UR6][R84.64] ;  /* 0x0000000654404981 */ /* 0x000368000c1e1d00 */
[C---:B------:R-:W-:Y:S01]  /*0d20*/  @P6 IMAD.WIDE.U32 R6, R0.reuse, 0x10, R6 ;  /* 0x0000001000066825 */ /* 0x040fe200078e0006 */
[----:B------:R-:W5:Y:S03]  /*0d30*/  @P4 LDG.E.128 R120, desc[UR6][R4.64] ;  /* 0x0000000604784981 */ /* 0x000f66000c1e1d00 */
[C---:B0-----:R-:W-:Y:S01]  /*0d40*/  @P6 IMAD.WIDE.U32 R2, R0.reuse, 0x10, R86 ;  /* 0x0000001000026825 */ /* 0x041fe200078e0056 */
[----:B------:R-:W5:Y:S03]  /*0d50*/  @P6 LDG.E.128 R68, desc[UR6][R6.64] ;  /* 0x0000000606446981 */ /* 0x000f66000c1e1d00 */
[C---:B------:R-:W-:Y:S01]  /*0d60*/  @P6 IMAD.WIDE.U32 R88, R0.reuse, 0x10, R88 ;  /* 0x0000001000586825 */ /* 0x040fe200078e0058 */
[----:B------:R-:W-:Y:S01]  /*0d70*/  @P6 IADD3 R0, PT, PT, R0, 0x20, RZ ;  /* 0x0000002000006810 */ /* 0x000fe20007ffe0ff */
[----:B------:R-:W5:Y:S04]  /*0d80*/  @P6 LDG.E.128 R72, desc[UR6][R2.64] ;  /* 0x0000000602486981 */ /* 0x000f68000c1e1d00 */
[----:B------:R-:W-:Y:S01]  /*0d90*/  @P0 IMAD.WIDE.U32 R8, R0, 0x10, R90 ;  /* 0x0000001000080825 */ /* 0x000fe200078e005a */
[----:B------:R-:W-:Y:S01]  /*0da0*/  ISETP.GE.U32.AND P1, PT, R182, 0x100, PT ;  /* 0x00000100b600780c */ /* 0x000fe20003f26070 */
[----:B------:R0:W5:Y:S02]  /*0db0*/  @P6 LDG.E.128 R116, desc[UR6][R88.64] ;  /* 0x0000000658746981 */ /* 0x000164000c1e1d00 */
[----:B--2---:R-:W-:-:S02]  /*0dc0*/  @P0 IMAD.WIDE.U32 R10, R0, 0x10, R94 ;  /* 0x00000010000a0825 */ /* 0x004fc400078e005e */
[----:B------:R-:W5:Y:S04]  /*0dd0*/  @P0 LDG.E.128 R76, desc[UR6][R8.64] ;  /* 0x00000006084c0981 */ /* 0x000f68000c1e1d00 */
[----:B------:R-:W5:Y:S01]  /*0de0*/  @P0 LDG.E.128 R112, desc[UR6][R10.64] ;  /* 0x000000060a700981 */ /* 0x000f62000c1e1d00 */
[----:B------:R-:W-:Y:S01]  /*0df0*/  @P0 IMAD.WIDE.U32 R92, R0, 0x10, R92 ;  /* 0x00000010005c0825 */ /* 0x000fe200078e005c */
[----:B------:R-:W-:Y:S02]  /*0e00*/  CS2R R86, SRZ ;  /* 0x0000000000567805 */ /* 0x000fe4000001ff00 */
[----:B-1----:R-:W-:Y:S02]  /*0e10*/  CS2R R84, SRZ ;  /* 0x0000000000547805 */ /* 0x002fe4000001ff00 */
[----:B------:R-:W-:-:S02]  /*0e20*/  CS2R R90, SRZ ;  /* 0x00000000005a7805 */ /* 0x000fc4000001ff00 */
[----:B0-----:R-:W-:Y:S01]  /*0e30*/  CS2R R88, SRZ ;  /* 0x0000000000587805 */ /* 0x001fe2000001ff00 */
[----:B------:R0:W5:Y:S01]  /*0e40*/  @P0 LDG.E.128 R80, desc[UR6][R92.64] ;  /* 0x000000065c500981 */ /* 0x000162000c1e1d00 */
        /* <DEDUP_REMOVED lines=9> */
[----:B0-----:R-:W-:Y:S02]  /*0ee0*/  CS2R R92, SRZ ;  /* 0x00000000005c7805 */ /* 0x001fe4000001ff00 */
[----:B------:R-:W-:Y:S01]  /*0ef0*/  @P0 IADD3 R0, PT, PT, R0, 0x20, RZ ;  /* 0x0000002000000810 */ /* 0x000fe20007ffe0ff */
        /* <DEDUP_REMOVED lines=27> */
.L_x_20310:
        /* <DEDUP_REMOVED lines=10> */
[----:B------:R-:W3:Y:S08]  /*1150*/  @P5 LDC.64 R8, c[0x0][0x440] ;  /* 0x00011000ff085b82 */ /* 0x000ef00000000a00 */
[----:B------:R-:W4:Y:S01]  /*1160*/  LDC.64 R10, c[0x0][0x3d0] ;  /* 0x0000f400ff0a7b82 */ /* 0x000f220000000a00 */
[----:B------:R-:W-:Y:S01]  /*1170*/  ISETP.GE.U32.AND P3, PT, R182, 0x80, PT ;  /* 0x00000080b600780c */ /* 0x000fe20003f66070 */
[----:B0-----:R-:W-:-:S06]  /*1180*/  @P5 IMAD.WIDE.U32 R4, R0, 0x10, R4 ;  /* 0x0000001000045825 */ /* 0x001fcc00078e0004 */
[----:B------:R-:W0:Y:S01]  /*1190*/  LDC.64 R14, c[0x0][0x3d8] ;  /* 0x0000f600ff0e7b82 */ /* 0x000e220000000a00 */
[----:B------:R-:W-:Y:S01]  /*11a0*/  ISETP.GE.U32.AND P4, PT, R182, 0xa0, PT ;  /* 0x000000a0b600780c */ /* 0x000fe20003f86070 */
[C---:B--2---:R-:W-:Y:S01]  /*11b0*/  @P5 IMAD.WIDE.U32 R2, R0.reuse, 0x10, R2 ;  /* 0x0000001000025825 */ /* 0x044fe200078e0002 */
[----:B------:R-:W5:Y:S03]  /*11c0*/  @P5 LDG.E.128 R28, desc[UR6][R4.64] ;  /* 0x00000006041c5981 */ /* 0x000f66000c1e1d00 */
[C---:B-1----:R-:W-:Y:S01]  /*11d0*/  @P5 IMAD.WIDE.U32 R6, R0.reuse, 0x10, R6 ;  /* 0x0000001000065825 */ /* 0x042fe200078e0006 */
[----:B------:R1:W5:Y:S01]  /*11e0*/  @P5 LDG.E.128 R108, desc[UR6][R2.64] ;  /* 0x00000006026c5981 */ /* 0x000362000c1e1d00 */
[----:B------:R-:W2:Y:S02]  /*11f0*/  @P1 LDC.64 R12, c[0x0][0x438] ;  /* 0x00010e00ff0c1b82 */ /* 0x000ea40000000a00 */
[----:B---3--:R-:W-:-:S06]  /*1200*/  @P5 IMAD.WIDE.U32 R8, R0, 0x10, R8 ;  /* 0x0000001000085825 */ /* 0x008fcc00078e0008 */
[----:B------:R-:W3:Y:S01]  /*1210*/  @P1 LDC.64 R16, c[0x0][0x440] ;  /* 0x00011000ff101b82 */ /* 0x000ee20000000a00 */
[----:B------:R-:W-:Y:S01]  /*1220*/  @P5 LOP3.LUT R0, R0, 0x20, RZ, 0xfc, !PT ;  /* 0x0000002000005812 */ /* 0x000fe200078efcff */
[----:B------:R3:W5:Y:S06]  /*1230*/  @P5 LDG.E.128 R32, desc[UR6][R6.64] ;  /* 0x0000000606205981 */ /* 0x00076c000c1e1d00 */
[----:B------:R-:W3:Y:S01]  /*1240*/  LDC.64 R18, c[0x0][0x3d0] ;  /* 0x0000f400ff127b82 */ /* 0x000ee20000000a00 */
[----:B------:R3:W5:Y:S07]  /*1250*/  @P5 LDG.E.128 R136, desc[UR6][R8.64] ;  /* 0x0000000608885981 */ /* 0x00076e000c1e1d00 */
[----:B------:R-:W3:Y:S08]  /*1260*/  @P2 LDC.64 R20, c[0x0][0x438] ;  /* 0x00010e00ff142b82 */ /* 0x000ef00000000a00 */
[----:B------:R-:W3:Y:S01]  /*1270*/  LDC.64 R22, c[0x0][0x3d8] ;  /* 0x0000f600ff167b82 */ /* 0x000ee20000000a00 */
[----:B------:R-:W-:Y:S01]  /*1280*/  ISETP.GE.U32.AND P6, PT, R182, 0xc0, PT ;  /* 0x000000c0b600780c */ /* 0x000fe20003fc6070 */
[----:B----4-:R-:W-:-:S06]  /*1290*/  @P1 IMAD.WIDE.U32 R10, R0, 0x10, R10 ;  /* 0x00000010000a1825 */ /* 0x010fcc00078e000a */
[----:B------:R-:W4:Y:S01]  /*12a0*/  @P2 LDC.64 R24, c[0x0][0x440] ;  /* 0x00011000ff182b82 */ /* 0x000f220000000a00 */
[----:B--2---:R-:W-:Y:S01]  /*12b0*/  @P1 IMAD.WIDE.U32 R12, R0, 0x10, R12 ;  /* 0x00000010000c1825 */ /* 0x004fe200078e000c */
[----:B------:R2:W5:Y:S01]  /*12c0*/  @P1 LDG.E.128 R36, desc[UR6][R10.64] ;  /* 0x000000060a241981 */ /* 0x000562000c1e1d00 */
[----:B------:R-:W-:-:S05]  /*12d0*/  ISETP.GE.U32.AND P0, PT, R182, 0xe0, PT ;  /* 0x000000e0b600780c */ /* 0x000fca0003f06070 */
[----:B-1----:R-:W1:Y:S01]  /*12e0*/  LDC.64 R2, c[0x0][0x3d0] ;  /* 0x0000f400ff027b82 */ /* 0x002e620000000a00 */
[----:B------:R2:W5:Y:S01]  /*12f0*/  @P1 LDG.E.128 R104, desc[UR6][R12.64] ;  /* 0x000000060c681981 */ /* 0x000562000c1e1d00 */
[----:B0-----:R-:W-:-:S06]  /*1300*/  @P1 IMAD.WIDE.U32 R14, R0, 0x10, R14 ;  /* 0x00000010000e1825 */ /* 0x001fcc00078e000e */
[----:B------:R-:W0:Y:S01]  /*1310*/  @P3 LDC.64 R4, c[0x0][0x438] ;  /* 0x00010e00ff043b82 */ /* 0x000e220000000a00 */
[----:B---3--:R-:W-:-:S07]  /*1320*/  @P1 IMAD.WIDE.U32 R16, R0, 0x10, R16 ;  /* 0x0000001000101825 */ /* 0x008fce00078e0010 */
[----:B------:R-:W3:Y:S01]  /*1330*/  LDC.64 R6, c[0x0][0x3d8] ;  /* 0x0000f600ff067b82 */ /* 0x000ee20000000a00 */
[----:B------:R-:W-:Y:S01]  /*1340*/  @P1 IADD3 R0, PT, PT, R0, 0x20, RZ ;  /* 0x0000002000001810 */ /* 0x000fe20007ffe0ff */
[----:B------:R4:W5:Y:S04]  /*1350*/  @P1 LDG.E.128 R40, desc[UR6][R14.64] ;  /* 0x000000060e281981 */ /* 0x000968000c1e1d00 */
[----:B------:R4:W5:Y:S02]  /*1360*/  @P1 LDG.E.128 R132, desc[UR6][R16.64] ;  /* 0x0000000610841981 */ /* 0x000964000c1e1d00 */
[----:B------:R-:W3:Y:S01]  /*1370*/  @P3 LDC.64 R8, c[0x0][0x440] ;  /* 0x00011000ff083b82 */ /* 0x000ee20000000a00 */
[----:B------:R-:W-:-:S07]  /*1380*/  @P2 IMAD.WIDE.U32 R18, R0, 0x10, R18 ;  /* 0x0000001000122825 */ /* 0x000fce00078e0012 */
[----:B------:R-:W3:Y:S01]  /*1390*/  LDC.64 R26, c[0x0][0x3d0] ;  /* 0x0000f400ff1a7b82 */ /* 0x000ee20000000a00 */
[C---:B------:R-:W-:Y:S01]  /*13a0*/  @P2 IMAD.WIDE.U32 R20, R0.reuse, 0x10, R20 ;  /* 0x0000001000142825 */ /* 0x040fe200078e0014 */
[----:B------:R0:W5:Y:S06]  /*13b0*/  @P2 LDG.E.128 R44, desc[UR6][R18.64] ;  /* 0x00000006122c2981 */ /* 0x00016c000c1e1d00 */
[----:B------:R-:W3:Y:S01]  /*13c0*/  LDC.64 R140, c[0x0][0x3d8] ;  /* 0x0000f600ff8c7b82 */ /* 0x000ee20000000a00 */
[C---:B------:R-:W-:Y:S01]  /*13d0*/  @P2 IMAD.WIDE.U32 R22, R0.reuse, 0x10, R22 ;  /* 0x0000001000162825 */ /* 0x040fe200078e0016 */
[----:B------:R3:W5:Y:S06]  /*13e0*/  @P2 LDG.E.128 R100, desc[UR6][R20.64] ;  /* 0x0000000614642981 */ /* 0x00076c000c1e1d00 */
[----:B--2---:R-:W2:Y:S01]  /*13f0*/  @P4 LDC.64 R10, c[0x0][0x438] ;  /* 0x00010e00ff0a4b82 */ /* 0x004ea20000000a00 */
[----:B------:R3:W5:Y:S07]  /*1400*/  @P2 LDG.E.128 R48, desc[UR6][R22.64] ;  /* 0x0000000616302981 */ /* 0x00076e000c1e1d00 */
[----:B------:R-:W2:Y:S01]  /*1410*/  @P4 LDC.64 R12, c[0x0][0x440] ;  /* 0x00011000ff0c4b82 */ /* 0x000ea20000000a00 */
[----:B----4-:R-:W-:-:S07]  /*1420*/  @P2 IMAD.WIDE.U32 R24, R0, 0x10, R24 ;  /* 0x0000001000182825 */ /* 0x010fce00078e0018 */
[----:B------:R-:W4:Y:S01]  /*1430*/  LDC.64 R14, c[0x0][0x3d0] ;  /* 0x0000f400ff0e7b82 */ /* 0x000f220000000a00 */
[----:B------:R-:W-:Y:S01]  /*1440*/  @P2 IADD3 R0, PT, PT, R0, 0x20, RZ ;  /* 0x0000002000002810 */ /* 0x000fe20007ffe0ff */
[----:B------:R0:W5:Y:S06]  /*1450*/  @P2 LDG.E.128 R128, desc[UR6][R24.64] ;  /* 0x0000000618802981 */ /* 0x00016c000c1e1d00 */
[----:B------:R-:W4:Y:S08]  /*1460*/  @P6 LDC.64 R16, c[0x0][0x438] ;  /* 0x00010e00ff106b82 */ /* 0x000f300000000a00 */
[----:B------:R-:W4:Y:S08]  /*1470*/  LDC.64 R142, c[0x0][0x3d8] ;  /* 0x0000f600ff8e7b82 */ /* 0x000f300000000a00 */
[----:B------:R-:W4:Y:S01]  /*1480*/  @P6 LDC.64 R144, c[0x0][0x440] ;  /* 0x00011000ff906b82 */ /* 0x000f220000000a00 */
[----:B-1----:R-:W-:-:S07]  /*1490*/  @P3 IMAD.WIDE.U32 R2, R0, 0x10, R2 ;  /* 0x0000001000023825 */ /* 0x002fce00078e0002 */
[----:B------:R-:W1:Y:S01]  /*14a0*/  LDC.64 R146, c[0x0][0x3d0] ;  /* 0x0000f400ff927b82 */ /* 0x000e620000000a00 */
[C---:B0-----:R-:W-:Y:S01]  /*14b0*/  @P3 IMAD.WIDE.U32 R4, R0.reuse, 0x10, R4 ;  /* 0x0000001000043825 */ /* 0x041fe200078e0004 */
[----:B------:R0:W5:Y:S06]  /*14c0*/  @P3 LDG.E.128 R52, desc[UR6][R2.64] ;  /* 0x0000000602343981 */ /* 0x00016c000c1e1d00 */
[----:B------:R-:W0:Y:S01]  /*14d0*/  @P0 LDC.64 R18, c[0x0][0x438] ;  /* 0x00010e00ff120b82 */ /* 0x000e220000000a00 */
[C---:B---3--:R-:W-:Y:S01]  /*14e0*/  @P3 IMAD.WIDE.U32 R6, R0.reuse, 0x10, R6 ;  /* 0x0000001000063825 */ /* 0x048fe200078e0006 */
[----:B------:R3:W5:Y:S06]  /*14f0*/  @P3 LDG.E.128 R96, desc[UR6][R4.64] ;  /* 0x0000000604603981 */ /* 0x00076c000c1e1d00 */
[----:B------:R-:W3:Y:S01]  /*1500*/  LDC.64 R20, c[0x0][0x3d8] ;  /* 0x0000f600ff147b82 */ /* 0x000ee20000000a00 */
[----:B------:R-:W-:-:S07]  /*1510*/  @P3 IMAD.WIDE.U32 R8, R0, 0x10, R8 ;  /* 0x0000001000083825 */ /* 0x000fce00078e0008 */
[----:B------:R-:W3:Y:S01]  /*1520*/  @P0 LDC.64 R22, c[0x0][0x440] ;  /* 0x00011000ff160b82 */ /* 0x000ee20000000a00 */
[----:B------:R-:W-:Y:S01]  /*1530*/  @P3 IADD3 R0, PT, PT, R0, 0x20, RZ ;  /* 0x0000002000003810 */ /* 0x000fe20007ffe0ff */
[----:B------:R0:W5:Y:S04]  /*1540*/  @P3 LDG.E.128 R56, desc[UR6][R6.64] ;  /* 0x0000000606383981 */ /* 0x000168000c1e1d00 */
[C---:B------:R-:W-:Y:S01]  /*1550*/  @P4 IMAD.WIDE.U32 R26, R0.reuse, 0x10, R26 ;  /* 0x00000010001a4825 */ /* 0x040fe200078e001a */
[----:B------:R0:W5:Y:S03]  /*1560*/  @P3 LDG.E.128 R124, desc[UR6][R8.64] ;  /* 0x00000006087c3981 */ /* 0x000166000c1e1d00 */
[C---:B--2---:R-:W-:Y:S01]  /*1570*/  @P4 IMAD.WIDE.U32 R10, R0.reuse, 0x10, R10 ;  /* 0x00000010000a4825 */ /* 0x044fe200078e000a */
[----:B------:R2:W5:Y:S03]  /*1580*/  @P4 LDG.E.128 R60, desc[UR6][R26.64] ;  /* 0x000000061a3c4981 */ /* 0x000566000c1e1d00 */
[C---:B------:R-:W-:Y:S01]  /*1590*/  @P4 IMAD.WIDE.U32 R140, R0.reuse, 0x10, R140 ;  /* 0x00000010008c4825 */ /* 0x040fe200078e008c */
[----:B------:R2:W5:Y:S03]  /*15a0*/  @P4 LDG.E.128 R92, desc[UR6][R10.64] ;  /* 0x000000060a5c4981 */ /* 0x000566000c1e1d00 */
[C---:B------:R-:W-:Y:S01]  /*15b0*/  @P4 IMAD.WIDE.U32 R12, R0.reuse, 0x10, R12 ;  /* 0x00000010000c4825 */ /* 0x040fe200078e000c */
[----:B------:R-:W-:Y:S01]  /*15c0*/  @P4 IADD3 R0, PT, PT, R0, 0x20, RZ ;  /* 0x0000002000004810 */ /* 0x000fe20007ffe0ff */
[----:B------:R2:W5:Y:S04]  /*15d0*/  @P4 LDG.E.128 R64, desc[UR6][R140.64] ;  /* 0x000000068c404981 */ /* 0x000568000c1e1d00 */
[C---:B----4-:R-:W-:Y:S01]  /*15e0*/  @P6 IMAD.WIDE.U32 R14, R0.reuse, 0x10, R14 ;  /* 0x00000010000e6825 */ /* 0x050fe200078e000e */
[----:B------:R2:W5:Y:S03]  /*15f0*/  @P4 LDG.E.128 R120, desc[UR6][R12.64] ;  /* 0x000000060c784981 */ /* 0x000566000c1e1d00 */
[C---:B------:R-:W-:Y:S01]  /*1600*/  @P6 IMAD.WIDE.U32 R16, R0.reuse, 0x10, R16 ;  /* 0x0000001000106825 */ /* 0x040fe200078e0010 */
[----:B------:R2:W5:Y:S03]  /*1610*/  @P6 LDG.E.128 R68, desc[UR6][R14.64] ;  /* 0x000000060e446981 */ /* 0x000566000c1e1d00 */
[C---:B------:R-:W-:Y:S01]  /*1620*/  @P6 IMAD.WIDE.U32 R142, R0.reuse, 0x10, R142 ;  /* 0x00000010008e6825 */ /* 0x040fe200078e008e */
[----:B------:R2:W5:Y:S03]  /*1630*/  @P6 LDG.E.128 R88, desc[UR6][R16.64] ;  /* 0x0000000610586981 */ /* 0x000566000c1e1d00 */
[C---:B------:R-:W-:Y:S01]  /*1640*/  @P6 IMAD.WIDE.U32 R144, R0.reuse, 0x10, R144 ;  /* 0x0000001000906825 */ /* 0x040fe200078e0090 */
[----:B------:R-:W-:Y:S01]  /*1650*/  @P6 IADD3 R0, PT, PT, R0, 0x20, RZ ;  /* 0x0000002000006810 */ /* 0x000fe20007ffe0ff */
[----:B------:R2:W5:Y:S04]  /*1660*/  @P6 LDG.E.128 R72, desc[UR6][R142.64] ;  /* 0x000000068e486981 */ /* 0x000568000c1e1d00 */
[C---:B-1----:R-:W-:Y:S01]  /*1670*/  @P0 IMAD.WIDE.U32 R146, R0.reuse, 0x10, R146 ;  /* 0x0000001000920825 */ /* 0x042fe200078e0092 */
[----:B------:R2:W5:Y:S03]  /*1680*/  @P6 LDG.E.128 R116, desc[UR6][R144.64] ;  /* 0x0000000690746981 */ /* 0x000566000c1e1d00 */
[C---:B0-----:R-:W-:Y:S01]  /*1690*/  @P0 IMAD.WIDE.U32 R18, R0.reuse, 0x10, R18 ;  /* 0x0000001000120825 */ /* 0x041fe200078e0012 */
[----:B------:R2:W5:Y:S03]  /*16a0*/  @P0 LDG.E.128 R76, desc[UR6][R146.64] ;  /* 0x00000006924c0981 */ /* 0x000566000c1e1d00 */
[C---:B---3--:R-:W-:Y:S01]  /*16b0*/  @P0 IMAD.WIDE.U32 R20, R0.reuse, 0x10, R20 ;  /* 0x0000001000140825 */ /* 0x048fe200078e0014 */
[----:B------:R2:W5:Y:S03]  /*16c0*/  @P0 LDG.E.128 R84, desc[UR6][R18.64] ;  /* 0x0000000612540981 */ /* 0x000566000c1e1d00 */
[----:B------:R-:W-:Y:S01]  /*16d0*/  @P0 IMAD.WIDE.U32 R22, R0, 0x10, R22 ;  /* 0x0000001000160825 */ /* 0x000fe200078e0016 */
[----:B------:R2:W5:Y:S04]  /*16e0*/  @P0 LDG.E.128 R80, desc[UR6][R20.64] ;  /* 0x0000000614500981 */ /* 0x000568000c1e1d00 */
[----:B------:R2:W5:Y:S01]  /*16f0*/  @P0 LDG.E.128 R112, desc[UR6][R22.64] ;  /* 0x0000000616700981 */ /* 0x000562000c1e1d00 */
        /* <DEDUP_REMOVED lines=10> */
[----:B------:R-:W5:Y:S01]  /*17a0*/  LDG.E.128 R144, desc[UR6][R144.64] ;  /* 0x0000000690907981 */ /* 0x000f62000c1e1d00 */
[----:B--2---:R-:W-:-:S06]  /*17b0*/  IMAD.WIDE.U32 R148, R0, 0x10, R148 ;  /* 0x0000001000947825 */ /* 0x004fcc00078e0094 */
[----:B------:R-:W5:Y:S01]  /*17c0*/  LDG.E.128 R148, desc[UR6][R148.64] ;  /* 0x0000000694947981 */ /* 0x000f62000c1e1d00 */
[----:B---3--:R-:W-:-:S06]  /*17d0*/  IMAD.WIDE.U32 R140, R0, 0x10, R140 ;  /* 0x00000010008c7825 */ /* 0x008fcc00078e008c */
[----:B------:R-:W5:Y:S01]  /*17e0*/  LDG.E.128 R140, desc[UR6][R140.64] ;  /* 0x000000068c8c7981 */ /* 0x000f62000c1e1d00 */
[----:B------:R-:W-:Y:S05]  /*17f0*/  BRA `(.L_x_20312) ;  /* 0x0000000400d87947 */ /* 0x000fea0003800000 */
.L_x_20313:
        /* <DEDUP_REMOVED lines=12> */
[----:B------:R-:W0:Y:S01]  /*18c0*/  @P1 LDC.64 R10, c[0x0][0x438] ;  /* 0x00010e00ff0a1b82 */ /* 0x000e220000000a00 */
[----:B------:R4:W5:Y:S01]  /*18d0*/  @P5 LDG.E.128 R28, desc[UR6][R2.64] ;  /* 0x00000006021c5981 */ /* 0x000962000c1e1d00 */
[----:B--2---:R-:W-:-:S06]  /*18e0*/  @P5 IMAD.WIDE.U32 R4, R0, 0x10, R4 ;  /* 0x0000001000045825 */ /* 0x004fcc00078e0004 */
[----:B------:R-:W2:Y:S08]  /*18f0*/  LDC.64 R14, c[0x0][0x3d0] ;  /* 0x0000f400ff0e7b82 */ /* 0x000eb00000000a00 */
[----:B------:R-:W2:Y:S08]  /*1900*/  @P2 LDC.64 R16, c[0x0][0x438] ;  /* 0x00010e00ff102b82 */ /* 0x000eb00000000a00 */
[----:B------:R-:W2:Y:S01]  /*1910*/  LDC.64 R18, c[0x0][0x3d8] ;  /* 0x0000f600ff127b82 */ /* 0x000ea20000000a00 */
[----:B-1----:R-:W-:-:S07]  /*1920*/  @P5 IMAD.WIDE.U32 R6, R0, 0x10, R6 ;  /* 0x0000001000065825 */ /* 0x002fce00078e0006 */
[----:B------:R-:W1:Y:S01]  /*1930*/  LDC.64 R20, c[0x0][0x3d0] ;  /* 0x0000f400ff147b82 */ /* 0x000e620000000a00 */
[----:B------:R-:W-:Y:S01]  /*1940*/  @P5 LOP3.LUT R0, R0, 0x20, RZ, 0xfc, !PT ;  /* 0x0000002000005812 */ /* 0x000fe200078efcff */
[----:B------:R4:W5:Y:S06]  /*1950*/  @P5 LDG.E.128 R108, desc[UR6][R4.64] ;  /* 0x00000006046c5981 */ /* 0x00096c000c1e1d00 */
[----:B------:R-:W1:Y:S08]  /*1960*/  LDC.64 R24, c[0x0][0x3d8] ;  /* 0x0000f600ff187b82 */ /* 0x000e700000000a00 */
[----:B------:R-:W1:Y:S01]  /*1970*/  @P3 LDC.64 R22, c[0x0][0x438] ;  /* 0x00010e00ff163b82 */ /* 0x000e620000000a00 */
[----:B---3--:R-:W-:Y:S01]  /*1980*/  @P1 IMAD.WIDE.U32 R8, R0, 0x10, R8 ;  /* 0x0000001000081825 */ /* 0x008fe200078e0008 */
[----:B------:R-:W-:Y:S01]  /*1990*/  ISETP.GE.U32.AND P0, PT, R182, 0xe0, PT ;  /* 0x000000e0b600780c */ /* 0x000fe20003f06070 */
[----:B------:R3:W5:Y:S05]  /*19a0*/  @P5 LDG.E.128 R32, desc[UR6][R6.64] ;  /* 0x0000000606205981 */ /* 0x00076a000c1e1d00 */
[----:B------:R-:W3:Y:S01]  /*19b0*/  LDC.64 R26, c[0x0][0x3d0] ;  /* 0x0000f400ff1a7b82 */ /* 0x000ee20000000a00 */
[C---:B0-----:R-:W-:Y:S01]  /*19c0*/  @P1 IMAD.WIDE.U32 R10, R0.reuse, 0x10, R10 ;  /* 0x00000010000a1825 */ /* 0x041fe200078e000a */
[----:B------:R0:W5:Y:S06]  /*19d0*/  @P1 LDG.E.128 R36, desc[UR6][R8.64] ;  /* 0x0000000608241981 */ /* 0x00016c000c1e1d00 */
[----:B------:R-:W0:Y:S01]  /*19e0*/  LDC.64 R112, c[0x0][0x3d8] ;  /* 0x0000f600ff707b82 */ /* 0x000e220000000a00 */
[----:B----4-:R-:W-:-:S07]  /*19f0*/  @P1 IMAD.WIDE.U32 R12, R0, 0x10, R12 ;  /* 0x00000010000c1825 */ /* 0x010fce00078e000c */
[----:B------:R-:W4:Y:S01]  /*1a00*/  @P4 LDC.64 R2, c[0x0][0x438] ;  /* 0x00010e00ff024b82 */ /* 0x000f220000000a00 */
[----:B------:R-:W-:Y:S01]  /*1a10*/  @P1 IADD3 R0, PT, PT, R0, 0x20, RZ ;  /* 0x0000002000001810 */ /* 0x000fe20007ffe0ff */
[----:B------:R0:W5:Y:S06]  /*1a20*/  @P1 LDG.E.128 R104, desc[UR6][R10.64] ;  /* 0x000000060a681981 */ /* 0x00016c000c1e1d00 */
[----:B------:R-:W0:Y:S01]  /*1a30*/  LDC.64 R4, c[0x0][0x3d0] ;  /* 0x0000f400ff047b82 */ /* 0x000e220000000a00 */
[C---:B--2---:R-:W-:Y:S01]  /*1a40*/  @P2 IMAD.WIDE.U32 R14, R0.reuse, 0x10, R14 ;  /* 0x00000010000e2825 */ /* 0x044fe200078e000e */
[----:B------:R-:W5:Y:S06]  /*1a50*/  @P1 LDG.E.128 R40, desc[UR6][R12.64] ;  /* 0x000000060c281981 */ /* 0x000f6c000c1e1d00 */
[----:B------:R-:W2:Y:S01]  /*1a60*/  LDC.64 R116, c[0x0][0x3d8] ;  /* 0x0000f600ff747b82 */ /* 0x000ea20000000a00 */
[C---:B------:R-:W-:Y:S01]  /*1a70*/  @P2 IMAD.WIDE.U32 R16, R0.reuse, 0x10, R16 ;  /* 0x0000001000102825 */ /* 0x040fe200078e0010 */
[----:B------:R-:W5:Y:S06]  /*1a80*/  @P2 LDG.E.128 R44, desc[UR6][R14.64] ;  /* 0x000000060e2c2981 */ /* 0x000f6c000c1e1d00 */
[----:B------:R-:W2:Y:S01]  /*1a90*/  @P6 LDC.64 R114, c[0x0][0x438] ;  /* 0x00010e00ff726b82 */ /* 0x000ea20000000a00 */
[C---:B------:R-:W-:Y:S01]  /*1aa0*/  @P2 IMAD.WIDE.U32 R18, R0.reuse, 0x10, R18 ;  /* 0x0000001000122825 */ /* 0x040fe200078e0012 */
[----:B------:R-:W-:Y:S01]  /*1ab0*/  @P2 IADD3 R0, PT, PT, R0, 0x20, RZ ;  /* 0x0000002000002810 */ /* 0x000fe20007ffe0ff */
[----:B------:R-:W5:Y:S05]  /*1ac0*/  @P2 LDG.E.128 R100, desc[UR6][R16.64] ;  /* 0x0000000610642981 */ /* 0x000f6a000c1e1d00 */
[----:B------:R-:W2:Y:S01]  /*1ad0*/  LDC.64 R118, c[0x0][0x3d0] ;  /* 0x0000f400ff767b82 */ /* 0x000ea20000000a00 */
[C---:B-1----:R-:W-:Y:S01]  /*1ae0*/  @P3 IMAD.WIDE.U32 R20, R0.reuse, 0x10, R20 ;  /* 0x0000001000143825 */ /* 0x042fe200078e0014 */
[----:B------:R-:W5:Y:S06]  /*1af0*/  @P2 LDG.E.128 R48, desc[UR6][R18.64] ;  /* 0x0000000612302981 */ /* 0x000f6c000c1e1d00 */
[----:B------:R-:W1:Y:S01]  /*1b00*/  LDC.64 R122, c[0x0][0x3d8] ;  /* 0x0000f600ff7a7b82 */ /* 0x000e620000000a00 */
[C---:B------:R-:W-:Y:S01]  /*1b10*/  @P3 IMAD.WIDE.U32 R22, R0.reuse, 0x10, R22 ;  /* 0x0000001000163825 */ /* 0x040fe200078e0016 */
[----:B------:R-:W5:Y:S03]  /*1b20*/  @P3 LDG.E.128 R52, desc[UR6][R20.64] ;  /* 0x0000000614343981 */ /* 0x000f66000c1e1d00 */
[C---:B------:R-:W-:Y:S01]  /*1b30*/  @P3 IMAD.WIDE.U32 R24, R0.reuse, 0x10, R24 ;  /* 0x0000001000183825 */ /* 0x040fe200078e0018 */
[----:B------:R-:W-:Y:S01]  /*1b40*/  @P3 IADD3 R0, PT, PT, R0, 0x20, RZ ;  /* 0x0000002000003810 */ /* 0x000fe20007ffe0ff */
[----:B------:R-:W5:Y:S01]  /*1b50*/  @P3 LDG.E.128 R96, desc[UR6][R22.64] ;  /* 0x0000000616603981 */ /* 0x000f62000c1e1d00 */
[----:B------:R-:W1:Y:S03]  /*1b60*/  @P0 LDC.64 R120, c[0x0][0x438] ;  /* 0x00010e00ff780b82 */ /* 0x000e660000000a00 */
[C---:B---3--:R-:W-:Y:S01]  /*1b70*/  @P4 IMAD.WIDE.U32 R26, R0.reuse, 0x10, R26 ;  /* 0x00000010001a4825 */ /* 0x048fe200078e001a */
[----:B------:R-:W5:Y:S03]  /*1b80*/  @P3 LDG.E.128 R56, desc[UR6][R24.64] ;  /* 0x0000000618383981 */ /* 0x000f66000c1e1d00 */
[C---:B----4-:R-:W-:Y:S01]  /*1b90*/  @P4 IMAD.WIDE.U32 R2, R0.reuse, 0x10, R2 ;  /* 0x0000001000024825 */ /* 0x050fe200078e0002 */
[----:B------:R-:W5:Y:S03]  /*1ba0*/  @P4 LDG.E.128 R60, desc[UR6][R26.64] ;  /* 0x000000061a3c4981 */ /* 0x000f66000c1e1d00 */
[C---:B0-----:R-:W-:Y:S01]  /*1bb0*/  @P4 IMAD.WIDE.U32 R112, R0.reuse, 0x10, R112 ;  /* 0x0000001000704825 */ /* 0x041fe200078e0070 */
[----:B------:R-:W-:Y:S01]  /*1bc0*/  @P4 IADD3 R0, PT, PT, R0, 0x20, RZ ;  /* 0x0000002000004810 */ /* 0x000fe20007ffe0ff */
[----:B------:R-:W5:Y:S04]  /*1bd0*/  @P4 LDG.E.128 R92, desc[UR6][R2.64] ;  /* 0x00000006025c4981 */ /* 0x000f68000c1e1d00 */
[----:B------:R-:W-:Y:S01]  /*1be0*/  @P6 IMAD.WIDE.U32 R4, R0, 0x10, R4 ;  /* 0x0000001000046825 */ /* 0x000fe200078e0004 */
[----:B------:R-:W-:Y:S01]  /*1bf0*/  ISETP.GE.U32.AND P1, PT, R182, 0x100, PT ;  /* 0x00000100b600780c */ /* 0x000fe20003f26070 */
[----:B------:R0:W5:Y:S02]  /*1c00*/  @P4 LDG.E.128 R64, desc[UR6][R112.64] ;  /* 0x0000000670404981 */ /* 0x000164000c1e1d00 */
[----:B--2---:R-:W-:-:S02]  /*1c10*/  @P6 IMAD.WIDE.U32 R6, R0, 0x10, R114 ;  /* 0x0000001000066825 */ /* 0x004fc400078e0072 */
[----:B------:R-:W5:Y:S02]  /*1c20*/  @P6 LDG.E.128 R68, desc[UR6][R4.64] ;  /* 0x0000000604446981 */ /* 0x000f64000c1e1d00 */
[C---:B------:R-:W-:Y:S01]  /*1c30*/  @P6 IMAD.WIDE.U32 R116, R0.reuse, 0x10, R116 ;  /* 0x0000001000746825 */ /* 0x040fe200078e0074 */
[----:B------:R-:W-:Y:S01]  /*1c40*/  @P6 IADD3 R0, PT, PT, R0, 0x20, RZ ;  /* 0x0000002000006810 */ /* 0x000fe20007ffe0ff */
[----:B------:R-:W5:Y:S04]  /*1c50*/  @P6 LDG.E.128 R88, desc[UR6][R6.64] ;  /* 0x0000000606586981 */ /* 0x000f68000c1e1d00 */
[C---:B------:R-:W-:Y:S01]  /*1c60*/  @P0 IMAD.WIDE.U32 R8, R0.reuse, 0x10, R118 ;  /* 0x0000001000080825 */ /* 0x040fe200078e0076 */
[----:B------:R2:W5:Y:S03]  /*1c70*/  @P6 LDG.E.128 R72, desc[UR6][R116.64] ;  /* 0x0000000674486981 */ /* 0x000566000c1e1d00 */
[C---:B-1----:R-:W-:Y:S01]  /*1c80*/  @P0 IMAD.WIDE.U32 R10, R0.reuse, 0x10, R122 ;  /* 0x00000010000a0825 */ /* 0x042fe200078e007a */
[----:B------:R-:W5:Y:S04]  /*1c90*/  @P0 LDG.E.128 R76, desc[UR6][R8.64] ;  /* 0x00000006084c0981 */ /* 0x000f68000c1e1d00 */
[----:B------:R-:W5:Y:S01]  /*1ca0*/  @P0 LDG.E.128 R80, desc[UR6][R10.64] ;  /* 0x000000060a500981 */ /* 0x000f62000c1e1d00 */
[----:B------:R-:W-:Y:S01]  /*1cb0*/  @P0 IMAD.WIDE.U32 R120, R0, 0x10, R120 ;  /* 0x0000001000780825 */ /* 0x000fe200078e0078 */
[----:B------:R-:W-:-:S02]  /*1cc0*/  CS2R R114, SRZ ;  /* 0x0000000000727805 */ /* 0x000fc4000001ff00 */
[----:B0-----:R-:W-:Y:S02]  /*1cd0*/  CS2R R112, SRZ ;  /* 0x0000000000707805 */ /* 0x001fe4000001ff00 */
[----:B------:R-:W-:Y:S02]  /*1ce0*/  CS2R R118, SRZ ;  /* 0x0000000000767805 */ /* 0x000fe4000001ff00 */
[----:B--2---:R-:W-:Y:S01]  /*1cf0*/  CS2R R116, SRZ ;  /* 0x0000000000747805 */ /* 0x004fe2000001ff00 */
[----:B------:R0:W5:Y:S01]  /*1d00*/  @P0 LDG.E.128 R84, desc[UR6][R120.64] ;  /* 0x0000000678540981 */ /* 0x000162000c1e1d00 */
        /* <DEDUP_REMOVED lines=36> */
[----:B------:R-:W-:-:S07]  /*1f50*/  CS2R R136, SRZ ;  /* 0x0000000000887805 */ /* 0x000fce000001ff00 */
.L_x_20312:
[----:B------:R-:W-:Y:S05]  /*1f60*/  BSYNC.RECONVERGENT B0 ;  /* 0x0000000000007941 */ /* 0x000fea0003800200 */
.L_x_20309:
[----:B------:R-:W0:Y:S02]  /*1f70*/  LDCU UR4, c[0x0][0x384] ;  /* 0x00007080ff0477ac */ /* 0x000e240008000800 */
[----:B0-----:R-:W-:-:S13]  /*1f80*/  ISETP.GE.AND P0, PT, R181, UR4, PT ;  /* 0x00000004b5007c0c */ /* 0x001fda000bf06270 */
[----:B------:R-:W-:Y:S05]  /*1f90*/  @P0 EXIT ;  /* 0x000000000000094d */ /* 0x000fea0003800000 */
[----:B------:R-:W0:Y:S01]  /*1fa0*/  LDC.64 R2, c[0x0][0x398] ;  /* 0x0000e600ff027b82 */ /* 0x000e220000000a00 */
[----:B------:R-:W0:Y:S01]  /*1fb0*/  LDCU.64 UR4, c[0x0][0x3a0] ;  /* 0x00007400ff0477ac */ /* 0x000e220008000a00 */
[----:B------:R-:W1:Y:S01]  /*1fc0*/  LDCU UR10, c[0x0][0x388] ;  /* 0x00007100ff0a77ac */ /* 0x000e620008000800 */
[----:B------:R-:W2:Y:S01]  /*1fd0*/  LDCU.U8 UR8, c[0x0][0x410] ;  /* 0x00008200ff0877ac */ /* 0x000ea20008000000 */
[----:B------:R-:W3:Y:S01]  /*1fe0*/  LDCU UR9, c[0x0][0x448] ;  /* 0x00008900ff0977ac */ /* 0x000ee20008000800 */
[----:B------:R-:W4:Y:S01]  /*1ff0*/  LDCU.64 UR12, c[0x0][0x398] ;  /* 0x00007300ff0c77ac */ /* 0x000f220008000a00 */
[----:B------:R-:W0:Y:S02]  /*2000*/  LDCU.64 UR14, c[0x0][0x3a0] ;  /* 0x00007400ff0e77ac */ /* 0x000e240008000a00 */
[----:B0-----:R-:W-:-:S04]  /*2010*/  LOP3.LUT P4, RZ, R2, UR4, RZ, 0xfc, !PT ;  /* 0x0000000402ff7c12 */ /* 0x001fc8000f88fcff */
[----:B-1234-:R-:W-:-:S13]  /*2020*/  LOP3.LUT P4, RZ, R3, UR5, RZ, 0xfc, P4 ;  /* 0x0000000503ff7c12 */ /* 0x01efda000a08fcff */
.L_x_20364:
        /* <DEDUP_REMOVED lines=35> */
.L_x_20317:
[----:B-----5:R-:W-:Y:S01]  /*2260*/  FADD.FTZ R4, R168, R156 ;  /* 0x0000009ca8047221 */ /* 0x020fe20000010000 */
[----:B0-----:R-:W-:Y:S01]  /*2270*/  FADD.FTZ R3, R169, R157 ;  /* 0x0000009da9037221 */ /* 0x001fe20000010000 */
[----:B------:R-:W-:Y:S01]  /*2280*/  FADD.FTZ R2, R170, R158 ;  /* 0x0000009eaa027221 */ /* 0x000fe20000010000 */
[----:B------:R-:W-:Y:S02]  /*2290*/  FADD.FTZ R0, R171, R159 ;  /* 0x0000009fab007221 */ /* 0x000fe40000010000 */
[----:B------:R-:W-:Y:S02]  /*22a0*/  MOV R164, R4 ;  /* 0x0000000400a47202 */ /* 0x000fe40000000f00 */
[----:B------:R-:W-:Y:S02]  /*22b0*/  MOV R165, R3 ;  /* 0x0000000300a57202 */ /* 0x000fe40000000f00 */
[----:B------:R-:W-:Y:S02]  /*22c0*/  MOV R166, R2 ;  /* 0x0000000200a67202 */ /* 0x000fe40000000f00 */
[----:B------:R-:W-:Y:S01]  /*22d0*/  MOV R167, R0 ;  /* 0x0000000000a77202 */ /* 0x000fe20000000f00 */
[----:B------:R-:W-:Y:S06]  /*22e0*/  BRA `(.L_x_20318) ;  /* 0x0000000000307947 */ /* 0x000fec0003800000 */
.L_x_20316:
[----:B-----5:R-:W-:Y:S01]  /*22f0*/  @P1 FADD.FTZ R164, R168, R160 ;  /* 0x000000a0a8a41221 */ /* 0x020fe20000010000 */
[----:B------:R-:W-:Y:S01]  /*2300*/  @P1 FADD.FTZ R165, R169, R161 ;  /* 0x000000a1a9a51221 */ /* 0x000fe20000010000 */
[----:B------:R-:W-:Y:S01]  /*2310*/  @P1 FADD.FTZ R166, R170, R162 ;  /* 0x000000a2aaa61221 */ /* 0x000fe20000010000 */
[----:B------:R-:W-:Y:S02]  /*2320*/  @P1 FADD.FTZ R167, R171, R163 ;  /* 0x000000a3aba71221 */ /* 0x000fe40000010000 */
[----:B------:R-:W-:Y:S02]  /*2330*/  @P1 MOV R4, R164 ;  /* 0x000000a400041202 */ /* 0x000fe40000000f00 */
[----:B0-----:R-:W-:Y:S02]  /*2340*/  @P1 MOV R3, R165 ;  /* 0x000000a500031202 */ /* 0x001fe40000000f00 */
[----:B------:R-:W-:Y:S02]  /*2350*/  @P1 MOV R2, R166 ;  /* 0x000000a600021202 */ /* 0x000fe40000000f00 */
[----:B------:R-:W-:-:S02]  /*2360*/  @P1 MOV R0, R167 ;  /* 0x000000a700001202 */ /* 0x000fc40000000f00 */
[----:B------:R-:W-:Y:S02]  /*2370*/  @!P1 MOV R4, R168 ;  /* 0x000000a800049202 */ /* 0x000fe40000000f00 */
[----:B------:R-:W-:Y:S02]  /*2380*/  @!P1 MOV R3, R169 ;  /* 0x000000a900039202 */ /* 0x000fe40000000f00 */
[----:B------:R-:W-:Y:S02]  /*2390*/  @!P1 MOV R2, R170 ;  /* 0x000000aa00029202 */ /* 0x000fe40000000f00 */
[----:B------:R-:W-:-:S07]  /*23a0*/  @!P1 MOV R0, R171 ;  /* 0x000000ab00009202 */ /* 0x000fce0000000f00 */
.L_x_20318:
[----:B------:R-:W0:Y:S01]  /*23b0*/  @P4 LDC.64 R168, c[0x0][0x3a8] ;  /* 0x0000ea00ffa84b82 */ /* 0x000e220000000a00 */
[C---:B------:R-:W-:Y:S01]  /*23c0*/  IADD3 R172, PT, PT, R184.reuse, 0x20, RZ ;  /* 0x00000020b8ac7810 */ /* 0x040fe20007ffe0ff */
[----:B0-----:R-:W-:-:S05]  /*23d0*/  @P4 IMAD.WIDE.U32 R168, R184, 0x10, R168 ;  /* 0x00000010b8a84825 */ /* 0x001fca00078e00a8 */
[----:B------:R0:W-:Y:S02]  /*23e0*/  @P4 STG.E.128 desc[UR6][R168.64], R164 ;  /* 0x000000a4a8004986 */ /* 0x0001e4000c101d06 */
.L_x_20315:
[----:B------:R-:W-:Y:S05]  /*23f0*/  BSYNC.RECONVERGENT B0 ;  /* 0x0000000000007941 */ /* 0x000fea0003800200 */
.L_x_20314:
        /* <DEDUP_REMOVED lines=35> */
.L_x_20321:
        /* <DEDUP_REMOVED lines=23> */
.L_x_20322:
[----:B------:R-:W0:Y:S02]  /*27a0*/  @P4 LDC.64 R168, c[0x0][0x3a8] ;  /* 0x0000ea00ffa84b82 */ /* 0x000e240000000a00 */
[C---:B0-----:R-:W-:Y:S01]  /*27b0*/  @P4 IMAD.WIDE.U32 R168, R172.reuse, 0x10, R168 ;  /* 0x00000010aca84825 */ /* 0x041fe200078e00a8 */
[----:B------:R-:W-:-:S04]  /*27c0*/  IADD3 R172, PT, PT, R172, 0x20, RZ ;  /* 0x00000020acac7810 */ /* 0x000fc80007ffe0ff */
[----:B------:R0:W-:Y:S03]  /*27d0*/  @P4 STG.E.128 desc[UR6][R168.64], R164 ;  /* 0x000000a4a8004986 */ /* 0x0001e6000c101d06 */
.L_x_20320:
[----:B------:R-:W-:Y:S05]  /*27e0*/  BSYNC.RECONVERGENT B0 ;  /* 0x0000000000007941 */ /* 0x000fea0003800200 */
.L_x_20319:
        /* <DEDUP_REMOVED lines=35> */
.L_x_20325:
        /* <DEDUP_REMOVED lines=23> */
.L_x_20326:
[----:B------:R-:W0:Y:S02]  /*2b90*/  @P4 LDC.64 R168, c[0x0][0x3a8] ;  /* 0x0000ea00ffa84b82 */ /* 0x000e240000000a00 */
[C---:B0-----:R-:W-:Y:S01]  /*2ba0*/  @P4 IMAD.WIDE.U32 R168, R172.reuse, 0x10, R168 ;  /* 0x00000010aca84825 */ /* 0x041fe200078e00a8 */
[----:B------:R-:W-:-:S04]  /*2bb0*/  IADD3 R172, PT, PT, R172, 0x20, RZ ;  /* 0x00000020acac7810 */ /* 0x000fc80007ffe0ff */
[----:B------:R0:W-:Y:S03]  /*2bc0*/  @P4 STG.E.128 desc[UR6][R168.64], R164 ;  /* 0x000000a4a8004986 */ /* 0x0001e6000c101d06 */
.L_x_20324:
[----:B------:R-:W-:Y:S05]  /*2bd0*/  BSYNC.RECONVERGENT B0 ;  /* 0x0000000000007941 */ /* 0x000fea0003800200 */
.L_x_20323:
        /* <DEDUP_REMOVED lines=35> */
.L_x_20329:
        /* <DEDUP_REMOVED lines=23> */
.L_x_20330:
[----:B------:R-:W0:Y:S02]  /*2f80*/  @P4 LDC.64 R168, c[0x0][0x3a8] ;  /* 0x0000ea00ffa84b82 */ /* 0x000e240000000a00 */
[C---:B0-----:R-:W-:Y:S01]  /*2f90*/  @P4 IMAD.WIDE.U32 R168, R172.reuse, 0x10, R168 ;  /* 0x00000010aca84825 */ /* 0x041fe200078e00a8 */
[----:B------:R-:W-:-:S04]  /*2fa0*/  IADD3 R172, PT, PT, R172, 0x20, RZ ;  /* 0x00000020acac7810 */ /* 0x000fc80007ffe0ff */
[----:B------:R0:W-:Y:S03]  /*2fb0*/  @P4 STG.E.128 desc[UR6][R168.64], R164 ;  /* 0x000000a4a8004986 */ /* 0x0001e6000c101d06 */
.L_x_20328:
[----:B------:R-:W-:Y:S05]  /*2fc0*/  BSYNC.RECONVERGENT B0 ;  /* 0x0000000000007941 */ /* 0x000fea0003800200 */
.L_x_20327:
        /* <DEDUP_REMOVED lines=35> */
.L_x_20333:
        /* <DEDUP_REMOVED lines=23> */
.L_x_20334:
[----:B------:R-:W0:Y:S02]  /*3370*/  @P4 LDC.64 R168, c[0x0][0x3a8] ;  /* 0x0000ea00ffa84b82 */ /* 0x000e240000000a00 */
[C---:B0-----:R-:W-:Y:S01]  /*3380*/  @P4 IMAD.WIDE.U32 R168, R172.reuse, 0x10, R168 ;  /* 0x00000010aca84825 */ /* 0x041fe200078e00a8 */
[----:B------:R-:W-:-:S04]  /*3390*/  IADD3 R172, PT, PT, R172, 0x20, RZ ;  /* 0x00000020acac7810 */ /* 0x000fc80007ffe0ff */
[----:B------:R0:W-:Y:S03]  /*33a0*/  @P4 STG.E.128 desc[UR6][R168.64], R164 ;  /* 0x000000a4a8004986 */ /* 0x0001e6000c101d06 */
.L_x_20332:
[----:B------:R-:W-:Y:S05]  /*33b0*/  BSYNC.RECONVERGENT B0 ;  /* 0x0000000000007941 */ /* 0x000fea0003800200 */
.L_x_20331:
[----:B------:R-:W-:Y:S01]  /*33c0*/  ISETP.GE.U32.AND P0, PT, R182, 0xc0, PT ;  /* 0x000000c0b600780c */ /* 0x000fe20003f06070 */
[----:B------:R-:W-:Y:S03]  /*33d0*/  BSSY.RECONVERGENT B0, `(.L_x_20335) ;  /* 0x000003d000007945 */ /* 0x000fe60003800200 */
[----:B0-----:R-:W-:-:S09]  /*33e0*/  P2R R168, PR, RZ, 0x1 ;  /* 0x00000001ffa87803 */ /* 0x001fd20000000000 */
[----:B------:R-:W-:Y:S05]  /*33f0*/  @!P0 BRA `(.L_x_20336) ;  /* 0x0000000000e88947 */ /* 0x000fea0003800000 */
[----:B------:R-:W-:-:S04]  /*3400*/  ISETP.NE.U32.AND P0, PT, RZ, UR12, PT ;  /* 0x0000000cff007c0c */ /* 0x000fc8000bf05070 */
[----:B------:R-:W-:-:S13]  /*3410*/  ISETP.NE.AND.EX P0, PT, RZ, UR13, PT, P0 ;  /* 0x0000000dff007c0c */ /* 0x000fda000bf05300 */
[----:B------:R-:W0:Y:S02]  /*3420*/  @P0 LDC.64 R22, c[0x0][0x398] ;  /* 0x0000e600ff160b82 */ /* 0x000e240000000a00 */
[----:B0-----:R-:W-:-:S06]  /*3430*/  @P0 IMAD.WIDE.U32 R174, R172, 0x10, R22 ;  /* 0x00000010acae0825 */ /* 0x001fcc00078e0016 */
[----:B------:R-:W0:Y:S01]  /*3440*/  LDC.64 R22, c[0x0][0x390] ;  /* 0x0000e400ff167b82 */ /* 0x000e220000000a00 */
[----:B------:R1:W5:Y:S01]  /*3450*/  @P0 LDG.E.128 R156, desc[UR6][R174.64] ;  /* 0x00000006ae9c0981 */ /* 0x000362000c1e1d00 */
[----:B------:R-:W-:-:S04]  /*3460*/  ISETP.NE.U32.AND P0, PT, RZ, UR14, PT ;  /* 0x0000000eff007c0c */ /* 0x000fc8000bf05070 */
[----:B------:R-:W-:-:S13]  /*3470*/  ISETP.NE.AND.EX P0, PT, RZ, UR15, PT, P0 ;  /* 0x0000000fff007c0c */ /* 0x000fda000bf05300 */
[----:B------:R-:W2:Y:S01]  /*3480*/  @P0 LDC.64 R168, c[0x0][0x3a0] ;  /* 0x0000e800ffa80b82 */ /* 0x000ea20000000a00 */
[----:B0-----:R-:W-:-:S04]  /*3490*/  IMAD.WIDE.U32 R22, R172, 0x10, R22 ;  /* 0x00000010ac167825 */ /* 0x001fc800078e0016 */
[----:B--2---:R-:W-:Y:S02]  /*34a0*/  @P0 IMAD.WIDE.U32 R186, R172, 0x10, R168 ;  /* 0x00000010acba0825 */ /* 0x004fe400078e00a8 */
[----:B------:R1:W5:Y:S04]  /*34b0*/  LDG.E.128 R168, desc[UR6][R22.64] ;  /* 0x0000000616a87981 */ /* 0x000368000c1e1d00 */
        /* <DEDUP_REMOVED lines=19> */
.L_x_20337:
        /* <DEDUP_REMOVED lines=23> */
.L_x_20338:
[----:B------:R-:W0:Y:S02]  /*3760*/  @P4 LDC.64 R168, c[0x0][0x3a8] ;  /* 0x0000ea00ffa84b82 */ /* 0x000e240000000a00 */
[C---:B0-----:R-:W-:Y:S01]  /*3770*/  @P4 IMAD.WIDE.U32 R168, R172.reuse, 0x10, R168 ;  /* 0x00000010aca84825 */ /* 0x041fe200078e00a8 */
[----:B------:R-:W-:-:S04]  /*3780*/  IADD3 R172, PT, PT, R172, 0x20, RZ ;  /* 0x00000020acac7810 */ /* 0x000fc80007ffe0ff */
[----:B------:R0:W-:Y:S03]  /*3790*/  @P4 STG.E.128 desc[UR6][R168.64], R164 ;  /* 0x000000a4a8004986 */ /* 0x0001e6000c101d06 */
.L_x_20336:
[----:B------:R-:W-:Y:S05]  /*37a0*/  BSYNC.RECONVERGENT B0 ;  /* 0x0000000000007941 */ /* 0x000fea0003800200 */
.L_x_20335:
        /* <DEDUP_REMOVED lines=15> */
[----:B-1----:R-:W-:-:S05]  /*38a0*/  IMAD.WIDE.U32 R26, R172, 0x10, R26 ;  /* 0x00000010ac1a7825 */ /* 0x002fca00078e001a */
[----:B------:R0:W5:Y:S01]  /*38b0*/  LDG.E.128 R168, desc[UR6][R26.64] ;  /* 0x000000061aa87981 */ /* 0x000162000c1e1d00 */
        /* <DEDUP_REMOVED lines=18> */
.L_x_20341:
        /* <DEDUP_REMOVED lines=23> */
.L_x_20342:
[----:B------:R-:W0:Y:S02]  /*3b50*/  @P4 LDC.64 R168, c[0x0][0x3a8] ;  /* 0x0000ea00ffa84b82 */ /* 0x000e240000000a00 */
[C---:B0-----:R-:W-:Y:S01]  /*3b60*/  @P4 IMAD.WIDE.U32 R168, R172.reuse, 0x10, R168 ;  /* 0x00000010aca84825 */ /* 0x041fe200078e00a8 */
[----:B------:R-:W-:-:S04]  /*3b70*/  IADD3 R172, PT, PT, R172, 0x20, RZ ;  /* 0x00000020acac7810 */ /* 0x000fc80007ffe0ff */
[----:B------:R0:W-:Y:S03]  /*3b80*/  @P4 STG.E.128 desc[UR6][R168.64], R164 ;  /* 0x000000a4a8004986 */ /* 0x0001e6000c101d06 */
.L_x_20340:
[----:B------:R-:W-:Y:S05]  /*3b90*/  BSYNC.RECONVERGENT B0 ;  /* 0x0000000000007941 */ /* 0x000fea0003800200 */
.L_x_20339:
        /* <DEDUP_REMOVED lines=35> */
.L_x_20345:
        /* <DEDUP_REMOVED lines=23> */
.L_x_20346:
[----:B------:R-:W0:Y:S02]  /*3f40*/  @P4 LDC.64 R168, c[0x0][0x3a8] ;  /* 0x0000ea00ffa84b82 */ /* 0x000e240000000a00 */
[----:B0-----:R-:W-:-:S05]  /*3f50*/  @P4 IMAD.WIDE.U32 R168, R172, 0x10, R168 ;  /* 0x00000010aca84825 */ /* 0x001fca00078e00a8 */
[----:B------:R0:W-:Y:S02]  /*3f60*/  @P4 STG.E.128 desc[UR6][R168.64], R164 ;  /* 0x000000a4a8004986 */ /* 0x0001e4000c101d06 */
.L_x_20344:
[----:B------:R-:W-:Y:S05]  /*3f70*/  BSYNC.RECONVERGENT B0 ;  /* 0x0000000000007941 */ /* 0x000fea0003800200 */
.L_x_20343:
[----:B0-----:R-:W-:Y:S01]  /*3f80*/  FADD.FTZ R168, RZ, R4 ;  /* 0x00000004ffa87221 */ /* 0x001fe20000010000 */
[C---:B------:R-:W-:Y:S01]  /*3f90*/  ISETP.GE.U32.AND P5, PT, R182.reuse, 0x20, PT ;  /* 0x00000020b600780c */ /* 0x040fe20003fa6070 */
[----:B------:R-:W0:Y:S01]  /*3fa0*/  S2R R185, SR_TID.X ;  /* 0x0000000000b97919 */ /* 0x000e220000002100 */
[C---:B------:R-:W-:Y:S01]  /*3fb0*/  ISETP.GT.U32.AND P3, PT, R182.reuse, 0x3f, PT ;  /* 0x0000003fb600780c */ /* 0x040fe20003f64070 */
[----:B------:R-:W-:Y:S01]  /*3fc0*/  FADD.FTZ R169, R3, R168 ;  /* 0x000000a803a97221 */ /* 0x000fe20000010000 */
[C---:B------:R-:W-:Y:S01]  /*3fd0*/  ISETP.GT.U32.AND P2, PT, R182.reuse, 0x5f, PT ;  /* 0x0000005fb600780c */ /* 0x040fe20003f44070 */
[----:B------:R-:W-:Y:S01]  /*3fe0*/  UMOV UR4, 0xffffffff ;  /* 0xffffffff00047882 */ /* 0x000fe20000000000 */
[----:B------:R-:W-:Y:S01]  /*3ff0*/  ISETP.GT.U32.AND P1, PT, R182, 0x7f, PT ;  /* 0x0000007fb600780c */ /* 0x000fe20003f24070 */
        /* <DEDUP_REMOVED lines=42> */
[----:B------:R-:W-:Y:S01]  /*42a0*/  ISETP.GT.U32.AND P6, PT, R182, 0xbf, PT ;  /* 0x000000bfb600780c */ /* 0x000fe20003fc4070 */
        /* <DEDUP_REMOVED lines=87> */
.L_x_20376:
        /* <DEDUP_REMOVED lines=21> */
[----:B------:R-:W-:Y:S01]  /*4970*/  FADD.FTZ R174, R0, -R187 ;  /* 0x800000bb00ae7221 */ /* 0x000fe20000010000 */
[C---:B------:R-:W-:Y:S01]  /*4980*/  FMUL.FTZ R169, R185.reuse, R168 ;  /* 0x000000a8b9a97220 */ /* 0x040fe20000410000 */
[C---:B------:R-:W-:Y:S01]  /*4990*/  FMUL.FTZ R170, R185.reuse, R170 ;  /* 0x000000aab9aa7220 */ /* 0x040fe20000410000 */
[C---:B------:R-:W-:Y:S01]  /*49a0*/  FMUL.FTZ R171, R185.reuse, R172 ;  /* 0x000000acb9ab7220 */ /* 0x040fe20000410000 */
[----:B------:R-:W1:Y:S01]  /*49b0*/  LDC.64 R190, c[0x0][0x430] ;  /* 0x00010c00ffbe7b82 */ /* 0x000e620000000a00 */
[----:B------:R-:W-:Y:S01]  /*49c0*/  FMUL.FTZ R186, R185, R174 ;  /* 0x000000aeb9ba7220 */ /* 0x000fe20000410000 */
[C---:B-----5:R-:W-:Y:S01]  /*49d0*/  FFMA.FTZ R168, R169.reuse, R28, R108 ;  /* 0x0000001ca9a87223 */ /* 0x060fe2000001006c */
[----:B------:R-:W-:Y:S01]  /*49e0*/  FFMA.FTZ R172, R169, R32, R136 ;  /* 0x00000020a9ac7223 */ /* 0x000fe20000010088 */
[C---:B------:R-:W-:Y:S01]  /*49f0*/  FFMA.FTZ R169, R170.reuse, R29, R109 ;  /* 0x0000001daaa97223 */ /* 0x040fe2000001006d */
[----:B------:R-:W-:Y:S01]  /*4a00*/  FFMA.FTZ R173, R170, R33, R137 ;  /* 0x00000021aaad7223 */ /* 0x000fe20000010089 */
[C---:B------:R-:W-:Y:S01]  /*4a10*/  FFMA.FTZ R170, R171.reuse, R30, R110 ;  /* 0x0000001eabaa7223 */ /* 0x040fe2000001006e */
[----:B------:R-:W-:Y:S01]  /*4a20*/  FFMA.FTZ R174, R171, R34, R138 ;  /* 0x00000022abae7223 */ /* 0x000fe2000001008a */
[C---:B------:R-:W-:Y:S01]  /*4a30*/  FFMA.FTZ R171, R186.reuse, R31, R111 ;  /* 0x0000001fbaab7223 */ /* 0x040fe2000001006f */
[----:B------:R-:W-:Y:S01]  /*4a40*/  FFMA.FTZ R175, R186, R35, R139 ;  /* 0x00000023baaf7223 */ /* 0x000fe2000001008b */
[----:B0-----:R-:W-:-:S05]  /*4a50*/  IMAD.WIDE.U32 R188, R184, 0x10, R188 ;  /* 0x00000010b8bc7825 */ /* 0x001fca00078e00bc */
[----:B------:R0:W-:Y:S01]  /*4a60*/  STG.E.128 desc[UR6][R188.64], R168 ;  /* 0x000000a8bc007986 */ /* 0x0001e2000c101d06 */
[C---:B-1----:R-:W-:Y:S01]  /*4a70*/  IMAD.WIDE.U32 R190, R184.reuse, 0x10, R190 ;  /* 0x00000010b8be7825 */ /* 0x042fe200078e00be */
[----:B------:R-:W-:-:S04]  /*4a80*/  IADD3 R184, PT, PT, R184, 0x20, RZ ;  /* 0x00000020b8b87810 */ /* 0x000fc80007ffe0ff */
[----:B------:R0:W-:Y:S03]  /*4a90*/  STG.E.128 desc[UR6][R190.64], R172 ;  /* 0x000000acbe007986 */ /* 0x0001e6000c101d06 */
.L_x_20349:
[----:B------:R-:W-:Y:S05]  /*4aa0*/  BSYNC.RECONVERGENT B0 ;  /* 0x0000000000007941 */ /* 0x000fea0003800200 */
.L_x_20348:
[----:B------:R-:W-:Y:S01]  /*4ab0*/  ISETP.GE.U32.AND P0, PT, R182, 0x40, PT ;  /* 0x00000040b600780c */ /* 0x000fe20003f06070 */
[----:B------:R-:W-:-:S12]  /*4ac0*/  BSSY.RECONVERGENT B0, `(.L_x_20350) ;  /* 0x0000019000007945 */ /* 0x000fd80003800200 */
[----:B------:R-:W-:Y:S05]  /*4ad0*/  @!P0 BRA `(.L_x_20351) ;  /* 0x00000000005c8947 */ /* 0x000fea0003800000 */
[----:B01----:R-:W0:Y:S01]  /*4ae0*/  LDC.64 R168, c[0x0][0x428] ;  /* 0x00010a00ffa87b82 */ /* 0x003e220000000a00 */
[--C-:B------:R-:W-:Y:S01]  /*4af0*/  FADD.FTZ R172, R5, -R187.reuse ;  /* 0x800000bb05ac7221 */ /* 0x100fe20000010000 */
[--C-:B------:R-:W-:Y:S01]  /*4b00*/  FADD.FTZ R174, R6, -R187.reuse ;  /* 0x800000bb06ae7221 */ /* 0x100fe20000010000 */
[--C-:B------:R-:W-:Y:S01]  /*4b10*/  FADD.FTZ R186, R7, -R187.reuse ;  /* 0x800000bb07ba7221 */ /* 0x100fe20000010000 */
[----:B------:R-:W-:Y:S01]  /*4b20*/  FADD.FTZ R188, R8, -R187 ;  /* 0x800000bb08bc7221 */ /* 0x000fe20000010000 */
[C---:B------:R-:W-:Y:S01]  /*4b30*/  FMUL.FTZ R173, R185.reuse, R172 ;  /* 0x000000acb9ad7220 */ /* 0x040fe20000410000 */
[C---:B------:R-:W-:Y:S01]  /*4b40*/  FMUL.FTZ R174, R185.reuse, R174 ;  /* 0x000000aeb9ae7220 */ /* 0x040fe20000410000 */
[C---:B------:R-:W-:Y:S01]  /*4b50*/  FMUL.FTZ R175, R185.reuse, R186 ;  /* 0x000000bab9af7220 */ /* 0x040fe20000410000 */
[----:B------:R-:W1:Y:S01]  /*4b60*/  LDC.64 R170, c[0x0][0x430] ;  /* 0x00010c00ffaa7b82 */ /* 0x000e620000000a00 */
[----:B------:R-:W-:Y:S01]  /*4b70*/  FMUL.FTZ R186, R185, R188 ;  /* 0x000000bcb9ba7220 */ /* 0x000fe20000410000 */
[----:B-----5:R-:W-:Y:S01]  /*4b80*/  FFMA.FTZ R172, R173, R40, R132 ;  /* 0x00000028adac7223 */ /* 0x020fe20000010084 */
[----:B0-----:R-:W-:-:S04]  /*4b90*/  IMAD.WIDE.U32 R188, R184, 0x10, R168 ;  /* 0x00000010b8bc7825 */ /* 0x001fc800078e00a8 */
[----:B------:R-:W-:Y:S01]  /*4ba0*/  FFMA.FTZ R168, R173, R36, R104 ;  /* 0x00000024ada87223 */ /* 0x000fe20000010068 */
[C---:B------:R-:W-:Y:S01]  /*4bb0*/  FFMA.FTZ R169, R174.reuse, R37, R105 ;  /* 0x00000025aea97223 */ /* 0x040fe20000010069 */
[----:B------:R-:W-:Y:S01]  /*4bc0*/  FFMA.FTZ R173, R174, R41, R133 ;  /* 0x00000029aead7223 */ /* 0x000fe20000010085 */
[----:B------:R-:W-:Y:S01]  /*4bd0*/  FFMA.FTZ R174, R175, R42, R134 ;  /* 0x0000002aafae7223 */ /* 0x000fe20000010086 */
[----:B-1----:R-:W-:-:S04]  /*4be0*/  IMAD.WIDE.U32 R190, R184, 0x10, R170 ;  /* 0x00000010b8be7825 */ /* 0x002fc800078e00aa */
[----:B------:R-:W-:Y:S01]  /*4bf0*/  FFMA.FTZ R170, R175, R38, R106 ;  /* 0x00000026afaa7223 */ /* 0x000fe2000001006a */
[C---:B------:R-:W-:Y:S01]  /*4c00*/  FFMA.FTZ R171, R186.reuse, R39, R107 ;  /* 0x00000027baab7223 */ /* 0x040fe2000001006b */
[----:B------:R-:W-:Y:S01]  /*4c10*/  FFMA.FTZ R175, R186, R43, R135 ;  /* 0x0000002bbaaf7223 */ /* 0x000fe20000010087 */
[----:B------:R-:W-:-:S03]  /*4c20*/  IADD3 R184, PT, PT, R184, 0x20, RZ ;  /* 0x00000020b8b87810 */ /* 0x000fc60007ffe0ff */
[----:B------:R2:W-:Y:S04]  /*4c30*/  STG.E.128 desc[UR6][R188.64], R168 ;  /* 0x000000a8bc007986 */ /* 0x0005e8000c101d06 */
[----:B------:R2:W-:Y:S02]  /*4c40*/  STG.E.128 desc[UR6][R190.64], R172 ;  /* 0x000000acbe007986 */ /* 0x0005e4000c101d06 */
.L_x_20351:
[----:B------:R-:W-:Y:S05]  /*4c50*/  BSYNC.RECONVERGENT B0 ;  /* 0x0000000000007941 */ /* 0x000fea0003800200 */
.L_x_20350:
[----:B------:R-:W-:Y:S01]  /*4c60*/  ISETP.GE.U32.AND P0, PT, R182, 0x60, PT ;  /* 0x00000060b600780c */ /* 0x000fe20003f06070 */
[----:B------:R-:W-:-:S12]  /*4c70*/  BSSY.RECONVERGENT B0, `(.L_x_20352) ;  /* 0x0000019000007945 */ /* 0x000fd80003800200 */
[----:B------:R-:W-:Y:S05]  /*4c80*/  @!P0 BRA `(.L_x_20353) ;  /* 0x00000000005c8947 */ /* 0x000fea0003800000 */
[----:B012---:R-:W0:Y:S01]  /*4c90*/  LDC.64 R168, c[0x0][0x428] ;  /* 0x00010a00ffa87b82 */ /* 0x007e220000000a00 */
        /* <DEDUP_REMOVED lines=22> */
.L_x_20353:
[----:B------:R-:W-:Y:S05]  /*4e00*/  BSYNC.RECONVERGENT B0 ;  /* 0x0000000000007941 */ /* 0x000fea0003800200 */
.L_x_20352:
        /* <DEDUP_REMOVED lines=26> */
.L_x_20355:
[----:B------:R-:W-:Y:S05]  /*4fb0*/  BSYNC.RECONVERGENT B0 ;  /* 0x0000000000007941 */ /* 0x000fea0003800200 */
.L_x_20354:
        /* <DEDUP_REMOVED lines=26> */
.L_x_20357:
[----:B------:R-:W-:Y:S05]  /*5160*/  BSYNC.RECONVERGENT B0 ;  /* 0x0000000000007941 */ /* 0x000fea0003800200 */
.L_x_20356:
        /* <DEDUP_REMOVED lines=26> */
.L_x_20359:
[----:B------:R-:W-:Y:S05]  /*5310*/  BSYNC.RECONVERGENT B0 ;  /* 0x0000000000007941 */ /* 0x000fea0003800200 */
.L_x_20358:
        /* <DEDUP_REMOVED lines=26> */
.L_x_20361:
[----:B------:R-:W-:Y:S05]  /*54c0*/  BSYNC.RECONVERGENT B0 ;  /* 0x0000000000007941 */ /* 0x000fea0003800200 */
.L_x_20360:
        /* <DEDUP_REMOVED lines=22> */
[----:B------:R-:W-:-:S04]  /*5630*/  FFMA.FTZ R175, R188, R143, R155 ;  /* 0x0000008fbcaf7223 */ /* 0x000fc8000001009b */
[----:B------:R0:W-:Y:S04]  /*5640*/  STG.E.128 desc[UR6][R186.64], R168 ;  /* 0x000000a8ba007986 */ /* 0x0001e8000c101d06 */
[----:B------:R0:W-:Y:S02]  /*5650*/  STG.E.128 desc[UR6][R184.64], R172 ;  /* 0x000000acb8007986 */ /* 0x0001e4000c101d06 */
.L_x_20363:
[----:B------:R-:W-:Y:S05]  /*5660*/  BSYNC.RECONVERGENT B0 ;  /* 0x0000000000007941 */ /* 0x000fea0003800200 */
.L_x_20362:
[----:B01234-:R-:W0:Y:S02]  /*5670*/  LDC.64 R168, c[0x0][0x380] ;  /* 0x0000e000ffa87b82 */ /* 0x01fe240000000a00 */
[----:B0-----:R-:W-:-:S04]  /*5680*/  LEA R181, R168, R181, 0x2 ;  /* 0x000000b5a8b57211 */ /* 0x001fc800078e10ff */
[----:B------:R-:W-:-:S13]  /*5690*/  ISETP.GE.AND P0, PT, R181, R169, PT ;  /* 0x000000a9b500720c */ /* 0x000fda0003f06270 */
[----:B------:R-:W-:Y:S05]  /*56a0*/  @!P0 BRA `(.L_x_20364) ;  /* 0xffffffc800608947 */ /* 0x000fea000383ffff */
[----:B------:R-:W-:Y:S05]  /*56b0*/  EXIT ;  /* 0x000000000000794d */ /* 0x000fea0003800000 */
.L_x_20347:
        /* <DEDUP_REMOVED lines=8> */
.L_x_20366:
[----:B------:R-:W-:Y:S05]  /*5740*/  BSYNC B0 ;  /* 0x0000000000007941 */ /* 0x000fea0003800000 */
.L_x_20365:
        /* <DEDUP_REMOVED lines=9> */
.L_x_20367:
[----:B------:R-:W-:Y:S01]  /*57e0*/  HFMA2 R188, -RZ, RZ, 0, 2.384185791015625e-07 ;  /* 0x00000004ffbc7431 */ /* 0x000fe200000001ff */
[----:B------:R-:W-:-:S05]  /*57f0*/  MOV R170, R175 ;  /* 0x000000af00aa7202 */ /* 0x000fca0000000f00 */
[----:B------:R-:W-:-:S05]  /*5800*/  FADD.FTZ R172, R171, R170 ;  /* 0x000000aaabac7221 */ /* 0x000fca0000010000 */
[----:B------:R-:W-:-:S07]  /*5810*/  MOV R187, R172 ;  /* 0x000000ac00bb7202 */ /* 0x000fce0000000f00 */
[----:B------:R-:W-:Y:S05]  /*5820*/  WARPSYNC.COLLECTIVE R186, `(.L_x_20368) ;  /* 0x00000000ba087348 */ /* 0x000fea0003c00000 */
[----:B------:R0:W1:Y:S02]  /*5830*/  SHFL.BFLY P6, R175, R187, R188, R189 ;  /* 0x0c0000bcbbaf7389 */ /* 0x00006400000c00bd */
[----:B01----:R-:W-:Y:S05]  /*5840*/  ENDCOLLECTIVE ;  /* 0x000000000000791b */ /* 0x003fea0003800000 */
.L_x_20368:
[----:B------:R-:W-:Y:S01]  /*5850*/  HFMA2 R188, -RZ, RZ, 0, 4.76837158203125e-07 ;  /* 0x00000008ffbc7431 */ /* 0x000fe200000001ff */
[----:B------:R-:W-:-:S05]  /*5860*/  MOV R169, R175 ;  /* 0x000000af00a97202 */ /* 0x000fca0000000f00 */
[----:B------:R-:W-:-:S05]  /*5870*/  FADD.FTZ R173, R172, R169 ;  /* 0x000000a9acad7221 */ /* 0x000fca0000010000 */
[----:B------:R-:W-:-:S07]  /*5880*/  MOV R187, R173 ;  /* 0x000000ad00bb7202 */ /* 0x000fce0000000f00 */
[----:B------:R-:W-:Y:S05]  /*5890*/  WARPSYNC.COLLECTIVE R186, `(.L_x_20369) ;  /* 0x00000000ba087348 */ /* 0x000fea0003c00000 */
[----:B------:R0:W1:Y:S02]  /*58a0*/  SHFL.BFLY P6, R175, R187, R188, R189 ;  /* 0x0c0000bcbbaf7389 */ /* 0x00006400000c00bd */
[----:B01----:R-:W-:Y:S05]  /*58b0*/  ENDCOLLECTIVE ;  /* 0x000000000000791b */ /* 0x003fea0003800000 */
.L_x_20369:
        /* <DEDUP_REMOVED lines=8> */
.L_x_20370:
[----:B------:R-:W-:Y:S01]  /*5940*/  HFMA2 R188, -RZ, RZ, 0, 5.9604644775390625e-08 ;  /* 0x00000001ffbc7431 */ /* 0x000fe200000001ff */
[----:B------:R-:W-:Y:S02]  /*5950*/  MOV R169, R175 ;  /* 0x000000af00a97202 */ /* 0x000fe40000000f00 */
[----:B------:R-:W-:-:S03]  /*5960*/  ISETP.GT.U32.AND P6, PT, R182, 0xbf, PT ;  /* 0x000000bfb600780c */ /* 0x000fc60003fc4070 */
        /* <DEDUP_REMOVED lines=73> */
.L_x_20371:
[----:B------:R-:W-:Y:S01]  /*5e00*/  HFMA2 R188, -RZ, RZ, 0, 1.1920928955078125e-07 ;  /* 0x00000002ffbc7431 */ /* 0x000fe200000001ff */
[----:B------:R-:W-:-:S05]  /*5e10*/  MOV R171, R175 ;  /* 0x000000af00ab7202 */ /* 0x000fca0000000f00 */
[----:B------:R-:W-:-:S05]  /*5e20*/  FADD.FTZ R171, R168, R171 ;  /* 0x000000aba8ab7221 */ /* 0x000fca0000010000 */
[----:B------:R-:W-:-:S07]  /*5e30*/  MOV R187, R171 ;  /* 0x000000ab00bb7202 */ /* 0x000fce0000000f00 */
[----:B------:R-:W-:Y:S05]  /*5e40*/  WARPSYNC.COLLECTIVE R186, `(.L_x_20372) ;  /* 0x00000000ba087348 */ /* 0x000fea0003c00000 */
[----:B------:R0:W1:Y:S02]  /*5e50*/  SHFL.BFLY P6, R175, R187, R188, R189 ;  /* 0x0c0000bcbbaf7389 */ /* 0x00006400000c00bd */
[----:B01----:R-:W-:Y:S05]  /*5e60*/  ENDCOLLECTIVE ;  /* 0x000000000000791b */ /* 0x003fea0003800000 */
.L_x_20372:
[----:B------:R-:W-:Y:S01]  /*5e70*/  HFMA2 R188, -RZ, RZ, 0, 2.384185791015625e-07 ;  /* 0x00000004ffbc7431 */ /* 0x000fe200000001ff */
[----:B------:R-:W-:-:S05]  /*5e80*/  MOV R172, R175 ;  /* 0x000000af00ac7202 */ /* 0x000fca0000000f00 */
[----:B------:R-:W-:-:S05]  /*5e90*/  FADD.FTZ R172, R171, R172 ;  /* 0x000000acabac7221 */ /* 0x000fca0000010000 */
[----:B------:R-:W-:-:S07]  /*5ea0*/  MOV R187, R172 ;  /* 0x000000ac00bb7202 */ /* 0x000fce0000000f00 */
[----:B------:R-:W-:Y:S05]  /*5eb0*/  WARPSYNC.COLLECTIVE R186, `(.L_x_20373) ;  /* 0x00000000ba087348 */ /* 0x000fea0003c00000 */
[----:B------:R0:W1:Y:S02]  /*5ec0*/  SHFL.BFLY P6, R175, R187, R188, R189 ;  /* 0x0c0000bcbbaf7389 */ /* 0x00006400000c00bd */
[----:B01----:R-:W-:Y:S05]  /*5ed0*/  ENDCOLLECTIVE ;  /* 0x000000000000791b */ /* 0x003fea0003800000 */
.L_x_20373:
[----:B------:R-:W-:Y:S01]  /*5ee0*/  HFMA2 R188, -RZ, RZ, 0, 4.76837158203125e-07 ;  /* 0x00000008ffbc7431 */ /* 0x000fe200000001ff */
[----:B------:R-:W-:-:S05]  /*5ef0*/  MOV R173, R175 ;  /* 0x000000af00ad7202 */ /* 0x000fca0000000f00 */
[----:B------:R-:W-:-:S05]  /*5f00*/  FADD.FTZ R173, R172, R173 ;  /* 0x000000adacad7221 */ /* 0x000fca0000010000 */
[----:B------:R-:W-:-:S07]  /*5f10*/  MOV R187, R173 ;  /* 0x000000ad00bb7202 */ /* 0x000fce0000000f00 */
[----:B------:R-:W-:Y:S05]  /*5f20*/  WARPSYNC.COLLECTIVE R186, `(.L_x_20374) ;  /* 0x00000000ba087348 */ /* 0x000fea0003c00000 */
[----:B------:R0:W1:Y:S02]  /*5f30*/  SHFL.BFLY P6, R175, R187, R188, R189 ;  /* 0x0c0000bcbbaf7389 */ /* 0x00006400000c00bd */
[----:B01----:R-:W-:Y:S05]  /*5f40*/  ENDCOLLECTIVE ;  /* 0x000000000000791b */ /* 0x003fea0003800000 */
.L_x_20374:
[----:B------:R-:W-:Y:S01]  /*5f50*/  HFMA2 R188, -RZ, RZ, 0, 9.5367431640625e-07 ;  /* 0x00000010ffbc7431 */ /* 0x000fe200000001ff */
[----:B------:R-:W-:-:S05]  /*5f60*/  MOV R174, R175 ;  /* 0x000000af00ae7202 */ /* 0x000fca0000000f00 */
[----:B------:R-:W-:-:S05]  /*5f70*/  FADD.FTZ R174, R173, R174 ;  /* 0x000000aeadae7221 */ /* 0x000fca0000010000 */
[----:B------:R-:W-:-:S07]  /*5f80*/  MOV R187, R174 ;  /* 0x000000ae00bb7202 */ /* 0x000fce0000000f00 */
[----:B------:R-:W-:Y:S05]  /*5f90*/  WARPSYNC.COLLECTIVE R186, `(.L_x_20375) ;  /* 0x00000000ba087348 */ /* 0x000fea0003c00000 */
[----:B------:R0:W1:Y:S02]  /*5fa0*/  SHFL.BFLY P6, R175, R187, R188, R189 ;  /* 0x0c0000bcbbaf7389 */ /* 0x00006400000c00bd */
[----:B01----:R-:W-:Y:S05]  /*5fb0*/  ENDCOLLECTIVE ;  /* 0x000000000000791b */ /* 0x003fea0003800000 */
.L_x_20375:
[----:B------:R-:W-:Y:S05]  /*5fc0*/  BRA `(.L_x_20376) ;  /* 0xffffffe800147947 */ /* 0x000fea000383ffff */
.L_x_20377:
        /* <DEDUP_REMOVED lines=11> */
.L_x_22742:


//--------------------- .text._ZN10layer_norm31ln_parallel_residual_fwd_kernelINS_13Kernel_traitsIfffffjLj1024ELj1ELj4ELj1ELj16ENS_18Kernel_traits_baseILj1024EfffffjLj128EEEEELb0ELb0ELb1EEEvNS_9FwdParamsE --------------------------
	.section	.text._ZN10layer_norm31ln_parallel_residual_fwd_kernelINS_13Kernel_traitsIfffffjLj1024ELj1ELj4ELj1ELj16ENS_18Kernel_traits_baseILj1024EfffffjLj128EEEEELb0ELb0ELb1EEEvNS_9FwdParamsE,"ax",@progbits
	.align	128
        .global         _ZN10layer_norm31ln_parallel_residual_fwd_kernelINS_13Kernel_traitsIfffffjLj1024ELj1ELj4ELj1ELj16ENS_18Kernel_traits_baseILj1024EfffffjLj128EEEEELb0ELb0ELb1EEEvNS_9FwdParamsE
        .type           _ZN10layer_norm31ln_parallel_residual_fwd_kernelINS_13Kernel_traitsIfffffjLj1024ELj1ELj4ELj1ELj16ENS_18Kernel_traits_baseILj1024EfffffjLj128EEEEELb0ELb0ELb1EEEvNS_9FwdParamsE,@function
        .size           _ZN10layer_norm31ln_parallel_residual_fwd_kernelINS_13Kernel_traitsIfffffjLj1024ELj1ELj4ELj1ELj16ENS_18Kernel_traits_baseILj1024EfffffjLj128EEEEELb0ELb0ELb1EEEvNS_9FwdParamsE,(.L_x_22743 - _ZN10layer_norm31ln_parallel_residual_fwd_kernelINS_13Kernel_traitsIfffffjLj1024ELj1ELj4ELj1ELj16ENS_18Kernel_traits_baseILj1024EfffffjLj128EEEEELb0ELb0ELb1EEEvNS_9FwdParamsE)
        .other          _ZN10layer_norm31ln_parallel_residual_fwd_kernelINS_13Kernel_traitsIfffffjLj1024ELj1ELj4ELj1ELj16ENS_18Kernel_traits_baseILj1024EfffffjLj128EEEEELb0ELb0ELb1EEEvNS_9FwdParamsE,@"STO_CUDA_ENTRY STV_DEFAULT"
_ZN10layer_norm31ln_parallel_residual_fwd_kernelINS_13Kernel_traitsIfffffjLj1024ELj1ELj4ELj1ELj16ENS_18Kernel_traits_baseILj1024EfffffjLj128EEEEELb0ELb0ELb1EEEvNS_9FwdParamsE:
.text._ZN10layer_norm31ln_parallel_residual_fwd_kernelINS_13Kernel_traitsIfffffjLj1024ELj1ELj4ELj1ELj16ENS_18Kernel_traits_baseILj1024EfffffjLj128EEEEELb0ELb0ELb1EEEvNS_9FwdParamsE:
        /* <DEDUP_REMOVED lines=47> */
[----:B------:R-:W5:Y:S01]  /*02f0*/  LDG.E.128 R64, desc[UR6][R2.64+0xe00] ;  /* 0x000e000602407981 */ /* 0x000f62000c1e1d00 */
[----:B------:R-:W-:-:S02]  /*0300*/  CS2R R102, SRZ ;  /* 0x0000000000667805 */ /* 0x000fc4000001ff00 */
[----:B------:R-:W-:Y:S02]  /*0310*/  CS2R R100, SRZ ;  /* 0x0000000000647805 */ /* 0x000fe4000001ff00 */
[----:B------:R-:W-:Y:S01]  /*0320*/  CS2R R106, SRZ ;  /* 0x00000000006a7805 */ /* 0x000fe2000001ff00 */
        /* <DEDUP_REMOVED lines=17> */
[----:B------:R-:W5:Y:S04]  /*0440*/  LDG.E.128 R88, desc[UR6][R108.64+0xa00] ;  /* 0x000a00066c587981 */ /* 0x000f68000c1e1d00 */
[----:B------:R-:W5:Y:S04]  /*0450*/  LDG.E.128 R92, desc[UR6][R108.64+0xc00] ;  /* 0x000c00066c5c7981 */ /* 0x000f68000c1e1d00 */
[----:B------:R0:W5:Y:S02]  /*0460*/  LDG.E.128 R96, desc[UR6][R108.64+0xe00] ;  /* 0x000e00066c607981 */ /* 0x000164000c1e1d00 */
[----:B0-----:R-:W-:Y:S01]  /*0470*/  CS2R R108, SRZ ;  /* 0x00000000006c7805 */ /* 0x001fe2000001ff00 */
[----:B------:R-:W-:Y:S06]  /*0480*/  BRA `(.L_x_20380) ;  /* 0x0000000400e87947 */ /* 0x000fec0003800000 */
.L_x_20379:
        /* <DEDUP_REMOVED lines=31> */
.L_x_20378:
        /* <DEDUP_REMOVED lines=45> */
.L_x_20381:
        /* <DEDUP_REMOVED lines=46> */
.L_x_20380:
        /* <DEDUP_REMOVED lines=8> */
[----:B------:R-:W0:Y:S10]  /*0cb0*/  LDCU.64 UR8, c[0x0][0x398] ;  /* 0x00007300ff0877ac */ /* 0x000e340008000a00 */
.L_x_20401:
[----:B------:R-:W2:Y:S01]  /*0cc0*/  LDC.64 R168, c[0x0][0x3a0] ;  /* 0x0000e800ffa87b82 */ /* 0x000ea20000000a00 */
[----:B-1----:R-:W-:-:S05]  /*0cd0*/  IMAD R0, R179, UR4, RZ ;  /* 0x00000004b3007c24 */ /* 0x002fca000f8e02ff */
[----:B0-----:R-:W-:Y:S02]  /*0ce0*/  SHF.R.S32.HI R145, RZ, 0x1f, R0 ;  /* 0x0000001fff917819 */ /* 0x001fe40000011400 */
[----:B------:R-:W1:Y:S02]  /*0cf0*/  @P1 LDC.64 R146, c[0x0][0x398] ;  /* 0x0000e600ff921b82 */ /* 0x000e640000000a00 */
[----:B------:R-:W-:-:S04]  /*0d00*/  LEA.HI R145, R145, R0, RZ, 0x2 ;  /* 0x0000000091917211 */ /* 0x000fc800078f10ff */
[----:B------:R-:W-:Y:S02]  /*0d10*/  LEA.HI.SX32 R157, R145, R178, 0x1e ;  /* 0x000000b2919d7211 */ /* 0x000fe400078ff2ff */
[----:B0---4-:R-:W0:Y:S01]  /*0d20*/  LDC.64 R2, c[0x0][0x390] ;  /* 0x0000e400ff027b82 */ /* 0x011e220000000a00 */
[----:B--2---:R-:W-:-:S04]  /*0d30*/  ISETP.NE.U32.AND P2, PT, R168, RZ, PT ;  /* 0x000000ffa800720c */ /* 0x004fc80003f45070 */
[----:B------:R-:W-:Y:S01]  /*0d40*/  ISETP.NE.AND.EX P2, PT, R169, RZ, PT, P2 ;  /* 0x000000ffa900720c */ /* 0x000fe20003f45320 */
[----:B-1----:R-:W-:-:S05]  /*0d50*/  @P1 IMAD.WIDE.U32 R146, R157, 0x10, R146 ;  /* 0x000000109d921825 */ /* 0x002fca00078e0092 */
[----:B-----5:R1:W5:Y:S01]  /*0d60*/  @P1 LDG.E.128 R132, desc[UR6][R146.64] ;  /* 0x0000000692841981 */ /* 0x020362000c1e1d00 */
[----:B0-----:R-:W-:-:S06]  /*0d70*/  IMAD.WIDE.U32 R144, R157, 0x10, R2 ;  /* 0x000000109d907825 */ /* 0x001fcc00078e0002 */
[----:B------:R-:W0:Y:S01]  /*0d80*/  @P2 LDC.64 R148, c[0x0][0x3a0] ;  /* 0x0000e800ff942b82 */ /* 0x000e220000000a00 */
[----:B------:R1:W5:Y:S01]  /*0d90*/  LDG.E.128 R160, desc[UR6][R144.64] ;  /* 0x0000000690a07981 */ /* 0x000362000c1e1d00 */
[----:B0-----:R-:W-:-:S05]  /*0da0*/  @P2 IMAD.WIDE.U32 R148, R157, 0x10, R148 ;  /* 0x000000109d942825 */ /* 0x001fca00078e0094 */
[----:B------:R1:W5:Y:S01]  /*0db0*/  @P2 LDG.E.128 R136, desc[UR6][R148.64] ;  /* 0x0000000694882981 */ /* 0x000362000c1e1d00 */
[----:B------:R-:W-:Y:S04]  /*0dc0*/  BSSY.RECONVERGENT B0, `(.L_x_20382) ;  /* 0x0000025000007945 */ /* 0x000fe80003800200 */
[----:B------:R-:W-:Y:S05]  /*0dd0*/  @!P1 BRA `(.L_x_20383) ;  /* 0x00000000005c9947 */ /* 0x000fea0003800000 */
[----:B------:R-:W-:Y:S05]  /*0de0*/  @!P2 BRA `(.L_x_20384) ;  /* 0x000000000034a947 */ /* 0x000fea0003800000 */
[----:B-----5:R-:W-:Y:S01]  /*0df0*/  FADD.FTZ R141, R160, R132 ;  /* 0x00000084a08d7221 */ /* 0x020fe20000010000 */
[----:B------:R-:W-:Y:S01]  /*0e00*/  FADD.FTZ R150, R161, R133 ;  /* 0x00000085a1967221 */ /* 0x000fe20000010000 */
[----:B------:R-:W-:Y:S01]  /*0e10*/  FADD.FTZ R143, R162, R134 ;  /* 0x00000086a28f7221 */ /* 0x000fe20000010000 */
[----:B------:R-:W-:Y:S01]  /*0e20*/  FADD.FTZ R154, R163, R135 ;  /* 0x00000087a39a7221 */ /* 0x000fe20000010000 */
[----:B-1----:R-:W-:Y:S01]  /*0e30*/  FADD.FTZ R148, R136, R141 ;  /* 0x0000008d88947221 */ /* 0x002fe20000010000 */
        /* <DEDUP_REMOVED lines=8> */
.L_x_20384:
[----:B-1---5:R-:W-:Y:S01]  /*0ec0*/  FADD.FTZ R148, R160, R132 ;  /* 0x00000084a0947221 */ /* 0x022fe20000010000 */
        /* <DEDUP_REMOVED lines=8> */
.L_x_20383:
[----:B-----5:R-:W-:Y:S01]  /*0f50*/  @P2 FADD.FTZ R140, R160, R136 ;  /* 0x00000088a08c2221 */ /* 0x020fe20000010000 */
[----:B------:R-:W-:Y:S01]  /*0f60*/  @P2 FADD.FTZ R141, R161, R137 ;  /* 0x00000089a18d2221 */ /* 0x000fe20000010000 */
[----:B------:R-:W-:Y:S01]  /*0f70*/  @P2 FADD.FTZ R142, R162, R138 ;  /* 0x0000008aa28e2221 */ /* 0x000fe20000010000 */
[----:B------:R-:W-:Y:S02]  /*0f80*/  @P2 FADD.FTZ R143, R163, R139 ;  /* 0x0000008ba38f2221 */ /* 0x000fe40000010000 */
[----:B-1----:R-:W-:Y:S02]  /*0f90*/  @P2 MOV R148, R140 ;  /* 0x0000008c00942202 */ /* 0x002fe40000000f00 */
[----:B------:R-:W-:Y:S02]  /*0fa0*/  @P2 MOV R150, R141 ;  /* 0x0000008d00962202 */ /* 0x000fe40000000f00 */
[----:B------:R-:W-:Y:S02]  /*0fb0*/  @P2 MOV R152, R142 ;  /* 0x0000008e00982202 */ /* 0x000fe40000000f00 */
[----:B------:R-:W-:-:S02]  /*0fc0*/  @P2 MOV R154, R143 ;  /* 0x0000008f009a2202 */ /* 0x000fc40000000f00 */
[----:B------:R-:W-:Y:S02]  /*0fd0*/  @!P2 MOV R148, R160 ;  /* 0x000000a00094a202 */ /* 0x000fe40000000f00 */
[----:B------:R-:W-:Y:S02]  /*0fe0*/  @!P2 MOV R150, R161 ;  /* 0x000000a10096a202 */ /* 0x000fe40000000f00 */
[----:B------:R-:W-:Y:S02]  /*0ff0*/  @!P2 MOV R152, R162 ;  /* 0x000000a20098a202 */ /* 0x000fe40000000f00 */
[----:B------:R-:W-:-:S07]  /*1000*/  @!P2 MOV R154, R163 ;  /* 0x000000a3009aa202 */ /* 0x000fce0000000f00 */
.L_x_20385:
[----:B---3--:R-:W-:Y:S05]  /*1010*/  BSYNC.RECONVERGENT B0 ;  /* 0x0000000000007941 */ /* 0x008fea0003800200 */
.L_x_20382:
[----:B------:R-:W-:Y:S01]  /*1020*/  UISETP.NE.U32.AND UP0, UPT, UR8, URZ, UPT ;  /* 0x000000ff0800728c */ /* 0x000fe2000bf05070 */
[----:B------:R-:W0:Y:S01]  /*1030*/  @P0 LDC.64 R144, c[0x0][0x3a8] ;  /* 0x0000ea00ff900b82 */ /* 0x000e220000000a00 */
[----:B------:R-:W-:Y:S02]  /*1040*/  IADD3 R155, PT, PT, R157, 0x20, RZ ;  /* 0x000000209d9b7810 */ /* 0x000fe40007ffe0ff */
[----:B------:R-:W-:-:S03]  /*1050*/  UISETP.NE.AND.EX UP0, UPT, UR9, URZ, UPT, UP0 ;  /* 0x000000ff0900728c */ /* 0x000fc6000bf05300 */
[----:B------:R-:W-:Y:S02]  /*1060*/  IMAD.WIDE.U32 R146, R155, 0x10, R2 ;  /* 0x000000109b927825 */ /* 0x000fe400078e0002 */
[----:B------:R-:W1:Y:S01]  /*1070*/  @P2 LDC.64 R160, c[0x0][0x3a0] ;  /* 0x0000e800ffa02b82 */ /* 0x000e620000000a00 */
[----:B------:R-:W-:-:S13]  /*1080*/  PLOP3.LUT P1, PT, PT, PT, UP0, 0x80, 0x8 ;  /* 0x000000000008781c */ /* 0x000fda0003f2f008 */
[----:B------:R-:W2:Y:S01]  /*1090*/  @P1 LDC.64 R158, c[0x0][0x398] ;  /* 0x0000e600ff9e1b82 */ /* 0x000ea20000000a00 */
[----:B0-----:R-:W-:-:S05]  /*10a0*/  @P0 IMAD.WIDE.U32 R144, R157, 0x10, R144 ;  /* 0x000000109d900825 */ /* 0x001fca00078e0090 */
[----:B------:R0:W-:Y:S01]  /*10b0*/  @P0 STG.E.128 desc[UR6][R144.64], R140 ;  /* 0x0000008c90000986 */ /* 0x0001e2000c101d06 */
[----:B-1----:R-:W-:-:S03]  /*10c0*/  @P2 IMAD.WIDE.U32 R160, R155, 0x10, R160 ;  /* 0x000000109ba02825 */ /* 0x002fc600078e00a0 */
[----:B------:R0:W5:Y:S04]  /*10d0*/  LDG.E.128 R164, desc[UR6][R146.64] ;  /* 0x0000000692a47981 */ /* 0x000168000c1e1d00 */
[----:B------:R0:W5:Y:S01]  /*10e0*/  @P2 LDG.E.128 R136, desc[UR6][R160.64] ;  /* 0x00000006a0882981 */ /* 0x000162000c1e1d00 */
[----:B--2---:R-:W-:-:S05]  /*10f0*/  @P1 IMAD.WIDE.U32 R158, R155, 0x10, R158 ;  /* 0x000000109b9e1825 */ /* 0x004fca00078e009e */
[----:B------:R0:W5:Y:S01]  /*1100*/  @P1 LDG.E.128 R132, desc[UR6][R158.64] ;  /* 0x000000069e841981 */ /* 0x000162000c1e1d00 */
[----:B------:R-:W-:-:S04]  /*1110*/  UISETP.NE.U32.AND UP0, UPT, UR8, URZ, UPT ;  /* 0x000000ff0800728c */ /* 0x000fc8000bf05070 */
[----:B------:R-:W-:-:S09]  /*1120*/  UISETP.NE.AND.EX UP0, UPT, UR9, URZ, UPT, UP0 ;  /* 0x000000ff0900728c */ /* 0x000fd2000bf05300 */
[----:B0-----:R-:W-:Y:S05]  /*1130*/  BRA.U UP0, `(.L_x_20386) ;  /* 0x00000001003c7547 */ /* 0x001fea000b800000 */
        /* <DEDUP_REMOVED lines=15> */
.L_x_20386:
        /* <DEDUP_REMOVED lines=23> */
.L_x_20387:
        /* <DEDUP_REMOVED lines=26> */
.L_x_20388:
        /* <DEDUP_REMOVED lines=21> */
.L_x_20389:
        /* <DEDUP_REMOVED lines=26> */
.L_x_20390:
        /* <DEDUP_REMOVED lines=21> */
.L_x_20391:
        /* <DEDUP_REMOVED lines=26> */
.L_x_20392:
        /* <DEDUP_REMOVED lines=21> */
.L_x_20393:
        /* <DEDUP_REMOVED lines=26> */
.L_x_20394:
        /* <DEDUP_REMOVED lines=21> */
.L_x_20395:
        /* <DEDUP_REMOVED lines=26> */
.L_x_20396:
        /* <DEDUP_REMOVED lines=21> */
.L_x_20397:
        /* <DEDUP_REMOVED lines=17> */
[----:B0-----:R-:W-:Y:S01]  /*2360*/  @!P3 MOV R188, R146 ;  /* 0x0000009200bcb202 */ /* 0x001fe20000000f00 */
        /* <DEDUP_REMOVED lines=8> */
.L_x_20398:
[----:B-----5:R-:W-:Y:S01]  /*23f0*/  @!P3 FADD.FTZ R2, R132, R144 ;  /* 0x000000908402b221 */ /* 0x020fe20000010000 */
[----:B------:R-:W-:Y:S01]  /*2400*/  @!P3 FADD.FTZ R3, R133, R145 ;  /* 0x000000918503b221 */ /* 0x000fe20000010000 */
[----:B0-----:R-:W-:Y:S01]  /*2410*/  @!P3 FADD.FTZ R188, R134, R146 ;  /* 0x0000009286bcb221 */ /* 0x001fe20000010000 */
        /* <DEDUP_REMOVED lines=18> */
.L_x_20399:
        /* <DEDUP_REMOVED lines=124> */
.L_x_20413:
[----:B------:R-:W-:Y:S01]  /*2d00*/  FMUL.FTZ R0, R145, R145 ;  /* 0x0000009191007220 */ /* 0x000fe20000410000 */
[----:B------:R-:W-:Y:S01]  /*2d10*/  ISETP.NE.AND P3, PT, RZ, UR10, PT ;  /* 0x0000000aff007c0c */ /* 0x000fe2000bf65270 */
[----:B-1----:R-:W-:Y:S01]  /*2d20*/  FADD.FTZ R193, R180, R193 ;  /* 0x000000c1b4c17221 */ /* 0x002fe20000010000 */
[----:B------:R-:W1:Y:S02]  /*2d30*/  @!P2 LDC.64 R190, c[0x0][0x3c0] ;  /* 0x0000f000ffbeab82 */ /* 0x000e640000000a00 */
[----:B------:R-:W-:Y:S01]  /*2d40*/  FSEL R147, R0, RZ, P3 ;  /* 0x000000ff00937208 */ /* 0x000fe20001800000 */
[----:B------:R-:W-:Y:S01]  /*2d50*/  FFMA.FTZ R144, R193, R144, UR5 ;  /* 0x00000005c1907e23 */ /* 0x000fe20008010090 */
[----:B------:R-:W-:-:S03]  /*2d60*/  FSEL R193, R145, RZ, !P3 ;  /* 0x000000ff91c17208 */ /* 0x000fc60005800000 */
[----:B------:R-:W-:Y:S01]  /*2d70*/  FADD.FTZ R144, R144, R147 ;  /* 0x0000009390907221 */ /* 0x000fe20000010000 */
[----:B0-----:R-:W0:Y:S01]  /*2d80*/  LDC.64 R180, c[0x0][0x428] ;  /* 0x00010a00ffb47b82 */ /* 0x001e220000000a00 */
[C---:B------:R-:W-:Y:S01]  /*2d90*/  FADD.FTZ R221, -R193.reuse, R148 ;  /* 0x00000094c1dd7221 */ /* 0x040fe20000010100 */
[C---:B------:R-:W-:Y:S01]  /*2da0*/  FADD.FTZ R223, -R193.reuse, R152 ;  /* 0x00000098c1df7221 */ /* 0x040fe20000010100 */
[----:B------:R-:W2:Y:S01]  /*2db0*/  MUFU.RSQ R213, R144 ;  /* 0x0000009000d57308 */ /* 0x000ea20000001400 */
        /* <DEDUP_REMOVED lines=13> */
[----:B-1----:R-:W-:-:S04]  /*2e90*/  @!P2 IMAD.WIDE R190, R179, 0x4, R190 ;  /* 0x00000004b3bea825 */ /* 0x002fc800078e02be */
[C---:B------:R-:W-:Y:S01]  /*2ea0*/  FADD.FTZ R165, -R193.reuse, R165 ;  /* 0x000000a5c1a57221 */ /* 0x040fe20000010100 */
[C---:B------:R-:W-:Y:S01]  /*2eb0*/  FADD.FTZ R166, -R193.reuse, R166 ;  /* 0x000000a6c1a67221 */ /* 0x040fe20000010100 */
[----:B------:R-:W-:Y:S01]  /*2ec0*/  FADD.FTZ R167, -R193, R167 ;  /* 0x000000a7c1a77221 */ /* 0x000fe20000010100 */
[C---:B--2---:R-:W-:Y:S01]  /*2ed0*/  FMUL.FTZ R221, R213.reuse, R221 ;  /* 0x000000ddd5dd7220 */ /* 0x044fe20000410000 */
[C---:B------:R-:W-:Y:S01]  /*2ee0*/  FMUL.FTZ R148, R213.reuse, R148 ;  /* 0x00000094d5947220 */ /* 0x040fe20000410000 */
[C---:B------:R-:W-:Y:S01]  /*2ef0*/  FMUL.FTZ R223, R213.reuse, R223 ;  /* 0x000000dfd5df7220 */ /* 0x040fe20000410000 */
[----:B------:R-:W-:Y:S01]  /*2f00*/  FMUL.FTZ R152, R213, R152 ;  /* 0x00000098d5987220 */ /* 0x000fe20000410000 */
[C---:B------:R-:W-:Y:S01]  /*2f10*/  FADD.FTZ R217, -R193.reuse, R169 ;  /* 0x000000a9c1d97221 */ /* 0x040fe20000010100 */
[C---:B------:R-:W-:Y:S01]  /*2f20*/  FADD.FTZ R214, -R193.reuse, R170 ;  /* 0x000000aac1d67221 */ /* 0x040fe20000010100 */
[C---:B------:R-:W-:Y:S01]  /*2f30*/  FADD.FTZ R215, -R193.reuse, R171 ;  /* 0x000000abc1d77221 */ /* 0x040fe20000010100 */
[C---:B------:R-:W-:Y:S01]  /*2f40*/  FADD.FTZ R206, -R193.reuse, R172 ;  /* 0x000000acc1ce7221 */ /* 0x040fe20000010100 */
[C---:B------:R-:W-:Y:S01]  /*2f50*/  FADD.FTZ R197, -R193.reuse, R173 ;  /* 0x000000adc1c57221 */ /* 0x040fe20000010100 */
[C---:B------:R-:W-:Y:S01]  /*2f60*/  FADD.FTZ R168, -R193.reuse, R174 ;  /* 0x000000aec1a87221 */ /* 0x040fe20000010100 */
[----:B------:R-:W-:Y:S01]  /*2f70*/  FADD.FTZ R199, -R193, R175 ;  /* 0x000000afc1c77221 */ /* 0x000fe20000010100 */
[----:B---3--:R-:W-:-:S04]  /*2f80*/  @!P2 IMAD.WIDE R158, R179, 0x4, R146 ;  /* 0x00000004b39ea825 */ /* 0x008fc800078e0292 */
        /* <DEDUP_REMOVED lines=9> */
[----:B------:R1:W-:Y:S01]  /*3020*/  @!P2 STG.E desc[UR6][R190.64], R145 ;  /* 0x00000091be00a986 */ /* 0x0003e2000c101906 */
[----:B0-----:R-:W-:-:S04]  /*3030*/  IMAD.WIDE.U32 R160, R157, 0x10, R180 ;  /* 0x000000109da07825 */ /* 0x001fc800078e00b4 */
        /* <DEDUP_REMOVED lines=10> */
[----:B-1----:R-:W-:Y:S01]  /*30e0*/  FFMA.FTZ R145, R148, R37, R33 ;  /* 0x0000002594917223 */ /* 0x002fe20000010021 */
        /* <DEDUP_REMOVED lines=21> */
[----:B------:R0:W-:Y:S01]  /*3240*/  @!P2 STG.E desc[UR6][R158.64], R213 ;  /* 0x000000d59e00a986 */ /* 0x0001e2000c101906 */
[----:B------:R-:W-:-:S04]  /*3250*/  IMAD.WIDE.U32 R172, R183, 0x10, R180 ;  /* 0x00000010b7ac7825 */ /* 0x000fc800078e00b4 */
[----:B------:R-:W-:Y:S01]  /*3260*/  FFMA.FTZ R154, R171, R74, R126 ;  /* 0x0000004aab9a7223 */ /* 0x000fe2000001007e */
[----:B------:R-:W-:Y:S01]  /*3270*/  FFMA.FTZ R168, R165, R80, R116 ;  /* 0x00000050a5a87223 */ /* 0x000fe20000010074 */
[----:B------:R1:W-:Y:S01]  /*3280*/  STG.E.128 desc[UR6][R160.64], R144 ;  /* 0x00000090a0007986 */ /* 0x0003e2000c101d06 */
[----:B------:R-:W-:-:S04]  /*3290*/  IMAD.WIDE.U32 R176, R185, 0x10, R180 ;  /* 0x00000010b9b07825 */ /* 0x000fc800078e00b4 */
[----:B------:R-:W-:Y:S01]  /*32a0*/  FFMA.FTZ R170, R167, R82, R118 ;  /* 0x00000052a7aa7223 */ /* 0x000fe20000010076 */
[----:B------:R-:W-:-:S04]  /*32b0*/  IMAD.WIDE.U32 R174, R187, 0x10, R180 ;  /* 0x00000010bbae7825 */ /* 0x000fc800078e00b4 */
[----:B0-----:R-:W-:Y:S01]  /*32c0*/  FFMA.FTZ R158, R163, R46, R26 ;  /* 0x0000002ea39e7223 */ /* 0x001fe2000001001a */
[----:B------:R-:W-:-:S04]  /*32d0*/  IMAD.WIDE.U32 R190, R155, 0x10, R180 ;  /* 0x000000109bbe7825 */ /* 0x000fc800078e00b4 */
[----:B------:R-:W-:Y:S01]  /*32e0*/  FFMA.FTZ R159, R164, R47, R27 ;  /* 0x0000002fa49f7223 */ /* 0x000fe2000001001b */
[----:B------:R-:W-:-:S04]  /*32f0*/  IMAD.WIDE.U32 R192, R151, 0x10, R180 ;  /* 0x0000001097c07825 */ /* 0x000fc800078e00b4 */
[----:B------:R-:W-:-:S04]  /*3300*/  IMAD.WIDE.U32 R2, R149, 0x10, R180 ;  /* 0x0000001095027825 */ /* 0x000fc800078e00b4 */
[----:B-1----:R-:W-:Y:S01]  /*3310*/  FFMA.FTZ R144, R221, R68, R128 ;  /* 0x00000044dd907223 */ /* 0x002fe20000010080 */
[----:B------:R-:W-:Y:S01]  /*3320*/  FFMA.FTZ R145, R148, R69, R129 ;  /* 0x0000004594917223 */ /* 0x000fe20000010081 */
[----:B------:R-:W-:Y:S01]  /*3330*/  FFMA.FTZ R146, R223, R70, R130 ;  /* 0x00000046df927223 */ /* 0x000fe20000010082 */
[----:B----4-:R-:W-:-:S04]  /*3340*/  IMAD.WIDE.U32 R208, R157, 0x10, R194 ;  /* 0x000000109dd07825 */ /* 0x010fc800078e00c2 */
        /* <DEDUP_REMOVED lines=8> */
[C---:B------:R-:W-:Y:S01]  /*33d0*/  FFMA.FTZ R151, R156.reuse, R43, R31 ;  /* 0x0000002b9c977223 */ /* 0x040fe2000001001f */
[----:B------:R-:W-:Y:S01]  /*33e0*/  FFMA.FTZ R155, R156, R75, R127 ;  /* 0x0000004b9c9b7223 */ /* 0x000fe2000001007f */
[----:B------:R-:W-:Y:S01]  /*33f0*/  FFMA.FTZ R163, R164, R79, R123 ;  /* 0x0000004fa4a37223 */ /* 0x000fe2000001007b */
[----:B------:R-:W-:-:S04]  /*3400*/  IMAD.WIDE.U32 R182, R183, 0x10, R194 ;  /* 0x00000010b7b67825 */ /* 0x000fc800078e00c2 */
[----:B------:R-:W-:Y:S01]  /*3410*/  FFMA.FTZ R152, R219, R72, R124 ;  /* 0x00000048db987223 */ /* 0x000fe2000001007c */
[C---:B------:R-:W-:Y:S01]  /*3420*/  FFMA.FTZ R156, R169.reuse, R44, R24 ;  /* 0x0000002ca99c7223 */ /* 0x040fe20000010018 */
[----:B------:R-:W-:Y:S01]  /*3430*/  FFMA.FTZ R160, R169, R76, R120 ;  /* 0x0000004ca9a07223 */ /* 0x000fe20000010078 */
[----:B------:R-:W-:-:S04]  /*3440*/  IMAD.WIDE.U32 R184, R185, 0x10, R194 ;  /* 0x00000010b9b87825 */ /* 0x000fc800078e00c2 */
[----:B------:R-:W-:Y:S01]  /*3450*/  FFMA.FTZ R164, R165, R48, R20 ;  /* 0x00000030a5a47223 */ /* 0x000fe20000010014 */
[C---:B------:R-:W-:Y:S01]  /*3460*/  FFMA.FTZ R165, R166.reuse, R49, R21 ;  /* 0x00000031a6a57223 */ /* 0x040fe20000010015 */
[----:B------:R-:W-:Y:S01]  /*3470*/  FFMA.FTZ R169, R166, R81, R117 ;  /* 0x00000051a6a97223 */ /* 0x000fe20000010075 */
[----:B------:R-:W-:-:S04]  /*3480*/  IMAD.WIDE.U32 R186, R187, 0x10, R194 ;  /* 0x00000010bbba7825 */ /* 0x000fc800078e00c2 */
[----:B------:R-:W-:Y:S01]  /*3490*/  FFMA.FTZ R166, R167, R50, R22 ;  /* 0x00000032a7a67223 */ /* 0x000fe20000010016 */
[----:B------:R-:W-:Y:S01]  /*34a0*/  FFMA.FTZ R167, R216, R51, R23 ;  /* 0x00000033d8a77223 */ /* 0x000fe20000010017 */
[----:B------:R-:W-:-:S04]  /*34b0*/  IMAD.WIDE.U32 R188, R149, 0x10, R194 ;  /* 0x0000001095bc7825 */ /* 0x000fc800078e00c2 */
[----:B------:R-:W-:Y:S01]  /*34c0*/  FFMA.FTZ R149, R150, R41, R29 ;  /* 0x0000002996957223 */ /* 0x000fe2000001001d */
[----:B0-----:R-:W-:Y:S01]  /*34d0*/  FFMA.FTZ R144, R217, R52, R16 ;  /* 0x00000034d9907223 */ /* 0x001fe20000010010 */
[----:B------:R-:W-:Y:S01]  /*34e0*/  FFMA.FTZ R145, R214, R53, R17 ;  /* 0x00000035d6917223 */ /* 0x000fe20000010011 */
[----:B------:R-:W-:-:S04]  /*34f0*/  IMAD.WIDE.U32 R180, R153, 0x10, R180 ;  /* 0x0000001099b47825 */ /* 0x000fc800078e00b4 */
[----:B------:R-:W-:Y:S01]  /*3500*/  FFMA.FTZ R146, R215, R54, R18 ;  /* 0x00000036d7927223 */ /* 0x000fe20000010012 */
[----:B------:R-:W-:Y:S01]  /*3510*/  FFMA.FTZ R147, R206, R55, R19 ;  /* 0x00000037ce937223 */ /* 0x000fe20000010013 */
[----:B------:R-:W-:-:S04]  /*3520*/  IMAD.WIDE.U32 R194, R153, 0x10, R194 ;  /* 0x0000001099c27825 */ /* 0x000fc800078e00c2 */
[----:B------:R-:W-:Y:S01]  /*3530*/  FFMA.FTZ R153, R150, R73, R125 ;  /* 0x0000004996997223 */ /* 0x000fe2000001007d */
[----:B------:R-:W-:Y:S01]  /*3540*/  FFMA.FTZ R150, R171, R42, R30 ;  /* 0x0000002aab967223 */ /* 0x000fe2000001001e */
[----:B------:R-:W-:-:S04]  /*3550*/  FFMA.FTZ R171, R216, R83, R119 ;  /* 0x00000053d8ab7223 */ /* 0x000fc80000010077 */
[----:B------:R0:W-:Y:S04]  /*3560*/  STG.E.128 desc[UR6][R190.64], R148 ;  /* 0x00000094be007986 */ /* 0x0001e8000c101d06 */
[----:B------:R1:W-:Y:S04]  /*3570*/  STG.E.128 desc[UR6][R210.64], R152 ;  /* 0x00000098d2007986 */ /* 0x0003e8000c101d06 */
[----:B------:R2:W-:Y:S04]  /*3580*/  STG.E.128 desc[UR6][R192.64], R156 ;  /* 0x0000009cc0007986 */ /* 0x0005e8000c101d06 */
[----:B------:R3:W-:Y:S04]  /*3590*/  STG.E.128 desc[UR6][R212.64], R160 ;  /* 0x000000a0d4007986 */ /* 0x0007e8000c101d06 */
[----:B------:R4:W-:Y:S01]  /*35a0*/  STG.E.128 desc[UR6][R172.64], R164 ;  /* 0x000000a4ac007986 */ /* 0x0009e2000c101d06 */
[----:B0-----:R-:W0:Y:S01]  /*35b0*/  LDC.64 R190, c[0x0][0x380] ;  /* 0x0000e000ffbe7b82 */ /* 0x001e220000000a00 */
        /* <DEDUP_REMOVED lines=12> */
[----:B------:R-:W-:Y:S01]  /*3680*/  STG.E.128 desc[UR6][R182.64], R168 ;  /* 0x000000a8b6007986 */ /* 0x000fe2000c101d06 */
[----:B---3--:R-:W-:Y:S01]  /*3690*/  FFMA.FTZ R160, R201, R60, R8 ;  /* 0x0000003cc9a07223 */ /* 0x008fe20000010008 */
[----:B------:R-:W-:Y:S01]  /*36a0*/  FFMA.FTZ R161, R198, R61, R9 ;  /* 0x0000003dc6a17223 */ /* 0x000fe20000010009 */
[----:B------:R-:W-:Y:S01]  /*36b0*/  FFMA.FTZ R162, R203, R62, R10 ;  /* 0x0000003ecba27223 */ /* 0x000fe2000001000a */
[----:B------:R-:W-:Y:S01]  /*36c0*/  FFMA.FTZ R163, R200, R63, R11 ;  /* 0x0000003fc8a37223 */ /* 0x000fe2000001000b */
[----:B------:R1:W-:Y:S01]  /*36d0*/  STG.E.128 desc[UR6][R176.64], R144 ;  /* 0x00000090b0007986 */ /* 0x0003e2000c101d06 */
[----:B----4-:R-:W-:Y:S01]  /*36e0*/  FFMA.FTZ R164, R201, R92, R104 ;  /* 0x0000005cc9a47223 */ /* 0x010fe20000010068 */
[----:B------:R-:W-:Y:S01]  /*36f0*/  FFMA.FTZ R165, R198, R93, R105 ;  /* 0x0000005dc6a57223 */ /* 0x000fe20000010069 */
[----:B------:R-:W-:Y:S01]  /*3700*/  FFMA.FTZ R166, R203, R94, R106 ;  /* 0x0000005ecba67223 */ /* 0x000fe2000001006a */
[----:B------:R-:W-:Y:S01]  /*3710*/  FFMA.FTZ R167, R200, R95, R107 ;  /* 0x0000005fc8a77223 */ /* 0x000fe2000001006b */
[----:B------:R2:W-:Y:S01]  /*3720*/  STG.E.128 desc[UR6][R184.64], R148 ;  /* 0x00000094b8007986 */ /* 0x0005e2000c101d06 */
[----:B0-----:R-:W-:-:S03]  /*3730*/  LEA R179, R190, R179, 0x2 ;  /* 0x000000b3beb37211 */ /* 0x001fc600078e10ff */
[----:B------:R0:W-:Y:S01]  /*3740*/  STG.E.128 desc[UR6][R174.64], R152 ;  /* 0x00000098ae007986 */ /* 0x0001e2000c101d06 */
[----:B------:R-:W-:-:S03]  /*3750*/  ISETP.GE.AND P2, PT, R179, R191, PT ;  /* 0x000000bfb300720c */ /* 0x000fc60003f46270 */
[----:B------:R0:W-:Y:S04]  /*3760*/  STG.E.128 desc[UR6][R186.64], R156 ;  /* 0x0000009cba007986 */ /* 0x0001e8000c101d06 */
[----:B------:R0:W-:Y:S01]  /*3770*/  STG.E.128 desc[UR6][R2.64], R160 ;  /* 0x000000a002007986 */ /* 0x0001e2000c101d06 */
[----:B-1----:R-:W-:Y:S01]  /*3780*/  FFMA.FTZ R144, R205, R64, R4 ;  /* 0x00000040cd907223 */ /* 0x002fe20000010004 */
[----:B------:R-:W-:Y:S01]  /*3790*/  FFMA.FTZ R145, R202, R65, R5 ;  /* 0x00000041ca917223 */ /* 0x000fe20000010005 */
[----:B------:R-:W-:Y:S01]  /*37a0*/  FFMA.FTZ R146, R207, R66, R6 ;  /* 0x00000042cf927223 */ /* 0x000fe20000010006 */
[----:B------:R-:W-:Y:S01]  /*37b0*/  FFMA.FTZ R147, R204, R67, R7 ;  /* 0x00000043cc937223 */ /* 0x000fe20000010007 */
[----:B------:R0:W-:Y:S01]  /*37c0*/  STG.E.128 desc[UR6][R188.64], R164 ;  /* 0x000000a4bc007986 */ /* 0x0001e2000c101d06 */
[----:B--2---:R-:W-:Y:S01]  /*37d0*/  FFMA.FTZ R148, R205, R96, R100 ;  /* 0x00000060cd947223 */ /* 0x004fe20000010064 */
[----:B------:R-:W-:Y:S01]  /*37e0*/  FFMA.FTZ R149, R202, R97, R101 ;  /* 0x00000061ca957223 */ /* 0x000fe20000010065 */
[----:B------:R-:W-:Y:S01]  /*37f0*/  FFMA.FTZ R150, R207, R98, R102 ;  /* 0x00000062cf967223 */ /* 0x000fe20000010066 */
[----:B------:R-:W-:Y:S01]  /*3800*/  FFMA.FTZ R151, R204, R99, R103 ;  /* 0x00000063cc977223 */ /* 0x000fe20000010067 */
[----:B------:R0:W-:Y:S04]  /*3810*/  STG.E.128 desc[UR6][R180.64], R144 ;  /* 0x00000090b4007986 */ /* 0x0001e8000c101d06 */
[----:B------:R0:W-:Y:S01]  /*3820*/  STG.E.128 desc[UR6][R194.64], R148 ;  /* 0x00000094c2007986 */ /* 0x0001e2000c101d06 */
[----:B------:R-:W-:Y:S05]  /*3830*/  @!P2 BRA `(.L_x_20401) ;  /* 0xffffffd40020a947 */ /* 0x000fea000383ffff */
[----:B------:R-:W-:Y:S05]  /*3840*/  EXIT ;  /* 0x000000000000794d */ /* 0x000fea0003800000 */
.L_x_20400:
        /* <DEDUP_REMOVED lines=8> */
.L_x_20403:
[----:B------:R-:W-:Y:S05]  /*38d0*/  BSYNC B0 ;  /* 0x0000000000007941 */ /* 0x000fea0003800000 */
.L_x_20402:
        /* <DEDUP_REMOVED lines=9> */
.L_x_20404:
[----:B------:R-:W-:Y:S01]  /*3970*/  HFMA2 R194, -RZ, RZ, 0, 2.384185791015625e-07 ;  /* 0x00000004ffc27431 */ /* 0x000fe200000001ff */
[----:B------:R-:W-:-:S05]  /*3980*/  MOV R145, R190 ;  /* 0x000000be00917202 */ /* 0x000fca0000000f00 */
[----:B------:R-:W-:-:S05]  /*3990*/  FADD.FTZ R147, R146, R145 ;  /* 0x0000009192937221 */ /* 0x000fca0000010000 */
[----:B------:R-:W-:-:S07]  /*39a0*/  MOV R192, R147 ;  /* 0x0000009300c07202 */ /* 0x000fce0000000f00 */
[----:B------:R-:W-:Y:S05]  /*39b0*/  WARPSYNC.COLLECTIVE R191, `(.L_x_20405) ;  /* 0x00000000bf087348 */ /* 0x000fea0003c00000 */
[----:B------:R0:W1:Y:S02]  /*39c0*/  SHFL.BFLY P3, R190, R192, R194, R195 ;  /* 0x0c0000c2c0be7389 */ /* 0x00006400000600c3 */
[----:B01----:R-:W-:Y:S05]  /*39d0*/  ENDCOLLECTIVE ;  /* 0x000000000000791b */ /* 0x003fea0003800000 */
.L_x_20405:
        /* <DEDUP_REMOVED lines=8> */
.L_x_20406:
[----:B------:R-:W-:Y:S01]  /*3a60*/  HFMA2 R194, -RZ, RZ, 0, 9.5367431640625e-07 ;  /* 0x00000010ffc27431 */ /* 0x000fe200000001ff */
[----:B------:R-:W-:-:S05]  /*3a70*/  MOV R145, R190 ;  /* 0x000000be00917202 */ /* 0x000fca0000000f00 */
[----:B------:R-:W-:-:S05]  /*3a80*/  FADD.FTZ R181, R180, R145 ;  /* 0x00000091b4b57221 */ /* 0x000fca0000010000 */
[----:B------:R-:W-:-:S07]  /*3a90*/  MOV R192, R181 ;  /* 0x000000b500c07202 */ /* 0x000fce0000000f00 */
[----:B------:R-:W-:Y:S05]  /*3aa0*/  WARPSYNC.COLLECTIVE R191, `(.L_x_20407) ;  /* 0x00000000bf087348 */ /* 0x000fea0003c00000 */
[----:B------:R0:W1:Y:S02]  /*3ab0*/  SHFL.BFLY P3, R190, R192, R194, R195 ;  /* 0x0c0000c2c0be7389 */ /* 0x00006400000600c3 */
[----:B01----:R-:W-:Y:S05]  /*3ac0*/  ENDCOLLECTIVE ;  /* 0x000000000000791b */ /* 0x003fea0003800000 */
.L_x_20407:
        /* <DEDUP_REMOVED lines=71> */
.L_x_20408:
[----:B------:R-:W-:Y:S01]  /*3f40*/  HFMA2 R194, -RZ, RZ, 0, 1.1920928955078125e-07 ;  /* 0x00000002ffc27431 */ /* 0x000fe200000001ff */
[----:B------:R-:W-:-:S05]  /*3f50*/  MOV R147, R190 ;  /* 0x000000be00937202 */ /* 0x000fca0000000f00 */
[----:B------:R-:W-:-:S05]  /*3f60*/  FADD.FTZ R147, R0, R147 ;  /* 0x0000009300937221 */ /* 0x000fca0000010000 */
[----:B------:R-:W-:-:S07]  /*3f70*/  MOV R192, R147 ;  /* 0x0000009300c07202 */ /* 0x000fce0000000f00 */
[----:B------:R-:W-:Y:S05]  /*3f80*/  WARPSYNC.COLLECTIVE R191, `(.L_x_20409) ;  /* 0x00000000bf087348 */ /* 0x000fea0003c00000 */
[----:B------:R0:W1:Y:S02]  /*3f90*/  SHFL.BFLY P3, R190, R192, R194, R195 ;  /* 0x0c0000c2c0be7389 */ /* 0x00006400000600c3 */
[----:B01----:R-:W-:Y:S05]  /*3fa0*/  ENDCOLLECTIVE ;  /* 0x000000000000791b */ /* 0x003fea0003800000 */
.L_x_20409:
[----:B------:R-:W-:Y:S01]  /*3fb0*/  HFMA2 R194, -RZ, RZ, 0, 2.384185791015625e-07 ;  /* 0x00000004ffc27431 */ /* 0x000fe200000001ff */
[----:B------:R-:W-:-:S05]  /*3fc0*/  MOV R146, R190 ;  /* 0x000000be00927202 */ /* 0x000fca0000000f00 */
[----:B------:R-:W-:-:S05]  /*3fd0*/  FADD.FTZ R146, R147, R146 ;  /* 0x0000009293927221 */ /* 0x000fca0000010000 */
[----:B------:R-:W-:-:S07]  /*3fe0*/  MOV R192, R146 ;  /* 0x0000009200c07202 */ /* 0x000fce0000000f00 */
[----:B------:R-:W-:Y:S05]  /*3ff0*/  WARPSYNC.COLLECTIVE R191, `(.L_x_20410) ;  /* 0x00000000bf087348 */ /* 0x000fea0003c00000 */
[----:B------:R0:W1:Y:S02]  /*4000*/  SHFL.BFLY P3, R190, R192, R194, R195 ;  /* 0x0c0000c2c0be7389 */ /* 0x00006400000600c3 */
[----:B01----:R-:W-:Y:S05]  /*4010*/  ENDCOLLECTIVE ;  /* 0x000000000000791b */ /* 0x003fea0003800000 */
.L_x_20410:
[----:B------:R-:W-:Y:S01]  /*4020*/  HFMA2 R194, -RZ, RZ, 0, 4.76837158203125e-07 ;  /* 0x00000008ffc27431 */ /* 0x000fe200000001ff */
[----:B------:R-:W-:-:S05]  /*4030*/  MOV R181, R190 ;  /* 0x000000be00b57202 */ /* 0x000fca0000000f00 */
[----:B------:R-:W-:-:S05]  /*4040*/  FADD.FTZ R181, R146, R181 ;  /* 0x000000b592b57221 */ /* 0x000fca0000010000 */
[----:B------:R-:W-:-:S07]  /*4050*/  MOV R192, R181 ;  /* 0x000000b500c07202 */ /* 0x000fce0000000f00 */
[----:B------:R-:W-:Y:S05]  /*4060*/  WARPSYNC.COLLECTIVE R191, `(.L_x_20411) ;  /* 0x00000000bf087348 */ /* 0x000fea0003c00000 */
[----:B------:R0:W1:Y:S02]  /*4070*/  SHFL.BFLY P3, R190, R192, R194, R195 ;  /* 0x0c0000c2c0be7389 */ /* 0x00006400000600c3 */
[----:B01----:R-:W-:Y:S05]  /*4080*/  ENDCOLLECTIVE ;  /* 0x000000000000791b */ /* 0x003fea0003800000 */
.L_x_20411:
[----:B------:R-:W-:Y:S01]  /*4090*/  HFMA2 R194, -RZ, RZ, 0, 9.5367431640625e-07 ;  /* 0x00000010ffc27431 */ /* 0x000fe200000001ff */
[----:B------:R-:W-:-:S05]  /*40a0*/  MOV R180, R190 ;  /* 0x000000be00b47202 */ /* 0x000fca0000000f00 */
[----:B------:R-:W-:-:S05]  /*40b0*/  FADD.FTZ R180, R181, R180 ;  /* 0x000000b4b5b47221 */ /* 0x000fca0000010000 */
[----:B------:R-:W-:-:S07]  /*40c0*/  MOV R192, R180 ;  /* 0x000000b400c07202 */ /* 0x000fce0000000f00 */
[----:B------:R-:W-:Y:S05]  /*40d0*/  WARPSYNC.COLLECTIVE R191, `(.L_x_20412) ;  /* 0x00000000bf087348 */ /* 0x000fea0003c00000 */
[----:B------:R0:W1:Y:S02]  /*40e0*/  SHFL.BFLY P3, R190, R192, R194, R195 ;  /* 0x0c0000c2c0be7389 */ /* 0x00006400000600c3 */
[----:B01----:R-:W-:Y:S05]  /*40f0*/  ENDCOLLECTIVE ;  /* 0x000000000000791b */ /* 0x003fea0003800000 */
.L_x_20412:
[----:B------:R-:W-:Y:S01]  /*4100*/  MOV R193, R190 ;  /* 0x000000be00c17202 */ /* 0x000fe20000000f00 */
[----:B------:R-:W-:Y:S06]  /*4110*/  BRA `(.L_x_20413) ;  /* 0xffffffe800f87947 */ /* 0x000fec000383ffff */
.L_x_20414:
        /* <DEDUP_REMOVED lines=14> */
.L_x_22743:


//--------------------- .text._ZN10layer_norm31ln_parallel_residual_fwd_kernelINS_13Kernel_traitsIfffffjLj1024ELj1ELj4ELj1ELj16ENS_18Kernel_traits_baseILj1024EfffffjLj128EEEEELb0ELb1ELb0EEEvNS_9FwdParamsE --------------------------
	.section	.text._ZN10layer_norm31ln_parallel_residual_fwd_kernelINS_13Kernel_traitsIfffffjLj1024ELj1ELj4ELj1ELj16ENS_18Kernel_traits_baseILj1024EfffffjLj128EEEEELb0ELb1ELb0EEEvNS_9FwdParamsE,"ax",@progbits
	.align	128
        .global         _ZN10layer_norm31ln_parallel_residual_fwd_kernelINS_13Kernel_traitsIfffffjLj1024ELj1ELj4ELj1ELj16ENS_18Kernel_traits_baseILj1024EfffffjLj128EEEEELb0ELb1ELb0EEEvNS_9FwdParamsE
        .type           _ZN10layer_norm31ln_parallel_residual_fwd_kernelINS_13Kernel_traitsIfffffjLj1024ELj1ELj4ELj1ELj16ENS_18Kernel_traits_baseILj1024EfffffjLj128EEEEELb0ELb1ELb0EEEvNS_9FwdParamsE,@function
        .size           _ZN10layer_norm31ln_parallel_residual_fwd_kernelINS_13Kernel_traitsIfffffjLj1024ELj1ELj4ELj1ELj16ENS_18Kernel_traits_baseILj1024EfffffjLj128EEEEELb0ELb1ELb0EEEvNS_9FwdParamsE,(.L_x_22744 - _ZN10layer_norm31ln_parallel_residual_fwd_kernelINS_13Kernel_traitsIfffffjLj1024ELj1ELj4ELj1ELj16ENS_18Kernel_traits_baseILj1024EfffffjLj128EEEEELb0ELb1ELb0EEEvNS_9FwdParamsE)
        .other          _ZN10layer_norm31ln_parallel_residual_fwd_kernelINS_13Kernel_traitsIfffffjLj1024ELj1ELj4ELj1ELj16ENS_18Kernel_traits_baseILj1024EfffffjLj128EEEEELb0ELb1ELb0EEEvNS_9FwdParamsE,@"STO_CUDA_ENTRY STV_DEFAULT"
_ZN10layer_norm31ln_parallel_residual_fwd_kernelINS_13Kernel_traitsIfffffjLj1024ELj1ELj4ELj1ELj16ENS_18Kernel_traits_baseILj1024EfffffjLj128EEEEELb0ELb1ELb0EEEvNS_9FwdParamsE:
.text._ZN10layer_norm31ln_parallel_residual_fwd_kernelINS_13Kernel_traitsIfffffjLj1024ELj1ELj4ELj1ELj16ENS_18Kernel_traits_baseILj1024EfffffjLj128EEEEELb0ELb1ELb0EEEvNS_9FwdParamsE:
        /* <DEDUP_REMOVED lines=36> */
[----:B------:R1:W5:Y:S02]  /*0240*/  @P1 LDG.E.128 R80, desc[UR6][R4.64] ;  /* 0x0000000604501981 */ /* 0x000364000c1e1d00 */
[----:B------:R-:W0:Y:S01]  /*0250*/  @P3 LDC.64 R16, c[0x0][0x438] ;  /* 0x00010e00ff103b82 */ /* 0x000e220000000a00 */
[----:B--2---:R-:W-:-:S05]  /*0260*/  @P2 IMAD.WIDE.U32 R10, R31, 0x10, R6 ;  /* 0x000000101f0a2825 */ /* 0x004fca00078e0006 */
[----:B------:R2:W5:Y:S02]  /*0270*/  @P2 LDG.E.128 R76, desc[UR6][R10.64] ;  /* 0x000000060a4c2981 */ /* 0x000564000c1e1d00 */
[----:B------:R-:W1:Y:S01]  /*0280*/  @P5 LDC.64 R18, c[0x0][0x3d0] ;  /* 0x0000f400ff125b82 */ /* 0x000e620000000a00 */
[C---:B---3--:R-:W-:Y:S01]  /*0290*/  @P2 IMAD.WIDE.U32 R12, R31.reuse, 0x10, R8 ;  /* 0x000000101f0c2825 */ /* 0x048fe200078e0008 */
[----:B------:R-:W-:-:S04]  /*02a0*/  @P2 IADD3 R31, PT, PT, R31, 0x20, RZ ;  /* 0x000000201f1f2810 */ /* 0x000fc80007ffe0ff */
[----:B------:R2:W5:Y:S02]  /*02b0*/  @P2 LDG.E.128 R72, desc[UR6][R12.64] ;  /* 0x000000060c482981 */ /* 0x000564000c1e1d00 */
[----:B------:R-:W3:Y:S01]  /*02c0*/  @P5 LDC.64 R20, c[0x0][0x438] ;  /* 0x00010e00ff145b82 */ /* 0x000ee20000000a00 */
[----:B----4-:R-:W-:-:S05]  /*02d0*/  @P3 IMAD.WIDE.U32 R14, R31, 0x10, R14 ;  /* 0x000000101f0e3825 */ /* 0x010fca00078e000e */
[----:B------:R2:W5:Y:S02]  /*02e0*/  @P3 LDG.E.128 R68, desc[UR6][R14.64] ;  /* 0x000000060e443981 */ /* 0x000564000c1e1d00 */
[----:B------:R-:W4:Y:S01]  /*02f0*/  @P6 LDC.64 R22, c[0x0][0x3d0] ;  /* 0x0000f400ff166b82 */ /* 0x000f220000000a00 */
[C---:B0-----:R-:W-:Y:S01]  /*0300*/  @P3 IMAD.WIDE.U32 R16, R31.reuse, 0x10, R16 ;  /* 0x000000101f103825 */ /* 0x041fe200078e0010 */
[----:B------:R-:W-:-:S04]  /*0310*/  @P3 IADD3 R31, PT, PT, R31, 0x20, RZ ;  /* 0x000000201f1f3810 */ /* 0x000fc80007ffe0ff */
[----:B------:R2:W5:Y:S02]  /*0320*/  @P3 LDG.E.128 R64, desc[UR6][R16.64] ;  /* 0x0000000610403981 */ /* 0x000564000c1e1d00 */
[----:B------:R-:W0:Y:S08]  /*0330*/  @P6 LDC.64 R24, c[0x0][0x438] ;  /* 0x00010e00ff186b82 */ /* 0x000e300000000a00 */
[----:B------:R-:W2:Y:S08]  /*0340*/  @P0 LDC.64 R26, c[0x0][0x3d0] ;  /* 0x0000f400ff1a0b82 */ /* 0x000eb00000000a00 */
[----:B------:R-:W2:Y:S08]  /*0350*/  @P0 LDC.64 R28, c[0x0][0x438] ;  /* 0x00010e00ff1c0b82 */ /* 0x000eb00000000a00 */
[----:B------:R-:W2:Y:S08]  /*0360*/  @P4 LDC.64 R6, c[0x0][0x3d0] ;  /* 0x0000f400ff064b82 */ /* 0x000eb00000000a00 */
[----:B------:R-:W2:Y:S01]  /*0370*/  @P4 LDC.64 R8, c[0x0][0x438] ;  /* 0x00010e00ff084b82 */ /* 0x000ea20000000a00 */
[----:B-1----:R-:W-:-:S04]  /*0380*/  @P5 IMAD.WIDE.U32 R18, R31, 0x10, R18 ;  /* 0x000000101f125825 */ /* 0x002fc800078e0012 */
[C---:B---3--:R-:W-:Y:S01]  /*0390*/  @P5 IMAD.WIDE.U32 R20, R31.reuse, 0x10, R20 ;  /* 0x000000101f145825 */ /* 0x048fe200078e0014 */
[----:B------:R-:W-:Y:S01]  /*03a0*/  @P5 IADD3 R31, PT, PT, R31, 0x20, RZ ;  /* 0x000000201f1f5810 */ /* 0x000fe20007ffe0ff */
[----:B------:R1:W5:Y:S04]  /*03b0*/  @P5 LDG.E.128 R60, desc[UR6][R18.64] ;  /* 0x00000006123c5981 */ /* 0x000368000c1e1d00 */
[C---:B----4-:R-:W-:Y:S01]  /*03c0*/  @P6 IMAD.WIDE.U32 R22, R31.reuse, 0x10, R22 ;  /* 0x000000101f166825 */ /* 0x050fe200078e0016 */
[----:B------:R1:W5:Y:S03]  /*03d0*/  @P5 LDG.E.128 R56, desc[UR6][R20.64] ;  /* 0x0000000614385981 */ /* 0x000366000c1e1d00 */
[C---:B0-----:R-:W-:Y:S01]  /*03e0*/  @P6 IMAD.WIDE.U32 R24, R31.reuse, 0x10, R24 ;  /* 0x000000101f186825 */ /* 0x041fe200078e0018 */
[----:B------:R-:W-:Y:S01]  /*03f0*/  @P6 IADD3 R31, PT, PT, R31, 0x20, RZ ;  /* 0x000000201f1f6810 */ /* 0x000fe20007ffe0ff */
[----:B------:R1:W5:Y:S02]  /*0400*/  @P6 LDG.E.128 R52, desc[UR6][R22.64] ;  /* 0x0000000616346981 */ /* 0x000364000c1e1d00 */
[----:B--2---:R-:W-:-:S02]  /*0410*/  @P4 IMAD.WIDE.U32 R2, R113, 0x10, R6 ;  /* 0x0000001071024825 */ /* 0x004fc400078e0006 */
[----:B------:R1:W5:Y:S02]  /*0420*/  @P6 LDG.E.128 R48, desc[UR6][R24.64] ;  /* 0x0000000618306981 */ /* 0x000364000c1e1d00 */
[C---:B------:R-:W-:Y:S02]  /*0430*/  @P0 IMAD.WIDE.U32 R26, R31.reuse, 0x10, R26 ;  /* 0x000000101f1a0825 */ /* 0x040fe400078e001a */
[----:B------:R1:W5:Y:S02]  /*0440*/  @P4 LDG.E.128 R36, desc[UR6][R2.64] ;  /* 0x0000000602244981 */ /* 0x000364000c1e1d00 */
[----:B------:R-:W-:Y:S02]  /*0450*/  @P0 IMAD.WIDE.U32 R28, R31, 0x10, R28 ;  /* 0x000000101f1c0825 */ /* 0x000fe400078e001c */
[----:B------:R1:W5:Y:S02]  /*0460*/  @P0 LDG.E.128 R44, desc[UR6][R26.64] ;  /* 0x000000061a2c0981 */ /* 0x000364000c1e1d00 */
[----:B------:R-:W-:-:S02]  /*0470*/  @P4 IMAD.WIDE.U32 R4, R113, 0x10, R8 ;  /* 0x0000001071044825 */ /* 0x000fc400078e0008 */
[----:B------:R1:W5:Y:S04]  /*0480*/  @P0 LDG.E.128 R40, desc[UR6][R28.64] ;  /* 0x000000061c280981 */ /* 0x000368000c1e1d00 */
[----:B------:R1:W5:Y:S01]  /*0490*/  @P4 LDG.E.128 R32, desc[UR6][R4.64] ;  /* 0x0000000604204981 */ /* 0x000362000c1e1d00 */
[----:B------:R-:W-:Y:S02]  /*04a0*/  ISETP.GE.U32.AND P1, PT, R112, 0x100, PT ;  /* 0x000001007000780c */ /* 0x000fe40003f26070 */
[----:B------:R-:W-:-:S11]  /*04b0*/  @P0 IADD3 R31, PT, PT, R31, 0x20, RZ ;  /* 0x000000201f1f0810 */ /* 0x000fd60007ffe0ff */
[----:B-1----:R-:W-:Y:S05]  /*04c0*/  @!P1 BRA `(.L_x_20417) ;  /* 0x0000000000fc9947 */ /* 0x002fea0003800000 */
[----:B------:R-:W0:Y:S08]  /*04d0*/  LDC.64 R28, c[0x0][0x3d0] ;  /* 0x0000f400ff1c7b82 */ /* 0x000e300000000a00 */
[----:B------:R-:W1:Y:S01]  /*04e0*/  LDC.64 R24, c[0x0][0x438] ;  /* 0x00010e00ff187b82 */ /* 0x000e620000000a00 */
[----:B0-----:R-:W-:-:S04]  /*04f0*/  IMAD.WIDE.U32 R28, R31, 0x10, R28 ;  /* 0x000000101f1c7825 */ /* 0x001fc800078e001c */
[----:B-1----:R-:W-:Y:S02]  /*0500*/  IMAD.WIDE.U32 R24, R31, 0x10, R24 ;  /* 0x000000101f187825 */ /* 0x002fe400078e0018 */
[----:B------:R-:W5:Y:S04]  /*0510*/  LDG.E.128 R28, desc[UR6][R28.64] ;  /* 0x000000061c1c7981 */ /* 0x000f68000c1e1d00 */
[----:B------:R-:W5:Y:S01]  /*0520*/  LDG.E.128 R24, desc[UR6][R24.64] ;  /* 0x0000000618187981 */ /* 0x000f62000c1e1d00 */
[----:B------:R-:W-:Y:S05]  /*0530*/  BRA `(.L_x_20417) ;  /* 0x0000000000e07947 */ /* 0x000fea0003800000 */
.L_x_20416:
[C---:B------:R-:W-:Y:S02]  /*0540*/  ISETP.GE.U32.AND P6, PT, R112.reuse, 0x40, PT ;  /* 0x000000407000780c */ /* 0x040fe40003fc6070 */
[C---:B------:R-:W-:Y:S02]  /*0550*/  ISETP.GE.U32.AND P5, PT, R112.reuse, 0x60, PT ;  /* 0x000000607000780c */ /* 0x040fe40003fa6070 */
[C---:B------:R-:W-:Y:S02]  /*0560*/  ISETP.GE.U32.AND P4, PT, R112.reuse, 0x20, PT ;  /* 0x000000207000780c */ /* 0x040fe40003f86070 */
[C---:B------:R-:W-:Y:S02]  /*0570*/  ISETP.GE.U32.AND P3, PT, R112.reuse, 0x80, PT ;  /* 0x000000807000780c */ /* 0x040fe40003f66070 */
[----:B------:R-:W-:Y:S02]  /*0580*/  ISETP.GE.U32.AND P2, PT, R112, 0xa0, PT ;  /* 0x000000a07000780c */ /* 0x000fe40003f46070 */
[----:B------:R-:W-:-:S02]  /*0590*/  MOV R19, R113 ;  /* 0x0000007100137202 */ /* 0x000fc40000000f00 */
[C---:B------:R-:W-:Y:S01]  /*05a0*/  ISETP.GE.U32.AND P1, PT, R112.reuse, 0xc0, PT ;  /* 0x000000c07000780c */ /* 0x040fe20003f26070 */
[----:B------:R-:W0:Y:S01]  /*05b0*/  @P6 LDC.64 R2, c[0x0][0x3d0] ;  /* 0x0000f400ff026b82 */ /* 0x000e220000000a00 */
[----:B------:R-:W-:-:S03]  /*05c0*/  ISETP.GE.U32.AND P0, PT, R112, 0xe0, PT ;  /* 0x000000e07000780c */ /* 0x000fc60003f06070 */
[----:B------:R-:W-:-:S04]  /*05d0*/  @P4 LOP3.LUT R19, R113, 0x20, RZ, 0xfc, !PT ;  /* 0x0000002071134812 */ /* 0x000fc800078efcff */
[----:B------:R-:W1:Y:S08]  /*05e0*/  @P5 LDC.64 R4, c[0x0][0x3d0] ;  /* 0x0000f400ff045b82 */ /* 0x000e700000000a00 */
[----:B------:R-:W2:Y:S01]  /*05f0*/  @P3 LDC.64 R8, c[0x0][0x3d0] ;  /* 0x0000f400ff083b82 */ /* 0x000ea20000000a00 */
[----:B0-----:R-:W-:-:S07]  /*0600*/  @P6 IMAD.WIDE.U32 R2, R19, 0x10, R2 ;  /* 0x0000001013026825 */ /* 0x001fce00078e0002 */
[----:B------:R-:W0:Y:S01]  /*0610*/  @P2 LDC.64 R10, c[0x0][0x3d0] ;  /* 0x0000f400ff0a2b82 */ /* 0x000e220000000a00 */
[----:B------:R-:W-:Y:S01]  /*0620*/  @P6 IADD3 R19, PT, PT, R19, 0x20, RZ ;  /* 0x0000002013136810 */ /* 0x000fe20007ffe0ff */
[----:B------:R3:W5:Y:S01]  /*0630*/  @P6 LDG.E.128 R84, desc[UR6][R2.64] ;  /* 0x0000000602546981 */ /* 0x000762000c1e1d00 */
[----:B------:R-:W-:-:S03]  /*0640*/  ISETP.GE.U32.AND P6, PT, R112, 0x100, PT ;  /* 0x000001007000780c */ /* 0x000fc60003fc6070 */
[C---:B-1----:R-:W-:Y:S02]  /*0650*/  @P5 IMAD.WIDE.U32 R6, R19.reuse, 0x10, R4 ;  /* 0x0000001013065825 */ /* 0x042fe400078e0004 */
[----:B------:R-:W1:Y:S01]  /*0660*/  @P1 LDC.64 R12, c[0x0][0x3d0] ;  /* 0x0000f400ff0c1b82 */ /* 0x000e620000000a00 */
[----:B------:R-:W-:Y:S02]  /*0670*/  @P5 IADD3 R19, PT, PT, R19, 0x20, RZ ;  /* 0x0000002013135810 */ /* 0x000fe40007ffe0ff */
[----:B------:R4:W5:Y:S03]  /*0680*/  @P5 LDG.E.128 R76, desc[UR6][R6.64] ;  /* 0x00000006064c5981 */ /* 0x000966000c1e1d00 */
[C---:B--2---:R-:W-:Y:S02]  /*0690*/  @P3 IMAD.WIDE.U32 R8, R19.reuse, 0x10, R8 ;  /* 0x0000001013083825 */ /* 0x044fe400078e0008 */
[----:B------:R-:W2:Y:S01]  /*06a0*/  @P0 LDC.64 R14, c[0x0][0x3d0] ;  /* 0x0000f400ff0e0b82 */ /* 0x000ea20000000a00 */
[----:B------:R-:W-:-:S02]  /*06b0*/  @P3 IADD3 R19, PT, PT, R19, 0x20, RZ ;  /* 0x0000002013133810 */ /* 0x000fc40007ffe0ff */
[----:B------:R4:W5:Y:S05]  /*06c0*/  @P3 LDG.E.128 R68, desc[UR6][R8.64] ;  /* 0x0000000608443981 */ /* 0x00096a000c1e1d00 */
[----:B------:R-:W3:Y:S01]  /*06d0*/  @P6 LDC.64 R16, c[0x0][0x3d0] ;  /* 0x0000f400ff106b82 */ /* 0x000ee20000000a00 */
[C---:B0-----:R-:W-:Y:S01]  /*06e0*/  @P2 IMAD.WIDE.U32 R10, R19.reuse, 0x10, R10 ;  /* 0x00000010130a2825 */ /* 0x041fe200078e000a */
[----:B------:R-:W-:-:S04]  /*06f0*/  @P2 IADD3 R19, PT, PT, R19, 0x20, RZ ;  /* 0x0000002013132810 */ /* 0x000fc80007ffe0ff */
[----:B------:R4:W5:Y:S02]  /*0700*/  @P2 LDG.E.128 R60, desc[UR6][R10.64] ;  /* 0x000000060a3c2981 */ /* 0x000964000c1e1d00 */
[----:B------:R-:W0:Y:S01]  /*0710*/  @P4 LDC.64 R4, c[0x0][0x3d0] ;  /* 0x0000f400ff044b82 */ /* 0x000e220000000a00 */
[C---:B-1----:R-:W-:Y:S01]  /*0720*/  @P1 IMAD.WIDE.U32 R12, R19.reuse, 0x10, R12 ;  /* 0x00000010130c1825 */ /* 0x042fe200078e000c */
[----:B------:R-:W-:-:S04]  /*0730*/  @P1 IADD3 R19, PT, PT, R19, 0x20, RZ ;  /* 0x0000002013131810 */ /* 0x000fc80007ffe0ff */
[----:B------:R4:W5:Y:S01]  /*0740*/  @P1 LDG.E.128 R52, desc[UR6][R12.64] ;  /* 0x000000060c341981 */ /* 0x000962000c1e1d00 */
[C---:B--2---:R-:W-:Y:S01]  /*0750*/  @P0 IMAD.WIDE.U32 R14, R19.reuse, 0x10, R14 ;  /* 0x00000010130e0825 */ /* 0x044fe200078e000e */
[----:B------:R-:W-:-:S04]  /*0760*/  @P0 IADD3 R19, PT, PT, R19, 0x20, RZ ;  /* 0x0000002013130810 */ /* 0x000fc80007ffe0ff */
[----:B------:R4:W5:Y:S01]  /*0770*/  @P0 LDG.E.128 R44, desc[UR6][R14.64] ;  /* 0x000000060e2c0981 */ /* 0x000962000c1e1d00 */
[----:B---3--:R-:W-:-:S05]  /*0780*/  @P6 IMAD.WIDE.U32 R2, R19, 0x10, R16 ;  /* 0x0000001013026825 */ /* 0x008fca00078e0010 */
[----:B------:R4:W5:Y:S01]  /*0790*/  @P6 LDG.E.128 R28, desc[UR6][R2.64] ;  /* 0x00000006021c6981 */ /* 0x000962000c1e1d00 */
[----:B0-----:R-:W-:-:S05]  /*07a0*/  @P4 IMAD.WIDE.U32 R4, R113, 0x10, R4 ;  /* 0x0000001071044825 */ /* 0x001fca00078e0004 */
[----:B------:R4:W5:Y:S01]  /*07b0*/  @P4 LDG.E.128 R36, desc[UR6][R4.64] ;  /* 0x0000000604244981 */ /* 0x000962000c1e1d00 */
        /* <DEDUP_REMOVED lines=14> */
[----:B------:R-:W-:Y:S02]  /*08a0*/  @P6 CS2R R26, SRZ ;  /* 0x00000000001a6805 */ /* 0x000fe4000001ff00 */
[----:B----4-:R-:W-:-:S07]  /*08b0*/  @P6 CS2R R24, SRZ ;  /* 0x0000000000186805 */ /* 0x010fce000001ff00 */
.L_x_20417:
[----:B------:R-:W-:Y:S05]  /*08c0*/  BSYNC.RECONVERGENT B0 ;  /* 0x0000000000007941 */ /* 0x000fea0003800200 */
.L_x_20415:
[----:B------:R-:W0:Y:S02]  /*08d0*/  LDCU UR4, c[0x0][0x384] ;  /* 0x00007080ff0477ac */ /* 0x000e240008000800 */
[----:B0-----:R-:W-:-:S13]  /*08e0*/  ISETP.GE.AND P0, PT, R111, UR4, PT ;  /* 0x000000046f007c0c */ /* 0x001fda000bf06270 */
[----:B------:R-:W-:Y:S05]  /*08f0*/  @P0 EXIT ;  /* 0x000000000000094d */ /* 0x000fea0003800000 */
[----:B------:R-:W0:Y:S01]  /*0900*/  LDCU.64 UR4, c[0x0][0x3a0] ;  /* 0x00007400ff0477ac */ /* 0x000e220008000a00 */
[----:B------:R-:W0:Y:S01]  /*0910*/  LDCU.64 UR8, c[0x0][0x398] ;  /* 0x00007300ff0877ac */ /* 0x000e220008000a00 */
[----:B------:R-:W1:Y:S01]  /*0920*/  LDCU UR12, c[0x0][0x388] ;  /* 0x00007100ff0c77ac */ /* 0x000e620008000800 */
[----:B------:R-:W2:Y:S01]  /*0930*/  LDCU.U8 UR10, c[0x0][0x410] ;  /* 0x00008200ff0a77ac */ /* 0x000ea20008000000 */
[----:B------:R-:W3:Y:S01]  /*0940*/  LDCU UR11, c[0x0][0x448] ;  /* 0x00008900ff0b77ac */ /* 0x000ee20008000800 */
[----:B------:R-:W4:Y:S01]  /*0950*/  LDCU.64 UR14, c[0x0][0x398] ;  /* 0x00007300ff0e77ac */ /* 0x000f220008000a00 */
[----:B0-----:R-:W-:Y:S01]  /*0960*/  ULOP3.LUT UP0, URZ, UR4, UR8, URZ, 0xfc, !UPT ;  /* 0x0000000804ff7292 */ /* 0x001fe2000f80fcff */
[----:B------:R-:W0:Y:S03]  /*0970*/  LDCU.64 UR16, c[0x0][0x3a0] ;  /* 0x00007400ff1077ac */ /* 0x000e260008000a00 */
[----:B-1234-:R-:W-:-:S11]  /*0980*/  ULOP3.LUT UP0, URZ, UR5, UR9, URZ, 0xfc, UP0 ;  /* 0x0000000905ff7292 */ /* 0x01efd6000800fcff */
.L_x_20468:
[----:B------:R-:W-:Y:S01]  /*0990*/  IMAD R88, R111, UR12, RZ ;  /* 0x0000000c6f587c24 */ /* 0x000fe2000f8e02ff */
[----:B------:R-:W-:Y:S04]  /*09a0*/  BSSY.RECONVERGENT B0, `(.L_x_20418) ;  /* 0x000003e000007945 */ /* 0x000fe80003800200 */
[----:B------:R-:W-:-:S04]  /*09b0*/  SHF.R.S32.HI R89, RZ, 0x1f, R88 ;  /* 0x0000001fff597819 */ /* 0x000fc80000011458 */
[----:B------:R-:W-:-:S04]  /*09c0*/  LEA.HI R88, R89, R88, RZ, 0x2 ;  /* 0x0000005859587211 */ /* 0x000fc800078f10ff */
[----:B------:R-:W-:-:S04]  /*09d0*/  LEA.HI.SX32 R116, R88, R113, 0x1e ;  /* 0x0000007158747211 */ /* 0x000fc800078ff2ff */
[----:B------:R-:W-:Y:S01]  /*09e0*/  MOV R117, R116 ;  /* 0x0000007400757202 */ /* 0x000fe20000000f00 */
[----:B------:R-:W-:Y:S06]  /*09f0*/  @!P4 BRA `(.L_x_20419) ;  /* 0x0000000000e0c947 */ /* 0x000fec0003800000 */
[----:B0-----:R-:W-:Y:S01]  /*0a00*/  ISETP.NE.U32.AND P1, PT, RZ, UR16, PT ;  /* 0x00000010ff007c0c */ /* 0x001fe2000bf25070 */
        /* <DEDUP_REMOVED lines=8> */
[----:B------:R0:W5:Y:S03]  /*0a90*/  @P1 LDG.E.128 R16, desc[UR6][R120.64] ;  /* 0x0000000678101981 */ /* 0x000166000c1e1d00 */
[----:B--2---:R-:W-:Y:S02]  /*0aa0*/  @P0 IMAD.WIDE.U32 R118, R116, 0x10, R90 ;  /* 0x0000001074760825 */ /* 0x004fe400078e005a */
[----:B------:R-:W5:Y:S04]  /*0ab0*/  LDG.E.128 R88, desc[UR6][R88.64] ;  /* 0x0000000658587981 */ /* 0x000f68000c1e1d00 */
        /* <DEDUP_REMOVED lines=16> */
.L_x_20421:
        /* <DEDUP_REMOVED lines=9> */
.L_x_20420:
        /* <DEDUP_REMOVED lines=12> */
.L_x_20422:
[----:B------:R-:W1:Y:S01]  /*0d10*/  @UP0 LDCU.64 UR4, c[0x0][0x3a8] ;  /* 0x00007500ff0407ac */ /* 0x000e620008000a00 */
[----:B------:R-:W-:Y:S01]  /*0d20*/  PLOP3.LUT P0, PT, PT, PT, UP0, 0x80, 0x8 ;  /* 0x000000000008781c */ /* 0x000fe20003f0f008 */
[----:B------:R-:W-:Y:S01]  /*0d30*/  HFMA2 R89, -RZ, RZ, 0, 9.5367431640625e-07 ;  /* 0x00000010ff597431 */ /* 0x000fe200000001ff */
[----:B------:R-:W-:Y:S02]  /*0d40*/  PLOP3.LUT P1, PT, PT, PT, UP0, 0x80, 0x8 ;  /* 0x000000000008781c */ /* 0x000fe40003f2f008 */
[----:B------:R-:W-:-:S09]  /*0d50*/  IADD3 R117, PT, PT, R116, 0x20, RZ ;  /* 0x0000002074757810 */ /* 0x000fd20007ffe0ff */
[----:B-1----:R-:W-:-:S05]  /*0d60*/  @P0 IMAD.WIDE.U32 R88, R116, R89, UR4 ;  /* 0x0000000474580e25 */ /* 0x002fca000f8e0059 */
[----:B------:R1:W-:Y:S02]  /*0d70*/  @P1 STG.E.128 desc[UR6][R88.64], R12 ;  /* 0x0000000c58001986 */ /* 0x0003e4000c101d06 */
.L_x_20419:
[----:B0-----:R-:W-:Y:S05]  /*0d80*/  BSYNC.RECONVERGENT B0 ;  /* 0x0000000000007941 */ /* 0x001fea0003800200 */
.L_x_20418:
[----:B------:R-:W-:Y:S01]  /*0d90*/  ISETP.GE.U32.AND P0, PT, R112, 0x40, PT ;  /* 0x000000407000780c */ /* 0x000fe20003f06070 */
[----:B------:R-:W-:Y:S03]  /*0da0*/  BSSY.RECONVERGENT B0, `(.L_x_20423) ;  /* 0x0000040000007945 */ /* 0x000fe60003800200 */
[----:B-1----:R-:W-:-:S09]  /*0db0*/  P2R R88, PR, RZ, 0x1 ;  /* 0x00000001ff587803 */ /* 0x002fd20000000000 */
        /* <DEDUP_REMOVED lines=32> */
.L_x_20425:
        /* <DEDUP_REMOVED lines=23> */
.L_x_20426:
[----:B------:R-:W0:Y:S01]  /*1130*/  @UP0 LDCU.64 UR4, c[0x0][0x3a8] ;  /* 0x00007500ff0407ac */ /* 0x000e220008000a00 */
[----:B------:R-:W-:Y:S01]  /*1140*/  PLOP3.LUT P0, PT, PT, PT, UP0, 0x80, 0x8 ;  /* 0x000000000008781c */ /* 0x000fe20003f0f008 */
[----:B------:R-:W-:Y:S01]  /*1150*/  HFMA2 R88, -RZ, RZ, 0, 9.5367431640625e-07 ;  /* 0x00000010ff587431 */ /* 0x000fe200000001ff */
[----:B------:R-:W-:-:S11]  /*1160*/  PLOP3.LUT P1, PT, PT, PT, UP0, 0x80, 0x8 ;  /* 0x000000000008781c */ /* 0x000fd60003f2f008 */
[C---:B0-----:R-:W-:Y:S01]  /*1170*/  @P0 IMAD.WIDE.U32 R88, R117.reuse, R88, UR4 ;  /* 0x0000000475580e25 */ /* 0x041fe2000f8e0058 */
[----:B------:R-:W-:-:S04]  /*1180*/  IADD3 R117, PT, PT, R117, 0x20, RZ ;  /* 0x0000002075757810 */ /* 0x000fc80007ffe0ff */
[----:B------:R0:W-:Y:S03]  /*1190*/  @P1 STG.E.128 desc[UR6][R88.64], R12 ;  /* 0x0000000c58001986 */ /* 0x0001e6000c101d06 */
.L_x_20424:
[----:B------:R-:W-:Y:S05]  /*11a0*/  BSYNC.RECONVERGENT B0 ;  /* 0x0000000000007941 */ /* 0x000fea0003800200 */
.L_x_20423:
        /* <DEDUP_REMOVED lines=35> */
.L_x_20429:
        /* <DEDUP_REMOVED lines=23> */
.L_x_20430:
[----:B------:R-:W0:Y:S01]  /*1550*/  @UP0 LDCU.64 UR4, c[0x0][0x3a8] ;  /* 0x00007500ff0407ac */ /* 0x000e220008000a00 */
[----:B------:R-:W-:Y:S01]  /*1560*/  PLOP3.LUT P0, PT, PT, PT, UP0, 0x80, 0x8 ;  /* 0x000000000008781c */ /* 0x000fe20003f0f008 */
[----:B------:R-:W-:Y:S01]  /*1570*/  HFMA2 R88, -RZ, RZ, 0, 9.5367431640625e-07 ;  /* 0x00000010ff587431 */ /* 0x000fe200000001ff */
[----:B------:R-:W-:-:S11]  /*1580*/  PLOP3.LUT P1, PT, PT, PT, UP0, 0x80, 0x8 ;  /* 0x000000000008781c */ /* 0x000fd60003f2f008 */
[C---:B0-----:R-:W-:Y:S01]  /*1590*/  @P0 IMAD.WIDE.U32 R88, R117.reuse, R88, UR4 ;  /* 0x0000000475580e25 */ /* 0x041fe2000f8e0058 */
[----:B------:R-:W-:-:S04]  /*15a0*/  IADD3 R117, PT, PT, R117, 0x20, RZ ;  /* 0x0000002075757810 */ /* 0x000fc80007ffe0ff */
[----:B------:R0:W-:Y:S03]  /*15b0*/  @P1 STG.E.128 desc[UR6][R88.64], R12 ;  /* 0x0000000c58001986 */ /* 0x0001e6000c101d06 */
.L_x_20428:
[----:B------:R-:W-:Y:S05]  /*15c0*/  BSYNC.RECONVERGENT B0 ;  /* 0x0000000000007941 */ /* 0x000fea0003800200 */
.L_x_20427:
        /* <DEDUP_REMOVED lines=35> */
.L_x_20433:
        /* <DEDUP_REMOVED lines=23> */
.L_x_20434:
[----:B------:R-:W0:Y:S01]  /*1970*/  @UP0 LDCU.64 UR4, c[0x0][0x3a8] ;  /* 0x00007500ff0407ac */ /* 0x000e220008000a00 */
[----:B------:R-:W-:Y:S01]  /*1980*/  PLOP3.LUT P0, PT, PT, PT, UP0, 0x80, 0x8 ;  /* 0x000000000008781c */ /* 0x000fe20003f0f008 */
[----:B------:R-:W-:Y:S01]  /*1990*/  HFMA2 R88, -RZ, RZ, 0, 9.5367431640625e-07 ;  /* 0x00000010ff587431 */ /* 0x000fe200000001ff */
[----:B------:R-:W-:-:S11]  /*19a0*/  PLOP3.LUT P1, PT, PT, PT, UP0, 0x80, 0x8 ;  /* 0x000000000008781c */ /* 0x000fd60003f2f008 */
[C---:B0-----:R-:W-:Y:S01]  /*19b0*/  @P0 IMAD.WIDE.U32 R88, R117.reuse, R88, UR4 ;  /* 0x0000000475580e25 */ /* 0x041fe2000f8e0058 */
[----:B------:R-:W-:-:S04]  /*19c0*/  IADD3 R117, PT, PT, R117, 0x20, RZ ;  /* 0x0000002075757810 */ /* 0x000fc80007ffe0ff */
[----:B------:R0:W-:Y:S03]  /*19d0*/  @P1 STG.E.128 desc[UR6][R88.64], R12 ;  /* 0x0000000c58001986 */ /* 0x0001e6000c101d06 */
.L_x_20432:
[----:B------:R-:W-:Y:S05]  /*19e0*/  BSYNC.RECONVERGENT B0 ;  /* 0x0000000000007941 */ /* 0x000fea0003800200 */
.L_x_20431:
        /* <DEDUP_REMOVED lines=35> */
.L_x_20437:
        /* <DEDUP_REMOVED lines=23> */
.L_x_20438:
[----:B------:R-:W0:Y:S01]  /*1d90*/  @UP0 LDCU.64 UR4, c[0x0][0x3a8] ;  /* 0x00007500ff0407ac */ /* 0x000e220008000a00 */
[----:B------:R-:W-:Y:S01]  /*1da0*/  PLOP3.LUT P0, PT, PT, PT, UP0, 0x80, 0x8 ;  /* 0x000000000008781c */ /* 0x000fe20003f0f008 */
[----:B------:R-:W-:Y:S01]  /*1db0*/  HFMA2 R88, -RZ, RZ, 0, 9.5367431640625e-07 ;  /* 0x00000010ff587431 */ /* 0x000fe200000001ff */
[----:B------:R-:W-:-:S11]  /*1dc0*/  PLOP3.LUT P1, PT, PT, PT, UP0, 0x80, 0x8 ;  /* 0x000000000008781c */ /* 0x000fd60003f2f008 */
[C---:B0-----:R-:W-:Y:S01]  /*1dd0*/  @P0 IMAD.WIDE.U32 R88, R117.reuse, R88, UR4 ;  /* 0x0000000475580e25 */ /* 0x041fe2000f8e0058 */
[----:B------:R-:W-:-:S04]  /*1de0*/  IADD3 R117, PT, PT, R117, 0x20, RZ ;  /* 0x0000002075757810 */ /* 0x000fc80007ffe0ff */
[----:B------:R0:W-:Y:S03]  /*1df0*/  @P1 STG.E.128 desc[UR6][R88.64], R12 ;  /* 0x0000000c58001986 */ /* 0x0001e6000c101d06 */
.L_x_20436:
[----:B------:R-:W-:Y:S05]  /*1e00*/  BSYNC.RECONVERGENT B0 ;  /* 0x0000000000007941 */ /* 0x000fea0003800200 */
.L_x_20435:
        /* <DEDUP_REMOVED lines=35> */
.L_x_20441:
        /* <DEDUP_REMOVED lines=23> */
.L_x_20442:
[----:B------:R-:W0:Y:S01]  /*21b0*/  @UP0 LDCU.64 UR4, c[0x0][0x3a8] ;  /* 0x00007500ff0407ac */ /* 0x000e220008000a00 */
[----:B------:R-:W-:Y:S01]  /*21c0*/  PLOP3.LUT P0, PT, PT, PT, UP0, 0x80, 0x8 ;  /* 0x000000000008781c */ /* 0x000fe20003f0f008 */
[----:B------:R-:W-:Y:S01]  /*21d0*/  HFMA2 R88, -RZ, RZ, 0, 9.5367431640625e-07 ;  /* 0x00000010ff587431 */ /* 0x000fe200000001ff */
[----:B------:R-:W-:-:S11]  /*21e0*/  PLOP3.LUT P1, PT, PT, PT, UP0, 0x80, 0x8 ;  /* 0x000000000008781c */ /* 0x000fd60003f2f008 */
[C---:B0-----:R-:W-:Y:S01]  /*21f0*/  @P0 IMAD.WIDE.U32 R88, R117.reuse, R88, UR4 ;  /* 0x0000000475580e25 */ /* 0x041fe2000f8e0058 */
[----:B------:R-:W-:-:S04]  /*2200*/  IADD3 R117, PT, PT, R117, 0x20, RZ ;  /* 0x0000002075757810 */ /* 0x000fc80007ffe0ff */
[----:B------:R0:W-:Y:S03]  /*2210*/  @P1 STG.E.128 desc[UR6][R88.64], R12 ;  /* 0x0000000c58001986 */ /* 0x0001e6000c101d06 */
.L_x_20440:
[----:B------:R-:W-:Y:S05]  /*2220*/  BSYNC.RECONVERGENT B0 ;  /* 0x0000000000007941 */ /* 0x000fea0003800200 */
.L_x_20439:
        /* <DEDUP_REMOVED lines=12> */
[----:B------:R-:W-:-:S13]  /*22f0*/  ISETP.NE.AND.EX P0, PT, RZ, UR17, PT, P0 ;  /* 0x00000011ff007c0c */ /* 0x000fda000bf05300 */
[----:B------:R-:W0:Y:S02]  /*2300*/  @P0 LDC.64 R88, c[0x0][0x3a0] ;  /* 0x0000e800ff580b82 */ /* 0x000e240000000a00 */
[----:B0-----:R-:W-:Y:S02]  /*2310*/  @P0 IMAD.WIDE.U32 R104, R117, 0x10, R88 ;  /* 0x0000001075680825 */ /* 0x001fe400078e0058 */
[----:B------:R-:W5:Y:S04]  /*2320*/  LDG.E.128 R88, desc[UR6][R90.64] ;  /* 0x000000065a587981 */ /* 0x000f68000c1e1d00 */
        /* <DEDUP_REMOVED lines=19> */
.L_x_20445:
        /* <DEDUP_REMOVED lines=23> */
.L_x_20446:
[----:B------:R-:W0:Y:S01]  /*25d0*/  @UP0 LDCU.64 UR4, c[0x0][0x3a8] ;  /* 0x00007500ff0407ac */ /* 0x000e220008000a00 */
[----:B------:R-:W-:Y:S01]  /*25e0*/  PLOP3.LUT P0, PT, PT, PT, UP0, 0x80, 0x8 ;  /* 0x000000000008781c */ /* 0x000fe20003f0f008 */
[----:B------:R-:W-:-:S12]  /*25f0*/  HFMA2 R88, -RZ, RZ, 0, 9.5367431640625e-07 ;  /* 0x00000010ff587431 */ /* 0x000fd800000001ff */
[C---:B0-----:R-:W-:Y:S01]  /*2600*/  @P0 IMAD.WIDE.U32 R88, R117.reuse, R88, UR4 ;  /* 0x0000000475580e25 */ /* 0x041fe2000f8e0058 */
[----:B------:R-:W-:Y:S02]  /*2610*/  PLOP3.LUT P0, PT, PT, PT, UP0, 0x80, 0x8 ;  /* 0x000000000008781c */ /* 0x000fe40003f0f008 */
[----:B------:R-:W-:-:S11]  /*2620*/  IADD3 R117, PT, PT, R117, 0x20, RZ ;  /* 0x0000002075757810 */ /* 0x000fd60007ffe0ff */
[----:B------:R0:W-:Y:S02]  /*2630*/  @P0 STG.E.128 desc[UR6][R88.64], R12 ;  /* 0x0000000c58000986 */ /* 0x0001e4000c101d06 */
.L_x_20444:
[----:B------:R-:W-:Y:S05]  /*2640*/  BSYNC.RECONVERGENT B0 ;  /* 0x0000000000007941 */ /* 0x000fea0003800200 */
.L_x_20443:
        /* <DEDUP_REMOVED lines=35> */
.L_x_20449:
        /* <DEDUP_REMOVED lines=23> */
.L_x_20450:
[----:B------:R-:W0:Y:S01]  /*29f0*/  @UP0 LDCU.64 UR4, c[0x0][0x3a8] ;  /* 0x00007500ff0407ac */ /* 0x000e220008000a00 */
[----:B------:R-:W-:Y:S01]  /*2a00*/  PLOP3.LUT P0, PT, PT, PT, UP0, 0x80, 0x8 ;  /* 0x000000000008781c */ /* 0x000fe20003f0f008 */
[----:B------:R-:W-:-:S12]  /*2a10*/  HFMA2 R88, -RZ, RZ, 0, 9.5367431640625e-07 ;  /* 0x00000010ff587431 */ /* 0x000fd800000001ff */
[----:B0-----:R-:W-:Y:S01]  /*2a20*/  @P0 IMAD.WIDE.U32 R88, R117, R88, UR4 ;  /* 0x0000000475580e25 */ /* 0x001fe2000f8e0058 */
[----:B------:R-:W-:-:S13]  /*2a30*/  PLOP3.LUT P0, PT, PT, PT, UP0, 0x80, 0x8 ;  /* 0x000000000008781c */ /* 0x000fda0003f0f008 */
[----:B------:R0:W-:Y:S02]  /*2a40*/  @P0 STG.E.128 desc[UR6][R88.64], R12 ;  /* 0x0000000c58000986 */ /* 0x0001e4000c101d06 */
.L_x_20448:
[----:B------:R-:W-:Y:S05]  /*2a50*/  BSYNC.RECONVERGENT B0 ;  /* 0x0000000000007941 */ /* 0x000fea0003800200 */
.L_x_20447:
[----:B0-----:R-:W-:Y:S01]  /*2a60*/  FADD.FTZ R89, RZ, R0 ;  /* 0x00000000ff597221 */ /* 0x001fe20000010000 */
[C---:B------:R-:W-:Y:S01]  /*2a70*/  ISETP.GE.U32.AND P4, PT, R112.reuse, 0x20, PT ;  /* 0x000000207000780c */ /* 0x040fe20003f86070 */
[----:B------:R-:W-:Y:S01]  /*2a80*/  UMOV UR4, 0xffffffff ;  /* 0xffffffff00047882 */ /* 0x000fe20000000000 */
[----:B------:R-:W-:Y:S01]  /*2a90*/  ISETP.GT.U32.AND P3, PT, R112, 0x3f, PT ;  /* 0x0000003f7000780c */ /* 0x000fe20003f64070 */
[----:B------:R-:W-:Y:S01]  /*2aa0*/  FADD.FTZ R89, R2, R89 ;  /* 0x0000005902597221 */ /* 0x000fe20000010000 */
[C---:B------:R-:W-:Y:S02]  /*2ab0*/  ISETP.GT.U32.AND P2, PT, R112.reuse, 0x5f, PT ;  /* 0x0000005f7000780c */ /* 0x040fe40003f44070 */
        /* <DEDUP_REMOVED lines=42> */
[----:B------:R-:W-:Y:S01]  /*2d60*/  ISETP.GT.U32.AND P6, PT, R112, 0xbf, PT ;  /* 0x000000bf7000780c */ /* 0x000fe20003fc4070 */
        /* <DEDUP_REMOVED lines=87> */
.L_x_20480:
[----:B------:R-:W-:Y:S01]  /*32e0*/  FMUL.FTZ R88, R119, R119 ;  /* 0x0000007777587220 */ /* 0x000fe20000410000 */
[----:B01----:R-:W-:Y:S01]  /*32f0*/  FADD.FTZ R120, R120, R125 ;  /* 0x0000007d78787221 */ /* 0x003fe20000010000 */
[----:B------:R-:W-:Y:S01]  /*3300*/  ISETP.NE.AND P0, PT, RZ, UR10, PT ;  /* 0x0000000aff007c0c */ /* 0x000fe2000bf05270 */
[----:B------:R-:W0:Y:S01]  /*3310*/  @!P5 LDC.64 R90, c[0x0][0x3c0] ;  /* 0x0000f000ff5adb82 */ /* 0x000e220000000a00 */
[----:B------:R-:W-:Y:S01]  /*3320*/  BSSY.RECONVERGENT B0, `(.L_x_20452) ;  /* 0x000001c000007945 */ /* 0x000fe20003800200 */
[----:B------:R-:W-:Y:S01]  /*3330*/  FFMA.FTZ R117, R120, R89, UR11 ;  /* 0x0000000b78757e23 */ /* 0x000fe20008010059 */
[----:B------:R-:W-:-:S05]  /*3340*/  FSEL R118, R88, RZ, P0 ;  /* 0x000000ff58767208 */ /* 0x000fca0000000000 */
[----:B------:R-:W1:Y:S01]  /*3350*/  @!P5 LDC.64 R88, c[0x0][0x3c8] ;  /* 0x0000f200ff58db82 */ /* 0x000e620000000a00 */
[----:B------:R-:W-:Y:S01]  /*3360*/  FADD.FTZ R118, R117, R118 ;  /* 0x0000007675767221 */ /* 0x000fe20000010000 */
[----:B------:R-:W-:-:S05]  /*3370*/  FSEL R117, R119, RZ, !P0 ;  /* 0x000000ff77757208 */ /* 0x000fca0004000000 */
[----:B------:R-:W2:Y:S01]  /*3380*/  MUFU.RSQ R118, R118 ;  /* 0x0000007600767308 */ /* 0x000ea20000001400 */
[----:B0-----:R-:W-:-:S05]  /*3390*/  @!P5 IMAD.WIDE R90, R111, 0x4, R90 ;  /* 0x000000046f5ad825 */ /* 0x001fca00078e025a */
[----:B------:R0:W-:Y:S01]  /*33a0*/  @!P5 STG.E desc[UR6][R90.64], R119 ;  /* 0x000000775a00d986 */ /* 0x0001e2000c101906 */
[----:B-1----:R-:W-:-:S05]  /*33b0*/  @!P5 IMAD.WIDE R88, R111, 0x4, R88 ;  /* 0x000000046f58d825 */ /* 0x002fca00078e0258 */
[----:B--2---:R0:W-:Y:S01]  /*33c0*/  @!P5 STG.E desc[UR6][R88.64], R118 ;  /* 0x000000765800d986 */ /* 0x0041e2000c101906 */
[----:B------:R-:W-:Y:S05]  /*33d0*/  @!P4 BRA `(.L_x_20453) ;  /* 0x000000000040c947 */ /* 0x000fea0003800000 */
[----:B------:R-:W1:Y:S01]  /*33e0*/  LDC.64 R120, c[0x0][0x428] ;  /* 0x00010a00ff787b82 */ /* 0x000e620000000a00 */
[--C-:B0-----:R-:W-:Y:S01]  /*33f0*/  FADD.FTZ R89, R0, -R117.reuse ;  /* 0x8000007500597221 */ /* 0x101fe20000010000 */
        /* <DEDUP_REMOVED lines=11> */
[C---:B-1----:R-:W-:Y:S01]  /*34b0*/  IMAD.WIDE.U32 R120, R116.reuse, 0x10, R120 ;  /* 0x0000001074787825 */ /* 0x042fe200078e0078 */
[----:B------:R-:W-:-:S04]  /*34c0*/  IADD3 R116, PT, PT, R116, 0x20, RZ ;  /* 0x0000002074747810 */ /* 0x000fc80007ffe0ff */
[----:B------:R1:W-:Y:S03]  /*34d0*/  STG.E.128 desc[UR6][R120.64], R88 ;  /* 0x0000005878007986 */ /* 0x0003e6000c101d06 */
.L_x_20453:
[----:B------:R-:W-:Y:S05]  /*34e0*/  BSYNC.RECONVERGENT B0 ;  /* 0x0000000000007941 */ /* 0x000fea0003800200 */
.L_x_20452:
[----:B------:R-:W-:Y:S01]  /*34f0*/  ISETP.GE.U32.AND P0, PT, R112, 0x40, PT ;  /* 0x000000407000780c */ /* 0x000fe20003f06070 */
[----:B------:R-:W-:-:S12]  /*3500*/  BSSY.RECONVERGENT B0, `(.L_x_20454) ;  /* 0x0000012000007945 */ /* 0x000fd80003800200 */
[----:B------:R-:W-:Y:S05]  /*3510*/  @!P0 BRA `(.L_x_20455) ;  /* 0x0000000000408947 */ /* 0x000fea0003800000 */
[----:B-1----:R-:W1:Y:S01]  /*3520*/  LDC.64 R120, c[0x0][0x428] ;  /* 0x00010a00ff787b82 */ /* 0x002e620000000a00 */
        /* <DEDUP_REMOVED lines=15> */
.L_x_20455:
[----:B------:R-:W-:Y:S05]  /*3620*/  BSYNC.RECONVERGENT B0 ;  /* 0x0000000000007941 */ /* 0x000fea0003800200 */
.L_x_20454:
[----:B------:R-:W-:Y:S01]  /*3630*/  ISETP.GE.U32.AND P0, PT, R112, 0x60, PT ;  /* 0x000000607000780c */ /* 0x000fe20003f06070 */
[----:B------:R-:W-:-:S12]  /*3640*/  BSSY.RECONVERGENT B0, `(.L_x_20456) ;  /* 0x0000012000007945 */ /* 0x000fd80003800200 */
[----:B------:R-:W-:Y:S05]  /*3650*/  @!P0 BRA `(.L_x_20457) ;  /* 0x0000000000408947 */ /* 0x000fea0003800000 */
[----:B-12---:R-:W1:Y:S01]  /*3660*/  LDC.64 R120, c[0x0][0x428] ;  /* 0x00010a00ff787b82 */ /* 0x006e620000000a00 */
        /* <DEDUP_REMOVED lines=15> */
.L_x_20457:
[----:B------:R-:W-:Y:S05]  /*3760*/  BSYNC.RECONVERGENT B0 ;  /* 0x0000000000007941 */ /* 0x000fea0003800200 */
.L_x_20456:
[----:B------:R-:W-:Y:S01]  /*3770*/  ISETP.GE.U32.AND P0, PT, R112, 0x80, PT ;  /* 0x000000807000780c */ /* 0x000fe20003f06070 */
[----:B------:R-:W-:-:S12]  /*3780*/  BSSY.RECONVERGENT B0, `(.L_x_20458) ;  /* 0x0000012000007945 */ /* 0x000fd80003800200 */
[----:B------:R-:W-:Y:S05]  /*3790*/  @!P0 BRA `(.L_x_20459) ;  /* 0x0000000000408947 */ /* 0x000fea0003800000 */
[----:B-123--:R-:W1:Y:S01]  /*37a0*/  LDC.64 R120, c[0x0][0x428] ;  /* 0x00010a00ff787b82 */ /* 0x00ee620000000a00 */
        /* <DEDUP_REMOVED lines=15> */
.L_x_20459:
[----:B------:R-:W-:Y:S05]  /*38a0*/  BSYNC.RECONVERGENT B0 ;  /* 0x0000000000007941 */ /* 0x000fea0003800200 */
.L_x_20458:
[----:B------:R-:W-:Y:S01]  /*38b0*/  ISETP.GE.U32.AND P0, PT, R112, 0xa0, PT ;  /* 0x000000a07000780c */ /* 0x000fe20003f06070 */
[----:B------:R-:W-:-:S12]  /*38c0*/  BSSY.RECONVERGENT B0, `(.L_x_20460) ;  /* 0x0000012000007945 */ /* 0x000fd80003800200 */
[----:B------:R-:W-:Y:S05]  /*38d0*/  @!P0 BRA `(.L_x_20461) ;  /* 0x0000000000408947 */ /* 0x000fea0003800000 */
[----:B-1234-:R-:W1:Y:S01]  /*38e0*/  LDC.64 R120, c[0x0][0x428] ;  /* 0x00010a00ff787b82 */ /* 0x01ee620000000a00 */
        /* <DEDUP_REMOVED lines=15> */
.L_x_20461:
[----:B------:R-:W-:Y:S05]  /*39e0*/  BSYNC.RECONVERGENT B0 ;  /* 0x0000000000007941 */ /* 0x000fea0003800200 */
.L_x_20460:
        /* <DEDUP_REMOVED lines=16> */
[C---:B0-----:R-:W-:Y:S01]  /*3af0*/  IMAD.WIDE.U32 R120, R116.reuse, 0x10, R120 ;  /* 0x0000001074787825 */ /* 0x041fe200078e0078 */
[----:B------:R-:W-:-:S04]  /*3b00*/  IADD3 R116, PT, PT, R116, 0x20, RZ ;  /* 0x0000002074747810 */ /* 0x000fc80007ffe0ff */
[----:B------:R0:W-:Y:S03]  /*3b10*/  STG.E.128 desc[UR6][R120.64], R88 ;  /* 0x0000005878007986 */ /* 0x0001e6000c101d06 */
.L_x_20463:
[----:B------:R-:W-:Y:S05]  /*3b20*/  BSYNC.RECONVERGENT B0 ;  /* 0x0000000000007941 */ /* 0x000fea0003800200 */
.L_x_20462:
        /* <DEDUP_REMOVED lines=19> */
.L_x_20465:
[----:B------:R-:W-:Y:S05]  /*3c60*/  BSYNC.RECONVERGENT B0 ;  /* 0x0000000000007941 */ /* 0x000fea0003800200 */
.L_x_20464:
        /* <DEDUP_REMOVED lines=12> */
[----:B0-----:R-:W-:-:S04]  /*3d30*/  IMAD.WIDE.U32 R116, R116, 0x10, R88 ;  /* 0x0000001074747825 */ /* 0x001fc800078e0058 */
[----:B-----5:R-:W-:Y:S01]  /*3d40*/  FFMA.FTZ R88, R91, R28, R24 ;  /* 0x0000001c5b587223 */ /* 0x020fe20000010018 */
[----:B------:R-:W-:Y:S01]  /*3d50*/  FFMA.FTZ R89, R90, R29, R25 ;  /* 0x0000001d5a597223 */ /* 0x000fe20000010019 */
[----:B------:R-:W-:Y:S01]  /*3d60*/  FFMA.FTZ R90, R121, R30, R26 ;  /* 0x0000001e795a7223 */ /* 0x000fe2000001001a */
[----:B------:R-:W-:-:S05]  /*3d70*/  FFMA.FTZ R91, R118, R31, R27 ;  /* 0x0000001f765b7223 */ /* 0x000fca000001001b */
[----:B------:R0:W-:Y:S02]  /*3d80*/  STG.E.128 desc[UR6][R116.64], R88 ;  /* 0x0000005874007986 */ /* 0x0001e4000c101d06 */
.L_x_20467:
[----:B------:R-:W-:Y:S05]  /*3d90*/  BSYNC.RECONVERGENT B0 ;  /* 0x0000000000007941 */ /* 0x000fea0003800200 */
.L_x_20466:
[----:B01234-:R-:W0:Y:S02]  /*3da0*/  LDC.64 R88, c[0x0][0x380] ;  /* 0x0000e000ff587b82 */ /* 0x01fe240000000a00 */
[----:B0-----:R-:W-:-:S04]  /*3db0*/  LEA R111, R88, R111, 0x2 ;  /* 0x0000006f586f7211 */ /* 0x001fc800078e10ff */
[----:B------:R-:W-:-:S13]  /*3dc0*/  ISETP.GE.AND P0, PT, R111, R89, PT ;  /* 0x000000596f00720c */ /* 0x000fda0003f06270 */
[----:B------:R-:W-:Y:S05]  /*3dd0*/  @!P0 BRA `(.L_x_20468) ;  /* 0xffffffc800ec8947 */ /* 0x000fea000383ffff */
[----:B------:R-:W-:Y:S05]  /*3de0*/  EXIT ;  /* 0x000000000000794d */ /* 0x000fea0003800000 */
.L_x_20451:
        /* <DEDUP_REMOVED lines=8> */
.L_x_20470:
[----:B------:R-:W-:Y:S05]  /*3e70*/  BSYNC B0 ;  /* 0x0000000000007941 */ /* 0x000fea0003800000 */
.L_x_20469:
        /* <DEDUP_REMOVED lines=9> */
.L_x_20471:
[----:B------:R-:W-:Y:S01]  /*3f10*/  HFMA2 R117, -RZ, RZ, 0, 2.384185791015625e-07 ;  /* 0x00000004ff757431 */ /* 0x000fe200000001ff */
[----:B------:R-:W-:-:S05]  /*3f20*/  MOV R89, R125 ;  /* 0x0000007d00597202 */ /* 0x000fca0000000f00 */
[----:B------:R-:W-:-:S05]  /*3f30*/  FADD.FTZ R120, R118, R89 ;  /* 0x0000005976787221 */ /* 0x000fca0000010000 */
[----:B------:R-:W-:-:S07]  /*3f40*/  MOV R124, R120 ;  /* 0x00000078007c7202 */ /* 0x000fce0000000f00 */
[----:B------:R-:W-:Y:S05]  /*3f50*/  WARPSYNC.COLLECTIVE R90, `(.L_x_20472) ;  /* 0x000000005a087348 */ /* 0x000fea0003c00000 */
[----:B------:R0:W1:Y:S02]  /*3f60*/  SHFL.BFLY P6, R125, R124, R117, R91 ;  /* 0x0c0000757c7d7389 */ /* 0x00006400000c005b */
[----:B01----:R-:W-:Y:S05]  /*3f70*/  ENDCOLLECTIVE ;  /* 0x000000000000791b */ /* 0x003fea0003800000 */
.L_x_20472:
        /* <DEDUP_REMOVED lines=8> */
.L_x_20473:
[----:B------:R-:W-:Y:S01]  /*4000*/  HFMA2 R117, -RZ, RZ, 0, 9.5367431640625e-07 ;  /* 0x00000010ff757431 */ /* 0x000fe200000001ff */
[----:B------:R-:W-:-:S05]  /*4010*/  MOV R122, R125 ;  /* 0x0000007d007a7202 */ /* 0x000fca0000000f00 */
[----:B------:R-:W-:-:S05]  /*4020*/  FADD.FTZ R122, R121, R122 ;  /* 0x0000007a797a7221 */ /* 0x000fca0000010000 */
[----:B------:R-:W-:-:S07]  /*4030*/  MOV R124, R122 ;  /* 0x0000007a007c7202 */ /* 0x000fce0000000f00 */
[----:B------:R-:W-:Y:S05]  /*4040*/  WARPSYNC.COLLECTIVE R90, `(.L_x_20474) ;  /* 0x000000005a087348 */ /* 0x000fea0003c00000 */
[----:B------:R0:W1:Y:S02]  /*4050*/  SHFL.BFLY P6, R125, R124, R117, R91 ;  /* 0x0c0000757c7d7389 */ /* 0x00006400000c005b */
[----:B01----:R-:W-:Y:S05]  /*4060*/  ENDCOLLECTIVE ;  /* 0x000000000000791b */ /* 0x003fea0003800000 */
.L_x_20474:
        /* <DEDUP_REMOVED lines=78> */
.L_x_20475:
[----:B------:R-:W-:Y:S01]  /*4550*/  HFMA2 R117, -RZ, RZ, 0, 1.1920928955078125e-07 ;  /* 0x00000002ff757431 */ /* 0x000fe200000001ff */
[----:B------:R-:W-:-:S05]  /*4560*/  MOV R121, R125 ;  /* 0x0000007d00797202 */ /* 0x000fca0000000f00 */
[----:B------:R-:W-:-:S05]  /*4570*/  FADD.FTZ R121, R88, R121 ;  /* 0x0000007958797221 */ /* 0x000fca0000010000 */
[----:B------:R-:W-:-:S07]  /*4580*/  MOV R124, R121 ;  /* 0x00000079007c7202 */ /* 0x000fce0000000f00 */
[----:B------:R-:W-:Y:S05]  /*4590*/  WARPSYNC.COLLECTIVE R90, `(.L_x_20476) ;  /* 0x000000005a087348 */ /* 0x000fea0003c00000 */
[----:B------:R0:W1:Y:S02]  /*45a0*/  SHFL.BFLY P6, R125, R124, R117, R91 ;  /* 0x0c0000757c7d7389 */ /* 0x00006400000c005b */
[----:B01----:R-:W-:Y:S05]  /*45b0*/  ENDCOLLECTIVE ;  /* 0x000000000000791b */ /* 0x003fea0003800000 */
.L_x_20476:
[----:B------:R-:W-:Y:S01]  /*45c0*/  HFMA2 R117, -RZ, RZ, 0, 2.384185791015625e-07 ;  /* 0x00000004ff757431 */ /* 0x000fe200000001ff */
[----:B------:R-:W-:-:S05]  /*45d0*/  MOV R118, R125 ;  /* 0x0000007d00767202 */ /* 0x000fca0000000f00 */
[----:B------:R-:W-:-:S05]  /*45e0*/  FADD.FTZ R118, R121, R118 ;  /* 0x0000007679767221 */ /* 0x000fca0000010000 */
[----:B------:R-:W-:-:S07]  /*45f0*/  MOV R124, R118 ;  /* 0x00000076007c7202 */ /* 0x000fce0000000f00 */
[----:B------:R-:W-:Y:S05]  /*4600*/  WARPSYNC.COLLECTIVE R90, `(.L_x_20477) ;  /* 0x000000005a087348 */ /* 0x000fea0003c00000 */
[----:B------:R0:W1:Y:S02]  /*4610*/  SHFL.BFLY P6, R125, R124, R117, R91 ;  /* 0x0c0000757c7d7389 */ /* 0x00006400000c005b */
[----:B01----:R-:W-:Y:S05]  /*4620*/  ENDCOLLECTIVE ;  /* 0x000000000000791b */ /* 0x003fea0003800000 */
.L_x_20477:
[----:B------:R-:W-:Y:S01]  /*4630*/  HFMA2 R117, -RZ, RZ, 0, 4.76837158203125e-07 ;  /* 0x00000008ff757431 */ /* 0x000fe200000001ff */
[----:B------:R-:W-:-:S05]  /*4640*/  MOV R123, R125 ;  /* 0x0000007d007b7202 */ /* 0x000fca0000000f00 */
[----:B------:R-:W-:-:S05]  /*4650*/  FADD.FTZ R123, R118, R123 ;  /* 0x0000007b767b7221 */ /* 0x000fca0000010000 */
[----:B------:R-:W-:-:S07]  /*4660*/  MOV R124, R123 ;  /* 0x0000007b007c7202 */ /* 0x000fce0000000f00 */
[----:B------:R-:W-:Y:S05]  /*4670*/  WARPSYNC.COLLECTIVE R90, `(.L_x_20478) ;  /* 0x000000005a087348 */ /* 0x000fea0003c00000 */
[----:B------:R0:W1:Y:S02]  /*4680*/  SHFL.BFLY P6, R125, R124, R117, R91 ;  /* 0x0c0000757c7d7389 */ /* 0x00006400000c005b */
[----:B01----:R-:W-:Y:S05]  /*4690*/  ENDCOLLECTIVE ;  /* 0x000000000000791b */ /* 0x003fea0003800000 */
.L_x_20478:
[----:B------:R-:W-:Y:S01]  /*46a0*/  HFMA2 R117, -RZ, RZ, 0, 9.5367431640625e-07 ;  /* 0x00000010ff757431 */ /* 0x000fe200000001ff */
[----:B------:R-:W-:-:S05]  /*46b0*/  MOV R120, R125 ;  /* 0x0000007d00787202 */ /* 0x000fca0000000f00 */
[----:B------:R-:W-:-:S05]  /*46c0*/  FADD.FTZ R120, R123, R120 ;  /* 0x000000787b787221 */ /* 0x000fca0000010000 */
[----:B------:R-:W-:-:S07]  /*46d0*/  MOV R124, R120 ;  /* 0x00000078007c7202 */ /* 0x000fce0000000f00 */
[----:B------:R-:W-:Y:S05]  /*46e0*/  WARPSYNC.COLLECTIVE R90, `(.L_x_20479) ;  /* 0x000000005a087348 */ /* 0x000fea0003c00000 */
[----:B------:R0:W1:Y:S02]  /*46f0*/  SHFL.BFLY P6, R125, R124, R117, R91 ;  /* 0x0c0000757c7d7389 */ /* 0x00006400000c005b */
[----:B01----:R-:W-:Y:S05]  /*4700*/  ENDCOLLECTIVE ;  /* 0x000000000000791b */ /* 0x003fea0003800000 */
.L_x_20479:
[----:B------:R-:W-:Y:S05]  /*4710*/  BRA `(.L_x_20480) ;  /* 0xffffffe800f07947 */ /* 0x000fea000383ffff */
.L_x_20481:
        /* <DEDUP_REMOVED lines=14> */
.L_x_22744:


//--------------------- .text._ZN10layer_norm31ln_parallel_residual_fwd_kernelINS_13Kernel_traitsIfffffjLj1024ELj1ELj4ELj1ELj16ENS_18Kernel_traits_baseILj1024EfffffjLj128EEEEELb0ELb1ELb1EEEvNS_9FwdParamsE --------------------------
	.section	.text._ZN10layer_norm31ln_parallel_residual_fwd_kernelINS_13Kernel_traitsIfffffjLj1024ELj1ELj4ELj1ELj16ENS_18Kernel_traits_baseILj1024EfffffjLj128EEEEELb0ELb1ELb1EEEvNS_9FwdParamsE,"ax",@progbits
	.align	128
        .global         _ZN10layer_norm31ln_parallel_residual_fwd_kernelINS_13Kernel_traitsIfffffjLj1024ELj1ELj4ELj1ELj16ENS_18Kernel_traits_baseILj1024EfffffjLj128EEEEELb0ELb1ELb1EEEvNS_9FwdParamsE
        .type           _ZN10layer_norm31ln_parallel_residual_fwd_kernelINS_13Kernel_traitsIfffffjLj1024ELj1ELj4ELj1ELj16ENS_18Kernel_traits_baseILj1024EfffffjLj128EEEEELb0ELb1ELb1EEEvNS_9FwdParamsE,@function
        .size           _ZN10layer_norm31ln_parallel_residual_fwd_kernelINS_13Kernel_traitsIfffffjLj1024ELj1ELj4ELj1ELj16ENS_18Kernel_traits_baseILj1024EfffffjLj128EEEEELb0ELb1ELb1EEEvNS_9FwdParamsE,(.L_x_22745 - _ZN10layer_norm31ln_parallel_residual_fwd_kernelINS_13Kernel_traitsIfffffjLj1024ELj1ELj4ELj1ELj16ENS_18Kernel_traits_baseILj1024EfffffjLj128EEEEELb0ELb1ELb1EEEvNS_9FwdParamsE)
        .other          _ZN10layer_norm31ln_parallel_residual_fwd_kernelINS_13Kernel_traitsIfffffjLj1024ELj1ELj4ELj1ELj16ENS_18Kernel_traits_baseILj1024EfffffjLj128EEEEELb0ELb1ELb1EEEvNS_9FwdParamsE,@"STO_CUDA_ENTRY STV_DEFAULT"
_ZN10layer_norm31ln_parallel_residual_fwd_kernelINS_13Kernel_traitsIfffffjLj1024ELj1ELj4ELj1ELj16ENS_18Kernel_traits_baseILj1024EfffffjLj128EEEEELb0ELb1ELb1EEEvNS_9FwdParamsE:
.text._ZN10layer_norm31ln_parallel_residual_fwd_kernelINS_13Kernel_traitsIfffffjLj1024ELj1ELj4ELj1ELj16ENS_18Kernel_traits_baseILj1024EfffffjLj128EEEEELb0ELb1ELb1EEEvNS_9FwdParamsE:
        /* <DEDUP_REMOVED lines=37> */
.L_x_20482:
        /* <DEDUP_REMOVED lines=26> */
.L_x_20483:
        /* <DEDUP_REMOVED lines=10> */
.L_x_20502:
[----:B----4-:R-:W-:Y:S01]  /*0490*/  ISETP.NE.U32.AND P2, PT, RZ, UR8, PT ;  /* 0x00000008ff007c0c */ /* 0x010fe2000bf45070 */
[----:B0-----:R-:W4:Y:S01]  /*04a0*/  LDC.64 R120, c[0x0][0x390] ;  /* 0x0000e400ff787b82 */ /* 0x001f220000000a00 */
[----:B-1----:R-:W-:Y:S02]  /*04b0*/  IMAD R0, R7, UR4, RZ ;  /* 0x0000000407007c24 */ /* 0x002fe4000f8e02ff */
[----:B------:R-:W-:-:S03]  /*04c0*/  ISETP.NE.AND.EX P2, PT, RZ, UR9, PT, P2 ;  /* 0x00000009ff007c0c */ /* 0x000fc6000bf45320 */
[----:B------:R-:W-:Y:S02]  /*04d0*/  SHF.R.S32.HI R9, RZ, 0x1f, R0 ;  /* 0x0000001fff097819 */ /* 0x000fe40000011400 */
[----:B0-----:R-:W0:Y:S02]  /*04e0*/  @P1 LDC.64 R2, c[0x0][0x398] ;  /* 0x0000e600ff021b82 */ /* 0x001e240000000a00 */
[----:B------:R-:W-:-:S04]  /*04f0*/  LEA.HI R9, R9, R0, RZ, 0x2 ;  /* 0x0000000009097211 */ /* 0x000fc800078f10ff */
[----:B------:R-:W-:Y:S02]  /*0500*/  LEA.HI.SX32 R6, R9, R8, 0x1e ;  /* 0x0000000809067211 */ /* 0x000fe400078ff2ff */
[----:B------:R-:W1:Y:S03]  /*0510*/  @P2 LDC.64 R4, c[0x0][0x3a0] ;  /* 0x0000e800ff042b82 */ /* 0x000e660000000a00 */
[----:B----4-:R-:W-:-:S06]  /*0520*/  IMAD.WIDE.U32 R88, R6, 0x10, R120 ;  /* 0x0000001006587825 */ /* 0x010fcc00078e0078 */
[----:B-----5:R-:W5:Y:S01]  /*0530*/  LDG.E.128 R88, desc[UR6][R88.64] ;  /* 0x0000000658587981 */ /* 0x020f62000c1e1d00 */
[----:B------:R-:W-:Y:S01]  /*0540*/  UISETP.NE.U32.AND UP0, UPT, UR10, URZ, UPT ;  /* 0x000000ff0a00728c */ /* 0x000fe2000bf05070 */
[----:B0-----:R-:W-:-:S04]  /*0550*/  @P1 IMAD.WIDE.U32 R2, R6, 0x10, R2 ;  /* 0x0000001006021825 */ /* 0x001fc800078e0002 */
[----:B-1----:R-:W-:Y:S01]  /*0560*/  @P2 IMAD.WIDE.U32 R4, R6, 0x10, R4 ;  /* 0x0000001006042825 */ /* 0x002fe200078e0004 */
[----:B------:R-:W-:Y:S01]  /*0570*/  UISETP.NE.AND.EX UP0, UPT, UR11, URZ, UPT, UP0 ;  /* 0x000000ff0b00728c */ /* 0x000fe2000bf05300 */
[----:B------:R0:W5:Y:S04]  /*0580*/  @P1 LDG.E.128 R20, desc[UR6][R2.64] ;  /* 0x0000000602141981 */ /* 0x000168000c1e1d00 */
[----:B------:R0:W5:Y:S01]  /*0590*/  @P2 LDG.E.128 R16, desc[UR6][R4.64] ;  /* 0x0000000604102981 */ /* 0x000162000c1e1d00 */
[----:B------:R-:W-:-:S13]  /*05a0*/  PLOP3.LUT P1, PT, PT, PT, UP0, 0x80, 0x8 ;  /* 0x000000000008781c */ /* 0x000fda0003f2f008 */
[----:B0-----:R-:W-:Y:S05]  /*05b0*/  @!P1 BRA `(.L_x_20484) ;  /* 0x00000000005c9947 */ /* 0x001fea0003800000 */
        /* <DEDUP_REMOVED lines=14> */
.L_x_20485:
        /* <DEDUP_REMOVED lines=9> */
.L_x_20484:
        /* <DEDUP_REMOVED lines=12> */
.L_x_20486:
        /* <DEDUP_REMOVED lines=31> */
.L_x_20487:
        /* <DEDUP_REMOVED lines=23> */
.L_x_20488:
        /* <DEDUP_REMOVED lines=26> */
.L_x_20489:
        /* <DEDUP_REMOVED lines=21> */
.L_x_20490:
        /* <DEDUP_REMOVED lines=26> */
.L_x_20491:
        /* <DEDUP_REMOVED lines=21> */
.L_x_20492:
        /* <DEDUP_REMOVED lines=26> */
.L_x_20493:
        /* <DEDUP_REMOVED lines=21> */
.L_x_20494:
        /* <DEDUP_REMOVED lines=26> */
.L_x_20495:
        /* <DEDUP_REMOVED lines=21> */
.L_x_20496:
[----:B------:R-:W0:Y:S01]  /*1710*/  @P0 LDC.64 R114, c[0x0][0x3a8] ;  /* 0x0000ea00ff720b82 */ /* 0x000e220000000a00 */
[----:B------:R-:W-:-:S07]  /*1720*/  IADD3 R113, PT, PT, R6, 0xc0, RZ ;  /* 0x000000c006717810 */ /* 0x000fce0007ffe0ff */
[----:B------:R-:W1:Y:S08]  /*1730*/  @P1 LDC.64 R90, c[0x0][0x398] ;  /* 0x0000e600ff5a1b82 */ /* 0x000e700000000a00 */
[----:B------:R-:W4:Y:S01]  /*1740*/  @P2 LDC.64 R88, c[0x0][0x3a0] ;  /* 0x0000e800ff582b82 */ /* 0x000f220000000a00 */
[----:B0-----:R-:W-:-:S05]  /*1750*/  @P0 IMAD.WIDE.U32 R114, R108, 0x10, R114 ;  /* 0x000000106c720825 */ /* 0x001fca00078e0072 */
[----:B------:R0:W-:Y:S01]  /*1760*/  @P0 STG.E.128 desc[UR6][R114.64], R12 ;  /* 0x0000000c72000986 */ /* 0x0001e2000c101d06 */
[----:B-1----:R-:W-:-:S05]  /*1770*/  @P1 IMAD.WIDE.U32 R90, R113, 0x10, R90 ;  /* 0x00000010715a1825 */ /* 0x002fca00078e005a */
[----:B------:R1:W5:Y:S01]  /*1780*/  @P1 LDG.E.128 R20, desc[UR6][R90.64] ;  /* 0x000000065a141981 */ /* 0x000362000c1e1d00 */
[----:B----4-:R-:W-:-:S05]  /*1790*/  @P2 IMAD.WIDE.U32 R88, R113, 0x10, R88 ;  /* 0x0000001071582825 */ /* 0x010fca00078e0058 */
[----:B------:R0:W5:Y:S01]  /*17a0*/  @P2 LDG.E.128 R16, desc[UR6][R88.64] ;  /* 0x0000000658102981 */ /* 0x000162000c1e1d00 */
[----:B-1----:R-:W-:-:S06]  /*17b0*/  IMAD.WIDE.U32 R90, R113, 0x10, R120 ;  /* 0x00000010715a7825 */ /* 0x002fcc00078e0078 */
[----:B------:R-:W5:Y:S01]  /*17c0*/  LDG.E.128 R88, desc[UR6][R90.64] ;  /* 0x000000065a587981 */ /* 0x000f62000c1e1d00 */
[----:B0-----:R-:W-:Y:S05]  /*17d0*/  BRA.U UP0, `(.L_x_20497) ;  /* 0x0000000100347547 */ /* 0x001fea000b800000 */
        /* <DEDUP_REMOVED lines=13> */
.L_x_20497:
        /* <DEDUP_REMOVED lines=21> */
.L_x_20498:
[----:B------:R-:W0:Y:S08]  /*1a00*/  @P0 LDC.64 R118, c[0x0][0x3a8] ;  /* 0x0000ea00ff760b82 */ /* 0x000e300000000a00 */
[----:B------:R-:W1:Y:S08]  /*1a10*/  @P2 LDC.64 R88, c[0x0][0x3a0] ;  /* 0x0000e800ff582b82 */ /* 0x000e700000000a00 */
[----:B------:R-:W4:Y:S01]  /*1a20*/  @P1 LDC.64 R90, c[0x0][0x398] ;  /* 0x0000e600ff5a1b82 */ /* 0x000f220000000a00 */
[----:B0-----:R-:W-:-:S05]  /*1a30*/  @P0 IMAD.WIDE.U32 R118, R113, 0x10, R118 ;  /* 0x0000001071760825 */ /* 0x001fca00078e0076 */
[----:B------:R0:W-:Y:S02]  /*1a40*/  @P0 STG.E.128 desc[UR6][R118.64], R12 ;  /* 0x0000000c76000986 */ /* 0x0001e4000c101d06 */
[----:B0-----:R-:W-:-:S05]  /*1a50*/  IADD3 R118, PT, PT, R6, 0xe0, RZ ;  /* 0x000000e006767810 */ /* 0x001fca0007ffe0ff */
[----:B-1----:R-:W-:-:S04]  /*1a60*/  @P2 IMAD.WIDE.U32 R88, R118, 0x10, R88 ;  /* 0x0000001076582825 */ /* 0x002fc800078e0058 */
[C---:B----4-:R-:W-:Y:S01]  /*1a70*/  @P1 IMAD.WIDE.U32 R90, R118.reuse, 0x10, R90 ;  /* 0x00000010765a1825 */ /* 0x050fe200078e005a */
[----:B------:R0:W5:Y:S04]  /*1a80*/  @P2 LDG.E.128 R16, desc[UR6][R88.64] ;  /* 0x0000000658102981 */ /* 0x000168000c1e1d00 */
[----:B------:R1:W5:Y:S01]  /*1a90*/  @P1 LDG.E.128 R20, desc[UR6][R90.64] ;  /* 0x000000065a141981 */ /* 0x000362000c1e1d00 */
[----:B0-----:R-:W-:-:S06]  /*1aa0*/  IMAD.WIDE.U32 R88, R118, 0x10, R120 ;  /* 0x0000001076587825 */ /* 0x001fcc00078e0078 */
[----:B------:R-:W5:Y:S01]  /*1ab0*/  LDG.E.128 R88, desc[UR6][R88.64] ;  /* 0x0000000658587981 */ /* 0x000f62000c1e1d00 */
[----:B-1----:R-:W-:Y:S05]  /*1ac0*/  BRA.U UP0, `(.L_x_20499) ;  /* 0x0000000100347547 */ /* 0x002fea000b800000 */
        /* <DEDUP_REMOVED lines=13> */
.L_x_20499:
        /* <DEDUP_REMOVED lines=21> */
.L_x_20500:
        /* <DEDUP_REMOVED lines=124> */
.L_x_20514:
[----:B-1----:R-:W-:Y:S01]  /*24b0*/  FADD.FTZ R88, R125, R88 ;  /* 0x000000587d587221 */ /* 0x002fe20000010000 */
[----:B------:R-:W-:Y:S01]  /*24c0*/  FMUL.FTZ R91, R124, R124 ;  /* 0x0000007c7c5b7220 */ /* 0x000fe20000410000 */
[----:B--2---:R-:W-:Y:S02]  /*24d0*/  ISETP.NE.AND P3, PT, RZ, UR12, PT ;  /* 0x0000000cff007c0c */ /* 0x004fe4000bf65270 */
[----:B---3--:R-:W-:Y:S02]  /*24e0*/  FFMA.FTZ R90, R88, R89, UR5 ;  /* 0x00000005585a7e23 */ /* 0x008fe40008010059 */
[----:B------:R-:W1:Y:S01]  /*24f0*/  @!P2 LDC.64 R88, c[0x0][0x3c0] ;  /* 0x0000f000ff58ab82 */ /* 0x000e620000000a00 */
[----:B------:R-:W-:-:S05]  /*2500*/  FSEL R91, R91, RZ, P3 ;  /* 0x000000ff5b5b7208 */ /* 0x000fca0001800000 */
[----:B------:R-:W-:-:S04]  /*2510*/  FADD.FTZ R90, R90, R91 ;  /* 0x0000005b5a5a7221 */ /* 0x000fc80000010000 */
[----:B------:R-:W2:Y:S01]  /*2520*/  MUFU.RSQ R123, R90 ;  /* 0x0000005a007b7308 */ /* 0x000ea20000001400 */
[----:B-1----:R-:W-:-:S05]  /*2530*/  @!P2 IMAD.WIDE R88, R7, 0x4, R88 ;  /* 0x000000040758a825 */ /* 0x002fca00078e0258 */
[----:B------:R1:W-:Y:S02]  /*2540*/  @!P2 STG.E desc[UR6][R88.64], R124 ;  /* 0x0000007c5800a986 */ /* 0x0003e4000c101906 */
[----:B-1----:R-:W1:Y:S01]  /*2550*/  @!P2 LDC.64 R88, c[0x0][0x3c8] ;  /* 0x0000f200ff58ab82 */ /* 0x002e620000000a00 */
[----:B------:R-:W-:-:S05]  /*2560*/  FSEL R124, R124, RZ, !P3 ;  /* 0x000000ff7c7c7208 */ /* 0x000fca0005800000 */
[C---:B------:R-:W-:Y:S01]  /*2570*/  FADD.FTZ R94, -R124.reuse, R94 ;  /* 0x0000005e7c5e7221 */ /* 0x040fe20000010100 */
[C---:B------:R-:W-:Y:S01]  /*2580*/  FADD.FTZ R95, -R124.reuse, R95 ;  /* 0x0000005f7c5f7221 */ /* 0x040fe20000010100 */
[C---:B------:R-:W-:Y:S01]  /*2590*/  FADD.FTZ R102, -R124.reuse, R102 ;  /* 0x000000667c667221 */ /* 0x040fe20000010100 */
[C---:B------:R-:W-:Y:S01]  /*25a0*/  FADD.FTZ R96, -R124.reuse, R96 ;  /* 0x000000607c607221 */ /* 0x040fe20000010100 */
[C---:B--2---:R-:W-:Y:S01]  /*25b0*/  FMUL.FTZ R94, R123.reuse, R94 ;  /* 0x0000005e7b5e7220 */ /* 0x044fe20000410000 */
[C---:B------:R-:W-:Y:S01]  /*25c0*/  FMUL.FTZ R95, R123.reuse, R95 ;  /* 0x0000005f7b5f7220 */ /* 0x040fe20000410000 */
[C---:B------:R-:W-:Y:S01]  /*25d0*/  FMUL.FTZ R91, R123.reuse, R102 ;  /* 0x000000667b5b7220 */ /* 0x040fe20000410000 */
[----:B------:R-:W-:Y:S01]  /*25e0*/  FMUL.FTZ R96, R123, R96 ;  /* 0x000000607b607220 */ /* 0x000fe20000410000 */
[C---:B------:R-:W-:Y:S01]  /*25f0*/  FADD.FTZ R4, -R124.reuse, R4 ;  /* 0x000000047c047221 */ /* 0x040fe20000010100 */
[----:B------:R-:W-:Y:S01]  /*2600*/  FFMA.FTZ R90, R95, R86, R54 ;  /* 0x000000565f5a7223 */ /* 0x000fe20000010036 */
[C---:B------:R-:W-:Y:S01]  /*2610*/  FADD.FTZ R2, -R124.reuse, R2 ;  /* 0x000000027c027221 */ /* 0x040fe20000010100 */
[C---:B------:R-:W-:Y:S01]  /*2620*/  FADD.FTZ R0, -R124.reuse, R0 ;  /* 0x000000007c007221 */ /* 0x040fe20000010100 */
[----:B------:R-:W-:-:S02]  /*2630*/  FADD.FTZ R102, -R124, R115 ;  /* 0x000000737c667221 */ /* 0x000fc40000010100 */
[C---:B0-----:R-:W-:Y:S01]  /*2640*/  FMUL.FTZ R125, R123.reuse, R2 ;  /* 0x000000027b7d7220 */ /* 0x041fe20000410000 */
[C---:B------:R-:W-:Y:S01]  /*2650*/  FMUL.FTZ R0, R123.reuse, R0 ;  /* 0x000000007b007220 */ /* 0x040fe20000410000 */
[----:B------:R-:W-:Y:S01]  /*2660*/  FMUL.FTZ R102, R123, R102 ;  /* 0x000000667b667220 */ /* 0x000fe20000410000 */
[----:B-1----:R-:W-:-:S05]  /*2670*/  @!P2 IMAD.WIDE R88, R7, 0x4, R88 ;  /* 0x000000040758a825 */ /* 0x002fca00078e0258 */
[----:B------:R0:W-:Y:S02]  /*2680*/  @!P2 STG.E desc[UR6][R88.64], R123 ;  /* 0x0000007b5800a986 */ /* 0x0001e4000c101906 */
[----:B0-----:R-:W-:Y:S01]  /*2690*/  FFMA.FTZ R89, R94, R85, R53 ;  /* 0x000000555e597223 */ /* 0x001fe20000010035 */
[----:B------:R-:W-:Y:S01]  /*26a0*/  FFMA.FTZ R88, R91, R84, R52 ;  /* 0x000000545b587223 */ /* 0x000fe20000010034 */
[----:B------:R-:W0:Y:S01]  /*26b0*/  LDC.64 R94, c[0x0][0x428] ;  /* 0x00010a00ff5e7b82 */ /* 0x000e220000000a00 */
[----:B------:R-:W-:Y:S01]  /*26c0*/  FFMA.FTZ R91, R96, R87, R55 ;  /* 0x00000057605b7223 */ /* 0x000fe20000010037 */
[----:B------:R-:W-:-:S04]  /*26d0*/  FADD.FTZ R96, -R124, R117 ;  /* 0x000000757c607221 */ /* 0x000fc80000010100 */
[----:B------:R-:W-:Y:S01]  /*26e0*/  FMUL.FTZ R96, R123, R96 ;  /* 0x000000607b607220 */ /* 0x000fe20000410000 */
[----:B0-----:R-:W-:-:S04]  /*26f0*/  IMAD.WIDE.U32 R94, R6, 0x10, R94 ;  /* 0x00000010065e7825 */ /* 0x001fc800078e005e */
[C---:B------:R-:W-:Y:S01]  /*2700*/  FADD.FTZ R6, -R124.reuse, R3 ;  /* 0x000000037c067221 */ /* 0x040fe20000010100 */
[C---:B------:R-:W-:Y:S01]  /*2710*/  FMUL.FTZ R3, R123.reuse, R4 ;  /* 0x000000047b037220 */ /* 0x040fe20000410000 */
[C---:B------:R-:W-:Y:S01]  /*2720*/  FADD.FTZ R4, -R124.reuse, R92 ;  /* 0x0000005c7c047221 */ /* 0x040fe20000010100 */
[----:B------:R-:W-:Y:S01]  /*2730*/  FADD.FTZ R92, -R124, R112 ;  /* 0x000000707c5c7221 */ /* 0x000fe20000010100 */
[----:B------:R0:W-:Y:S01]  /*2740*/  STG.E.128 desc[UR6][R94.64], R88 ;  /* 0x000000585e007986 */ /* 0x0001e2000c101d06 */
[C---:B------:R-:W-:Y:S01]  /*2750*/  FMUL.FTZ R6, R123.reuse, R6 ;  /* 0x000000067b067220 */ /* 0x040fe20000410000 */
[C---:B------:R-:W-:Y:S01]  /*2760*/  FMUL.FTZ R4, R123.reuse, R4 ;  /* 0x000000047b047220 */ /* 0x040fe20000410000 */
[----:B------:R-:W-:Y:S01]  /*2770*/  FMUL.FTZ R92, R123, R92 ;  /* 0x0000005c7b5c7220 */ /* 0x000fe20000410000 */
[----:B------:R-:W-:-:S03]  /*2780*/  FFMA.FTZ R112, R96, R60, R28 ;  /* 0x0000003c60707223 */ /* 0x000fc6000001001c */
[----:B------:R-:W-:Y:S01]  /*2790*/  FFMA.FTZ R92, R92, R64, R32 ;  /* 0x000000405c5c7223 */ /* 0x000fe20000010020 */
[----:B0-----:R-:W0:Y:S01]  /*27a0*/  LDC.64 R94, c[0x0][0x428] ;  /* 0x00010a00ff5e7b82 */ /* 0x001e220000000a00 */
        /* <DEDUP_REMOVED lines=11> */
[----:B------:R-:W-:-:S02]  /*2860*/  FMUL.FTZ R99, R123, R99 ;  /* 0x000000637b637220 */ /* 0x000fc40000410000 */
[----:B------:R-:W-:Y:S01]  /*2870*/  FFMA.FTZ R93, R93, R65, R33 ;  /* 0x000000415d5d7223 */ /* 0x000fe20000010021 */
[----:B0-----:R-:W-:-:S04]  /*2880*/  IMAD.WIDE.U32 R2, R5, 0x10, R94 ;  /* 0x0000001005027825 */ /* 0x001fc800078e005e */
[C---:B------:R-:W-:Y:S01]  /*2890*/  FADD.FTZ R94, -R124.reuse, R110 ;  /* 0x0000006e7c5e7221 */ /* 0x040fe20000010100 */
[C---:B------:R-:W-:Y:S01]  /*28a0*/  FADD.FTZ R5, -R124.reuse, R98 ;  /* 0x000000627c057221 */ /* 0x040fe20000010100 */
[C---:B------:R-:W-:Y:S01]  /*28b0*/  FADD.FTZ R95, -R124.reuse, R109 ;  /* 0x0000006d7c5f7221 */ /* 0x040fe20000010100 */
[----:B------:R-:W-:Y:S01]  /*28c0*/  FADD.FTZ R98, -R124, R122 ;  /* 0x0000007a7c627221 */ /* 0x000fe20000010100 */
[----:B------:R0:W-:Y:S01]  /*28d0*/  STG.E.128 desc[UR6][R2.64], R88 ;  /* 0x0000005802007986 */ /* 0x0001e2000c101d06 */
[C---:B------:R-:W-:Y:S01]  /*28e0*/  FMUL.FTZ R5, R123.reuse, R5 ;  /* 0x000000057b057220 */ /* 0x040fe20000410000 */
[C---:B------:R-:W-:Y:S01]  /*28f0*/  FMUL.FTZ R94, R123.reuse, R94 ;  /* 0x0000005e7b5e7220 */ /* 0x040fe20000410000 */
[C---:B------:R-:W-:Y:S01]  /*2900*/  FMUL.FTZ R95, R123.reuse, R95 ;  /* 0x0000005f7b5f7220 */ /* 0x040fe20000410000 */
[----:B------:R-:W-:Y:S02]  /*2910*/  FMUL.FTZ R98, R123, R98 ;  /* 0x000000627b627220 */ /* 0x000fe40000410000 */
[----:B------:R-:W-:Y:S01]  /*2920*/  FFMA.FTZ R94, R94, R66, R34 ;  /* 0x000000425e5e7223 */ /* 0x000fe20000010022 */
[----:B------:R-:W-:Y:S01]  /*2930*/  FFMA.FTZ R95, R95, R67, R35 ;  /* 0x000000435f5f7223 */ /* 0x000fe20000010023 */
[----:B------:R-:W-:Y:S01]  /*2940*/  FFMA.FTZ R96, R98, R56, R24 ;  /* 0x0000003862607223 */ /* 0x000fe20000010018 */
[C---:B0-----:R-:W-:Y:S01]  /*2950*/  FADD.FTZ R90, -R124.reuse, R104 ;  /* 0x000000687c5a7221 */ /* 0x041fe20000010100 */
[C---:B------:R-:W-:Y:S01]  /*2960*/  FADD.FTZ R104, -R124.reuse, R114 ;  /* 0x000000727c687221 */ /* 0x040fe20000010100 */
[C---:B------:R-:W-:Y:S01]  /*2970*/  FADD.FTZ R2, -R124.reuse, R10 ;  /* 0x0000000a7c027221 */ /* 0x040fe20000010100 */
[----:B------:R-:W0:Y:S01]  /*2980*/  LDC.64 R114, c[0x0][0x428] ;  /* 0x00010a00ff727b82 */ /* 0x000e220000000a00 */
[C---:B------:R-:W-:Y:S01]  /*2990*/  FADD.FTZ R3, -R124.reuse, R11 ;  /* 0x0000000b7c037221 */ /* 0x040fe20000010100 */
[C---:B------:R-:W-:Y:S01]  /*29a0*/  FADD.FTZ R89, -R124.reuse, R106 ;  /* 0x0000006a7c597221 */ /* 0x040fe20000010100 */
[C---:B------:R-:W-:Y:S01]  /*29b0*/  FMUL.FTZ R2, R123.reuse, R2 ;  /* 0x000000027b027220 */ /* 0x040fe20000410000 */
[----:B------:R-:W-:Y:S01]  /*29c0*/  FADD.FTZ R91, -R124, R105 ;  /* 0x000000697c5b7221 */ /* 0x000fe20000010100 */
[C---:B------:R-:W-:Y:S01]  /*29d0*/  FMUL.FTZ R3, R123.reuse, R3 ;  /* 0x000000037b037220 */ /* 0x040fe20000410000 */
[C---:B------:R-:W-:Y:S01]  /*29e0*/  FMUL.FTZ R105, R123.reuse, R89 ;  /* 0x000000597b697220 */ /* 0x040fe20000410000 */
[----:B------:R-:W-:Y:S01]  /*29f0*/  FMUL.FTZ R106, R123, R90 ;  /* 0x0000005a7b6a7220 */ /* 0x000fe20000410000 */
[----:B------:R-:W-:Y:S01]  /*2a00*/  FFMA.FTZ R89, R2, R77, R45 ;  /* 0x0000004d02597223 */ /* 0x000fe2000001002d */
[----:B------:R-:W-:Y:S01]  /*2a10*/  FFMA.FTZ R90, R3, R78, R46 ;  /* 0x0000004e035a7223 */ /* 0x000fe2000001002e */
[C---:B------:R-:W-:Y:S01]  /*2a20*/  FADD.FTZ R88, -R124.reuse, R107 ;  /* 0x0000006b7c587221 */ /* 0x040fe20000010100 */
[----:B------:R-:W1:Y:S01]  /*2a30*/  LDC.64 R2, c[0x0][0x380] ;  /* 0x0000e000ff027b82 */ /* 0x000e620000000a00 */
[C---:B------:R-:W-:Y:S01]  /*2a40*/  FADD.FTZ R10, -R124.reuse, R100 ;  /* 0x000000647c0a7221 */ /* 0x040fe20000010100 */
[----:B------:R-:W-:Y:S01]  /*2a50*/  FADD.FTZ R11, -R124, R101 ;  /* 0x000000657c0b7221 */ /* 0x000fe20000010100 */
[C---:B------:R-:W-:Y:S01]  /*2a60*/  FMUL.FTZ R107, R123.reuse, R91 ;  /* 0x0000005b7b6b7220 */ /* 0x040fe20000410000 */
[----:B------:R-:W-:Y:S01]  /*2a70*/  FFMA.FTZ R91, R4, R79, R47 ;  /* 0x0000004f045b7223 */ /* 0x000fe2000001002f */
        /* <DEDUP_REMOVED lines=8> */
[----:B0-----:R-:W-:-:S04]  /*2b00*/  IMAD.WIDE.U32 R110, R9, 0x10, R114 ;  /* 0x00000010096e7825 */ /* 0x001fc800078e0072 */
[C---:B------:R-:W-:Y:S01]  /*2b10*/  FMUL.FTZ R9, R123.reuse, R88 ;  /* 0x000000587b097220 */ /* 0x040fe20000410000 */
[----:B------:R-:W-:Y:S01]  /*2b20*/  FFMA.FTZ R88, R0, R76, R44 ;  /* 0x0000004c00587223 */ /* 0x000fe2000001002c */
[----:B------:R-:W-:Y:S01]  /*2b30*/  FMUL.FTZ R124, R123, R124 ;  /* 0x0000007c7b7c7220 */ /* 0x000fe20000410000 */
[----:B------:R-:W-:-:S04]  /*2b40*/  IMAD.WIDE.U32 R116, R103, 0x10, R114 ;  /* 0x0000001067747825 */ /* 0x000fc800078e0072 */
[----:B------:R-:W-:Y:S01]  /*2b50*/  FFMA.FTZ R104, R9, R68, R36 ;  /* 0x0000004409687223 */ /* 0x000fe20000010024 */
[----:B------:R-:W-:Y:S01]  /*2b60*/  FFMA.FTZ R105, R105, R69, R37 ;  /* 0x0000004569697223 */ /* 0x000fe20000010025 */
[----:B------:R0:W-:Y:S01]  /*2b70*/  STG.E.128 desc[UR6][R110.64], R88 ;  /* 0x000000586e007986 */ /* 0x0001e2000c101d06 */
[----:B------:R-:W-:Y:S01]  /*2b80*/  FFMA.FTZ R106, R106, R70, R38 ;  /* 0x000000466a6a7223 */ /* 0x000fe20000010026 */
[----:B------:R-:W-:Y:S01]  /*2b90*/  FFMA.FTZ R107, R107, R71, R39 ;  /* 0x000000476b6b7223 */ /* 0x000fe20000010027 */
[----:B------:R-:W-:-:S04]  /*2ba0*/  IMAD.WIDE.U32 R120, R108, 0x10, R114 ;  /* 0x000000106c787825 */ /* 0x000fc800078e0072 */
[----:B------:R-:W-:Y:S01]  /*2bb0*/  FFMA.FTZ R98, R101, R58, R26 ;  /* 0x0000003a65627223 */ /* 0x000fe2000001001a */
[----:B-1----:R-:W-:Y:S01]  /*2bc0*/  LEA R7, R2, R7, 0x2 ;  /* 0x0000000702077211 */ /* 0x002fe200078e10ff */
[----:B------:R-:W-:-:S04]  /*2bd0*/  IMAD.WIDE.U32 R122, R113, 0x10, R114 ;  /* 0x00000010717a7825 */ /* 0x000fc800078e0072 */
[----:B------:R-:W-:Y:S01]  /*2be0*/  FFMA.FTZ R113, R100, R61, R29 ;  /* 0x0000003d64717223 */ /* 0x000fe2000001001d */
[----:B------:R-:W-:Y:S01]  /*2bf0*/  ISETP.GE.AND P2, PT, R7, R3, PT ;  /* 0x000000030700720c */ /* 0x000fe20003f46270 */
[----:B------:R-:W-:-:S04]  /*2c00*/  IMAD.WIDE.U32 R118, R118, 0x10, R114 ;  /* 0x0000001076767825 */ /* 0x000fc800078e0072 */
[----:B0-----:R-:W-:-:S04]  /*2c10*/  IMAD.WIDE.U32 R110, R97, 0x10, R114 ;  /* 0x00000010616e7825 */ /* 0x001fc800078e0072 */
        /* <DEDUP_REMOVED lines=11> */
[----:B------:R0:W-:Y:S04]  /*2cd0*/  STG.E.128 desc[UR6][R122.64], R112 ;  /* 0x000000707a007986 */ /* 0x0001e8000c101d06 */
[----:B------:R0:W-:Y:S01]  /*2ce0*/  STG.E.128 desc[UR6][R118.64], R96 ;  /* 0x0000006076007986 */ /* 0x0001e2000c101d06 */
[----:B------:R-:W-:Y:S05]  /*2cf0*/  @!P2 BRA `(.L_x_20502) ;  /* 0xffffffd400e4a947 */ /* 0x000fea000383ffff */
[----:B------:R-:W-:Y:S05]  /*2d00*/  EXIT ;  /* 0x000000000000794d */ /* 0x000fea0003800000 */
.L_x_20501:
        /* <DEDUP_REMOVED lines=8> */
.L_x_20504:
[----:B------:R-:W-:Y:S05]  /*2d90*/  BSYNC B0 ;  /* 0x0000000000007941 */ /* 0x000fea0003800000 */
.L_x_20503:
[----:B------:R-:W-:Y:S01]  /*2da0*/  FADD.FTZ R125, R124, R88 ;  /* 0x000000587c7d7221 */ /* 0x000fe20000010000 */
[----:B------:R-:W-:Y:S01]  /*2db0*/  HFMA2 R123, -RZ, RZ, 0, 1.1920928955078125e-07 ;  /* 0x00000002ff7b7431 */ /* 0x000fe200000001ff */
[----:B------:R-:W-:Y:S02]  /*2dc0*/  MOV R91, 0x1f ;  /* 0x0000001f005b7802 */ /* 0x000fe40000000f00 */
[----:B------:R-:W-:-:S07]  /*2dd0*/  MOV R90, 0xffffffff ;  /* 0xffffffff005a7802 */ /* 0x000fce0000000f00 */
[----:B------:R-:W-:Y:S05]  /*2de0*/  WARPSYNC.COLLECTIVE R90, `(.L_x_20505) ;  /* 0x000000005a087348 */ /* 0x000fea0003c00000 */
[----:B------:R0:W1:Y:S02]  /*2df0*/  SHFL.BFLY P3, R88, R125, R123, R91 ;  /* 0x0c00007b7d587389 */ /* 0x000064000006005b */
[----:B01----:R-:W-:Y:S05]  /*2e00*/  ENDCOLLECTIVE ;  /* 0x000000000000791b */ /* 0x003fea0003800000 */
.L_x_20505:
[----:B------:R-:W-:Y:S02]  /*2e10*/  HFMA2 R123, -RZ, RZ, 0, 2.384185791015625e-07 ;  /* 0x00000004ff7b7431 */ /* 0x000fe400000001ff */
[----:B------:R-:W-:-:S07]  /*2e20*/  FADD.FTZ R125, R125, R88 ;  /* 0x000000587d7d7221 */ /* 0x000fce0000010000 */
[----:B------:R-:W-:Y:S05]  /*2e30*/  WARPSYNC.COLLECTIVE R90, `(.L_x_20506) ;  /* 0x000000005a087348 */ /* 0x000fea0003c00000 */
[----:B------:R0:W1:Y:S02]  /*2e40*/  SHFL.BFLY P3, R88, R125, R123, R91 ;  /* 0x0c00007b7d587389 */ /* 0x000064000006005b */
[----:B01----:R-:W-:Y:S05]  /*2e50*/  ENDCOLLECTIVE ;  /* 0x000000000000791b */ /* 0x003fea0003800000 */
.L_x_20506:
[----:B------:R-:W-:Y:S02]  /*2e60*/  HFMA2 R123, -RZ, RZ, 0, 4.76837158203125e-07 ;  /* 0x00000008ff7b7431 */ /* 0x000fe400000001ff */
[----:B------:R-:W-:-:S05]  /*2e70*/  FADD.FTZ R89, R125, R88 ;  /* 0x000000587d597221 */ /* 0x000fca0000010000 */
[----:B------:R-:W-:-:S07]  /*2e80*/  MOV R125, R89 ;  /* 0x00000059007d7202 */ /* 0x000fce0000000f00 */
[----:B------:R-:W-:Y:S05]  /*2e90*/  WARPSYNC.COLLECTIVE R90, `(.L_x_20507) ;  /* 0x000000005a087348 */ /* 0x000fea0003c00000 */
[----:B------:R0:W1:Y:S02]  /*2ea0*/  SHFL.BFLY P3, R88, R125, R123, R91 ;  /* 0x0c00007b7d587389 */ /* 0x000064000006005b */
[----:B01----:R-:W-:Y:S05]  /*2eb0*/  ENDCOLLECTIVE ;  /* 0x000000000000791b */ /* 0x003fea0003800000 */
.L_x_20507:
[----:B------:R-:W-:Y:S02]  /*2ec0*/  HFMA2 R123, -RZ, RZ, 0, 9.5367431640625e-07 ;  /* 0x00000010ff7b7431 */ /* 0x000fe400000001ff */
[----:B------:R-:W-:Y:S02]  /*2ed0*/  FADD.FTZ R124, R89, R88 ;  /* 0x00000058597c7221 */ /* 0x000fe40000010000 */
[----:B------:R-:W0:Y:S03]  /*2ee0*/  LDC R89, c[0x0][0x400] ;  /* 0x00010000ff597b82 */ /* 0x000e260000000800 */
[----:B------:R-:W-:-:S07]  /*2ef0*/  MOV R125, R124 ;  /* 0x0000007c007d7202 */ /* 0x000fce0000000f00 */
[----:B0-----:R-:W-:Y:S05]  /*2f00*/  WARPSYNC.COLLECTIVE R90, `(.L_x_20508) ;  /* 0x000000005a087348 */ /* 0x001fea0003c00000 */
[----:B------:R1:W2:Y:S02]  /*2f10*/  SHFL.BFLY P3, R88, R125, R123, R91 ;  /* 0x0c00007b7d587389 */ /* 0x0002a4000006005b */
[----:B012---:R-:W-:Y:S05]  /*2f20*/  ENDCOLLECTIVE ;  /* 0x000000000000791b */ /* 0x007fea0003800000 */
.L_x_20508:
        /* <DEDUP_REMOVED lines=66> */
[----:B------:R-:W-:-:S03]  /*3350*/  HFMA2 R91, -RZ, RZ, 0, 1.847743988037109375e-06 ;  /* 0x0000001fff5b7431 */ /* 0x000fc600000001ff */
[----:B------:R-:W-:-:S07]  /*3360*/  FFMA.FTZ R125, R125, R125, R88 ;  /* 0x0000007d7d7d7223 */ /* 0x000fce0000010058 */
[----:B------:R-:W-:Y:S05]  /*3370*/  WARPSYNC.COLLECTIVE R90, `(.L_x_20509) ;  /* 0x000000005a087348 */ /* 0x000fea0003c00000 */
[----:B------:R0:W1:Y:S02]  /*3380*/  SHFL.BFLY P3, R88, R125, R123, R91 ;  /* 0x0c00007b7d587389 */ /* 0x000064000006005b */
[----:B01----:R-:W-:Y:S05]  /*3390*/  ENDCOLLECTIVE ;  /* 0x000000000000791b */ /* 0x003fea0003800000 */
.L_x_20509:
[----:B------:R-:W-:Y:S01]  /*33a0*/  MOV R123, 0x2 ;  /* 0x00000002007b7802 */ /* 0x000fe20000000f00 */
[----:B------:R-:W-:-:S07]  /*33b0*/  FADD.FTZ R125, R125, R88 ;  /* 0x000000587d7d7221 */ /* 0x000fce0000010000 */
[----:B------:R-:W-:Y:S05]  /*33c0*/  WARPSYNC.COLLECTIVE R90, `(.L_x_20510) ;  /* 0x000000005a087348 */ /* 0x000fea0003c00000 */
[----:B------:R0:W1:Y:S02]  /*33d0*/  SHFL.BFLY P3, R88, R125, R123, R91 ;  /* 0x0c00007b7d587389 */ /* 0x000064000006005b */
[----:B01----:R-:W-:Y:S05]  /*33e0*/  ENDCOLLECTIVE ;  /* 0x000000000000791b */ /* 0x003fea0003800000 */
.L_x_20510:
[----:B------:R-:W-:Y:S02]  /*33f0*/  HFMA2 R123, -RZ, RZ, 0, 2.384185791015625e-07 ;  /* 0x00000004ff7b7431 */ /* 0x000fe400000001ff */
[----:B------:R-:W-:-:S07]  /*3400*/  FADD.FTZ R125, R125, R88 ;  /* 0x000000587d7d7221 */ /* 0x000fce0000010000 */
[----:B------:R-:W-:Y:S05]  /*3410*/  WARPSYNC.COLLECTIVE R90, `(.L_x_20511) ;  /* 0x000000005a087348 */ /* 0x000fea0003c00000 */
[----:B------:R0:W1:Y:S02]  /*3420*/  SHFL.BFLY P3, R88, R125, R123, R91 ;  /* 0x0c00007b7d587389 */ /* 0x000064000006005b */
[----:B01----:R-:W-:Y:S05]  /*3430*/  ENDCOLLECTIVE ;  /* 0x000000000000791b */ /* 0x003fea0003800000 */
.L_x_20511:
[----:B------:R-:W-:Y:S01]  /*3440*/  MOV R123, 0x8 ;  /* 0x00000008007b7802 */ /* 0x000fe20000000f00 */
[----:B------:R-:W-:-:S07]  /*3450*/  FADD.FTZ R125, R125, R88 ;  /* 0x000000587d7d7221 */ /* 0x000fce0000010000 */
[----:B------:R-:W-:Y:S05]  /*3460*/  WARPSYNC.COLLECTIVE R90, `(.L_x_20512) ;  /* 0x000000005a087348 */ /* 0x000fea0003c00000 */
[----:B------:R0:W1:Y:S02]  /*3470*/  SHFL.BFLY P3, R88, R125, R123, R91 ;  /* 0x0c00007b7d587389 */ /* 0x000064000006005b */
[----:B01----:R-:W-:Y:S05]  /*3480*/  ENDCOLLECTIVE ;  /* 0x000000000000791b */ /* 0x003fea0003800000 */
.L_x_20512:
[----:B------:R-:W-:Y:S02]  /*3490*/  HFMA2 R123, -RZ, RZ, 0, 9.5367431640625e-07 ;  /* 0x00000010ff7b7431 */ /* 0x000fe400000001ff */
[----:B------:R-:W-:-:S07]  /*34a0*/  FADD.FTZ R125, R125, R88 ;  /* 0x000000587d7d7221 */ /* 0x000fce0000010000 */
[----:B------:R-:W-:Y:S05]  /*34b0*/  WARPSYNC.COLLECTIVE R90, `(.L_x_20513) ;  /* 0x000000005a087348 */ /* 0x000fea0003c00000 */
[----:B------:R0:W1:Y:S02]  /*34c0*/  SHFL.BFLY P3, R88, R125, R123, R91 ;  /* 0x0c00007b7d587389 */ /* 0x000064000006005b */
[----:B01----:R-:W-:Y:S05]  /*34d0*/  ENDCOLLECTIVE ;  /* 0x000000000000791b */ /* 0x003fea0003800000 */
.L_x_20513:
[----:B------:R-:W-:Y:S05]  /*34e0*/  BRA `(.L_x_20514) ;  /* 0xffffffec00f07947 */ /* 0x000fea000383ffff */
.L_x_20515:
        /* <DEDUP_REMOVED lines=9> */
.L_x_22745:


//--------------------- .text._ZN10layer_norm31ln_parallel_residual_fwd_kernelINS_13Kernel_traitsIfffffjLj1024ELj1ELj4ELj1ELj16ENS_18Kernel_traits_baseILj1024EfffffjLj128EEEEELb1ELb0ELb0EEEvNS_9FwdParamsE --------------------------
	.section	.text._ZN10layer_norm31ln_parallel_residual_fwd_kernelINS_13Kernel_traitsIfffffjLj1024ELj1ELj4ELj1ELj16ENS_18Kernel_traits_baseILj1024EfffffjLj128EEEEELb1ELb0ELb0EEEvNS_9FwdParamsE,"ax",@progbits
	.align	128
        .global         _ZN10layer_norm31ln_parallel_residual_fwd_kernelINS_13Kernel_traitsIfffffjLj1024ELj1ELj4ELj1ELj16ENS_18Kernel_traits_baseILj1024EfffffjLj128EEEEELb1ELb0ELb0EEEvNS_9FwdParamsE
        .type           _ZN10layer_norm31ln_parallel_residual_fwd_kernelINS_13Kernel_traitsIfffffjLj1024ELj1ELj4ELj1ELj16ENS_18Kernel_traits_baseILj1024EfffffjLj128EEEEELb1ELb0ELb0EEEvNS_9FwdParamsE,@function
        .size           _ZN10layer_norm31ln_parallel_residual_fwd_kernelINS_13Kernel_traitsIfffffjLj1024ELj1ELj4ELj1ELj16ENS_18Kernel_traits_baseILj1024EfffffjLj128EEEEELb1ELb0ELb0EEEvNS_9FwdParamsE,(.L_x_22746 - _ZN10layer_norm31ln_parallel_residual_fwd_kernelINS_13Kernel_traitsIfffffjLj1024ELj1ELj4ELj1ELj16ENS_18Kernel_traits_baseILj1024EfffffjLj128EEEEELb1ELb0ELb0EEEvNS_9FwdParamsE)
        .other          _ZN10layer_norm31ln_parallel_residual_fwd_kernelINS_13Kernel_traitsIfffffjLj1024ELj1ELj4ELj1ELj16ENS_18Kernel_traits_baseILj1024EfffffjLj128EEEEELb1ELb0ELb0EEEvNS_9FwdParamsE,@"STO_CUDA_ENTRY STV_DEFAULT"
_ZN10layer_norm31ln_parallel_residual_fwd_kernelINS_13Kernel_traitsIfffffjLj1024ELj1ELj4ELj1ELj16ENS_18Kernel_traits_baseILj1024EfffffjLj128EEEEELb1ELb0ELb0EEEvNS_9FwdParamsE:
.text._ZN10layer_norm31ln_parallel_residual_fwd_kernelINS_13Kernel_traitsIfffffjLj1024ELj1ELj4ELj1ELj16ENS_18Kernel_traits_baseILj1024EfffffjLj128EEEEELb1ELb0ELb0EEEvNS_9FwdParamsE:
[----:B------:R-:W-:Y:S01]  /*0000*/  LDC R1, c[0x0][0x37c] ;  /* 0x0000df00ff017b82 */ /* 0x000fe20000000800 */
[----:B------:R-:W0:Y:S07]  /*0010*/  LDCU.U8 UR4, c[0x0][0x464] ;  /* 0x00008c80ff0477ac */ /* 0x000e2e0008000000 */
[----:B------:R-:W1:Y:S01]  /*0020*/  LDC R188, c[0x0][0x458] ;  /* 0x00011600ffbc7b82 */ /* 0x000e620000000800 */
[----:B------:R-:W2:Y:S07]  /*0030*/  LDCU.64 UR6, c[0x0][0x358] ;  /* 0x00006b00ff0677ac */ /* 0x000eae0008000a00 */
[----:B------:R-:W3:Y:S01]  /*0040*/  LDC R189, c[0x0][0x45c] ;  /* 0x00011700ffbd7b82 */ /* 0x000ee20000000800 */
[----:B------:R-:W4:Y:S07]  /*0050*/  S2R R192, SR_TID.X ;  /* 0x0000000000c07919 */ /* 0x000f2e0000002100 */
        /* <DEDUP_REMOVED lines=11> */
[----:B----4-:R-:W-:Y:S01]  /*0110*/  LOP3.LUT R195, R192, 0x1f, RZ, 0xc0, !PT ;  /* 0x0000001fc0c37812 */ /* 0x010fe200078ec0ff */
[----:B------:R-:W-:Y:S01]  /*0120*/  BSSY.RECONVERGENT B0, `(.L_x_20516) ;  /* 0x00001f8000007945 */ /* 0x000fe20003800200 */
[----:B------:R-:W-:-:S03]  /*0130*/  SHF.R.S32.HI R6, RZ, 0x1f, R9 ;  /* 0x0000001fff067819 */ /* 0x000fc60000011409 */
[----:B------:R-:W-:Y:S01]  /*0140*/  IMAD.MOV.U32 R0, RZ, RZ, R195 ;  /* 0x000000ffff007224 */ /* 0x000fe200078e00c3 */
[----:B------:R-:W-:Y:S01]  /*0150*/  LEA.HI R6, R6, R9, RZ, 0x2 ;  /* 0x0000000906067211 */ /* 0x000fe200078f10ff */
[----:B0-----:R-:W-:-:S04]  /*0160*/  UISETP.NE.U32.AND UP0, UPT, UR4, URZ, UPT ;  /* 0x000000ff0400728c */ /* 0x001fc8000bf05070 */
[----:B------:R-:W-:Y:S01]  /*0170*/  UISETP.NE.AND.EX UP0, UPT, UR5, URZ, UPT, UP0 ;  /* 0x000000ff0500728c */ /* 0x000fe2000bf05300 */
[----:B-1----:R-:W-:Y:S02]  /*0180*/  @P0 IADD3 R188, P1, PT, R4, R7, RZ ;  /* 0x0000000704bc0210 */ /* 0x002fe40007f3e0ff */
[----:B------:R-:W-:Y:S02]  /*0190*/  LOP3.LUT R7, R0, 0x1f, RZ, 0x3c, !PT ;  /* 0x0000001f00077812 */ /* 0x000fe400078e3cff */
[----:B------:R-:W-:Y:S02]  /*01a0*/  @P0 IADD3.X R189, PT, PT, RZ, R5, RZ, P1, !PT ;  /* 0x00000005ffbd0210 */ /* 0x000fe40000ffe4ff */
[----:B------:R-:W-:Y:S02]  /*01b0*/  LEA.HI.SX32 R194, R6, R7, 0x1e ;  /* 0x0000000706c27211 */ /* 0x000fe400078ff2ff */
[--C-:B------:R-:W-:Y:S02]  /*01c0*/  SHF.R.U64 R197, R188, 0x2, R189.reuse ;  /* 0x00000002bcc57819 */ /* 0x100fe400000012bd */
        /* <DEDUP_REMOVED lines=13> */
[----:B------:R-:W-:-:S02]  /*02a0*/  ISETP.GE.U32.AND P5, PT, R194, 0xc0, PT ;  /* 0x000000c0c200780c */ /* 0x000fc40003fa6070 */
[----:B------:R-:W-:-:S03]  /*02b0*/  LOP3.LUT R196, R196, 0xfffffeff, RZ, 0xc0, !PT ;  /* 0xfffffeffc4c47812 */ /* 0x000fc600078ec0ff */
        /* <DEDUP_REMOVED lines=24> */
[----:B------:R-:W5:Y:S05]  /*0440*/  @P1 LDG.E.128 R12, desc[UR6][R64.64] ;  /* 0x00000006400c1981 */ /* 0x000f6a000c1e1d00 */
[----:B------:R-:W3:Y:S01]  /*0450*/  LDC.64 R86, c[0x0][0x3d8] ;  /* 0x0000f600ff567b82 */ /* 0x000ee20000000a00 */
[----:B------:R-:W-:Y:S01]  /*0460*/  ISETP.GE.U32.AND P0, PT, R194, 0xe0, PT ;  /* 0x000000e0c200780c */ /* 0x000fe20003f06070 */
[----:B----4-:R-:W-:Y:S01]  /*0470*/  @P4 IMAD.WIDE.U32 R76, R0, 0x10, R76 ;  /* 0x00000010004c4825 */ /* 0x010fe200078e004c */
[----:B------:R-:W5:Y:S01]  /*0480*/  @P1 LDG.E.128 R16, desc[UR6][R66.64] ;  /* 0x0000000642101981 */ /* 0x000f62000c1e1d00 */
[----:B------:R-:W-:-:S02]  /*0490*/  ISETP.GE.U32.AND P1, PT, R194, 0x100, PT ;  /* 0x00000100c200780c */ /* 0x000fc40003f26070 */
[----:B0-----:R-:W-:Y:S01]  /*04a0*/  @P4 IMAD.WIDE.U32 R78, R0, 0x10, R78 ;  /* 0x00000010004e4825 */ /* 0x001fe200078e004e */
[----:B------:R0:W5:Y:S01]  /*04b0*/  @P6 LDG.E.128 R8, desc[UR6][R62.64] ;  /* 0x000000063e086981 */ /* 0x000162000c1e1d00 */
[----:B------:R-:W-:Y:S02]  /*04c0*/  @P6 LOP3.LUT R196, R196, 0x100, RZ, 0xfc, !PT ;  /* 0x00000100c4c46812 */ /* 0x000fe400078efcff */
[----:B------:R-:W-:Y:S01]  /*04d0*/  @P4 VIADD R0, R0, 0x20 ;  /* 0x0000002000004836 */ /* 0x000fe20000000000 */
[----:B------:R-:W5:Y:S03]  /*04e0*/  @P2 LDG.E.128 R20, desc[UR6][R68.64] ;  /* 0x0000000644142981 */ /* 0x000f66000c1e1d00 */
[C---:B-1----:R-:W-:Y:S01]  /*04f0*/  @P5 IMAD.WIDE.U32 R80, R0.reuse, 0x10, R80 ;  /* 0x0000001000505825 */ /* 0x042fe200078e0050 */
[----:B------:R1:W5:Y:S03]  /*0500*/  @P2 LDG.E.128 R24, desc[UR6][R70.64] ;  /* 0x0000000646182981 */ /* 0x000366000c1e1d00 */
[C---:B------:R-:W-:Y:S01]  /*0510*/  @P5 IMAD.WIDE.U32 R82, R0.reuse, 0x10, R82 ;  /* 0x0000001000525825 */ /* 0x040fe200078e0052 */
[----:B------:R-:W5:Y:S03]  /*0520*/  @P3 LDG.E.128 R28, desc[UR6][R72.64] ;  /* 0x00000006481c3981 */ /* 0x000f66000c1e1d00 */
[----:B------:R-:W-:Y:S01]  /*0530*/  @P5 VIADD R0, R0, 0x20 ;  /* 0x0000002000005836 */ /* 0x000fe20000000000 */
[----:B------:R4:W5:Y:S03]  /*0540*/  @P3 LDG.E.128 R32, desc[UR6][R74.64] ;  /* 0x000000064a203981 */ /* 0x000966000c1e1d00 */
[C---:B--2---:R-:W-:Y:S01]  /*0550*/  @P0 IMAD.WIDE.U32 R84, R0.reuse, 0x10, R84 ;  /* 0x0000001000540825 */ /* 0x044fe200078e0054 */
[----:B------:R-:W5:Y:S03]  /*0560*/  @P4 LDG.E.128 R36, desc[UR6][R76.64] ;  /* 0x000000064c244981 */ /* 0x000f66000c1e1d00 */
[----:B---3--:R-:W-:Y:S01]  /*0570*/  @P0 IMAD.WIDE.U32 R86, R0, 0x10, R86 ;  /* 0x0000001000560825 */ /* 0x008fe200078e0056 */
[----:B------:R2:W5:Y:S01]  /*0580*/  @P4 LDG.E.128 R40, desc[UR6][R78.64] ;  /* 0x000000064e284981 */ /* 0x000562000c1e1d00 */
[----:B0-----:R-:W-:-:S02]  /*0590*/  CS2R R62, SRZ ;  /* 0x00000000003e7805 */ /* 0x001fc4000001ff00 */
[----:B------:R-:W-:Y:S02]  /*05a0*/  CS2R R60, SRZ ;  /* 0x00000000003c7805 */ /* 0x000fe4000001ff00 */
[----:B------:R-:W-:Y:S01]  /*05b0*/  CS2R R66, SRZ ;  /* 0x0000000000427805 */ /* 0x000fe2000001ff00 */
[----:B------:R0:W5:Y:S01]  /*05c0*/  @P5 LDG.E.128 R44, desc[UR6][R80.64] ;  /* 0x00000006502c5981 */ /* 0x000162000c1e1d00 */
[----:B------:R-:W-:Y:S02]  /*05d0*/  CS2R R64, SRZ ;  /* 0x0000000000407805 */ /* 0x000fe4000001ff00 */
[----:B-1----:R-:W-:Y:S02]  /*05e0*/  CS2R R70, SRZ ;  /* 0x0000000000467805 */ /* 0x002fe4000001ff00 */
[----:B------:R-:W-:Y:S01]  /*05f0*/  CS2R R68, SRZ ;  /* 0x0000000000447805 */ /* 0x000fe2000001ff00 */
[----:B------:R1:W5:Y:S01]  /*0600*/  @P5 LDG.E.128 R48, desc[UR6][R82.64] ;  /* 0x0000000652305981 */ /* 0x000362000c1e1d00 */
[----:B----4-:R-:W-:-:S02]  /*0610*/  CS2R R74, SRZ ;  /* 0x00000000004a7805 */ /* 0x010fc4000001ff00 */
[----:B------:R-:W-:Y:S02]  /*0620*/  CS2R R72, SRZ ;  /* 0x0000000000487805 */ /* 0x000fe4000001ff00 */
[----:B--2---:R-:W-:Y:S01]  /*0630*/  CS2R R78, SRZ ;  /* 0x00000000004e7805 */ /* 0x004fe2000001ff00 */
[----:B------:R2:W5:Y:S01]  /*0640*/  @P0 LDG.E.128 R52, desc[UR6][R84.64] ;  /* 0x0000000654340981 */ /* 0x000562000c1e1d00 */
[----:B------:R-:W-:Y:S02]  /*0650*/  CS2R R76, SRZ ;  /* 0x00000000004c7805 */ /* 0x000fe4000001ff00 */
[----:B0-----:R-:W-:Y:S02]  /*0660*/  CS2R R80, SRZ ;  /* 0x0000000000507805 */ /* 0x001fe4000001ff00 */
[----:B------:R-:W-:Y:S01]  /*0670*/  CS2R R90, SRZ ;  /* 0x00000000005a7805 */ /* 0x000fe2000001ff00 */
[----:B------:R0:W5:Y:S01]  /*0680*/  @P0 LDG.E.128 R56, desc[UR6][R86.64] ;  /* 0x0000000656380981 */ /* 0x000162000c1e1d00 */
[----:B------:R-:W-:-:S02]  /*0690*/  CS2R R88, SRZ ;  /* 0x0000000000587805 */ /* 0x000fc4000001ff00 */
[----:B-1----:R-:W-:Y:S02]  /*06a0*/  CS2R R82, SRZ ;  /* 0x0000000000527805 */ /* 0x002fe4000001ff00 */
[----:B------:R-:W-:Y:S02]  /*06b0*/  CS2R R94, SRZ ;  /* 0x00000000005e7805 */ /* 0x000fe4000001ff00 */
[----:B------:R-:W-:Y:S02]  /*06c0*/  CS2R R92, SRZ ;  /* 0x00000000005c7805 */ /* 0x000fe4000001ff00 */
[----:B------:R-:W-:Y:S02]  /*06d0*/  CS2R R98, SRZ ;  /* 0x0000000000627805 */ /* 0x000fe4000001ff00 */
[----:B--2---:R-:W-:Y:S02]  /*06e0*/  CS2R R84, SRZ ;  /* 0x0000000000547805 */ /* 0x004fe4000001ff00 */
        /* <DEDUP_REMOVED lines=10> */
[----:B------:R-:W-:Y:S01]  /*0790*/  @P0 IADD3 R0, PT, PT, R0, 0x20, RZ ;  /* 0x0000002000000810 */ /* 0x000fe20007ffe0ff */
        /* <DEDUP_REMOVED lines=40> */
.L_x_20518:
[C---:B------:R-:W-:Y:S01]  /*0a20*/  ISETP.GE.U32.AND P6, PT, R194.reuse, 0x20, PT ;  /* 0x00000020c200780c */ /* 0x040fe20003fc6070 */
[----:B------:R-:W0:Y:S01]  /*0a30*/  LDC.64 R62, c[0x0][0x3d0] ;  /* 0x0000f400ff3e7b82 */ /* 0x000e220000000a00 */
[C---:B------:R-:W-:Y:S02]  /*0a40*/  ISETP.GE.U32.AND P1, PT, R194.reuse, 0x40, PT ;  /* 0x00000040c200780c */ /* 0x040fe40003f26070 */
[C---:B------:R-:W-:Y:S02]  /*0a50*/  ISETP.GE.U32.AND P2, PT, R194.reuse, 0x60, PT ;  /* 0x00000060c200780c */ /* 0x040fe40003f46070 */
[C---:B------:R-:W-:Y:S02]  /*0a60*/  ISETP.GE.U32.AND P3, PT, R194.reuse, 0x80, PT ;  /* 0x00000080c200780c */ /* 0x040fe40003f66070 */
[----:B------:R-:W-:Y:S01]  /*0a70*/  ISETP.GE.U32.AND P4, PT, R194, 0xa0, PT ;  /* 0x000000a0c200780c */ /* 0x000fe20003f86070 */
[----:B------:R-:W1:Y:S01]  /*0a80*/  LDC.64 R64, c[0x0][0x3d8] ;  /* 0x0000f600ff407b82 */ /* 0x000e620000000a00 */
[----:B------:R-:W-:-:S07]  /*0a90*/  LOP3.LUT R196, R196, 0xfffffeff, RZ, 0xc0, !PT ;  /* 0xfffffeffc4c47812 */ /* 0x000fce00078ec0ff */
[----:B------:R-:W2:Y:S08]  /*0aa0*/  LDC.64 R66, c[0x0][0x3d0] ;  /* 0x0000f400ff427b82 */ /* 0x000eb00000000a00 */
[----:B------:R-:W3:Y:S01]  /*0ab0*/  LDC.64 R68, c[0x0][0x3d8] ;  /* 0x0000f600ff447b82 */ /* 0x000ee20000000a00 */
[----:B------:R-:W-:Y:S01]  /*0ac0*/  ISETP.GE.U32.AND P5, PT, R194, 0xc0, PT ;  /* 0x000000c0c200780c */ /* 0x000fe20003fa6070 */
[----:B0-----:R-:W-:-:S06]  /*0ad0*/  @P6 IMAD.WIDE.U32 R62, R0, 0x10, R62 ;  /* 0x00000010003e6825 */ /* 0x001fcc00078e003e */
[----:B------:R-:W0:Y:S01]  /*0ae0*/  LDC.64 R72, c[0x0][0x3d0] ;  /* 0x0000f400ff487b82 */ /* 0x000e220000000a00 */
[----:B-1----:R-:W-:Y:S01]  /*0af0*/  @P6 IMAD.WIDE.U32 R64, R0, 0x10, R64 ;  /* 0x0000001000406825 */ /* 0x002fe200078e0040 */
[----:B------:R1:W5:Y:S06]  /*0b00*/  @P6 LDG.E.128 R4, desc[UR6][R62.64] ;  /* 0x000000063e046981 */ /* 0x00036c000c1e1d00 */
[----:B------:R-:W4:Y:S01]  /*0b10*/  LDC.64 R74, c[0x0][0x3d8] ;  /* 0x0000f600ff4a7b82 */ /* 0x000f220000000a00 */
[----:B------:R3:W5:Y:S07]  /*0b20*/  @P6 LDG.E.128 R8, desc[UR6][R64.64] ;  /* 0x0000000640086981 */ /* 0x00076e000c1e1d00 */
[----:B------:R-:W4:Y:S08]  /*0b30*/  LDC.64 R78, c[0x0][0x3d0] ;  /* 0x0000f400ff4e7b82 */ /* 0x000f300000000a00 */
[----:B------:R-:W4:Y:S01]  /*0b40*/  LDC.64 R80, c[0x0][0x3d8] ;  /* 0x0000f600ff507b82 */ /* 0x000f220000000a00 */
[----:B------:R-:W-:-:S02]  /*0b50*/  ISETP.GE.U32.AND P0, PT, R194, 0xe0, PT ;  /* 0x000000e0c200780c */ /* 0x000fc40003f06070 */
[----:B------:R-:W-:-:S05]  /*0b60*/  @P6 LOP3.LUT R196, R196, 0x100, RZ, 0xfc, !PT ;  /* 0x00000100c4c46812 */ /* 0x000fca00078efcff */
[----:B------:R-:W2:Y:S08]  /*0b70*/  @P6 LDC.64 R60, c[0x0][0x440] ;  /* 0x00011000ff3c6b82 */ /* 0x000eb00000000a00 */
[----:B------:R-:W0:Y:S08]  /*0b80*/  @P1 LDC.64 R70, c[0x0][0x440] ;  /* 0x00011000ff461b82 */ /* 0x000e300000000a00 */
[----:B------:R-:W4:Y:S08]  /*0b90*/  @P2 LDC.64 R76, c[0x0][0x440] ;  /* 0x00011000ff4c2b82 */ /* 0x000f300000000a00 */
[----:B------:R-:W4:Y:S01]  /*0ba0*/  @P3 LDC.64 R82, c[0x0][0x440] ;  /* 0x00011000ff523b82 */ /* 0x000f220000000a00 */
[C---:B--2---:R-:W-:Y:S01]  /*0bb0*/  @P6 IMAD.WIDE.U32 R60, R0.reuse, 0x10, R60 ;  /* 0x00000010003c6825 */ /* 0x044fe200078e003c */
[----:B------:R-:W-:-:S04]  /*0bc0*/  @P6 LOP3.LUT R0, R0, 0x20, RZ, 0xfc, !PT ;  /* 0x0000002000006812 */ /* 0x000fc800078efcff */
[----:B------:R2:W5:Y:S02]  /*0bd0*/  @P6 LDG.E.128 R112, desc[UR6][R60.64] ;  /* 0x000000063c706981 */ /* 0x000564000c1e1d00 */
[----:B------:R-:W2:Y:S08]  /*0be0*/  LDC.64 R84, c[0x0][0x3d0] ;  /* 0x0000f400ff547b82 */ /* 0x000eb00000000a00 */
[----:B------:R-:W2:Y:S08]  /*0bf0*/  LDC.64 R86, c[0x0][0x3d8] ;  /* 0x0000f600ff567b82 */ /* 0x000eb00000000a00 */
[----:B-1----:R-:W1:Y:S01]  /*0c00*/  @P4 LDC.64 R62, c[0x0][0x440] ;  /* 0x00011000ff3e4b82 */ /* 0x002e620000000a00 */
[----:B------:R-:W-:-:S04]  /*0c10*/  @P1 IMAD.WIDE.U32 R66, R0, 0x10, R66 ;  /* 0x0000001000421825 */ /* 0x000fc800078e0042 */
[C---:B---3--:R-:W-:Y:S01]  /*0c20*/  @P1 IMAD.WIDE.U32 R68, R0.reuse, 0x10, R68 ;  /* 0x0000001000441825 */ /* 0x048fe200078e0044 */
[----:B------:R3:W5:Y:S02]  /*0c30*/  @P1 LDG.E.128 R12, desc[UR6][R66.64] ;  /* 0x00000006420c1981 */ /* 0x000764000c1e1d00 */
[----:B------:R-:W1:Y:S01]  /*0c40*/  LDC.64 R64, c[0x0][0x3d0] ;  /* 0x0000f400ff407b82 */ /* 0x000e620000000a00 */
[C---:B0-----:R-:W-:Y:S01]  /*0c50*/  @P1 IMAD.WIDE.U32 R70, R0.reuse, 0x10, R70 ;  /* 0x0000001000461825 */ /* 0x041fe200078e0046 */
[----:B------:R0:W5:Y:S06]  /*0c60*/  @P1 LDG.E.128 R16, desc[UR6][R68.64] ;  /* 0x0000000644101981 */ /* 0x00016c000c1e1d00 */
[----:B------:R-:W0:Y:S01]  /*0c70*/  LDC.64 R116, c[0x0][0x3d8] ;  /* 0x0000f600ff747b82 */ /* 0x000e220000000a00 */
[----:B------:R-:W-:Y:S01]  /*0c80*/  @P1 VIADD R0, R0, 0x20 ;  /* 0x0000002000001836 */ /* 0x000fe20000000000 */
[----:B------:R-:W5:Y:S06]  /*0c90*/  @P1 LDG.E.128 R108, desc[UR6][R70.64] ;  /* 0x00000006466c1981 */ /* 0x000f6c000c1e1d00 */
[----:B------:R-:W0:Y:S01]  /*0ca0*/  @P5 LDC.64 R118, c[0x0][0x440] ;  /* 0x00011000ff765b82 */ /* 0x000e220000000a00 */
[----:B------:R-:W-:-:S04]  /*0cb0*/  @P2 IMAD.WIDE.U32 R72, R0, 0x10, R72 ;  /* 0x0000001000482825 */ /* 0x000fc800078e0048 */
[----:B----4-:R-:W-:-:S03]  /*0cc0*/  @P2 IMAD.WIDE.U32 R74, R0, 0x10, R74 ;  /* 0x00000010004a2825 */ /* 0x010fc600078e004a */
[----:B------:R-:W4:Y:S01]  /*0cd0*/  LDC.64 R120, c[0x0][0x3d0] ;  /* 0x0000f400ff787b82 */ /* 0x000f220000000a00 */
[----:B------:R-:W-:-:S07]  /*0ce0*/  @P2 IMAD.WIDE.U32 R76, R0, 0x10, R76 ;  /* 0x00000010004c2825 */ /* 0x000fce00078e004c */
[----:B------:R-:W4:Y:S01]  /*0cf0*/  LDC.64 R122, c[0x0][0x3d8] ;  /* 0x0000f600ff7a7b82 */ /* 0x000f220000000a00 */
[----:B------:R-:W-:-:S07]  /*0d00*/  @P2 VIADD R0, R0, 0x20 ;  /* 0x0000002000002836 */ /* 0x000fce0000000000 */
[----:B--2---:R-:W2:Y:S01]  /*0d10*/  @P0 LDC.64 R60, c[0x0][0x440] ;  /* 0x00011000ff3c0b82 */ /* 0x004ea20000000a00 */
[----:B------:R-:W-:Y:S01]  /*0d20*/  @P3 IMAD.WIDE.U32 R78, R0, 0x10, R78 ;  /* 0x00000010004e3825 */ /* 0x000fe200078e004e */
[----:B------:R-:W-:Y:S01]  /*0d30*/  ISETP.GE.U32.AND P1, PT, R194, 0x100, PT ;  /* 0x00000100c200780c */ /* 0x000fe20003f26070 */
[----:B------:R-:W5:Y:S02]  /*0d40*/  @P2 LDG.E.128 R20, desc[UR6][R72.64] ;  /* 0x0000000648142981 */ /* 0x000f64000c1e1d00 */
[C---:B------:R-:W-:Y:S01]  /*0d50*/  @P3 IMAD.WIDE.U32 R80, R0.reuse, 0x10, R80 ;  /* 0x0000001000503825 */ /* 0x040fe200078e0050 */
[----:B---3--:R-:W-:Y:S01]  /*0d60*/  CS2R R66, SRZ ;  /* 0x0000000000427805 */ /* 0x008fe2000001ff00 */
[----:B------:R-:W5:Y:S02]  /*0d70*/  @P2 LDG.E.128 R24, desc[UR6][R74.64] ;  /* 0x000000064a182981 */ /* 0x000f64000c1e1d00 */
[C---:B------:R-:W-:Y:S01]  /*0d80*/  @P3 IMAD.WIDE.U32 R82, R0.reuse, 0x10, R82 ;  /* 0x0000001000523825 */ /* 0x040fe200078e0052 */
[----:B------:R-:W-:Y:S01]  /*0d90*/  @P3 IADD3 R0, PT, PT, R0, 0x20, RZ ;  /* 0x0000002000003810 */ /* 0x000fe20007ffe0ff */
[----:B------:R-:W5:Y:S04]  /*0da0*/  @P2 LDG.E.128 R104, desc[UR6][R76.64] ;  /* 0x000000064c682981 */ /* 0x000f68000c1e1d00 */
[C---:B------:R-:W-:Y:S01]  /*0db0*/  @P4 IMAD.WIDE.U32 R84, R0.reuse, 0x10, R84 ;  /* 0x0000001000544825 */ /* 0x040fe200078e0054 */
[----:B------:R-:W5:Y:S03]  /*0dc0*/  @P3 LDG.E.128 R28, desc[UR6][R78.64] ;  /* 0x000000064e1c3981 */ /* 0x000f66000c1e1d00 */
[C---:B------:R-:W-:Y:S01]  /*0dd0*/  @P4 IMAD.WIDE.U32 R86, R0.reuse, 0x10, R86 ;  /* 0x0000001000564825 */ /* 0x040fe200078e0056 */
[----:B------:R-:W5:Y:S03]  /*0de0*/  @P3 LDG.E.128 R32, desc[UR6][R80.64] ;  /* 0x0000000650203981 */ /* 0x000f66000c1e1d00 */
[C---:B-1----:R-:W-:Y:S01]  /*0df0*/  @P4 IMAD.WIDE.U32 R62, R0.reuse, 0x10, R62 ;  /* 0x00000010003e4825 */ /* 0x042fe200078e003e */
[----:B------:R-:W5:Y:S03]  /*0e00*/  @P3 LDG.E.128 R100, desc[UR6][R82.64] ;  /* 0x0000000652643981 */ /* 0x000f66000c1e1d00 */
[----:B------:R-:W-:Y:S01]  /*0e10*/  @P4 VIADD R0, R0, 0x20 ;  /* 0x0000002000004836 */ /* 0x000fe20000000000 */
[----:B------:R-:W5:Y:S03]  /*0e20*/  @P4 LDG.E.128 R36, desc[UR6][R84.64] ;  /* 0x0000000654244981 */ /* 0x000f66000c1e1d00 */
[C---:B------:R-:W-:Y:S01]  /*0e30*/  @P5 IMAD.WIDE.U32 R64, R0.reuse, 0x10, R64 ;  /* 0x0000001000405825 */ /* 0x040fe200078e0040 */
[----:B------:R-:W5:Y:S03]  /*0e40*/  @P4 LDG.E.128 R40, desc[UR6][R86.64] ;  /* 0x0000000656284981 */ /* 0x000f66000c1e1d00 */
[C---:B0-----:R-:W-:Y:S01]  /*0e50*/  @P5 IMAD.WIDE.U32 R116, R0.reuse, 0x10, R116 ;  /* 0x0000001000745825 */ /* 0x041fe200078e0074 */
[----:B------:R0:W5:Y:S03]  /*0e60*/  @P4 LDG.E.128 R96, desc[UR6][R62.64] ;  /* 0x000000063e604981 */ /* 0x000166000c1e1d00 */
[C---:B------:R-:W-:Y:S01]  /*0e70*/  @P5 IMAD.WIDE.U32 R118, R0.reuse, 0x10, R118 ;  /* 0x0000001000765825 */ /* 0x040fe200078e0076 */
[----:B------:R-:W5:Y:S03]  /*0e80*/  @P5 LDG.E.128 R48, desc[UR6][R116.64] ;  /* 0x0000000674305981 */ /* 0x000f66000c1e1d00 */
[----:B------:R-:W-:Y:S01]  /*0e90*/  @P5 VIADD R0, R0, 0x20 ;  /* 0x0000002000005836 */ /* 0x000fe20000000000 */
[----:B------:R-:W5:Y:S03]  /*0ea0*/  @P5 LDG.E.128 R92, desc[UR6][R118.64] ;  /* 0x00000006765c5981 */ /* 0x000f66000c1e1d00 */
[C---:B----4-:R-:W-:Y:S01]  /*0eb0*/  @P0 IMAD.WIDE.U32 R120, R0.reuse, 0x10, R120 ;  /* 0x0000001000780825 */ /* 0x050fe200078e0078 */
[----:B------:R1:W5:Y:S03]  /*0ec0*/  @P5 LDG.E.128 R44, desc[UR6][R64.64] ;  /* 0x00000006402c5981 */ /* 0x000366000c1e1d00 */
[C---:B------:R-:W-:Y:S01]  /*0ed0*/  @P0 IMAD.WIDE.U32 R122, R0.reuse, 0x10, R122 ;  /* 0x00000010007a0825 */ /* 0x040fe200078e007a */
[----:B------:R-:W5:Y:S04]  /*0ee0*/  @P0 LDG.E.128 R52, desc[UR6][R120.64] ;  /* 0x0000000678340981 */ /* 0x000f68000c1e1d00 */
[----:B------:R-:W5:Y:S01]  /*0ef0*/  @P0 LDG.E.128 R56, desc[UR6][R122.64] ;  /* 0x000000067a380981 */ /* 0x000f62000c1e1d00 */
[----:B--2---:R-:W-:Y:S01]  /*0f00*/  @P0 IMAD.WIDE.U32 R68, R0, 0x10, R60 ;  /* 0x0000001000440825 */ /* 0x004fe200078e003c */
[----:B0-----:R-:W-:-:S02]  /*0f10*/  CS2R R62, SRZ ;  /* 0x00000000003e7805 */ /* 0x001fc4000001ff00 */
[----:B------:R-:W-:Y:S02]  /*0f20*/  CS2R R60, SRZ ;  /* 0x00000000003c7805 */ /* 0x000fe4000001ff00 */
[----:B-1----:R-:W-:Y:S02]  /*0f30*/  CS2R R64, SRZ ;  /* 0x0000000000407805 */ /* 0x002fe4000001ff00 */
[----:B------:R-:W-:Y:S01]  /*0f40*/  CS2R R70, SRZ ;  /* 0x0000000000467805 */ /* 0x000fe2000001ff00 */
        /* <DEDUP_REMOVED lines=9> */
[----:B------:R-:W-:-:S02]  /*0fe0*/  @P0 IADD3 R0, PT, PT, R0, 0x20, RZ ;  /* 0x0000002000000810 */ /* 0x000fc40007ffe0ff */
        /* <DEDUP_REMOVED lines=28> */
.L_x_20517:
        /* <DEDUP_REMOVED lines=8> */
[----:B------:R-:W-:-:S03]  /*1230*/  LOP3.LUT R196, R196, 0xfffffeff, RZ, 0xc0, !PT ;  /* 0xfffffeffc4c47812 */ /* 0x000fc600078ec0ff */
[----:B------:R-:W1:Y:S08]  /*1240*/  LDC.64 R120, c[0x0][0x3d8] ;  /* 0x0000f600ff787b82 */ /* 0x000e700000000a00 */
[----:B------:R-:W2:Y:S01]  /*1250*/  LDC.64 R124, c[0x0][0x3d0] ;  /* 0x0000f400ff7c7b82 */ /* 0x000ea20000000a00 */
[----:B------:R-:W-:-:S07]  /*1260*/  ISETP.GE.U32.AND P3, PT, R194, 0x80, PT ;  /* 0x00000080c200780c */ /* 0x000fce0003f66070 */
[----:B------:R-:W3:Y:S01]  /*1270*/  LDC.64 R128, c[0x0][0x3d8] ;  /* 0x0000f600ff807b82 */ /* 0x000ee20000000a00 */
[----:B------:R-:W-:Y:S01]  /*1280*/  ISETP.GE.U32.AND P4, PT, R194, 0xa0, PT ;  /* 0x000000a0c200780c */ /* 0x000fe20003f86070 */
[----:B0-----:R-:W-:-:S06]  /*1290*/  @P0 IMAD.WIDE.U32 R118, R0, 0x10, R118 ;  /* 0x0000001000760825 */ /* 0x001fcc00078e0076 */
[----:B------:R-:W0:Y:S01]  /*12a0*/  LDC.64 R132, c[0x0][0x3d0] ;  /* 0x0000f400ff847b82 */ /* 0x000e220000000a00 */
[----:B-1----:R-:W-:-:S07]  /*12b0*/  @P0 IMAD.WIDE.U32 R120, R0, 0x10, R120 ;  /* 0x0000001000780825 */ /* 0x002fce00078e0078 */
[----:B------:R-:W1:Y:S01]  /*12c0*/  LDC.64 R136, c[0x0][0x3d8] ;  /* 0x0000f600ff887b82 */ /* 0x000e620000000a00 */
[----:B------:R-:W-:Y:S01]  /*12d0*/  ISETP.GE.U32.AND P5, PT, R194, 0xc0, PT ;  /* 0x000000c0c200780c */ /* 0x000fe20003fa6070 */
[----:B------:R-:W5:Y:S01]  /*12e0*/  @P0 LDG.E.128 R4, desc[UR6][R118.64] ;  /* 0x0000000676040981 */ /* 0x000f62000c1e1d00 */
[----:B------:R-:W-:-:S03]  /*12f0*/  @P0 LOP3.LUT R196, R196, 0x100, RZ, 0xfc, !PT ;  /* 0x00000100c4c40812 */ /* 0x000fc600078efcff */
[----:B------:R-:W5:Y:S02]  /*1300*/  @P0 LDG.E.128 R8, desc[UR6][R120.64] ;  /* 0x0000000678080981 */ /* 0x000f64000c1e1d00 */
[----:B------:R-:W4:Y:S08]  /*1310*/  @P0 LDC.64 R116, c[0x0][0x438] ;  /* 0x00010e00ff740b82 */ /* 0x000f300000000a00 */
[----:B------:R-:W2:Y:S08]  /*1320*/  @P0 LDC.64 R122, c[0x0][0x440] ;  /* 0x00011000ff7a0b82 */ /* 0x000eb00000000a00 */
[----:B------:R-:W3:Y:S08]  /*1330*/  @P1 LDC.64 R126, c[0x0][0x438] ;  /* 0x00010e00ff7e1b82 */ /* 0x000ef00000000a00 */
[----:B------:R-:W0:Y:S01]  /*1340*/  @P1 LDC.64 R130, c[0x0][0x440] ;  /* 0x00011000ff821b82 */ /* 0x000e220000000a00 */
[----:B----4-:R-:W-:-:S05]  /*1350*/  @P0 IMAD.WIDE.U32 R116, R0, 0x10, R116 ;  /* 0x0000001000740825 */ /* 0x010fca00078e0074 */
[----:B------:R4:W5:Y:S02]  /*1360*/  @P0 LDG.E.128 R84, desc[UR6][R116.64] ;  /* 0x0000000674540981 */ /* 0x000964000c1e1d00 */
[----:B------:R-:W1:Y:S01]  /*1370*/  @P2 LDC.64 R134, c[0x0][0x438] ;  /* 0x00010e00ff862b82 */ /* 0x000e620000000a00 */
[C---:B--2---:R-:W-:Y:S01]  /*1380*/  @P0 IMAD.WIDE.U32 R122, R0.reuse, 0x10, R122 ;  /* 0x00000010007a0825 */ /* 0x044fe200078e007a */
[----:B------:R-:W-:-:S04]  /*1390*/  @P0 LOP3.LUT R0, R0, 0x20, RZ, 0xfc, !PT ;  /* 0x0000002000000812 */ /* 0x000fc800078efcff */
[----:B------:R2:W5:Y:S02]  /*13a0*/  @P0 LDG.E.128 R112, desc[UR6][R122.64] ;  /* 0x000000067a700981 */ /* 0x000564000c1e1d00 */
[----:B------:R-:W1:Y:S01]  /*13b0*/  @P2 LDC.64 R138, c[0x0][0x440] ;  /* 0x00011000ff8a2b82 */ /* 0x000e620000000a00 */
[----:B------:R-:W-:Y:S01]  /*13c0*/  @P1 IMAD.WIDE.U32 R124, R0, 0x10, R124 ;  /* 0x00000010007c1825 */ /* 0x000fe200078e007c */
[----:B------:R-:W-:-:S03]  /*13d0*/  ISETP.GE.U32.AND P0, PT, R194, 0xe0, PT ;  /* 0x000000e0c200780c */ /* 0x000fc60003f06070 */
[C---:B---3--:R-:W-:Y:S01]  /*13e0*/  @P1 IMAD.WIDE.U32 R126, R0.reuse, 0x10, R126 ;  /* 0x00000010007e1825 */ /* 0x048fe200078e007e */
[----:B------:R3:W5:Y:S02]  /*13f0*/  @P1 LDG.E.128 R12, desc[UR6][R124.64] ;  /* 0x000000067c0c1981 */ /* 0x000764000c1e1d00 */
[----:B----4-:R-:W4:Y:S01]  /*1400*/  LDC.64 R116, c[0x0][0x3d0] ;  /* 0x0000f400ff747b82 */ /* 0x010f220000000a00 */
[C---:B------:R-:W-:Y:S01]  /*1410*/  @P1 IMAD.WIDE.U32 R128, R0.reuse, 0x10, R128 ;  /* 0x0000001000801825 */ /* 0x040fe200078e0080 */
[----:B------:R3:W5:Y:S06]  /*1420*/  @P1 LDG.E.128 R80, desc[UR6][R126.64] ;  /* 0x000000067e501981 */ /* 0x00076c000c1e1d00 */
[----:B------:R-:W4:Y:S01]  /*1430*/  LDC.64 R120, c[0x0][0x3d8] ;  /* 0x0000f600ff787b82 */ /* 0x000f220000000a00 */
[C---:B0-----:R-:W-:Y:S01]  /*1440*/  @P1 IMAD.WIDE.U32 R130, R0.reuse, 0x10, R130 ;  /* 0x0000001000821825 */ /* 0x041fe200078e0082 */
[----:B------:R0:W5:Y:S06]  /*1450*/  @P1 LDG.E.128 R16, desc[UR6][R128.64] ;  /* 0x0000000680101981 */ /* 0x00016c000c1e1d00 */
[----:B------:R-:W4:Y:S01]  /*1460*/  @P3 LDC.64 R118, c[0x0][0x438] ;  /* 0x00010e00ff763b82 */ /* 0x000f220000000a00 */
[----:B------:R-:W-:Y:S01]  /*1470*/  @P1 VIADD R0, R0, 0x20 ;  /* 0x0000002000001836 */ /* 0x000fe20000000000 */
[----:B------:R0:W5:Y:S06]  /*1480*/  @P1 LDG.E.128 R108, desc[UR6][R130.64] ;  /* 0x00000006826c1981 */ /* 0x00016c000c1e1d00 */
[----:B--2---:R-:W2:Y:S01]  /*1490*/  @P3 LDC.64 R122, c[0x0][0x440] ;  /* 0x00011000ff7a3b82 */ /* 0x004ea20000000a00 */
[----:B------:R-:W-:-:S07]  /*14a0*/  @P2 IMAD.WIDE.U32 R132, R0, 0x10, R132 ;  /* 0x0000001000842825 */ /* 0x000fce00078e0084 */
[----:B------:R-:W2:Y:S01]  /*14b0*/  LDC.64 R140, c[0x0][0x3d0] ;  /* 0x0000f400ff8c7b82 */ /* 0x000ea20000000a00 */
[C---:B-1----:R-:W-:Y:S01]  /*14c0*/  @P2 IMAD.WIDE.U32 R134, R0.reuse, 0x10, R134 ;  /* 0x0000001000862825 */ /* 0x042fe200078e0086 */
[----:B------:R1:W5:Y:S06]  /*14d0*/  @P2 LDG.E.128 R20, desc[UR6][R132.64] ;  /* 0x0000000684142981 */ /* 0x00036c000c1e1d00 */
[----:B------:R-:W2:Y:S01]  /*14e0*/  LDC.64 R142, c[0x0][0x3d8] ;  /* 0x0000f600ff8e7b82 */ /* 0x000ea20000000a00 */
[C---:B------:R-:W-:Y:S01]  /*14f0*/  @P2 IMAD.WIDE.U32 R136, R0.reuse, 0x10, R136 ;  /* 0x0000001000882825 */ /* 0x040fe200078e0088 */
[----:B------:R1:W5:Y:S04]  /*1500*/  @P2 LDG.E.128 R76, desc[UR6][R134.64] ;  /* 0x00000006864c2981 */ /* 0x000368000c1e1d00 */
[----:B------:R4:W5:Y:S02]  /*1510*/  @P2 LDG.E.128 R24, desc[UR6][R136.64] ;  /* 0x0000000688182981 */ /* 0x000964000c1e1d00 */
[----:B---3--:R-:W3:Y:S08]  /*1520*/  @P4 LDC.64 R124, c[0x0][0x438] ;  /* 0x00010e00ff7c4b82 */ /* 0x008ef00000000a00 */
[----:B------:R-:W3:Y:S08]  /*1530*/  @P4 LDC.64 R126, c[0x0][0x440] ;  /* 0x00011000ff7e4b82 */ /* 0x000ef00000000a00 */
[----:B0-----:R-:W0:Y:S08]  /*1540*/  LDC.64 R128, c[0x0][0x3d0] ;  /* 0x0000f400ff807b82 */ /* 0x001e300000000a00 */
[----:B------:R-:W0:Y:S08]  /*1550*/  @P5 LDC.64 R130, c[0x0][0x438] ;  /* 0x00010e00ff825b82 */ /* 0x000e300000000a00 */
[----:B------:R-:W0:Y:S08]  /*1560*/  LDC.64 R144, c[0x0][0x3d8] ;  /* 0x0000f600ff907b82 */ /* 0x000e300000000a00 */
[----:B------:R-:W0:Y:S01]  /*1570*/  @P5 LDC.64 R146, c[0x0][0x440] ;  /* 0x00011000ff925b82 */ /* 0x000e220000000a00 */
[----:B------:R-:W-:-:S07]  /*1580*/  @P2 IMAD.WIDE.U32 R138, R0, 0x10, R138 ;  /* 0x00000010008a2825 */ /* 0x000fce00078e008a */
[----:B------:R-:W0:Y:S01]  /*1590*/  LDC.64 R148, c[0x0][0x3d0] ;  /* 0x0000f400ff947b82 */ /* 0x000e220000000a00 */
[----:B------:R-:W-:Y:S01]  /*15a0*/  @P2 VIADD R0, R0, 0x20 ;  /* 0x0000002000002836 */ /* 0x000fe20000000000 */
[----:B------:R0:W5:Y:S06]  /*15b0*/  @P2 LDG.E.128 R104, desc[UR6][R138.64] ;  /* 0x000000068a682981 */ /* 0x00016c000c1e1d00 */
[----:B-1----:R-:W1:Y:S08]  /*15c0*/  @P0 LDC.64 R132, c[0x0][0x438] ;  /* 0x00010e00ff840b82 */ /* 0x002e700000000a00 */
[----:B------:R-:W1:Y:S08]  /*15d0*/  LDC.64 R134, c[0x0][0x3d8] ;  /* 0x0000f600ff867b82 */ /* 0x000e700000000a00 */
[----:B----4-:R-:W4:Y:S01]  /*15e0*/  @P0 LDC.64 R136, c[0x0][0x440] ;  /* 0x00011000ff880b82 */ /* 0x010f220000000a00 */
[----:B------:R-:W-:-:S04]  /*15f0*/  @P3 IMAD.WIDE.U32 R116, R0, 0x10, R116 ;  /* 0x0000001000743825 */ /* 0x000fc800078e0074 */
[C---:B------:R-:W-:Y:S01]  /*1600*/  @P3 IMAD.WIDE.U32 R118, R0.reuse, 0x10, R118 ;  /* 0x0000001000763825 */ /* 0x040fe200078e0076 */
[----:B------:R0:W5:Y:S03]  /*1610*/  @P3 LDG.E.128 R28, desc[UR6][R116.64] ;  /* 0x00000006741c3981 */ /* 0x000166000c1e1d00 */
[C---:B------:R-:W-:Y:S01]  /*1620*/  @P3 IMAD.WIDE.U32 R120, R0.reuse, 0x10, R120 ;  /* 0x0000001000783825 */ /* 0x040fe200078e0078 */
[----:B------:R0:W5:Y:S03]  /*1630*/  @P3 LDG.E.128 R72, desc[UR6][R118.64] ;  /* 0x0000000676483981 */ /* 0x000166000c1e1d00 */
[C---:B--2---:R-:W-:Y:S01]  /*1640*/  @P3 IMAD.WIDE.U32 R122, R0.reuse, 0x10, R122 ;  /* 0x00000010007a3825 */ /* 0x044fe200078e007a */
[----:B------:R-:W-:Y:S01]  /*1650*/  @P3 IADD3 R0, PT, PT, R0, 0x20, RZ ;  /* 0x0000002000003810 */ /* 0x000fe20007ffe0ff */
[----:B------:R2:W5:Y:S04]  /*1660*/  @P3 LDG.E.128 R32, desc[UR6][R120.64] ;  /* 0x0000000678203981 */ /* 0x000568000c1e1d00 */
[C---:B------:R-:W-:Y:S01]  /*1670*/  @P4 IMAD.WIDE.U32 R140, R0.reuse, 0x10, R140 ;  /* 0x00000010008c4825 */ /* 0x040fe200078e008c */
[----:B------:R2:W5:Y:S03]  /*1680*/  @P3 LDG.E.128 R100, desc[UR6][R122.64] ;  /* 0x000000067a643981 */ /* 0x000566000c1e1d00 */
[C---:B---3--:R-:W-:Y:S01]  /*1690*/  @P4 IMAD.WIDE.U32 R124, R0.reuse, 0x10, R124 ;  /* 0x00000010007c4825 */ /* 0x048fe200078e007c */
[----:B------:R2:W5:Y:S03]  /*16a0*/  @P4 LDG.E.128 R36, desc[UR6][R140.64] ;  /* 0x000000068c244981 */ /* 0x000566000c1e1d00 */
[C---:B------:R-:W-:Y:S01]  /*16b0*/  @P4 IMAD.WIDE.U32 R142, R0.reuse, 0x10, R142 ;  /* 0x00000010008e4825 */ /* 0x040fe200078e008e */
[----:B------:R2:W5:Y:S03]  /*16c0*/  @P4 LDG.E.128 R68, desc[UR6][R124.64] ;  /* 0x000000067c444981 */ /* 0x000566000c1e1d00 */
[C---:B------:R-:W-:Y:S01]  /*16d0*/  @P4 IMAD.WIDE.U32 R126, R0.reuse, 0x10, R126 ;  /* 0x00000010007e4825 */ /* 0x040fe200078e007e */
[----:B------:R2:W5:Y:S03]  /*16e0*/  @P4 LDG.E.128 R40, desc[UR6][R142.64] ;  /* 0x000000068e284981 */ /* 0x000566000c1e1d00 */
[----:B------:R-:W-:Y:S01]  /*16f0*/  @P4 VIADD R0, R0, 0x20 ;  /* 0x0000002000004836 */ /* 0x000fe20000000000 */
[----:B------:R2:W5:Y:S03]  /*1700*/  @P4 LDG.E.128 R96, desc[UR6][R126.64] ;  /* 0x000000067e604981 */ /* 0x000566000c1e1d00 */
[----:B0-----:R-:W-:-:S04]  /*1710*/  @P5 IMAD.WIDE.U32 R128, R0, 0x10, R128 ;  /* 0x0000001000805825 */ /* 0x001fc800078e0080 */
[C---:B------:R-:W-:Y:S01]  /*1720*/  @P5 IMAD.WIDE.U32 R130, R0.reuse, 0x10, R130 ;  /* 0x0000001000825825 */ /* 0x040fe200078e0082 */
[----:B------:R2:W5:Y:S03]  /*1730*/  @P5 LDG.E.128 R44, desc[UR6][R128.64] ;  /* 0x00000006802c5981 */ /* 0x000566000c1e1d00 */
[C---:B------:R-:W-:Y:S01]  /*1740*/  @P5 IMAD.WIDE.U32 R144, R0.reuse, 0x10, R144 ;  /* 0x0000001000905825 */ /* 0x040fe200078e0090 */
[----:B------:R2:W5:Y:S03]  /*1750*/  @P5 LDG.E.128 R64, desc[UR6][R130.64] ;  /* 0x0000000682405981 */ /* 0x000566000c1e1d00 */
[C---:B------:R-:W-:Y:S01]  /*1760*/  @P5 IMAD.WIDE.U32 R146, R0.reuse, 0x10, R146 ;  /* 0x0000001000925825 */ /* 0x040fe200078e0092 */
[----:B------:R2:W5:Y:S03]  /*1770*/  @P5 LDG.E.128 R48, desc[UR6][R144.64] ;  /* 0x0000000690305981 */ /* 0x000566000c1e1d00 */
[----:B------:R-:W-:Y:S01]  /*1780*/  @P5 VIADD R0, R0, 0x20 ;  /* 0x0000002000005836 */ /* 0x000fe20000000000 */
[----:B------:R2:W5:Y:S03]  /*1790*/  @P5 LDG.E.128 R92, desc[UR6][R146.64] ;  /* 0x00000006925c5981 */ /* 0x000566000c1e1d00 */
[----:B------:R-:W-:-:S04]  /*17a0*/  @P0 IMAD.WIDE.U32 R148, R0, 0x10, R148 ;  /* 0x0000001000940825 */ /* 0x000fc800078e0094 */
[C---:B-1----:R-:W-:Y:S01]  /*17b0*/  @P0 IMAD.WIDE.U32 R132, R0.reuse, 0x10, R132 ;  /* 0x0000001000840825 */ /* 0x042fe200078e0084 */
[----:B------:R2:W5:Y:S03]  /*17c0*/  @P0 LDG.E.128 R52, desc[UR6][R148.64] ;  /* 0x0000000694340981 */ /* 0x000566000c1e1d00 */
[C---:B------:R-:W-:Y:S01]  /*17d0*/  @P0 IMAD.WIDE.U32 R134, R0.reuse, 0x10, R134 ;  /* 0x0000001000860825 */ /* 0x040fe200078e0086 */
[----:B------:R2:W5:Y:S03]  /*17e0*/  @P0 LDG.E.128 R60, desc[UR6][R132.64] ;  /* 0x00000006843c0981 */ /* 0x000566000c1e1d00 */
[----:B----4-:R-:W-:Y:S01]  /*17f0*/  @P0 IMAD.WIDE.U32 R136, R0, 0x10, R136 ;  /* 0x0000001000880825 */ /* 0x010fe200078e0088 */
        /* <DEDUP_REMOVED lines=18> */
.L_x_20520:
        /* <DEDUP_REMOVED lines=12> */
[----:B------:R-:W0:Y:S08]  /*19e0*/  LDC.64 R100, c[0x0][0x3d0] ;  /* 0x0000f400ff647b82 */ /* 0x000e300000000a00 */
[----:B------:R-:W4:Y:S01]  /*19f0*/  LDC.64 R104, c[0x0][0x3d8] ;  /* 0x0000f600ff687b82 */ /* 0x000f220000000a00 */
[----:B------:R-:W-:Y:S01]  /*1a00*/  ISETP.GE.U32.AND P0, PT, R194, 0xe0, PT ;  /* 0x000000e0c200780c */ /* 0x000fe20003f06070 */
[----:B------:R2:W5:Y:S06]  /*1a10*/  @P6 LDG.E.128 R4, desc[UR6][R88.64] ;  /* 0x0000000658046981 */ /* 0x00056c000c1e1d00 */
[----:B------:R-:W1:Y:S08]  /*1a20*/  @P6 LDC.64 R90, c[0x0][0x438] ;  /* 0x00010e00ff5a6b82 */ /* 0x000e700000000a00 */
[----:B------:R-:W3:Y:S08]  /*1a30*/  @P1 LDC.64 R96, c[0x0][0x438] ;  /* 0x00010e00ff601b82 */ /* 0x000ef00000000a00 */
[----:B------:R-:W4:Y:S08]  /*1a40*/  @P2 LDC.64 R102, c[0x0][0x438] ;  /* 0x00010e00ff662b82 */ /* 0x000f300000000a00 */
[----:B------:R-:W4:Y:S01]  /*1a50*/  LDC.64 R106, c[0x0][0x3d0] ;  /* 0x0000f400ff6a7b82 */ /* 0x000f220000000a00 */
[----:B-1----:R-:W-:Y:S01]  /*1a60*/  @P6 IMAD.WIDE.U32 R90, R0, 0x10, R90 ;  /* 0x00000010005a6825 */ /* 0x002fe200078e005a */
[----:B------:R-:W-:-:S06]  /*1a70*/  @P6 LOP3.LUT R196, R196, 0x100, RZ, 0xfc, !PT ;  /* 0x00000100c4c46812 */ /* 0x000fcc00078efcff */
[----:B------:R-:W1:Y:S08]  /*1a80*/  LDC.64 R110, c[0x0][0x3d8] ;  /* 0x0000f600ff6e7b82 */ /* 0x000e700000000a00 */
[----:B------:R-:W1:Y:S01]  /*1a90*/  @P3 LDC.64 R108, c[0x0][0x438] ;  /* 0x00010e00ff6c3b82 */ /* 0x000e620000000a00 */
[C---:B------:R-:W-:Y:S01]  /*1aa0*/  @P6 IMAD.WIDE.U32 R92, R0.reuse, 0x10, R92 ;  /* 0x00000010005c6825 */ /* 0x040fe200078e005c */
[----:B------:R-:W-:Y:S01]  /*1ab0*/  @P6 LOP3.LUT R0, R0, 0x20, RZ, 0xfc, !PT ;  /* 0x0000002000006812 */ /* 0x000fe200078efcff */
[----:B------:R0:W5:Y:S05]  /*1ac0*/  @P6 LDG.E.128 R84, desc[UR6][R90.64] ;  /* 0x000000065a546981 */ /* 0x00016a000c1e1d00 */
[----:B------:R-:W1:Y:S08]  /*1ad0*/  LDC.64 R112, c[0x0][0x3d0] ;  /* 0x0000f400ff707b82 */ /* 0x000e700000000a00 */
[----:B------:R-:W1:Y:S08]  /*1ae0*/  LDC.64 R114, c[0x0][0x3d8] ;  /* 0x0000f600ff727b82 */ /* 0x000e700000000a00 */
[----:B--2---:R-:W2:Y:S01]  /*1af0*/  @P4 LDC.64 R88, c[0x0][0x438] ;  /* 0x00010e00ff584b82 */ /* 0x004ea20000000a00 */
[C---:B------:R-:W-:Y:S01]  /*1b00*/  @P1 IMAD.WIDE.U32 R94, R0.reuse, 0x10, R94 ;  /* 0x00000010005e1825 */ /* 0x040fe200078e005e */
[----:B------:R-:W5:Y:S03]  /*1b10*/  @P6 LDG.E.128 R8, desc[UR6][R92.64] ;  /* 0x000000065c086981 */ /* 0x000f66000c1e1d00 */
[C---:B---3--:R-:W-:Y:S01]  /*1b20*/  @P1 IMAD.WIDE.U32 R96, R0.reuse, 0x10, R96 ;  /* 0x0000001000601825 */ /* 0x048fe200078e0060 */
[----:B------:R3:W5:Y:S02]  /*1b30*/  @P1 LDG.E.128 R12, desc[UR6][R94.64] ;  /* 0x000000065e0c1981 */ /* 0x000764000c1e1d00 */
[----:B0-----:R-:W0:Y:S01]  /*1b40*/  LDC.64 R90, c[0x0][0x3d0] ;  /* 0x0000f400ff5a7b82 */ /* 0x001e220000000a00 */
[C---:B------:R-:W-:Y:S01]  /*1b50*/  @P1 IMAD.WIDE.U32 R98, R0.reuse, 0x10, R98 ;  /* 0x0000001000621825 */ /* 0x040fe200078e0062 */
[----:B------:R-:W5:Y:S06]  /*1b60*/  @P1 LDG.E.128 R80, desc[UR6][R96.64] ;  /* 0x0000000660501981 */ /* 0x000f6c000c1e1d00 */
        /* <DEDUP_REMOVED lines=10> */
[----:B------:R-:W4:Y:S01]  /*1c10*/  @P0 LDC.64 R122, c[0x0][0x438] ;  /* 0x00010e00ff7a0b82 */ /* 0x000f220000000a00 */
[----:B------:R-:W-:Y:S01]  /*1c20*/  @P3 IMAD.WIDE.U32 R106, R0, 0x10, R106 ;  /* 0x00000010006a3825 */ /* 0x000fe200078e006a */
[----:B------:R-:W-:Y:S01]  /*1c30*/  ISETP.GE.U32.AND P1, PT, R194, 0x100, PT ;  /* 0x00000100c200780c */ /* 0x000fe20003f26070 */
[----:B------:R-:W5:Y:S02]  /*1c40*/  @P2 LDG.E.128 R20, desc[UR6][R100.64] ;  /* 0x0000000664142981 */ /* 0x000f64000c1e1d00 */
[C---:B-1----:R-:W-:Y:S01]  /*1c50*/  @P3 IMAD.WIDE.U32 R108, R0.reuse, 0x10, R108 ;  /* 0x00000010006c3825 */ /* 0x042fe200078e006c */
[----:B---3--:R-:W-:Y:S01]  /*1c60*/  CS2R R94, SRZ ;  /* 0x00000000005e7805 */ /* 0x008fe2000001ff00 */
[----:B------:R-:W5:Y:S02]  /*1c70*/  @P2 LDG.E.128 R76, desc[UR6][R102.64] ;  /* 0x00000006664c2981 */ /* 0x000f64000c1e1d00 */
[C---:B------:R-:W-:Y:S01]  /*1c80*/  @P3 IMAD.WIDE.U32 R110, R0.reuse, 0x10, R110 ;  /* 0x00000010006e3825 */ /* 0x040fe200078e006e */
[----:B------:R-:W-:Y:S01]  /*1c90*/  @P3 IADD3 R0, PT, PT, R0, 0x20, RZ ;  /* 0x0000002000003810 */ /* 0x000fe20007ffe0ff */
[----:B------:R-:W5:Y:S04]  /*1ca0*/  @P2 LDG.E.128 R24, desc[UR6][R104.64] ;  /* 0x0000000668182981 */ /* 0x000f68000c1e1d00 */
[C---:B------:R-:W-:Y:S01]  /*1cb0*/  @P4 IMAD.WIDE.U32 R112, R0.reuse, 0x10, R112 ;  /* 0x0000001000704825 */ /* 0x040fe200078e0070 */
[----:B------:R-:W5:Y:S03]  /*1cc0*/  @P3 LDG.E.128 R28, desc[UR6][R106.64] ;  /* 0x000000066a1c3981 */ /* 0x000f66000c1e1d00 */
[C---:B--2---:R-:W-:Y:S01]  /*1cd0*/  @P4 IMAD.WIDE.U32 R88, R0.reuse, 0x10, R88 ;  /* 0x0000001000584825 */ /* 0x044fe200078e0058 */
[----:B------:R-:W5:Y:S03]  /*1ce0*/  @P3 LDG.E.128 R72, desc[UR6][R108.64] ;  /* 0x000000066c483981 */ /* 0x000f66000c1e1d00 */
[C---:B------:R-:W-:Y:S01]  /*1cf0*/  @P4 IMAD.WIDE.U32 R114, R0.reuse, 0x10, R114 ;  /* 0x0000001000724825 */ /* 0x040fe200078e0072 */
[----:B------:R-:W5:Y:S03]  /*1d00*/  @P3 LDG.E.128 R32, desc[UR6][R110.64] ;  /* 0x000000066e203981 */ /* 0x000f66000c1e1d00 */
[----:B------:R-:W-:Y:S01]  /*1d10*/  @P4 VIADD R0, R0, 0x20 ;  /* 0x0000002000004836 */ /* 0x000fe20000000000 */
[----:B------:R-:W5:Y:S03]  /*1d20*/  @P4 LDG.E.128 R36, desc[UR6][R112.64] ;  /* 0x0000000670244981 */ /* 0x000f66000c1e1d00 */
[C---:B0-----:R-:W-:Y:S01]  /*1d30*/  @P5 IMAD.WIDE.U32 R92, R0.reuse, 0x10, R90 ;  /* 0x00000010005c5825 */ /* 0x041fe200078e005a */
[----:B------:R0:W5:Y:S03]  /*1d40*/  @P4 LDG.E.128 R68, desc[UR6][R88.64] ;  /* 0x0000000658444981 */ /* 0x000166000c1e1d00 */
[C---:B------:R-:W-:Y:S01]  /*1d50*/  @P5 IMAD.WIDE.U32 R116, R0.reuse, 0x10, R116 ;  /* 0x0000001000745825 */ /* 0x040fe200078e0074 */
[----:B------:R-:W5:Y:S03]  /*1d60*/  @P4 LDG.E.128 R40, desc[UR6][R114.64] ;  /* 0x0000000672284981 */ /* 0x000f66000c1e1d00 */
[C---:B------:R-:W-:Y:S01]  /*1d70*/  @P5 IMAD.WIDE.U32 R118, R0.reuse, 0x10, R118 ;  /* 0x0000001000765825 */ /* 0x040fe200078e0076 */
[----:B------:R-:W5:Y:S03]  /*1d80*/  @P5 LDG.E.128 R64, desc[UR6][R116.64] ;  /* 0x0000000674405981 */ /* 0x000f66000c1e1d00 */
[----:B------:R-:W-:Y:S01]  /*1d90*/  @P5 VIADD R0, R0, 0x20 ;  /* 0x0000002000005836 */ /* 0x000fe20000000000 */
[----:B------:R-:W5:Y:S03]  /*1da0*/  @P5 LDG.E.128 R48, desc[UR6][R118.64] ;  /* 0x0000000676305981 */ /* 0x000f66000c1e1d00 */
[C---:B----4-:R-:W-:Y:S01]  /*1db0*/  @P0 IMAD.WIDE.U32 R120, R0.reuse, 0x10, R120 ;  /* 0x0000001000780825 */ /* 0x050fe200078e0078 */
[----:B------:R1:W5:Y:S03]  /*1dc0*/  @P5 LDG.E.128 R44, desc[UR6][R92.64] ;  /* 0x000000065c2c5981 */ /* 0x000366000c1e1d00 */
[C---:B------:R-:W-:Y:S01]  /*1dd0*/  @P0 IMAD.WIDE.U32 R122, R0.reuse, 0x10, R122 ;  /* 0x00000010007a0825 */ /* 0x040fe200078e007a */
[----:B------:R2:W5:Y:S03]  /*1de0*/  @P0 LDG.E.128 R52, desc[UR6][R120.64] ;  /* 0x0000000678340981 */ /* 0x000566000c1e1d00 */
[----:B------:R-:W-:Y:S01]  /*1df0*/  @P0 IMAD.WIDE.U32 R124, R0, 0x10, R124 ;  /* 0x00000010007c0825 */ /* 0x000fe200078e007c */
[----:B------:R2:W5:Y:S04]  /*1e00*/  @P0 LDG.E.128 R60, desc[UR6][R122.64] ;  /* 0x000000067a3c0981 */ /* 0x000568000c1e1d00 */
[----:B------:R2:W5:Y:S01]  /*1e10*/  @P0 LDG.E.128 R56, desc[UR6][R124.64] ;  /* 0x000000067c380981 */ /* 0x000562000c1e1d00 */
[----:B------:R-:W-:-:S02]  /*1e20*/  CS2R R90, SRZ ;  /* 0x00000000005a7805 */ /* 0x000fc4000001ff00 */
[----:B0-----:R-:W-:Y:S02]  /*1e30*/  CS2R R88, SRZ ;  /* 0x0000000000587805 */ /* 0x001fe4000001ff00 */
[----:B-1----:R-:W-:Y:S02]  /*1e40*/  CS2R R92, SRZ ;  /* 0x00000000005c7805 */ /* 0x002fe4000001ff00 */
        /* <DEDUP_REMOVED lines=11> */
[----:B--2---:R-:W-:Y:S06]  /*1f00*/  @!P1 BRA `(.L_x_20519) ;  /* 0x0000000000649947 */ /* 0x004fec0003800000 */
        /* <DEDUP_REMOVED lines=25> */
.L_x_20519:
[----:B------:R-:W-:Y:S05]  /*20a0*/  BSYNC.RECONVERGENT B0 ;  /* 0x0000000000007941 */ /* 0x000fea0003800200 */
.L_x_20516:
[----:B------:R-:W0:Y:S01]  /*20b0*/  S2UR UR5, SR_CTAID.X ;  /* 0x00000000000579c3 */ /* 0x000e220000002500 */
[----:B------:R-:W1:Y:S01]  /*20c0*/  LDCU UR8, c[0x0][0x384] ;  /* 0x00007080ff0877ac */ /* 0x000e620008000800 */
[----:B------:R-:W-:Y:S01]  /*20d0*/  SHF.R.U32.HI R0, RZ, 0x5, R192 ;  /* 0x00000005ff007819 */ /* 0x000fe200000116c0 */
[----:B0-----:R-:W-:-:S06]  /*20e0*/  USHF.L.U32 UR4, UR5, 0x2, URZ ;  /* 0x0000000205047899 */ /* 0x001fcc00080006ff */
[----:B------:R-:W-:-:S04]  /*20f0*/  LOP3.LUT R189, R0, UR4, RZ, 0xfc, !PT ;  /* 0x0000000400bd7c12 */ /* 0x000fc8000f8efcff */
[----:B-1----:R-:W-:-:S13]  /*2100*/  ISETP.GE.AND P0, PT, R189, UR8, PT ;  /* 0x00000008bd007c0c */ /* 0x002fda000bf06270 */
[----:B------:R-:W-:Y:S05]  /*2110*/  @P0 EXIT ;  /* 0x000000000000094d */ /* 0x000fea0003800000 */
[----:B------:R-:W0:Y:S01]  /*2120*/  LDC R133, c[0x0][0x360] ;  /* 0x0000d800ff857b82 */ /* 0x000e220000000800 */
[----:B-----5:R-:W-:Y:S01]  /*2130*/  VIADD R134, R2, 0x9e3779b9 ;  /* 0x9e3779b902867836 */ /* 0x020fe20000000000 */
[----:B------:R-:W-:Y:S01]  /*2140*/  LOP3.LUT R188, R188, 0x3, RZ, 0xc0, !PT ;  /* 0x00000003bcbc7812 */ /* 0x000fe200078ec0ff */
[----:B------:R-:W-:Y:S01]  /*2150*/  IMAD R137, R197, -0x2daee0ad, RZ ;  /* 0xd2511f53c5897824 */ /* 0x000fe200078e02ff */
[----:B------:R-:W1:Y:S01]  /*2160*/  LDCU UR10, c[0x0][0x408] ;  /* 0x00008100ff0a77ac */ /* 0x000e620008000800 */
[----:B------:R-:W-:Y:S02]  /*2170*/  VIADD R138, R3, 0xbb67ae85 ;  /* 0xbb67ae85038a7836 */ /* 0x000fe40000000000 */
[----:B------:R-:W-:Y:S01]  /*2180*/  IMAD.MOV.U32 R187, RZ, RZ, RZ ;  /* 0x000000ffffbb7224 */ /* 0x000fe200078e00ff */
[----:B------:R-:W2:Y:S01]  /*2190*/  LDCU UR13, c[0x0][0x388] ;  /* 0x00007100ff0d77ac */ /* 0x000ea20008000800 */
[----:B------:R-:W3:Y:S01]  /*21a0*/  LDCU.U8 UR11, c[0x0][0x410] ;  /* 0x00008200ff0b77ac */ /* 0x000ee20008000000 */
[----:B------:R-:W4:Y:S01]  /*21b0*/  LDCU UR12, c[0x0][0x448] ;  /* 0x00008900ff0c77ac */ /* 0x000f220008000800 */
[----:B------:R-:W0:Y:S02]  /*21c0*/  LDCU.64 UR8, c[0x0][0x3a0] ;  /* 0x00007400ff0877ac */ /* 0x000e240008000a00 */
        /* <DEDUP_REMOVED lines=9> */
[----:B------:R-:W-:-:S03]  /*2260*/  LOP3.LUT R132, R134, R135, R132, 0x96, !PT ;  /* 0x0000008786847212 */ /* 0x000fc600078e9684 */
[----:B------:R-:W-:Y:S01]  /*2270*/  IMAD R133, R133, -0x326172a9, RZ ;  /* 0xcd9e8d5785857824 */ /* 0x000fe200078e02ff */
[----:B------:R-:W-:Y:S01]  /*2280*/  LOP3.LUT R136, R138, R137, R136, 0x96, !PT ;  /* 0x000000898a887212 */ /* 0x000fe200078e9688 */
[----:B------:R-:W-:Y:S01]  /*2290*/  IMAD R138, R0, -0x2daee0ad, RZ ;  /* 0xd2511f53008a7824 */ /* 0x000fe200078e02ff */
[----:B------:R-:W-:Y:S01]  /*22a0*/  IADD3 R137, PT, PT, R3, 0x76cf5d0a, RZ ;  /* 0x76cf5d0a03897810 */ /* 0x000fe20007ffe0ff */
[----:B------:R-:W-:-:S04]  /*22b0*/  IMAD.HI.U32 R135, R132, -0x2daee0ad, RZ ;  /* 0xd2511f5384877827 */ /* 0x000fc800078e00ff */
[----:B------:R-:W-:Y:S01]  /*22c0*/  IMAD.HI.U32 R0, R136, -0x326172a9, RZ ;  /* 0xcd9e8d5788007827 */ /* 0x000fe200078e00ff */
[----:B------:R-:W-:Y:S02]  /*22d0*/  LOP3.LUT R135, R137, R138, R135, 0x96, !PT ;  /* 0x0000008a89877212 */ /* 0x000fe400078e9687 */
[----:B------:R-:W-:Y:S01]  /*22e0*/  IADD3 R138, PT, PT, R3, 0x32370b8f, RZ ;  /* 0x32370b8f038a7810 */ /* 0x000fe20007ffe0ff */
        /* <DEDUP_REMOVED lines=23> */
[----:B------:R-:W-:Y:S02]  /*2460*/  VIADD R138, R3, 0xa9066899 ;  /* 0xa9066899038a7836 */ /* 0x000fe40000000000 */
[----:B------:R-:W-:Y:S01]  /*2470*/  IMAD R133, R134, -0x326172a9, RZ ;  /* 0xcd9e8d5786857824 */ /* 0x000fe200078e02ff */
[----:B------:R-:W-:Y:S01]  /*2480*/  IADD3 R134, PT, PT, R2, -0x4ab325aa, RZ ;  /* 0xb54cda5602867810 */ /* 0x000fe20007ffe0ff */
        /* <DEDUP_REMOVED lines=17> */
[----:B------:R-:W-:Y:S01]  /*25a0*/  IADD3 R138, PT, PT, R3, -0x24c28bd8, RZ ;  /* 0xdb3d7428038a7810 */ /* 0x000fe20007ffe0ff */
[----:B------:R-:W-:Y:S02]  /*25b0*/  IMAD R137, R0, -0x2daee0ad, RZ ;  /* 0xd2511f5300897824 */ /* 0x000fe400078e02ff */
[----:B------:R-:W-:-:S03]  /*25c0*/  IMAD.HI.U32 R0, R136, -0x326172a9, RZ ;  /* 0xcd9e8d5788007827 */ /* 0x000fc600078e00ff */
[----:B------:R-:W-:Y:S01]  /*25d0*/  LOP3.LUT R134, R138, R137, R134, 0x96, !PT ;  /* 0x000000898a867212 */ /* 0x000fe200078e9686 */
[----:B------:R-:W-:Y:S02]  /*25e0*/  VIADD R133, R2, 0xf1bbcdc8 ;  /* 0xf1bbcdc802857836 */ /* 0x000fe40000000000 */
[----:B------:R-:W-:Y:S02]  /*25f0*/  IMAD R136, R136, -0x326172a9, RZ ;  /* 0xcd9e8d5788887824 */ /* 0x000fe400078e02ff */
[----:B------:R-:W-:Y:S01]  /*2600*/  IMAD.HI.U32 R191, R134, -0x326172a9, RZ ;  /* 0xcd9e8d5786bf7827 */ /* 0x000fe200078e00ff */
[----:B------:R-:W-:-:S03]  /*2610*/  LOP3.LUT R0, R133, R135, R0, 0x96, !PT ;  /* 0x0000008785007212 */ /* 0x000fc600078e9600 */
[----:B------:R-:W-:Y:S02]  /*2620*/  VIADD R135, R2, 0x8ff34781 ;  /* 0x8ff3478102877836 */ /* 0x000fe40000000000 */
[----:B------:R-:W-:Y:S01]  /*2630*/  IMAD R133, R132, -0x2daee0ad, RZ ;  /* 0xd2511f5384857824 */ /* 0x000fe200078e02ff */
[----:B------:R-:W-:Y:S01]  /*2640*/  IADD3 R132, PT, PT, R3, -0x695add53, RZ ;  /* 0x96a522ad03847810 */ /* 0x000fe20007ffe0ff */
[----:B------:R-:W-:Y:S01]  /*2650*/  IMAD.HI.U32 R190, R0, -0x2daee0ad, RZ ;  /* 0xd2511f5300be7827 */ /* 0x000fe200078e00ff */
[----:B------:R-:W-:-:S03]  /*2660*/  LOP3.LUT R191, R135, R136, R191, 0x96, !PT ;  /* 0x0000008887bf7212 */ /* 0x000fc600078e96bf */
[----:B------:R-:W-:Y:S01]  /*2670*/  IMAD R186, R134, -0x326172a9, RZ ;  /* 0xcd9e8d5786ba7824 */ /* 0x000fe200078e02ff */
[----:B------:R-:W-:Y:S01]  /*2680*/  LOP3.LUT R190, R132, R133, R190, 0x96, !PT ;  /* 0x0000008584be7212 */ /* 0x000fe200078e96be */
[----:B01234-:R-:W-:-:S07]  /*2690*/  IMAD R185, R0, -0x2daee0ad, RZ ;  /* 0xd2511f5300b97824 */ /* 0x01ffce00078e02ff */
.L_x_21057:
[----:B------:R-:W-:Y:S01]  /*26a0*/  IMAD R0, R189, UR13, RZ ;  /* 0x0000000dbd007c24 */ /* 0x000fe2000f8e02ff */
[----:B------:R-:W-:Y:S01]  /*26b0*/  LOP3.LUT P0, RZ, R196, 0x100, RZ, 0xc0, !PT ;  /* 0x00000100c4ff7812 */ /* 0x000fe2000780c0ff */
        /* <DEDUP_REMOVED lines=38> */
.L_x_20526:
        /* <DEDUP_REMOVED lines=13> */
.L_x_20528:
[----:B------:R-:W-:Y:S05]  /*29f0*/  BSYNC.RECONVERGENT B2 ;  /* 0x0000000000027941 */ /* 0x000fea0003800200 */
.L_x_20527:
        /* <DEDUP_REMOVED lines=43> */
[----:B------:R-:W-:-:S04]  /*2cb0*/  LOP3.LUT R190, R173, R174, R179, 0x96, !PT ;  /* 0x000000aeadbe7212 */ /* 0x000fc800078e96b3 */
        /* <DEDUP_REMOVED lines=17> */
.L_x_20525:
[----:B------:R-:W-:Y:S05]  /*2dd0*/  BSYNC.RECONVERGENT B1 ;  /* 0x0000000000017941 */ /* 0x000fea0003800200 */
.L_x_20524:
[----:B------:R-:W0:Y:S01]  /*2de0*/  LDC R172, c[0x0][0x404] ;  /* 0x00010100ffac7b82 */ /* 0x000e220000000800 */
[----:B------:R-:W-:Y:S01]  /*2df0*/  ISETP.NE.AND P3, PT, R176, 0x1, PT ;  /* 0x00000001b000780c */ /* 0x000fe20003f65270 */
[----:B------:R-:W-:Y:S01]  /*2e00*/  BSSY.RECONVERGENT B1, `(.L_x_20529) ;  /* 0x000005b000017945 */ /* 0x000fe20003800200 */
[----:B------:R-:W-:Y:S01]  /*2e10*/  I2FP.F32.U32 R174, R173 ;  /* 0x000000ad00ae7245 */ /* 0x000fe20000201000 */
[----:B------:R-:W-:Y:S02]  /*2e20*/  IMAD.MOV.U32 R173, RZ, RZ, 0x2f800000 ;  /* 0x2f800000ffad7424 */ /* 0x000fe400078e00ff */
[----:B------:R-:W-:Y:S02]  /*2e30*/  HFMA2 R177, -RZ, RZ, 0, 1.1920928955078125e-07 ;  /* 0x00000002ffb17431 */ /* 0x000fe400000001ff */
[----:B------:R-:W-:Y:S01]  /*2e40*/  FFMA.FTZ R175, R174, R173, 1.1641532182693481445e-10 ;  /* 0x2f000000aeaf7423 */ /* 0x000fe200000100ad */
[----:B------:R-:W-:-:S04]  /*2e50*/  IMAD.MOV.U32 R174, RZ, RZ, R186 ;  /* 0x000000ffffae7224 */ /* 0x000fc800078e00ba */
        /* <DEDUP_REMOVED lines=10> */
.L_x_20531:
        /* <DEDUP_REMOVED lines=13> */
.L_x_20533:
[----:B------:R-:W-:Y:S05]  /*2fd0*/  BSYNC.RECONVERGENT B2 ;  /* 0x0000000000027941 */ /* 0x000fea0003800200 */
.L_x_20532:
        /* <DEDUP_REMOVED lines=61> */
.L_x_20530:
[----:B------:R-:W-:Y:S05]  /*33b0*/  BSYNC.RECONVERGENT B1 ;  /* 0x0000000000017941 */ /* 0x000fea0003800200 */
.L_x_20529:
[----:B------:R-:W-:Y:S01]  /*33c0*/  ISETP.NE.AND P4, PT, R177, 0x1, PT ;  /* 0x00000001b100780c */ /* 0x000fe20003f85270 */
[----:B------:R-:W-:Y:S01]  /*33d0*/  BSSY.RECONVERGENT B1, `(.L_x_20534) ;  /* 0x000005a000017945 */ /* 0x000fe20003800200 */
[----:B------:R-:W-:Y:S01]  /*33e0*/  I2FP.F32.U32 R174, R174 ;  /* 0x000000ae00ae7245 */ /* 0x000fe20000201000 */
[----:B------:R-:W-:-:S04]  /*33f0*/  IMAD.MOV.U32 R176, RZ, RZ, 0x2 ;  /* 0x00000002ffb07424 */ /* 0x000fc800078e00ff */
        /* <DEDUP_REMOVED lines=12> */
.L_x_20536:
        /* <DEDUP_REMOVED lines=13> */
.L_x_20538:
[----:B------:R-:W-:Y:S05]  /*3590*/  BSYNC.RECONVERGENT B2 ;  /* 0x0000000000027941 */ /* 0x000fea0003800200 */
.L_x_20537:
        /* <DEDUP_REMOVED lines=55> */
[----:B------:R-:W-:Y:S01]  /*3910*/  HFMA2 R176, -RZ, RZ, 0, 0 ;  /* 0x00000000ffb07431 */ /* 0x000fe200000001ff */
[----:B------:R-:W-:Y:S01]  /*3920*/  MOV R186, R190 ;  /* 0x000000be00ba7202 */ /* 0x000fe20000000f00 */
[----:B------:R-:W-:-:S05]  /*3930*/  VIADD R177, R3, 0x96a522ad ;  /* 0x96a522ad03b17836 */ /* 0x000fca0000000000 */
[----:B------:R-:W-:Y:S01]  /*3940*/  LOP3.LUT R190, R177, R174, R179, 0x96, !PT ;  /* 0x000000aeb1be7212 */ /* 0x000fe200078e96b3 */
[----:B------:R-:W-:Y:S02]  /*3950*/  IMAD.MOV.U32 R174, RZ, RZ, R0 ;  /* 0x000000ffffae7224 */ /* 0x000fe400078e0000 */
[----:B------:R-:W-:-:S07]  /*3960*/  IMAD.MOV.U32 R0, RZ, RZ, R178 ;  /* 0x000000ffff007224 */ /* 0x000fce00078e00b2 */
.L_x_20535:
[----:B------:R-:W-:Y:S05]  /*3970*/  BSYNC.RECONVERGENT B1 ;  /* 0x0000000000017941 */ /* 0x000fea0003800200 */
.L_x_20534:
[----:B------:R-:W-:Y:S01]  /*3980*/  ISETP.NE.AND P5, PT, R176, 0x1, PT ;  /* 0x00000001b000780c */ /* 0x000fe20003fa5270 */
[----:B------:R-:W-:Y:S01]  /*3990*/  BSSY.RECONVERGENT B1, `(.L_x_20539) ;  /* 0x000005a000017945 */ /* 0x000fe20003800200 */
[----:B------:R-:W-:Y:S01]  /*39a0*/  I2FP.F32.U32 R174, R174 ;  /* 0x000000ae00ae7245 */ /* 0x000fe20000201000 */
[----:B------:R-:W-:-:S04]  /*39b0*/  IMAD.MOV.U32 R188, RZ, RZ, 0x2 ;  /* 0x00000002ffbc7424 */ /* 0x000fc800078e00ff */
        /* <DEDUP_REMOVED lines=12> */
.L_x_20541:
        /* <DEDUP_REMOVED lines=13> */
.L_x_20543:
[----:B------:R-:W-:Y:S05]  /*3b50*/  BSYNC.RECONVERGENT B2 ;  /* 0x0000000000027941 */ /* 0x000fea0003800200 */
.L_x_20542:
        /* <DEDUP_REMOVED lines=61> */
.L_x_20540:
[----:B------:R-:W-:Y:S05]  /*3f30*/  BSYNC.RECONVERGENT B1 ;  /* 0x0000000000017941 */ /* 0x000fea0003800200 */
.L_x_20539:
        /* <DEDUP_REMOVED lines=17> */
.L_x_20523:
        /* <DEDUP_REMOVED lines=16> */
.L_x_20547:
        /* <DEDUP_REMOVED lines=13> */
.L_x_20549:
[----:B------:R-:W-:Y:S05]  /*4220*/  BSYNC.RECONVERGENT B2 ;  /* 0x0000000000027941 */ /* 0x000fea0003800200 */
.L_x_20548:
        /* <DEDUP_REMOVED lines=61> */
.L_x_20546:
[----:B------:R-:W-:Y:S05]  /*4600*/  BSYNC.RECONVERGENT B1 ;  /* 0x0000000000017941 */ /* 0x000fea0003800200 */
.L_x_20545:
[----:B------:R-:W0:Y:S01]  /*4610*/  LDC R172, c[0x0][0x404] ;  /* 0x00010100ffac7b82 */ /* 0x000e220000000800 */
[----:B------:R-:W-:Y:S01]  /*4620*/  ISETP.NE.AND P3, PT, R176, 0x1, PT ;  /* 0x00000001b000780c */ /* 0x000fe20003f65270 */
[----:B------:R-:W-:Y:S01]  /*4630*/  BSSY.RECONVERGENT B1, `(.L_x_20550) ;  /* 0x000005d000017945 */ /* 0x000fe20003800200 */
[----:B------:R-:W-:Y:S01]  /*4640*/  I2FP.F32.U32 R175, R174 ;  /* 0x000000ae00af7245 */ /* 0x000fe20000201000 */
[----:B------:R-:W-:Y:S02]  /*4650*/  IMAD.MOV.U32 R174, RZ, RZ, 0x2f800000 ;  /* 0x2f800000ffae7424 */ /* 0x000fe400078e00ff */
[----:B------:R-:W-:Y:S02]  /*4660*/  HFMA2 R177, -RZ, RZ, 0, 1.1920928955078125e-07 ;  /* 0x00000002ffb17431 */ /* 0x000fe400000001ff */
        /* <DEDUP_REMOVED lines=14> */
.L_x_20552:
        /* <DEDUP_REMOVED lines=13> */
.L_x_20554:
[----:B------:R-:W-:Y:S05]  /*4820*/  BSYNC.RECONVERGENT B2 ;  /* 0x0000000000027941 */ /* 0x000fea0003800200 */
.L_x_20553:
        /* <DEDUP_REMOVED lines=44> */
[----:B------:R-:W-:Y:S02]  /*4af0*/  VIADD R175, R3, 0x1fd5c5a3 ;  /* 0x1fd5c5a303af7836 */ /* 0x000fe40000000000 */
[----:B------:R-:W-:-:S03]  /*4b00*/  IMAD.WIDE.U32 R190, R177, -0x2daee0ad, RZ ;  /* 0xd2511f53b1be7825 */ /* 0x000fc600078e00ff */
[----:B------:R-:W-:Y:S01]  /*4b10*/  LOP3.LUT R176, R175, R176, R181, 0x96, !PT ;  /* 0x000000b0afb07212 */ /* 0x000fe200078e96b5 */
[C---:B------:R-:W-:Y:S01]  /*4b20*/  VIADD R175, R2.reuse, 0xf1bbcdc8 ;  /* 0xf1bbcdc802af7836 */ /* 0x040fe20000000000 */
[----:B------:R-:W-:Y:S01]  /*4b30*/  LOP3.LUT R180, R179, R180, R191, 0x96, !PT ;  /* 0x000000b4b3b47212 */ /* 0x000fe200078e96bf */
[----:B------:R-:W-:Y:S02]  /*4b40*/  VIADD R191, R2, 0x8ff34781 ;  /* 0x8ff3478102bf7836 */ /* 0x000fe40000000000 */
[----:B------:R-:W-:-:S04]  /*4b50*/  IMAD.WIDE.U32 R176, R176, -0x326172a9, RZ ;  /* 0xcd9e8d57b0b07825 */ /* 0x000fc800078e00ff */
[----:B------:R-:W-:Y:S01]  /*4b60*/  IMAD.WIDE.U32 R180, R180, -0x326172a9, RZ ;  /* 0xcd9e8d57b4b47825 */ /* 0x000fe200078e00ff */
[----:B------:R-:W-:-:S03]  /*4b70*/  LOP3.LUT R175, R175, R182, R177, 0x96, !PT ;  /* 0x000000b6afaf7212 */ /* 0x000fc600078e96b1 */
[----:B------:R-:W-:Y:S01]  /*4b80*/  IMAD.MOV.U32 R186, RZ, RZ, R180 ;  /* 0x000000ffffba7224 */ /* 0x000fe200078e00b4 */
[----:B------:R-:W-:Y:S01]  /*4b90*/  LOP3.LUT R191, R191, R176, R181, 0x96, !PT ;  /* 0x000000b0bfbf7212 */ /* 0x000fe200078e96b5 */
[----:B------:R-:W-:Y:S01]  /*4ba0*/  IMAD.WIDE.U32 R178, R175, -0x2daee0ad, RZ ;  /* 0xd2511f53afb27825 */ /* 0x000fe200078e00ff */
[----:B------:R-:W-:-:S03]  /*4bb0*/  IADD3 R175, PT, PT, R3, -0x695add53, RZ ;  /* 0x96a522ad03af7810 */ /* 0x000fc60007ffe0ff */
[----:B------:R-:W-:Y:S01]  /*4bc0*/  IMAD.MOV.U32 R177, RZ, RZ, RZ ;  /* 0x000000ffffb17224 */ /* 0x000fe200078e00ff */
[----:B------:R-:W-:Y:S01]  /*4bd0*/  LOP3.LUT R190, R175, R190, R179, 0x96, !PT ;  /* 0x000000beafbe7212 */ /* 0x000fe200078e96b3 */
[----:B------:R-:W-:Y:S01]  /*4be0*/  IMAD.MOV.U32 R175, RZ, RZ, R0 ;  /* 0x000000ffffaf7224 */ /* 0x000fe200078e0000 */
[----:B------:R-:W-:-:S07]  /*4bf0*/  MOV R0, R178 ;  /* 0x000000b200007202 */ /* 0x000fce0000000f00 */
.L_x_20551:
[----:B------:R-:W-:Y:S05]  /*4c00*/  BSYNC.RECONVERGENT B1 ;  /* 0x0000000000017941 */ /* 0x000fea0003800200 */
.L_x_20550:
        /* <DEDUP_REMOVED lines=15> */
.L_x_20557:
        /* <DEDUP_REMOVED lines=13> */
.L_x_20559:
[----:B------:R-:W-:Y:S05]  /*4dd0*/  BSYNC.RECONVERGENT B2 ;  /* 0x0000000000027941 */ /* 0x000fea0003800200 */
.L_x_20558:
        /* <DEDUP_REMOVED lines=56> */
[----:B------:R-:W-:Y:S02]  /*5160*/  VIADD R177, R3, 0x96a522ad ;  /* 0x96a522ad03b17836 */ /* 0x000fe40000000000 */
[----:B------:R-:W-:Y:S02]  /*5170*/  IMAD.MOV.U32 R176, RZ, RZ, R0 ;  /* 0x000000ffffb07224 */ /* 0x000fe400078e0000 */
[----:B------:R-:W-:Y:S02]  /*5180*/  IMAD.MOV.U32 R0, RZ, RZ, R178 ;  /* 0x000000ffff007224 */ /* 0x000fe400078e00b2 */
[----:B------:R-:W-:Y:S01]  /*5190*/  HFMA2 R178, -RZ, RZ, 0, 0 ;  /* 0x00000000ffb27431 */ /* 0x000fe200000001ff */
[----:B------:R-:W-:-:S07]  /*51a0*/  LOP3.LUT R190, R177, R190, R179, 0x96, !PT ;  /* 0x000000beb1be7212 */ /* 0x000fce00078e96b3 */
.L_x_20556:
[----:B------:R-:W-:Y:S05]  /*51b0*/  BSYNC.RECONVERGENT B1 ;  /* 0x0000000000017941 */ /* 0x000fea0003800200 */
.L_x_20555:
        /* <DEDUP_REMOVED lines=17> */
.L_x_20562:
        /* <DEDUP_REMOVED lines=13> */
.L_x_20564:
[----:B------:R-:W-:Y:S05]  /*53a0*/  BSYNC.RECONVERGENT B2 ;  /* 0x0000000000027941 */ /* 0x000fea0003800200 */
.L_x_20563:
        /* <DEDUP_REMOVED lines=50> */
[----:B------:R-:W-:-:S03]  /*56d0*/  IADD3 R191, PT, PT, R2, -0x700cb87f, RZ ;  /* 0x8ff3478102bf7810 */ /* 0x000fc60007ffe0ff */
[----:B------:R-:W-:Y:S01]  /*56e0*/  IMAD.WIDE.U32 R180, R181, -0x326172a9, RZ ;  /* 0xcd9e8d57b5b47825 */ /* 0x000fe200078e00ff */
[----:B------:R-:W-:-:S03]  /*56f0*/  LOP3.LUT R179, R179, R182, R177, 0x96, !PT ;  /* 0x000000b6b3b37212 */ /* 0x000fc600078e96b1 */
[----:B------:R-:W-:Y:S01]  /*5700*/  VIADD R177, R3, 0x96a522ad ;  /* 0x96a522ad03b17836 */ /* 0x000fe20000000000 */
[----:B------:R-:W-:Y:S01]  /*5710*/  LOP3.LUT R191, R191, R176, R181, 0x96, !PT ;  /* 0x000000b0bfbf7212 */ /* 0x000fe200078e96b5 */
[----:B------:R-:W-:Y:S01]  /*5720*/  IMAD.WIDE.U32 R178, R179, -0x2daee0ad, RZ ;  /* 0xd2511f53b3b27825 */ /* 0x000fe200078e00ff */
[----:B------:R-:W-:-:S03]  /*5730*/  MOV R176, R0 ;  /* 0x0000000000b07202 */ /* 0x000fc60000000f00 */
[----:B------:R-:W-:Y:S01]  /*5740*/  IMAD.MOV.U32 R186, RZ, RZ, R180 ;  /* 0x000000ffffba7224 */ /* 0x000fe200078e00b4 */
[----:B------:R-:W-:Y:S01]  /*5750*/  LOP3.LUT R190, R177, R190, R179, 0x96, !PT ;  /* 0x000000beb1be7212 */ /* 0x000fe200078e96b3 */
[----:B------:R-:W-:Y:S02]  /*5760*/  IMAD.MOV.U32 R0, RZ, RZ, R178 ;  /* 0x000000ffff007224 */ /* 0x000fe400078e00b2 */
[----:B------:R-:W-:-:S07]  /*5770*/  IMAD.MOV.U32 R179, RZ, RZ, RZ ;  /* 0x000000ffffb37224 */ /* 0x000fce00078e00ff */
.L_x_20561:
[----:B------:R-:W-:Y:S05]  /*5780*/  BSYNC.RECONVERGENT B1 ;  /* 0x0000000000017941 */ /* 0x000fea0003800200 */
.L_x_20560:
        /* <DEDUP_REMOVED lines=15> */
.L_x_20567:
        /* <DEDUP_REMOVED lines=13> */
.L_x_20569:
[----:B------:R-:W-:Y:S05]  /*5950*/  BSYNC.RECONVERGENT B2 ;  /* 0x0000000000027941 */ /* 0x000fea0003800200 */
.L_x_20568:
        /* <DEDUP_REMOVED lines=61> */
.L_x_20566:
[----:B------:R-:W-:Y:S05]  /*5d30*/  BSYNC.RECONVERGENT B1 ;  /* 0x0000000000017941 */ /* 0x000fea0003800200 */
.L_x_20565:
        /* <DEDUP_REMOVED lines=17> */
.L_x_20572:
        /* <DEDUP_REMOVED lines=13> */
.L_x_20574:
[----:B------:R-:W-:Y:S05]  /*5f20*/  BSYNC.RECONVERGENT B2 ;  /* 0x0000000000027941 */ /* 0x000fea0003800200 */
.L_x_20573:
        /* <DEDUP_REMOVED lines=61> */
.L_x_20571:
[----:B------:R-:W-:Y:S05]  /*6300*/  BSYNC.RECONVERGENT B1 ;  /* 0x0000000000017941 */ /* 0x000fea0003800200 */
.L_x_20570:
        /* <DEDUP_REMOVED lines=15> */
.L_x_20577:
        /* <DEDUP_REMOVED lines=13> */
.L_x_20579:
[----:B------:R-:W-:Y:S05]  /*64d0*/  BSYNC.RECONVERGENT B2 ;  /* 0x0000000000027941 */ /* 0x000fea0003800200 */
.L_x_20578:
        /* <DEDUP_REMOVED lines=61> */
.L_x_20576:
[----:B------:R-:W-:Y:S05]  /*68b0*/  BSYNC.RECONVERGENT B1 ;  /* 0x0000000000017941 */ /* 0x000fea0003800200 */
.L_x_20575:
        /* <DEDUP_REMOVED lines=17> */
.L_x_20582:
        /* <DEDUP_REMOVED lines=15> */
.L_x_20584:
[----:B------:R-:W-:Y:S05]  /*6ac0*/  BSYNC.RECONVERGENT B2 ;  /* 0x0000000000027941 */ /* 0x000fea0003800200 */
.L_x_20583:
        /* <DEDUP_REMOVED lines=8> */
[----:B------:R-:W-:Y:S02]  /*6b50*/  VIADD R185, R2, 0x3c6ef372 ;  /* 0x3c6ef37202b97836 */ /* 0x000fe40000000000 */
[----:B------:R-:W-:Y:S01]  /*6b60*/  IMAD.MOV.U32 R176, RZ, RZ, R0 ;  /* 0x000000ffffb07224 */ /* 0x000fe200078e0000 */
        /* <DEDUP_REMOVED lines=50> */
[----:B------:R-:W-:-:S07]  /*6e90*/  MOV R0, R198 ;  /* 0x000000c600007202 */ /* 0x000fce0000000f00 */
.L_x_20581:
[----:B------:R-:W-:Y:S05]  /*6ea0*/  BSYNC.RECONVERGENT B1 ;  /* 0x0000000000017941 */ /* 0x000fea0003800200 */
.L_x_20580:
[-C--:B------:R-:W-:Y:S01]  /*6eb0*/  FMUL.FTZ R178, R140, R173.reuse ;  /* 0x000000ad8cb27220 */ /* 0x080fe20000410000 */
[-C--:B------:R-:W-:Y:S01]  /*6ec0*/  FSETP.GTU.FTZ.AND P6, PT, R175, R172.reuse, PT ;  /* 0x000000acaf00720b */ /* 0x080fe20003fdc000 */
[----:B------:R-:W-:Y:S01]  /*6ed0*/  FMUL.FTZ R175, R141, R173 ;  /* 0x000000ad8daf7220 */ /* 0x000fe20000410000 */
[----:B------:R-:W-:Y:S02]  /*6ee0*/  FSEL R134, R134, RZ, P4 ;  /* 0x000000ff86867208 */ /* 0x000fe40002000000 */
[----:B------:R-:W-:Y:S02]  /*6ef0*/  FSEL R181, R178, RZ, !P6 ;  /* 0x000000ffb2b57208 */ /* 0x000fe40007000000 */
[----:B------:R-:W-:Y:S02]  /*6f00*/  SEL R183, RZ, 0x1, P6 ;  /* 0x00000001ffb77807 */ /* 0x000fe40003000000 */
[----:B------:R-:W-:Y:S02]  /*6f10*/  FSETP.GTU.FTZ.AND P6, PT, R177, R172, PT ;  /* 0x000000acb100720b */ /* 0x000fe40003fdc000 */
[----:B------:R-:W-:-:S02]  /*6f20*/  FSEL R133, R133, RZ, P3 ;  /* 0x000000ff85857208 */ /* 0x000fc40001800000 */
[----:B------:R-:W-:Y:S02]  /*6f30*/  FSEL R178, R175, RZ, !P6 ;  /* 0x000000ffafb27208 */ /* 0x000fe40007000000 */
[----:B------:R-:W-:Y:S02]  /*6f40*/  I2FP.F32.U32 R175, R176 ;  /* 0x000000b000af7245 */ /* 0x000fe40000201000 */
[----:B------:R-:W-:Y:S01]  /*6f50*/  SEL R182, RZ, 0x1, P6 ;  /* 0x00000001ffb67807 */ /* 0x000fe20003000000 */
[----:B------:R-:W-:Y:S01]  /*6f60*/  FADD.FTZ R133, R133, R178 ;  /* 0x000000b285857221 */ /* 0x000fe20000010000 */
[----:B------:R-:W-:Y:S01]  /*6f70*/  FSEL R132, R132, RZ, P2 ;  /* 0x000000ff84847208 */ /* 0x000fe20001000000 */
[----:B------:R-:W-:Y:S01]  /*6f80*/  FFMA.FTZ R175, R175, R174, 1.1641532182693481445e-10 ;  /* 0x2f000000afaf7423 */ /* 0x000fe200000100ae */
[-C--:B------:R-:W-:Y:S01]  /*6f90*/  FMUL.FTZ R174, R143, R173.reuse ;  /* 0x000000ad8fae7220 */ /* 0x080fe20000410000 */
[----:B------:R-:W-:Y:S01]  /*6fa0*/  FMUL.FTZ R173, R142, R173 ;  /* 0x000000ad8ead7220 */ /* 0x000fe20000410000 */
[----:B------:R-:W-:Y:S01]  /*6fb0*/  FSEL R135, R135, RZ, P5 ;  /* 0x000000ff87877208 */ /* 0x000fe20002800000 */
[----:B------:R-:W-:Y:S01]  /*6fc0*/  FADD.FTZ R132, R132, R181 ;  /* 0x000000b584847221 */ /* 0x000fe20000010000 */
[----:B------:R-:W-:Y:S01]  /*6fd0*/  FSETP.GTU.FTZ.AND P6, PT, R175, R172, PT ;  /* 0x000000acaf00720b */ /* 0x000fe20003fdc000 */
[----:B------:R-:W-:-:S02]  /*6fe0*/  @P1 FADD.FTZ R133, R137, R133 ;  /* 0x0000008589851221 */ /* 0x000fc40000010000 */
[----:B------:R-:W-:Y:S01]  /*6ff0*/  @P1 FADD.FTZ R132, R136, R132 ;  /* 0x0000008488841221 */ /* 0x000fe20000010000 */
[----:B------:R-:W-:Y:S02]  /*7000*/  FSEL R174, R174, RZ, !P6 ;  /* 0x000000ffaeae7208 */ /* 0x000fe40007000000 */
[----:B------:R-:W-:Y:S02]  /*7010*/  SEL R180, RZ, 0x1, P6 ;  /* 0x00000001ffb47807 */ /* 0x000fe40003000000 */
[----:B------:R-:W-:Y:S01]  /*7020*/  FSETP.GTU.FTZ.AND P6, PT, R179, R172, PT ;  /* 0x000000acb300720b */ /* 0x000fe20003fdc000 */
[----:B------:R-:W-:-:S03]  /*7030*/  FADD.FTZ R135, R174, R135 ;  /* 0x00000087ae877221 */ /* 0x000fc60000010000 */
[----:B------:R-:W-:Y:S01]  /*7040*/  FSEL R173, R173, RZ, !P6 ;  /* 0x000000ffadad7208 */ /* 0x000fe20007000000 */
[----:B------:R-:W-:Y:S01]  /*7050*/  @P1 FADD.FTZ R135, R139, R135 ;  /* 0x000000878b871221 */ /* 0x000fe20000010000 */
[----:B------:R-:W-:-:S03]  /*7060*/  SEL R181, RZ, 0x1, P6 ;  /* 0x00000001ffb57807 */ /* 0x000fc60003000000 */
[----:B------:R-:W-:-:S04]  /*7070*/  FADD.FTZ R134, R134, R173 ;  /* 0x000000ad86867221 */ /* 0x000fc80000010000 */
[----:B------:R-:W-:-:S07]  /*7080*/  @P1 FADD.FTZ R134, R138, R134 ;  /* 0x000000868a861221 */ /* 0x000fce0000010000 */
.L_x_20544:
        /* <DEDUP_REMOVED lines=24> */
.L_x_20585:
[----:B------:R-:W-:Y:S02]  /*7210*/  IMAD.MOV.U32 R185, RZ, RZ, R0 ;  /* 0x000000ffffb97224 */ /* 0x000fe400078e0000 */
[----:B------:R-:W-:-:S07]  /*7220*/  VIADD R0, R184, 0x20 ;  /* 0x00000020b8007836 */ /* 0x000fce0000000000 */
.L_x_20522:
[----:B------:R-:W-:Y:S05]  /*7230*/  BSYNC.RECONVERGENT B0 ;  /* 0x0000000000007941 */ /* 0x000fea0003800200 */
.L_x_20521:
        /* <DEDUP_REMOVED lines=35> */
.L_x_20591:
        /* <DEDUP_REMOVED lines=13> */
.L_x_20593:
[----:B------:R-:W-:Y:S05]  /*7540*/  BSYNC.RECONVERGENT B2 ;  /* 0x0000000000027941 */ /* 0x000fea0003800200 */
.L_x_20592:
        /* <DEDUP_REMOVED lines=61> */
.L_x_20590:
[----:B------:R-:W-:Y:S05]  /*7920*/  BSYNC.RECONVERGENT B1 ;  /* 0x0000000000017941 */ /* 0x000fea0003800200 */
.L_x_20589:
        /* <DEDUP_REMOVED lines=20> */
.L_x_20596:
        /* <DEDUP_REMOVED lines=13> */
.L_x_20598:
[----:B------:R-:W-:Y:S05]  /*7b40*/  BSYNC.RECONVERGENT B2 ;  /* 0x0000000000027941 */ /* 0x000fea0003800200 */
.L_x_20597:
        /* <DEDUP_REMOVED lines=61> */
.L_x_20595:
[----:B------:R-:W-:Y:S05]  /*7f20*/  BSYNC.RECONVERGENT B1 ;  /* 0x0000000000017941 */ /* 0x000fea0003800200 */
.L_x_20594:
        /* <DEDUP_REMOVED lines=15> */
.L_x_20601:
        /* <DEDUP_REMOVED lines=13> */
.L_x_20603:
[----:B------:R-:W-:Y:S05]  /*80f0*/  BSYNC.RECONVERGENT B2 ;  /* 0x0000000000027941 */ /* 0x000fea0003800200 */
.L_x_20602:
        /* <DEDUP_REMOVED lines=61> */
.L_x_20600:
[----:B------:R-:W-:Y:S05]  /*84d0*/  BSYNC.RECONVERGENT B1 ;  /* 0x0000000000017941 */ /* 0x000fea0003800200 */
.L_x_20599:
        /* <DEDUP_REMOVED lines=17> */
.L_x_20606:
        /* <DEDUP_REMOVED lines=13> */
.L_x_20608:
[----:B------:R-:W-:Y:S05]  /*86c0*/  BSYNC.RECONVERGENT B2 ;  /* 0x0000000000027941 */ /* 0x000fea0003800200 */
.L_x_20607:
        /* <DEDUP_REMOVED lines=57> */
[----:B------:R-:W-:Y:S01]  /*8a60*/  IMAD.MOV.U32 R180, RZ, RZ, RZ ;  /* 0x000000ffffb47224 */ /* 0x000fe200078e00ff */
[----:B------:R-:W-:Y:S02]  /*8a70*/  LOP3.LUT R190, R177, R178, R183, 0x96, !PT ;  /* 0x000000b2b1be7212 */ /* 0x000fe400078e96b7 */
[----:B------:R-:W-:Y:S01]  /*8a80*/  MOV R177, R172 ;  /* 0x000000ac00b17202 */ /* 0x000fe20000000f00 */
[----:B------:R-:W-:-:S07]  /*8a90*/  IMAD.MOV.U32 R172, RZ, RZ, R182 ;  /* 0x000000ffffac7224 */ /* 0x000fce00078e00b6 */
.L_x_20605:
[----:B------:R-:W-:Y:S05]  /*8aa0*/  BSYNC.RECONVERGENT B1 ;  /* 0x0000000000017941 */ /* 0x000fea0003800200 */
.L_x_20604:
        /* <DEDUP_REMOVED lines=15> */
.L_x_20611:
        /* <DEDUP_REMOVED lines=13> */
.L_x_20613:
[----:B------:R-:W-:Y:S05]  /*8c70*/  BSYNC.RECONVERGENT B2 ;  /* 0x0000000000027941 */ /* 0x000fea0003800200 */
.L_x_20612:
        /* <DEDUP_REMOVED lines=56> */
[----:B------:R-:W-:-:S03]  /*9000*/  LOP3.LUT R191, R177, R182, R191, 0x96, !PT ;  /* 0x000000b6b1bf7212 */ /* 0x000fc600078e96bf */
[----:B------:R-:W-:Y:S01]  /*9010*/  IMAD.MOV.U32 R177, RZ, RZ, R172 ;  /* 0x000000ffffb17224 */ /* 0x000fe200078e00ac */
[----:B------:R-:W-:Y:S01]  /*9020*/  LOP3.LUT R190, R179, R180, R199, 0x96, !PT ;  /* 0x000000b4b3be7212 */ /* 0x000fe200078e96c7 */
[----:B------:R-:W-:Y:S01]  /*9030*/  IMAD.MOV.U32 R179, RZ, RZ, RZ ;  /* 0x000000ffffb37224 */ /* 0x000fe200078e00ff */
[----:B------:R-:W-:-:S07]  /*9040*/  MOV R172, R198 ;  /* 0x000000c600ac7202 */ /* 0x000fce0000000f00 */
.L_x_20610:
[----:B------:R-:W-:Y:S05]  /*9050*/  BSYNC.RECONVERGENT B1 ;  /* 0x0000000000017941 */ /* 0x000fea0003800200 */
.L_x_20609:
        /* <DEDUP_REMOVED lines=17> */
.L_x_20616:
        /* <DEDUP_REMOVED lines=13> */
.L_x_20618:
[----:B------:R-:W-:Y:S05]  /*9240*/  BSYNC.RECONVERGENT B2 ;  /* 0x0000000000027941 */ /* 0x000fea0003800200 */
.L_x_20617:
        /* <DEDUP_REMOVED lines=52> */
[----:B------:R-:W-:Y:S02]  /*9590*/  VIADD R177, R2, 0x8ff34781 ;  /* 0x8ff3478102b17836 */ /* 0x000fe40000000000 */
[----:B------:R-:W-:-:S02]  /*95a0*/  HFMA2 R181, -RZ, RZ, 0, 0 ;  /* 0x00000000ffb57431 */ /* 0x000fc400000001ff */
[----:B------:R-:W-:-:S04]  /*95b0*/  IMAD.WIDE.U32 R190, R190, -0x326172a9, RZ ;  /* 0xcd9e8d57bebe7825 */ /* 0x000fc800078e00ff */
[----:B------:R-:W-:Y:S01]  /*95c0*/  IMAD.WIDE.U32 R198, R198, -0x2daee0ad, RZ ;  /* 0xd2511f53c6c67825 */ /* 0x000fe200078e00ff */
[----:B------:R-:W-:Y:S02]  /*95d0*/  LOP3.LUT R191, R177, R182, R191, 0x96, !PT ;  /* 0x000000b6b1bf7212 */ /* 0x000fe400078e96bf */
[----:B------:R-:W-:Y:S01]  /*95e0*/  MOV R186, R190 ;  /* 0x000000be00ba7202 */ /* 0x000fe20000000f00 */
[----:B------:R-:W-:Y:S01]  /*95f0*/  IMAD.MOV.U32 R177, RZ, RZ, R172 ;  /* 0x000000ffffb17224 */ /* 0x000fe200078e00ac */
[----:B------:R-:W-:Y:S01]  /*9600*/  LOP3.LUT R190, R179, R180, R199, 0x96, !PT ;  /* 0x000000b4b3be7212 */ /* 0x000fe200078e96c7 */
[----:B------:R-:W-:-:S07]  /*9610*/  IMAD.MOV.U32 R172, RZ, RZ, R198 ;  /* 0x000000ffffac7224 */ /* 0x000fce00078e00c6 */
.L_x_20615:
[----:B------:R-:W-:Y:S05]  /*9620*/  BSYNC.RECONVERGENT B1 ;  /* 0x0000000000017941 */ /* 0x000fea0003800200 */
.L_x_20614:
        /* <DEDUP_REMOVED lines=15> */
.L_x_20621:
        /* <DEDUP_REMOVED lines=13> */
.L_x_20623:
[----:B------:R-:W-:Y:S05]  /*97f0*/  BSYNC.RECONVERGENT B2 ;  /* 0x0000000000027941 */ /* 0x000fea0003800200 */
.L_x_20622:
        /* <DEDUP_REMOVED lines=43> */
[----:B------:R-:W-:Y:S02]  /*9ab0*/  VIADD R179, R2, 0x5384540f ;  /* 0x5384540f02b37836 */ /* 0x000fe40000000000 */
[----:B------:R-:W-:-:S03]  /*9ac0*/  IMAD.WIDE.U32 R182, R182, -0x326172a9, RZ ;  /* 0xcd9e8d57b6b67825 */ /* 0x000fc600078e00ff */
[----:B------:R-:W-:Y:S01]  /*9ad0*/  LOP3.LUT R190, R179, R190, R201, 0x96, !PT ;  /* 0x000000beb3be7212 */ /* 0x000fe200078e96c9 */
[----:B------:R-:W-:Y:S02]  /*9ae0*/  VIADD R177, R2, 0xf1bbcdc8 ;  /* 0xf1bbcdc802b17836 */ /* 0x000fe40000000000 */
[----:B------:R-:W-:Y:S02]  /*9af0*/  VIADD R179, R3, 0xdb3d7428 ;  /* 0xdb3d742803b37836 */ /* 0x000fe40000000000 */
        /* <DEDUP_REMOVED lines=8> */
[----:B------:R-:W-:Y:S01]  /*9b80*/  IMAD.MOV.U32 R186, RZ, RZ, R200 ;  /* 0x000000ffffba7224 */ /* 0x000fe200078e00c8 */
[----:B------:R-:W-:Y:S01]  /*9b90*/  MOV R177, R172 ;  /* 0x000000ac00b17202 */ /* 0x000fe20000000f00 */
[----:B------:R-:W-:Y:S01]  /*9ba0*/  IMAD.MOV.U32 R172, RZ, RZ, R198 ;  /* 0x000000ffffac7224 */ /* 0x000fe200078e00c6 */
[----:B------:R-:W-:Y:S01]  /*9bb0*/  LOP3.LUT R191, R191, R182, R201, 0x96, !PT ;  /* 0x000000b6bfbf7212 */ /* 0x000fe200078e96c9 */
[----:B------:R-:W-:-:S07]  /*9bc0*/  IMAD.MOV.U32 R179, RZ, RZ, RZ ;  /* 0x000000ffffb37224 */ /* 0x000fce00078e00ff */
.L_x_20620:
[----:B------:R-:W-:Y:S05]  /*9bd0*/  BSYNC.RECONVERGENT B1 ;  /* 0x0000000000017941 */ /* 0x000fea0003800200 */
.L_x_20619:
        /* <DEDUP_REMOVED lines=17> */
.L_x_20626:
        /* <DEDUP_REMOVED lines=15> */
.L_x_20628:
[----:B------:R-:W-:Y:S05]  /*9de0*/  BSYNC.RECONVERGENT B2 ;  /* 0x0000000000027941 */ /* 0x000fea0003800200 */
.L_x_20627:
        /* <DEDUP_REMOVED lines=44> */
[C---:B------:R-:W-:Y:S02]  /*a0b0*/  VIADD R179, R2.reuse, 0x5384540f ;  /* 0x5384540f02b37836 */ /* 0x040fe40000000000 */
[----:B------:R-:W-:Y:S02]  /*a0c0*/  VIADD R177, R2, 0xf1bbcdc8 ;  /* 0xf1bbcdc802b17836 */ /* 0x000fe40000000000 */
[----:B------:R-:W-:Y:S01]  /*a0d0*/  IMAD.WIDE.U32 R182, R182, -0x326172a9, RZ ;  /* 0xcd9e8d57b6b67825 */ /* 0x000fe200078e00ff */
[----:B------:R-:W-:Y:S02]  /*a0e0*/  LOP3.LUT R190, R179, R190, R201, 0x96, !PT ;  /* 0x000000beb3be7212 */ /* 0x000fe400078e96c9 */
[----:B------:R-:W-:Y:S02]  /*a0f0*/  IADD3 R179, PT, PT, R3, -0x24c28bd8, RZ ;  /* 0xdb3d742803b37810 */ /* 0x000fe40007ffe0ff */
[----:B------:R-:W-:Y:S01]  /*a100*/  LOP3.LUT R177, R177, R200, R183, 0x96, !PT ;  /* 0x000000c8b1b17212 */ /* 0x000fe200078e96b7 */
[----:B------:R-:W-:-:S05]  /*a110*/  IMAD.WIDE.U32 R190, R190, -0x2daee0ad, RZ ;  /* 0xd2511f53bebe7825 */ /* 0x000fca00078e00ff */
[----:B------:R-:W-:Y:S01]  /*a120*/  LOP3.LUT R179, R179, R198, R191, 0x96, !PT ;  /* 0x000000c6b3b37212 */ /* 0x000fe200078e96bf */
[----:B------:R-:W-:Y:S01]  /*a130*/  IMAD.WIDE.U32 R198, R177, -0x2daee0ad, RZ ;  /* 0xd2511f53b1c67825 */ /* 0x000fe200078e00ff */
[----:B------:R-:W-:-:S03]  /*a140*/  IADD3 R177, PT, PT, R3, -0x695add53, RZ ;  /* 0x96a522ad03b17810 */ /* 0x000fc60007ffe0ff */
[----:B------:R-:W-:Y:S01]  /*a150*/  IMAD.WIDE.U32 R200, R179, -0x326172a9, RZ ;  /* 0xcd9e8d57b3c87825 */ /* 0x000fe200078e00ff */
[----:B------:R-:W-:-:S03]  /*a160*/  LOP3.LUT R190, R177, R190, R199, 0x96, !PT ;  /* 0x000000beb1be7212 */ /* 0x000fc600078e96c7 */
[----:B------:R-:W-:Y:S02]  /*a170*/  VIADD R191, R2, 0x8ff34781 ;  /* 0x8ff3478102bf7836 */ /* 0x000fe40000000000 */
[----:B------:R-:W-:Y:S01]  /*a180*/  IMAD.MOV.U32 R177, RZ, RZ, R172 ;  /* 0x000000ffffb17224 */ /* 0x000fe200078e00ac */
[----:B------:R-:W-:Y:S01]  /*a190*/  MOV R172, R198 ;  /* 0x000000c600ac7202 */ /* 0x000fe20000000f00 */
[----:B------:R-:W-:Y:S01]  /*a1a0*/  IMAD.MOV.U32 R186, RZ, RZ, R200 ;  /* 0x000000ffffba7224 */ /* 0x000fe200078e00c8 */
[----:B------:R-:W-:-:S07]  /*a1b0*/  LOP3.LUT R191, R191, R182, R201, 0x96, !PT ;  /* 0x000000b6bfbf7212 */ /* 0x000fce00078e96c9 */
.L_x_20625:
[----:B------:R-:W-:Y:S05]  /*a1c0*/  BSYNC.RECONVERGENT B1 ;  /* 0x0000000000017941 */ /* 0x000fea0003800200 */
.L_x_20624:
[-C--:B------:R-:W-:Y:S01]  /*a1d0*/  FMUL.FTZ R181, R140, R174.reuse ;  /* 0x000000ae8cb57220 */ /* 0x080fe20000410000 */
[-C--:B------:R-:W-:Y:S01]  /*a1e0*/  FSETP.GTU.FTZ.AND P6, PT, R176, R173.reuse, PT ;  /* 0x000000adb000720b */ /* 0x080fe20003fdc000 */
[-C--:B------:R-:W-:Y:S01]  /*a1f0*/  FMUL.FTZ R176, R141, R174.reuse ;  /* 0x000000ae8db07220 */ /* 0x080fe20000410000 */
[-C--:B------:R-:W-:Y:S01]  /*a200*/  FMUL.FTZ R179, R142, R174.reuse ;  /* 0x000000ae8eb37220 */ /* 0x080fe20000410000 */
[----:B------:R-:W-:Y:S01]  /*a210*/  FMUL.FTZ R174, R143, R174 ;  /* 0x000000ae8fae7220 */ /* 0x000fe20000410000 */
[----:B------:R-:W-:Y:S02]  /*a220*/  FSEL R181, R181, RZ, !P6 ;  /* 0x000000ffb5b57208 */ /* 0x000fe40007000000 */
[----:B------:R-:W-:Y:S02]  /*a230*/  SEL R183, RZ, 0x1, P6 ;  /* 0x00000001ffb77807 */ /* 0x000fe40003000000 */
[----:B------:R-:W-:Y:S02]  /*a240*/  FSETP.GTU.FTZ.AND P6, PT, R178, R173, PT ;  /* 0x000000adb200720b */ /* 0x000fe40003fdc000 */
[----:B------:R-:W-:-:S02]  /*a250*/  I2FP.F32.U32 R178, R177 ;  /* 0x000000b100b27245 */ /* 0x000fc40000201000 */
[----:B------:R-:W-:Y:S02]  /*a260*/  FSEL R176, R176, RZ, !P6 ;  /* 0x000000ffb0b07208 */ /* 0x000fe40007000000 */
[----:B------:R-:W-:Y:S01]  /*a270*/  SEL R182, RZ, 0x1, P6 ;  /* 0x00000001ffb67807 */ /* 0x000fe20003000000 */
[----:B------:R-:W-:Y:S01]  /*a280*/  FFMA.FTZ R178, R178, R175, 1.1641532182693481445e-10 ;  /* 0x2f000000b2b27423 */ /* 0x000fe200000100af */
        /* <DEDUP_REMOVED lines=11> */
[----:B------:R-:W-:Y:S02]  /*a340*/  FSEL R174, R147, RZ, P5 ;  /* 0x000000ff93ae7208 */ /* 0x000fe40002800000 */
[----:B------:R-:W-:Y:S01]  /*a350*/  SEL R180, RZ, 0x1, P6 ;  /* 0x00000001ffb47807 */ /* 0x000fe20003000000 */
[----:B------:R-:W-:Y:S01]  /*a360*/  FADD.FTZ R146, R146, R179 ;  /* 0x000000b392927221 */ /* 0x000fe20000010000 */
[----:B------:R-:W-:Y:S01]  /*a370*/  @P1 FADD.FTZ R145, R137, R145 ;  /* 0x0000009189911221 */ /* 0x000fe20000010000 */
[----:B------:R-:W-:Y:S01]  /*a380*/  FADD.FTZ R147, R173, R174 ;  /* 0x000000aead937221 */ /* 0x000fe20000010000 */
[----:B------:R-:W-:Y:S01]  /*a390*/  PRMT R181, R185, 0x7610, R181 ;  /* 0x00007610b9b57816 */ /* 0x000fe200000000b5 */
[----:B------:R-:W-:-:S02]  /*a3a0*/  @P1 FADD.FTZ R146, R138, R146 ;  /* 0x000000928a921221 */ /* 0x000fc40000010000 */
[----:B------:R-:W-:Y:S01]  /*a3b0*/  @P1 FADD.FTZ R147, R139, R147 ;  /* 0x000000938b931221 */ /* 0x000fe20000010000 */
[----:B------:R-:W-:Y:S06]  /*a3c0*/  BRA `(.L_x_20629) ;  /* 0x0000001800087947 */ /* 0x000fec0003800000 */
.L_x_20588:
        /* <DEDUP_REMOVED lines=16> */
.L_x_20632:
        /* <DEDUP_REMOVED lines=13> */
.L_x_20634:
[----:B------:R-:W-:Y:S05]  /*a5a0*/  BSYNC.RECONVERGENT B2 ;  /* 0x0000000000027941 */ /* 0x000fea0003800200 */
.L_x_20633:
        /* <DEDUP_REMOVED lines=58> */
[----:B------:R-:W-:Y:S02]  /*a950*/  IMAD.MOV.U32 R172, RZ, RZ, R174 ;  /* 0x000000ffffac7224 */ /* 0x000fe400078e00ae */
[----:B------:R-:W-:Y:S01]  /*a960*/  IMAD.MOV.U32 R174, RZ, RZ, R185 ;  /* 0x000000ffffae7224 */ /* 0x000fe200078e00b9 */
[----:B------:R-:W-:-:S07]  /*a970*/  LOP3.LUT R190, R173, R190, R175, 0x96, !PT ;  /* 0x000000beadbe7212 */ /* 0x000fce00078e96af */
.L_x_20631:
[----:B------:R-:W-:Y:S05]  /*a980*/  BSYNC.RECONVERGENT B1 ;  /* 0x0000000000017941 */ /* 0x000fea0003800200 */
.L_x_20630:
[----:B------:R-:W0:Y:S01]  /*a990*/  LDC R173, c[0x0][0x404] ;  /* 0x00010100ffad7b82 */ /* 0x000e220000000800 */
[----:B------:R-:W-:Y:S01]  /*a9a0*/  ISETP.NE.AND P3, PT, R177, 0x1, PT ;  /* 0x00000001b100780c */ /* 0x000fe20003f65270 */
[----:B------:R-:W-:Y:S01]  /*a9b0*/  BSSY.RECONVERGENT B1, `(.L_x_20635) ;  /* 0x000005b000017945 */ /* 0x000fe20003800200 */
[----:B------:R-:W-:Y:S01]  /*a9c0*/  I2FP.F32.U32 R175, R174 ;  /* 0x000000ae00af7245 */ /* 0x000fe20000201000 */
[----:B------:R-:W-:Y:S02]  /*a9d0*/  IMAD.MOV.U32 R174, RZ, RZ, 0x2f800000 ;  /* 0x2f800000ffae7424 */ /* 0x000fe400078e00ff */
[----:B------:R-:W-:Y:S02]  /*a9e0*/  IMAD.MOV.U32 R178, RZ, RZ, 0x2 ;  /* 0x00000002ffb27424 */ /* 0x000fe400078e00ff */
[----:B------:R-:W-:Y:S01]  /*a9f0*/  FFMA.FTZ R176, R175, R174, 1.1641532182693481445e-10 ;  /* 0x2f000000afb07423 */ /* 0x000fe200000100ae */
[----:B------:R-:W-:-:S04]  /*aa00*/  MOV R175, R186 ;  /* 0x000000ba00af7202 */ /* 0x000fc80000000f00 */
        /* <DEDUP_REMOVED lines=10> */
.L_x_20637:
        /* <DEDUP_REMOVED lines=13> */
.L_x_20639:
[----:B------:R-:W-:Y:S05]  /*ab80*/  BSYNC.RECONVERGENT B2 ;  /* 0x0000000000027941 */ /* 0x000fea0003800200 */
.L_x_20638:
        /* <DEDUP_REMOVED lines=61> */
.L_x_20636:
[----:B------:R-:W-:Y:S05]  /*af60*/  BSYNC.RECONVERGENT B1 ;  /* 0x0000000000017941 */ /* 0x000fea0003800200 */
.L_x_20635:
        /* <DEDUP_REMOVED lines=16> */
.L_x_20642:
        /* <DEDUP_REMOVED lines=13> */
.L_x_20644:
[----:B------:R-:W-:Y:S05]  /*b140*/  BSYNC.RECONVERGENT B2 ;  /* 0x0000000000027941 */ /* 0x000fea0003800200 */
.L_x_20643:
        /* <DEDUP_REMOVED lines=48> */
[----:B------:R-:W-:-:S03]  /*b450*/  LOP3.LUT R190, R185, R190, R177, 0x96, !PT ;  /* 0x000000beb9be7212 */ /* 0x000fc600078e96b1 */
[----:B------:R-:W-:Y:S02]  /*b460*/  VIADD R175, R2, 0xf1bbcdc8 ;  /* 0xf1bbcdc802af7836 */ /* 0x000fe40000000000 */
[----:B------:R-:W-:-:S03]  /*b470*/  IMAD.WIDE.U32 R190, R190, -0x326172a9, RZ ;  /* 0xcd9e8d57bebe7825 */ /* 0x000fc600078e00ff */
[----:B------:R-:W-:Y:S01]  /*b480*/  LOP3.LUT R198, R175, R198, R179, 0x96, !PT ;  /* 0x000000c6afc67212 */ /* 0x000fe200078e96b3 */
[----:B------:R-:W-:Y:S01]  /*b490*/  VIADD R177, R3, 0x96a522ad ;  /* 0x96a522ad03b17836 */ /* 0x000fe20000000000 */
[----:B------:R-:W-:Y:S01]  /*b4a0*/  IADD3 R175, PT, PT, R2, -0x700cb87f, RZ ;  /* 0x8ff3478102af7810 */ /* 0x000fe20007ffe0ff */
[----:B------:R-:W-:Y:S02]  /*b4b0*/  IMAD.MOV.U32 R186, RZ, RZ, R190 ;  /* 0x000000ffffba7224 */ /* 0x000fe400078e00be */
[----:B------:R-:W-:Y:S01]  /*b4c0*/  IMAD.WIDE.U32 R198, R198, -0x2daee0ad, RZ ;  /* 0xd2511f53c6c67825 */ /* 0x000fe200078e00ff */
[----:B------:R-:W-:Y:S02]  /*b4d0*/  LOP3.LUT R191, R175, R178, R191, 0x96, !PT ;  /* 0x000000b2afbf7212 */ /* 0x000fe400078e96bf */
[----:B------:R-:W-:Y:S01]  /*b4e0*/  MOV R175, R172 ;  /* 0x000000ac00af7202 */ /* 0x000fe20000000f00 */
[----:B------:R-:W-:Y:S01]  /*b4f0*/  IMAD.MOV.U32 R172, RZ, RZ, R198 ;  /* 0x000000ffffac7224 */ /* 0x000fe200078e00c6 */
[----:B------:R-:W-:Y:S01]  /*b500*/  LOP3.LUT R190, R177, R176, R199, 0x96, !PT ;  /* 0x000000b0b1be7212 */ /* 0x000fe200078e96c7 */
[----:B------:R-:W-:-:S07]  /*b510*/  IMAD.MOV.U32 R177, RZ, RZ, RZ ;  /* 0x000000ffffb17224 */ /* 0x000fce00078e00ff */
.L_x_20641:
[----:B------:R-:W-:Y:S05]  /*b520*/  BSYNC.RECONVERGENT B1 ;  /* 0x0000000000017941 */ /* 0x000fea0003800200 */
.L_x_20640:
[----:B------:R-:W-:Y:S01]  /*b530*/  ISETP.NE.AND P5, PT, R177, 0x1, PT ;  /* 0x00000001b100780c */ /* 0x000fe20003fa5270 */
[----:B------:R-:W-:Y:S01]  /*b540*/  BSSY.RECONVERGENT B1, `(.L_x_20645) ;  /* 0x000005a000017945 */ /* 0x000fe20003800200 */
[----:B------:R-:W-:Y:S01]  /*b550*/  I2FP.F32.U32 R175, R175 ;  /* 0x000000af00af7245 */ /* 0x000fe20000201000 */
[----:B------:R-:W-:-:S04]  /*b560*/  HFMA2 R188, -RZ, RZ, 0, 1.1920928955078125e-07 ;  /* 0x00000002ffbc7431 */ /* 0x000fc800000001ff */
        /* <DEDUP_REMOVED lines=12> */
.L_x_20647:
        /* <DEDUP_REMOVED lines=13> */
.L_x_20649:
[----:B------:R-:W-:Y:S05]  /*b700*/  BSYNC.RECONVERGENT B2 ;  /* 0x0000000000027941 */ /* 0x000fea0003800200 */
.L_x_20648:
        /* <DEDUP_REMOVED lines=59> */
[----:B------:R-:W-:Y:S02]  /*bac0*/  LOP3.LUT R190, R177, R176, R199, 0x96, !PT ;  /* 0x000000b0b1be7212 */ /* 0x000fe400078e96c7 */
[----:B------:R-:W-:-:S07]  /*bad0*/  MOV R172, R198 ;  /* 0x000000c600ac7202 */ /* 0x000fce0000000f00 */
.L_x_20646:
[----:B------:R-:W-:Y:S05]  /*bae0*/  BSYNC.RECONVERGENT B1 ;  /* 0x0000000000017941 */ /* 0x000fea0003800200 */
.L_x_20645:
        /* <DEDUP_REMOVED lines=16> */
.L_x_20629:
        /* <DEDUP_REMOVED lines=24> */
.L_x_20650:
[----:B------:R-:W-:Y:S02]  /*bd70*/  IMAD.MOV.U32 R185, RZ, RZ, R172 ;  /* 0x000000ffffb97224 */ /* 0x000fe400078e00ac */
[----:B------:R-:W-:-:S07]  /*bd80*/  VIADD R0, R0, 0x20 ;  /* 0x0000002000007836 */ /* 0x000fce0000000000 */
.L_x_20587:
[----:B------:R-:W-:Y:S05]  /*bd90*/  BSYNC.RECONVERGENT B0 ;  /* 0x0000000000007941 */ /* 0x000fea0003800200 */
.L_x_20586:
        /* <DEDUP_REMOVED lines=11> */
[----:B01----:R-:W0:Y:S01]  /*be50*/  @P1 LDC.64 R174, c[0x0][0x3a0] ;  /* 0x0000e800ffae1b82 */ /* 0x003e220000000a00 */
[----:B--2---:R-:W-:-:S04]  /*be60*/  IMAD.WIDE.U32 R148, R0, 0x10, R148 ;  /* 0x0000001000947825 */ /* 0x004fc800078e0094 */
[C---:B---3--:R-:W-:Y:S02]  /*be70*/  @P0 IMAD.WIDE.U32 R172, R0.reuse, 0x10, R150 ;  /* 0x0000001000ac0825 */ /* 0x048fe400078e0096 */
[----:B------:R-:W5:Y:S04]  /*be80*/  LDG.E.128 R148, desc[UR6][R148.64] ;  /* 0x0000000694947981 */ /* 0x000f68000c1e1d00 */
[----:B------:R1:W5:Y:S01]  /*be90*/  @P0 LDG.E.128 R140, desc[UR6][R172.64] ;  /* 0x00000006ac8c0981 */ /* 0x000362000c1e1d00 */
[----:B0-----:R-:W-:-:S05]  /*bea0*/  @P1 IMAD.WIDE.U32 R174, R0, 0x10, R174 ;  /* 0x0000001000ae1825 */ /* 0x001fca00078e00ae */
[----:B------:R1:W5:Y:S01]  /*beb0*/  @P1 LDG.E.128 R136, desc[UR6][R174.64] ;  /* 0x00000006ae881981 */ /* 0x000362000c1e1d00 */
        /* <DEDUP_REMOVED lines=17> */
.L_x_20656:
        /* <DEDUP_REMOVED lines=13> */
.L_x_20658:
[----:B------:R-:W-:Y:S05]  /*c0a0*/  BSYNC.RECONVERGENT B2 ;  /* 0x0000000000027941 */ /* 0x000fea0003800200 */
.L_x_20657:
        /* <DEDUP_REMOVED lines=61> */
.L_x_20655:
[----:B------:R-:W-:Y:S05]  /*c480*/  BSYNC.RECONVERGENT B1 ;  /* 0x0000000000017941 */ /* 0x000fea0003800200 */
.L_x_20654:
        /* <DEDUP_REMOVED lines=20> */
.L_x_20661:
        /* <DEDUP_REMOVED lines=13> */
.L_x_20663:
[----:B------:R-:W-:Y:S05]  /*c6a0*/  BSYNC.RECONVERGENT B2 ;  /* 0x0000000000027941 */ /* 0x000fea0003800200 */
.L_x_20662:
        /* <DEDUP_REMOVED lines=61> */
.L_x_20660:
[----:B------:R-:W-:Y:S05]  /*ca80*/  BSYNC.RECONVERGENT B1 ;  /* 0x0000000000017941 */ /* 0x000fea0003800200 */
.L_x_20659:
        /* <DEDUP_REMOVED lines=15> */
.L_x_20666:
        /* <DEDUP_REMOVED lines=13> */
.L_x_20668:
[----:B------:R-:W-:Y:S05]  /*cc50*/  BSYNC.RECONVERGENT B2 ;  /* 0x0000000000027941 */ /* 0x000fea0003800200 */
.L_x_20667:
        /* <DEDUP_REMOVED lines=61> */
.L_x_20665:
[----:B------:R-:W-:Y:S05]  /*d030*/  BSYNC.RECONVERGENT B1 ;  /* 0x0000000000017941 */ /* 0x000fea0003800200 */
.L_x_20664:
        /* <DEDUP_REMOVED lines=17> */
.L_x_20671:
        /* <DEDUP_REMOVED lines=13> */
.L_x_20673:
[----:B------:R-:W-:Y:S05]  /*d220*/  BSYNC.RECONVERGENT B2 ;  /* 0x0000000000027941 */ /* 0x000fea0003800200 */
.L_x_20672:
        /* <DEDUP_REMOVED lines=61> */
.L_x_20670:
[----:B------:R-:W-:Y:S05]  /*d600*/  BSYNC.RECONVERGENT B1 ;  /* 0x0000000000017941 */ /* 0x000fea0003800200 */
.L_x_20669:
        /* <DEDUP_REMOVED lines=15> */
.L_x_20676:
        /* <DEDUP_REMOVED lines=13> */
.L_x_20678:
[----:B------:R-:W-:Y:S05]  /*d7d0*/  BSYNC.RECONVERGENT B2 ;  /* 0x0000000000027941 */ /* 0x000fea0003800200 */
.L_x_20677:
        /* <DEDUP_REMOVED lines=61> */
.L_x_20675:
[----:B------:R-:W-:Y:S05]  /*dbb0*/  BSYNC.RECONVERGENT B1 ;  /* 0x0000000000017941 */ /* 0x000fea0003800200 */
.L_x_20674:
        /* <DEDUP_REMOVED lines=17> */
.L_x_20681:
        /* <DEDUP_REMOVED lines=13> */
.L_x_20683:
[----:B------:R-:W-:Y:S05]  /*dda0*/  BSYNC.RECONVERGENT B2 ;  /* 0x0000000000027941 */ /* 0x000fea0003800200 */
.L_x_20682:
        /* <DEDUP_REMOVED lines=61> */
.L_x_20680:
[----:B------:R-:W-:Y:S05]  /*e180*/  BSYNC.RECONVERGENT B1 ;  /* 0x0000000000017941 */ /* 0x000fea0003800200 */
.L_x_20679:
        /* <DEDUP_REMOVED lines=15> */
.L_x_20686:
        /* <DEDUP_REMOVED lines=13> */
.L_x_20688:
[----:B------:R-:W-:Y:S05]  /*e350*/  BSYNC.RECONVERGENT B2 ;  /* 0x0000000000027941 */ /* 0x000fea0003800200 */
.L_x_20687:
        /* <DEDUP_REMOVED lines=61> */
.L_x_20685:
[----:B------:R-:W-:Y:S05]  /*e730*/  BSYNC.RECONVERGENT B1 ;  /* 0x0000000000017941 */ /* 0x000fea0003800200 */
.L_x_20684:
        /* <DEDUP_REMOVED lines=17> */
.L_x_20691:
        /* <DEDUP_REMOVED lines=15> */
.L_x_20693:
[----:B------:R-:W-:Y:S05]  /*e940*/  BSYNC.RECONVERGENT B2 ;  /* 0x0000000000027941 */ /* 0x000fea0003800200 */
.L_x_20692:
        /* <DEDUP_REMOVED lines=61> */
.L_x_20690:
[----:B------:R-:W-:Y:S05]  /*ed20*/  BSYNC.RECONVERGENT B1 ;  /* 0x0000000000017941 */ /* 0x000fea0003800200 */
.L_x_20689:
        /* <DEDUP_REMOVED lines=32> */
.L_x_20653:
        /* <DEDUP_REMOVED lines=16> */
.L_x_20697:
        /* <DEDUP_REMOVED lines=13> */
.L_x_20699:
[----:B------:R-:W-:Y:S05]  /*f100*/  BSYNC.RECONVERGENT B2 ;  /* 0x0000000000027941 */ /* 0x000fea0003800200 */
.L_x_20698:
        /* <DEDUP_REMOVED lines=61> */
.L_x_20696:
[----:B------:R-:W-:Y:S05]  /*f4e0*/  BSYNC.RECONVERGENT B1 ;  /* 0x0000000000017941 */ /* 0x000fea0003800200 */
.L_x_20695:
        /* <DEDUP_REMOVED lines=18> */
.L_x_20702:
        /* <DEDUP_REMOVED lines=13> */
.L_x_20704:
[----:B------:R-:W-:Y:S05]  /*f6e0*/  BSYNC.RECONVERGENT B2 ;  /* 0x0000000000027941 */ /* 0x000fea0003800200 */
.L_x_20703:
        /* <DEDUP_REMOVED lines=61> */
.L_x_20701:
[----:B------:R-:W-:Y:S05]  /*fac0*/  BSYNC.RECONVERGENT B1 ;  /* 0x0000000000017941 */ /* 0x000fea0003800200 */
.L_x_20700:
        /* <DEDUP_REMOVED lines=16> */
.L_x_20707:
        /* <DEDUP_REMOVED lines=13> */
.L_x_20709:
[----:B------:R-:W-:Y:S05]  /*fca0*/  BSYNC.RECONVERGENT B2 ;  /* 0x0000000000027941 */ /* 0x000fea0003800200 */
.L_x_20708:
        /* <DEDUP_REMOVED lines=61> */
.L_x_20706:
[----:B------:R-:W-:Y:S05]  /*10080*/  BSYNC.RECONVERGENT B1 ;  /* 0x0000000000017941 */ /* 0x000fea0003800200 */
.L_x_20705:
        /* <DEDUP_REMOVED lines=16> */
.L_x_20712:
        /* <DEDUP_REMOVED lines=13> */
.L_x_20714:
[----:B------:R-:W-:Y:S05]  /*10260*/  BSYNC.RECONVERGENT B2 ;  /* 0x0000000000027941 */ /* 0x000fea0003800200 */
.L_x_20713:
        /* <DEDUP_REMOVED lines=61> */
.L_x_20711:
[----:B------:R-:W-:Y:S05]  /*10640*/  BSYNC.RECONVERGENT B1 ;  /* 0x0000000000017941 */ /* 0x000fea0003800200 */
.L_x_20710:
        /* <DEDUP_REMOVED lines=16> */
.L_x_20694:
        /* <DEDUP_REMOVED lines=24> */
.L_x_20715:
[----:B------:R-:W-:Y:S02]  /*108d0*/  IMAD.MOV.U32 R185, RZ, RZ, R172 ;  /* 0x000000ffffb97224 */ /* 0x000fe400078e00ac */
[----:B------:R-:W-:-:S07]  /*108e0*/  VIADD R0, R0, 0x20 ;  /* 0x0000002000007836 */ /* 0x000fce0000000000 */
.L_x_20652:
[----:B------:R-:W-:Y:S05]  /*108f0*/  BSYNC.RECONVERGENT B0 ;  /* 0x0000000000007941 */ /* 0x000fea0003800200 */
.L_x_20651:
        /* <DEDUP_REMOVED lines=35> */
.L_x_20721:
        /* <DEDUP_REMOVED lines=13> */
.L_x_20723:
[----:B------:R-:W-:Y:S05]  /*10c00*/  BSYNC.RECONVERGENT B2 ;  /* 0x0000000000027941 */ /* 0x000fea0003800200 */
.L_x_20722:
        /* <DEDUP_REMOVED lines=61> */
.L_x_20720:
[----:B------:R-:W-:Y:S05]  /*10fe0*/  BSYNC.RECONVERGENT B1 ;  /* 0x0000000000017941 */ /* 0x000fea0003800200 */
.L_x_20719:
        /* <DEDUP_REMOVED lines=20> */
.L_x_20726:
        /* <DEDUP_REMOVED lines=13> */
.L_x_20728:
[----:B------:R-:W-:Y:S05]  /*11200*/  BSYNC.RECONVERGENT B2 ;  /* 0x0000000000027941 */ /* 0x000fea0003800200 */
.L_x_20727:
        /* <DEDUP_REMOVED lines=61> */
.L_x_20725:
[----:B------:R-:W-:Y:S05]  /*115e0*/  BSYNC.RECONVERGENT B1 ;  /* 0x0000000000017941 */ /* 0x000fea0003800200 */
.L_x_20724:
        /* <DEDUP_REMOVED lines=15> */
.L_x_20731:
        /* <DEDUP_REMOVED lines=13> */
.L_x_20733:
[----:B------:R-:W-:Y:S05]  /*117b0*/  BSYNC.RECONVERGENT B2 ;  /* 0x0000000000027941 */ /* 0x000fea0003800200 */
.L_x_20732:
        /* <DEDUP_REMOVED lines=56> */
[----:B------:R-:W-:Y:S02]  /*11b40*/  VIADD R177, R3, 0x96a522ad ;  /* 0x96a522ad03b17836 */ /* 0x000fe40000000000 */
[----:B------:R-:W-:-:S03]  /*11b50*/  IMAD.MOV.U32 R179, RZ, RZ, RZ ;  /* 0x000000ffffb37224 */ /* 0x000fc600078e00ff */
[----:B------:R-:W-:Y:S01]  /*11b60*/  LOP3.LUT R190, R177, R178, R183, 0x96, !PT ;  /* 0x000000b2b1be7212 */ /* 0x000fe200078e96b7 */
[----:B------:R-:W-:Y:S01]  /*11b70*/  IMAD.MOV.U32 R177, RZ, RZ, R172 ;  /* 0x000000ffffb17224 */ /* 0x000fe200078e00ac */
[----:B------:R-:W-:-:S07]  /*11b80*/  MOV R172, R182 ;  /* 0x000000b600ac7202 */ /* 0x000fce0000000f00 */
.L_x_20730:
[----:B------:R-:W-:Y:S05]  /*11b90*/  BSYNC.RECONVERGENT B1 ;  /* 0x0000000000017941 */ /* 0x000fea0003800200 */
.L_x_20729:
        /* <DEDUP_REMOVED lines=17> */
.L_x_20736:
        /* <DEDUP_REMOVED lines=13> */
.L_x_20738:
[----:B------:R-:W-:Y:S05]  /*11d80*/  BSYNC.RECONVERGENT B2 ;  /* 0x0000000000027941 */ /* 0x000fea0003800200 */
.L_x_20737:
        /* <DEDUP_REMOVED lines=61> */
.L_x_20735:
[----:B------:R-:W-:Y:S05]  /*12160*/  BSYNC.RECONVERGENT B1 ;  /* 0x0000000000017941 */ /* 0x000fea0003800200 */
.L_x_20734:
        /* <DEDUP_REMOVED lines=15> */
.L_x_20741:
        /* <DEDUP_REMOVED lines=13> */
.L_x_20743:
[----:B------:R-:W-:Y:S05]  /*12330*/  BSYNC.RECONVERGENT B2 ;  /* 0x0000000000027941 */ /* 0x000fea0003800200 */
.L_x_20742:
        /* <DEDUP_REMOVED lines=61> */
.L_x_20740:
[----:B------:R-:W-:Y:S05]  /*12710*/  BSYNC.RECONVERGENT B1 ;  /* 0x0000000000017941 */ /* 0x000fea0003800200 */
.L_x_20739:
        /* <DEDUP_REMOVED lines=17> */
.L_x_20746:
        /* <DEDUP_REMOVED lines=13> */
.L_x_20748:
[----:B------:R-:W-:Y:S05]  /*12900*/  BSYNC.RECONVERGENT B2 ;  /* 0x0000000000027941 */ /* 0x000fea0003800200 */
.L_x_20747:
        /* <DEDUP_REMOVED lines=52> */
[----:B------:R-:W-:Y:S01]  /*12c50*/  VIADD R177, R2, 0x8ff34781 ;  /* 0x8ff3478102b17836 */ /* 0x000fe20000000000 */
[----:B------:R-:W-:Y:S01]  /*12c60*/  IADD3 R179, PT, PT, R3, -0x695add53, RZ ;  /* 0x96a522ad03b37810 */ /* 0x000fe20007ffe0ff */
[----:B------:R-:W-:-:S04]  /*12c70*/  IMAD.WIDE.U32 R190, R190, -0x326172a9, RZ ;  /* 0xcd9e8d57bebe7825 */ /* 0x000fc800078e00ff */
[----:B------:R-:W-:Y:S01]  /*12c80*/  IMAD.WIDE.U32 R198, R198, -0x2daee0ad, RZ ;  /* 0xd2511f53c6c67825 */ /* 0x000fe200078e00ff */
[----:B------:R-:W-:Y:S02]  /*12c90*/  LOP3.LUT R191, R177, R182, R191, 0x96, !PT ;  /* 0x000000b6b1bf7212 */ /* 0x000fe400078e96bf */
[----:B------:R-:W-:Y:S01]  /*12ca0*/  MOV R177, R172 ;  /* 0x000000ac00b17202 */ /* 0x000fe20000000f00 */
[----:B------:R-:W-:Y:S01]  /*12cb0*/  IMAD.MOV.U32 R186, RZ, RZ, R190 ;  /* 0x000000ffffba7224 */ /* 0x000fe200078e00be */
[----:B------:R-:W-:Y:S01]  /*12cc0*/  LOP3.LUT R190, R179, R180, R199, 0x96, !PT ;  /* 0x000000b4b3be7212 */ /* 0x000fe200078e96c7 */
[----:B------:R-:W-:-:S07]  /*12cd0*/  IMAD.MOV.U32 R172, RZ, RZ, R198 ;  /* 0x000000ffffac7224 */ /* 0x000fce00078e00c6 */
.L_x_20745:
[----:B------:R-:W-:Y:S05]  /*12ce0*/  BSYNC.RECONVERGENT B1 ;  /* 0x0000000000017941 */ /* 0x000fea0003800200 */
.L_x_20744:
        /* <DEDUP_REMOVED lines=15> */
.L_x_20751:
        /* <DEDUP_REMOVED lines=13> */
.L_x_20753:
[----:B------:R-:W-:Y:S05]  /*12eb0*/  BSYNC.RECONVERGENT B2 ;  /* 0x0000000000027941 */ /* 0x000fea0003800200 */
.L_x_20752:
        /* <DEDUP_REMOVED lines=61> */
.L_x_20750:
[----:B------:R-:W-:Y:S05]  /*13290*/  BSYNC.RECONVERGENT B1 ;  /* 0x0000000000017941 */ /* 0x000fea0003800200 */
.L_x_20749:
        /* <DEDUP_REMOVED lines=17> */
.L_x_20756:
        /* <DEDUP_REMOVED lines=15> */
.L_x_20758:
[----:B------:R-:W-:Y:S05]  /*134a0*/  BSYNC.RECONVERGENT B2 ;  /* 0x0000000000027941 */ /* 0x000fea0003800200 */
.L_x_20757:
        /* <DEDUP_REMOVED lines=49> */
[----:B------:R-:W-:-:S03]  /*137c0*/  LOP3.LUT R177, R177, R200, R183, 0x96, !PT ;  /* 0x000000c8b1b17212 */ /* 0x000fc600078e96b7 */
[----:B------:R-:W-:-:S05]  /*137d0*/  IMAD.WIDE.U32 R190, R190, -0x2daee0ad, RZ ;  /* 0xd2511f53bebe7825 */ /* 0x000fca00078e00ff */
        /* <DEDUP_REMOVED lines=10> */
.L_x_20755:
[----:B------:R-:W-:Y:S05]  /*13880*/  BSYNC.RECONVERGENT B1 ;  /* 0x0000000000017941 */ /* 0x000fea0003800200 */
.L_x_20754:
        /* <DEDUP_REMOVED lines=32> */
.L_x_20718:
        /* <DEDUP_REMOVED lines=16> */
.L_x_20762:
        /* <DEDUP_REMOVED lines=13> */
.L_x_20764:
[----:B------:R-:W-:Y:S05]  /*13c60*/  BSYNC.RECONVERGENT B2 ;  /* 0x0000000000027941 */ /* 0x000fea0003800200 */
.L_x_20763:
        /* <DEDUP_REMOVED lines=61> */
.L_x_20761:
[----:B------:R-:W-:Y:S05]  /*14040*/  BSYNC.RECONVERGENT B1 ;  /* 0x0000000000017941 */ /* 0x000fea0003800200 */
.L_x_20760:
[----:B------:R-:W0:Y:S01]  /*14050*/  LDC R173, c[0x0][0x404] ;  /* 0x00010100ffad7b82 */ /* 0x000e220000000800 */
[----:B------:R-:W-:Y:S01]  /*14060*/  ISETP.NE.AND P3, PT, R177, 0x1, PT ;  /* 0x00000001b100780c */ /* 0x000fe20003f65270 */
[----:B------:R-:W-:Y:S01]  /*14070*/  BSSY.RECONVERGENT B1, `(.L_x_20765) ;  /* 0x000005b000017945 */ /* 0x000fe20003800200 */
[----:B------:R-:W-:Y:S01]  /*14080*/  I2FP.F32.U32 R175, R174 ;  /* 0x000000ae00af7245 */ /* 0x000fe20000201000 */
[----:B------:R-:W-:Y:S01]  /*14090*/  IMAD.MOV.U32 R174, RZ, RZ, 0x2f800000 ;  /* 0x2f800000ffae7424 */ /* 0x000fe200078e00ff */
[----:B------:R-:W-:-:S03]  /*140a0*/  MOV R178, 0x2 ;  /* 0x0000000200b27802 */ /* 0x000fc60000000f00 */
[----:B------:R-:W-:Y:S01]  /*140b0*/  FFMA.FTZ R176, R175, R174, 1.1641532182693481445e-10 ;  /* 0x2f000000afb07423 */ /* 0x000fe200000100ae */
[----:B------:R-:W-:-:S04]  /*140c0*/  IMAD.MOV.U32 R175, RZ, RZ, R186 ;  /* 0x000000ffffaf7224 */ /* 0x000fc800078e00ba */
        /* <DEDUP_REMOVED lines=10> */
.L_x_20767:
        /* <DEDUP_REMOVED lines=13> */
.L_x_20769:
[----:B------:R-:W-:Y:S05]  /*14240*/  BSYNC.RECONVERGENT B2 ;  /* 0x0000000000027941 */ /* 0x000fea0003800200 */
.L_x_20768:
        /* <DEDUP_REMOVED lines=61> */
.L_x_20766:
[----:B------:R-:W-:Y:S05]  /*14620*/  BSYNC.RECONVERGENT B1 ;  /* 0x0000000000017941 */ /* 0x000fea0003800200 */
.L_x_20765:
        /* <DEDUP_REMOVED lines=16> */
.L_x_20772:
        /* <DEDUP_REMOVED lines=13> */
.L_x_20774:
[----:B------:R-:W-:Y:S05]  /*14800*/  BSYNC.RECONVERGENT B2 ;  /* 0x0000000000027941 */ /* 0x000fea0003800200 */
.L_x_20773:
        /* <DEDUP_REMOVED lines=61> */
.L_x_20771:
[----:B------:R-:W-:Y:S05]  /*14be0*/  BSYNC.RECONVERGENT B1 ;  /* 0x0000000000017941 */ /* 0x000fea0003800200 */
.L_x_20770:
        /* <DEDUP_REMOVED lines=16> */
.L_x_20777:
        /* <DEDUP_REMOVED lines=13> */
.L_x_20779:
[----:B------:R-:W-:Y:S05]  /*14dc0*/  BSYNC.RECONVERGENT B2 ;  /* 0x0000000000027941 */ /* 0x000fea0003800200 */
.L_x_20778:
        /* <DEDUP_REMOVED lines=61> */
.L_x_20776:
[----:B------:R-:W-:Y:S05]  /*151a0*/  BSYNC.RECONVERGENT B1 ;  /* 0x0000000000017941 */ /* 0x000fea0003800200 */
.L_x_20775:
        /* <DEDUP_REMOVED lines=16> */
.L_x_20759:
        /* <DEDUP_REMOVED lines=24> */
.L_x_20780:
[----:B------:R-:W-:Y:S01]  /*15430*/  MOV R185, R172 ;  /* 0x000000ac00b97202 */ /* 0x000fe20000000f00 */
[----:B------:R-:W-:-:S07]  /*15440*/  VIADD R0, R0, 0x20 ;  /* 0x0000002000007836 */ /* 0x000fce0000000000 */
.L_x_20717:
[----:B------:R-:W-:Y:S05]  /*15450*/  BSYNC.RECONVERGENT B0 ;  /* 0x0000000000007941 */ /* 0x000fea0003800200 */
.L_x_20716:
        /* <DEDUP_REMOVED lines=35> */
.L_x_20786:
        /* <DEDUP_REMOVED lines=13> */
.L_x_20788:
[----:B------:R-:W-:Y:S05]  /*15760*/  BSYNC.RECONVERGENT B2 ;  /* 0x0000000000027941 */ /* 0x000fea0003800200 */
.L_x_20787:
        /* <DEDUP_REMOVED lines=61> */
.L_x_20785:
[----:B------:R-:W-:Y:S05]  /*15b40*/  BSYNC.RECONVERGENT B1 ;  /* 0x0000000000017941 */ /* 0x000fea0003800200 */
.L_x_20784:
[----:B------:R-:W0:Y:S01]  /*15b50*/  LDC R173, c[0x0][0x408] ;  /* 0x00010200ffad7b82 */ /* 0x000e220000000800 */
[----:B------:R-:W-:Y:S01]  /*15b60*/  ISETP.NE.AND P3, PT, R178, 0x1, PT ;  /* 0x00000001b200780c */ /* 0x000fe20003f65270 */
[----:B------:R-:W-:Y:S01]  /*15b70*/  BSSY.RECONVERGENT B1, `(.L_x_20789) ;  /* 0x000005d000017945 */ /* 0x000fe20003800200 */
[----:B------:R-:W-:Y:S01]  /*15b80*/  I2FP.F32.U32 R176, R175 ;  /* 0x000000af00b07245 */ /* 0x000fe20000201000 */
[----:B------:R-:W-:Y:S02]  /*15b90*/  HFMA2 R175, -RZ, RZ, 0.1171875, 0 ;  /* 0x2f800000ffaf7431 */ /* 0x000fe400000001ff */
[----:B------:R-:W-:Y:S02]  /*15ba0*/  IMAD.MOV.U32 R179, RZ, RZ, 0x2 ;  /* 0x00000002ffb37424 */ /* 0x000fe400078e00ff */
        /* <DEDUP_REMOVED lines=14> */
.L_x_20791:
        /* <DEDUP_REMOVED lines=13> */
.L_x_20793:
[----:B------:R-:W-:Y:S05]  /*15d60*/  BSYNC.RECONVERGENT B2 ;  /* 0x0000000000027941 */ /* 0x000fea0003800200 */
.L_x_20792:
        /* <DEDUP_REMOVED lines=61> */
.L_x_20790:
[----:B------:R-:W-:Y:S05]  /*16140*/  BSYNC.RECONVERGENT B1 ;  /* 0x0000000000017941 */ /* 0x000fea0003800200 */
.L_x_20789:
        /* <DEDUP_REMOVED lines=15> */
.L_x_20796:
        /* <DEDUP_REMOVED lines=13> */
.L_x_20798:
[----:B------:R-:W-:Y:S05]  /*16310*/  BSYNC.RECONVERGENT B2 ;  /* 0x0000000000027941 */ /* 0x000fea0003800200 */
.L_x_20797:
        /* <DEDUP_REMOVED lines=61> */
.L_x_20795:
[----:B------:R-:W-:Y:S05]  /*166f0*/  BSYNC.RECONVERGENT B1 ;  /* 0x0000000000017941 */ /* 0x000fea0003800200 */
.L_x_20794:
        /* <DEDUP_REMOVED lines=17> */
.L_x_20801:
        /* <DEDUP_REMOVED lines=13> */
.L_x_20803:
[----:B------:R-:W-:Y:S05]  /*168e0*/  BSYNC.RECONVERGENT B2 ;  /* 0x0000000000027941 */ /* 0x000fea0003800200 */
.L_x_20802:
[----:B------:R-:W-:Y:S01]  /*168f0*/  IMAD.WIDE.U32 R180, R192, -0x326172a9, RZ ;  /* 0xcd9e8d57c0b47825 */ /* 0x000fe200078e00ff */
[----:B------:R-:W-:Y:S02]  /*16900*/  LOP3.LUT R190, R187, R179, R3, 0x96, !PT ;  /* 0x000000b3bbbe7212 */ /* 0x000fe400078e9603 */
[----:B------:R-:W-:Y:S01]  /*16910*/  IADD3 R179, PT, PT, R2, -0x61c88647, RZ ;  /* 0x9e3779b902b37810 */ /* 0x000fe20007ffe0ff */
[----:B------:R-:W-:Y:S01]  /*16920*/  IMAD.MOV.U32 R176, RZ, RZ, R172 ;  /* 0x000000ffffb07224 */ /* 0x000fe200078e00ac */
        /* <DEDUP_REMOVED lines=53> */
[----:B------:R-:W-:Y:S01]  /*16c80*/  VIADD R181, R3, 0x96a522ad ;  /* 0x96a522ad03b57836 */ /* 0x000fe20000000000 */
[----:B------:R-:W-:-:S04]  /*16c90*/  MOV R172, R182 ;  /* 0x000000b600ac7202 */ /* 0x000fc80000000f00 */
[----:B------:R-:W-:Y:S01]  /*16ca0*/  LOP3.LUT R190, R181, R178, R183, 0x96, !PT ;  /* 0x000000b2b5be7212 */ /* 0x000fe200078e96b7 */
[----:B------:R-:W-:-:S07]  /*16cb0*/  IMAD.MOV.U32 R181, RZ, RZ, RZ ;  /* 0x000000ffffb57224 */ /* 0x000fce00078e00ff */
.L_x_20800:
[----:B------:R-:W-:Y:S05]  /*16cc0*/  BSYNC.RECONVERGENT B1 ;  /* 0x0000000000017941 */ /* 0x000fea0003800200 */
.L_x_20799:
        /* <DEDUP_REMOVED lines=15> */
.L_x_20806:
        /* <DEDUP_REMOVED lines=13> */
.L_x_20808:
[----:B------:R-:W-:Y:S05]  /*16e90*/  BSYNC.RECONVERGENT B2 ;  /* 0x0000000000027941 */ /* 0x000fea0003800200 */
.L_x_20807:
[----:B------:R-:W-:Y:S01]  /*16ea0*/  IMAD.WIDE.U32 R182, R192, -0x326172a9, RZ ;  /* 0xcd9e8d57c0b67825 */ /* 0x000fe200078e00ff */
[----:B------:R-:W-:Y:S02]  /*16eb0*/  LOP3.LUT R198, R187, R181, R3, 0x96, !PT ;  /* 0x000000b5bbc67212 */ /* 0x000fe400078e9603 */
[C---:B------:R-:W-:Y:S01]  /*16ec0*/  IADD3 R185, PT, PT, R2.reuse, 0x3c6ef372, RZ ;  /* 0x3c6ef37202b97810 */ /* 0x040fe20007ffe0ff */
[----:B------:R-:W-:Y:S01]  /*16ed0*/  VIADD R181, R2, 0x9e3779b9 ;  /* 0x9e3779b902b57836 */ /* 0x000fe20000000000 */
[----:B------:R-:W-:Y:S01]  /*16ee0*/  LOP3.LUT R190, R193, R183, R2, 0x96, !PT ;  /* 0x000000b7c1be7212 */ /* 0x000fe200078e9602 */
[----:B------:R-:W-:Y:S01]  /*16ef0*/  IMAD.WIDE.U32 R198, R198, -0x326172a9, RZ ;  /* 0xcd9e8d57c6c67825 */ /* 0x000fe200078e00ff */
[----:B------:R-:W-:Y:S02]  /*16f00*/  IADD3 R183, PT, PT, R3, -0x4498517b, RZ ;  /* 0xbb67ae8503b77810 */ /* 0x000fe40007ffe0ff */
[----:B------:R-:W-:Y:S01]  /*16f10*/  MOV R178, R172 ;  /* 0x000000ac00b27202 */ /* 0x000fe20000000f00 */
        /* <DEDUP_REMOVED lines=53> */
.L_x_20805:
[----:B------:R-:W-:Y:S05]  /*17270*/  BSYNC.RECONVERGENT B1 ;  /* 0x0000000000017941 */ /* 0x000fea0003800200 */
.L_x_20804:
        /* <DEDUP_REMOVED lines=17> */
.L_x_20811:
        /* <DEDUP_REMOVED lines=13> */
.L_x_20813:
[----:B------:R-:W-:Y:S05]  /*17460*/  BSYNC.RECONVERGENT B2 ;  /* 0x0000000000027941 */ /* 0x000fea0003800200 */
.L_x_20812:
[----:B------:R-:W-:Y:S01]  /*17470*/  IMAD.WIDE.U32 R182, R192, -0x326172a9, RZ ;  /* 0xcd9e8d57c0b67825 */ /* 0x000fe200078e00ff */
[----:B------:R-:W-:Y:S02]  /*17480*/  LOP3.LUT R198, R187, R181, R3, 0x96, !PT ;  /* 0x000000b5bbc67212 */ /* 0x000fe400078e9603 */
[C---:B------:R-:W-:Y:S01]  /*17490*/  IADD3 R181, PT, PT, R2.reuse, -0x61c88647, RZ ;  /* 0x9e3779b902b57810 */ /* 0x040fe20007ffe0ff */
        /* <DEDUP_REMOVED lines=58> */
.L_x_20810:
[----:B------:R-:W-:Y:S05]  /*17840*/  BSYNC.RECONVERGENT B1 ;  /* 0x0000000000017941 */ /* 0x000fea0003800200 */
.L_x_20809:
        /* <DEDUP_REMOVED lines=15> */
.L_x_20816:
        /* <DEDUP_REMOVED lines=13> */
.L_x_20818:
[----:B------:R-:W-:Y:S05]  /*17a10*/  BSYNC.RECONVERGENT B2 ;  /* 0x0000000000027941 */ /* 0x000fea0003800200 */
.L_x_20817:
[----:B------:R-:W-:Y:S01]  /*17a20*/  IMAD.WIDE.U32 R190, R192, -0x326172a9, RZ ;  /* 0xcd9e8d57c0be7825 */ /* 0x000fe200078e00ff */
[----:B------:R-:W-:-:S03]  /*17a30*/  LOP3.LUT R200, R187, R183, R3, 0x96, !PT ;  /* 0x000000b7bbc87212 */ /* 0x000fc600078e9603 */
[----:B------:R-:W-:Y:S01]  /*17a40*/  HFMA2 R180, -RZ, RZ, 0, 0 ;  /* 0x00000000ffb47431 */ /* 0x000fe200000001ff */
        /* <DEDUP_REMOVED lines=57> */
[----:B------:R-:W-:-:S07]  /*17de0*/  IMAD.MOV.U32 R172, RZ, RZ, R198 ;  /* 0x000000ffffac7224 */ /* 0x000fce00078e00c6 */
.L_x_20815:
[----:B------:R-:W-:Y:S05]  /*17df0*/  BSYNC.RECONVERGENT B1 ;  /* 0x0000000000017941 */ /* 0x000fea0003800200 */
.L_x_20814:
        /* <DEDUP_REMOVED lines=17> */
.L_x_20821:
        /* <DEDUP_REMOVED lines=15> */
.L_x_20823:
[----:B------:R-:W-:Y:S05]  /*18000*/  BSYNC.RECONVERGENT B2 ;  /* 0x0000000000027941 */ /* 0x000fea0003800200 */
.L_x_20822:
        /* <DEDUP_REMOVED lines=59> */
[----:B------:R-:W-:-:S04]  /*183c0*/  MOV R172, R198 ;  /* 0x000000c600ac7202 */ /* 0x000fc80000000f00 */
[----:B------:R-:W-:-:S07]  /*183d0*/  LOP3.LUT R190, R183, R190, R199, 0x96, !PT ;  /* 0x000000beb7be7212 */ /* 0x000fce00078e96c7 */
.L_x_20820:
[----:B------:R-:W-:Y:S05]  /*183e0*/  BSYNC.RECONVERGENT B1 ;  /* 0x0000000000017941 */ /* 0x000fea0003800200 */
.L_x_20819:
        /* <DEDUP_REMOVED lines=14> */
[-C--:B------:R-:W-:Y:S02]  /*184d0*/  FSETP.GTU.FTZ.AND P6, PT, R181, R174.reuse, PT ;  /* 0x000000aeb500720b */ /* 0x080fe40003fdc000 */
[----:B------:R-:W-:Y:S01]  /*184e0*/  FSEL R157, R157, RZ, P3 ;  /* 0x000000ff9d9d7208 */ /* 0x000fe20001800000 */
[----:B------:R-:W-:Y:S01]  /*184f0*/  @P1 FADD.FTZ R156, R136, R156 ;  /* 0x0000009c889c1221 */ /* 0x000fe20000010000 */
        /* <DEDUP_REMOVED lines=9> */
[----:B------:R-:W-:Y:S02]  /*18590*/  PRMT R183, R182, 0x7610, R183 ;  /* 0x00007610b6b77816 */ /* 0x000fe400000000b7 */
[----:B------:R-:W-:Y:S01]  /*185a0*/  SEL R180, RZ, 0x1, P6 ;  /* 0x00000001ffb47807 */ /* 0x000fe20003000000 */
[----:B------:R-:W-:Y:S01]  /*185b0*/  FADD.FTZ R159, R173, R174 ;  /* 0x000000aead9f7221 */ /* 0x000fe20000010000 */
[----:B------:R-:W-:Y:S01]  /*185c0*/  @P1 FADD.FTZ R158, R138, R158 ;  /* 0x0000009e8a9e1221 */ /* 0x000fe20000010000 */
[----:B------:R-:W-:-:S02]  /*185d0*/  PRMT R182, R179, 0x7610, R182 ;  /* 0x00007610b3b67816 */ /* 0x000fc400000000b6 */
[----:B------:R-:W-:Y:S01]  /*185e0*/  @P1 FADD.FTZ R159, R139, R159 ;  /* 0x0000009f8b9f1221 */ /* 0x000fe20000010000 */
[----:B------:R-:W-:Y:S06]  /*185f0*/  BRA `(.L_x_20824) ;  /* 0x0000001800087947 */ /* 0x000fec0003800000 */
.L_x_20783:
        /* <DEDUP_REMOVED lines=16> */
.L_x_20827:
        /* <DEDUP_REMOVED lines=13> */
.L_x_20829:
[----:B------:R-:W-:Y:S05]  /*187d0*/  BSYNC.RECONVERGENT B2 ;  /* 0x0000000000027941 */ /* 0x000fea0003800200 */
.L_x_20828:
        /* <DEDUP_REMOVED lines=61> */
.L_x_20826:
[----:B------:R-:W-:Y:S05]  /*18bb0*/  BSYNC.RECONVERGENT B1 ;  /* 0x0000000000017941 */ /* 0x000fea0003800200 */
.L_x_20825:
[----:B------:R-:W0:Y:S01]  /*18bc0*/  LDC R173, c[0x0][0x404] ;  /* 0x00010100ffad7b82 */ /* 0x000e220000000800 */
[----:B------:R-:W-:Y:S01]  /*18bd0*/  ISETP.NE.AND P3, PT, R177, 0x1, PT ;  /* 0x00000001b100780c */ /* 0x000fe20003f65270 */
[----:B------:R-:W-:Y:S01]  /*18be0*/  BSSY.RECONVERGENT B1, `(.L_x_20830) ;  /* 0x000005b000017945 */ /* 0x000fe20003800200 */
[----:B------:R-:W-:Y:S01]  /*18bf0*/  I2FP.F32.U32 R175, R174 ;  /* 0x000000ae00af7245 */ /* 0x000fe20000201000 */
[----:B------:R-:W-:Y:S02]  /*18c00*/  HFMA2 R174, -RZ, RZ, 0.1171875, 0 ;  /* 0x2f800000ffae7431 */ /* 0x000fe400000001ff */
[----:B------:R-:W-:-:S03]  /*18c10*/  IMAD.MOV.U32 R178, RZ, RZ, 0x2 ;  /* 0x00000002ffb27424 */ /* 0x000fc600078e00ff */
        /* <DEDUP_REMOVED lines=12> */
.L_x_20832:
        /* <DEDUP_REMOVED lines=13> */
.L_x_20834:
[----:B------:R-:W-:Y:S05]  /*18db0*/  BSYNC.RECONVERGENT B2 ;  /* 0x0000000000027941 */ /* 0x000fea0003800200 */
.L_x_20833:
        /* <DEDUP_REMOVED lines=61> */
.L_x_20831:
[----:B------:R-:W-:Y:S05]  /*19190*/  BSYNC.RECONVERGENT B1 ;  /* 0x0000000000017941 */ /* 0x000fea0003800200 */
.L_x_20830:
        /* <DEDUP_REMOVED lines=16> */
.L_x_20837:
        /* <DEDUP_REMOVED lines=13> */
.L_x_20839:
[----:B------:R-:W-:Y:S05]  /*19370*/  BSYNC.RECONVERGENT B2 ;  /* 0x0000000000027941 */ /* 0x000fea0003800200 */
.L_x_20838:
        /* <DEDUP_REMOVED lines=61> */
.L_x_20836:
[----:B------:R-:W-:Y:S05]  /*19750*/  BSYNC.RECONVERGENT B1 ;  /* 0x0000000000017941 */ /* 0x000fea0003800200 */
.L_x_20835:
        /* <DEDUP_REMOVED lines=16> */
.L_x_20842:
        /* <DEDUP_REMOVED lines=13> */
.L_x_20844:
[----:B------:R-:W-:Y:S05]  /*19930*/  BSYNC.RECONVERGENT B2 ;  /* 0x0000000000027941 */ /* 0x000fea0003800200 */
.L_x_20843:
        /* <DEDUP_REMOVED lines=59> */
[----:B------:R-:W-:Y:S02]  /*19cf0*/  LOP3.LUT R190, R177, R176, R199, 0x96, !PT ;  /* 0x000000b0b1be7212 */ /* 0x000fe400078e96c7 */
[----:B------:R-:W-:-:S07]  /*19d00*/  MOV R172, R198 ;  /* 0x000000c600ac7202 */ /* 0x000fce0000000f00 */
.L_x_20841:
[----:B------:R-:W-:Y:S05]  /*19d10*/  BSYNC.RECONVERGENT B1 ;  /* 0x0000000000017941 */ /* 0x000fea0003800200 */
.L_x_20840:
        /* <DEDUP_REMOVED lines=16> */
.L_x_20824:
        /* <DEDUP_REMOVED lines=24> */
.L_x_20845:
[----:B------:R-:W-:Y:S01]  /*19fa0*/  IMAD.MOV.U32 R185, RZ, RZ, R172 ;  /* 0x000000ffffb97224 */ /* 0x000fe200078e00ac */
[----:B------:R-:W-:-:S07]  /*19fb0*/  IADD3 R0, PT, PT, R0, 0x20, RZ ;  /* 0x0000002000007810 */ /* 0x000fce0007ffe0ff */
.L_x_20782:
[----:B------:R-:W-:Y:S05]  /*19fc0*/  BSYNC.RECONVERGENT B0 ;  /* 0x0000000000007941 */ /* 0x000fea0003800200 */
.L_x_20781:
        /* <DEDUP_REMOVED lines=35> */
.L_x_20851:
        /* <DEDUP_REMOVED lines=13> */
.L_x_20853:
[----:B------:R-:W-:Y:S05]  /*1a2d0*/  BSYNC.RECONVERGENT B2 ;  /* 0x0000000000027941 */ /* 0x000fea0003800200 */
.L_x_20852:
        /* <DEDUP_REMOVED lines=51> */
[----:B------:R-:W-:Y:S01]  /*1a610*/  LOP3.LUT R175, R175, R178, R173, 0x96, !PT ;  /* 0x000000b2afaf7212 */ /* 0x000fe200078e96ad */
[----:B------:R-:W-:Y:S01]  /*1a620*/  HFMA2 R178, -RZ, RZ, 0, 0 ;  /* 0x00000000ffb27431 */ /* 0x000fe200000001ff */
[----:B------:R-:W-:Y:S01]  /*1a630*/  IADD3 R173, PT, PT, R3, -0x695add53, RZ ;  /* 0x96a522ad03ad7810 */ /* 0x000fe20007ffe0ff */
[----:B------:R-:W-:-:S04]  /*1a640*/  IMAD.WIDE.U32 R176, R177, -0x326172a9, RZ ;  /* 0xcd9e8d57b1b07825 */ /* 0x000fc800078e00ff */
[----:B------:R-:W-:Y:S01]  /*1a650*/  IMAD.WIDE.U32 R174, R175, -0x2daee0ad, RZ ;  /* 0xd2511f53afae7825 */ /* 0x000fe200078e00ff */
[----:B------:R-:W-:-:S03]  /*1a660*/  LOP3.LUT R191, R191, R172, R177, 0x96, !PT ;  /* 0x000000acbfbf7212 */ /* 0x000fc600078e96b1 */
[----:B------:R-:W-:Y:S01]  /*1a670*/  IMAD.MOV.U32 R186, RZ, RZ, R176 ;  /* 0x000000ffffba7224 */ /* 0x000fe200078e00b0 */
[----:B------:R-:W-:Y:S01]  /*1a680*/  LOP3.LUT R190, R173, R190, R175, 0x96, !PT ;  /* 0x000000beadbe7212 */ /* 0x000fe200078e96af */
[----:B------:R-:W-:Y:S01]  /*1a690*/  IMAD.MOV.U32 R175, RZ, RZ, R185 ;  /* 0x000000ffffaf7224 */ /* 0x000fe200078e00b9 */
[----:B------:R-:W-:-:S07]  /*1a6a0*/  MOV R172, R174 ;  /* 0x000000ae00ac7202 */ /* 0x000fce0000000f00 */
.L_x_20850:
[----:B------:R-:W-:Y:S05]  /*1a6b0*/  BSYNC.RECONVERGENT B1 ;  /* 0x0000000000017941 */ /* 0x000fea0003800200 */
.L_x_20849:
[----:B------:R-:W0:Y:S01]  /*1a6c0*/  LDC R173, c[0x0][0x408] ;  /* 0x00010200ffad7b82 */ /* 0x000e220000000800 */
[----:B------:R-:W-:Y:S01]  /*1a6d0*/  ISETP.NE.AND P3, PT, R178, 0x1, PT ;  /* 0x00000001b200780c */ /* 0x000fe20003f65270 */
[----:B------:R-:W-:Y:S01]  /*1a6e0*/  BSSY.RECONVERGENT B1, `(.L_x_20854) ;  /* 0x000005d000017945 */ /* 0x000fe20003800200 */
[----:B------:R-:W-:Y:S01]  /*1a6f0*/  I2FP.F32.U32 R176, R175 ;  /* 0x000000af00b07245 */ /* 0x000fe20000201000 */
[----:B------:R-:W-:Y:S01]  /*1a700*/  IMAD.MOV.U32 R175, RZ, RZ, 0x2f800000 ;  /* 0x2f800000ffaf7424 */ /* 0x000fe200078e00ff */
        /* <DEDUP_REMOVED lines=15> */
.L_x_20856:
        /* <DEDUP_REMOVED lines=13> */
.L_x_20858:
[----:B------:R-:W-:Y:S05]  /*1a8d0*/  BSYNC.RECONVERGENT B2 ;  /* 0x0000000000027941 */ /* 0x000fea0003800200 */
.L_x_20857:
        /* <DEDUP_REMOVED lines=47> */
[----:B------:R-:W-:-:S04]  /*1abd0*/  IMAD.WIDE.U32 R176, R176, -0x326172a9, RZ ;  /* 0xcd9e8d57b0b07825 */ /* 0x000fc800078e00ff */
[----:B------:R-:W-:Y:S01]  /*1abe0*/  VIADD R181, R3, 0xdb3d7428 ;  /* 0xdb3d742803b57836 */ /* 0x000fe20000000000 */
[----:B------:R-:W-:Y:S02]  /*1abf0*/  LOP3.LUT R179, R179, R182, R177, 0x96, !PT ;  /* 0x000000b6b3b37212 */ /* 0x000fe400078e96b1 */
[----:B------:R-:W-:Y:S02]  /*1ac00*/  IADD3 R177, PT, PT, R3, -0x695add53, RZ ;  /* 0x96a522ad03b17810 */ /* 0x000fe40007ffe0ff */
[----:B------:R-:W-:Y:S01]  /*1ac10*/  LOP3.LUT R181, R181, R180, R191, 0x96, !PT ;  /* 0x000000b4b5b57212 */ /* 0x000fe200078e96bf */
[----:B------:R-:W-:-:S04]  /*1ac20*/  IMAD.WIDE.U32 R178, R179, -0x2daee0ad, RZ ;  /* 0xd2511f53b3b27825 */ /* 0x000fc800078e00ff */
[----:B------:R-:W-:Y:S01]  /*1ac30*/  IMAD.WIDE.U32 R180, R181, -0x326172a9, RZ ;  /* 0xcd9e8d57b5b47825 */ /* 0x000fe200078e00ff */
[----:B------:R-:W-:-:S03]  /*1ac40*/  LOP3.LUT R190, R177, R190, R179, 0x96, !PT ;  /* 0x000000beb1be7212 */ /* 0x000fc600078e96b3 */
[----:B------:R-:W-:Y:S02]  /*1ac50*/  HFMA2 R179, -RZ, RZ, 0, 0 ;  /* 0x00000000ffb37431 */ /* 0x000fe400000001ff */
[----:B------:R-:W-:Y:S02]  /*1ac60*/  VIADD R191, R2, 0x8ff34781 ;  /* 0x8ff3478102bf7836 */ /* 0x000fe40000000000 */
[----:B------:R-:W-:-:S03]  /*1ac70*/  IMAD.MOV.U32 R186, RZ, RZ, R180 ;  /* 0x000000ffffba7224 */ /* 0x000fc600078e00b4 */
[----:B------:R-:W-:Y:S02]  /*1ac80*/  LOP3.LUT R191, R191, R176, R181, 0x96, !PT ;  /* 0x000000b0bfbf7212 */ /* 0x000fe400078e96b5 */
[----:B------:R-:W-:Y:S01]  /*1ac90*/  MOV R176, R172 ;  /* 0x000000ac00b07202 */ /* 0x000fe20000000f00 */
[----:B------:R-:W-:-:S07]  /*1aca0*/  IMAD.MOV.U32 R172, RZ, RZ, R178 ;  /* 0x000000ffffac7224 */ /* 0x000fce00078e00b2 */
.L_x_20855:
[----:B------:R-:W-:Y:S05]  /*1acb0*/  BSYNC.RECONVERGENT B1 ;  /* 0x0000000000017941 */ /* 0x000fea0003800200 */
.L_x_20854:
        /* <DEDUP_REMOVED lines=15> */
.L_x_20861:
        /* <DEDUP_REMOVED lines=13> */
.L_x_20863:
[----:B------:R-:W-:Y:S05]  /*1ae80*/  BSYNC.RECONVERGENT B2 ;  /* 0x0000000000027941 */ /* 0x000fea0003800200 */
.L_x_20862:
[----:B------:R-:W-:Y:S01]  /*1ae90*/  IMAD.WIDE.U32 R180, R192, -0x326172a9, RZ ;  /* 0xcd9e8d57c0b47825 */ /* 0x000fe200078e00ff */
[----:B------:R-:W-:Y:S02]  /*1aea0*/  LOP3.LUT R190, R187, R179, R3, 0x96, !PT ;  /* 0x000000b3bbbe7212 */ /* 0x000fe400078e9603 */
[----:B------:R-:W-:Y:S02]  /*1aeb0*/  IADD3 R179, PT, PT, R2, -0x61c88647, RZ ;  /* 0x9e3779b902b37810 */ /* 0x000fe40007ffe0ff */
        /* <DEDUP_REMOVED lines=58> */
.L_x_20860:
[----:B------:R-:W-:Y:S05]  /*1b260*/  BSYNC.RECONVERGENT B1 ;  /* 0x0000000000017941 */ /* 0x000fea0003800200 */
.L_x_20859:
        /* <DEDUP_REMOVED lines=17> */
.L_x_20866:
        /* <DEDUP_REMOVED lines=13> */
.L_x_20868:
[----:B------:R-:W-:Y:S05]  /*1b450*/  BSYNC.RECONVERGENT B2 ;  /* 0x0000000000027941 */ /* 0x000fea0003800200 */
.L_x_20867:
        /* <DEDUP_REMOVED lines=59> */
[----:B------:R-:W-:Y:S02]  /*1b810*/  HFMA2 R181, -RZ, RZ, 0, 0 ;  /* 0x00000000ffb57431 */ /* 0x000fe400000001ff */
[----:B------:R-:W-:-:S07]  /*1b820*/  IMAD.MOV.U32 R172, RZ, RZ, R182 ;  /* 0x000000ffffac7224 */ /* 0x000fce00078e00b6 */
.L_x_20865:
[----:B------:R-:W-:Y:S05]  /*1b830*/  BSYNC.RECONVERGENT B1 ;  /* 0x0000000000017941 */ /* 0x000fea0003800200 */
.L_x_20864:
        /* <DEDUP_REMOVED lines=15> */
.L_x_20871:
        /* <DEDUP_REMOVED lines=13> */
.L_x_20873:
[----:B------:R-:W-:Y:S05]  /*1ba00*/  BSYNC.RECONVERGENT B2 ;  /* 0x0000000000027941 */ /* 0x000fea0003800200 */
.L_x_20872:
        /* <DEDUP_REMOVED lines=61> */
.L_x_20870:
[----:B------:R-:W-:Y:S05]  /*1bde0*/  BSYNC.RECONVERGENT B1 ;  /* 0x0000000000017941 */ /* 0x000fea0003800200 */
.L_x_20869:
        /* <DEDUP_REMOVED lines=17> */
.L_x_20876:
        /* <DEDUP_REMOVED lines=13> */
.L_x_20878:
[----:B------:R-:W-:Y:S05]  /*1bfd0*/  BSYNC.RECONVERGENT B2 ;  /* 0x0000000000027941 */ /* 0x000fea0003800200 */
.L_x_20877:
        /* <DEDUP_REMOVED lines=59> */
[----:B------:R-:W-:Y:S01]  /*1c390*/  LOP3.LUT R190, R183, R180, R199, 0x96, !PT ;  /* 0x000000b4b7be7212 */ /* 0x000fe200078e96c7 */
[----:B------:R-:W-:-:S07]  /*1c3a0*/  IMAD.MOV.U32 R172, RZ, RZ, R198 ;  /* 0x000000ffffac7224 */ /* 0x000fce00078e00c6 */
.L_x_20875:
[----:B------:R-:W-:Y:S05]  /*1c3b0*/  BSYNC.RECONVERGENT B1 ;  /* 0x0000000000017941 */ /* 0x000fea0003800200 */
.L_x_20874:
        /* <DEDUP_REMOVED lines=15> */
.L_x_20881:
        /* <DEDUP_REMOVED lines=13> */
.L_x_20883:
[----:B------:R-:W-:Y:S05]  /*1c580*/  BSYNC.RECONVERGENT B2 ;  /* 0x0000000000027941 */ /* 0x000fea0003800200 */
.L_x_20882:
        /* <DEDUP_REMOVED lines=61> */
.L_x_20880:
[----:B------:R-:W-:Y:S05]  /*1c960*/  BSYNC.RECONVERGENT B1 ;  /* 0x0000000000017941 */ /* 0x000fea0003800200 */
.L_x_20879:
        /* <DEDUP_REMOVED lines=17> */
.L_x_20886:
        /* <DEDUP_REMOVED lines=15> */
.L_x_20888:
[----:B------:R-:W-:Y:S05]  /*1cb70*/  BSYNC.RECONVERGENT B2 ;  /* 0x0000000000027941 */ /* 0x000fea0003800200 */
.L_x_20887:
        /* <DEDUP_REMOVED lines=61> */
.L_x_20885:
[----:B------:R-:W-:Y:S05]  /*1cf50*/  BSYNC.RECONVERGENT B1 ;  /* 0x0000000000017941 */ /* 0x000fea0003800200 */
.L_x_20884:
        /* <DEDUP_REMOVED lines=33> */
.L_x_20848:
        /* <DEDUP_REMOVED lines=16> */
.L_x_20892:
        /* <DEDUP_REMOVED lines=13> */
.L_x_20894:
[----:B------:R-:W-:Y:S05]  /*1d340*/  BSYNC.RECONVERGENT B2 ;  /* 0x0000000000027941 */ /* 0x000fea0003800200 */
.L_x_20893:
        /* <DEDUP_REMOVED lines=61> */
.L_x_20891:
[----:B------:R-:W-:Y:S05]  /*1d720*/  BSYNC.RECONVERGENT B1 ;  /* 0x0000000000017941 */ /* 0x000fea0003800200 */
.L_x_20890:
        /* <DEDUP_REMOVED lines=18> */
.L_x_20897:
        /* <DEDUP_REMOVED lines=13> */
.L_x_20899:
[----:B------:R-:W-:Y:S05]  /*1d920*/  BSYNC.RECONVERGENT B2 ;  /* 0x0000000000027941 */ /* 0x000fea0003800200 */
.L_x_20898:
        /* <DEDUP_REMOVED lines=61> */
.L_x_20896:
[----:B------:R-:W-:Y:S05]  /*1dd00*/  BSYNC.RECONVERGENT B1 ;  /* 0x0000000000017941 */ /* 0x000fea0003800200 */
.L_x_20895:
        /* <DEDUP_REMOVED lines=16> */
.L_x_20902:
        /* <DEDUP_REMOVED lines=13> */
.L_x_20904:
[----:B------:R-:W-:Y:S05]  /*1dee0*/  BSYNC.RECONVERGENT B2 ;  /* 0x0000000000027941 */ /* 0x000fea0003800200 */
.L_x_20903:
        /* <DEDUP_REMOVED lines=61> */
.L_x_20901:
[----:B------:R-:W-:Y:S05]  /*1e2c0*/  BSYNC.RECONVERGENT B1 ;  /* 0x0000000000017941 */ /* 0x000fea0003800200 */
.L_x_20900:
        /* <DEDUP_REMOVED lines=16> */
.L_x_20907:
        /* <DEDUP_REMOVED lines=13> */
.L_x_20909:
[----:B------:R-:W-:Y:S05]  /*1e4a0*/  BSYNC.RECONVERGENT B2 ;  /* 0x0000000000027941 */ /* 0x000fea0003800200 */
.L_x_20908:
        /* <DEDUP_REMOVED lines=61> */
.L_x_20906:
[----:B------:R-:W-:Y:S05]  /*1e880*/  BSYNC.RECONVERGENT B1 ;  /* 0x0000000000017941 */ /* 0x000fea0003800200 */
.L_x_20905:
        /* <DEDUP_REMOVED lines=16> */
.L_x_20889:
        /* <DEDUP_REMOVED lines=24> */
.L_x_20910:
[----:B------:R-:W-:Y:S01]  /*1eb10*/  MOV R185, R172 ;  /* 0x000000ac00b97202 */ /* 0x000fe20000000f00 */
[----:B------:R-:W-:-:S07]  /*1eb20*/  VIADD R0, R0, 0x20 ;  /* 0x0000002000007836 */ /* 0x000fce0000000000 */
.L_x_20847:
[----:B------:R-:W-:Y:S05]  /*1eb30*/  BSYNC.RECONVERGENT B0 ;  /* 0x0000000000007941 */ /* 0x000fea0003800200 */
.L_x_20846:
        /* <DEDUP_REMOVED lines=35> */
.L_x_20916:
        /* <DEDUP_REMOVED lines=13> */
.L_x_20918:
[----:B------:R-:W-:Y:S05]  /*1ee40*/  BSYNC.RECONVERGENT B2 ;  /* 0x0000000000027941 */ /* 0x000fea0003800200 */
.L_x_20917:
        /* <DEDUP_REMOVED lines=61> */
.L_x_20915:
[----:B------:R-:W-:Y:S05]  /*1f220*/  BSYNC.RECONVERGENT B1 ;  /* 0x0000000000017941 */ /* 0x000fea0003800200 */
.L_x_20914:
        /* <DEDUP_REMOVED lines=20> */
.L_x_20921:
        /* <DEDUP_REMOVED lines=13> */
.L_x_20923:
[----:B------:R-:W-:Y:S05]  /*1f440*/  BSYNC.RECONVERGENT B2 ;  /* 0x0000000000027941 */ /* 0x000fea0003800200 */
.L_x_20922:
        /* <DEDUP_REMOVED lines=61> */
.L_x_20920:
[----:B------:R-:W-:Y:S05]  /*1f820*/  BSYNC.RECONVERGENT B1 ;  /* 0x0000000000017941 */ /* 0x000fea0003800200 */
.L_x_20919:
        /* <DEDUP_REMOVED lines=15> */
.L_x_20926:
        /* <DEDUP_REMOVED lines=13> */
.L_x_20928:
[----:B------:R-:W-:Y:S05]  /*1f9f0*/  BSYNC.RECONVERGENT B2 ;  /* 0x0000000000027941 */ /* 0x000fea0003800200 */
.L_x_20927:
        /* <DEDUP_REMOVED lines=61> */
.L_x_20925:
[----:B------:R-:W-:Y:S05]  /*1fdd0*/  BSYNC.RECONVERGENT B1 ;  /* 0x0000000000017941 */ /* 0x000fea0003800200 */
.L_x_20924:
        /* <DEDUP_REMOVED lines=17> */
.L_x_20931:
        /* <DEDUP_REMOVED lines=13> */
.L_x_20933:
[----:B------:R-:W-:Y:S05]  /*1ffc0*/  BSYNC.RECONVERGENT B2 ;  /* 0x0000000000027941 */ /* 0x000fea0003800200 */
.L_x_20932:
        /* <DEDUP_REMOVED lines=61> */
.L_x_20930:
[----:B------:R-:W-:Y:S05]  /*203a0*/  BSYNC.RECONVERGENT B1 ;  /* 0x0000000000017941 */ /* 0x000fea0003800200 */
.L_x_20929:
        /* <DEDUP_REMOVED lines=15> */
.L_x_20936:
        /* <DEDUP_REMOVED lines=13> */
.L_x_20938:
[----:B------:R-:W-:Y:S05]  /*20570*/  BSYNC.RECONVERGENT B2 ;  /* 0x0000000000027941 */ /* 0x000fea0003800200 */
.L_x_20937:
        /* <DEDUP_REMOVED lines=61> */
.L_x_20935:
[----:B------:R-:W-:Y:S05]  /*20950*/  BSYNC.RECONVERGENT B1 ;  /* 0x0000000000017941 */ /* 0x000fea0003800200 */
.L_x_20934:
        /* <DEDUP_REMOVED lines=17> */
.L_x_20941:
        /* <DEDUP_REMOVED lines=13> */
.L_x_20943:
[----:B------:R-:W-:Y:S05]  /*20b40*/  BSYNC.RECONVERGENT B2 ;  /* 0x0000000000027941 */ /* 0x000fea0003800200 */
.L_x_20942:
        /* <DEDUP_REMOVED lines=61> */
.L_x_20940:
[----:B------:R-:W-:Y:S05]  /*20f20*/  BSYNC.RECONVERGENT B1 ;  /* 0x0000000000017941 */ /* 0x000fea0003800200 */
.L_x_20939:
        /* <DEDUP_REMOVED lines=15> */
.L_x_20946:
        /* <DEDUP_REMOVED lines=13> */
.L_x_20948:
[----:B------:R-:W-:Y:S05]  /*210f0*/  BSYNC.RECONVERGENT B2 ;  /* 0x0000000000027941 */ /* 0x000fea0003800200 */
.L_x_20947:
        /* <DEDUP_REMOVED lines=61> */
.L_x_20945:
[----:B------:R-:W-:Y:S05]  /*214d0*/  BSYNC.RECONVERGENT B1 ;  /* 0x0000000000017941 */ /* 0x000fea0003800200 */
.L_x_20944:
        /* <DEDUP_REMOVED lines=17> */
.L_x_20951:
        /* <DEDUP_REMOVED lines=15> */
.L_x_20953:
[----:B------:R-:W-:Y:S05]  /*216e0*/  BSYNC.RECONVERGENT B2 ;  /* 0x0000000000027941 */ /* 0x000fea0003800200 */
.L_x_20952:
        /* <DEDUP_REMOVED lines=61> */
.L_x_20950:
[----:B------:R-:W-:Y:S05]  /*21ac0*/  BSYNC.RECONVERGENT B1 ;  /* 0x0000000000017941 */ /* 0x000fea0003800200 */
.L_x_20949:
        /* <DEDUP_REMOVED lines=33> */
.L_x_20913:
        /* <DEDUP_REMOVED lines=16> */
.L_x_20957:
        /* <DEDUP_REMOVED lines=13> */
.L_x_20959:
[----:B------:R-:W-:Y:S05]  /*21eb0*/  BSYNC.RECONVERGENT B2 ;  /* 0x0000000000027941 */ /* 0x000fea0003800200 */
.L_x_20958:
        /* <DEDUP_REMOVED lines=61> */
.L_x_20956:
[----:B------:R-:W-:Y:S05]  /*22290*/  BSYNC.RECONVERGENT B1 ;  /* 0x0000000000017941 */ /* 0x000fea0003800200 */
.L_x_20955:
        /* <DEDUP_REMOVED lines=18> */
.L_x_20962:
        /* <DEDUP_REMOVED lines=13> */
.L_x_20964:
[----:B------:R-:W-:Y:S05]  /*22490*/  BSYNC.RECONVERGENT B2 ;  /* 0x0000000000027941 */ /* 0x000fea0003800200 */
.L_x_20963:
        /* <DEDUP_REMOVED lines=61> */
.L_x_20961:
[----:B------:R-:W-:Y:S05]  /*22870*/  BSYNC.RECONVERGENT B1 ;  /* 0x0000000000017941 */ /* 0x000fea0003800200 */
.L_x_20960:
        /* <DEDUP_REMOVED lines=16> */
.L_x_20967:
        /* <DEDUP_REMOVED lines=13> */
.L_x_20969:
[----:B------:R-:W-:Y:S05]  /*22a50*/  BSYNC.RECONVERGENT B2 ;  /* 0x0000000000027941 */ /* 0x000fea0003800200 */
.L_x_20968:
        /* <DEDUP_REMOVED lines=61> */
.L_x_20966:
[----:B------:R-:W-:Y:S05]  /*22e30*/  BSYNC.RECONVERGENT B1 ;  /* 0x0000000000017941 */ /* 0x000fea0003800200 */
.L_x_20965:
        /* <DEDUP_REMOVED lines=16> */
.L_x_20972:
        /* <DEDUP_REMOVED lines=13> */
.L_x_20974:
[----:B------:R-:W-:Y:S05]  /*23010*/  BSYNC.RECONVERGENT B2 ;  /* 0x0000000000027941 */ /* 0x000fea0003800200 */
.L_x_20973:
        /* <DEDUP_REMOVED lines=61> */
.L_x_20971:
[----:B------:R-:W-:Y:S05]  /*233f0*/  BSYNC.RECONVERGENT B1 ;  /* 0x0000000000017941 */ /* 0x000fea0003800200 */
.L_x_20970:
        /* <DEDUP_REMOVED lines=16> */
.L_x_20954:
        /* <DEDUP_REMOVED lines=24> */
.L_x_20975:
[----:B------:R-:W-:Y:S01]  /*23680*/  IMAD.MOV.U32 R185, RZ, RZ, R172 ;  /* 0x000000ffffb97224 */ /* 0x000fe200078e00ac */
[----:B------:R-:W-:-:S07]  /*23690*/  IADD3 R0, PT, PT, R0, 0x20, RZ ;  /* 0x0000002000007810 */ /* 0x000fce0007ffe0ff */
.L_x_20912:
[----:B------:R-:W-:Y:S05]  /*236a0*/  BSYNC.RECONVERGENT B0 ;  /* 0x0000000000007941 */ /* 0x000fea0003800200 */
.L_x_20911:
        /* <DEDUP_REMOVED lines=35> */
.L_x_20981:
        /* <DEDUP_REMOVED lines=13> */
.L_x_20983:
[----:B------:R-:W-:Y:S05]  /*239b0*/  BSYNC.RECONVERGENT B2 ;  /* 0x0000000000027941 */ /* 0x000fea0003800200 */
.L_x_20982:
        /* <DEDUP_REMOVED lines=61> */
.L_x_20980:
[----:B------:R-:W-:Y:S05]  /*23d90*/  BSYNC.RECONVERGENT B1 ;  /* 0x0000000000017941 */ /* 0x000fea0003800200 */
.L_x_20979:
        /* <DEDUP_REMOVED lines=20> */
.L_x_20986:
        /* <DEDUP_REMOVED lines=13> */
.L_x_20988:
[----:B------:R-:W-:Y:S05]  /*23fb0*/  BSYNC.RECONVERGENT B2 ;  /* 0x0000000000027941 */ /* 0x000fea0003800200 */
.L_x_20987:
        /* <DEDUP_REMOVED lines=61> */
.L_x_20985:
[----:B------:R-:W-:Y:S05]  /*24390*/  BSYNC.RECONVERGENT B1 ;  /* 0x0000000000017941 */ /* 0x000fea0003800200 */
.L_x_20984:
        /* <DEDUP_REMOVED lines=15> */
.L_x_20991:
        /* <DEDUP_REMOVED lines=13> */
.L_x_20993:
[----:B------:R-:W-:Y:S05]  /*24560*/  BSYNC.RECONVERGENT B2 ;  /* 0x0000000000027941 */ /* 0x000fea0003800200 */
.L_x_20992:
        /* <DEDUP_REMOVED lines=61> */
.L_x_20990:
[----:B------:R-:W-:Y:S05]  /*24940*/  BSYNC.RECONVERGENT B1 ;  /* 0x0000000000017941 */ /* 0x000fea0003800200 */
.L_x_20989:
        /* <DEDUP_REMOVED lines=17> */
.L_x_20996:
        /* <DEDUP_REMOVED lines=13> */
.L_x_20998:
[----:B------:R-:W-:Y:S05]  /*24b30*/  BSYNC.RECONVERGENT B2 ;  /* 0x0000000000027941 */ /* 0x000fea0003800200 */
.L_x_20997:
        /* <DEDUP_REMOVED lines=61> */
.L_x_20995:
[----:B------:R-:W-:Y:S05]  /*24f10*/  BSYNC.RECONVERGENT B1 ;  /* 0x0000000000017941 */ /* 0x000fea0003800200 */
.L_x_20994:
        /* <DEDUP_REMOVED lines=15> */
.L_x_21001:
        /* <DEDUP_REMOVED lines=13> */
.L_x_21003:
[----:B------:R-:W-:Y:S05]  /*250e0*/  BSYNC.RECONVERGENT B2 ;  /* 0x0000000000027941 */ /* 0x000fea0003800200 */
.L_x_21002:
        /* <DEDUP_REMOVED lines=61> */
.L_x_21000:
[----:B------:R-:W-:Y:S05]  /*254c0*/  BSYNC.RECONVERGENT B1 ;  /* 0x0000000000017941 */ /* 0x000fea0003800200 */
.L_x_20999:
        /* <DEDUP_REMOVED lines=17> */
.L_x_21006:
        /* <DEDUP_REMOVED lines=13> */
.L_x_21008:
[----:B------:R-:W-:Y:S05]  /*256b0*/  BSYNC.RECONVERGENT B2 ;  /* 0x0000000000027941 */ /* 0x000fea0003800200 */
.L_x_21007:
        /* <DEDUP_REMOVED lines=61> */
.L_x_21005:
[----:B------:R-:W-:Y:S05]  /*25a90*/  BSYNC.RECONVERGENT B1 ;  /* 0x0000000000017941 */ /* 0x000fea0003800200 */
.L_x_21004:
        /* <DEDUP_REMOVED lines=15> */
.L_x_21011:
        /* <DEDUP_REMOVED lines=13> */
.L_x_21013:
[----:B------:R-:W-:Y:S05]  /*25c60*/  BSYNC.RECONVERGENT B2 ;  /* 0x0000000000027941 */ /* 0x000fea0003800200 */
.L_x_21012:
        /* <DEDUP_REMOVED lines=61> */
.L_x_21010:
[----:B------:R-:W-:Y:S05]  /*26040*/  BSYNC.RECONVERGENT B1 ;  /* 0x0000000000017941 */ /* 0x000fea0003800200 */
.L_x_21009:
        /* <DEDUP_REMOVED lines=17> */
.L_x_21016:
        /* <DEDUP_REMOVED lines=15> */
.L_x_21018:
[----:B------:R-:W-:Y:S05]  /*26250*/  BSYNC.RECONVERGENT B2 ;  /* 0x0000000000027941 */ /* 0x000fea0003800200 */
.L_x_21017:
        /* <DEDUP_REMOVED lines=61> */
.L_x_21015:
[----:B------:R-:W-:Y:S05]  /*26630*/  BSYNC.RECONVERGENT B1 ;  /* 0x0000000000017941 */ /* 0x000fea0003800200 */
.L_x_21014:
        /* <DEDUP_REMOVED lines=33> */
.L_x_20978:
        /* <DEDUP_REMOVED lines=16> */
.L_x_21022:
        /* <DEDUP_REMOVED lines=13> */
.L_x_21024:
[----:B------:R-:W-:Y:S05]  /*26a20*/  BSYNC.RECONVERGENT B2 ;  /* 0x0000000000027941 */ /* 0x000fea0003800200 */
.L_x_21023:
        /* <DEDUP_REMOVED lines=61> */
.L_x_21021:
[----:B------:R-:W-:Y:S05]  /*26e00*/  BSYNC.RECONVERGENT B1 ;  /* 0x0000000000017941 */ /* 0x000fea0003800200 */
.L_x_21020:
        /* <DEDUP_REMOVED lines=18> */
.L_x_21027:
        /* <DEDUP_REMOVED lines=13> */
.L_x_21029:
[----:B------:R-:W-:Y:S05]  /*27000*/  BSYNC.RECONVERGENT B2 ;  /* 0x0000000000027941 */ /* 0x000fea0003800200 */
.L_x_21028:
        /* <DEDUP_REMOVED lines=61> */
.L_x_21026:
[----:B------:R-:W-:Y:S05]  /*273e0*/  BSYNC.RECONVERGENT B1 ;  /* 0x0000000000017941 */ /* 0x000fea0003800200 */
.L_x_21025:
        /* <DEDUP_REMOVED lines=16> */
.L_x_21032:
        /* <DEDUP_REMOVED lines=13> */
.L_x_21034:
[----:B------:R-:W-:Y:S05]  /*275c0*/  BSYNC.RECONVERGENT B2 ;  /* 0x0000000000027941 */ /* 0x000fea0003800200 */
.L_x_21033:
        /* <DEDUP_REMOVED lines=61> */
.L_x_21031:
[----:B------:R-:W-:Y:S05]  /*279a0*/  BSYNC.RECONVERGENT B1 ;  /* 0x0000000000017941 */ /* 0x000fea0003800200 */
.L_x_21030:
        /* <DEDUP_REMOVED lines=16> */
.L_x_21037:
        /* <DEDUP_REMOVED lines=13> */
.L_x_21039:
[----:B------:R-:W-:Y:S05]  /*27b80*/  BSYNC.RECONVERGENT B2 ;  /* 0x0000000000027941 */ /* 0x000fea0003800200 */
.L_x_21038:
        /* <DEDUP_REMOVED lines=61> */
.L_x_21036:
[----:B------:R-:W-:Y:S05]  /*27f60*/  BSYNC.RECONVERGENT B1 ;  /* 0x0000000000017941 */ /* 0x000fea0003800200 */
.L_x_21035:
        /* <DEDUP_REMOVED lines=16> */
.L_x_21019:
[----:B------:R-:W0:Y:S01]  /*28070*/  LDC.64 R174, c[0x0][0x3a8] ;  /* 0x0000ea00ffae7b82 */ /* 0x000e220000000a00 */
[----:B------:R-:W-:Y:S02]  /*28080*/  SEL R173, RZ, 0x1000000, !P5 ;  /* 0x01000000ffad7807 */ /* 0x000fe40006800000 */
[----:B------:R-:W-:Y:S02]  /*28090*/  SEL R178, RZ, 0x10000, !P4 ;  /* 0x00010000ffb27807 */ /* 0x000fe40006000000 */
[----:B------:R-:W-:Y:S02]  /*280a0*/  SEL R179, RZ, 0x100, !P3 ;  /* 0x00000100ffb37807 */ /* 0x000fe40005800000 */
[----:B------:R-:W-:Y:S01]  /*280b0*/  SEL R198, RZ, 0x1, !P2 ;  /* 0x00000001ffc67807 */ /* 0x000fe20005000000 */
[----:B------:R-:W1:Y:S01]  /*280c0*/  LDC.64 R176, c[0x0][0x3b0] ;  /* 0x0000ec00ffb07b82 */ /* 0x000e620000000a00 */
[----:B------:R-:W-:Y:S02]  /*280d0*/  IADD3 R173, PT, PT, R179, R173, R178 ;  /* 0x000000adb3ad7210 */ /* 0x000fe40007ffe0b2 */
[----:B------:R-:W-:-:S03]  /*280e0*/  MOV R185, R172 ;  /* 0x000000ac00b97202 */ /* 0x000fc60000000f00 */
[----:B------:R-:W-:Y:S02]  /*280f0*/  IMAD.IADD R173, R173, 0x1, R198 ;  /* 0x00000001adad7824 */ /* 0x000fe400078e02c6 */
[----:B0-----:R-:W-:-:S05]  /*28100*/  IMAD.WIDE.U32 R174, R0, 0x10, R174 ;  /* 0x0000001000ae7825 */ /* 0x001fca00078e00ae */
[----:B------:R2:W-:Y:S01]  /*28110*/  STG.E.128 desc[UR6][R174.64], R168 ;  /* 0x000000a8ae007986 */ /* 0x0005e2000c101d06 */
[----:B-1----:R-:W-:-:S05]  /*28120*/  IMAD.WIDE.U32 R176, R0, 0x4, R176 ;  /* 0x0000000400b07825 */ /* 0x002fca00078e00b0 */
[----:B------:R2:W-:Y:S01]  /*28130*/  STG.E desc[UR6][R176.64], R173 ;  /* 0x000000adb0007986 */ /* 0x0005e2000c101906 */
[----:B------:R-:W-:Y:S05]  /*28140*/  @!P0 BRA `(.L_x_20977) ;  /* 0x00000000002c8947 */ /* 0x000fea0003800000 */
[----:B--2---:R-:W0:Y:S01]  /*28150*/  LDC.64 R172, c[0x0][0x3b8] ;  /* 0x0000ee00ffac7b82 */ /* 0x004e220000000a00 */
        /* <DEDUP_REMOVED lines=10> */
.L_x_20977:
[----:B------:R-:W-:Y:S05]  /*28200*/  BSYNC.RECONVERGENT B0 ;  /* 0x0000000000007941 */ /* 0x000fea0003800200 */
.L_x_20976:
[----:B------:R-:W-:Y:S01]  /*28210*/  FADD.FTZ R0, RZ, R132 ;  /* 0x00000084ff007221 */ /* 0x000fe20000010000 */
[C---:B------:R-:W-:Y:S01]  /*28220*/  ISETP.GE.U32.AND P5, PT, R194.reuse, 0x20, PT ;  /* 0x00000020c200780c */ /* 0x040fe20003fa6070 */
[----:B------:R-:W4:Y:S01]  /*28230*/  S2R R198, SR_TID.X ;  /* 0x0000000000c67919 */ /* 0x000f220000002100 */
[C---:B------:R-:W-:Y:S01]  /*28240*/  ISETP.GT.U32.AND P4, PT, R194.reuse, 0x3f, PT ;  /* 0x0000003fc200780c */ /* 0x040fe20003f84070 */
[----:B0123--:R-:W-:Y:S01]  /*28250*/  FADD.FTZ R173, R133, R0 ;  /* 0x0000000085ad7221 */ /* 0x00ffe20000010000 */
[C---:B------:R-:W-:Y:S01]  /*28260*/  ISETP.GT.U32.AND P3, PT, R194.reuse, 0x5f, PT ;  /* 0x0000005fc200780c */ /* 0x040fe20003f64070 */
[----:B------:R-:W-:Y:S01]  /*28270*/  UMOV UR14, 0xffffffff ;  /* 0xffffffff000e7882 */ /* 0x000fe20000000000 */
[----:B------:R-:W-:Y:S01]  /*28280*/  ISETP.GT.U32.AND P2, PT, R194, 0x7f, PT ;  /* 0x0000007fc200780c */ /* 0x000fe20003f44070 */
[----:B------:R-:W-:Y:S01]  /*28290*/  FADD.FTZ R0, R134, R173 ;  /* 0x000000ad86007221 */ /* 0x000fe20000010000 */
[C---:B------:R-:W-:Y:S02]  /*282a0*/  ISETP.GT.U32.AND P1, PT, R194.reuse, 0x9f, PT ;  /* 0x0000009fc200780c */ /* 0x040fe40003f24070 */
[C---:B------:R-:W-:Y:S01]  /*282b0*/  ISETP.GT.U32.AND P0, PT, R194.reuse, 0xbf, PT ;  /* 0x000000bfc200780c */ /* 0x040fe20003f04070 */
[----:B------:R-:W-:Y:S01]  /*282c0*/  FADD.FTZ R0, R135, R0 ;  /* 0x0000000087007221 */ /* 0x000fe20000010000 */
[----:B------:R-:W-:-:S02]  /*282d0*/  ISETP.GT.U32.AND P6, PT, R194, 0xdf, PT ;  /* 0x000000dfc200780c */ /* 0x000fc40003fc4070 */
[----:B------:R-:W-:Y:S02]  /*282e0*/  LOP3.LUT R196, R196, 0xfffffffe, RZ, 0xc0, !PT ;  /* 0xfffffffec4c47812 */ /* 0x000fe400078ec0ff */
[----:B------:R-:W-:-:S05]  /*282f0*/  FSEL R175, R0, RZ, P5 ;  /* 0x000000ff00af7208 */ /* 0x000fca0002800000 */
[----:B------:R-:W-:-:S04]  /*28300*/  FADD.FTZ R0, R144, R175 ;  /* 0x000000af90007221 */ /* 0x000fc80000010000 */
[----:B------:R-:W-:Y:S01]  /*28310*/  FADD.FTZ R173, R145, R0 ;  /* 0x0000000091ad7221 */ /* 0x000fe20000010000 */
[----:B------:R-:W-:-:S03]  /*28320*/  @P6 LOP3.LUT R196, R196, 0x1, RZ, 0xfc, !PT ;  /* 0x00000001c4c46812 */ /* 0x000fc600078efcff */
[----:B------:R-:W-:Y:S01]  /*28330*/  FADD.FTZ R0, R146, R173 ;  /* 0x000000ad92007221 */ /* 0x000fe20000010000 */
[----:B------:R-:W-:-:S03]  /*28340*/  LOP3.LUT R196, R196, 0xfffffffd, RZ, 0xc0, !PT ;  /* 0xfffffffdc4c47812 */ /* 0x000fc600078ec0ff */
        /* <DEDUP_REMOVED lines=23> */
[----:B------:R-:W-:-:S04]  /*284c0*/  FADD.FTZ R173, R169, R0 ;  /* 0x00000000a9ad7221 */ /* 0x000fc80000010000 */
[----:B------:R-:W-:Y:S02]  /*284d0*/  FADD.FTZ R0, R170, R173 ;  /* 0x000000adaa007221 */ /* 0x000fe40000010000 */
[----:B------:R-:W-:Y:S02]  /*284e0*/  @P6 LOP3.LUT R196, R196, 0x2, RZ, 0xfc, !PT ;  /* 0x00000002c4c46812 */ /* 0x000fe400078efcff */
[----:B------:R-:W-:Y:S01]  /*284f0*/  @P6 FADD.FTZ R175, R171, R0 ;  /* 0x00000000abaf6221 */ /* 0x000fe20000010000 */
[----:B----4-:R-:W-:Y:S02]  /*28500*/  LOP3.LUT P6, RZ, R198, 0x1f, RZ, 0xc0, !PT ;  /* 0x0000001fc6ff7812 */ /* 0x010fe400078cc0ff */
[----:B------:R-:W-:-:S11]  /*28510*/  LOP3.LUT R196, R196, 0xfffffffb, RZ, 0xc0, !PT ;  /* 0xfffffffbc4c47812 */ /* 0x000fd600078ec0ff */
[----:B------:R-:W-:Y:S01]  /*28520*/  @P6 LOP3.LUT R196, R196, 0x4, RZ, 0xfc, !PT ;  /* 0x00000004c4c46812 */ /* 0x000fe200078efcff */
[----:B------:R-:W-:Y:S06]  /*28530*/  BRA.DIV UR14, `(.L_x_21040) ;  /* 0x000000160e087947 */ /* 0x000fec000b800000 */
[----:B------:R-:W0:Y:S01]  /*28540*/  SHFL.BFLY PT, R0, R175, 0x1, 0x1f ;  /* 0x0c201f00af007f89 */ /* 0x000e2200000e0000 */
[----:B------:R-:W-:Y:S01]  /*28550*/  LOP3.LUT P6, RZ, R196, 0x2, RZ, 0xc0, !PT ;  /* 0x00000002c4ff7812 */ /* 0x000fe200078cc0ff */
        /* <DEDUP_REMOVED lines=30> */
[----:B------:R-:W-:Y:S01]  /*28740*/  FADD.FTZ R174, R149, -R172 ;  /* 0x800000ac95ae7221 */ /* 0x000fe20000010000 */
[----:B------:R-:W-:Y:S02]  /*28750*/  LOP3.LUT P4, RZ, R196, 0x1, RZ, 0xc0, !PT ;  /* 0x00000001c4ff7812 */ /* 0x000fe4000788c0ff */
        /* <DEDUP_REMOVED lines=54> */
.L_x_21069:
        /* <DEDUP_REMOVED lines=27> */
[C---:B------:R-:W-:Y:S01]  /*28c70*/  FFMA.FTZ R172, R173.reuse, R4, R84 ;  /* 0x00000004adac7223 */ /* 0x040fe20000010054 */
        /* <DEDUP_REMOVED lines=9> */
[----:B-1----:R-:W-:-:S04]  /*28d10*/  IMAD.WIDE.U32 R202, R184, 0x10, R202 ;  /* 0x00000010b8ca7825 */ /* 0x002fc800078e00ca */
[----:B------:R-:W-:Y:S01]  /*28d20*/  VIADD R184, R184, 0x20 ;  /* 0x00000020b8b87836 */ /* 0x000fe20000000000 */
[----:B------:R0:W-:Y:S06]  /*28d30*/  STG.E.128 desc[UR6][R202.64], R176 ;  /* 0x000000b0ca007986 */ /* 0x0001ec000c101d06 */
.L_x_21042:
[----:B------:R-:W-:Y:S05]  /*28d40*/  BSYNC.RECONVERGENT B0 ;  /* 0x0000000000007941 */ /* 0x000fea0003800200 */
.L_x_21041:
[----:B------:R-:W-:Y:S01]  /*28d50*/  LOP3.LUT P0, RZ, R196, 0x400, RZ, 0xc0, !PT ;  /* 0x00000400c4ff7812 */ /* 0x000fe2000780c0ff */
        /* <DEDUP_REMOVED lines=12> */
[----:B------:R-:W-:-:S03]  /*28e20*/  FFMA.FTZ R176, R177, R16, R108 ;  /* 0x00000010b1b07223 */ /* 0x000fc6000001006c */
[----:B------:R-:W-:Y:S01]  /*28e30*/  FFMA.FTZ R179, R204, R19, R111 ;  /* 0x00000013ccb37223 */ /* 0x000fe2000001006f */
[----:B0-----:R-:W-:-:S04]  /*28e40*/  IMAD.WIDE.U32 R200, R184, 0x10, R172 ;  /* 0x00000010b8c87825 */ /* 0x001fc800078e00ac */
[----:B------:R-:W-:Y:S01]  /*28e50*/  FFMA.FTZ R172, R177, R12, R80 ;  /* 0x0000000cb1ac7223 */ /* 0x000fe20000010050 */
[C---:B------:R-:W-:Y:S01]  /*28e60*/  FFMA.FTZ R173, R178.reuse, R13, R81 ;  /* 0x0000000db2ad7223 */ /* 0x040fe20000010051 */
[----:B------:R-:W-:Y:S01]  /*28e70*/  FFMA.FTZ R177, R178, R17, R109 ;  /* 0x00000011b2b17223 */ /* 0x000fe2000001006d */
[----:B------:R-:W-:Y:S01]  /*28e80*/  FFMA.FTZ R178, R199, R18, R110 ;  /* 0x00000012c7b27223 */ /* 0x000fe2000001006e */
[----:B-1----:R-:W-:-:S04]  /*28e90*/  IMAD.WIDE.U32 R202, R184, 0x10, R174 ;  /* 0x00000010b8ca7825 */ /* 0x002fc800078e00ae */
[----:B------:R-:W-:Y:S01]  /*28ea0*/  FFMA.FTZ R174, R199, R14, R82 ;  /* 0x0000000ec7ae7223 */ /* 0x000fe20000010052 */
[----:B------:R-:W-:Y:S01]  /*28eb0*/  FFMA.FTZ R175, R204, R15, R83 ;  /* 0x0000000fccaf7223 */ /* 0x000fe20000010053 */
[----:B------:R-:W-:-:S04]  /*28ec0*/  IADD3 R184, PT, PT, R184, 0x20, RZ ;  /* 0x00000020b8b87810 */ /* 0x000fc80007ffe0ff */
[----:B------:R2:W-:Y:S04]  /*28ed0*/  STG.E.128 desc[UR6][R200.64], R172 ;  /* 0x000000acc8007986 */ /* 0x0005e8000c101d06 */
[----:B------:R2:W-:Y:S02]  /*28ee0*/  STG.E.128 desc[UR6][R202.64], R176 ;  /* 0x000000b0ca007986 */ /* 0x0005e4000c101d06 */
.L_x_21044:
[----:B------:R-:W-:Y:S05]  /*28ef0*/  BSYNC.RECONVERGENT B0 ;  /* 0x0000000000007941 */ /* 0x000fea0003800200 */
.L_x_21043:
[----:B------:R-:W-:Y:S01]  /*28f00*/  LOP3.LUT P0, RZ, R196, 0x200, RZ, 0xc0, !PT ;  /* 0x00000200c4ff7812 */ /* 0x000fe2000780c0ff */
        /* <DEDUP_REMOVED lines=22> */
[----:B------:R-:W-:-:S04]  /*29070*/  VIADD R184, R184, 0x20 ;  /* 0x00000020b8b87836 */ /* 0x000fc80000000000 */
[----:B------:R3:W-:Y:S04]  /*29080*/  STG.E.128 desc[UR6][R200.64], R172 ;  /* 0x000000acc8007986 */ /* 0x0007e8000c101d06 */
[----:B------:R3:W-:Y:S02]  /*29090*/  STG.E.128 desc[UR6][R202.64], R176 ;  /* 0x000000b0ca007986 */ /* 0x0007e4000c101d06 */
.L_x_21046:
[----:B------:R-:W-:Y:S05]  /*290a0*/  BSYNC.RECONVERGENT B0 ;  /* 0x0000000000007941 */ /* 0x000fea0003800200 */
.L_x_21045:
[----:B------:R-:W-:Y:S01]  /*290b0*/  LOP3.LUT P0, RZ, R196, 0x80, RZ, 0xc0, !PT ;  /* 0x00000080c4ff7812 */ /* 0x000fe2000780c0ff */
        /* <DEDUP_REMOVED lines=25> */
.L_x_21048:
[----:B------:R-:W-:Y:S05]  /*29250*/  BSYNC.RECONVERGENT B0 ;  /* 0x0000000000007941 */ /* 0x000fea0003800200 */
.L_x_21047:
[----:B------:R-:W-:Y:S01]  /*29260*/  LOP3.LUT P0, RZ, R196, 0x40, RZ, 0xc0, !PT ;  /* 0x00000040c4ff7812 */ /* 0x000fe2000780c0ff */
        /* <DEDUP_REMOVED lines=25> */
.L_x_21050:
[----:B------:R-:W-:Y:S05]  /*29400*/  BSYNC.RECONVERGENT B0 ;  /* 0x0000000000007941 */ /* 0x000fea0003800200 */
.L_x_21049:
        /* <DEDUP_REMOVED lines=26> */
.L_x_21052:
[----:B------:R-:W-:Y:S05]  /*295b0*/  BSYNC.RECONVERGENT B0 ;  /* 0x0000000000007941 */ /* 0x000fea0003800200 */
.L_x_21051:
        /* <DEDUP_REMOVED lines=26> */
.L_x_21054:
[----:B------:R-:W-:Y:S05]  /*29760*/  BSYNC.RECONVERGENT B0 ;  /* 0x0000000000007941 */ /* 0x000fea0003800200 */
.L_x_21053:
        /* <DEDUP_REMOVED lines=16> */
[----:B0-----:R-:W-:-:S04]  /*29870*/  IMAD.WIDE.U32 R198, R184, 0x10, R172 ;  /* 0x00000010b8c67825 */ /* 0x001fc800078e00ac */
[----:B------:R-:W-:Y:S01]  /*29880*/  FFMA.FTZ R172, R175, R120, R124 ;  /* 0x00000078afac7223 */ /* 0x000fe2000001007c */
[----:B------:R-:W-:Y:S01]  /*29890*/  FFMA.FTZ R173, R174, R121, R125 ;  /* 0x00000079aead7223 */ /* 0x000fe2000001007d */
[----:B------:R-:W-:Y:S01]  /*298a0*/  FFMA.FTZ R174, R179, R122, R126 ;  /* 0x0000007ab3ae7223 */ /* 0x000fe2000001007e */
[C---:B------:R-:W-:Y:S01]  /*298b0*/  FFMA.FTZ R175, R0.reuse, R123, R127 ;  /* 0x0000007b00af7223 */ /* 0x040fe2000001007f */
[----:B------:R-:W-:Y:S01]  /*298c0*/  FFMA.FTZ R179, R0, R119, R131 ;  /* 0x0000007700b37223 */ /* 0x000fe20000010083 */
[----:B-1----:R-:W-:-:S03]  /*298d0*/  IMAD.WIDE.U32 R200, R184, 0x10, R200 ;  /* 0x00000010b8c87825 */ /* 0x002fc600078e00c8 */
[----:B------:R0:W-:Y:S04]  /*298e0*/  STG.E.128 desc[UR6][R198.64], R172 ;  /* 0x000000acc6007986 */ /* 0x0001e8000c101d06 */
[----:B------:R0:W-:Y:S02]  /*298f0*/  STG.E.128 desc[UR6][R200.64], R176 ;  /* 0x000000b0c8007986 */ /* 0x0001e4000c101d06 */
.L_x_21056:
[----:B------:R-:W-:Y:S05]  /*29900*/  BSYNC.RECONVERGENT B0 ;  /* 0x0000000000007941 */ /* 0x000fea0003800200 */
.L_x_21055:
[----:B01234-:R-:W0:Y:S02]  /*29910*/  LDC.64 R172, c[0x0][0x380] ;  /* 0x0000e000ffac7b82 */ /* 0x01fe240000000a00 */
[----:B0-----:R-:W-:-:S04]  /*29920*/  LEA R189, R172, R189, 0x2 ;  /* 0x000000bdacbd7211 */ /* 0x001fc800078e10ff */
[----:B------:R-:W-:-:S13]  /*29930*/  ISETP.GE.AND P0, PT, R189, R173, PT ;  /* 0x000000adbd00720c */ /* 0x000fda0003f06270 */
[----:B------:R-:W-:Y:S05]  /*29940*/  @!P0 BRA `(.L_x_21057) ;  /* 0xfffffd8c00548947 */ /* 0x000fea000383ffff */
[----:B------:R-:W-:Y:S05]  /*29950*/  EXIT ;  /* 0x000000000000794d */ /* 0x000fea0003800000 */
.L_x_21040:
[----:B------:R-:W-:Y:S01]  /*29960*/  HFMA2 R201, -RZ, RZ, 0, 5.9604644775390625e-08 ;  /* 0x00000001ffc97431 */ /* 0x000fe200000001ff */
[----:B------:R-:W-:Y:S01]  /*29970*/  BSSY B0, `(.L_x_21058) ;  /* 0x0000007000007945 */ /* 0x000fe20003800000 */
[----:B------:R-:W-:Y:S01]  /*29980*/  IMAD.MOV.U32 R200, RZ, RZ, R175 ;  /* 0x000000ffffc87224 */ /* 0x000fe200078e00af */
[----:B------:R-:W-:Y:S01]  /*29990*/  MOV R199, 0xffffffff ;  /* 0xffffffff00c77802 */ /* 0x000fe20000000f00 */
[----:B------:R-:W-:-:S07]  /*299a0*/  IMAD.MOV.U32 R202, RZ, RZ, 0x1f ;  /* 0x0000001fffca7424 */ /* 0x000fce00078e00ff */
[----:B------:R-:W-:Y:S05]  /*299b0*/  WARPSYNC.COLLECTIVE R199, `(.L_x_21059) ;  /* 0x00000000c7087348 */ /* 0x000fea0003c00000 */
[----:B------:R0:W1:Y:S02]  /*299c0*/  SHFL.BFLY P6, R179, R200, R201, R202 ;  /* 0x0c0000c9c8b37389 */ /* 0x00006400000c00ca */
[----:B01----:R-:W-:Y:S05]  /*299d0*/  ENDCOLLECTIVE ;  /* 0x000000000000791b */ /* 0x003fea0003800000 */
.L_x_21059:
[----:B------:R-:W-:Y:S05]  /*299e0*/  BSYNC B0 ;  /* 0x0000000000007941 */ /* 0x000fea0003800000 */
.L_x_21058:
        /* <DEDUP_REMOVED lines=9> */
.L_x_21060:
[----:B------:R-:W-:Y:S01]  /*29a80*/  HFMA2 R201, -RZ, RZ, 0, 2.384185791015625e-07 ;  /* 0x00000004ffc97431 */ /* 0x000fe200000001ff */
[----:B------:R-:W-:-:S05]  /*29a90*/  MOV R173, R179 ;  /* 0x000000b300ad7202 */ /* 0x000fca0000000f00 */
[----:B------:R-:W-:-:S04]  /*29aa0*/  FADD.FTZ R176, R174, R173 ;  /* 0x000000adaeb07221 */ /* 0x000fc80000010000 */
[----:B------:R-:W-:-:S07]  /*29ab0*/  IMAD.MOV.U32 R200, RZ, RZ, R176 ;  /* 0x000000ffffc87224 */ /* 0x000fce00078e00b0 */
[----:B------:R-:W-:Y:S05]  /*29ac0*/  WARPSYNC.COLLECTIVE R199, `(.L_x_21061) ;  /* 0x00000000c7087348 */ /* 0x000fea0003c00000 */
[----:B------:R0:W1:Y:S02]  /*29ad0*/  SHFL.BFLY P6, R179, R200, R201, R202 ;  /* 0x0c0000c9c8b37389 */ /* 0x00006400000c00ca */
[----:B01----:R-:W-:Y:S05]  /*29ae0*/  ENDCOLLECTIVE ;  /* 0x000000000000791b */ /* 0x003fea0003800000 */
.L_x_21061:
        /* <DEDUP_REMOVED lines=8> */
.L_x_21062:
[----:B------:R-:W-:Y:S01]  /*29b70*/  HFMA2 R201, -RZ, RZ, 0, 9.5367431640625e-07 ;  /* 0x00000010ffc97431 */ /* 0x000fe200000001ff */
[----:B------:R-:W-:-:S05]  /*29b80*/  MOV R0, R179 ;  /* 0x000000b300007202 */ /* 0x000fca0000000f00 */
[----:B------:R-:W-:-:S04]  /*29b90*/  FADD.FTZ R178, R177, R0 ;  /* 0x00000000b1b27221 */ /* 0x000fc80000010000 */
[----:B------:R-:W-:-:S07]  /*29ba0*/  IMAD.MOV.U32 R200, RZ, RZ, R178 ;  /* 0x000000ffffc87224 */ /* 0x000fce00078e00b2 */
[----:B------:R-:W-:Y:S05]  /*29bb0*/  WARPSYNC.COLLECTIVE R199, `(.L_x_21063) ;  /* 0x00000000c7087348 */ /* 0x000fea0003c00000 */
[----:B------:R0:W1:Y:S02]  /*29bc0*/  SHFL.BFLY P6, R179, R200, R201, R202 ;  /* 0x0c0000c9c8b37389 */ /* 0x00006400000c00ca */
[----:B01----:R-:W-:Y:S05]  /*29bd0*/  ENDCOLLECTIVE ;  /* 0x000000000000791b */ /* 0x003fea0003800000 */
.L_x_21063:
[----:B------:R-:W-:Y:S01]  /*29be0*/  MOV R201, 0x1 ;  /* 0x0000000100c97802 */ /* 0x000fe20000000f00 */
[----:B------:R-:W-:Y:S01]  /*29bf0*/  FADD.FTZ R172, R178, R179 ;  /* 0x000000b3b2ac7221 */ /* 0x000fe20000010000 */
[----:B------:R-:W-:-:S03]  /*29c00*/  LOP3.LUT P6, RZ, R196, 0x2, RZ, 0xc0, !PT ;  /* 0x00000002c4ff7812 */ /* 0x000fc600078cc0ff */
        /* <DEDUP_REMOVED lines=71> */
.L_x_21064:
[----:B------:R-:W-:Y:S02]  /*2a080*/  IMAD.MOV.U32 R201, RZ, RZ, 0x2 ;  /* 0x00000002ffc97424 */ /* 0x000fe400078e00ff */
[----:B------:R-:W-:-:S04]  /*2a090*/  IMAD.MOV.U32 R175, RZ, RZ, R179 ;  /* 0x000000ffffaf7224 */ /* 0x000fc800078e00b3 */
[----:B------:R-:W-:-:S05]  /*2a0a0*/  FADD.FTZ R175, R0, R175 ;  /* 0x000000af00af7221 */ /* 0x000fca0000010000 */
[----:B------:R-:W-:-:S07]  /*2a0b0*/  MOV R200, R175 ;  /* 0x000000af00c87202 */ /* 0x000fce0000000f00 */
[----:B------:R-:W-:Y:S05]  /*2a0c0*/  WARPSYNC.COLLECTIVE R199, `(.L_x_21065) ;  /* 0x00000000c7087348 */ /* 0x000fea0003c00000 */
[----:B------:R0:W1:Y:S02]  /*2a0d0*/  SHFL.BFLY P6, R179, R200, R201, R202 ;  /* 0x0c0000c9c8b37389 */ /* 0x00006400000c00ca */
[----:B01----:R-:W-:Y:S05]  /*2a0e0*/  ENDCOLLECTIVE ;  /* 0x000000000000791b */ /* 0x003fea0003800000 */
.L_x_21065:
[----:B------:R-:W-:Y:S01]  /*2a0f0*/  HFMA2 R201, -RZ, RZ, 0, 2.384185791015625e-07 ;  /* 0x00000004ffc97431 */ /* 0x000fe200000001ff */
[----:B------:R-:W-:-:S05]  /*2a100*/  MOV R174, R179 ;  /* 0x000000b300ae7202 */ /* 0x000fca0000000f00 */
[----:B------:R-:W-:-:S04]  /*2a110*/  FADD.FTZ R174, R175, R174 ;  /* 0x000000aeafae7221 */ /* 0x000fc80000010000 */
[----:B------:R-:W-:-:S07]  /*2a120*/  IMAD.MOV.U32 R200, RZ, RZ, R174 ;  /* 0x000000ffffc87224 */ /* 0x000fce00078e00ae */
[----:B------:R-:W-:Y:S05]  /*2a130*/  WARPSYNC.COLLECTIVE R199, `(.L_x_21066) ;  /* 0x00000000c7087348 */ /* 0x000fea0003c00000 */
[----:B------:R0:W1:Y:S02]  /*2a140*/  SHFL.BFLY P6, R179, R200, R201, R202 ;  /* 0x0c0000c9c8b37389 */ /* 0x00006400000c00ca */
[----:B01----:R-:W-:Y:S05]  /*2a150*/  ENDCOLLECTIVE ;  /* 0x000000000000791b */ /* 0x003fea0003800000 */
.L_x_21066:
[----:B------:R-:W-:Y:S02]  /*2a160*/  IMAD.MOV.U32 R201, RZ, RZ, 0x8 ;  /* 0x00000008ffc97424 */ /* 0x000fe400078e00ff */
[----:B------:R-:W-:-:S04]  /*2a170*/  IMAD.MOV.U32 R177, RZ, RZ, R179 ;  /* 0x000000ffffb17224 */ /* 0x000fc800078e00b3 */
[----:B------:R-:W-:-:S05]  /*2a180*/  FADD.FTZ R177, R174, R177 ;  /* 0x000000b1aeb17221 */ /* 0x000fca0000010000 */
[----:B------:R-:W-:-:S07]  /*2a190*/  MOV R200, R177 ;  /* 0x000000b100c87202 */ /* 0x000fce0000000f00 */
[----:B------:R-:W-:Y:S05]  /*2a1a0*/  WARPSYNC.COLLECTIVE R199, `(.L_x_21067) ;  /* 0x00000000c7087348 */ /* 0x000fea0003c00000 */
[----:B------:R0:W1:Y:S02]  /*2a1b0*/  SHFL.BFLY P6, R179, R200, R201, R202 ;  /* 0x0c0000c9c8b37389 */ /* 0x00006400000c00ca */
[----:B01----:R-:W-:Y:S05]  /*2a1c0*/  ENDCOLLECTIVE ;  /* 0x000000000000791b */ /* 0x003fea0003800000 */
.L_x_21067:
[----:B------:R-:W-:Y:S01]  /*2a1d0*/  HFMA2 R201, -RZ, RZ, 0, 9.5367431640625e-07 ;  /* 0x00000010ffc97431 */ /* 0x000fe200000001ff */
[----:B------:R-:W-:-:S05]  /*2a1e0*/  MOV R176, R179 ;  /* 0x000000b300b07202 */ /* 0x000fca0000000f00 */
[----:B------:R-:W-:-:S04]  /*2a1f0*/  FADD.FTZ R176, R177, R176 ;  /* 0x000000b0b1b07221 */ /* 0x000fc80000010000 */
[----:B------:R-:W-:-:S07]  /*2a200*/  IMAD.MOV.U32 R200, RZ, RZ, R176 ;  /* 0x000000ffffc87224 */ /* 0x000fce00078e00b0 */
[----:B------:R-:W-:Y:S05]  /*2a210*/  WARPSYNC.COLLECTIVE R199, `(.L_x_21068) ;  /* 0x00000000c7087348 */ /* 0x000fea0003c00000 */
[----:B------:R0:W1:Y:S02]  /*2a220*/  SHFL.BFLY P6, R179, R200, R201, R202 ;  /* 0x0c0000c9c8b37389 */ /* 0x00006400000c00ca */
[----:B01----:R-:W-:Y:S05]  /*2a230*/  ENDCOLLECTIVE ;  /* 0x000000000000791b */ /* 0x003fea0003800000 */
.L_x_21068:
[----:B------:R-:W-:Y:S05]  /*2a240*/  BRA `(.L_x_21069) ;  /* 0xffffffe8001c7947 */ /* 0x000fea000383ffff */
.L_x_21070:
        /* <DEDUP_REMOVED lines=11> */
.L_x_22746:


//--------------------- .text._ZN10layer_norm31ln_parallel_residual_fwd_kernelINS_13Kernel_traitsIfffffjLj1024ELj1ELj4ELj1ELj16ENS_18Kernel_traits_baseILj1024EfffffjLj128EEEEELb1ELb0ELb1EEEvNS_9FwdParamsE --------------------------
	.section	.text._ZN10layer_norm31ln_parallel_residual_fwd_kernelINS_13Kernel_traitsIfffffjLj1024ELj1ELj4ELj1ELj16ENS_18Kernel_traits_baseILj1024EfffffjLj128EEEEELb1ELb0ELb1EEEvNS_9FwdParamsE,"ax",@progbits
	.align	128
        .global         _ZN10layer_norm31ln_parallel_residual_fwd_kernelINS_13Kernel_traitsIfffffjLj1024ELj1ELj4ELj1ELj16ENS_18Kernel_traits_baseILj1024EfffffjLj128EEEEELb1ELb0ELb1EEEvNS_9FwdParamsE
        .type           _ZN10layer_norm31ln_parallel_residual_fwd_kernelINS_13Kernel_traitsIfffffjLj1024ELj1ELj4ELj1ELj16ENS_18Kernel_traits_baseILj1024EfffffjLj128EEEEELb1ELb0ELb1EEEvNS_9FwdParamsE,@function
        .size           _ZN10layer_norm31ln_parallel_residual_fwd_kernelINS_13Kernel_traitsIfffffjLj1024ELj1ELj4ELj1ELj16ENS_18Kernel_traits_baseILj1024EfffffjLj128EEEEELb1ELb0ELb1EEEvNS_9FwdParamsE,(.L_x_22747 - _ZN10layer_norm31ln_parallel_residual_fwd_kernelINS_13Kernel_traitsIfffffjLj1024ELj1ELj4ELj1ELj16ENS_18Kernel_traits_baseILj1024EfffffjLj128EEEEELb1ELb0ELb1EEEvNS_9FwdParamsE)
        .other          _ZN10layer_norm31ln_parallel_residual_fwd_kernelINS_13Kernel_traitsIfffffjLj1024ELj1ELj4ELj1ELj16ENS_18Kernel_traits_baseILj1024EfffffjLj128EEEEELb1ELb0ELb1EEEvNS_9FwdParamsE,@"STO_CUDA_ENTRY STV_DEFAULT"
_ZN10layer_norm31ln_parallel_residual_fwd_kernelINS_13Kernel_traitsIfffffjLj1024ELj1ELj4ELj1ELj16ENS_18Kernel_traits_baseILj1024EfffffjLj128EEEEELb1ELb0ELb1EEEvNS_9FwdParamsE:
.text._ZN10layer_norm31ln_parallel_residual_fwd_kernelINS_13Kernel_traitsIfffffjLj1024ELj1ELj4ELj1ELj16ENS_18Kernel_traits_baseILj1024EfffffjLj128EEEEELb1ELb0ELb1EEEvNS_9FwdParamsE:
        /* <DEDUP_REMOVED lines=105> */
.L_x_21072:
        /* <DEDUP_REMOVED lines=31> */
.L_x_21071:
        /* <DEDUP_REMOVED lines=45> */
.L_x_21074:
        /* <DEDUP_REMOVED lines=46> */
.L_x_21073:
[----:B------:R-:W1:Y:S02]  /*0e30*/  LDCU UR4, c[0x0][0x384] ;  /* 0x00007080ff0477ac */ /* 0x000e640008000800 */
[----:B-1----:R-:W-:-:S13]  /*0e40*/  ISETP.GE.AND P0, PT, R198, UR4, PT ;  /* 0x00000004c6007c0c */ /* 0x002fda000bf06270 */
[----:B------:R-:W-:Y:S05]  /*0e50*/  @P0 EXIT ;  /* 0x000000000000094d */ /* 0x000fea0003800000 */
[----:B------:R-:W-:Y:S01]  /*0e60*/  IMAD.HI.U32 R19, R197, -0x326172a9, RZ ;  /* 0xcd9e8d57c5137827 */ /* 0x000fe200078e00ff */
[----:B------:R-:W1:Y:S01]  /*0e70*/  LDCU.64 UR4, c[0x0][0x398] ;  /* 0x00007300ff0477ac */ /* 0x000e620008000a00 */
[----:B------:R-:W-:Y:S02]  /*0e80*/  LOP3.LUT R200, R200, 0xfffffffd, RZ, 0xc0, !PT ;  /* 0xfffffffdc8c87812 */ /* 0x000fe400078ec0ff */
[----:B------:R-:W-:Y:S01]  /*0e90*/  IMAD.HI.U32 R21, R196, -0x2daee0ad, RZ ;  /* 0xd2511f53c4157827 */ /* 0x000fe200078e00ff */
[----:B------:R-:W-:Y:S01]  /*0ea0*/  LOP3.LUT R19, R195, R19, R204, 0x96, !PT ;  /* 0x00000013c3137212 */ /* 0x000fe200078e96cc */
[----:B------:R-:W2:Y:S01]  /*0eb0*/  LDCU UR11, c[0x0][0x404] ;  /* 0x00008080ff0b77ac */ /* 0x000ea20008000800 */
[----:B------:R-:W-:Y:S01]  /*0ec0*/  LOP3.LUT R201, R20, 0x3, RZ, 0xc0, !PT ;  /* 0x0000000314c97812 */ /* 0x000fe200078ec0ff */
[----:B0---4-:R-:W-:Y:S01]  /*0ed0*/  IMAD R25, R196, -0x2daee0ad, RZ ;  /* 0xd2511f53c4197824 */ /* 0x011fe200078e02ff */
[----:B------:R-:W-:Y:S01]  /*0ee0*/  LOP3.LUT R21, R21, R205, RZ, 0x3c, !PT ;  /* 0x000000cd15157212 */ /* 0x000fe200078e3cff */
[----:B------:R-:W-:Y:S01]  /*0ef0*/  IMAD.HI.U32 R24, R19, -0x2daee0ad, RZ ;  /* 0xd2511f5313187827 */ /* 0x000fe200078e00ff */
[----:B------:R-:W0:Y:S03]  /*0f00*/  LDCU UR12, c[0x0][0x408] ;  /* 0x00008100ff0c77ac */ /* 0x000e260008000800 */
[----:B------:R-:W-:Y:S01]  /*0f10*/  IMAD R22, R197, -0x326172a9, RZ ;  /* 0xcd9e8d57c5167824 */ /* 0x000fe200078e02ff */
[----:B------:R-:W-:Y:S01]  /*0f20*/  LOP3.LUT R24, R17, R25, R24, 0x96, !PT ;  /* 0x0000001911187212 */ /* 0x000fe200078e9618 */
[----:B------:R-:W-:Y:S01]  /*0f30*/  IMAD.HI.U32 R23, R21, -0x326172a9, RZ ;  /* 0xcd9e8d5715177827 */ /* 0x000fe200078e00ff */
[----:B------:R-:W3:Y:S03]  /*0f40*/  LDCU UR10, c[0x0][0x448] ;  /* 0x00008900ff0a77ac */ /* 0x000ee60008000800 */
[----:B------:R-:W-:Y:S01]  /*0f50*/  IMAD R19, R19, -0x2daee0ad, RZ ;  /* 0xd2511f5313137824 */ /* 0x000fe200078e02ff */
[----:B------:R-:W-:Y:S01]  /*0f60*/  LOP3.LUT R22, R18, R22, R23, 0x96, !PT ;  /* 0x0000001612167212 */ /* 0x000fe200078e9617 */
[----:B------:R-:W-:Y:S01]  /*0f70*/  IMAD R23, R21, -0x326172a9, RZ ;  /* 0xcd9e8d5715177824 */ /* 0x000fe200078e02ff */
[----:B-1----:R-:W-:Y:S01]  /*0f80*/  UISETP.NE.U32.AND UP0, UPT, UR4, URZ, UPT ;  /* 0x000000ff0400728c */ /* 0x002fe2000bf05070 */
[----:B------:R-:W-:Y:S01]  /*0f90*/  IMAD.HI.U32 R21, R24, -0x326172a9, RZ ;  /* 0xcd9e8d5718157827 */ /* 0x000fe200078e00ff */
[----:B------:R-:W1:Y:S03]  /*0fa0*/  LDCU.U8 UR4, c[0x0][0x410] ;  /* 0x00008200ff0477ac */ /* 0x000e660008000000 */
[----:B------:R-:W-:Y:S01]  /*0fb0*/  IMAD.HI.U32 R26, R22, -0x2daee0ad, RZ ;  /* 0xd2511f53161a7827 */ /* 0x000fe200078e00ff */
[----:B------:R-:W-:Y:S01]  /*0fc0*/  LOP3.LUT R21, R16, R23, R21, 0x96, !PT ;  /* 0x0000001710157212 */ /* 0x000fe200078e9615 */
[----:B------:R-:W-:-:S02]  /*0fd0*/  UISETP.NE.AND.EX UP0, UPT, UR5, URZ, UPT, UP0 ;  /* 0x000000ff0500728c */ /* 0x000fc4000bf05300 */
[----:B------:R-:W-:Y:S01]  /*0fe0*/  IMAD R25, R22, -0x2daee0ad, RZ ;  /* 0xd2511f5316197824 */ /* 0x000fe200078e02ff */
[----:B------:R-:W-:Y:S01]  /*0ff0*/  LOP3.LUT R19, R15, R19, R26, 0x96, !PT ;  /* 0x000000130f137212 */ /* 0x000fe200078e961a */
[----:B------:R-:W-:Y:S01]  /*1000*/  IMAD.HI.U32 R22, R21, -0x2daee0ad, RZ ;  /* 0xd2511f5315167827 */ /* 0x000fe200078e00ff */
[----:B------:R-:W4:Y:S01]  /*1010*/  LDCU UR5, c[0x0][0x388] ;  /* 0x00007100ff0577ac */ /* 0x000f220008000800 */
[----:B------:R-:W-:Y:S02]  /*1020*/  PLOP3.LUT P0, PT, PT, PT, UP0, 0x80, 0x8 ;  /* 0x000000000008781c */ /* 0x000fe40003f0f008 */
[----:B------:R-:W-:Y:S01]  /*1030*/  IMAD R24, R24, -0x326172a9, RZ ;  /* 0xcd9e8d5718187824 */ /* 0x000fe200078e02ff */
[----:B------:R-:W-:Y:S01]  /*1040*/  LOP3.LUT R22, R13, R25, R22, 0x96, !PT ;  /* 0x000000190d167212 */ /* 0x000fe200078e9616 */
[----:B------:R-:W-:Y:S01]  /*1050*/  IMAD.HI.U32 R23, R19, -0x326172a9, RZ ;  /* 0xcd9e8d5713177827 */ /* 0x000fe200078e00ff */
[----:B------:R-:W0:Y:S01]  /*1060*/  LDCU.64 UR8, c[0x0][0x3a0] ;  /* 0x00007400ff0877ac */ /* 0x000e220008000a00 */
[----:B-1----:R-:W-:-:S02]  /*1070*/  ISETP.NE.AND P1, PT, RZ, UR4, PT ;  /* 0x00000004ff007c0c */ /* 0x002fc4000bf25270 */
[----:B------:R-:W-:Y:S01]  /*1080*/  IMAD R21, R21, -0x2daee0ad, RZ ;  /* 0xd2511f5315157824 */ /* 0x000fe200078e02ff */
[----:B------:R-:W-:Y:S01]  /*1090*/  LOP3.LUT R23, R14, R24, R23, 0x96, !PT ;  /* 0x000000180e177212 */ /* 0x000fe200078e9617 */
[----:B------:R-:W-:Y:S02]  /*10a0*/  IMAD R24, R19, -0x326172a9, RZ ;  /* 0xcd9e8d5713187824 */ /* 0x000fe400078e02ff */
[----:B------:R-:W-:-:S04]  /*10b0*/  IMAD.HI.U32 R19, R22, -0x326172a9, RZ ;  /* 0xcd9e8d5716137827 */ /* 0x000fc800078e00ff */
[----:B------:R-:W-:Y:S01]  /*10c0*/  IMAD.HI.U32 R26, R23, -0x2daee0ad, RZ ;  /* 0xd2511f53171a7827 */ /* 0x000fe200078e00ff */
[----:B------:R-:W-:-:S03]  /*10d0*/  LOP3.LUT R19, R12, R24, R19, 0x96, !PT ;  /* 0x000000180c137212 */ /* 0x000fc600078e9613 */
[----:B------:R-:W-:Y:S01]  /*10e0*/  IMAD R25, R23, -0x2daee0ad, RZ ;  /* 0xd2511f5317197824 */ /* 0x000fe200078e02ff */
[----:B------:R-:W-:Y:S01]  /*10f0*/  LOP3.LUT R21, R11, R21, R26, 0x96, !PT ;  /* 0x000000150b157212 */ /* 0x000fe200078e961a */
[----:B------:R-:W-:Y:S01]  /*1100*/  IMAD.HI.U32 R24, R19, -0x2daee0ad, RZ ;  /* 0xd2511f5313187827 */ /* 0x000fe200078e00ff */
[----:B------:R-:W-:-:S03]  /*1110*/  @P1 LOP3.LUT R200, R200, 0x2, RZ, 0xfc, !PT ;  /* 0x00000002c8c81812 */ /* 0x000fc600078efcff */
[----:B------:R-:W-:Y:S01]  /*1120*/  IMAD R22, R22, -0x326172a9, RZ ;  /* 0xcd9e8d5716167824 */ /* 0x000fe200078e02ff */
[----:B------:R-:W-:Y:S01]  /*1130*/  LOP3.LUT R24, R9, R25, R24, 0x96, !PT ;  /* 0x0000001909187212 */ /* 0x000fe200078e9618 */
[----:B------:R-:W-:-:S04]  /*1140*/  IMAD.HI.U32 R23, R21, -0x326172a9, RZ ;  /* 0xcd9e8d5715177827 */ /* 0x000fc800078e00ff */
        /* <DEDUP_REMOVED lines=8> */
[----:B------:R-:W-:-:S04]  /*11d0*/  IMAD.HI.U32 R22, R19, -0x2daee0ad, RZ ;  /* 0xd2511f5313167827 */ /* 0x000fc800078e00ff */
        /* <DEDUP_REMOVED lines=15> */
[----:B------:R-:W-:Y:S02]  /*12d0*/  HFMA2 R19, -RZ, RZ, 0, 0 ;  /* 0x00000000ff137431 */ /* 0x000fe400000001ff */
[----:B------:R-:W-:Y:S01]  /*12e0*/  IMAD R202, R23, -0x2daee0ad, RZ ;  /* 0xd2511f5317ca7824 */ /* 0x000fe200078e02ff */
[----:B------:R-:W-:Y:S01]  /*12f0*/  LOP3.LUT R193, R2, R22, R193, 0x96, !PT ;  /* 0x0000001602c17212 */ /* 0x000fe200078e96c1 */
[----:B0-234-:R-:W-:-:S07]  /*1300*/  IMAD R20, R24, -0x326172a9, RZ ;  /* 0xcd9e8d5718147824 */ /* 0x01dfce00078e02ff */
.L_x_21580:
        /* <DEDUP_REMOVED lines=36> */
.L_x_21078:
        /* <DEDUP_REMOVED lines=13> */
.L_x_21080:
[----:B------:R-:W-:Y:S05]  /*1620*/  BSYNC.RECONVERGENT B1 ;  /* 0x0000000000017941 */ /* 0x000fea0003800200 */
.L_x_21079:
        /* <DEDUP_REMOVED lines=36> */
[----:B------:R-:W-:-:S04]  /*1870*/  IMAD.WIDE.U32 R36, R37, -0x326172a9, RZ ;  /* 0xcd9e8d5725247825 */ /* 0x000fc800078e00ff */
[----:B------:R-:W-:Y:S02]  /*1880*/  HFMA2 R33, -RZ, RZ, 0, 0 ;  /* 0x00000000ff217431 */ /* 0x000fe400000001ff */
[----:B------:R-:W-:Y:S01]  /*1890*/  IMAD.WIDE.U32 R34, R34, -0x2daee0ad, RZ ;  /* 0xd2511f5322227825 */ /* 0x000fe200078e00ff */
[----:B------:R-:W-:Y:S02]  /*18a0*/  LOP3.LUT R193, R2, R32, R37, 0x96, !PT ;  /* 0x0000002002c17212 */ /* 0x000fe400078e9625 */
[----:B------:R-:W-:Y:S02]  /*18b0*/  MOV R20, R36 ;  /* 0x0000002400147202 */ /* 0x000fe40000000f00 */
[----:B------:R-:W-:Y:S01]  /*18c0*/  LOP3.LUT R194, R0, R30, R35, 0x96, !PT ;  /* 0x0000001e00c27212 */ /* 0x000fe200078e9623 */
[----:B------:R-:W-:-:S07]  /*18d0*/  IMAD.MOV.U32 R30, RZ, RZ, R34 ;  /* 0x000000ffff1e7224 */ /* 0x000fce00078e0022 */
.L_x_21077:
[----:B------:R-:W-:Y:S05]  /*18e0*/  BSYNC.RECONVERGENT B0 ;  /* 0x0000000000007941 */ /* 0x000fea0003800200 */
.L_x_21076:
        /* <DEDUP_REMOVED lines=17> */
.L_x_21083:
        /* <DEDUP_REMOVED lines=13> */
.L_x_21085:
[----:B------:R-:W-:Y:S05]  /*1ad0*/  BSYNC.RECONVERGENT B1 ;  /* 0x0000000000017941 */ /* 0x000fea0003800200 */
.L_x_21084:
        /* <DEDUP_REMOVED lines=43> */
.L_x_21082:
[----:B------:R-:W-:Y:S05]  /*1d90*/  BSYNC.RECONVERGENT B0 ;  /* 0x0000000000007941 */ /* 0x000fea0003800200 */
.L_x_21081:
        /* <DEDUP_REMOVED lines=16> */
.L_x_21088:
        /* <DEDUP_REMOVED lines=13> */
.L_x_21090:
[----:B------:R-:W-:Y:S05]  /*1f70*/  BSYNC.RECONVERGENT B1 ;  /* 0x0000000000017941 */ /* 0x000fea0003800200 */
.L_x_21089:
        /* <DEDUP_REMOVED lines=41> */
[----:B------:R-:W-:Y:S01]  /*2210*/  LOP3.LUT R194, R0, R32, R37, 0x96, !PT ;  /* 0x0000002000c27212 */ /* 0x000fe200078e9625 */
[----:B------:R-:W-:-:S07]  /*2220*/  IMAD.MOV.U32 R30, RZ, RZ, R36 ;  /* 0x000000ffff1e7224 */ /* 0x000fce00078e0024 */
.L_x_21087:
[----:B------:R-:W-:Y:S05]  /*2230*/  BSYNC.RECONVERGENT B0 ;  /* 0x0000000000007941 */ /* 0x000fea0003800200 */
.L_x_21086:
        /* <DEDUP_REMOVED lines=16> */
.L_x_21093:
        /* <DEDUP_REMOVED lines=13> */
.L_x_21095:
[----:B------:R-:W-:Y:S05]  /*2410*/  BSYNC.RECONVERGENT B1 ;  /* 0x0000000000017941 */ /* 0x000fea0003800200 */
.L_x_21094:
        /* <DEDUP_REMOVED lines=40> */
[----:B------:R-:W-:Y:S01]  /*26a0*/  MOV R30, R36 ;  /* 0x00000024001e7202 */ /* 0x000fe20000000f00 */
[----:B------:R-:W-:Y:S01]  /*26b0*/  IMAD.MOV.U32 R36, RZ, RZ, RZ ;  /* 0x000000ffff247224 */ /* 0x000fe200078e00ff */
[----:B------:R-:W-:-:S07]  /*26c0*/  LOP3.LUT R194, R0, R32, R37, 0x96, !PT ;  /* 0x0000002000c27212 */ /* 0x000fce00078e9625 */
.L_x_21092:
[----:B------:R-:W-:Y:S05]  /*26d0*/  BSYNC.RECONVERGENT B0 ;  /* 0x0000000000007941 */ /* 0x000fea0003800200 */
.L_x_21091:
        /* <DEDUP_REMOVED lines=18> */
.L_x_21075:
        /* <DEDUP_REMOVED lines=16> */
.L_x_21099:
        /* <DEDUP_REMOVED lines=13> */
.L_x_21101:
[----:B------:R-:W-:Y:S05]  /*29d0*/  BSYNC.RECONVERGENT B1 ;  /* 0x0000000000017941 */ /* 0x000fea0003800200 */
.L_x_21100:
        /* <DEDUP_REMOVED lines=36> */
[----:B------:R-:W-:-:S04]  /*2c20*/  IMAD.WIDE.U32 R32, R33, -0x326172a9, RZ ;  /* 0xcd9e8d5721207825 */ /* 0x000fc800078e00ff */
[----:B------:R-:W-:Y:S01]  /*2c30*/  IMAD.WIDE.U32 R30, R30, -0x2daee0ad, RZ ;  /* 0xd2511f531e1e7825 */ /* 0x000fe200078e00ff */
[----:B------:R-:W-:-:S03]  /*2c40*/  LOP3.LUT R193, R2, R20, R33, 0x96, !PT ;  /* 0x0000001402c17212 */ /* 0x000fc600078e9621 */
[----:B------:R-:W-:Y:S01]  /*2c50*/  IMAD.MOV.U32 R20, RZ, RZ, R32 ;  /* 0x000000ffff147224 */ /* 0x000fe200078e0020 */
[----:B------:R-:W-:Y:S01]  /*2c60*/  LOP3.LUT R194, R0, R22, R31, 0x96, !PT ;  /* 0x0000001600c27212 */ /* 0x000fe200078e961f */
[----:B------:R-:W-:-:S07]  /*2c70*/  IMAD.MOV.U32 R21, RZ, RZ, R202 ;  /* 0x000000ffff157224 */ /* 0x000fce00078e00ca */
.L_x_21098:
[----:B------:R-:W-:Y:S05]  /*2c80*/  BSYNC.RECONVERGENT B0 ;  /* 0x0000000000007941 */ /* 0x000fea0003800200 */
.L_x_21097:
[----:B------:R-:W-:Y:S01]  /*2c90*/  ISETP.NE.AND P0, PT, R23, 0x1, PT ;  /* 0x000000011700780c */ /* 0x000fe20003f05270 */
[----:B------:R-:W-:Y:S01]  /*2ca0*/  IMAD.U32 R218, RZ, RZ, UR11 ;  /* 0x0000000bffda7e24 */ /* 0x000fe2000f8e00ff */
[----:B------:R-:W-:Y:S01]  /*2cb0*/  I2FP.F32.U32 R22, R21 ;  /* 0x0000001500167245 */ /* 0x000fe20000201000 */
[----:B------:R-:W-:Y:S01]  /*2cc0*/  IMAD.U32 R219, RZ, RZ, UR12 ;  /* 0x0000000cffdb7e24 */ /* 0x000fe2000f8e00ff */
[----:B------:R-:W-:Y:S01]  /*2cd0*/  BSSY.RECONVERGENT B0, `(.L_x_21102) ;  /* 0x0000048000007945 */ /* 0x000fe20003800200 */
[----:B------:R-:W-:Y:S02]  /*2ce0*/  MOV R31, 0x2 ;  /* 0x00000002001f7802 */ /* 0x000fe40000000f00 */
[----:B------:R-:W-:Y:S01]  /*2cf0*/  FFMA.FTZ R21, R22, R213, 1.1641532182693481445e-10 ;  /* 0x2f00000016157423 */ /* 0x000fe200000100d5 */
[----:B-----5:R-:W-:-:S04]  /*2d00*/  FMUL.FTZ R24, R24, R219 ;  /* 0x000000db18187220 */ /* 0x020fc80000410000 */
        /* <DEDUP_REMOVED lines=11> */
.L_x_21104:
        /* <DEDUP_REMOVED lines=13> */
.L_x_21106:
[----:B------:R-:W-:Y:S05]  /*2e90*/  BSYNC.RECONVERGENT B1 ;  /* 0x0000000000017941 */ /* 0x000fea0003800200 */
.L_x_21105:
        /* <DEDUP_REMOVED lines=43> */
.L_x_21103:
[----:B------:R-:W-:Y:S05]  /*3150*/  BSYNC.RECONVERGENT B0 ;  /* 0x0000000000007941 */ /* 0x000fea0003800200 */
.L_x_21102:
        /* <DEDUP_REMOVED lines=15> */
.L_x_21109:
        /* <DEDUP_REMOVED lines=13> */
.L_x_21111:
[----:B------:R-:W-:Y:S05]  /*3320*/  BSYNC.RECONVERGENT B1 ;  /* 0x0000000000017941 */ /* 0x000fea0003800200 */
.L_x_21110:
        /* <DEDUP_REMOVED lines=43> */
.L_x_21108:
[----:B------:R-:W-:Y:S05]  /*35e0*/  BSYNC.RECONVERGENT B0 ;  /* 0x0000000000007941 */ /* 0x000fea0003800200 */
.L_x_21107:
        /* <DEDUP_REMOVED lines=17> */
.L_x_21114:
        /* <DEDUP_REMOVED lines=13> */
.L_x_21116:
[----:B------:R-:W-:Y:S05]  /*37d0*/  BSYNC.RECONVERGENT B1 ;  /* 0x0000000000017941 */ /* 0x000fea0003800200 */
.L_x_21115:
        /* <DEDUP_REMOVED lines=43> */
.L_x_21113:
[----:B------:R-:W-:Y:S05]  /*3a90*/  BSYNC.RECONVERGENT B0 ;  /* 0x0000000000007941 */ /* 0x000fea0003800200 */
.L_x_21112:
        /* <DEDUP_REMOVED lines=15> */
.L_x_21119:
        /* <DEDUP_REMOVED lines=13> */
.L_x_21121:
[----:B------:R-:W-:Y:S05]  /*3c60*/  BSYNC.RECONVERGENT B1 ;  /* 0x0000000000017941 */ /* 0x000fea0003800200 */
.L_x_21120:
        /* <DEDUP_REMOVED lines=43> */
.L_x_21118:
[----:B------:R-:W-:Y:S05]  /*3f20*/  BSYNC.RECONVERGENT B0 ;  /* 0x0000000000007941 */ /* 0x000fea0003800200 */
.L_x_21117:
        /* <DEDUP_REMOVED lines=17> */
.L_x_21124:
        /* <DEDUP_REMOVED lines=13> */
.L_x_21126:
[----:B------:R-:W-:Y:S05]  /*4110*/  BSYNC.RECONVERGENT B1 ;  /* 0x0000000000017941 */ /* 0x000fea0003800200 */
.L_x_21125:
        /* <DEDUP_REMOVED lines=39> */
[----:B------:R-:W-:Y:S02]  /*4390*/  LOP3.LUT R193, R2, R34, R39, 0x96, !PT ;  /* 0x0000002202c17212 */ /* 0x000fe400078e9627 */
[----:B------:R-:W-:Y:S01]  /*43a0*/  MOV R20, R38 ;  /* 0x0000002600147202 */ /* 0x000fe20000000f00 */
[----:B------:R-:W-:Y:S01]  /*43b0*/  IMAD.MOV.U32 R30, RZ, RZ, R36 ;  /* 0x000000ffff1e7224 */ /* 0x000fe200078e0024 */
[----:B------:R-:W-:-:S07]  /*43c0*/  LOP3.LUT R194, R0, R32, R37, 0x96, !PT ;  /* 0x0000002000c27212 */ /* 0x000fce00078e9625 */
.L_x_21123:
[----:B------:R-:W-:Y:S05]  /*43d0*/  BSYNC.RECONVERGENT B0 ;  /* 0x0000000000007941 */ /* 0x000fea0003800200 */
.L_x_21122:
        /* <DEDUP_REMOVED lines=15> */
.L_x_21129:
        /* <DEDUP_REMOVED lines=13> */
.L_x_21131:
[----:B------:R-:W-:Y:S05]  /*45a0*/  BSYNC.RECONVERGENT B1 ;  /* 0x0000000000017941 */ /* 0x000fea0003800200 */
.L_x_21130:
        /* <DEDUP_REMOVED lines=43> */
.L_x_21128:
[----:B------:R-:W-:Y:S05]  /*4860*/  BSYNC.RECONVERGENT B0 ;  /* 0x0000000000007941 */ /* 0x000fea0003800200 */
.L_x_21127:
        /* <DEDUP_REMOVED lines=17> */
.L_x_21134:
        /* <DEDUP_REMOVED lines=13> */
.L_x_21136:
[----:B------:R-:W-:Y:S05]  /*4a50*/  BSYNC.RECONVERGENT B1 ;  /* 0x0000000000017941 */ /* 0x000fea0003800200 */
.L_x_21135:
        /* <DEDUP_REMOVED lines=43> */
.L_x_21133:
[----:B------:R-:W-:Y:S05]  /*4d10*/  BSYNC.RECONVERGENT B0 ;  /* 0x0000000000007941 */ /* 0x000fea0003800200 */
.L_x_21132:
[-C--:B------:R-:W-:Y:S01]  /*4d20*/  FMUL.FTZ R33, R56, R219.reuse ;  /* 0x000000db38217220 */ /* 0x080fe20000410000 */
[----:B------:R-:W-:Y:S01]  /*4d30*/  FSETP.GTU.FTZ.AND P0, PT, R21, R218, PT ;  /* 0x000000da1500720b */ /* 0x000fe20003f1c000 */
[-C--:B------:R-:W-:Y:S01]  /*4d40*/  FMUL.FTZ R32, R57, R219.reuse ;  /* 0x000000db39207220 */ /* 0x080fe20000410000 */
[----:B------:R-:W-:Y:S01]  /*4d50*/  I2FP.F32.U32 R22, R22 ;  /* 0x0000001600167245 */ /* 0x000fe20000201000 */
[----:B------:R-:W-:Y:S01]  /*4d60*/  FMUL.FTZ R21, R58, R219 ;  /* 0x000000db3a157220 */ /* 0x000fe20000410000 */
[----:B------:R-:W-:Y:S02]  /*4d70*/  FSEL R33, R33, RZ, !P0 ;  /* 0x000000ff21217208 */ /* 0x000fe40004000000 */
[----:B------:R-:W-:Y:S02]  /*4d80*/  SEL R34, RZ, 0x1, P0 ;  /* 0x00000001ff227807 */ /* 0x000fe40000000000 */
[----:B------:R-:W-:Y:S01]  /*4d90*/  FSETP.GTU.FTZ.AND P0, PT, R23, R218, PT ;  /* 0x000000da1700720b */ /* 0x000fe20003f1c000 */
[----:B------:R-:W-:Y:S01]  /*4da0*/  FFMA.FTZ R23, R22, R213, 1.1641532182693481445e-10 ;  /* 0x2f00000016177423 */ /* 0x000fe200000100d5 */
        /* <DEDUP_REMOVED lines=17> */
[----:B------:R-:W-:-:S02]  /*4ec0*/  PRMT R21, R34, 0x7610, R21 ;  /* 0x0000761022157816 */ /* 0x000fc40000000015 */
[----:B------:R-:W-:Y:S01]  /*4ed0*/  PRMT R23, R31, 0x7610, R23 ;  /* 0x000076101f177816 */ /* 0x000fe20000000017 */
[----:B------:R-:W-:Y:S01]  /*4ee0*/  FADD.FTZ R51, R22, R27 ;  /* 0x0000001b16337221 */ /* 0x000fe20000010000 */
[----:B------:R-:W-:Y:S01]  /*4ef0*/  PRMT R22, R35, 0x7610, R22 ;  /* 0x0000761023167816 */ /* 0x000fe20000000016 */
[----:B------:R-:W-:Y:S01]  /*4f00*/  @P1 FADD.FTZ R48, R52, R48 ;  /* 0x0000003034301221 */ /* 0x000fe20000010000 */
[----:B------:R-:W-:Y:S01]  /*4f10*/  SEL R192, RZ, 0x1, P0 ;  /* 0x00000001ffc07807 */ /* 0x000fe20000000000 */
[----:B------:R-:W-:-:S07]  /*4f20*/  @P1 FADD.FTZ R51, R55, R51 ;  /* 0x0000003337331221 */ /* 0x000fce0000010000 */
.L_x_21096:
[----:B------:R-:W0:Y:S01]  /*4f30*/  LDC.64 R216, c[0x0][0x3a8] ;  /* 0x0000ea00ffd87b82 */ /* 0x000e220000000a00 */
[----:B------:R-:W-:Y:S01]  /*4f40*/  ISETP.NE.U32.AND P0, PT, R28, RZ, PT ;  /* 0x000000ff1c00720c */ /* 0x000fe20003f05070 */
[----:B------:R-:W-:Y:S01]  /*4f50*/  VIADD R203, R209, 0x20 ;  /* 0x00000020d1cb7836 */ /* 0x000fe20000000000 */
[----:B------:R-:W-:Y:S02]  /*4f60*/  SEL R24, RZ, 0x1000000, !P5 ;  /* 0x01000000ff187807 */ /* 0x000fe40006800000 */
[----:B------:R-:W-:Y:S02]  /*4f70*/  ISETP.NE.AND.EX P0, PT, R29, RZ, PT, P0 ;  /* 0x000000ff1d00720c */ /* 0x000fe40003f05300 */
[----:B------:R-:W-:Y:S01]  /*4f80*/  SEL R25, RZ, 0x10000, !P4 ;  /* 0x00010000ff197807 */ /* 0x000fe20006000000 */
[----:B------:R-:W1:Y:S01]  /*4f90*/  LDC.64 R214, c[0x0][0x3b0] ;  /* 0x0000ec00ffd67b82 */ /* 0x000e620000000a00 */
[----:B------:R-:W-:-:S04]  /*4fa0*/  SEL R26, RZ, 0x100, !P3 ;  /* 0x00000100ff1a7807 */ /* 0x000fc80005800000 */
[----:B------:R-:W-:Y:S02]  /*4fb0*/  IADD3 R24, PT, PT, R26, R24, R25 ;  /* 0x000000181a187210 */ /* 0x000fe40007ffe019 */
[----:B------:R-:W-:Y:S01]  /*4fc0*/  SEL R25, RZ, 0x1, !P2 ;  /* 0x00000001ff197807 */ /* 0x000fe20005000000 */
[----:B------:R-:W2:Y:S03]  /*4fd0*/  @P1 LDC.64 R28, c[0x0][0x3a0] ;  /* 0x0000e800ff1c1b82 */ /* 0x000ea60000000a00 */
[----:B------:R-:W-:Y:S01]  /*4fe0*/  IADD3 R31, PT, PT, R24, R25, RZ ;  /* 0x00000019181f7210 */ /* 0x000fe20007ffe0ff */
[----:B------:R-:W-:-:S04]  /*4ff0*/  IMAD.WIDE.U32 R24, R203, 0x10, R188 ;  /* 0x00000010cb187825 */ /* 0x000fc800078e00bc */
[C---:B0-----:R-:W-:Y:S01]  /*5000*/  IMAD.WIDE.U32 R26, R209.reuse, 0x10, R216 ;  /* 0x00000010d11a7825 */ /* 0x041fe200078e00d8 */
[----:B------:R-:W0:Y:S04]  /*5010*/  @P0 LDC.64 R32, c[0x0][0x398] ;  /* 0x0000e600ff200b82 */ /* 0x000e280000000a00 */
[----:B------:R3:W-:Y:S01]  /*5020*/  STG.E.128 desc[UR6][R26.64], R48 ;  /* 0x000000301a007986 */ /* 0x0007e2000c101d06 */
[----:B-1----:R-:W-:-:S05]  /*5030*/  IMAD.WIDE.U32 R34, R209, 0x4, R214 ;  /* 0x00000004d1227825 */ /* 0x002fca00078e00d6 */
[----:B------:R3:W-:Y:S01]  /*5040*/  STG.E desc[UR6][R34.64], R31 ;  /* 0x0000001f22007986 */ /* 0x0007e2000c101906 */
[----:B--2---:R-:W-:-:S04]  /*5050*/  @P1 IMAD.WIDE.U32 R28, R203, 0x10, R28 ;  /* 0x00000010cb1c1825 */ /* 0x004fc800078e001c */
[----:B0-----:R-:W-:Y:S01]  /*5060*/  @P0 IMAD.WIDE.U32 R32, R203, 0x10, R32 ;  /* 0x00000010cb200825 */ /* 0x001fe200078e0020 */
[----:B---3--:R-:W-:Y:S06]  /*5070*/  @!P0 BRA `(.L_x_21137) ;  /* 0x00000000002c8947 */ /* 0x008fec0003800000 */
        /* <DEDUP_REMOVED lines=11> */
.L_x_21137:
        /* <DEDUP_REMOVED lines=20> */
.L_x_21141:
        /* <DEDUP_REMOVED lines=13> */
.L_x_21143:
[----:B------:R-:W-:Y:S05]  /*5340*/  BSYNC.RECONVERGENT B1 ;  /* 0x0000000000017941 */ /* 0x000fea0003800200 */
.L_x_21142:
        /* <DEDUP_REMOVED lines=38> */
[----:B------:R-:W-:Y:S02]  /*55b0*/  LOP3.LUT R193, R2, R20, R33, 0x96, !PT ;  /* 0x0000001402c17212 */ /* 0x000fe400078e9621 */
[----:B------:R-:W-:Y:S01]  /*55c0*/  MOV R20, R32 ;  /* 0x0000002000147202 */ /* 0x000fe20000000f00 */
[----:B------:R-:W-:Y:S01]  /*55d0*/  IMAD.MOV.U32 R21, RZ, RZ, R30 ;  /* 0x000000ffff157224 */ /* 0x000fe200078e001e */
[----:B------:R-:W-:-:S07]  /*55e0*/  LOP3.LUT R194, R0, R22, R29, 0x96, !PT ;  /* 0x0000001600c27212 */ /* 0x000fce00078e961d */
.L_x_21140:
[----:B------:R-:W-:Y:S05]  /*55f0*/  BSYNC.RECONVERGENT B0 ;  /* 0x0000000000007941 */ /* 0x000fea0003800200 */
.L_x_21139:
[----:B------:R-:W-:Y:S01]  /*5600*/  ISETP.NE.AND P3, PT, R23, 0x1, PT ;  /* 0x000000011700780c */ /* 0x000fe20003f65270 */
[----:B------:R-:W-:Y:S01]  /*5610*/  BSSY.RECONVERGENT B0, `(.L_x_21144) ;  /* 0x0000049000007945 */ /* 0x000fe20003800200 */
[----:B------:R-:W-:Y:S01]  /*5620*/  I2FP.F32.U32 R22, R21 ;  /* 0x0000001500167245 */ /* 0x000fe20000201000 */
[----:B------:R-:W-:Y:S02]  /*5630*/  HFMA2 R29, -RZ, RZ, 0, 1.1920928955078125e-07 ;  /* 0x00000002ff1d7431 */ /* 0x000fe400000001ff */
[----:B-----5:R-:W-:Y:S02]  /*5640*/  FMUL.FTZ R24, R24, R219 ;  /* 0x000000db18187220 */ /* 0x020fe40000410000 */
        /* <DEDUP_REMOVED lines=12> */
.L_x_21146:
        /* <DEDUP_REMOVED lines=13> */
.L_x_21148:
[----:B------:R-:W-:Y:S05]  /*57e0*/  BSYNC.RECONVERGENT B1 ;  /* 0x0000000000017941 */ /* 0x000fea0003800200 */
.L_x_21147:
        /* <DEDUP_REMOVED lines=43> */
.L_x_21145:
[----:B------:R-:W-:Y:S05]  /*5aa0*/  BSYNC.RECONVERGENT B0 ;  /* 0x0000000000007941 */ /* 0x000fea0003800200 */
.L_x_21144:
        /* <DEDUP_REMOVED lines=15> */
.L_x_21151:
        /* <DEDUP_REMOVED lines=13> */
.L_x_21153:
[----:B------:R-:W-:Y:S05]  /*5c70*/  BSYNC.RECONVERGENT B1 ;  /* 0x0000000000017941 */ /* 0x000fea0003800200 */
.L_x_21152:
        /* <DEDUP_REMOVED lines=43> */
.L_x_21150:
[----:B------:R-:W-:Y:S05]  /*5f30*/  BSYNC.RECONVERGENT B0 ;  /* 0x0000000000007941 */ /* 0x000fea0003800200 */
.L_x_21149:
        /* <DEDUP_REMOVED lines=17> */
.L_x_21156:
        /* <DEDUP_REMOVED lines=13> */
.L_x_21158:
[----:B------:R-:W-:Y:S05]  /*6120*/  BSYNC.RECONVERGENT B1 ;  /* 0x0000000000017941 */ /* 0x000fea0003800200 */
.L_x_21157:
        /* <DEDUP_REMOVED lines=43> */
.L_x_21155:
[----:B------:R-:W-:Y:S05]  /*63e0*/  BSYNC.RECONVERGENT B0 ;  /* 0x0000000000007941 */ /* 0x000fea0003800200 */
.L_x_21154:
        /* <DEDUP_REMOVED lines=15> */
.L_x_21161:
        /* <DEDUP_REMOVED lines=13> */
.L_x_21163:
[----:B------:R-:W-:Y:S05]  /*65b0*/  BSYNC.RECONVERGENT B1 ;  /* 0x0000000000017941 */ /* 0x000fea0003800200 */
.L_x_21162:
        /* <DEDUP_REMOVED lines=43> */
.L_x_21160:
[----:B------:R-:W-:Y:S05]  /*6870*/  BSYNC.RECONVERGENT B0 ;  /* 0x0000000000007941 */ /* 0x000fea0003800200 */
.L_x_21159:
        /* <DEDUP_REMOVED lines=17> */
.L_x_21166:
        /* <DEDUP_REMOVED lines=13> */
.L_x_21168:
[----:B------:R-:W-:Y:S05]  /*6a60*/  BSYNC.RECONVERGENT B1 ;  /* 0x0000000000017941 */ /* 0x000fea0003800200 */
.L_x_21167:
        /* <DEDUP_REMOVED lines=43> */
.L_x_21165:
[----:B------:R-:W-:Y:S05]  /*6d20*/  BSYNC.RECONVERGENT B0 ;  /* 0x0000000000007941 */ /* 0x000fea0003800200 */
.L_x_21164:
        /* <DEDUP_REMOVED lines=15> */
.L_x_21171:
        /* <DEDUP_REMOVED lines=13> */
.L_x_21173:
[----:B------:R-:W-:Y:S05]  /*6ef0*/  BSYNC.RECONVERGENT B1 ;  /* 0x0000000000017941 */ /* 0x000fea0003800200 */
.L_x_21172:
        /* <DEDUP_REMOVED lines=43> */
.L_x_21170:
[----:B------:R-:W-:Y:S05]  /*71b0*/  BSYNC.RECONVERGENT B0 ;  /* 0x0000000000007941 */ /* 0x000fea0003800200 */
.L_x_21169:
        /* <DEDUP_REMOVED lines=17> */
.L_x_21176:
        /* <DEDUP_REMOVED lines=15> */
.L_x_21178:
[----:B------:R-:W-:Y:S05]  /*73c0*/  BSYNC.RECONVERGENT B1 ;  /* 0x0000000000017941 */ /* 0x000fea0003800200 */
.L_x_21177:
        /* <DEDUP_REMOVED lines=42> */
[----:B------:R-:W-:-:S07]  /*7670*/  MOV R28, R34 ;  /* 0x00000022001c7202 */ /* 0x000fce0000000f00 */
.L_x_21175:
[----:B------:R-:W-:Y:S05]  /*7680*/  BSYNC.RECONVERGENT B0 ;  /* 0x0000000000007941 */ /* 0x000fea0003800200 */
.L_x_21174:
[-C--:B------:R-:W-:Y:S01]  /*7690*/  FMUL.FTZ R31, R56, R219.reuse ;  /* 0x000000db381f7220 */ /* 0x080fe20000410000 */
[----:B------:R-:W-:Y:S01]  /*76a0*/  FSETP.GTU.FTZ.AND P6, PT, R21, R218, PT ;  /* 0x000000da1500720b */ /* 0x000fe20003fdc000 */
[-C--:B------:R-:W-:Y:S01]  /*76b0*/  FMUL.FTZ R30, R57, R219.reuse ;  /* 0x000000db391e7220 */ /* 0x080fe20000410000 */
[----:B------:R-:W-:Y:S01]  /*76c0*/  I2FP.F32.U32 R22, R22 ;  /* 0x0000001600167245 */ /* 0x000fe20000201000 */
[-C--:B------:R-:W-:Y:S01]  /*76d0*/  FMUL.FTZ R21, R58, R219.reuse ;  /* 0x000000db3a157220 */ /* 0x080fe20000410000 */
[----:B------:R-:W-:Y:S01]  /*76e0*/  FSEL R31, R31, RZ, !P6 ;  /* 0x000000ff1f1f7208 */ /* 0x000fe20007000000 */
[----:B------:R-:W-:Y:S01]  /*76f0*/  FMUL.FTZ R47, R59, R219 ;  /* 0x000000db3b2f7220 */ /* 0x000fe20000410000 */
[----:B------:R-:W-:Y:S02]  /*7700*/  SEL R32, RZ, 0x1, P6 ;  /* 0x00000001ff207807 */ /* 0x000fe40003000000 */
[----:B------:R-:W-:Y:S01]  /*7710*/  FSETP.GTU.FTZ.AND P6, PT, R23, R218, PT ;  /* 0x000000da1700720b */ /* 0x000fe20003fdc000 */
[----:B------:R-:W-:Y:S01]  /*7720*/  FFMA.FTZ R23, R22, R213, 1.1641532182693481445e-10 ;  /* 0x2f00000016177423 */ /* 0x000fe200000100d5 */
        /* <DEDUP_REMOVED lines=18> */
[--C-:B------:R-:W-:Y:S01]  /*7850*/  FADD.FTZ R47, R47, R22.reuse ;  /* 0x000000162f2f7221 */ /* 0x100fe20000010000 */
[----:B------:R-:W-:Y:S01]  /*7860*/  PRMT R22, R33, 0x7610, R22 ;  /* 0x0000761021167816 */ /* 0x000fe20000000016 */
[----:B------:R-:W-:Y:S01]  /*7870*/  @P1 FADD.FTZ R44, R52, R44 ;  /* 0x0000002c342c1221 */ /* 0x000fe20000010000 */
[----:B------:R-:W-:Y:S01]  /*7880*/  PRMT R23, R29, 0x7610, R23 ;  /* 0x000076101d177816 */ /* 0x000fe20000000017 */
[----:B------:R-:W-:Y:S01]  /*7890*/  @P1 FADD.FTZ R47, R55, R47 ;  /* 0x0000002f372f1221 */ /* 0x000fe20000010000 */
[----:B------:R-:W-:Y:S06]  /*78a0*/  BRA `(.L_x_21179) ;  /* 0x0000001000e07947 */ /* 0x000fec0003800000 */
.L_x_21138:
        /* <DEDUP_REMOVED lines=16> */
.L_x_21182:
        /* <DEDUP_REMOVED lines=13> */
.L_x_21184:
[----:B------:R-:W-:Y:S05]  /*7a80*/  BSYNC.RECONVERGENT B1 ;  /* 0x0000000000017941 */ /* 0x000fea0003800200 */
.L_x_21183:
        /* <DEDUP_REMOVED lines=39> */
[----:B------:R-:W-:Y:S02]  /*7d00*/  LOP3.LUT R193, R2, R32, R37, 0x96, !PT ;  /* 0x0000002002c17212 */ /* 0x000fe400078e9625 */
[----:B------:R-:W-:Y:S02]  /*7d10*/  MOV R20, R36 ;  /* 0x0000002400147202 */ /* 0x000fe40000000f00 */
[----:B------:R-:W-:Y:S01]  /*7d20*/  LOP3.LUT R194, R0, R28, R35, 0x96, !PT ;  /* 0x0000001c00c27212 */ /* 0x000fe200078e9623 */
[----:B------:R-:W-:-:S07]  /*7d30*/  IMAD.MOV.U32 R28, RZ, RZ, R34 ;  /* 0x000000ffff1c7224 */ /* 0x000fce00078e0022 */
.L_x_21181:
[----:B------:R-:W-:Y:S05]  /*7d40*/  BSYNC.RECONVERGENT B0 ;  /* 0x0000000000007941 */ /* 0x000fea0003800200 */
.L_x_21180:
        /* <DEDUP_REMOVED lines=16> */
.L_x_21187:
        /* <DEDUP_REMOVED lines=13> */
.L_x_21189:
[----:B------:R-:W-:Y:S05]  /*7f20*/  BSYNC.RECONVERGENT B1 ;  /* 0x0000000000017941 */ /* 0x000fea0003800200 */
.L_x_21188:
        /* <DEDUP_REMOVED lines=43> */
.L_x_21186:
[----:B------:R-:W-:Y:S05]  /*81e0*/  BSYNC.RECONVERGENT B0 ;  /* 0x0000000000007941 */ /* 0x000fea0003800200 */
.L_x_21185:
        /* <DEDUP_REMOVED lines=16> */
.L_x_21192:
        /* <DEDUP_REMOVED lines=13> */
.L_x_21194:
[----:B------:R-:W-:Y:S05]  /*83c0*/  BSYNC.RECONVERGENT B1 ;  /* 0x0000000000017941 */ /* 0x000fea0003800200 */
.L_x_21193:
        /* <DEDUP_REMOVED lines=43> */
.L_x_21191:
[----:B------:R-:W-:Y:S05]  /*8680*/  BSYNC.RECONVERGENT B0 ;  /* 0x0000000000007941 */ /* 0x000fea0003800200 */
.L_x_21190:
        /* <DEDUP_REMOVED lines=16> */
.L_x_21197:
        /* <DEDUP_REMOVED lines=13> */
.L_x_21199:
[----:B------:R-:W-:Y:S05]  /*8860*/  BSYNC.RECONVERGENT B1 ;  /* 0x0000000000017941 */ /* 0x000fea0003800200 */
.L_x_21198:
[----:B------:R-:W-:Y:S01]  /*8870*/  IMAD.WIDE.U32 R32, R197, -0x326172a9, RZ ;  /* 0xcd9e8d57c5207825 */ /* 0x000fe200078e00ff */
[----:B------:R-:W-:-:S03]  /*8880*/  LOP3.LUT R36, R19, R31, R205, 0x96, !PT ;  /* 0x0000001f13247212 */ /* 0x000fc600078e96cd */
[----:B------:R-:W-:Y:S02]  /*8890*/  HFMA2 R40, -RZ, RZ, 0, 0 ;  /* 0x00000000ff287431 */ /* 0x000fe400000001ff */
        /* <DEDUP_REMOVED lines=38> */
[----:B------:R-:W-:Y:S01]  /*8b00*/  IMAD.MOV.U32 R28, RZ, RZ, R34 ;  /* 0x000000ffff1c7224 */ /* 0x000fe200078e0022 */
[----:B------:R-:W-:-:S07]  /*8b10*/  LOP3.LUT R194, R0, R30, R35, 0x96, !PT ;  /* 0x0000001e00c27212 */ /* 0x000fce00078e9623 */
.L_x_21196:
[----:B------:R-:W-:Y:S05]  /*8b20*/  BSYNC.RECONVERGENT B0 ;  /* 0x0000000000007941 */ /* 0x000fea0003800200 */
.L_x_21195:
        /* <DEDUP_REMOVED lines=16> */
.L_x_21179:
[----:B------:R-:W-:Y:S01]  /*8c30*/  SEL R29, RZ, 0x1000000, !P5 ;  /* 0x01000000ff1d7807 */ /* 0x000fe20006800000 */
[C---:B------:R-:W-:Y:S01]  /*8c40*/  IMAD.WIDE.U32 R36, R203.reuse, 0x10, R216 ;  /* 0x00000010cb247825 */ /* 0x040fe200078e00d8 */
[----:B------:R-:W-:Y:S01]  /*8c50*/  SEL R30, RZ, 0x10000, !P4 ;  /* 0x00010000ff1e7807 */ /* 0x000fe20006000000 */
[----:B------:R-:W0:Y:S01]  /*8c60*/  @P0 LDC.64 R26, c[0x0][0x398] ;  /* 0x0000e600ff1a0b82 */ /* 0x000e220000000a00 */
[----:B------:R-:W-:Y:S01]  /*8c70*/  SEL R31, RZ, 0x100, !P3 ;  /* 0x00000100ff1f7807 */ /* 0x000fe20005800000 */
[----:B------:R-:W-:Y:S01]  /*8c80*/  IMAD.WIDE.U32 R38, R203, 0x4, R214 ;  /* 0x00000004cb267825 */ /* 0x000fe200078e00d6 */
[----:B------:R1:W-:Y:S02]  /*8c90*/  STG.E.128 desc[UR6][R36.64], R44 ;  /* 0x0000002c24007986 */ /* 0x0003e4000c101d06 */
[----:B------:R-:W-:Y:S01]  /*8ca0*/  IADD3 R29, PT, PT, R31, R29, R30 ;  /* 0x0000001d1f1d7210 */ /* 0x000fe20007ffe01e */
[----:B------:R-:W-:Y:S01]  /*8cb0*/  VIADD R206, R209, 0x40 ;  /* 0x00000040d1ce7836 */ /* 0x000fe20000000000 */
        /* <DEDUP_REMOVED lines=19> */
.L_x_21200:
        /* <DEDUP_REMOVED lines=20> */
.L_x_21204:
        /* <DEDUP_REMOVED lines=13> */
.L_x_21206:
[----:B------:R-:W-:Y:S05]  /*9000*/  BSYNC.RECONVERGENT B1 ;  /* 0x0000000000017941 */ /* 0x000fea0003800200 */
.L_x_21205:
        /* <DEDUP_REMOVED lines=36> */
[----:B------:R-:W-:Y:S01]  /*9250*/  IMAD.WIDE.U32 R32, R33, -0x326172a9, RZ ;  /* 0xcd9e8d5721207825 */ /* 0x000fe200078e00ff */
[----:B------:R-:W-:-:S03]  /*9260*/  MOV R21, R28 ;  /* 0x0000001c00157202 */ /* 0x000fc60000000f00 */
[----:B------:R-:W-:Y:S01]  /*9270*/  IMAD.WIDE.U32 R30, R30, -0x2daee0ad, RZ ;  /* 0xd2511f531e1e7825 */ /* 0x000fe200078e00ff */
[----:B------:R-:W-:-:S03]  /*9280*/  LOP3.LUT R193, R2, R20, R33, 0x96, !PT ;  /* 0x0000001402c17212 */ /* 0x000fc600078e9621 */
[----:B------:R-:W-:Y:S01]  /*9290*/  IMAD.MOV.U32 R20, RZ, RZ, R32 ;  /* 0x000000ffff147224 */ /* 0x000fe200078e0020 */
[----:B------:R-:W-:-:S07]  /*92a0*/  LOP3.LUT R194, R0, R22, R31, 0x96, !PT ;  /* 0x0000001600c27212 */ /* 0x000fce00078e961f */
.L_x_21203:
[----:B------:R-:W-:Y:S05]  /*92b0*/  BSYNC.RECONVERGENT B0 ;  /* 0x0000000000007941 */ /* 0x000fea0003800200 */
.L_x_21202:
[----:B------:R-:W-:Y:S01]  /*92c0*/  ISETP.NE.AND P3, PT, R23, 0x1, PT ;  /* 0x000000011700780c */ /* 0x000fe20003f65270 */
[----:B------:R-:W-:Y:S01]  /*92d0*/  BSSY.RECONVERGENT B0, `(.L_x_21207) ;  /* 0x0000049000007945 */ /* 0x000fe20003800200 */
[----:B------:R-:W-:Y:S01]  /*92e0*/  I2FP.F32.U32 R22, R21 ;  /* 0x0000001500167245 */ /* 0x000fe20000201000 */
[----:B-----5:R-:W-:Y:S01]  /*92f0*/  FMUL.FTZ R24, R24, R219 ;  /* 0x000000db18187220 */ /* 0x020fe20000410000 */
        /* <DEDUP_REMOVED lines=13> */
.L_x_21209:
        /* <DEDUP_REMOVED lines=13> */
.L_x_21211:
[----:B------:R-:W-:Y:S05]  /*94a0*/  BSYNC.RECONVERGENT B1 ;  /* 0x0000000000017941 */ /* 0x000fea0003800200 */
.L_x_21210:
        /* <DEDUP_REMOVED lines=42> */
[----:B------:R-:W-:-:S07]  /*9750*/  HFMA2 R28, -RZ, RZ, 0, 0 ;  /* 0x00000000ff1c7431 */ /* 0x000fce00000001ff */
.L_x_21208:
[----:B------:R-:W-:Y:S05]  /*9760*/  BSYNC.RECONVERGENT B0 ;  /* 0x0000000000007941 */ /* 0x000fea0003800200 */
.L_x_21207:
        /* <DEDUP_REMOVED lines=15> */
.L_x_21214:
        /* <DEDUP_REMOVED lines=13> */
.L_x_21216:
[----:B------:R-:W-:Y:S05]  /*9930*/  BSYNC.RECONVERGENT B1 ;  /* 0x0000000000017941 */ /* 0x000fea0003800200 */
.L_x_21215:
        /* <DEDUP_REMOVED lines=34> */
[----:B------:R-:W-:Y:S02]  /*9b60*/  MOV R23, R30 ;  /* 0x0000001e00177202 */ /* 0x000fe40000000f00 */
        /* <DEDUP_REMOVED lines=8> */
.L_x_21213:
[----:B------:R-:W-:Y:S05]  /*9bf0*/  BSYNC.RECONVERGENT B0 ;  /* 0x0000000000007941 */ /* 0x000fea0003800200 */
.L_x_21212:
        /* <DEDUP_REMOVED lines=17> */
.L_x_21219:
        /* <DEDUP_REMOVED lines=13> */
.L_x_21221:
[----:B------:R-:W-:Y:S05]  /*9de0*/  BSYNC.RECONVERGENT B1 ;  /* 0x0000000000017941 */ /* 0x000fea0003800200 */
.L_x_21220:
        /* <DEDUP_REMOVED lines=43> */
.L_x_21218:
[----:B------:R-:W-:Y:S05]  /*a0a0*/  BSYNC.RECONVERGENT B0 ;  /* 0x0000000000007941 */ /* 0x000fea0003800200 */
.L_x_21217:
        /* <DEDUP_REMOVED lines=15> */
.L_x_21224:
        /* <DEDUP_REMOVED lines=13> */
.L_x_21226:
[----:B------:R-:W-:Y:S05]  /*a270*/  BSYNC.RECONVERGENT B1 ;  /* 0x0000000000017941 */ /* 0x000fea0003800200 */
.L_x_21225:
        /* <DEDUP_REMOVED lines=43> */
.L_x_21223:
[----:B------:R-:W-:Y:S05]  /*a530*/  BSYNC.RECONVERGENT B0 ;  /* 0x0000000000007941 */ /* 0x000fea0003800200 */
.L_x_21222:
        /* <DEDUP_REMOVED lines=17> */
.L_x_21229:
        /* <DEDUP_REMOVED lines=13> */
.L_x_21231:
[----:B------:R-:W-:Y:S05]  /*a720*/  BSYNC.RECONVERGENT B1 ;  /* 0x0000000000017941 */ /* 0x000fea0003800200 */
.L_x_21230:
[----:B------:R-:W-:Y:S01]  /*a730*/  IMAD.WIDE.U32 R32, R197, -0x326172a9, RZ ;  /* 0xcd9e8d57c5207825 */ /* 0x000fe200078e00ff */
[----:B------:R-:W-:Y:S02]  /*a740*/  LOP3.LUT R36, R19, R29, R205, 0x96, !PT ;  /* 0x0000001d13247212 */ /* 0x000fe400078e96cd */
[----:B------:R-:W-:Y:S01]  /*a750*/  MOV R22, R30 ;  /* 0x0000001e00167202 */ /* 0x000fe20000000f00 */
        /* <DEDUP_REMOVED lines=39> */
[----:B------:R-:W-:-:S07]  /*a9d0*/  IMAD.MOV.U32 R30, RZ, RZ, R34 ;  /* 0x000000ffff1e7224 */ /* 0x000fce00078e0022 */
.L_x_21228:
[----:B------:R-:W-:Y:S05]  /*a9e0*/  BSYNC.RECONVERGENT B0 ;  /* 0x0000000000007941 */ /* 0x000fea0003800200 */
.L_x_21227:
        /* <DEDUP_REMOVED lines=15> */
.L_x_21234:
        /* <DEDUP_REMOVED lines=13> */
.L_x_21236:
[----:B------:R-:W-:Y:S05]  /*abb0*/  BSYNC.RECONVERGENT B1 ;  /* 0x0000000000017941 */ /* 0x000fea0003800200 */
.L_x_21235:
        /* <DEDUP_REMOVED lines=43> */
.L_x_21233:
[----:B------:R-:W-:Y:S05]  /*ae70*/  BSYNC.RECONVERGENT B0 ;  /* 0x0000000000007941 */ /* 0x000fea0003800200 */
.L_x_21232:
        /* <DEDUP_REMOVED lines=17> */
.L_x_21239:
        /* <DEDUP_REMOVED lines=15> */
.L_x_21241:
[----:B------:R-:W-:Y:S05]  /*b080*/  BSYNC.RECONVERGENT B1 ;  /* 0x0000000000017941 */ /* 0x000fea0003800200 */
.L_x_21240:
        /* <DEDUP_REMOVED lines=38> */
[----:B------:R-:W-:-:S03]  /*b2f0*/  MOV R20, R38 ;  /* 0x0000002600147202 */ /* 0x000fc60000000f00 */
[----:B------:R-:W-:Y:S01]  /*b300*/  HFMA2 R38, -RZ, RZ, 0, 0 ;  /* 0x00000000ff267431 */ /* 0x000fe200000001ff */
[----:B------:R-:W-:Y:S01]  /*b310*/  LOP3.LUT R193, R2, R34, R39, 0x96, !PT ;  /* 0x0000002202c17212 */ /* 0x000fe200078e9627 */
[----:B------:R-:W-:Y:S01]  /*b320*/  IMAD.MOV.U32 R30, RZ, RZ, R36 ;  /* 0x000000ffff1e7224 */ /* 0x000fe200078e0024 */
[----:B------:R-:W-:-:S07]  /*b330*/  LOP3.LUT R194, R0, R32, R37, 0x96, !PT ;  /* 0x0000002000c27212 */ /* 0x000fce00078e9625 */
.L_x_21238:
[----:B------:R-:W-:Y:S05]  /*b340*/  BSYNC.RECONVERGENT B0 ;  /* 0x0000000000007941 */ /* 0x000fea0003800200 */
.L_x_21237:
        /* <DEDUP_REMOVED lines=34> */
.L_x_21201:
        /* <DEDUP_REMOVED lines=16> */
.L_x_21245:
        /* <DEDUP_REMOVED lines=13> */
.L_x_21247:
[----:B------:R-:W-:Y:S05]  /*b740*/  BSYNC.RECONVERGENT B1 ;  /* 0x0000000000017941 */ /* 0x000fea0003800200 */
.L_x_21246:
        /* <DEDUP_REMOVED lines=43> */
.L_x_21244:
[----:B------:R-:W-:Y:S05]  /*ba00*/  BSYNC.RECONVERGENT B0 ;  /* 0x0000000000007941 */ /* 0x000fea0003800200 */
.L_x_21243:
        /* <DEDUP_REMOVED lines=16> */
.L_x_21250:
        /* <DEDUP_REMOVED lines=13> */
.L_x_21252:
[----:B------:R-:W-:Y:S05]  /*bbe0*/  BSYNC.RECONVERGENT B1 ;  /* 0x0000000000017941 */ /* 0x000fea0003800200 */
.L_x_21251:
        /* <DEDUP_REMOVED lines=43> */
.L_x_21249:
[----:B------:R-:W-:Y:S05]  /*bea0*/  BSYNC.RECONVERGENT B0 ;  /* 0x0000000000007941 */ /* 0x000fea0003800200 */
.L_x_21248:
        /* <DEDUP_REMOVED lines=16> */
.L_x_21255:
        /* <DEDUP_REMOVED lines=13> */
.L_x_21257:
[----:B------:R-:W-:Y:S05]  /*c080*/  BSYNC.RECONVERGENT B1 ;  /* 0x0000000000017941 */ /* 0x000fea0003800200 */
.L_x_21256:
        /* <DEDUP_REMOVED lines=41> */
[----:B------:R-:W-:Y:S02]  /*c320*/  IMAD.MOV.U32 R28, RZ, RZ, R30 ;  /* 0x000000ffff1c7224 */ /* 0x000fe400078e001e */
[----:B------:R-:W-:-:S07]  /*c330*/  IMAD.MOV.U32 R30, RZ, RZ, R34 ;  /* 0x000000ffff1e7224 */ /* 0x000fce00078e0022 */
.L_x_21254:
[----:B------:R-:W-:Y:S05]  /*c340*/  BSYNC.RECONVERGENT B0 ;  /* 0x0000000000007941 */ /* 0x000fea0003800200 */
.L_x_21253:
        /* <DEDUP_REMOVED lines=16> */
.L_x_21260:
        /* <DEDUP_REMOVED lines=13> */
.L_x_21262:
[----:B------:R-:W-:Y:S05]  /*c520*/  BSYNC.RECONVERGENT B1 ;  /* 0x0000000000017941 */ /* 0x000fea0003800200 */
.L_x_21261:
        /* <DEDUP_REMOVED lines=43> */
.L_x_21259:
[----:B------:R-:W-:Y:S05]  /*c7e0*/  BSYNC.RECONVERGENT B0 ;  /* 0x0000000000007941 */ /* 0x000fea0003800200 */
.L_x_21258:
        /* <DEDUP_REMOVED lines=16> */
.L_x_21242:
        /* <DEDUP_REMOVED lines=28> */
.L_x_21263:
[----:B------:R1:W5:Y:S04]  /*cab0*/  @P0 LDG.E.128 R56, desc[UR6][R28.64] ;  /* 0x000000061c380981 */ /* 0x000368000c1e1d00 */
[----:B------:R1:W5:Y:S04]  /*cac0*/  @P1 LDG.E.128 R52, desc[UR6][R34.64] ;  /* 0x0000000622341981 */ /* 0x000368000c1e1d00 */
[----:B0-----:R-:W5:Y:S01]  /*cad0*/  LDG.E.128 R24, desc[UR6][R24.64] ;  /* 0x0000000618187981 */ /* 0x001f62000c1e1d00 */
        /* <DEDUP_REMOVED lines=17> */
.L_x_21267:
        /* <DEDUP_REMOVED lines=13> */
.L_x_21269:
[----:B------:R-:W-:Y:S05]  /*ccc0*/  BSYNC.RECONVERGENT B1 ;  /* 0x0000000000017941 */ /* 0x000fea0003800200 */
.L_x_21268:
[----:B------:R-:W-:Y:S01]  /*ccd0*/  IMAD.WIDE.U32 R22, R197, -0x326172a9, RZ ;  /* 0xcd9e8d57c5167825 */ /* 0x000fe200078e00ff */
[----:B------:R-:W-:-:S04]  /*cce0*/  LOP3.LUT R32, R19, R21, R205, 0x96, !PT ;  /* 0x0000001513207212 */ /* 0x000fc800078e96cd */
[----:B-1----:R-:W-:Y:S01]  /*ccf0*/  LOP3.LUT R28, R195, R23, R204, 0x96, !PT ;  /* 0x00000017c31c7212 */ /* 0x002fe200078e96cc */
        /* <DEDUP_REMOVED lines=39> */
.L_x_21266:
[----:B------:R-:W-:Y:S05]  /*cf70*/  BSYNC.RECONVERGENT B0 ;  /* 0x0000000000007941 */ /* 0x000fea0003800200 */
.L_x_21265:
[----:B------:R-:W-:Y:S01]  /*cf80*/  ISETP.NE.AND P3, PT, R23, 0x1, PT ;  /* 0x000000011700780c */ /* 0x000fe20003f65270 */
[----:B------:R-:W-:Y:S01]  /*cf90*/  BSSY.RECONVERGENT B0, `(.L_x_21270) ;  /* 0x0000049000007945 */ /* 0x000fe20003800200 */
[----:B------:R-:W-:Y:S01]  /*cfa0*/  I2FP.F32.U32 R22, R21 ;  /* 0x0000001500167245 */ /* 0x000fe20000201000 */
[----:B-----5:R-:W-:Y:S01]  /*cfb0*/  FMUL.FTZ R24, R24, R219 ;  /* 0x000000db18187220 */ /* 0x020fe20000410000 */
[----:B-1----:R-:W-:-:S03]  /*cfc0*/  IMAD.MOV.U32 R28, RZ, RZ, 0x2 ;  /* 0x00000002ff1c7424 */ /* 0x002fc600078e00ff */
        /* <DEDUP_REMOVED lines=12> */
.L_x_21272:
        /* <DEDUP_REMOVED lines=13> */
.L_x_21274:
[----:B------:R-:W-:Y:S05]  /*d160*/  BSYNC.RECONVERGENT B1 ;  /* 0x0000000000017941 */ /* 0x000fea0003800200 */
.L_x_21273:
        /* <DEDUP_REMOVED lines=43> */
.L_x_21271:
[----:B------:R-:W-:Y:S05]  /*d420*/  BSYNC.RECONVERGENT B0 ;  /* 0x0000000000007941 */ /* 0x000fea0003800200 */
.L_x_21270:
        /* <DEDUP_REMOVED lines=15> */
.L_x_21277:
        /* <DEDUP_REMOVED lines=13> */
.L_x_21279:
[----:B------:R-:W-:Y:S05]  /*d5f0*/  BSYNC.RECONVERGENT B1 ;  /* 0x0000000000017941 */ /* 0x000fea0003800200 */
.L_x_21278:
        /* <DEDUP_REMOVED lines=43> */
.L_x_21276:
[----:B------:R-:W-:Y:S05]  /*d8b0*/  BSYNC.RECONVERGENT B0 ;  /* 0x0000000000007941 */ /* 0x000fea0003800200 */
.L_x_21275:
        /* <DEDUP_REMOVED lines=17> */
.L_x_21282:
        /* <DEDUP_REMOVED lines=13> */
.L_x_21284:
[----:B------:R-:W-:Y:S05]  /*daa0*/  BSYNC.RECONVERGENT B1 ;  /* 0x0000000000017941 */ /* 0x000fea0003800200 */
.L_x_21283:
        /* <DEDUP_REMOVED lines=41> */
[----:B------:R-:W-:Y:S02]  /*dd40*/  IMAD.MOV.U32 R190, RZ, RZ, R30 ;  /* 0x000000ffffbe7224 */ /* 0x000fe400078e001e */
[----:B------:R-:W-:-:S07]  /*dd50*/  HFMA2 R30, -RZ, RZ, 0, 0 ;  /* 0x00000000ff1e7431 */ /* 0x000fce00000001ff */
.L_x_21281:
[----:B------:R-:W-:Y:S05]  /*dd60*/  BSYNC.RECONVERGENT B0 ;  /* 0x0000000000007941 */ /* 0x000fea0003800200 */
.L_x_21280:
        /* <DEDUP_REMOVED lines=15> */
.L_x_21287:
        /* <DEDUP_REMOVED lines=13> */
.L_x_21289:
[----:B------:R-:W-:Y:S05]  /*df30*/  BSYNC.RECONVERGENT B1 ;  /* 0x0000000000017941 */ /* 0x000fea0003800200 */
.L_x_21288:
        /* <DEDUP_REMOVED lines=43> */
.L_x_21286:
[----:B------:R-:W-:Y:S05]  /*e1f0*/  BSYNC.RECONVERGENT B0 ;  /* 0x0000000000007941 */ /* 0x000fea0003800200 */
.L_x_21285:
        /* <DEDUP_REMOVED lines=17> */
.L_x_21292:
        /* <DEDUP_REMOVED lines=13> */
.L_x_21294:
[----:B------:R-:W-:Y:S05]  /*e3e0*/  BSYNC.RECONVERGENT B1 ;  /* 0x0000000000017941 */ /* 0x000fea0003800200 */
.L_x_21293:
        /* <DEDUP_REMOVED lines=43> */
.L_x_21291:
[----:B------:R-:W-:Y:S05]  /*e6a0*/  BSYNC.RECONVERGENT B0 ;  /* 0x0000000000007941 */ /* 0x000fea0003800200 */
.L_x_21290:
        /* <DEDUP_REMOVED lines=15> */
.L_x_21297:
        /* <DEDUP_REMOVED lines=13> */
.L_x_21299:
[----:B------:R-:W-:Y:S05]  /*e870*/  BSYNC.RECONVERGENT B1 ;  /* 0x0000000000017941 */ /* 0x000fea0003800200 */
.L_x_21298:
        /* <DEDUP_REMOVED lines=40> */
[----:B------:R-:W-:Y:S02]  /*eb00*/  IMAD.MOV.U32 R190, RZ, RZ, R32 ;  /* 0x000000ffffbe7224 */ /* 0x000fe400078e0020 */
[----:B------:R-:W-:Y:S01]  /*eb10*/  HFMA2 R32, -RZ, RZ, 0, 0 ;  /* 0x00000000ff207431 */ /* 0x000fe200000001ff */
[----:B------:R-:W-:-:S07]  /*eb20*/  LOP3.LUT R194, R0, R30, R33, 0x96, !PT ;  /* 0x0000001e00c27212 */ /* 0x000fce00078e9621 */
.L_x_21296:
[----:B------:R-:W-:Y:S05]  /*eb30*/  BSYNC.RECONVERGENT B0 ;  /* 0x0000000000007941 */ /* 0x000fea0003800200 */
.L_x_21295:
        /* <DEDUP_REMOVED lines=17> */
.L_x_21302:
        /* <DEDUP_REMOVED lines=15> */
.L_x_21304:
[----:B------:R-:W-:Y:S05]  /*ed40*/  BSYNC.RECONVERGENT B1 ;  /* 0x0000000000017941 */ /* 0x000fea0003800200 */
.L_x_21303:
        /* <DEDUP_REMOVED lines=43> */
.L_x_21301:
[----:B------:R-:W-:Y:S05]  /*f000*/  BSYNC.RECONVERGENT B0 ;  /* 0x0000000000007941 */ /* 0x000fea0003800200 */
.L_x_21300:
        /* <DEDUP_REMOVED lines=34> */
.L_x_21264:
        /* <DEDUP_REMOVED lines=16> */
.L_x_21308:
        /* <DEDUP_REMOVED lines=13> */
.L_x_21310:
[----:B------:R-:W-:Y:S05]  /*f400*/  BSYNC.RECONVERGENT B1 ;  /* 0x0000000000017941 */ /* 0x000fea0003800200 */
.L_x_21309:
        /* <DEDUP_REMOVED lines=42> */
.L_x_21307:
[----:B------:R-:W-:Y:S05]  /*f6b0*/  BSYNC.RECONVERGENT B0 ;  /* 0x0000000000007941 */ /* 0x000fea0003800200 */
.L_x_21306:
        /* <DEDUP_REMOVED lines=16> */
.L_x_21313:
        /* <DEDUP_REMOVED lines=13> */
.L_x_21315:
[----:B------:R-:W-:Y:S05]  /*f890*/  BSYNC.RECONVERGENT B1 ;  /* 0x0000000000017941 */ /* 0x000fea0003800200 */
.L_x_21314:
        /* <DEDUP_REMOVED lines=43> */
.L_x_21312:
[----:B------:R-:W-:Y:S05]  /*fb50*/  BSYNC.RECONVERGENT B0 ;  /* 0x0000000000007941 */ /* 0x000fea0003800200 */
.L_x_21311:
        /* <DEDUP_REMOVED lines=16> */
.L_x_21318:
        /* <DEDUP_REMOVED lines=13> */
.L_x_21320:
[----:B------:R-:W-:Y:S05]  /*fd30*/  BSYNC.RECONVERGENT B1 ;  /* 0x0000000000017941 */ /* 0x000fea0003800200 */
.L_x_21319:
        /* <DEDUP_REMOVED lines=43> */
.L_x_21317:
[----:B------:R-:W-:Y:S05]  /*fff0*/  BSYNC.RECONVERGENT B0 ;  /* 0x0000000000007941 */ /* 0x000fea0003800200 */
.L_x_21316:
        /* <DEDUP_REMOVED lines=16> */
.L_x_21323:
        /* <DEDUP_REMOVED lines=13> */
.L_x_21325:
[----:B------:R-:W-:Y:S05]  /*101d0*/  BSYNC.RECONVERGENT B1 ;  /* 0x0000000000017941 */ /* 0x000fea0003800200 */
.L_x_21324:
        /* <DEDUP_REMOVED lines=43> */
.L_x_21322:
[----:B------:R-:W-:Y:S05]  /*10490*/  BSYNC.RECONVERGENT B0 ;  /* 0x0000000000007941 */ /* 0x000fea0003800200 */
.L_x_21321:
        /* <DEDUP_REMOVED lines=16> */
.L_x_21305:
        /* <DEDUP_REMOVED lines=28> */
.L_x_21326:
        /* <DEDUP_REMOVED lines=20> */
.L_x_21330:
        /* <DEDUP_REMOVED lines=13> */
.L_x_21332:
[----:B------:R-:W-:Y:S05]  /*10970*/  BSYNC.RECONVERGENT B1 ;  /* 0x0000000000017941 */ /* 0x000fea0003800200 */
.L_x_21331:
        /* <DEDUP_REMOVED lines=42> */
.L_x_21329:
[----:B------:R-:W-:Y:S05]  /*10c20*/  BSYNC.RECONVERGENT B0 ;  /* 0x0000000000007941 */ /* 0x000fea0003800200 */
.L_x_21328:
[----:B------:R-:W-:Y:S01]  /*10c30*/  ISETP.NE.AND P3, PT, R23, 0x1, PT ;  /* 0x000000011700780c */ /* 0x000fe20003f65270 */
[----:B------:R-:W-:Y:S01]  /*10c40*/  BSSY.RECONVERGENT B0, `(.L_x_21333) ;  /* 0x0000048000007945 */ /* 0x000fe20003800200 */
[----:B------:R-:W-:Y:S01]  /*10c50*/  I2FP.F32.U32 R22, R21 ;  /* 0x0000001500167245 */ /* 0x000fe20000201000 */
[----:B-1---5:R-:W-:Y:S01]  /*10c60*/  FMUL.FTZ R30, R24, R219 ;  /* 0x000000db181e7220 */ /* 0x022fe20000410000 */
        /* <DEDUP_REMOVED lines=13> */
.L_x_21335:
        /* <DEDUP_REMOVED lines=13> */
.L_x_21337:
[----:B------:R-:W-:Y:S05]  /*10e10*/  BSYNC.RECONVERGENT B1 ;  /* 0x0000000000017941 */ /* 0x000fea0003800200 */
.L_x_21336:
        /* <DEDUP_REMOVED lines=42> */
.L_x_21334:
[----:B------:R-:W-:Y:S05]  /*110c0*/  BSYNC.RECONVERGENT B0 ;  /* 0x0000000000007941 */ /* 0x000fea0003800200 */
.L_x_21333:
        /* <DEDUP_REMOVED lines=15> */
.L_x_21340:
        /* <DEDUP_REMOVED lines=13> */
.L_x_21342:
[----:B------:R-:W-:Y:S05]  /*11290*/  BSYNC.RECONVERGENT B1 ;  /* 0x0000000000017941 */ /* 0x000fea0003800200 */
.L_x_21341:
        /* <DEDUP_REMOVED lines=42> */
.L_x_21339:
[----:B------:R-:W-:Y:S05]  /*11540*/  BSYNC.RECONVERGENT B0 ;  /* 0x0000000000007941 */ /* 0x000fea0003800200 */
.L_x_21338:
        /* <DEDUP_REMOVED lines=17> */
.L_x_21345:
        /* <DEDUP_REMOVED lines=13> */
.L_x_21347:
[----:B------:R-:W-:Y:S05]  /*11730*/  BSYNC.RECONVERGENT B1 ;  /* 0x0000000000017941 */ /* 0x000fea0003800200 */
.L_x_21346:
        /* <DEDUP_REMOVED lines=42> */
.L_x_21344:
[----:B------:R-:W-:Y:S05]  /*119e0*/  BSYNC.RECONVERGENT B0 ;  /* 0x0000000000007941 */ /* 0x000fea0003800200 */
.L_x_21343:
        /* <DEDUP_REMOVED lines=15> */
.L_x_21350:
        /* <DEDUP_REMOVED lines=13> */
.L_x_21352:
[----:B------:R-:W-:Y:S05]  /*11bb0*/  BSYNC.RECONVERGENT B1 ;  /* 0x0000000000017941 */ /* 0x000fea0003800200 */
.L_x_21351:
        /* <DEDUP_REMOVED lines=42> */
.L_x_21349:
[----:B------:R-:W-:Y:S05]  /*11e60*/  BSYNC.RECONVERGENT B0 ;  /* 0x0000000000007941 */ /* 0x000fea0003800200 */
.L_x_21348:
        /* <DEDUP_REMOVED lines=17> */
.L_x_21355:
        /* <DEDUP_REMOVED lines=13> */
.L_x_21357:
[----:B------:R-:W-:Y:S05]  /*12050*/  BSYNC.RECONVERGENT B1 ;  /* 0x0000000000017941 */ /* 0x000fea0003800200 */
.L_x_21356:
        /* <DEDUP_REMOVED lines=40> */
[----:B------:R-:W-:Y:S01]  /*122e0*/  IMAD.MOV.U32 R20, RZ, RZ, R28 ;  /* 0x000000ffff147224 */ /* 0x000fe200078e001c */
[----:B------:R-:W-:Y:S01]  /*122f0*/  LOP3.LUT R194, R0, R22, R25, 0x96, !PT ;  /* 0x0000001600c27212 */ /* 0x000fe200078e9619 */
[----:B------:R-:W-:-:S07]  /*12300*/  IMAD.MOV.U32 R24, RZ, RZ, RZ ;  /* 0x000000ffff187224 */ /* 0x000fce00078e00ff */
.L_x_21354:
[----:B------:R-:W-:Y:S05]  /*12310*/  BSYNC.RECONVERGENT B0 ;  /* 0x0000000000007941 */ /* 0x000fea0003800200 */
.L_x_21353:
        /* <DEDUP_REMOVED lines=15> */
.L_x_21360:
        /* <DEDUP_REMOVED lines=13> */
.L_x_21362:
[----:B------:R-:W-:Y:S05]  /*124e0*/  BSYNC.RECONVERGENT B1 ;  /* 0x0000000000017941 */ /* 0x000fea0003800200 */
.L_x_21361:
        /* <DEDUP_REMOVED lines=41> */
[----:B------:R-:W-:Y:S01]  /*12780*/  LOP3.LUT R194, R0, R22, R25, 0x96, !PT ;  /* 0x0000001600c27212 */ /* 0x000fe200078e9619 */
[----:B------:R-:W-:-:S07]  /*12790*/  IMAD.MOV.U32 R201, RZ, RZ, R24 ;  /* 0x000000ffffc97224 */ /* 0x000fce00078e0018 */
.L_x_21359:
[----:B------:R-:W-:Y:S05]  /*127a0*/  BSYNC.RECONVERGENT B0 ;  /* 0x0000000000007941 */ /* 0x000fea0003800200 */
.L_x_21358:
        /* <DEDUP_REMOVED lines=17> */
.L_x_21365:
        /* <DEDUP_REMOVED lines=15> */
.L_x_21367:
[----:B------:R-:W-:Y:S05]  /*129b0*/  BSYNC.RECONVERGENT B1 ;  /* 0x0000000000017941 */ /* 0x000fea0003800200 */
.L_x_21366:
        /* <DEDUP_REMOVED lines=42> */
.L_x_21364:
[----:B------:R-:W-:Y:S05]  /*12c60*/  BSYNC.RECONVERGENT B0 ;  /* 0x0000000000007941 */ /* 0x000fea0003800200 */
.L_x_21363:
[-C--:B------:R-:W-:Y:S01]  /*12c70*/  FMUL.FTZ R25, R56, R219.reuse ;  /* 0x000000db38197220 */ /* 0x080fe20000410000 */
[-C--:B------:R-:W-:Y:S01]  /*12c80*/  FSETP.GTU.FTZ.AND P6, PT, R31, R218.reuse, PT ;  /* 0x000000da1f00720b */ /* 0x080fe20003fdc000 */
[-C--:B------:R-:W-:Y:S01]  /*12c90*/  FMUL.FTZ R22, R57, R219.reuse ;  /* 0x000000db39167220 */ /* 0x080fe20000410000 */
[----:B------:R-:W-:Y:S01]  /*12ca0*/  FMUL.FTZ R23, R58, R219 ;  /* 0x000000db3a177220 */ /* 0x000fe20000410000 */
[----:B------:R-:W-:Y:S02]  /*12cb0*/  FSEL R32, R32, RZ, P3 ;  /* 0x000000ff20207208 */ /* 0x000fe40001800000 */
[----:B------:R-:W-:Y:S02]  /*12cc0*/  FSEL R25, R25, RZ, !P6 ;  /* 0x000000ff19197208 */ /* 0x000fe40007000000 */
[----:B------:R-:W-:Y:S02]  /*12cd0*/  SEL R24, RZ, 0x1, P6 ;  /* 0x00000001ff187807 */ /* 0x000fe40003000000 */
[----:B------:R-:W-:-:S02]  /*12ce0*/  FSETP.GTU.FTZ.AND P6, PT, R33, R218, PT ;  /* 0x000000da2100720b */ /* 0x000fc40003fdc000 */
[----:B------:R-:W-:Y:S02]  /*12cf0*/  FSEL R26, R26, RZ, P4 ;  /* 0x000000ff1a1a7208 */ /* 0x000fe40002000000 */
[----:B------:R-:W-:Y:S02]  /*12d00*/  FSEL R33, R22, RZ, !P6 ;  /* 0x000000ff16217208 */ /* 0x000fe40007000000 */
[----:B------:R-:W-:Y:S02]  /*12d10*/  I2FP.F32.U32 R22, R21 ;  /* 0x0000001500167245 */ /* 0x000fe40000201000 */
[----:B------:R-:W-:Y:S01]  /*12d20*/  SEL R28, RZ, 0x1, P6 ;  /* 0x00000001ff1c7807 */ /* 0x000fe20003000000 */
[----:B------:R-:W-:Y:S01]  /*12d30*/  FADD.FTZ R33, R32, R33 ;  /* 0x0000002120217221 */ /* 0x000fe20000010000 */
[----:B------:R-:W-:Y:S01]  /*12d40*/  FSETP.GTU.FTZ.AND P6, PT, R35, R218, PT ;  /* 0x000000da2300720b */ /* 0x000fe20003fdc000 */
[----:B------:R-:W-:Y:S01]  /*12d50*/  FFMA.FTZ R21, R22, R213, 1.1641532182693481445e-10 ;  /* 0x2f00000016157423 */ /* 0x000fe200000100d5 */
[----:B------:R-:W-:Y:S01]  /*12d60*/  FMUL.FTZ R35, R59, R219 ;  /* 0x000000db3b237220 */ /* 0x000fe20000410000 */
[----:B------:R-:W-:Y:S01]  /*12d70*/  FSEL R30, R30, RZ, P2 ;  /* 0x000000ff1e1e7208 */ /* 0x000fe20001000000 */
[----:B------:R-:W-:Y:S01]  /*12d80*/  @P1 FADD.FTZ R33, R53, R33 ;  /* 0x0000002135211221 */ /* 0x000fe20000010000 */
[----:B------:R-:W-:-:S02]  /*12d90*/  FSEL R23, R23, RZ, !P6 ;  /* 0x000000ff17177208 */ /* 0x000fc40007000000 */
        /* <DEDUP_REMOVED lines=8> */
[----:B------:R-:W-:Y:S02]  /*12e20*/  SEL R192, RZ, 0x1, P6 ;  /* 0x00000001ffc07807 */ /* 0x000fe40003000000 */
[----:B------:R-:W-:Y:S01]  /*12e30*/  PRMT R21, R24, 0x7610, R21 ;  /* 0x0000761018157816 */ /* 0x000fe20000000015 */
[--C-:B------:R-:W-:Y:S01]  /*12e40*/  FADD.FTZ R35, R35, R22.reuse ;  /* 0x0000001623237221 */ /* 0x100fe20000010000 */
[----:B------:R-:W-:-:S02]  /*12e50*/  PRMT R22, R28, 0x7610, R22 ;  /* 0x000076101c167816 */ /* 0x000fc40000000016 */
[----:B------:R-:W-:Y:S01]  /*12e60*/  PRMT R23, R29, 0x7610, R23 ;  /* 0x000076101d177816 */ /* 0x000fe20000000017 */
[----:B------:R-:W-:Y:S01]  /*12e70*/  @P1 FADD.FTZ R35, R55, R35 ;  /* 0x0000002337231221 */ /* 0x000fe20000010000 */
[----:B------:R-:W-:Y:S06]  /*12e80*/  BRA `(.L_x_21368) ;  /* 0x0000001000e07947 */ /* 0x000fec0003800000 */
.L_x_21327:
        /* <DEDUP_REMOVED lines=16> */
.L_x_21371:
        /* <DEDUP_REMOVED lines=13> */
.L_x_21373:
[----:B------:R-:W-:Y:S05]  /*13060*/  BSYNC.RECONVERGENT B1 ;  /* 0x0000000000017941 */ /* 0x000fea0003800200 */
.L_x_21372:
        /* <DEDUP_REMOVED lines=41> */
[----:B------:R-:W-:Y:S01]  /*13300*/  LOP3.LUT R194, R0, R28, R31, 0x96, !PT ;  /* 0x0000001c00c27212 */ /* 0x000fe200078e961f */
[----:B------:R-:W-:-:S07]  /*13310*/  IMAD.MOV.U32 R28, RZ, RZ, R190 ;  /* 0x000000ffff1c7224 */ /* 0x000fce00078e00be */
.L_x_21370:
[----:B------:R-:W-:Y:S05]  /*13320*/  BSYNC.RECONVERGENT B0 ;  /* 0x0000000000007941 */ /* 0x000fea0003800200 */
.L_x_21369:
        /* <DEDUP_REMOVED lines=16> */
.L_x_21376:
        /* <DEDUP_REMOVED lines=13> */
.L_x_21378:
[----:B------:R-:W-:Y:S05]  /*13500*/  BSYNC.RECONVERGENT B1 ;  /* 0x0000000000017941 */ /* 0x000fea0003800200 */
.L_x_21377:
        /* <DEDUP_REMOVED lines=43> */
.L_x_21375:
[----:B------:R-:W-:Y:S05]  /*137c0*/  BSYNC.RECONVERGENT B0 ;  /* 0x0000000000007941 */ /* 0x000fea0003800200 */
.L_x_21374:
        /* <DEDUP_REMOVED lines=16> */
.L_x_21381:
        /* <DEDUP_REMOVED lines=13> */
.L_x_21383:
[----:B------:R-:W-:Y:S05]  /*139a0*/  BSYNC.RECONVERGENT B1 ;  /* 0x0000000000017941 */ /* 0x000fea0003800200 */
.L_x_21382:
        /* <DEDUP_REMOVED lines=43> */
.L_x_21380:
[----:B------:R-:W-:Y:S05]  /*13c60*/  BSYNC.RECONVERGENT B0 ;  /* 0x0000000000007941 */ /* 0x000fea0003800200 */
.L_x_21379:
        /* <DEDUP_REMOVED lines=16> */
.L_x_21386:
        /* <DEDUP_REMOVED lines=13> */
.L_x_21388:
[----:B------:R-:W-:Y:S05]  /*13e40*/  BSYNC.RECONVERGENT B1 ;  /* 0x0000000000017941 */ /* 0x000fea0003800200 */
.L_x_21387:
        /* <DEDUP_REMOVED lines=43> */
.L_x_21385:
[----:B------:R-:W-:Y:S05]  /*14100*/  BSYNC.RECONVERGENT B0 ;  /* 0x0000000000007941 */ /* 0x000fea0003800200 */
.L_x_21384:
        /* <DEDUP_REMOVED lines=16> */
.L_x_21368:
[----:B------:R-:W-:Y:S01]  /*14210*/  SEL R28, RZ, 0x1000000, !P5 ;  /* 0x01000000ff1c7807 */ /* 0x000fe20006800000 */
[----:B------:R-:W0:Y:S01]  /*14220*/  @P0 LDC.64 R24, c[0x0][0x398] ;  /* 0x0000e600ff180b82 */ /* 0x000e220000000a00 */
[----:B------:R-:W-:Y:S01]  /*14230*/  SEL R29, RZ, 0x10000, !P4 ;  /* 0x00010000ff1d7807 */ /* 0x000fe20006000000 */
[----:B------:R-:W-:Y:S01]  /*14240*/  VIADD R212, R209, 0xa0 ;  /* 0x000000a0d1d47836 */ /* 0x000fe20000000000 */
[----:B------:R-:W-:Y:S02]  /*14250*/  SEL R30, RZ, 0x100, !P3 ;  /* 0x00000100ff1e7807 */ /* 0x000fe40005800000 */
[----:B------:R-:W-:Y:S02]  /*14260*/  SEL R31, RZ, 0x1, !P2 ;  /* 0x00000001ff1f7807 */ /* 0x000fe40005000000 */
[----:B------:R-:W-:Y:S01]  /*14270*/  IADD3 R30, PT, PT, R30, R28, R29 ;  /* 0x0000001c1e1e7210 */ /* 0x000fe20007ffe01d */
[----:B------:R-:W-:Y:S01]  /*14280*/  IMAD.WIDE.U32 R28, R210, 0x10, R216 ;  /* 0x00000010d21c7825 */ /* 0x000fe200078e00d8 */
[----:B------:R-:W1:Y:S03]  /*14290*/  @P1 LDC.64 R26, c[0x0][0x3a0] ;  /* 0x0000e800ff1a1b82 */ /* 0x000e660000000a00 */
[----:B------:R-:W-:Y:S01]  /*142a0*/  IMAD.IADD R191, R30, 0x1, R31 ;  /* 0x000000011ebf7824 */ /* 0x000fe200078e021f */
[----:B------:R2:W-:Y:S01]  /*142b0*/  STG.E.128 desc[UR6][R28.64], R32 ;  /* 0x000000201c007986 */ /* 0x0005e2000c101d06 */
[----:B------:R-:W-:-:S05]  /*142c0*/  IMAD.WIDE.U32 R30, R210, 0x4, R214 ;  /* 0x00000004d21e7825 */ /* 0x000fca00078e00d6 */
[----:B------:R3:W-:Y:S01]  /*142d0*/  STG.E desc[UR6][R30.64], R191 ;  /* 0x000000bf1e007986 */ /* 0x0007e2000c101906 */
[----:B0-----:R-:W-:-:S04]  /*142e0*/  @P0 IMAD.WIDE.U32 R24, R212, 0x10, R24 ;  /* 0x00000010d4180825 */ /* 0x001fc800078e0018 */
[----:B--2---:R-:W-:-:S04]  /*142f0*/  IMAD.WIDE.U32 R28, R212, 0x10, R188 ;  /* 0x00000010d41c7825 */ /* 0x004fc800078e00bc */
[----:B-1----:R-:W-:Y:S01]  /*14300*/  @P1 IMAD.WIDE.U32 R26, R212, 0x10, R26 ;  /* 0x00000010d41a1825 */ /* 0x002fe200078e001a */
[----:B---3--:R-:W-:Y:S06]  /*14310*/  @!P0 BRA `(.L_x_21389) ;  /* 0x00000000002c8947 */ /* 0x008fec0003800000 */
        /* <DEDUP_REMOVED lines=11> */
.L_x_21389:
[----:B------:R1:W5:Y:S04]  /*143d0*/  @P0 LDG.E.128 R56, desc[UR6][R24.64] ;  /* 0x0000000618380981 */ /* 0x000368000c1e1d00 */
[----:B------:R1:W5:Y:S04]  /*143e0*/  @P1 LDG.E.128 R52, desc[UR6][R26.64] ;  /* 0x000000061a341981 */ /* 0x000368000c1e1d00 */
[----:B------:R1:W5:Y:S01]  /*143f0*/  LDG.E.128 R24, desc[UR6][R28.64] ;  /* 0x000000061c187981 */ /* 0x000362000c1e1d00 */
        /* <DEDUP_REMOVED lines=17> */
.L_x_21393:
        /* <DEDUP_REMOVED lines=13> */
.L_x_21395:
[----:B------:R-:W-:Y:S05]  /*145e0*/  BSYNC.RECONVERGENT B1 ;  /* 0x0000000000017941 */ /* 0x000fea0003800200 */
.L_x_21394:
[----:B0-----:R-:W-:Y:S01]  /*145f0*/  IMAD.WIDE.U32 R30, R197, -0x326172a9, RZ ;  /* 0xcd9e8d57c51e7825 */ /* 0x001fe200078e00ff */
        /* <DEDUP_REMOVED lines=41> */
.L_x_21392:
[----:B------:R-:W-:Y:S05]  /*14890*/  BSYNC.RECONVERGENT B0 ;  /* 0x0000000000007941 */ /* 0x000fea0003800200 */
.L_x_21391:
        /* <DEDUP_REMOVED lines=17> */
.L_x_21398:
        /* <DEDUP_REMOVED lines=13> */
.L_x_21400:
[----:B------:R-:W-:Y:S05]  /*14a80*/  BSYNC.RECONVERGENT B1 ;  /* 0x0000000000017941 */ /* 0x000fea0003800200 */
.L_x_21399:
[----:B------:R-:W-:Y:S01]  /*14a90*/  IMAD.WIDE.U32 R22, R197, -0x326172a9, RZ ;  /* 0xcd9e8d57c5167825 */ /* 0x000fe200078e00ff */
[----:B------:R-:W-:-:S04]  /*14aa0*/  LOP3.LUT R28, R19, R21, R205, 0x96, !PT ;  /* 0x00000015131c7212 */ /* 0x000fc800078e96cd */
[----:B0-----:R-:W-:Y:S01]  /*14ab0*/  LOP3.LUT R30, R195, R23, R204, 0x96, !PT ;  /* 0x00000017c31e7212 */ /* 0x001fe200078e96cc */
        /* <DEDUP_REMOVED lines=40> */
.L_x_21397:
[----:B------:R-:W-:Y:S05]  /*14d40*/  BSYNC.RECONVERGENT B0 ;  /* 0x0000000000007941 */ /* 0x000fea0003800200 */
.L_x_21396:
        /* <DEDUP_REMOVED lines=15> */
.L_x_21403:
        /* <DEDUP_REMOVED lines=13> */
.L_x_21405:
[----:B------:R-:W-:Y:S05]  /*14f10*/  BSYNC.RECONVERGENT B1 ;  /* 0x0000000000017941 */ /* 0x000fea0003800200 */
.L_x_21404:
        /* <DEDUP_REMOVED lines=43> */
.L_x_21402:
[----:B------:R-:W-:Y:S05]  /*151d0*/  BSYNC.RECONVERGENT B0 ;  /* 0x0000000000007941 */ /* 0x000fea0003800200 */
.L_x_21401:
        /* <DEDUP_REMOVED lines=17> */
.L_x_21408:
        /* <DEDUP_REMOVED lines=13> */
.L_x_21410:
[----:B------:R-:W-:Y:S05]  /*153c0*/  BSYNC.RECONVERGENT B1 ;  /* 0x0000000000017941 */ /* 0x000fea0003800200 */
.L_x_21409:
        /* <DEDUP_REMOVED lines=43> */
.L_x_21407:
[----:B------:R-:W-:Y:S05]  /*15680*/  BSYNC.RECONVERGENT B0 ;  /* 0x0000000000007941 */ /* 0x000fea0003800200 */
.L_x_21406:
        /* <DEDUP_REMOVED lines=15> */
.L_x_21413:
[----:B------:R-:W-:Y:S01]  /*15780*/  IADD3 R196, PT, PT, R196, 0x1, RZ ;  /* 0x00000001c4c47810 */ /* 0x000fe20007ffe0ff */
[----:B------:R-:W-:Y:S03]  /*15790*/  BSSY.RECONVERGENT B1, `(.L_x_21414) ;  /* 0x000000c000017945 */ /* 0x000fe60003800200 */
[C---:B------:R-:W-:Y:S01]  /*157a0*/  ISETP.NE.AND P4, PT, R196.reuse, RZ, PT ;  /* 0x000000ffc400720c */ /* 0x040fe20003f85270 */
[----:B0-----:R-:W-:-:S12]  /*157b0*/  IMAD.WIDE.U32 R190, R196, -0x2daee0ad, RZ ;  /* 0xd2511f53c4be7825 */ /* 0x001fd800078e00ff */
        /* <DEDUP_REMOVED lines=9> */
.L_x_21415:
[----:B------:R-:W-:Y:S05]  /*15850*/  BSYNC.RECONVERGENT B1 ;  /* 0x0000000000017941 */ /* 0x000fea0003800200 */
.L_x_21414:
        /* <DEDUP_REMOVED lines=43> */
.L_x_21412:
[----:B------:R-:W-:Y:S05]  /*15b10*/  BSYNC.RECONVERGENT B0 ;  /* 0x0000000000007941 */ /* 0x000fea0003800200 */
.L_x_21411:
        /* <DEDUP_REMOVED lines=17> */
.L_x_21418:
        /* <DEDUP_REMOVED lines=13> */
.L_x_21420:
[----:B------:R-:W-:Y:S05]  /*15d00*/  BSYNC.RECONVERGENT B1 ;  /* 0x0000000000017941 */ /* 0x000fea0003800200 */
.L_x_21419:
        /* <DEDUP_REMOVED lines=43> */
.L_x_21417:
[----:B------:R-:W-:Y:S05]  /*15fc0*/  BSYNC.RECONVERGENT B0 ;  /* 0x0000000000007941 */ /* 0x000fea0003800200 */
.L_x_21416:
        /* <DEDUP_REMOVED lines=15> */
.L_x_21423:
        /* <DEDUP_REMOVED lines=13> */
.L_x_21425:
[----:B------:R-:W-:Y:S05]  /*16190*/  BSYNC.RECONVERGENT B1 ;  /* 0x0000000000017941 */ /* 0x000fea0003800200 */
.L_x_21424:
        /* <DEDUP_REMOVED lines=43> */
.L_x_21422:
[----:B------:R-:W-:Y:S05]  /*16450*/  BSYNC.RECONVERGENT B0 ;  /* 0x0000000000007941 */ /* 0x000fea0003800200 */
.L_x_21421:
        /* <DEDUP_REMOVED lines=17> */
.L_x_21428:
[----:B------:R-:W-:Y:S01]  /*16570*/  VIADD R196, R196, 0x1 ;  /* 0x00000001c4c47836 */ /* 0x000fe20000000000 */
[----:B------:R-:W-:Y:S03]  /*16580*/  BSSY.RECONVERGENT B1, `(.L_x_21429) ;  /* 0x000000e000017945 */ /* 0x000fe60003800200 */
[C---:B0-----:R-:W-:Y:S01]  /*16590*/  IMAD.WIDE.U32 R190, R196.reuse, -0x2daee0ad, RZ ;  /* 0xd2511f53c4be7825 */ /* 0x041fe200078e00ff */
        /* <DEDUP_REMOVED lines=12> */
.L_x_21430:
[----:B------:R-:W-:Y:S05]  /*16660*/  BSYNC.RECONVERGENT B1 ;  /* 0x0000000000017941 */ /* 0x000fea0003800200 */
.L_x_21429:
        /* <DEDUP_REMOVED lines=43> */
.L_x_21427:
[----:B------:R-:W-:Y:S05]  /*16920*/  BSYNC.RECONVERGENT B0 ;  /* 0x0000000000007941 */ /* 0x000fea0003800200 */
.L_x_21426:
[-C--:B0-----:R-:W-:Y:S01]  /*16930*/  FMUL.FTZ R31, R56, R219.reuse ;  /* 0x000000db381f7220 */ /* 0x081fe20000410000 */
[-C--:B------:R-:W-:Y:S01]  /*16940*/  FSETP.GTU.FTZ.AND P6, PT, R21, R218.reuse, PT ;  /* 0x000000da1500720b */ /* 0x080fe20003fdc000 */
[----:B------:R-:W-:Y:S01]  /*16950*/  FMUL.FTZ R22, R57, R219 ;  /* 0x000000db39167220 */ /* 0x000fe20000410000 */
        /* <DEDUP_REMOVED lines=16> */
[----:B------:R-:W-:Y:S02]  /*16a60*/  FSEL R25, R25, RZ, P3 ;  /* 0x000000ff19197208 */ /* 0x000fe40001800000 */
[----:B------:R-:W-:Y:S01]  /*16a70*/  FSEL R23, R28, RZ, !P6 ;  /* 0x000000ff1c177208 */ /* 0x000fe20007000000 */
[----:B------:R-:W-:Y:S01]  /*16a80*/  FADD.FTZ R28, R24, R31 ;  /* 0x0000001f181c7221 */ /* 0x000fe20000010000 */
        /* <DEDUP_REMOVED lines=10> */
[----:B------:R-:W-:Y:S01]  /*16b30*/  @P1 FADD.FTZ R31, R55, R31 ;  /* 0x0000001f371f1221 */ /* 0x000fe20000010000 */
[----:B------:R-:W-:Y:S06]  /*16b40*/  BRA `(.L_x_21431) ;  /* 0x0000001000e07947 */ /* 0x000fec0003800000 */
.L_x_21390:
[----:B------:R-:W-:Y:S01]  /*16b50*/  ISETP.NE.AND P2, PT, R190, 0x1, PT ;  /* 0x00000001be00780c */ /* 0x000fe20003f45270 */
[----:B------:R-:W-:Y:S01]  /*16b60*/  BSSY.RECONVERGENT B0, `(.L_x_21432) ;  /* 0x0000048000007945 */ /* 0x000fe20003800200 */
[----:B0-----:R-:W-:Y:S02]  /*16b70*/  HFMA2 R30, -RZ, RZ, 0, 1.1920928955078125e-07 ;  /* 0x00000002ff1e7431 */ /* 0x001fe400000001ff */
        /* <DEDUP_REMOVED lines=13> */
.L_x_21434:
        /* <DEDUP_REMOVED lines=13> */
.L_x_21436:
[----:B------:R-:W-:Y:S05]  /*16d20*/  BSYNC.RECONVERGENT B1 ;  /* 0x0000000000017941 */ /* 0x000fea0003800200 */
.L_x_21435:
        /* <DEDUP_REMOVED lines=43> */
.L_x_21433:
[----:B------:R-:W-:Y:S05]  /*16fe0*/  BSYNC.RECONVERGENT B0 ;  /* 0x0000000000007941 */ /* 0x000fea0003800200 */
.L_x_21432:
        /* <DEDUP_REMOVED lines=16> */
.L_x_21439:
        /* <DEDUP_REMOVED lines=13> */
.L_x_21441:
[----:B------:R-:W-:Y:S05]  /*171c0*/  BSYNC.RECONVERGENT B1 ;  /* 0x0000000000017941 */ /* 0x000fea0003800200 */
.L_x_21440:
        /* <DEDUP_REMOVED lines=43> */
.L_x_21438:
[----:B------:R-:W-:Y:S05]  /*17480*/  BSYNC.RECONVERGENT B0 ;  /* 0x0000000000007941 */ /* 0x000fea0003800200 */
.L_x_21437:
        /* <DEDUP_REMOVED lines=16> */
.L_x_21444:
        /* <DEDUP_REMOVED lines=13> */
.L_x_21446:
[----:B------:R-:W-:Y:S05]  /*17660*/  BSYNC.RECONVERGENT B1 ;  /* 0x0000000000017941 */ /* 0x000fea0003800200 */
.L_x_21445:
        /* <DEDUP_REMOVED lines=43> */
.L_x_21443:
[----:B------:R-:W-:Y:S05]  /*17920*/  BSYNC.RECONVERGENT B0 ;  /* 0x0000000000007941 */ /* 0x000fea0003800200 */
.L_x_21442:
        /* <DEDUP_REMOVED lines=16> */
.L_x_21449:
        /* <DEDUP_REMOVED lines=13> */
.L_x_21451:
[----:B------:R-:W-:Y:S05]  /*17b00*/  BSYNC.RECONVERGENT B1 ;  /* 0x0000000000017941 */ /* 0x000fea0003800200 */
.L_x_21450:
        /* <DEDUP_REMOVED lines=43> */
.L_x_21448:
[----:B------:R-:W-:Y:S05]  /*17dc0*/  BSYNC.RECONVERGENT B0 ;  /* 0x0000000000007941 */ /* 0x000fea0003800200 */
.L_x_21447:
        /* <DEDUP_REMOVED lines=16> */
.L_x_21431:
[----:B------:R-:W-:Y:S01]  /*17ed0*/  SEL R190, RZ, 0x1000000, !P5 ;  /* 0x01000000ffbe7807 */ /* 0x000fe20006800000 */
[----:B------:R-:W0:Y:S01]  /*17ee0*/  @P0 LDC.64 R26, c[0x0][0x398] ;  /* 0x0000e600ff1a0b82 */ /* 0x000e220000000a00 */
[----:B------:R-:W-:Y:S01]  /*17ef0*/  SEL R191, RZ, 0x10000, !P4 ;  /* 0x00010000ffbf7807 */ /* 0x000fe20006000000 */
[----:B------:R-:W-:Y:S01]  /*17f00*/  VIADD R207, R209, 0xc0 ;  /* 0x000000c0d1cf7836 */ /* 0x000fe20000000000 */
[----:B------:R-:W-:Y:S02]  /*17f10*/  SEL R201, RZ, 0x100, !P3 ;  /* 0x00000100ffc97807 */ /* 0x000fe40005800000 */
[----:B------:R-:W-:Y:S02]  /*17f20*/  SEL R220, RZ, 0x1, !P2 ;  /* 0x00000001ffdc7807 */ /* 0x000fe40005000000 */
[----:B------:R-:W-:Y:S01]  /*17f30*/  IADD3 R201, PT, PT, R201, R190, R191 ;  /* 0x000000bec9c97210 */ /* 0x000fe20007ffe0bf */
[C---:B------:R-:W-:Y:S01]  /*17f40*/  IMAD.WIDE.U32 R190, R212.reuse, 0x10, R216 ;  /* 0x00000010d4be7825 */ /* 0x040fe200078e00d8 */
[----:B------:R-:W1:Y:S02]  /*17f50*/  @P1 LDC.64 R24, c[0x0][0x3a0] ;  /* 0x0000e800ff181b82 */ /* 0x000e640000000a00 */
[----:B------:R-:W-:Y:S01]  /*17f60*/  IADD3 R201, PT, PT, R201, R220, RZ ;  /* 0x000000dcc9c97210 */ /* 0x000fe20007ffe0ff */
[----:B------:R-:W-:Y:S01]  /*17f70*/  IMAD.WIDE.U32 R220, R212, 0x4, R214 ;  /* 0x00000004d4dc7825 */ /* 0x000fe200078e00d6 */
[----:B------:R2:W-:Y:S04]  /*17f80*/  STG.E.128 desc[UR6][R190.64], R28 ;  /* 0x0000001cbe007986 */ /* 0x0005e8000c101d06 */
[----:B------:R3:W-:Y:S01]  /*17f90*/  STG.E desc[UR6][R220.64], R201 ;  /* 0x000000c9dc007986 */ /* 0x0007e2000c101906 */
[----:B0-----:R-:W-:-:S04]  /*17fa0*/  @P0 IMAD.WIDE.U32 R26, R207, 0x10, R26 ;  /* 0x00000010cf1a0825 */ /* 0x001fc800078e001a */
[----:B--2---:R-:W-:-:S04]  /*17fb0*/  IMAD.WIDE.U32 R190, R207, 0x10, R188 ;  /* 0x00000010cfbe7825 */ /* 0x004fc800078e00bc */
[----:B-1----:R-:W-:Y:S01]  /*17fc0*/  @P1 IMAD.WIDE.U32 R24, R207, 0x10, R24 ;  /* 0x00000010cf181825 */ /* 0x002fe200078e0018 */
[----:B---3--:R-:W-:Y:S06]  /*17fd0*/  @!P0 BRA `(.L_x_21452) ;  /* 0x00000000002c8947 */ /* 0x008fec0003800000 */
        /* <DEDUP_REMOVED lines=11> */
.L_x_21452:
        /* <DEDUP_REMOVED lines=20> */
.L_x_21456:
        /* <DEDUP_REMOVED lines=13> */
.L_x_21458:
[----:B------:R-:W-:Y:S05]  /*182a0*/  BSYNC.RECONVERGENT B1 ;  /* 0x0000000000017941 */ /* 0x000fea0003800200 */
.L_x_21457:
[----:B-1----:R-:W-:Y:S01]  /*182b0*/  IMAD.WIDE.U32 R190, R197, -0x326172a9, RZ ;  /* 0xcd9e8d57c5be7825 */ /* 0x002fe200078e00ff */
        /* <DEDUP_REMOVED lines=40> */
[----:B------:R-:W-:-:S07]  /*18540*/  IMAD.MOV.U32 R23, RZ, RZ, RZ ;  /* 0x000000ffff177224 */ /* 0x000fce00078e00ff */
.L_x_21455:
[----:B------:R-:W-:Y:S05]  /*18550*/  BSYNC.RECONVERGENT B0 ;  /* 0x0000000000007941 */ /* 0x000fea0003800200 */
.L_x_21454:
[----:B------:R-:W-:Y:S01]  /*18560*/  ISETP.NE.AND P3, PT, R23, 0x1, PT ;  /* 0x000000011700780c */ /* 0x000fe20003f65270 */
[----:B-----5:R-:W-:Y:S01]  /*18570*/  FMUL.FTZ R192, R24, R219 ;  /* 0x000000db18c07220 */ /* 0x020fe20000410000 */
[----:B------:R-:W-:Y:S01]  /*18580*/  I2FP.F32.U32 R22, R21 ;  /* 0x0000001500167245 */ /* 0x000fe20000201000 */
[----:B------:R-:W-:Y:S01]  /*18590*/  BSSY.RECONVERGENT B0, `(.L_x_21459) ;  /* 0x0000046000007945 */ /* 0x000fe20003800200 */
[----:B-1----:R-:W-:-:S03]  /*185a0*/  HFMA2 R24, -RZ, RZ, 0, 1.1920928955078125e-07 ;  /* 0x00000002ff187431 */ /* 0x002fc600000001ff */
        /* <DEDUP_REMOVED lines=12> */
.L_x_21461:
        /* <DEDUP_REMOVED lines=13> */
.L_x_21463:
[----:B------:R-:W-:Y:S05]  /*18740*/  BSYNC.RECONVERGENT B1 ;  /* 0x0000000000017941 */ /* 0x000fea0003800200 */
.L_x_21462:
        /* <DEDUP_REMOVED lines=42> */
.L_x_21460:
[----:B------:R-:W-:Y:S05]  /*189f0*/  BSYNC.RECONVERGENT B0 ;  /* 0x0000000000007941 */ /* 0x000fea0003800200 */
.L_x_21459:
        /* <DEDUP_REMOVED lines=15> */
.L_x_21466:
        /* <DEDUP_REMOVED lines=13> */
.L_x_21468:
[----:B------:R-:W-:Y:S05]  /*18bc0*/  BSYNC.RECONVERGENT B1 ;  /* 0x0000000000017941 */ /* 0x000fea0003800200 */
.L_x_21467:
        /* <DEDUP_REMOVED lines=43> */
.L_x_21465:
[----:B------:R-:W-:Y:S05]  /*18e80*/  BSYNC.RECONVERGENT B0 ;  /* 0x0000000000007941 */ /* 0x000fea0003800200 */
.L_x_21464:
        /* <DEDUP_REMOVED lines=17> */
.L_x_21471:
        /* <DEDUP_REMOVED lines=13> */
.L_x_21473:
[----:B------:R-:W-:Y:S05]  /*19070*/  BSYNC.RECONVERGENT B1 ;  /* 0x0000000000017941 */ /* 0x000fea0003800200 */
.L_x_21472:
        /* <DEDUP_REMOVED lines=43> */
.L_x_21470:
[----:B------:R-:W-:Y:S05]  /*19330*/  BSYNC.RECONVERGENT B0 ;  /* 0x0000000000007941 */ /* 0x000fea0003800200 */
.L_x_21469:
        /* <DEDUP_REMOVED lines=15> */
.L_x_21476:
        /* <DEDUP_REMOVED lines=13> */
.L_x_21478:
[----:B------:R-:W-:Y:S05]  /*19500*/  BSYNC.RECONVERGENT B1 ;  /* 0x0000000000017941 */ /* 0x000fea0003800200 */
.L_x_21477:
        /* <DEDUP_REMOVED lines=43> */
.L_x_21475:
[----:B------:R-:W-:Y:S05]  /*197c0*/  BSYNC.RECONVERGENT B0 ;  /* 0x0000000000007941 */ /* 0x000fea0003800200 */
.L_x_21474:
        /* <DEDUP_REMOVED lines=17> */
.L_x_21481:
        /* <DEDUP_REMOVED lines=13> */
.L_x_21483:
[----:B------:R-:W-:Y:S05]  /*199b0*/  BSYNC.RECONVERGENT B1 ;  /* 0x0000000000017941 */ /* 0x000fea0003800200 */
.L_x_21482:
        /* <DEDUP_REMOVED lines=43> */
.L_x_21480:
[----:B------:R-:W-:Y:S05]  /*19c70*/  BSYNC.RECONVERGENT B0 ;  /* 0x0000000000007941 */ /* 0x000fea0003800200 */
.L_x_21479:
        /* <DEDUP_REMOVED lines=15> */
.L_x_21486:
        /* <DEDUP_REMOVED lines=13> */
.L_x_21488:
[----:B------:R-:W-:Y:S05]  /*19e40*/  BSYNC.RECONVERGENT B1 ;  /* 0x0000000000017941 */ /* 0x000fea0003800200 */
.L_x_21487:
        /* <DEDUP_REMOVED lines=43> */
.L_x_21485:
[----:B------:R-:W-:Y:S05]  /*1a100*/  BSYNC.RECONVERGENT B0 ;  /* 0x0000000000007941 */ /* 0x000fea0003800200 */
.L_x_21484:
        /* <DEDUP_REMOVED lines=17> */
.L_x_21491:
        /* <DEDUP_REMOVED lines=15> */
.L_x_21493:
[----:B------:R-:W-:Y:S05]  /*1a310*/  BSYNC.RECONVERGENT B1 ;  /* 0x0000000000017941 */ /* 0x000fea0003800200 */
.L_x_21492:
        /* <DEDUP_REMOVED lines=43> */
.L_x_21490:
[----:B------:R-:W-:Y:S05]  /*1a5d0*/  BSYNC.RECONVERGENT B0 ;  /* 0x0000000000007941 */ /* 0x000fea0003800200 */
.L_x_21489:
        /* <DEDUP_REMOVED lines=35> */
.L_x_21453:
        /* <DEDUP_REMOVED lines=16> */
.L_x_21497:
        /* <DEDUP_REMOVED lines=13> */
.L_x_21499:
[----:B------:R-:W-:Y:S05]  /*1a9e0*/  BSYNC.RECONVERGENT B1 ;  /* 0x0000000000017941 */ /* 0x000fea0003800200 */
.L_x_21498:
        /* <DEDUP_REMOVED lines=43> */
.L_x_21496:
[----:B------:R-:W-:Y:S05]  /*1aca0*/  BSYNC.RECONVERGENT B0 ;  /* 0x0000000000007941 */ /* 0x000fea0003800200 */
.L_x_21495:
        /* <DEDUP_REMOVED lines=16> */
.L_x_21502:
        /* <DEDUP_REMOVED lines=13> */
.L_x_21504:
[----:B------:R-:W-:Y:S05]  /*1ae80*/  BSYNC.RECONVERGENT B1 ;  /* 0x0000000000017941 */ /* 0x000fea0003800200 */
.L_x_21503:
        /* <DEDUP_REMOVED lines=43> */
.L_x_21501:
[----:B------:R-:W-:Y:S05]  /*1b140*/  BSYNC.RECONVERGENT B0 ;  /* 0x0000000000007941 */ /* 0x000fea0003800200 */
.L_x_21500:
        /* <DEDUP_REMOVED lines=16> */
.L_x_21507:
        /* <DEDUP_REMOVED lines=13> */
.L_x_21509:
[----:B------:R-:W-:Y:S05]  /*1b320*/  BSYNC.RECONVERGENT B1 ;  /* 0x0000000000017941 */ /* 0x000fea0003800200 */
.L_x_21508:
        /* <DEDUP_REMOVED lines=43> */
.L_x_21506:
[----:B------:R-:W-:Y:S05]  /*1b5e0*/  BSYNC.RECONVERGENT B0 ;  /* 0x0000000000007941 */ /* 0x000fea0003800200 */
.L_x_21505:
        /* <DEDUP_REMOVED lines=16> */
.L_x_21512:
        /* <DEDUP_REMOVED lines=13> */
.L_x_21514:
[----:B------:R-:W-:Y:S05]  /*1b7c0*/  BSYNC.RECONVERGENT B1 ;  /* 0x0000000000017941 */ /* 0x000fea0003800200 */
.L_x_21513:
        /* <DEDUP_REMOVED lines=43> */
.L_x_21511:
[----:B------:R-:W-:Y:S05]  /*1ba80*/  BSYNC.RECONVERGENT B0 ;  /* 0x0000000000007941 */ /* 0x000fea0003800200 */
.L_x_21510:
        /* <DEDUP_REMOVED lines=16> */
.L_x_21494:
[----:B------:R-:W-:Y:S01]  /*1bb90*/  SEL R202, RZ, 0x1000000, !P5 ;  /* 0x01000000ffca7807 */ /* 0x000fe20006800000 */
[----:B------:R-:W-:Y:S01]  /*1bba0*/  IMAD.WIDE.U32 R224, R207, 0x10, R216 ;  /* 0x00000010cfe07825 */ /* 0x000fe200078e00d8 */
[----:B------:R-:W-:Y:S01]  /*1bbb0*/  SEL R211, RZ, 0x10000, !P4 ;  /* 0x00010000ffd37807 */ /* 0x000fe20006000000 */
[----:B------:R-:W0:Y:S01]  /*1bbc0*/  @P0 LDC.64 R220, c[0x0][0x398] ;  /* 0x0000e600ffdc0b82 */ /* 0x000e220000000a00 */
[----:B------:R-:W-:Y:S02]  /*1bbd0*/  SEL R222, RZ, 0x100, !P3 ;  /* 0x00000100ffde7807 */ /* 0x000fe40005800000 */
[----:B------:R-:W-:Y:S01]  /*1bbe0*/  SEL R223, RZ, 0x1, !P2 ;  /* 0x00000001ffdf7807 */ /* 0x000fe20005000000 */
[----:B------:R1:W-:Y:S01]  /*1bbf0*/  STG.E.128 desc[UR6][R224.64], R24 ;  /* 0x00000018e0007986 */ /* 0x0003e2000c101d06 */
[----:B------:R-:W-:Y:S01]  /*1bc00*/  IADD3 R202, PT, PT, R222, R202, R211 ;  /* 0x000000cadeca7210 */ /* 0x000fe20007ffe0d3 */
[----:B------:R-:W-:Y:S02]  /*1bc10*/  VIADD R211, R209, 0xe0 ;  /* 0x000000e0d1d37836 */ /* 0x000fe40000000000 */
[----:B------:R-:W2:Y:S01]  /*1bc20*/  @P1 LDC.64 R190, c[0x0][0x3a0] ;  /* 0x0000e800ffbe1b82 */ /* 0x000ea20000000a00 */
[----:B------:R-:W-:Y:S01]  /*1bc30*/  IADD3 R227, PT, PT, R202, R223, RZ ;  /* 0x000000dfcae37210 */ /* 0x000fe20007ffe0ff */
[----:B------:R-:W-:-:S04]  /*1bc40*/  IMAD.WIDE.U32 R222, R207, 0x4, R214 ;  /* 0x00000004cfde7825 */ /* 0x000fc800078e00d6 */
[C---:B------:R-:W-:Y:S01]  /*1bc50*/  IMAD.WIDE.U32 R188, R211.reuse, 0x10, R188 ;  /* 0x00000010d3bc7825 */ /* 0x040fe200078e00bc */
[----:B------:R1:W-:Y:S03]  /*1bc60*/  STG.E desc[UR6][R222.64], R227 ;  /* 0x000000e3de007986 */ /* 0x0003e6000c101906 */
        /* <DEDUP_REMOVED lines=14> */
.L_x_21515:
[----:B------:R1:W5:Y:S04]  /*1bd50*/  @P1 LDG.E.128 R52, desc[UR6][R190.64] ;  /* 0x00000006be341981 */ /* 0x000368000c1e1d00 */
[----:B------:R1:W5:Y:S04]  /*1bd60*/  @P0 LDG.E.128 R56, desc[UR6][R220.64] ;  /* 0x00000006dc380981 */ /* 0x000368000c1e1d00 */
[----:B------:R-:W5:Y:S01]  /*1bd70*/  LDG.E.128 R188, desc[UR6][R188.64] ;  /* 0x00000006bcbc7981 */ /* 0x000f62000c1e1d00 */
        /* <DEDUP_REMOVED lines=17> */
.L_x_21519:
        /* <DEDUP_REMOVED lines=13> */
.L_x_21521:
[----:B------:R-:W-:Y:S05]  /*1bf60*/  BSYNC.RECONVERGENT B1 ;  /* 0x0000000000017941 */ /* 0x000fea0003800200 */
.L_x_21520:
        /* <DEDUP_REMOVED lines=42> */
.L_x_21518:
[----:B------:R-:W-:Y:S05]  /*1c210*/  BSYNC.RECONVERGENT B0 ;  /* 0x0000000000007941 */ /* 0x000fea0003800200 */
.L_x_21517:
[----:B------:R-:W-:Y:S01]  /*1c220*/  ISETP.NE.AND P3, PT, R23, 0x1, PT ;  /* 0x000000011700780c */ /* 0x000fe20003f65270 */
[----:B------:R-:W-:Y:S01]  /*1c230*/  BSSY.RECONVERGENT B0, `(.L_x_21522) ;  /* 0x0000048000007945 */ /* 0x000fe20003800200 */
[----:B------:R-:W-:Y:S01]  /*1c240*/  I2FP.F32.U32 R22, R21 ;  /* 0x0000001500167245 */ /* 0x000fe20000201000 */
[----:B-1---5:R-:W-:-:S04]  /*1c250*/  FMUL.FTZ R220, R188, R219 ;  /* 0x000000dbbcdc7220 */ /* 0x022fc80000410000 */
        /* <DEDUP_REMOVED lines=13> */
.L_x_21524:
        /* <DEDUP_REMOVED lines=13> */
.L_x_21526:
[----:B------:R-:W-:Y:S05]  /*1c400*/  BSYNC.RECONVERGENT B1 ;  /* 0x0000000000017941 */ /* 0x000fea0003800200 */
.L_x_21525:
        /* <DEDUP_REMOVED lines=42> */
.L_x_21523:
[----:B------:R-:W-:Y:S05]  /*1c6b0*/  BSYNC.RECONVERGENT B0 ;  /* 0x0000000000007941 */ /* 0x000fea0003800200 */
.L_x_21522:
        /* <DEDUP_REMOVED lines=15> */
.L_x_21529:
        /* <DEDUP_REMOVED lines=13> */
.L_x_21531:
[----:B------:R-:W-:Y:S05]  /*1c880*/  BSYNC.RECONVERGENT B1 ;  /* 0x0000000000017941 */ /* 0x000fea0003800200 */
.L_x_21530:
        /* <DEDUP_REMOVED lines=42> */
.L_x_21528:
[----:B------:R-:W-:Y:S05]  /*1cb30*/  BSYNC.RECONVERGENT B0 ;  /* 0x0000000000007941 */ /* 0x000fea0003800200 */
.L_x_21527:
[----:B------:R-:W-:Y:S01]  /*1cb40*/  ISETP.NE.AND P4, PT, R23, 0x1, PT ;  /* 0x000000011700780c */ /* 0x000fe20003f85270 */
[----:B------:R-:W-:Y:S01]  /*1cb50*/  BSSY.RECONVERGENT B0, `(.L_x_21532) ;  /* 0x0000048000007945 */ /* 0x000fe20003800200 */
[----:B------:R-:W-:Y:S01]  /*1cb60*/  I2FP.F32.U32 R22, R21 ;  /* 0x0000001500167245 */ /* 0x000fe20000201000 */
[----:B------:R-:W-:Y:S02]  /*1cb70*/  HFMA2 R188, -RZ, RZ, 0, 1.1920928955078125e-07 ;  /* 0x00000002ffbc7431 */ /* 0x000fe400000001ff */
[----:B0-----:R-:W-:Y:S02]  /*1cb80*/  FMUL.FTZ R222, R189, R219 ;  /* 0x000000dbbdde7220 */ /* 0x001fe40000410000 */
        /* <DEDUP_REMOVED lines=12> */
.L_x_21534:
        /* <DEDUP_REMOVED lines=13> */
.L_x_21536:
[----:B------:R-:W-:Y:S05]  /*1cd20*/  BSYNC.RECONVERGENT B1 ;  /* 0x0000000000017941 */ /* 0x000fea0003800200 */
.L_x_21535:
        /* <DEDUP_REMOVED lines=42> */
.L_x_21533:
[----:B------:R-:W-:Y:S05]  /*1cfd0*/  BSYNC.RECONVERGENT B0 ;  /* 0x0000000000007941 */ /* 0x000fea0003800200 */
.L_x_21532:
        /* <DEDUP_REMOVED lines=15> */
.L_x_21539:
        /* <DEDUP_REMOVED lines=13> */
.L_x_21541:
[----:B------:R-:W-:Y:S05]  /*1d1a0*/  BSYNC.RECONVERGENT B1 ;  /* 0x0000000000017941 */ /* 0x000fea0003800200 */
.L_x_21540:
        /* <DEDUP_REMOVED lines=42> */
.L_x_21538:
[----:B------:R-:W-:Y:S05]  /*1d450*/  BSYNC.RECONVERGENT B0 ;  /* 0x0000000000007941 */ /* 0x000fea0003800200 */
.L_x_21537:
        /* <DEDUP_REMOVED lines=17> */
.L_x_21544:
        /* <DEDUP_REMOVED lines=13> */
.L_x_21546:
[----:B------:R-:W-:Y:S05]  /*1d640*/  BSYNC.RECONVERGENT B1 ;  /* 0x0000000000017941 */ /* 0x000fea0003800200 */
.L_x_21545:
        /* <DEDUP_REMOVED lines=42> */
.L_x_21543:
[----:B------:R-:W-:Y:S05]  /*1d8f0*/  BSYNC.RECONVERGENT B0 ;  /* 0x0000000000007941 */ /* 0x000fea0003800200 */
.L_x_21542:
        /* <DEDUP_REMOVED lines=15> */
.L_x_21549:
        /* <DEDUP_REMOVED lines=13> */
.L_x_21551:
[----:B------:R-:W-:Y:S05]  /*1dac0*/  BSYNC.RECONVERGENT B1 ;  /* 0x0000000000017941 */ /* 0x000fea0003800200 */
.L_x_21550:
        /* <DEDUP_REMOVED lines=42> */
.L_x_21548:
[----:B------:R-:W-:Y:S05]  /*1dd70*/  BSYNC.RECONVERGENT B0 ;  /* 0x0000000000007941 */ /* 0x000fea0003800200 */
.L_x_21547:
        /* <DEDUP_REMOVED lines=17> */
.L_x_21554:
        /* <DEDUP_REMOVED lines=15> */
.L_x_21556:
[----:B------:R-:W-:Y:S05]  /*1df80*/  BSYNC.RECONVERGENT B1 ;  /* 0x0000000000017941 */ /* 0x000fea0003800200 */
.L_x_21555:
        /* <DEDUP_REMOVED lines=42> */
.L_x_21553:
[----:B------:R-:W-:Y:S05]  /*1e230*/  BSYNC.RECONVERGENT B0 ;  /* 0x0000000000007941 */ /* 0x000fea0003800200 */
.L_x_21552:
        /* <DEDUP_REMOVED lines=24> */
[----:B------:R-:W-:Y:S01]  /*1e3c0*/  SEL R23, RZ, 0x1, P6 ;  /* 0x00000001ff177807 */ /* 0x000fe20003000000 */
[--C-:B------:R-:W-:Y:S01]  /*1e3d0*/  FADD.FTZ R190, R224, R21.reuse ;  /* 0x00000015e0be7221 */ /* 0x100fe20000010000 */
[----:B------:R-:W-:Y:S01]  /*1e3e0*/  PRMT R21, R226, 0x7610, R21 ;  /* 0x00007610e2157816 */ /* 0x000fe20000000015 */
[----:B------:R-:W-:Y:S01]  /*1e3f0*/  FADD.FTZ R191, R191, R22 ;  /* 0x00000016bfbf7221 */ /* 0x000fe20000010000 */
[----:B------:R-:W-:Y:S01]  /*1e400*/  @P1 FADD.FTZ R188, R52, R188 ;  /* 0x000000bc34bc1221 */ /* 0x000fe20000010000 */
[----:B------:R-:W-:Y:S01]  /*1e410*/  @P1 FADD.FTZ R190, R54, R190 ;  /* 0x000000be36be1221 */ /* 0x000fe20000010000 */
[----:B------:R-:W-:Y:S01]  /*1e420*/  PRMT R22, R221, 0x7610, R22 ;  /* 0x00007610dd167816 */ /* 0x000fe20000000016 */
[----:B------:R-:W-:Y:S01]  /*1e430*/  @P1 FADD.FTZ R191, R55, R191 ;  /* 0x000000bf37bf1221 */ /* 0x000fe20000010000 */
[----:B------:R-:W-:Y:S06]  /*1e440*/  BRA `(.L_x_21557) ;  /* 0x0000001000e07947 */ /* 0x000fec0003800000 */
.L_x_21516:
        /* <DEDUP_REMOVED lines=16> */
.L_x_21560:
        /* <DEDUP_REMOVED lines=13> */
.L_x_21562:
[----:B------:R-:W-:Y:S05]  /*1e620*/  BSYNC.RECONVERGENT B1 ;  /* 0x0000000000017941 */ /* 0x000fea0003800200 */
.L_x_21561:
        /* <DEDUP_REMOVED lines=43> */
.L_x_21559:
[----:B------:R-:W-:Y:S05]  /*1e8e0*/  BSYNC.RECONVERGENT B0 ;  /* 0x0000000000007941 */ /* 0x000fea0003800200 */
.L_x_21558:
[----:B------:R-:W-:Y:S01]  /*1e8f0*/  ISETP.NE.AND P3, PT, R221, 0x1, PT ;  /* 0x00000001dd00780c */ /* 0x000fe20003f65270 */
[----:B------:R-:W-:Y:S01]  /*1e900*/  BSSY.RECONVERGENT B0, `(.L_x_21563) ;  /* 0x0000048000007945 */ /* 0x000fe20003800200 */
[----:B------:R-:W-:Y:S01]  /*1e910*/  I2FP.F32.U32 R220, R220 ;  /* 0x000000dc00dc7245 */ /* 0x000fe20000201000 */
[----:B0-----:R-:W-:-:S04]  /*1e920*/  HFMA2 R222, -RZ, RZ, 0, 1.1920928955078125e-07 ;  /* 0x00000002ffde7431 */ /* 0x001fc800000001ff */
        /* <DEDUP_REMOVED lines=12> */
.L_x_21565:
        /* <DEDUP_REMOVED lines=13> */
.L_x_21567:
[----:B------:R-:W-:Y:S05]  /*1eac0*/  BSYNC.RECONVERGENT B1 ;  /* 0x0000000000017941 */ /* 0x000fea0003800200 */
.L_x_21566:
        /* <DEDUP_REMOVED lines=43> */
.L_x_21564:
[----:B------:R-:W-:Y:S05]  /*1ed80*/  BSYNC.RECONVERGENT B0 ;  /* 0x0000000000007941 */ /* 0x000fea0003800200 */
.L_x_21563:
        /* <DEDUP_REMOVED lines=16> */
.L_x_21570:
        /* <DEDUP_REMOVED lines=13> */
.L_x_21572:
[----:B------:R-:W-:Y:S05]  /*1ef60*/  BSYNC.RECONVERGENT B1 ;  /* 0x0000000000017941 */ /* 0x000fea0003800200 */
.L_x_21571:
        /* <DEDUP_REMOVED lines=41> */
[----:B------:R-:W-:Y:S02]  /*1f200*/  LOP3.LUT R194, R0, R222, R221, 0x96, !PT ;  /* 0x000000de00c27212 */ /* 0x000fe400078e96dd */
[----:B------:R-:W-:-:S07]  /*1f210*/  MOV R202, R220 ;  /* 0x000000dc00ca7202 */ /* 0x000fce0000000f00 */
.L_x_21569:
[----:B------:R-:W-:Y:S05]  /*1f220*/  BSYNC.RECONVERGENT B0 ;  /* 0x0000000000007941 */ /* 0x000fea0003800200 */
.L_x_21568:
[----:B------:R-:W-:Y:S01]  /*1f230*/  ISETP.NE.AND P5, PT, R223, 0x1, PT ;  /* 0x00000001df00780c */ /* 0x000fe20003fa5270 */
[----:B------:R-:W-:Y:S01]  /*1f240*/  BSSY.RECONVERGENT B0, `(.L_x_21573) ;  /* 0x0000048000007945 */ /* 0x000fe20003800200 */
[----:B------:R-:W-:Y:S01]  /*1f250*/  I2FP.F32.U32 R220, R201 ;  /* 0x000000c900dc7245 */ /* 0x000fe20000201000 */
[----:B------:R-:W-:-:S04]  /*1f260*/  IMAD.MOV.U32 R221, RZ, RZ, R20 ;  /* 0x000000ffffdd7224 */ /* 0x000fc800078e0014 */
[----:B------:R-:W-:-:S05]  /*1f270*/  FFMA.FTZ R201, R220, R213, 1.1641532182693481445e-10 ;  /* 0x2f000000dcc97423 */ /* 0x000fca00000100d5 */
[----:B------:R-:W-:Y:S01]  /*1f280*/  FSETP.LE.FTZ.AND P4, PT, R201, R218, PT ;  /* 0x000000dac900720b */ /* 0x000fe20003f93000 */
[----:B------:R-:W-:Y:S01]  /*1f290*/  HFMA2 R201, -RZ, RZ, 0, 1.1920928955078125e-07 ;  /* 0x00000002ffc97431 */ /* 0x000fe200000001ff */
        /* <DEDUP_REMOVED lines=9> */
.L_x_21575:
        /* <DEDUP_REMOVED lines=13> */
.L_x_21577:
[----:B------:R-:W-:Y:S05]  /*1f400*/  BSYNC.RECONVERGENT B1 ;  /* 0x0000000000017941 */ /* 0x000fea0003800200 */
.L_x_21576:
        /* <DEDUP_REMOVED lines=43> */
.L_x_21574:
[----:B------:R-:W-:Y:S05]  /*1f6c0*/  BSYNC.RECONVERGENT B0 ;  /* 0x0000000000007941 */ /* 0x000fea0003800200 */
.L_x_21573:
        /* <DEDUP_REMOVED lines=16> */
.L_x_21557:
        /* <DEDUP_REMOVED lines=34> */
[----:B------:R-:W-:-:S03]  /*1f9f0*/  IADD3 R213, PT, PT, R219, R213, R218 ;  /* 0x000000d5dbd57210 */ /* 0x000fc60007ffe0da */
[----:B------:R-:W-:Y:S02]  /*1fa00*/  FADD.FTZ R218, R221, R26 ;  /* 0x0000001addda7221 */ /* 0x000fe40000010000 */
[----:B------:R-:W-:Y:S02]  /*1fa10*/  IMAD.IADD R213, R213, 0x1, R220 ;  /* 0x00000001d5d57824 */ /* 0x000fe400078e02dc */
[----:B------:R-:W-:-:S03]  /*1fa20*/  FADD.FTZ R219, R218, R27 ;  /* 0x0000001bdadb7221 */ /* 0x000fc60000010000 */
[----:B------:R0:W-:Y:S01]  /*1fa30*/  STG.E desc[UR6][R214.64], R213 ;  /* 0x000000d5d6007986 */ /* 0x0001e2000c101906 */
[----:B------:R-:W-:-:S04]  /*1fa40*/  FADD.FTZ R218, R219, R188 ;  /* 0x000000bcdbda7221 */ /* 0x000fc80000010000 */
[----:B------:R-:W-:-:S04]  /*1fa50*/  FADD.FTZ R219, R218, R189 ;  /* 0x000000bddadb7221 */ /* 0x000fc80000010000 */
[----:B------:R-:W-:Y:S01]  /*1fa60*/  FADD.FTZ R218, R219, R190 ;  /* 0x000000bedbda7221 */ /* 0x000fe20000010000 */
[----:B------:R-:W-:Y:S06]  /*1fa70*/  @!P0 BRA `(.L_x_21578) ;  /* 0x00000000002c8947 */ /* 0x000fec0003800000 */
        /* <DEDUP_REMOVED lines=11> */
.L_x_21578:
        /* <DEDUP_REMOVED lines=88> */
.L_x_21592:
[----:B------:R-:W-:Y:S01]  /*200b0*/  LOP3.LUT P2, RZ, R200, 0x2, RZ, 0xc0, !PT ;  /* 0x00000002c8ff7812 */ /* 0x000fe2000784c0ff */
[----:B01----:R-:W-:Y:S01]  /*200c0*/  FADD.FTZ R217, R217, R220 ;  /* 0x000000dcd9d97221 */ /* 0x003fe20000010000 */
[----:B------:R-:W0:Y:S02]  /*200d0*/  @!P1 LDC.64 R232, c[0x0][0x3c8] ;  /* 0x0000f200ffe89b82 */ /* 0x000e240000000a00 */
        /* <DEDUP_REMOVED lines=10> */
[C---:B------:R-:W-:Y:S01]  /*20180*/  FADD.FTZ R223, -R231.reuse, R41 ;  /* 0x00000029e7df7221 */ /* 0x040fe20000010100 */
[C---:B------:R-:W-:Y:S01]  /*20190*/  FADD.FTZ R219, -R231.reuse, R36 ;  /* 0x00000024e7db7221 */ /* 0x040fe20000010100 */
[C---:B------:R-:W-:Y:S01]  /*201a0*/  FADD.FTZ R218, -R231.reuse, R37 ;  /* 0x00000025e7da7221 */ /* 0x040fe20000010100 */
[----:B------:R-:W-:Y:S01]  /*201b0*/  FADD.FTZ R43, R214, R43 ;  /* 0x0000002bd62b7221 */ /* 0x000fe20000010000 */
[C---:B------:R-:W-:Y:S01]  /*201c0*/  FADD.FTZ R229, -R231.reuse, R50 ;  /* 0x00000032e7e57221 */ /* 0x040fe20000010100 */
[----:B------:R-:W2:Y:S01]  /*201d0*/  LDC.64 R40, c[0x0][0x428] ;  /* 0x00010a00ff287b82 */ /* 0x000ea20000000a00 */
[C---:B------:R-:W-:Y:S01]  /*201e0*/  FADD.FTZ R213, -R231.reuse, R51 ;  /* 0x00000033e7d57221 */ /* 0x040fe20000010100 */
[----:B------:R-:W3:Y:S01]  /*201f0*/  MUFU.RSQ R220, R43 ;  /* 0x0000002b00dc7308 */ /* 0x000ee20000001400 */
        /* <DEDUP_REMOVED lines=15> */
[C---:B------:R-:W-:Y:S01]  /*202f0*/  FADD.FTZ R34, -R231.reuse, R34 ;  /* 0x00000022e7227221 */ /* 0x040fe20000010100 */
[C---:B------:R-:W-:Y:S01]  /*20300*/  FADD.FTZ R35, -R231.reuse, R35 ;  /* 0x00000023e7237221 */ /* 0x040fe20000010100 */
[C---:B---3--:R-:W-:Y:S01]  /*20310*/  FMUL.FTZ R30, R220.reuse, R229 ;  /* 0x000000e5dc1e7220 */ /* 0x048fe20000410000 */
[----:B------:R1:W-:Y:S01]  /*20320*/  @!P1 STG.E desc[UR6][R24.64], R230 ;  /* 0x000000e618009986 */ /* 0x0003e2000c101906 */
[C---:B------:R-:W-:Y:S01]  /*20330*/  FMUL.FTZ R31, R220.reuse, R213 ;  /* 0x000000d5dc1f7220 */ /* 0x040fe20000410000 */
[C---:B------:R-:W-:Y:S01]  /*20340*/  FADD.FTZ R47, -R231.reuse, R188 ;  /* 0x000000bce72f7221 */ /* 0x040fe20000010100 */
[C---:B------:R-:W-:Y:S01]  /*20350*/  FMUL.FTZ R228, R220.reuse, R228 ;  /* 0x000000e4dce47220 */ /* 0x040fe20000410000 */
[C---:B------:R-:W-:Y:S01]  /*20360*/  FMUL.FTZ R227, R220.reuse, R227 ;  /* 0x000000e3dce37220 */ /* 0x040fe20000410000 */
[C---:B------:R-:W-:Y:S01]  /*20370*/  FMUL.FTZ R226, R220.reuse, R226 ;  /* 0x000000e2dce27220 */ /* 0x040fe20000410000 */
[C---:B------:R-:W-:Y:S01]  /*20380*/  FMUL.FTZ R225, R220.reuse, R225 ;  /* 0x000000e1dce17220 */ /* 0x040fe20000410000 */
[----:B------:R-:W-:Y:S01]  /*20390*/  FMUL.FTZ R188, R220, R28 ;  /* 0x0000001cdcbc7220 */ /* 0x000fe20000410000 */
[C---:B------:R-:W-:Y:S01]  /*203a0*/  FADD.FTZ R217, -R231.reuse, R38 ;  /* 0x00000026e7d97221 */ /* 0x040fe20000010100 */
[C---:B------:R-:W-:Y:S01]  /*203b0*/  FADD.FTZ R216, -R231.reuse, R39 ;  /* 0x00000027e7d87221 */ /* 0x040fe20000010100 */
[----:B------:R-:W-:Y:S01]  /*203c0*/  FADD.FTZ R45, -R231, R190 ;  /* 0x000000bee72d7221 */ /* 0x000fe20000010100 */
[----:B0-----:R-:W-:-:S04]  /*203d0*/  @!P1 IMAD.WIDE R232, R198, 0x4, R232 ;  /* 0x00000004c6e89825 */ /* 0x001fc800078e02e8 */
[C---:B-1----:R-:W-:Y:S01]  /*203e0*/  FMUL.FTZ R25, R220.reuse, R48 ;  /* 0x00000030dc197220 */ /* 0x042fe20000410000 */
[C---:B------:R-:W-:Y:S01]  /*203f0*/  FMUL.FTZ R230, R220.reuse, R49 ;  /* 0x00000031dce67220 */ /* 0x040fe20000410000 */
[C---:B------:R-:W-:Y:S01]  /*20400*/  FMUL.FTZ R49, R220.reuse, R26 ;  /* 0x0000001adc317220 */ /* 0x040fe20000410000 */
[----:B------:R-:W-:Y:S01]  /*20410*/  FMUL.FTZ R48, R220, R27 ;  /* 0x0000001bdc307220 */ /* 0x000fe20000410000 */
[C---:B------:R-:W-:Y:S01]  /*20420*/  FFMA.FTZ R24, R25.reuse, R152, R156 ;  /* 0x0000009819187223 */ /* 0x040fe2000001009c */
[----:B------:R-:W-:Y:S01]  /*20430*/  FFMA.FTZ R28, R25, R120, R60 ;  /* 0x00000078191c7223 */ /* 0x000fe2000001003c */
[C---:B------:R-:W-:Y:S01]  /*20440*/  FADD.FTZ R46, -R231.reuse, R189 ;  /* 0x000000bde72e7221 */ /* 0x040fe20000010100 */
[----:B------:R-:W-:Y:S01]  /*20450*/  FADD.FTZ R44, -R231, R191 ;  /* 0x000000bfe72c7221 */ /* 0x000fe20000010100 */
[----:B--2---:R-:W-:-:S04]  /*20460*/  IMAD.WIDE.U32 R38, R209, 0x10, R40 ;  /* 0x00000010d1267825 */ /* 0x004fc800078e0028 */
[----:B------:R-:W-:Y:S01]  /*20470*/  FMUL.FTZ R190, R220, R29 ;  /* 0x0000001ddcbe7220 */ /* 0x000fe20000410000 */
[----:B------:R-:W-:Y:S01]  /*20480*/  FFMA.FTZ R25, R230, R153, R157 ;  /* 0x00000099e6197223 */ /* 0x000fe2000001009d */
[----:B------:R-:W-:Y:S01]  /*20490*/  FFMA.FTZ R26, R30, R154, R158 ;  /* 0x0000009a1e1a7223 */ /* 0x000fe2000001009e */
[----:B----4-:R-:W-:-:S04]  /*204a0*/  IMAD.WIDE.U32 R234, R209, 0x10, R36 ;  /* 0x00000010d1ea7825 */ /* 0x010fc800078e0024 */
[----:B------:R-:W-:Y:S01]  /*204b0*/  FFMA.FTZ R27, R31, R155, R159 ;  /* 0x0000009b1f1b7223 */ /* 0x000fe2000001009f */
[----:B------:R-:W-:Y:S01]  /*204c0*/  FADD.FTZ R222, -R231, R42 ;  /* 0x0000002ae7de7221 */ /* 0x000fe20000010100 */
[C---:B------:R-:W-:Y:S01]  /*204d0*/  FMUL.FTZ R213, R220.reuse, R34 ;  /* 0x00000022dcd57220 */ /* 0x040fe20000410000 */
[C---:B------:R-:W-:Y:S01]  /*204e0*/  FMUL.FTZ R209, R220.reuse, R35 ;  /* 0x00000023dcd17220 */ /* 0x040fe20000410000 */
[C---:B------:R-:W-:Y:S01]  /*204f0*/  FMUL.FTZ R191, R220.reuse, R33 ;  /* 0x00000021dcbf7220 */ /* 0x040fe20000410000 */
[----:B------:R-:W-:Y:S01]  /*20500*/  FMUL.FTZ R189, R220, R32 ;  /* 0x00000020dcbd7220 */ /* 0x000fe20000410000 */
        /* <DEDUP_REMOVED lines=8> */
[C---:B------:R-:W-:Y:S01]  /*20590*/  FMUL.FTZ R221, R220.reuse, R221 ;  /* 0x000000dddcdd7220 */ /* 0x040fe20000410000 */
[----:B------:R-:W-:Y:S01]  /*205a0*/  @!P1 STG.E desc[UR6][R232.64], R220 ;  /* 0x000000dce8009986 */ /* 0x000fe2000c101906 */
[C---:B------:R-:W-:Y:S01]  /*205b0*/  FMUL.FTZ R224, R220.reuse, R224 ;  /* 0x000000e0dce07220 */ /* 0x040fe20000410000 */
[C---:B------:R-:W-:Y:S01]  /*205c0*/  FMUL.FTZ R223, R220.reuse, R223 ;  /* 0x000000dfdcdf7220 */ /* 0x040fe20000410000 */
[C---:B------:R-:W-:Y:S01]  /*205d0*/  FMUL.FTZ R222, R220.reuse, R222 ;  /* 0x000000dedcde7220 */ /* 0x040fe20000410000 */
[----:B------:R0:W-:Y:S01]  /*205e0*/  STG.E.128 desc[UR6][R38.64], R24 ;  /* 0x0000001826007986 */ /* 0x0001e2000c101d06 */
        /* <DEDUP_REMOVED lines=13> */
[----:B------:R-:W-:Y:S01]  /*206c0*/  FMUL.FTZ R44, R220, R44 ;  /* 0x0000002cdc2c7220 */ /* 0x000fe20000410000 */
[----:B------:R-:W-:-:S04]  /*206d0*/  IMAD.WIDE.U32 R230, R207, 0x10, R40 ;  /* 0x00000010cfe67825 */ /* 0x000fc800078e0028 */
[----:B0-----:R-:W-:Y:S01]  /*206e0*/  FFMA.FTZ R24, R228, R116, R64 ;  /* 0x00000074e4187223 */ /* 0x001fe20000010040 */
[----:B------:R-:W-:-:S04]  /*206f0*/  IMAD.WIDE.U32 R38, R206, 0x10, R40 ;  /* 0x00000010ce267825 */ /* 0x000fc800078e0028 */
[----:B------:R-:W-:Y:S01]  /*20700*/  FFMA.FTZ R25, R227, R117, R65 ;  /* 0x00000075e3197223 */ /* 0x000fe20000010041 */
[----:B------:R-:W-:Y:S01]  /*20710*/  FFMA.FTZ R26, R226, R118, R66 ;  /* 0x00000076e21a7223 */ /* 0x000fe20000010042 */
[----:B-1----:R-:W-:Y:S01]  /*20720*/  FFMA.FTZ R31, R221, R147, R167 ;  /* 0x00000093dd1f7223 */ /* 0x002fe200000100a7 */
[----:B------:R-:W-:-:S04]  /*20730*/  IMAD.WIDE.U32 R240, R208, 0x10, R40 ;  /* 0x00000010d0f07825 */ /* 0x000fc800078e0028 */
[----:B------:R-:W-:Y:S01]  /*20740*/  FFMA.FTZ R27, R225, R119, R67 ;  /* 0x00000077e11b7223 */ /* 0x000fe20000010043 */
[----:B------:R-:W-:Y:S01]  /*20750*/  FFMA.FTZ R28, R224, R144, R164 ;  /* 0x00000090e01c7223 */ /* 0x000fe200000100a4 */
[----:B--2---:R-:W-:Y:S01]  /*20760*/  FFMA.FTZ R35, R221, R115, R71 ;  /* 0x00000073dd237223 */ /* 0x004fe20000010047 */
[----:B------:R-:W-:-:S04]  /*20770*/  IMAD.WIDE.U32 R42, R206, 0x10, R36 ;  /* 0x00000010ce2a7825 */ /* 0x000fc800078e0024 */
[----:B------:R-:W-:Y:S01]  /*20780*/  FFMA.FTZ R29, R223, R145, R165 ;  /* 0x00000091df1d7223 */ /* 0x000fe200000100a5 */
[----:B------:R-:W-:Y:S01]  /*20790*/  FFMA.FTZ R30, R222, R146, R166 ;  /* 0x00000092de1e7223 */ /* 0x000fe200000100a6 */
[----:B------:R-:W-:Y:S01]  /*207a0*/  FFMA.FTZ R32, R224, R112, R68 ;  /* 0x00000070e0207223 */ /* 0x000fe20000010044 */
[----:B------:R-:W-:-:S04]  /*207b0*/  IMAD.WIDE.U32 R220, R207, 0x10, R36 ;  /* 0x00000010cfdc7825 */ /* 0x000fc800078e0024 */
[----:B------:R-:W-:Y:S01]  /*207c0*/  FFMA.FTZ R33, R223, R113, R69 ;  /* 0x00000071df217223 */ /* 0x000fe20000010045 */
[----:B------:R-:W0:Y:S01]  /*207d0*/  LDC.64 R206, c[0x0][0x380] ;  /* 0x0000e000ffce7b82 */ /* 0x000e220000000a00 */
[----:B------:R-:W-:Y:S01]  /*207e0*/  FFMA.FTZ R34, R222, R114, R70 ;  /* 0x00000072de227223 */ /* 0x000fe20000010046 */
[----:B------:R-:W-:-:S04]  /*207f0*/  IMAD.WIDE.U32 R238, R210, 0x10, R40 ;  /* 0x00000010d2ee7825 */ /* 0x000fc800078e0028 */
[----:B------:R-:W-:-:S04]  /*20800*/  IMAD.WIDE.U32 R236, R212, 0x10, R40 ;  /* 0x00000010d4ec7825 */ /* 0x000fc800078e0028 */
[----:B------:R-:W-:-:S04]  /*20810*/  IMAD.WIDE.U32 R232, R211, 0x10, R40 ;  /* 0x00000010d3e87825 */ /* 0x000fc800078e0028 */
[----:B------:R-:W-:-:S04]  /*20820*/  IMAD.WIDE.U32 R40, R203, 0x10, R36 ;  /* 0x00000010cb287825 */ /* 0x000fc800078e0024 */
[--C-:B------:R-:W-:Y:S01]  /*20830*/  IMAD.WIDE.U32 R242, R208, 0x10, R36.reuse ;  /* 0x00000010d0f27825 */ /* 0x100fe200078e0024 */
[----:B------:R1:W-:Y:S03]  /*20840*/  STG.E.128 desc[UR6][R40.64], R24 ;  /* 0x0000001828007986 */ /* 0x0003e6000c101d06 */
[--C-:B------:R-:W-:Y:S01]  /*20850*/  IMAD.WIDE.U32 R244, R210, 0x10, R36.reuse ;  /* 0x00000010d2f47825 */ /* 0x100fe200078e0024 */
[----:B------:R2:W-:Y:S01]  /*20860*/  STG.E.128 desc[UR6][R38.64], R28 ;  /* 0x0000001c26007986 */ /* 0x0005e2000c101d06 */
[----:B0-----:R-:W-:Y:S02]  /*20870*/  LEA R198, R206, R198, 0x2 ;  /* 0x000000c6cec67211 */ /* 0x001fe400078e10ff */
[----:B------:R-:W-:Y:S01]  /*20880*/  IMAD.WIDE.U32 R234, R212, 0x10, R36 ;  /* 0x00000010d4ea7825 */ /* 0x000fe200078e0024 */
[----:B------:R0:W-:Y:S01]  /*20890*/  STG.E.128 desc[UR6][R42.64], R32 ;  /* 0x000000202a007986 */ /* 0x0001e2000c101d06 */
[----:B------:R-:W-:-:S02]  /*208a0*/  ISETP.GE.AND P1, PT, R198, R207, PT ;  /* 0x000000cfc600720c */ /* 0x000fc40003f26270 */
[----:B------:R-:W-:-:S04]  /*208b0*/  IMAD.WIDE.U32 R210, R211, 0x10, R36 ;  /* 0x00000010d3d27825 */ /* 0x000fc800078e0024 */
        /* <DEDUP_REMOVED lines=25> */
[----:B0-----:R-:W-:Y:S01]  /*20a50*/  FFMA.FTZ R24, R191, R100, R80 ;  /* 0x00000064bf187223 */ /* 0x001fe20000010050 */
        /* <DEDUP_REMOVED lines=15> */
[----:B----4-:R-:W-:Y:S01]  /*20b50*/  FFMA.FTZ R40, R47, R92, R88 ;  /* 0x0000005c2f287223 */ /* 0x010fe20000010058 */
        /* <DEDUP_REMOVED lines=10> */
.L_x_21579:
[----:B------:R-:W-:Y:S01]  /*20c00*/  HFMA2 R223, -RZ, RZ, 0, 5.9604644775390625e-08 ;  /* 0x00000001ffdf7431 */ /* 0x000fe200000001ff */
[----:B------:R-:W-:Y:S01]  /*20c10*/  BSSY B0, `(.L_x_21581) ;  /* 0x0000007000007945 */ /* 0x000fe20003800000 */
[----:B------:R-:W-:Y:S01]  /*20c20*/  IMAD.MOV.U32 R222, RZ, RZ, R218 ;  /* 0x000000ffffde7224 */ /* 0x000fe200078e00da */
[----:B------:R-:W-:Y:S01]  /*20c30*/  MOV R221, 0xffffffff ;  /* 0xffffffff00dd7802 */ /* 0x000fe20000000f00 */
[----:B------:R-:W-:-:S07]  /*20c40*/  IMAD.MOV.U32 R224, RZ, RZ, 0x1f ;  /* 0x0000001fffe07424 */ /* 0x000fce00078e00ff */
[----:B01----:R-:W-:Y:S05]  /*20c50*/  WARPSYNC.COLLECTIVE R221, `(.L_x_21582) ;  /* 0x00000000dd087348 */ /* 0x003fea0003c00000 */
[----:B------:R2:W3:Y:S02]  /*20c60*/  SHFL.BFLY P2, R220, R222, R223, R224 ;  /* 0x0c0000dfdedc7389 */ /* 0x0004e400000400e0 */
[----:B0123--:R-:W-:Y:S05]  /*20c70*/  ENDCOLLECTIVE ;  /* 0x000000000000791b */ /* 0x00ffea0003800000 */
.L_x_21582:
[----:B------:R-:W-:Y:S05]  /*20c80*/  BSYNC B0 ;  /* 0x0000000000007941 */ /* 0x000fea0003800000 */
.L_x_21581:
        /* <DEDUP_REMOVED lines=9> */
.L_x_21583:
[----:B------:R-:W-:Y:S01]  /*20d20*/  HFMA2 R223, -RZ, RZ, 0, 2.384185791015625e-07 ;  /* 0x00000004ffdf7431 */ /* 0x000fe200000001ff */
[----:B------:R-:W-:-:S05]  /*20d30*/  MOV R214, R220 ;  /* 0x000000dc00d67202 */ /* 0x000fca0000000f00 */
[----:B------:R-:W-:-:S04]  /*20d40*/  FADD.FTZ R216, R215, R214 ;  /* 0x000000d6d7d87221 */ /* 0x000fc80000010000 */
[----:B------:R-:W-:-:S07]  /*20d50*/  IMAD.MOV.U32 R222, RZ, RZ, R216 ;  /* 0x000000ffffde7224 */ /* 0x000fce00078e00d8 */
[----:B------:R-:W-:Y:S05]  /*20d60*/  WARPSYNC.COLLECTIVE R221, `(.L_x_21584) ;  /* 0x00000000dd087348 */ /* 0x000fea0003c00000 */
[----:B------:R0:W1:Y:S02]  /*20d70*/  SHFL.BFLY P2, R220, R222, R223, R224 ;  /* 0x0c0000dfdedc7389 */ /* 0x00006400000400e0 */
[----:B01----:R-:W-:Y:S05]  /*20d80*/  ENDCOLLECTIVE ;  /* 0x000000000000791b */ /* 0x003fea0003800000 */
.L_x_21584:
[----:B------:R-:W-:Y:S02]  /*20d90*/  IMAD.MOV.U32 R223, RZ, RZ, 0x8 ;  /* 0x00000008ffdf7424 */ /* 0x000fe400078e00ff */
[----:B------:R-:W-:-:S04]  /*20da0*/  IMAD.MOV.U32 R213, RZ, RZ, R220 ;  /* 0x000000ffffd57224 */ /* 0x000fc800078e00dc */
[----:B------:R-:W-:-:S05]  /*20db0*/  FADD.FTZ R217, R216, R213 ;  /* 0x000000d5d8d97221 */ /* 0x000fca0000010000 */
[----:B------:R-:W-:-:S07]  /*20dc0*/  MOV R222, R217 ;  /* 0x000000d900de7202 */ /* 0x000fce0000000f00 */
[----:B------:R-:W-:Y:S05]  /*20dd0*/  WARPSYNC.COLLECTIVE R221, `(.L_x_21585) ;  /* 0x00000000dd087348 */ /* 0x000fea0003c00000 */
[----:B------:R0:W1:Y:S02]  /*20de0*/  SHFL.BFLY P2, R220, R222, R223, R224 ;  /* 0x0c0000dfdedc7389 */ /* 0x00006400000400e0 */
[----:B01----:R-:W-:Y:S05]  /*20df0*/  ENDCOLLECTIVE ;  /* 0x000000000000791b */ /* 0x003fea0003800000 */
.L_x_21585:
[----:B------:R-:W-:Y:S01]  /*20e00*/  HFMA2 R223, -RZ, RZ, 0, 9.5367431640625e-07 ;  /* 0x00000010ffdf7431 */ /* 0x000fe200000001ff */
[----:B------:R-:W-:-:S05]  /*20e10*/  MOV R214, R220 ;  /* 0x000000dc00d67202 */ /* 0x000fca0000000f00 */
[----:B------:R-:W-:Y:S02]  /*20e20*/  FADD.FTZ R219, R217, R214 ;  /* 0x000000d6d9db7221 */ /* 0x000fe40000010000 */
[----:B------:R-:W0:Y:S02]  /*20e30*/  LDC R214, c[0x0][0x400] ;  /* 0x00010000ffd67b82 */ /* 0x000e240000000800 */
[----:B------:R-:W-:-:S07]  /*20e40*/  IMAD.MOV.U32 R222, RZ, RZ, R219 ;  /* 0x000000ffffde7224 */ /* 0x000fce00078e00db */
[----:B0-----:R-:W-:Y:S05]  /*20e50*/  WARPSYNC.COLLECTIVE R221, `(.L_x_21586) ;  /* 0x00000000dd087348 */ /* 0x001fea0003c00000 */
[----:B------:R1:W2:Y:S02]  /*20e60*/  SHFL.BFLY P2, R220, R222, R223, R224 ;  /* 0x0c0000dfdedc7389 */ /* 0x0002a400000400e0 */
[----:B012---:R-:W-:Y:S05]  /*20e70*/  ENDCOLLECTIVE ;  /* 0x000000000000791b */ /* 0x007fea0003800000 */
.L_x_21586:
[----:B------:R-:W-:Y:S01]  /*20e80*/  MOV R223, 0x1 ;  /* 0x0000000100df7802 */ /* 0x000fe20000000f00 */
        /* <DEDUP_REMOVED lines=70> */
.L_x_21587:
[----:B------:R-:W-:Y:S02]  /*212f0*/  IMAD.MOV.U32 R223, RZ, RZ, 0x2 ;  /* 0x00000002ffdf7424 */ /* 0x000fe400078e00ff */
[----:B------:R-:W-:-:S04]  /*21300*/  IMAD.MOV.U32 R216, RZ, RZ, R220 ;  /* 0x000000ffffd87224 */ /* 0x000fc800078e00dc */
[----:B------:R-:W-:-:S05]  /*21310*/  FADD.FTZ R216, R213, R216 ;  /* 0x000000d8d5d87221 */ /* 0x000fca0000010000 */
[----:B------:R-:W-:-:S07]  /*21320*/  MOV R222, R216 ;  /* 0x000000d800de7202 */ /* 0x000fce0000000f00 */
[----:B------:R-:W-:Y:S05]  /*21330*/  WARPSYNC.COLLECTIVE R221, `(.L_x_21588) ;  /* 0x00000000dd087348 */ /* 0x000fea0003c00000 */
[----:B------:R0:W1:Y:S02]  /*21340*/  SHFL.BFLY P2, R220, R222, R223, R224 ;  /* 0x0c0000dfdedc7389 */ /* 0x00006400000400e0 */
[----:B01----:R-:W-:Y:S05]  /*21350*/  ENDCOLLECTIVE ;  /* 0x000000000000791b */ /* 0x003fea0003800000 */
.L_x_21588:
[----:B------:R-:W-:Y:S01]  /*21360*/  HFMA2 R223, -RZ, RZ, 0, 2.384185791015625e-07 ;  /* 0x00000004ffdf7431 */ /* 0x000fe200000001ff */
[----:B------:R-:W-:-:S05]  /*21370*/  MOV R215, R220 ;  /* 0x000000dc00d77202 */ /* 0x000fca0000000f00 */
[----:B------:R-:W-:-:S04]  /*21380*/  FADD.FTZ R215, R216, R215 ;  /* 0x000000d7d8d77221 */ /* 0x000fc80000010000 */
[----:B------:R-:W-:-:S07]  /*21390*/  IMAD.MOV.U32 R222, RZ, RZ, R215 ;  /* 0x000000ffffde7224 */ /* 0x000fce00078e00d7 */
[----:B------:R-:W-:Y:S05]  /*213a0*/  WARPSYNC.COLLECTIVE R221, `(.L_x_21589) ;  /* 0x00000000dd087348 */ /* 0x000fea0003c00000 */
[----:B------:R0:W1:Y:S02]  /*213b0*/  SHFL.BFLY P2, R220, R222, R223, R224 ;  /* 0x0c0000dfdedc7389 */ /* 0x00006400000400e0 */
[----:B01----:R-:W-:Y:S05]  /*213c0*/  ENDCOLLECTIVE ;  /* 0x000000000000791b */ /* 0x003fea0003800000 */
.L_x_21589:
[----:B------:R-:W-:Y:S02]  /*213d0*/  IMAD.MOV.U32 R223, RZ, RZ, 0x8 ;  /* 0x00000008ffdf7424 */ /* 0x000fe400078e00ff */
[----:B------:R-:W-:-:S04]  /*213e0*/  IMAD.MOV.U32 R218, RZ, RZ, R220 ;  /* 0x000000ffffda7224 */ /* 0x000fc800078e00dc */
[----:B------:R-:W-:-:S05]  /*213f0*/  FADD.FTZ R218, R215, R218 ;  /* 0x000000dad7da7221 */ /* 0x000fca0000010000 */
[----:B------:R-:W-:-:S07]  /*21400*/  MOV R222, R218 ;  /* 0x000000da00de7202 */ /* 0x000fce0000000f00 */
[----:B------:R-:W-:Y:S05]  /*21410*/  WARPSYNC.COLLECTIVE R221, `(.L_x_21590) ;  /* 0x00000000dd087348 */ /* 0x000fea0003c00000 */
[----:B------:R0:W1:Y:S02]  /*21420*/  SHFL.BFLY P2, R220, R222, R223, R224 ;  /* 0x0c0000dfdedc7389 */ /* 0x00006400000400e0 */
[----:B01----:R-:W-:Y:S05]  /*21430*/  ENDCOLLECTIVE ;  /* 0x000000000000791b */ /* 0x003fea0003800000 */
.L_x_21590:
[----:B------:R-:W-:Y:S01]  /*21440*/  HFMA2 R223, -RZ, RZ, 0, 9.5367431640625e-07 ;  /* 0x00000010ffdf7431 */ /* 0x000fe200000001ff */
[----:B------:R-:W-:-:S05]  /*21450*/  MOV R217, R220 ;  /* 0x000000dc00d97202 */ /* 0x000fca0000000f00 */
[----:B------:R-:W-:-:S04]  /*21460*/  FADD.FTZ R217, R218, R217 ;  /* 0x000000d9dad97221 */ /* 0x000fc80000010000 */
[----:B------:R-:W-:-:S07]  /*21470*/  IMAD.MOV.U32 R222, RZ, RZ, R217 ;  /* 0x000000ffffde7224 */ /* 0x000fce00078e00d9 */
[----:B------:R-:W-:Y:S05]  /*21480*/  WARPSYNC.COLLECTIVE R221, `(.L_x_21591) ;  /* 0x00000000dd087348 */ /* 0x000fea0003c00000 */
[----:B------:R0:W1:Y:S02]  /*21490*/  SHFL.BFLY P2, R220, R222, R223, R224 ;  /* 0x0c0000dfdedc7389 */ /* 0x00006400000400e0 */
[----:B01----:R-:W-:Y:S05]  /*214a0*/  ENDCOLLECTIVE ;  /* 0x000000000000791b */ /* 0x003fea0003800000 */
.L_x_21591:
[----:B------:R-:W-:Y:S05]  /*214b0*/  BRA `(.L_x_21592) ;  /* 0xffffffe800fc7947 */ /* 0x000fea000383ffff */
.L_x_21593:
        /* <DEDUP_REMOVED lines=12> */
.L_x_22747:


//--------------------- .text._ZN10layer_norm31ln_parallel_residual_fwd_kernelINS_13Kernel_traitsIfffffjLj1024ELj1ELj4ELj1ELj16ENS_18Kernel_traits_baseILj1024EfffffjLj128EEEEELb1ELb1ELb0EEEvNS_9FwdParamsE --------------------------
	.section	.text._ZN10layer_norm31ln_parallel_residual_fwd_kernelINS_13Kernel_traitsIfffffjLj1024ELj1ELj4ELj1ELj16ENS_18Kernel_traits_baseILj1024EfffffjLj128EEEEELb1ELb1ELb0EEEvNS_9FwdParamsE,"ax",@progbits
	.align	128
        .global         _ZN10layer_norm31ln_parallel_residual_fwd_kernelINS_13Kernel_traitsIfffffjLj1024ELj1ELj4ELj1ELj16ENS_18Kernel_traits_baseILj1024EfffffjLj128EEEEELb1ELb1ELb0EEEvNS_9FwdParamsE
        .type           _ZN10layer_norm31ln_parallel_residual_fwd_kernelINS_13Kernel_traitsIfffffjLj1024ELj1ELj4ELj1ELj16ENS_18Kernel_traits_baseILj1024EfffffjLj128EEEEELb1ELb1ELb0EEEvNS_9FwdParamsE,@function
        .size           _ZN10layer_norm31ln_parallel_residual_fwd_kernelINS_13Kernel_traitsIfffffjLj1024ELj1ELj4ELj1ELj16ENS_18Kernel_traits_baseILj1024EfffffjLj128EEEEELb1ELb1ELb0EEEvNS_9FwdParamsE,(.L_x_22748 - _ZN10layer_norm31ln_parallel_residual_fwd_kernelINS_13Kernel_traitsIfffffjLj1024ELj1ELj4ELj1ELj16ENS_18Kernel_traits_baseILj1024EfffffjLj128EEEEELb1ELb1ELb0EEEvNS_9FwdParamsE)
        .other          _ZN10layer_norm31ln_parallel_residual_fwd_kernelINS_13Kernel_traitsIfffffjLj1024ELj1ELj4ELj1ELj16ENS_18Kernel_traits_baseILj1024EfffffjLj128EEEEELb1ELb1ELb0EEEvNS_9FwdParamsE,@"STO_CUDA_ENTRY STV_DEFAULT"
_ZN10layer_norm31ln_parallel_residual_fwd_kernelINS_13Kernel_traitsIfffffjLj1024ELj1ELj4ELj1ELj16ENS_18Kernel_traits_baseILj1024EfffffjLj128EEEEELb1ELb1ELb0EEEvNS_9FwdParamsE:
.text._ZN10layer_norm31ln_parallel_residual_fwd_kernelINS_13Kernel_traitsIfffffjLj1024ELj1ELj4ELj1ELj16ENS_18Kernel_traits_baseILj1024EfffffjLj128EEEEELb1ELb1ELb0EEEvNS_9FwdParamsE:
        /* <DEDUP_REMOVED lines=68> */
[----:B------:R0:W5:Y:S02]  /*0440*/  @P6 LDG.E.128 R16, desc[UR8][R2.64] ;  /* 0x0000000802106981 */ /* 0x000164000c1e1d00 */
[----:B------:R-:W4:Y:S01]  /*0450*/  @P2 LDC.64 R74, c[0x0][0x3d0] ;  /* 0x0000f400ff4a2b82 */ /* 0x000f220000000a00 */
[C---:B-1----:R-:W-:Y:S01]  /*0460*/  @P6 IMAD.WIDE.U32 R4, R0.reuse, 0x10, R4 ;  /* 0x0000001000046825 */ /* 0x042fe200078e0004 */
[----:B------:R-:W-:-:S04]  /*0470*/  @P6 LOP3.LUT R0, R0, 0x20, RZ, 0xfc, !PT ;  /* 0x0000002000006812 */ /* 0x000fc800078efcff */
[----:B------:R0:W5:Y:S02]  /*0480*/  @P6 LDG.E.128 R20, desc[UR8][R4.64] ;  /* 0x0000000804146981 */ /* 0x000164000c1e1d00 */
[----:B------:R-:W1:Y:S01]  /*0490*/  @P2 LDC.64 R76, c[0x0][0x438] ;  /* 0x00010e00ff4c2b82 */ /* 0x000e620000000a00 */
[----:B--2---:R-:W-:-:S05]  /*04a0*/  @P1 IMAD.WIDE.U32 R6, R0, 0x10, R6 ;  /* 0x0000001000061825 */ /* 0x004fca00078e0006 */
[----:B------:R0:W5:Y:S02]  /*04b0*/  @P1 LDG.E.128 R24, desc[UR8][R6.64] ;  /* 0x0000000806181981 */ /* 0x000164000c1e1d00 */
[----:B------:R-:W2:Y:S01]  /*04c0*/  @P3 LDC.64 R78, c[0x0][0x3d0] ;  /* 0x0000f400ff4e3b82 */ /* 0x000ea20000000a00 */
[----:B---3--:R-:W-:-:S04]  /*04d0*/  @P1 IMAD.WIDE.U32 R72, R0, 0x10, R72 ;  /* 0x0000001000481825 */ /* 0x008fc800078e0048 */
[----:B------:R-:W-:Y:S01]  /*04e0*/  @P1 VIADD R0, R0, 0x20 ;  /* 0x0000002000001836 */ /* 0x000fe20000000000 */
[----:B------:R0:W5:Y:S02]  /*04f0*/  @P1 LDG.E.128 R28, desc[UR8][R72.64] ;  /* 0x00000008481c1981 */ /* 0x000164000c1e1d00 */
[----:B------:R-:W3:Y:S01]  /*0500*/  @P3 LDC.64 R80, c[0x0][0x438] ;  /* 0x00010e00ff503b82 */ /* 0x000ee20000000a00 */
[----:B----4-:R-:W-:-:S05]  /*0510*/  @P2 IMAD.WIDE.U32 R74, R0, 0x10, R74 ;  /* 0x00000010004a2825 */ /* 0x010fca00078e004a */
[----:B------:R0:W5:Y:S02]  /*0520*/  @P2 LDG.E.128 R32, desc[UR8][R74.64] ;  /* 0x000000084a202981 */ /* 0x000164000c1e1d00 */
[----:B------:R-:W4:Y:S01]  /*0530*/  @P4 LDC.64 R82, c[0x0][0x3d0] ;  /* 0x0000f400ff524b82 */ /* 0x000f220000000a00 */
[C---:B-1----:R-:W-:Y:S01]  /*0540*/  @P2 IMAD.WIDE.U32 R76, R0.reuse, 0x10, R76 ;  /* 0x00000010004c2825 */ /* 0x042fe200078e004c */
[----:B------:R-:W-:-:S04]  /*0550*/  @P2 IADD3 R0, PT, PT, R0, 0x20, RZ ;  /* 0x0000002000002810 */ /* 0x000fc80007ffe0ff */
        /* <DEDUP_REMOVED lines=8> */
[----:B------:R-:W3:Y:S08]  /*05e0*/  @P5 LDC.64 R88, c[0x0][0x438] ;  /* 0x00010e00ff585b82 */ /* 0x000ef00000000a00 */
[----:B------:R-:W0:Y:S08]  /*05f0*/  @P0 LDC.64 R90, c[0x0][0x3d0] ;  /* 0x0000f400ff5a0b82 */ /* 0x000e300000000a00 */
[----:B------:R-:W0:Y:S01]  /*0600*/  @P0 LDC.64 R92, c[0x0][0x438] ;  /* 0x00010e00ff5c0b82 */ /* 0x000e220000000a00 */
[----:B----4-:R-:W-:-:S04]  /*0610*/  @P4 IMAD.WIDE.U32 R82, R0, 0x10, R82 ;  /* 0x0000001000524825 */ /* 0x010fc800078e0052 */
[C---:B-1----:R-:W-:Y:S01]  /*0620*/  @P4 IMAD.WIDE.U32 R84, R0.reuse, 0x10, R84 ;  /* 0x0000001000544825 */ /* 0x042fe200078e0054 */
[----:B------:R1:W5:Y:S03]  /*0630*/  @P4 LDG.E.128 R48, desc[UR8][R82.64] ;  /* 0x0000000852304981 */ /* 0x000366000c1e1d00 */
[----:B------:R-:W-:Y:S01]  /*0640*/  @P4 VIADD R0, R0, 0x20 ;  /* 0x0000002000004836 */ /* 0x000fe20000000000 */
[----:B------:R1:W5:Y:S03]  /*0650*/  @P4 LDG.E.128 R52, desc[UR8][R84.64] ;  /* 0x0000000854344981 */ /* 0x000366000c1e1d00 */
[----:B--2---:R-:W-:-:S04]  /*0660*/  @P5 IMAD.WIDE.U32 R86, R0, 0x10, R86 ;  /* 0x0000001000565825 */ /* 0x004fc800078e0056 */
[C---:B---3--:R-:W-:Y:S01]  /*0670*/  @P5 IMAD.WIDE.U32 R88, R0.reuse, 0x10, R88 ;  /* 0x0000001000585825 */ /* 0x048fe200078e0058 */
[----:B------:R-:W-:Y:S01]  /*0680*/  @P5 IADD3 R0, PT, PT, R0, 0x20, RZ ;  /* 0x0000002000005810 */ /* 0x000fe20007ffe0ff */
[----:B------:R1:W5:Y:S04]  /*0690*/  @P5 LDG.E.128 R56, desc[UR8][R86.64] ;  /* 0x0000000856385981 */ /* 0x000368000c1e1d00 */
[C---:B0-----:R-:W-:Y:S01]  /*06a0*/  @P0 IMAD.WIDE.U32 R90, R0.reuse, 0x10, R90 ;  /* 0x00000010005a0825 */ /* 0x041fe200078e005a */
[----:B------:R1:W5:Y:S03]  /*06b0*/  @P5 LDG.E.128 R60, desc[UR8][R88.64] ;  /* 0x00000008583c5981 */ /* 0x000366000c1e1d00 */
[C---:B------:R-:W-:Y:S01]  /*06c0*/  @P0 IMAD.WIDE.U32 R92, R0.reuse, 0x10, R92 ;  /* 0x00000010005c0825 */ /* 0x040fe200078e005c */
[----:B------:R1:W5:Y:S04]  /*06d0*/  @P0 LDG.E.128 R64, desc[UR8][R90.64] ;  /* 0x000000085a400981 */ /* 0x000368000c1e1d00 */
[----:B------:R1:W5:Y:S01]  /*06e0*/  @P0 LDG.E.128 R68, desc[UR8][R92.64] ;  /* 0x000000085c440981 */ /* 0x000362000c1e1d00 */
[----:B------:R-:W-:Y:S01]  /*06f0*/  ISETP.GE.U32.AND P1, PT, R13, 0x100, PT ;  /* 0x000001000d00780c */ /* 0x000fe20003f26070 */
[----:B------:R-:W-:-:S12]  /*0700*/  @P0 VIADD R0, R0, 0x20 ;  /* 0x0000002000000836 */ /* 0x000fd80000000000 */
[----:B-1----:R-:W-:Y:S05]  /*0710*/  @!P1 BRA `(.L_x_21596) ;  /* 0x0000000000fc9947 */ /* 0x002fea0003800000 */
[----:B------:R-:W0:Y:S08]  /*0720*/  LDC.64 R72, c[0x0][0x3d0] ;  /* 0x0000f400ff487b82 */ /* 0x000e300000000a00 */
[----:B------:R-:W1:Y:S01]  /*0730*/  LDC.64 R76, c[0x0][0x438] ;  /* 0x00010e00ff4c7b82 */ /* 0x000e620000000a00 */
[----:B0-----:R-:W-:-:S06]  /*0740*/  IMAD.WIDE.U32 R72, R0, 0x10, R72 ;  /* 0x0000001000487825 */ /* 0x001fcc00078e0048 */
[----:B------:R-:W5:Y:S01]  /*0750*/  LDG.E.128 R72, desc[UR8][R72.64] ;  /* 0x0000000848487981 */ /* 0x000f62000c1e1d00 */
[----:B-1----:R-:W-:-:S06]  /*0760*/  IMAD.WIDE.U32 R76, R0, 0x10, R76 ;  /* 0x00000010004c7825 */ /* 0x002fcc00078e004c */
[----:B------:R-:W5:Y:S01]  /*0770*/  LDG.E.128 R76, desc[UR8][R76.64] ;  /* 0x000000084c4c7981 */ /* 0x000f62000c1e1d00 */
[----:B------:R-:W-:Y:S05]  /*0780*/  BRA `(.L_x_21596) ;  /* 0x0000000000e07947 */ /* 0x000fea0003800000 */
.L_x_21595:
        /* <DEDUP_REMOVED lines=14> */
[----:B------:R-:W5:Y:S01]  /*0870*/  @P6 LDG.E.128 R16, desc[UR8][R4.64] ;  /* 0x0000000804106981 */ /* 0x000f62000c1e1d00 */
[----:B-1----:R-:W-:-:S06]  /*0880*/  @P5 IMAD.WIDE.U32 R6, R0, 0x10, R6 ;  /* 0x0000001000065825 */ /* 0x002fcc00078e0006 */
[----:B------:R-:W1:Y:S01]  /*0890*/  @P2 LDC.64 R28, c[0x0][0x3d0] ;  /* 0x0000f400ff1c2b82 */ /* 0x000e620000000a00 */
[----:B------:R-:W-:Y:S01]  /*08a0*/  @P5 VIADD R0, R0, 0x20 ;  /* 0x0000002000005836 */ /* 0x000fe20000000000 */
[----:B------:R-:W5:Y:S01]  /*08b0*/  @P5 LDG.E.128 R24, desc[UR8][R6.64] ;  /* 0x0000000806185981 */ /* 0x000f62000c1e1d00 */
[----:B------:R-:W-:Y:S02]  /*08c0*/  ISETP.GE.U32.AND P5, PT, R13, 0x100, PT ;  /* 0x000001000d00780c */ /* 0x000fe40003fa6070 */
[C---:B--2---:R-:W-:Y:S01]  /*08d0*/  @P4 IMAD.WIDE.U32 R20, R0.reuse, 0x10, R20 ;  /* 0x0000001000144825 */ /* 0x044fe200078e0014 */
[----:B------:R-:W-:Y:S02]  /*08e0*/  @P4 IADD3 R0, PT, PT, R0, 0x20, RZ ;  /* 0x0000002000004810 */ /* 0x000fe40007ffe0ff */
[----:B------:R-:W2:Y:S01]  /*08f0*/  @P1 LDC.64 R30, c[0x0][0x3d0] ;  /* 0x0000f400ff1e1b82 */ /* 0x000ea20000000a00 */
[----:B------:R-:W-:Y:S02]  /*0900*/  CS2R R70, SRZ ;  /* 0x0000000000467805 */ /* 0x000fe4000001ff00 */
[----:B------:R-:W-:Y:S01]  /*0910*/  CS2R R68, SRZ ;  /* 0x0000000000447805 */ /* 0x000fe2000001ff00 */
[----:B------:R-:W5:Y:S04]  /*0920*/  @P4 LDG.E.128 R32, desc[UR8][R20.64] ;  /* 0x0000000814204981 */ /* 0x000f68000c1e1d00 */
[----:B------:R-:W3:Y:S01]  /*0930*/  @P0 LDC.64 R36, c[0x0][0x3d0] ;  /* 0x0000f400ff240b82 */ /* 0x000ee20000000a00 */
[----:B0-----:R-:W-:-:S04]  /*0940*/  @P3 IMAD.WIDE.U32 R22, R0, 0x10, R2 ;  /* 0x0000001000163825 */ /* 0x001fc800078e0002 */
[----:B------:R-:W-:Y:S01]  /*0950*/  @P3 VIADD R0, R0, 0x20 ;  /* 0x0000002000003836 */ /* 0x000fe20000000000 */
[----:B------:R-:W5:Y:S02]  /*0960*/  @P3 LDG.E.128 R40, desc[UR8][R22.64] ;  /* 0x0000000816283981 */ /* 0x000f64000c1e1d00 */
[----:B------:R-:W0:Y:S01]  /*0970*/  @P5 LDC.64 R38, c[0x0][0x3d0] ;  /* 0x0000f400ff265b82 */ /* 0x000e220000000a00 */
[----:B-1----:R-:W-:-:S04]  /*0980*/  @P2 IMAD.WIDE.U32 R28, R0, 0x10, R28 ;  /* 0x00000010001c2825 */ /* 0x002fc800078e001c */
[----:B------:R-:W-:Y:S01]  /*0990*/  @P2 VIADD R0, R0, 0x20 ;  /* 0x0000002000002836 */ /* 0x000fe20000000000 */
[----:B------:R-:W5:Y:S03]  /*09a0*/  @P2 LDG.E.128 R48, desc[UR8][R28.64] ;  /* 0x000000081c302981 */ /* 0x000f66000c1e1d00 */
[C---:B--2---:R-:W-:Y:S01]  /*09b0*/  @P1 IMAD.WIDE.U32 R30, R0.reuse, 0x10, R30 ;  /* 0x00000010001e1825 */ /* 0x044fe200078e001e */
[----:B------:R-:W-:Y:S02]  /*09c0*/  @P1 IADD3 R0, PT, PT, R0, 0x20, RZ ;  /* 0x0000002000001810 */ /* 0x000fe40007ffe0ff */
[----:B------:R-:W-:Y:S02]  /*09d0*/  CS2R R62, SRZ ;  /* 0x00000000003e7805 */ /* 0x000fe4000001ff00 */
[----:B------:R-:W-:Y:S02]  /*09e0*/  CS2R R60, SRZ ;  /* 0x00000000003c7805 */ /* 0x000fe4000001ff00 */
[----:B------:R-:W-:Y:S01]  /*09f0*/  CS2R R54, SRZ ;  /* 0x0000000000367805 */ /* 0x000fe2000001ff00 */
[----:B------:R-:W5:Y:S01]  /*0a00*/  @P1 LDG.E.128 R56, desc[UR8][R30.64] ;  /* 0x000000081e381981 */ /* 0x000f62000c1e1d00 */
[----:B---3--:R-:W-:-:S04]  /*0a10*/  @P0 IMAD.WIDE.U32 R36, R0, 0x10, R36 ;  /* 0x0000001000240825 */ /* 0x008fc800078e0024 */
[----:B------:R-:W-:Y:S01]  /*0a20*/  @P0 VIADD R0, R0, 0x20 ;  /* 0x0000002000000836 */ /* 0x000fe20000000000 */
[----:B------:R1:W5:Y:S03]  /*0a30*/  @P0 LDG.E.128 R64, desc[UR8][R36.64] ;  /* 0x0000000824400981 */ /* 0x000366000c1e1d00 */
[----:B0-----:R-:W-:-:S05]  /*0a40*/  @P5 IMAD.WIDE.U32 R2, R0, 0x10, R38 ;  /* 0x0000001000025825 */ /* 0x001fca00078e0026 */
[----:B------:R0:W5:Y:S01]  /*0a50*/  @P5 LDG.E.128 R72, desc[UR8][R2.64] ;  /* 0x0000000802485981 */ /* 0x000162000c1e1d00 */
[----:B------:R-:W-:Y:S02]  /*0a60*/  CS2R R52, SRZ ;  /* 0x0000000000347805 */ /* 0x000fe4000001ff00 */
[----:B------:R-:W-:Y:S02]  /*0a70*/  CS2R R46, SRZ ;  /* 0x00000000002e7805 */ /* 0x000fe4000001ff00 */
[----:B------:R-:W-:Y:S02]  /*0a80*/  CS2R R44, SRZ ;  /* 0x00000000002c7805 */ /* 0x000fe4000001ff00 */
[----:B------:R-:W-:Y:S02]  /*0a90*/  CS2R R38, SRZ ;  /* 0x0000000000267805 */ /* 0x000fe4000001ff00 */
[----:B-1----:R-:W-:Y:S02]  /*0aa0*/  CS2R R36, SRZ ;  /* 0x0000000000247805 */ /* 0x002fe4000001ff00 */
[----:B------:R-:W-:-:S02]  /*0ab0*/  CS2R R30, SRZ ;  /* 0x00000000001e7805 */ /* 0x000fc4000001ff00 */
[----:B------:R-:W-:Y:S02]  /*0ac0*/  CS2R R28, SRZ ;  /* 0x00000000001c7805 */ /* 0x000fe4000001ff00 */
[----:B------:R-:W-:Y:S02]  /*0ad0*/  CS2R R22, SRZ ;  /* 0x0000000000167805 */ /* 0x000fe4000001ff00 */
[----:B------:R-:W-:Y:S02]  /*0ae0*/  CS2R R20, SRZ ;  /* 0x0000000000147805 */ /* 0x000fe4000001ff00 */
[----:B------:R-:W-:Y:S02]  /*0af0*/  @P5 CS2R R78, SRZ ;  /* 0x00000000004e5805 */ /* 0x000fe4000001ff00 */
[----:B0-----:R-:W-:-:S07]  /*0b00*/  @P5 CS2R R76, SRZ ;  /* 0x00000000004c5805 */ /* 0x001fce000001ff00 */
.L_x_21596:
[----:B------:R-:W-:Y:S05]  /*0b10*/  BSYNC.RECONVERGENT B0 ;  /* 0x0000000000007941 */ /* 0x000fea0003800200 */
.L_x_21594:
        /* <DEDUP_REMOVED lines=8> */
[----:B------:R-:W-:Y:S01]  /*0ba0*/  LOP3.LUT R0, R11, UR6, R0, 0x96, !PT ;  /* 0x000000060b007c12 */ /* 0x000fe2000f8e9600 */
[----:B------:R-:W1:Y:S02]  /*0bb0*/  LDCU UR33, c[0x0][0x388] ;  /* 0x00007100ff2177ac */ /* 0x000e640008000800 */
        /* <DEDUP_REMOVED lines=62> */
.L_x_22134:
[----:B------:R-:W-:Y:S01]  /*0fa0*/  IMAD R120, R15, UR33, RZ ;  /* 0x000000210f787c24 */ /* 0x000fe2000f8e02ff */
[----:B------:R-:W-:Y:S01]  /*0fb0*/  ISETP.NE.AND P0, PT, R125, RZ, PT ;  /* 0x000000ff7d00720c */ /* 0x000fe20003f05270 */
[----:B------:R-:W-:Y:S03]  /*0fc0*/  BSSY.RECONVERGENT B1, `(.L_x_21598) ;  /* 0x00003e1000017945 */ /* 0x000fe60003800200 */
        /* <DEDUP_REMOVED lines=37> */
.L_x_21603:
        /* <DEDUP_REMOVED lines=13> */
.L_x_21605:
[----:B------:R-:W-:Y:S05]  /*12f0*/  BSYNC.RECONVERGENT B3 ;  /* 0x0000000000037941 */ /* 0x000fea0003800200 */
.L_x_21604:
        /* <DEDUP_REMOVED lines=43> */
.L_x_21602:
[----:B------:R-:W-:Y:S05]  /*15b0*/  BSYNC.RECONVERGENT B2 ;  /* 0x0000000000027941 */ /* 0x000fea0003800200 */
.L_x_21601:
[----:B------:R-:W0:Y:S01]  /*15c0*/  LDC R121, c[0x0][0x404] ;  /* 0x00010100ff797b82 */ /* 0x000e220000000800 */
[----:B------:R-:W-:Y:S01]  /*15d0*/  ISETP.NE.AND P3, PT, R123, 0x1, PT ;  /* 0x000000017b00780c */ /* 0x000fe20003f65270 */
[----:B------:R-:W-:Y:S01]  /*15e0*/  HFMA2 R5, -RZ, RZ, 0.1171875, 0 ;  /* 0x2f800000ff057431 */ /* 0x000fe200000001ff */
[----:B------:R-:W-:Y:S01]  /*15f0*/  I2FP.F32.U32 R8, R122 ;  /* 0x0000007a00087245 */ /* 0x000fe20000201000 */
[----:B------:R-:W-:Y:S01]  /*1600*/  BSSY.RECONVERGENT B2, `(.L_x_21606) ;  /* 0x0000047000027945 */ /* 0x000fe20003800200 */
        /* <DEDUP_REMOVED lines=13> */
.L_x_21608:
        /* <DEDUP_REMOVED lines=13> */
.L_x_21610:
[----:B------:R-:W-:Y:S05]  /*17b0*/  BSYNC.RECONVERGENT B3 ;  /* 0x0000000000037941 */ /* 0x000fea0003800200 */
.L_x_21609:
        /* <DEDUP_REMOVED lines=43> */
.L_x_21607:
[----:B------:R-:W-:Y:S05]  /*1a70*/  BSYNC.RECONVERGENT B2 ;  /* 0x0000000000027941 */ /* 0x000fea0003800200 */
.L_x_21606:
        /* <DEDUP_REMOVED lines=16> */
.L_x_21613:
        /* <DEDUP_REMOVED lines=13> */
.L_x_21615:
[----:B------:R-:W-:Y:S05]  /*1c50*/  BSYNC.RECONVERGENT B3 ;  /* 0x0000000000037941 */ /* 0x000fea0003800200 */
.L_x_21614:
        /* <DEDUP_REMOVED lines=43> */
.L_x_21612:
[----:B------:R-:W-:Y:S05]  /*1f10*/  BSYNC.RECONVERGENT B2 ;  /* 0x0000000000027941 */ /* 0x000fea0003800200 */
.L_x_21611:
[----:B------:R-:W-:Y:S01]  /*1f20*/  ISETP.NE.AND P5, PT, R123, 0x1, PT ;  /* 0x000000017b00780c */ /* 0x000fe20003fa5270 */
[----:B------:R-:W-:Y:S01]  /*1f30*/  BSSY.RECONVERGENT B2, `(.L_x_21616) ;  /* 0x0000048000027945 */ /* 0x000fe20003800200 */
[----:B------:R-:W-:Y:S02]  /*1f40*/  I2FP.F32.U32 R8, R8 ;  /* 0x0000000800087245 */ /* 0x000fe40000201000 */
        /* <DEDUP_REMOVED lines=13> */
.L_x_21618:
        /* <DEDUP_REMOVED lines=13> */
.L_x_21620:
[----:B------:R-:W-:Y:S05]  /*20f0*/  BSYNC.RECONVERGENT B3 ;  /* 0x0000000000037941 */ /* 0x000fea0003800200 */
.L_x_21619:
        /* <DEDUP_REMOVED lines=43> */
.L_x_21617:
[----:B------:R-:W-:Y:S05]  /*23b0*/  BSYNC.RECONVERGENT B2 ;  /* 0x0000000000027941 */ /* 0x000fea0003800200 */
.L_x_21616:
        /* <DEDUP_REMOVED lines=17> */
.L_x_21600:
        /* <DEDUP_REMOVED lines=16> */
.L_x_21624:
        /* <DEDUP_REMOVED lines=13> */
.L_x_21626:
[----:B------:R-:W-:Y:S05]  /*26a0*/  BSYNC.RECONVERGENT B3 ;  /* 0x0000000000037941 */ /* 0x000fea0003800200 */
.L_x_21625:
        /* <DEDUP_REMOVED lines=42> */
.L_x_21623:
[----:B------:R-:W-:Y:S05]  /*2950*/  BSYNC.RECONVERGENT B2 ;  /* 0x0000000000027941 */ /* 0x000fea0003800200 */
.L_x_21622:
[----:B------:R-:W0:Y:S01]  /*2960*/  LDC R0, c[0x0][0x404] ;  /* 0x00010100ff007b82 */ /* 0x000e220000000800 */
[----:B------:R-:W-:Y:S01]  /*2970*/  ISETP.NE.AND P3, PT, R121, 0x1, PT ;  /* 0x000000017900780c */ /* 0x000fe20003f65270 */
[----:B------:R-:W-:Y:S01]  /*2980*/  BSSY.RECONVERGENT B2, `(.L_x_21627) ;  /* 0x000004b000027945 */ /* 0x000fe20003800200 */
[----:B------:R-:W-:Y:S01]  /*2990*/  I2FP.F32.U32 R4, R3 ;  /* 0x0000000300047245 */ /* 0x000fe20000201000 */
[----:B------:R-:W-:Y:S02]  /*29a0*/  IMAD.MOV.U32 R3, RZ, RZ, 0x2f800000 ;  /* 0x2f800000ff037424 */ /* 0x000fe400078e00ff */
[----:B------:R-:W-:Y:S02]  /*29b0*/  HFMA2 R122, -RZ, RZ, 0, 1.1920928955078125e-07 ;  /* 0x00000002ff7a7431 */ /* 0x000fe400000001ff */
        /* <DEDUP_REMOVED lines=14> */
.L_x_21629:
        /* <DEDUP_REMOVED lines=13> */
.L_x_21631:
[----:B------:R-:W-:Y:S05]  /*2b70*/  BSYNC.RECONVERGENT B3 ;  /* 0x0000000000037941 */ /* 0x000fea0003800200 */
.L_x_21630:
        /* <DEDUP_REMOVED lines=43> */
.L_x_21628:
[----:B------:R-:W-:Y:S05]  /*2e30*/  BSYNC.RECONVERGENT B2 ;  /* 0x0000000000027941 */ /* 0x000fea0003800200 */
.L_x_21627:
        /* <DEDUP_REMOVED lines=15> */
.L_x_21634:
        /* <DEDUP_REMOVED lines=13> */
.L_x_21636:
[----:B------:R-:W-:Y:S05]  /*3000*/  BSYNC.RECONVERGENT B3 ;  /* 0x0000000000037941 */ /* 0x000fea0003800200 */
.L_x_21635:
        /* <DEDUP_REMOVED lines=43> */
.L_x_21633:
[----:B------:R-:W-:Y:S05]  /*32c0*/  BSYNC.RECONVERGENT B2 ;  /* 0x0000000000027941 */ /* 0x000fea0003800200 */
.L_x_21632:
        /* <DEDUP_REMOVED lines=17> */
.L_x_21639:
        /* <DEDUP_REMOVED lines=13> */
.L_x_21641:
[----:B------:R-:W-:Y:S05]  /*34b0*/  BSYNC.RECONVERGENT B3 ;  /* 0x0000000000037941 */ /* 0x000fea0003800200 */
.L_x_21640:
        /* <DEDUP_REMOVED lines=43> */
.L_x_21638:
[----:B------:R-:W-:Y:S05]  /*3770*/  BSYNC.RECONVERGENT B2 ;  /* 0x0000000000027941 */ /* 0x000fea0003800200 */
.L_x_21637:
        /* <DEDUP_REMOVED lines=15> */
.L_x_21644:
        /* <DEDUP_REMOVED lines=13> */
.L_x_21646:
[----:B------:R-:W-:Y:S05]  /*3940*/  BSYNC.RECONVERGENT B3 ;  /* 0x0000000000037941 */ /* 0x000fea0003800200 */
.L_x_21645:
        /* <DEDUP_REMOVED lines=43> */
.L_x_21643:
[----:B------:R-:W-:Y:S05]  /*3c00*/  BSYNC.RECONVERGENT B2 ;  /* 0x0000000000027941 */ /* 0x000fea0003800200 */
.L_x_21642:
        /* <DEDUP_REMOVED lines=17> */
.L_x_21649:
        /* <DEDUP_REMOVED lines=13> */
.L_x_21651:
[----:B------:R-:W-:Y:S05]  /*3df0*/  BSYNC.RECONVERGENT B3 ;  /* 0x0000000000037941 */ /* 0x000fea0003800200 */
.L_x_21650:
        /* <DEDUP_REMOVED lines=43> */
.L_x_21648:
[----:B------:R-:W-:Y:S05]  /*40b0*/  BSYNC.RECONVERGENT B2 ;  /* 0x0000000000027941 */ /* 0x000fea0003800200 */
.L_x_21647:
        /* <DEDUP_REMOVED lines=15> */
.L_x_21654:
        /* <DEDUP_REMOVED lines=13> */
.L_x_21656:
[----:B------:R-:W-:Y:S05]  /*4280*/  BSYNC.RECONVERGENT B3 ;  /* 0x0000000000037941 */ /* 0x000fea0003800200 */
.L_x_21655:
        /* <DEDUP_REMOVED lines=43> */
.L_x_21653:
[----:B------:R-:W-:Y:S05]  /*4540*/  BSYNC.RECONVERGENT B2 ;  /* 0x0000000000027941 */ /* 0x000fea0003800200 */
.L_x_21652:
        /* <DEDUP_REMOVED lines=17> */
.L_x_21659:
        /* <DEDUP_REMOVED lines=15> */
.L_x_21661:
[----:B------:R-:W-:Y:S05]  /*4750*/  BSYNC.RECONVERGENT B3 ;  /* 0x0000000000037941 */ /* 0x000fea0003800200 */
.L_x_21660:
        /* <DEDUP_REMOVED lines=43> */
.L_x_21658:
[----:B------:R-:W-:Y:S05]  /*4a10*/  BSYNC.RECONVERGENT B2 ;  /* 0x0000000000027941 */ /* 0x000fea0003800200 */
.L_x_21657:
        /* <DEDUP_REMOVED lines=32> */
[----:B------:R-:W-:-:S07]  /*4c20*/  PRMT R0, R5, 0x7610, R0 ;  /* 0x0000761005007816 */ /* 0x000fce0000000000 */
.L_x_21621:
        /* <DEDUP_REMOVED lines=24> */
.L_x_21662:
[----:B01----:R-:W-:Y:S02]  /*4db0*/  IMAD.MOV.U32 R5, RZ, RZ, R120 ;  /* 0x000000ffff057224 */ /* 0x003fe400078e0078 */
[----:B------:R-:W-:-:S07]  /*4dc0*/  VIADD R120, R126, 0x20 ;  /* 0x000000207e787836 */ /* 0x000fce0000000000 */
.L_x_21599:
[----:B------:R-:W-:Y:S05]  /*4dd0*/  BSYNC.RECONVERGENT B1 ;  /* 0x0000000000017941 */ /* 0x000fea0003800200 */
.L_x_21598:
        /* <DEDUP_REMOVED lines=34> */
.L_x_21668:
        /* <DEDUP_REMOVED lines=13> */
.L_x_21670:
[----:B------:R-:W-:Y:S05]  /*50d0*/  BSYNC.RECONVERGENT B3 ;  /* 0x0000000000037941 */ /* 0x000fea0003800200 */
.L_x_21669:
        /* <DEDUP_REMOVED lines=42> */
.L_x_21667:
[----:B------:R-:W-:Y:S05]  /*5380*/  BSYNC.RECONVERGENT B2 ;  /* 0x0000000000027941 */ /* 0x000fea0003800200 */
.L_x_21666:
[----:B------:R-:W0:Y:S01]  /*5390*/  LDC R0, c[0x0][0x404] ;  /* 0x00010100ff007b82 */ /* 0x000e220000000800 */
[----:B------:R-:W-:Y:S01]  /*53a0*/  ISETP.NE.AND P3, PT, R121, 0x1, PT ;  /* 0x000000017900780c */ /* 0x000fe20003f65270 */
[----:B------:R-:W-:Y:S01]  /*53b0*/  BSSY.RECONVERGENT B2, `(.L_x_21671) ;  /* 0x000004b000027945 */ /* 0x000fe20003800200 */
[----:B------:R-:W-:Y:S01]  /*53c0*/  I2FP.F32.U32 R4, R3 ;  /* 0x0000000300047245 */ /* 0x000fe20000201000 */
[----:B------:R-:W-:Y:S02]  /*53d0*/  IMAD.MOV.U32 R3, RZ, RZ, 0x2f800000 ;  /* 0x2f800000ff037424 */ /* 0x000fe400078e00ff */
[----:B------:R-:W-:Y:S02]  /*53e0*/  IMAD.MOV.U32 R123, RZ, RZ, 0x2 ;  /* 0x00000002ff7b7424 */ /* 0x000fe400078e00ff */
        /* <DEDUP_REMOVED lines=14> */
.L_x_21673:
        /* <DEDUP_REMOVED lines=13> */
.L_x_21675:
[----:B------:R-:W-:Y:S05]  /*55a0*/  BSYNC.RECONVERGENT B3 ;  /* 0x0000000000037941 */ /* 0x000fea0003800200 */
.L_x_21674:
        /* <DEDUP_REMOVED lines=43> */
.L_x_21672:
[----:B------:R-:W-:Y:S05]  /*5860*/  BSYNC.RECONVERGENT B2 ;  /* 0x0000000000027941 */ /* 0x000fea0003800200 */
.L_x_21671:
        /* <DEDUP_REMOVED lines=15> */
.L_x_21678:
        /* <DEDUP_REMOVED lines=13> */
.L_x_21680:
[----:B------:R-:W-:Y:S05]  /*5a30*/  BSYNC.RECONVERGENT B3 ;  /* 0x0000000000037941 */ /* 0x000fea0003800200 */
.L_x_21679:
        /* <DEDUP_REMOVED lines=43> */
.L_x_21677:
[----:B------:R-:W-:Y:S05]  /*5cf0*/  BSYNC.RECONVERGENT B2 ;  /* 0x0000000000027941 */ /* 0x000fea0003800200 */
.L_x_21676:
        /* <DEDUP_REMOVED lines=17> */
.L_x_21683:
        /* <DEDUP_REMOVED lines=13> */
.L_x_21685:
[----:B------:R-:W-:Y:S05]  /*5ee0*/  BSYNC.RECONVERGENT B3 ;  /* 0x0000000000037941 */ /* 0x000fea0003800200 */
.L_x_21684:
        /* <DEDUP_REMOVED lines=43> */
.L_x_21682:
[----:B------:R-:W-:Y:S05]  /*61a0*/  BSYNC.RECONVERGENT B2 ;  /* 0x0000000000027941 */ /* 0x000fea0003800200 */
.L_x_21681:
        /* <DEDUP_REMOVED lines=15> */
.L_x_21688:
        /* <DEDUP_REMOVED lines=13> */
.L_x_21690:
[----:B------:R-:W-:Y:S05]  /*6370*/  BSYNC.RECONVERGENT B3 ;  /* 0x0000000000037941 */ /* 0x000fea0003800200 */
.L_x_21689:
        /* <DEDUP_REMOVED lines=43> */
.L_x_21687:
[----:B------:R-:W-:Y:S05]  /*6630*/  BSYNC.RECONVERGENT B2 ;  /* 0x0000000000027941 */ /* 0x000fea0003800200 */
.L_x_21686:
        /* <DEDUP_REMOVED lines=17> */
.L_x_21693:
        /* <DEDUP_REMOVED lines=13> */
.L_x_21695:
[----:B------:R-:W-:Y:S05]  /*6820*/  BSYNC.RECONVERGENT B3 ;  /* 0x0000000000037941 */ /* 0x000fea0003800200 */
.L_x_21694:
        /* <DEDUP_REMOVED lines=43> */
.L_x_21692:
[----:B------:R-:W-:Y:S05]  /*6ae0*/  BSYNC.RECONVERGENT B2 ;  /* 0x0000000000027941 */ /* 0x000fea0003800200 */
.L_x_21691:
        /* <DEDUP_REMOVED lines=15> */
.L_x_21698:
        /* <DEDUP_REMOVED lines=13> */
.L_x_21700:
[----:B------:R-:W-:Y:S05]  /*6cb0*/  BSYNC.RECONVERGENT B3 ;  /* 0x0000000000037941 */ /* 0x000fea0003800200 */
.L_x_21699:
        /* <DEDUP_REMOVED lines=43> */
.L_x_21697:
[----:B------:R-:W-:Y:S05]  /*6f70*/  BSYNC.RECONVERGENT B2 ;  /* 0x0000000000027941 */ /* 0x000fea0003800200 */
.L_x_21696:
        /* <DEDUP_REMOVED lines=17> */
.L_x_21703:
        /* <DEDUP_REMOVED lines=15> */
.L_x_21705:
[----:B------:R-:W-:Y:S05]  /*7180*/  BSYNC.RECONVERGENT B3 ;  /* 0x0000000000037941 */ /* 0x000fea0003800200 */
.L_x_21704:
        /* <DEDUP_REMOVED lines=43> */
.L_x_21702:
[----:B------:R-:W-:Y:S05]  /*7440*/  BSYNC.RECONVERGENT B2 ;  /* 0x0000000000027941 */ /* 0x000fea0003800200 */
.L_x_21701:
        /* <DEDUP_REMOVED lines=32> */
[----:B------:R-:W-:Y:S01]  /*7650*/  PRMT R2, R123, 0x7610, R2 ;  /* 0x000076107b027816 */ /* 0x000fe20000000002 */
[----:B------:R-:W-:Y:S06]  /*7660*/  BRA `(.L_x_21706) ;  /* 0x0000001000e87947 */ /* 0x000fec0003800000 */
.L_x_21665:
        /* <DEDUP_REMOVED lines=16> */
.L_x_21709:
        /* <DEDUP_REMOVED lines=13> */
.L_x_21711:
[----:B------:R-:W-:Y:S05]  /*7840*/  BSYNC.RECONVERGENT B3 ;  /* 0x0000000000037941 */ /* 0x000fea0003800200 */
.L_x_21710:
        /* <DEDUP_REMOVED lines=43> */
.L_x_21708:
[----:B------:R-:W-:Y:S05]  /*7b00*/  BSYNC.RECONVERGENT B2 ;  /* 0x0000000000027941 */ /* 0x000fea0003800200 */
.L_x_21707:
        /* <DEDUP_REMOVED lines=18> */
.L_x_21714:
        /* <DEDUP_REMOVED lines=13> */
.L_x_21716:
[----:B------:R-:W-:Y:S05]  /*7d00*/  BSYNC.RECONVERGENT B3 ;  /* 0x0000000000037941 */ /* 0x000fea0003800200 */
.L_x_21715:
        /* <DEDUP_REMOVED lines=43> */
.L_x_21713:
[----:B------:R-:W-:Y:S05]  /*7fc0*/  BSYNC.RECONVERGENT B2 ;  /* 0x0000000000027941 */ /* 0x000fea0003800200 */
.L_x_21712:
        /* <DEDUP_REMOVED lines=16> */
.L_x_21719:
        /* <DEDUP_REMOVED lines=13> */
.L_x_21721:
[----:B------:R-:W-:Y:S05]  /*81a0*/  BSYNC.RECONVERGENT B3 ;  /* 0x0000000000037941 */ /* 0x000fea0003800200 */
.L_x_21720:
        /* <DEDUP_REMOVED lines=43> */
.L_x_21718:
[----:B------:R-:W-:Y:S05]  /*8460*/  BSYNC.RECONVERGENT B2 ;  /* 0x0000000000027941 */ /* 0x000fea0003800200 */
.L_x_21717:
        /* <DEDUP_REMOVED lines=16> */
.L_x_21724:
        /* <DEDUP_REMOVED lines=13> */
.L_x_21726:
[----:B------:R-:W-:Y:S05]  /*8640*/  BSYNC.RECONVERGENT B3 ;  /* 0x0000000000037941 */ /* 0x000fea0003800200 */
.L_x_21725:
        /* <DEDUP_REMOVED lines=43> */
.L_x_21723:
[----:B------:R-:W-:Y:S05]  /*8900*/  BSYNC.RECONVERGENT B2 ;  /* 0x0000000000027941 */ /* 0x000fea0003800200 */
.L_x_21722:
        /* <DEDUP_REMOVED lines=16> */
.L_x_21706:
        /* <DEDUP_REMOVED lines=24> */
.L_x_21727:
[----:B01----:R-:W-:Y:S01]  /*8b90*/  MOV R5, R122 ;  /* 0x0000007a00057202 */ /* 0x003fe20000000f00 */
[----:B------:R-:W-:-:S07]  /*8ba0*/  VIADD R120, R120, 0x20 ;  /* 0x0000002078787836 */ /* 0x000fce0000000000 */
.L_x_21664:
[----:B------:R-:W-:Y:S05]  /*8bb0*/  BSYNC.RECONVERGENT B1 ;  /* 0x0000000000017941 */ /* 0x000fea0003800200 */
.L_x_21663:
        /* <DEDUP_REMOVED lines=34> */
.L_x_21733:
        /* <DEDUP_REMOVED lines=13> */
.L_x_21735:
[----:B------:R-:W-:Y:S05]  /*8eb0*/  BSYNC.RECONVERGENT B3 ;  /* 0x0000000000037941 */ /* 0x000fea0003800200 */
.L_x_21734:
        /* <DEDUP_REMOVED lines=42> */
.L_x_21732:
[----:B------:R-:W-:Y:S05]  /*9160*/  BSYNC.RECONVERGENT B2 ;  /* 0x0000000000027941 */ /* 0x000fea0003800200 */
.L_x_21731:
[----:B------:R-:W0:Y:S01]  /*9170*/  LDC R3, c[0x0][0x404] ;  /* 0x00010100ff037b82 */ /* 0x000e220000000800 */
[----:B------:R-:W-:Y:S01]  /*9180*/  ISETP.NE.AND P3, PT, R121, 0x1, PT ;  /* 0x000000017900780c */ /* 0x000fe20003f65270 */
[----:B------:R-:W-:Y:S01]  /*9190*/  BSSY.RECONVERGENT B2, `(.L_x_21736) ;  /* 0x000004b000027945 */ /* 0x000fe20003800200 */
[----:B------:R-:W-:Y:S01]  /*91a0*/  I2FP.F32.U32 R5, R0 ;  /* 0x0000000000057245 */ /* 0x000fe20000201000 */
[----:B------:R-:W-:Y:S02]  /*91b0*/  HFMA2 R0, -RZ, RZ, 0.1171875, 0 ;  /* 0x2f800000ff007431 */ /* 0x000fe400000001ff */
[----:B------:R-:W-:Y:S02]  /*91c0*/  IMAD.MOV.U32 R123, RZ, RZ, 0x2 ;  /* 0x00000002ff7b7424 */ /* 0x000fe400078e00ff */
        /* <DEDUP_REMOVED lines=14> */
.L_x_21738:
        /* <DEDUP_REMOVED lines=13> */
.L_x_21740:
[----:B------:R-:W-:Y:S05]  /*9380*/  BSYNC.RECONVERGENT B3 ;  /* 0x0000000000037941 */ /* 0x000fea0003800200 */
.L_x_21739:
        /* <DEDUP_REMOVED lines=43> */
.L_x_21737:
[----:B------:R-:W-:Y:S05]  /*9640*/  BSYNC.RECONVERGENT B2 ;  /* 0x0000000000027941 */ /* 0x000fea0003800200 */
.L_x_21736:
        /* <DEDUP_REMOVED lines=15> */
.L_x_21743:
        /* <DEDUP_REMOVED lines=13> */
.L_x_21745:
[----:B------:R-:W-:Y:S05]  /*9810*/  BSYNC.RECONVERGENT B3 ;  /* 0x0000000000037941 */ /* 0x000fea0003800200 */
.L_x_21744:
        /* <DEDUP_REMOVED lines=43> */
.L_x_21742:
[----:B------:R-:W-:Y:S05]  /*9ad0*/  BSYNC.RECONVERGENT B2 ;  /* 0x0000000000027941 */ /* 0x000fea0003800200 */
.L_x_21741:
        /* <DEDUP_REMOVED lines=17> */
.L_x_21748:
        /* <DEDUP_REMOVED lines=13> */
.L_x_21750:
[----:B------:R-:W-:Y:S05]  /*9cc0*/  BSYNC.RECONVERGENT B3 ;  /* 0x0000000000037941 */ /* 0x000fea0003800200 */
.L_x_21749:
        /* <DEDUP_REMOVED lines=43> */
.L_x_21747:
[----:B------:R-:W-:Y:S05]  /*9f80*/  BSYNC.RECONVERGENT B2 ;  /* 0x0000000000027941 */ /* 0x000fea0003800200 */
.L_x_21746:
        /* <DEDUP_REMOVED lines=15> */
.L_x_21753:
        /* <DEDUP_REMOVED lines=13> */
.L_x_21755:
[----:B------:R-:W-:Y:S05]  /*a150*/  BSYNC.RECONVERGENT B3 ;  /* 0x0000000000037941 */ /* 0x000fea0003800200 */
.L_x_21754:
        /* <DEDUP_REMOVED lines=43> */
.L_x_21752:
[----:B------:R-:W-:Y:S05]  /*a410*/  BSYNC.RECONVERGENT B2 ;  /* 0x0000000000027941 */ /* 0x000fea0003800200 */
.L_x_21751:
        /* <DEDUP_REMOVED lines=17> */
.L_x_21758:
        /* <DEDUP_REMOVED lines=13> */
.L_x_21760:
[----:B------:R-:W-:Y:S05]  /*a600*/  BSYNC.RECONVERGENT B3 ;  /* 0x0000000000037941 */ /* 0x000fea0003800200 */
.L_x_21759:
        /* <DEDUP_REMOVED lines=43> */
.L_x_21757:
[----:B------:R-:W-:Y:S05]  /*a8c0*/  BSYNC.RECONVERGENT B2 ;  /* 0x0000000000027941 */ /* 0x000fea0003800200 */
.L_x_21756:
        /* <DEDUP_REMOVED lines=15> */
.L_x_21763:
        /* <DEDUP_REMOVED lines=13> */
.L_x_21765:
[----:B------:R-:W-:Y:S05]  /*aa90*/  BSYNC.RECONVERGENT B3 ;  /* 0x0000000000037941 */ /* 0x000fea0003800200 */
.L_x_21764:
        /* <DEDUP_REMOVED lines=43> */
.L_x_21762:
[----:B------:R-:W-:Y:S05]  /*ad50*/  BSYNC.RECONVERGENT B2 ;  /* 0x0000000000027941 */ /* 0x000fea0003800200 */
.L_x_21761:
        /* <DEDUP_REMOVED lines=17> */
.L_x_21768:
        /* <DEDUP_REMOVED lines=15> */
.L_x_21770:
[----:B------:R-:W-:Y:S05]  /*af60*/  BSYNC.RECONVERGENT B3 ;  /* 0x0000000000037941 */ /* 0x000fea0003800200 */
.L_x_21769:
        /* <DEDUP_REMOVED lines=43> */
.L_x_21767:
[----:B------:R-:W-:Y:S05]  /*b220*/  BSYNC.RECONVERGENT B2 ;  /* 0x0000000000027941 */ /* 0x000fea0003800200 */
.L_x_21766:
        /* <DEDUP_REMOVED lines=34> */
.L_x_21730:
        /* <DEDUP_REMOVED lines=16> */
.L_x_21774:
        /* <DEDUP_REMOVED lines=13> */
.L_x_21776:
[----:B------:R-:W-:Y:S05]  /*b620*/  BSYNC.RECONVERGENT B3 ;  /* 0x0000000000037941 */ /* 0x000fea0003800200 */
.L_x_21775:
        /* <DEDUP_REMOVED lines=43> */
.L_x_21773:
[----:B------:R-:W-:Y:S05]  /*b8e0*/  BSYNC.RECONVERGENT B2 ;  /* 0x0000000000027941 */ /* 0x000fea0003800200 */
.L_x_21772:
[----:B------:R-:W0:Y:S01]  /*b8f0*/  LDC R5, c[0x0][0x404] ;  /* 0x00010100ff057b82 */ /* 0x000e220000000800 */
[----:B------:R-:W-:Y:S01]  /*b900*/  ISETP.NE.AND P3, PT, R123, 0x1, PT ;  /* 0x000000017b00780c */ /* 0x000fe20003f65270 */
[----:B------:R-:W-:Y:S01]  /*b910*/  BSSY.RECONVERGENT B2, `(.L_x_21777) ;  /* 0x0000049000027945 */ /* 0x000fe20003800200 */
[----:B------:R-:W-:Y:S01]  /*b920*/  I2FP.F32.U32 R8, R121 ;  /* 0x0000007900087245 */ /* 0x000fe20000201000 */
[----:B------:R-:W-:Y:S02]  /*b930*/  IMAD.MOV.U32 R121, RZ, RZ, 0x2f800000 ;  /* 0x2f800000ff797424 */ /* 0x000fe400078e00ff */
[----:B------:R-:W-:Y:S02]  /*b940*/  HFMA2 R127, -RZ, RZ, 0, 1.1920928955078125e-07 ;  /* 0x00000002ff7f7431 */ /* 0x000fe400000001ff */
[----:B------:R-:W-:-:S05]  /*b950*/  FFMA.FTZ R8, R8, R121, 1.1641532182693481445e-10 ;  /* 0x2f00000008087423 */ /* 0x000fca0000010079 */
[----:B0-----:R-:W-:Y:S01]  /*b960*/  FSETP.LE.FTZ.AND P2, PT, R8, R5, PT ;  /* 0x000000050800720b */ /* 0x001fe20003f53000 */
        /* <DEDUP_REMOVED lines=10> */
.L_x_21779:
        /* <DEDUP_REMOVED lines=13> */
.L_x_21781:
[----:B------:R-:W-:Y:S05]  /*bae0*/  BSYNC.RECONVERGENT B3 ;  /* 0x0000000000037941 */ /* 0x000fea0003800200 */
.L_x_21780:
        /* <DEDUP_REMOVED lines=43> */
.L_x_21778:
[----:B------:R-:W-:Y:S05]  /*bda0*/  BSYNC.RECONVERGENT B2 ;  /* 0x0000000000027941 */ /* 0x000fea0003800200 */
.L_x_21777:
        /* <DEDUP_REMOVED lines=16> */
.L_x_21784:
        /* <DEDUP_REMOVED lines=13> */
.L_x_21786:
[----:B------:R-:W-:Y:S05]  /*bf80*/  BSYNC.RECONVERGENT B3 ;  /* 0x0000000000037941 */ /* 0x000fea0003800200 */
.L_x_21785:
        /* <DEDUP_REMOVED lines=43> */
.L_x_21783:
[----:B------:R-:W-:Y:S05]  /*c240*/  BSYNC.RECONVERGENT B2 ;  /* 0x0000000000027941 */ /* 0x000fea0003800200 */
.L_x_21782:
[----:B------:R-:W-:Y:S01]  /*c250*/  ISETP.NE.AND P5, PT, R131, 0x1, PT ;  /* 0x000000018300780c */ /* 0x000fe20003fa5270 */
[----:B------:R-:W-:Y:S01]  /*c260*/  BSSY.RECONVERGENT B2, `(.L_x_21787) ;  /* 0x0000048000027945 */ /* 0x000fe20003800200 */
[----:B------:R-:W-:Y:S01]  /*c270*/  I2FP.F32.U32 R8, R123 ;  /* 0x0000007b00087245 */ /* 0x000fe20000201000 */
[----:B------:R-:W-:-:S04]  /*c280*/  IMAD.MOV.U32 R123, RZ, RZ, R6 ;  /* 0x000000ffff7b7224 */ /* 0x000fc800078e0006 */
        /* <DEDUP_REMOVED lines=12> */
.L_x_21789:
        /* <DEDUP_REMOVED lines=13> */
.L_x_21791:
[----:B------:R-:W-:Y:S05]  /*c420*/  BSYNC.RECONVERGENT B3 ;  /* 0x0000000000037941 */ /* 0x000fea0003800200 */
.L_x_21790:
        /* <DEDUP_REMOVED lines=43> */
.L_x_21788:
[----:B------:R-:W-:Y:S05]  /*c6e0*/  BSYNC.RECONVERGENT B2 ;  /* 0x0000000000027941 */ /* 0x000fea0003800200 */
.L_x_21787:
        /* <DEDUP_REMOVED lines=16> */
.L_x_21771:
        /* <DEDUP_REMOVED lines=24> */
.L_x_21792:
[----:B01----:R-:W-:Y:S01]  /*c970*/  IMAD.MOV.U32 R5, RZ, RZ, R122 ;  /* 0x000000ffff057224 */ /* 0x003fe200078e007a */
[----:B------:R-:W-:-:S07]  /*c980*/  IADD3 R120, PT, PT, R120, 0x20, RZ ;  /* 0x0000002078787810 */ /* 0x000fce0007ffe0ff */
.L_x_21729:
[----:B------:R-:W-:Y:S05]  /*c990*/  BSYNC.RECONVERGENT B1 ;  /* 0x0000000000017941 */ /* 0x000fea0003800200 */
.L_x_21728:
        /* <DEDUP_REMOVED lines=34> */
.L_x_21798:
        /* <DEDUP_REMOVED lines=13> */
.L_x_21800:
[----:B------:R-:W-:Y:S05]  /*cc90*/  BSYNC.RECONVERGENT B3 ;  /* 0x0000000000037941 */ /* 0x000fea0003800200 */
.L_x_21799:
        /* <DEDUP_REMOVED lines=42> */
.L_x_21797:
[----:B------:R-:W-:Y:S05]  /*cf40*/  BSYNC.RECONVERGENT B2 ;  /* 0x0000000000027941 */ /* 0x000fea0003800200 */
.L_x_21796:
        /* <DEDUP_REMOVED lines=20> */
.L_x_21803:
        /* <DEDUP_REMOVED lines=13> */
.L_x_21805:
[----:B------:R-:W-:Y:S05]  /*d160*/  BSYNC.RECONVERGENT B3 ;  /* 0x0000000000037941 */ /* 0x000fea0003800200 */
.L_x_21804:
        /* <DEDUP_REMOVED lines=43> */
.L_x_21802:
[----:B------:R-:W-:Y:S05]  /*d420*/  BSYNC.RECONVERGENT B2 ;  /* 0x0000000000027941 */ /* 0x000fea0003800200 */
.L_x_21801:
        /* <DEDUP_REMOVED lines=15> */
.L_x_21808:
        /* <DEDUP_REMOVED lines=13> */
.L_x_21810:
[----:B------:R-:W-:Y:S05]  /*d5f0*/  BSYNC.RECONVERGENT B3 ;  /* 0x0000000000037941 */ /* 0x000fea0003800200 */
.L_x_21809:
        /* <DEDUP_REMOVED lines=43> */
.L_x_21807:
[----:B------:R-:W-:Y:S05]  /*d8b0*/  BSYNC.RECONVERGENT B2 ;  /* 0x0000000000027941 */ /* 0x000fea0003800200 */
.L_x_21806:
        /* <DEDUP_REMOVED lines=17> */
.L_x_21813:
        /* <DEDUP_REMOVED lines=13> */
.L_x_21815:
[----:B------:R-:W-:Y:S05]  /*daa0*/  BSYNC.RECONVERGENT B3 ;  /* 0x0000000000037941 */ /* 0x000fea0003800200 */
.L_x_21814:
        /* <DEDUP_REMOVED lines=43> */
.L_x_21812:
[----:B------:R-:W-:Y:S05]  /*dd60*/  BSYNC.RECONVERGENT B2 ;  /* 0x0000000000027941 */ /* 0x000fea0003800200 */
.L_x_21811:
        /* <DEDUP_REMOVED lines=15> */
.L_x_21818:
        /* <DEDUP_REMOVED lines=13> */
.L_x_21820:
[----:B------:R-:W-:Y:S05]  /*df30*/  BSYNC.RECONVERGENT B3 ;  /* 0x0000000000037941 */ /* 0x000fea0003800200 */
.L_x_21819:
        /* <DEDUP_REMOVED lines=43> */
.L_x_21817:
[----:B------:R-:W-:Y:S05]  /*e1f0*/  BSYNC.RECONVERGENT B2 ;  /* 0x0000000000027941 */ /* 0x000fea0003800200 */
.L_x_21816:
        /* <DEDUP_REMOVED lines=17> */
.L_x_21823:
        /* <DEDUP_REMOVED lines=13> */
.L_x_21825:
[----:B------:R-:W-:Y:S05]  /*e3e0*/  BSYNC.RECONVERGENT B3 ;  /* 0x0000000000037941 */ /* 0x000fea0003800200 */
.L_x_21824:
        /* <DEDUP_REMOVED lines=43> */
.L_x_21822:
[----:B------:R-:W-:Y:S05]  /*e6a0*/  BSYNC.RECONVERGENT B2 ;  /* 0x0000000000027941 */ /* 0x000fea0003800200 */
.L_x_21821:
        /* <DEDUP_REMOVED lines=15> */
.L_x_21828:
        /* <DEDUP_REMOVED lines=13> */
.L_x_21830:
[----:B------:R-:W-:Y:S05]  /*e870*/  BSYNC.RECONVERGENT B3 ;  /* 0x0000000000037941 */ /* 0x000fea0003800200 */
.L_x_21829:
        /* <DEDUP_REMOVED lines=43> */
.L_x_21827:
[----:B------:R-:W-:Y:S05]  /*eb30*/  BSYNC.RECONVERGENT B2 ;  /* 0x0000000000027941 */ /* 0x000fea0003800200 */
.L_x_21826:
        /* <DEDUP_REMOVED lines=17> */
.L_x_21833:
        /* <DEDUP_REMOVED lines=15> */
.L_x_21835:
[----:B------:R-:W-:Y:S05]  /*ed40*/  BSYNC.RECONVERGENT B3 ;  /* 0x0000000000037941 */ /* 0x000fea0003800200 */
.L_x_21834:
        /* <DEDUP_REMOVED lines=43> */
.L_x_21832:
[----:B------:R-:W-:Y:S05]  /*f000*/  BSYNC.RECONVERGENT B2 ;  /* 0x0000000000027941 */ /* 0x000fea0003800200 */
.L_x_21831:
        /* <DEDUP_REMOVED lines=34> */
.L_x_21795:
        /* <DEDUP_REMOVED lines=16> */
.L_x_21839:
        /* <DEDUP_REMOVED lines=13> */
.L_x_21841:
[----:B------:R-:W-:Y:S05]  /*f400*/  BSYNC.RECONVERGENT B3 ;  /* 0x0000000000037941 */ /* 0x000fea0003800200 */
.L_x_21840:
        /* <DEDUP_REMOVED lines=43> */
.L_x_21838:
[----:B------:R-:W-:Y:S05]  /*f6c0*/  BSYNC.RECONVERGENT B2 ;  /* 0x0000000000027941 */ /* 0x000fea0003800200 */
.L_x_21837:
        /* <DEDUP_REMOVED lines=18> */
.L_x_21844:
        /* <DEDUP_REMOVED lines=13> */
.L_x_21846:
[----:B------:R-:W-:Y:S05]  /*f8c0*/  BSYNC.RECONVERGENT B3 ;  /* 0x0000000000037941 */ /* 0x000fea0003800200 */
.L_x_21845:
        /* <DEDUP_REMOVED lines=43> */
.L_x_21843:
[----:B------:R-:W-:Y:S05]  /*fb80*/  BSYNC.RECONVERGENT B2 ;  /* 0x0000000000027941 */ /* 0x000fea0003800200 */
.L_x_21842:
        /* <DEDUP_REMOVED lines=16> */
.L_x_21849:
        /* <DEDUP_REMOVED lines=13> */
.L_x_21851:
[----:B------:R-:W-:Y:S05]  /*fd60*/  BSYNC.RECONVERGENT B3 ;  /* 0x0000000000037941 */ /* 0x000fea0003800200 */
.L_x_21850:
        /* <DEDUP_REMOVED lines=43> */
.L_x_21848:
[----:B------:R-:W-:Y:S05]  /*10020*/  BSYNC.RECONVERGENT B2 ;  /* 0x0000000000027941 */ /* 0x000fea0003800200 */
.L_x_21847:
        /* <DEDUP_REMOVED lines=16> */
.L_x_21854:
        /* <DEDUP_REMOVED lines=13> */
.L_x_21856:
[----:B------:R-:W-:Y:S05]  /*10200*/  BSYNC.RECONVERGENT B3 ;  /* 0x0000000000037941 */ /* 0x000fea0003800200 */
.L_x_21855:
        /* <DEDUP_REMOVED lines=43> */
.L_x_21853:
[----:B------:R-:W-:Y:S05]  /*104c0*/  BSYNC.RECONVERGENT B2 ;  /* 0x0000000000027941 */ /* 0x000fea0003800200 */
.L_x_21852:
        /* <DEDUP_REMOVED lines=16> */
.L_x_21836:
        /* <DEDUP_REMOVED lines=24> */
.L_x_21857:
[----:B01----:R-:W-:Y:S02]  /*10750*/  IMAD.MOV.U32 R5, RZ, RZ, R122 ;  /* 0x000000ffff057224 */ /* 0x003fe400078e007a */
[----:B------:R-:W-:-:S07]  /*10760*/  VIADD R120, R120, 0x20 ;  /* 0x0000002078787836 */ /* 0x000fce0000000000 */
.L_x_21794:
[----:B------:R-:W-:Y:S05]  /*10770*/  BSYNC.RECONVERGENT B1 ;  /* 0x0000000000017941 */ /* 0x000fea0003800200 */
.L_x_21793:
        /* <DEDUP_REMOVED lines=34> */
.L_x_21863:
        /* <DEDUP_REMOVED lines=13> */
.L_x_21865:
[----:B------:R-:W-:Y:S05]  /*10a70*/  BSYNC.RECONVERGENT B3 ;  /* 0x0000000000037941 */ /* 0x000fea0003800200 */
.L_x_21864:
        /* <DEDUP_REMOVED lines=42> */
.L_x_21862:
[----:B------:R-:W-:Y:S05]  /*10d20*/  BSYNC.RECONVERGENT B2 ;  /* 0x0000000000027941 */ /* 0x000fea0003800200 */
.L_x_21861:
        /* <DEDUP_REMOVED lines=20> */
.L_x_21868:
        /* <DEDUP_REMOVED lines=13> */
.L_x_21870:
[----:B------:R-:W-:Y:S05]  /*10f40*/  BSYNC.RECONVERGENT B3 ;  /* 0x0000000000037941 */ /* 0x000fea0003800200 */
.L_x_21869:
        /* <DEDUP_REMOVED lines=43> */
.L_x_21867:
[----:B------:R-:W-:Y:S05]  /*11200*/  BSYNC.RECONVERGENT B2 ;  /* 0x0000000000027941 */ /* 0x000fea0003800200 */
.L_x_21866:
        /* <DEDUP_REMOVED lines=15> */
.L_x_21873:
        /* <DEDUP_REMOVED lines=13> */
.L_x_21875:
[----:B------:R-:W-:Y:S05]  /*113d0*/  BSYNC.RECONVERGENT B3 ;  /* 0x0000000000037941 */ /* 0x000fea0003800200 */
.L_x_21874:
        /* <DEDUP_REMOVED lines=43> */
.L_x_21872:
[----:B------:R-:W-:Y:S05]  /*11690*/  BSYNC.RECONVERGENT B2 ;  /* 0x0000000000027941 */ /* 0x000fea0003800200 */
.L_x_21871:
        /* <DEDUP_REMOVED lines=17> */
.L_x_21878:
        /* <DEDUP_REMOVED lines=13> */
.L_x_21880:
[----:B------:R-:W-:Y:S05]  /*11880*/  BSYNC.RECONVERGENT B3 ;  /* 0x0000000000037941 */ /* 0x000fea0003800200 */
.L_x_21879:
        /* <DEDUP_REMOVED lines=43> */
.L_x_21877:
[----:B------:R-:W-:Y:S05]  /*11b40*/  BSYNC.RECONVERGENT B2 ;  /* 0x0000000000027941 */ /* 0x000fea0003800200 */
.L_x_21876:
        /* <DEDUP_REMOVED lines=15> */
.L_x_21883:
        /* <DEDUP_REMOVED lines=13> */
.L_x_21885:
[----:B------:R-:W-:Y:S05]  /*11d10*/  BSYNC.RECONVERGENT B3 ;  /* 0x0000000000037941 */ /* 0x000fea0003800200 */
.L_x_21884:
        /* <DEDUP_REMOVED lines=43> */
.L_x_21882:
[----:B------:R-:W-:Y:S05]  /*11fd0*/  BSYNC.RECONVERGENT B2 ;  /* 0x0000000000027941 */ /* 0x000fea0003800200 */
.L_x_21881:
        /* <DEDUP_REMOVED lines=17> */
.L_x_21888:
        /* <DEDUP_REMOVED lines=13> */
.L_x_21890:
[----:B------:R-:W-:Y:S05]  /*121c0*/  BSYNC.RECONVERGENT B3 ;  /* 0x0000000000037941 */ /* 0x000fea0003800200 */
.L_x_21889:
        /* <DEDUP_REMOVED lines=43> */
.L_x_21887:
[----:B------:R-:W-:Y:S05]  /*12480*/  BSYNC.RECONVERGENT B2 ;  /* 0x0000000000027941 */ /* 0x000fea0003800200 */
.L_x_21886:
        /* <DEDUP_REMOVED lines=15> */
.L_x_21893:
        /* <DEDUP_REMOVED lines=13> */
.L_x_21895:
[----:B------:R-:W-:Y:S05]  /*12650*/  BSYNC.RECONVERGENT B3 ;  /* 0x0000000000037941 */ /* 0x000fea0003800200 */
.L_x_21894:
        /* <DEDUP_REMOVED lines=43> */
.L_x_21892:
[----:B------:R-:W-:Y:S05]  /*12910*/  BSYNC.RECONVERGENT B2 ;  /* 0x0000000000027941 */ /* 0x000fea0003800200 */
.L_x_21891:
        /* <DEDUP_REMOVED lines=17> */
.L_x_21898:
        /* <DEDUP_REMOVED lines=15> */
.L_x_21900:
[----:B------:R-:W-:Y:S05]  /*12b20*/  BSYNC.RECONVERGENT B3 ;  /* 0x0000000000037941 */ /* 0x000fea0003800200 */
.L_x_21899:
        /* <DEDUP_REMOVED lines=43> */
.L_x_21897:
[----:B------:R-:W-:Y:S05]  /*12de0*/  BSYNC.RECONVERGENT B2 ;  /* 0x0000000000027941 */ /* 0x000fea0003800200 */
.L_x_21896:
        /* <DEDUP_REMOVED lines=34> */
.L_x_21860:
        /* <DEDUP_REMOVED lines=16> */
.L_x_21904:
        /* <DEDUP_REMOVED lines=13> */
.L_x_21906:
[----:B------:R-:W-:Y:S05]  /*131e0*/  BSYNC.RECONVERGENT B3 ;  /* 0x0000000000037941 */ /* 0x000fea0003800200 */
.L_x_21905:
        /* <DEDUP_REMOVED lines=43> */
.L_x_21903:
[----:B------:R-:W-:Y:S05]  /*134a0*/  BSYNC.RECONVERGENT B2 ;  /* 0x0000000000027941 */ /* 0x000fea0003800200 */
.L_x_21902:
[----:B------:R-:W0:Y:S01]  /*134b0*/  LDC R5, c[0x0][0x404] ;  /* 0x00010100ff057b82 */ /* 0x000e220000000800 */
[----:B------:R-:W-:Y:S01]  /*134c0*/  ISETP.NE.AND P3, PT, R127, 0x1, PT ;  /* 0x000000017f00780c */ /* 0x000fe20003f65270 */
[----:B------:R-:W-:Y:S01]  /*134d0*/  BSSY.RECONVERGENT B2, `(.L_x_21907) ;  /* 0x0000049000027945 */ /* 0x000fe20003800200 */
[----:B------:R-:W-:Y:S01]  /*134e0*/  I2FP.F32.U32 R8, R121 ;  /* 0x0000007900087245 */ /* 0x000fe20000201000 */
[----:B------:R-:W-:Y:S02]  /*134f0*/  HFMA2 R121, -RZ, RZ, 0.1171875, 0 ;  /* 0x2f800000ff797431 */ /* 0x000fe400000001ff */
[----:B------:R-:W-:Y:S02]  /*13500*/  IMAD.MOV.U32 R128, RZ, RZ, 0x2 ;  /* 0x00000002ff807424 */ /* 0x000fe400078e00ff */
        /* <DEDUP_REMOVED lines=12> */
.L_x_21909:
        /* <DEDUP_REMOVED lines=13> */
.L_x_21911:
[----:B------:R-:W-:Y:S05]  /*136a0*/  BSYNC.RECONVERGENT B3 ;  /* 0x0000000000037941 */ /* 0x000fea0003800200 */
.L_x_21910:
        /* <DEDUP_REMOVED lines=43> */
.L_x_21908:
[----:B------:R-:W-:Y:S05]  /*13960*/  BSYNC.RECONVERGENT B2 ;  /* 0x0000000000027941 */ /* 0x000fea0003800200 */
.L_x_21907:
        /* <DEDUP_REMOVED lines=16> */
.L_x_21914:
        /* <DEDUP_REMOVED lines=13> */
.L_x_21916:
[----:B------:R-:W-:Y:S05]  /*13b40*/  BSYNC.RECONVERGENT B3 ;  /* 0x0000000000037941 */ /* 0x000fea0003800200 */
.L_x_21915:
        /* <DEDUP_REMOVED lines=43> */
.L_x_21913:
[----:B------:R-:W-:Y:S05]  /*13e00*/  BSYNC.RECONVERGENT B2 ;  /* 0x0000000000027941 */ /* 0x000fea0003800200 */
.L_x_21912:
        /* <DEDUP_REMOVED lines=16> */
.L_x_21919:
        /* <DEDUP_REMOVED lines=13> */
.L_x_21921:
[----:B------:R-:W-:Y:S05]  /*13fe0*/  BSYNC.RECONVERGENT B3 ;  /* 0x0000000000037941 */ /* 0x000fea0003800200 */
.L_x_21920:
        /* <DEDUP_REMOVED lines=43> */
.L_x_21918:
[----:B------:R-:W-:Y:S05]  /*142a0*/  BSYNC.RECONVERGENT B2 ;  /* 0x0000000000027941 */ /* 0x000fea0003800200 */
.L_x_21917:
        /* <DEDUP_REMOVED lines=16> */
.L_x_21901:
        /* <DEDUP_REMOVED lines=24> */
.L_x_21922:
[----:B01----:R-:W-:Y:S01]  /*14530*/  MOV R5, R122 ;  /* 0x0000007a00057202 */ /* 0x003fe20000000f00 */
[----:B------:R-:W-:-:S07]  /*14540*/  VIADD R120, R120, 0x20 ;  /* 0x0000002078787836 */ /* 0x000fce0000000000 */
.L_x_21859:
[----:B------:R-:W-:Y:S05]  /*14550*/  BSYNC.RECONVERGENT B1 ;  /* 0x0000000000017941 */ /* 0x000fea0003800200 */
.L_x_21858:
        /* <DEDUP_REMOVED lines=34> */
.L_x_21928:
        /* <DEDUP_REMOVED lines=13> */
.L_x_21930:
[----:B------:R-:W-:Y:S05]  /*14850*/  BSYNC.RECONVERGENT B3 ;  /* 0x0000000000037941 */ /* 0x000fea0003800200 */
.L_x_21929:
        /* <DEDUP_REMOVED lines=41> */
[----:B------:R-:W-:-:S07]  /*14af0*/  LOP3.LUT R10, R2, UR32, R123, 0x96, !PT ;  /* 0x00000020020a7c12 */ /* 0x000fce000f8e967b */
.L_x_21927:
[----:B------:R-:W-:Y:S05]  /*14b00*/  BSYNC.RECONVERGENT B2 ;  /* 0x0000000000027941 */ /* 0x000fea0003800200 */
.L_x_21926:
        /* <DEDUP_REMOVED lines=8> */
[----:B------:R-:W-:-:S02]  /*14b90*/  IMAD.MOV.U32 R4, RZ, RZ, R6 ;  /* 0x000000ffff047224 */ /* 0x000fc400078e0006 */
        /* <DEDUP_REMOVED lines=11> */
.L_x_21933:
        /* <DEDUP_REMOVED lines=13> */
.L_x_21935:
[----:B------:R-:W-:Y:S05]  /*14d20*/  BSYNC.RECONVERGENT B3 ;  /* 0x0000000000037941 */ /* 0x000fea0003800200 */
.L_x_21934:
        /* <DEDUP_REMOVED lines=43> */
.L_x_21932:
[----:B------:R-:W-:Y:S05]  /*14fe0*/  BSYNC.RECONVERGENT B2 ;  /* 0x0000000000027941 */ /* 0x000fea0003800200 */
.L_x_21931:
        /* <DEDUP_REMOVED lines=15> */
.L_x_21938:
        /* <DEDUP_REMOVED lines=13> */
.L_x_21940:
[----:B------:R-:W-:Y:S05]  /*151b0*/  BSYNC.RECONVERGENT B3 ;  /* 0x0000000000037941 */ /* 0x000fea0003800200 */
.L_x_21939:
        /* <DEDUP_REMOVED lines=43> */
.L_x_21937:
[----:B------:R-:W-:Y:S05]  /*15470*/  BSYNC.RECONVERGENT B2 ;  /* 0x0000000000027941 */ /* 0x000fea0003800200 */
.L_x_21936:
        /* <DEDUP_REMOVED lines=17> */
.L_x_21943:
        /* <DEDUP_REMOVED lines=13> */
.L_x_21945:
[----:B------:R-:W-:Y:S05]  /*15660*/  BSYNC.RECONVERGENT B3 ;  /* 0x0000000000037941 */ /* 0x000fea0003800200 */
.L_x_21944:
        /* <DEDUP_REMOVED lines=43> */
.L_x_21942:
[----:B------:R-:W-:Y:S05]  /*15920*/  BSYNC.RECONVERGENT B2 ;  /* 0x0000000000027941 */ /* 0x000fea0003800200 */
.L_x_21941:
        /* <DEDUP_REMOVED lines=15> */
.L_x_21948:
        /* <DEDUP_REMOVED lines=13> */
.L_x_21950:
[----:B------:R-:W-:Y:S05]  /*15af0*/  BSYNC.RECONVERGENT B3 ;  /* 0x0000000000037941 */ /* 0x000fea0003800200 */
.L_x_21949:
        /* <DEDUP_REMOVED lines=43> */
.L_x_21947:
[----:B------:R-:W-:Y:S05]  /*15db0*/  BSYNC.RECONVERGENT B2 ;  /* 0x0000000000027941 */ /* 0x000fea0003800200 */
.L_x_21946:
        /* <DEDUP_REMOVED lines=17> */
.L_x_21953:
        /* <DEDUP_REMOVED lines=13> */
.L_x_21955:
[----:B------:R-:W-:Y:S05]  /*15fa0*/  BSYNC.RECONVERGENT B3 ;  /* 0x0000000000037941 */ /* 0x000fea0003800200 */
.L_x_21954:
        /* <DEDUP_REMOVED lines=43> */
.L_x_21952:
[----:B------:R-:W-:Y:S05]  /*16260*/  BSYNC.RECONVERGENT B2 ;  /* 0x0000000000027941 */ /* 0x000fea0003800200 */
.L_x_21951:
        /* <DEDUP_REMOVED lines=15> */
.L_x_21958:
        /* <DEDUP_REMOVED lines=13> */
.L_x_21960:
[----:B------:R-:W-:Y:S05]  /*16430*/  BSYNC.RECONVERGENT B3 ;  /* 0x0000000000037941 */ /* 0x000fea0003800200 */
.L_x_21959:
        /* <DEDUP_REMOVED lines=43> */
.L_x_21957:
[----:B------:R-:W-:Y:S05]  /*166f0*/  BSYNC.RECONVERGENT B2 ;  /* 0x0000000000027941 */ /* 0x000fea0003800200 */
.L_x_21956:
        /* <DEDUP_REMOVED lines=17> */
.L_x_21963:
        /* <DEDUP_REMOVED lines=15> */
.L_x_21965:
[----:B------:R-:W-:Y:S05]  /*16900*/  BSYNC.RECONVERGENT B3 ;  /* 0x0000000000037941 */ /* 0x000fea0003800200 */
.L_x_21964:
        /* <DEDUP_REMOVED lines=43> */
.L_x_21962:
[----:B------:R-:W-:Y:S05]  /*16bc0*/  BSYNC.RECONVERGENT B2 ;  /* 0x0000000000027941 */ /* 0x000fea0003800200 */
.L_x_21961:
        /* <DEDUP_REMOVED lines=34> */
.L_x_21925:
        /* <DEDUP_REMOVED lines=16> */
.L_x_21969:
        /* <DEDUP_REMOVED lines=13> */
.L_x_21971:
[----:B------:R-:W-:Y:S05]  /*16fc0*/  BSYNC.RECONVERGENT B3 ;  /* 0x0000000000037941 */ /* 0x000fea0003800200 */
.L_x_21970:
        /* <DEDUP_REMOVED lines=43> */
.L_x_21968:
[----:B------:R-:W-:Y:S05]  /*17280*/  BSYNC.RECONVERGENT B2 ;  /* 0x0000000000027941 */ /* 0x000fea0003800200 */
.L_x_21967:
        /* <DEDUP_REMOVED lines=18> */
.L_x_21974:
        /* <DEDUP_REMOVED lines=13> */
.L_x_21976:
[----:B------:R-:W-:Y:S05]  /*17480*/  BSYNC.RECONVERGENT B3 ;  /* 0x0000000000037941 */ /* 0x000fea0003800200 */
.L_x_21975:
        /* <DEDUP_REMOVED lines=43> */
.L_x_21973:
[----:B------:R-:W-:Y:S05]  /*17740*/  BSYNC.RECONVERGENT B2 ;  /* 0x0000000000027941 */ /* 0x000fea0003800200 */
.L_x_21972:
        /* <DEDUP_REMOVED lines=16> */
.L_x_21979:
        /* <DEDUP_REMOVED lines=13> */
.L_x_21981:
[----:B------:R-:W-:Y:S05]  /*17920*/  BSYNC.RECONVERGENT B3 ;  /* 0x0000000000037941 */ /* 0x000fea0003800200 */
.L_x_21980:
        /* <DEDUP_REMOVED lines=43> */
.L_x_21978:
[----:B------:R-:W-:Y:S05]  /*17be0*/  BSYNC.RECONVERGENT B2 ;  /* 0x0000000000027941 */ /* 0x000fea0003800200 */
.L_x_21977:
        /* <DEDUP_REMOVED lines=16> */
.L_x_21984:
        /* <DEDUP_REMOVED lines=13> */
.L_x_21986:
[----:B------:R-:W-:Y:S05]  /*17dc0*/  BSYNC.RECONVERGENT B3 ;  /* 0x0000000000037941 */ /* 0x000fea0003800200 */
.L_x_21985:
        /* <DEDUP_REMOVED lines=43> */
.L_x_21983:
[----:B------:R-:W-:Y:S05]  /*18080*/  BSYNC.RECONVERGENT B2 ;  /* 0x0000000000027941 */ /* 0x000fea0003800200 */
.L_x_21982:
        /* <DEDUP_REMOVED lines=16> */
.L_x_21966:
        /* <DEDUP_REMOVED lines=24> */
.L_x_21987:
[----:B01----:R-:W-:Y:S01]  /*18310*/  IMAD.MOV.U32 R5, RZ, RZ, R122 ;  /* 0x000000ffff057224 */ /* 0x003fe200078e007a */
[----:B------:R-:W-:-:S07]  /*18320*/  IADD3 R120, PT, PT, R120, 0x20, RZ ;  /* 0x0000002078787810 */ /* 0x000fce0007ffe0ff */
.L_x_21924:
[----:B------:R-:W-:Y:S05]  /*18330*/  BSYNC.RECONVERGENT B1 ;  /* 0x0000000000017941 */ /* 0x000fea0003800200 */
.L_x_21923:
        /* <DEDUP_REMOVED lines=34> */
.L_x_21993:
        /* <DEDUP_REMOVED lines=13> */
.L_x_21995:
[----:B------:R-:W-:Y:S05]  /*18630*/  BSYNC.RECONVERGENT B3 ;  /* 0x0000000000037941 */ /* 0x000fea0003800200 */
.L_x_21994:
        /* <DEDUP_REMOVED lines=42> */
.L_x_21992:
[----:B------:R-:W-:Y:S05]  /*188e0*/  BSYNC.RECONVERGENT B2 ;  /* 0x0000000000027941 */ /* 0x000fea0003800200 */
.L_x_21991:
[----:B------:R-:W0:Y:S01]  /*188f0*/  LDC R0, c[0x0][0x408] ;  /* 0x00010200ff007b82 */ /* 0x000e220000000800 */
[----:B------:R-:W-:Y:S01]  /*18900*/  ISETP.NE.AND P3, PT, R4, 0x1, PT ;  /* 0x000000010400780c */ /* 0x000fe20003f65270 */
[----:B------:R-:W-:Y:S01]  /*18910*/  IMAD.MOV.U32 R123, RZ, RZ, 0x2f800000 ;  /* 0x2f800000ff7b7424 */ /* 0x000fe200078e00ff */
[----:B------:R-:W-:Y:S01]  /*18920*/  I2FP.F32.U32 R2, R2 ;  /* 0x0000000200027245 */ /* 0x000fe20000201000 */
[----:B------:R-:W-:Y:S01]  /*18930*/  BSSY.RECONVERGENT B2, `(.L_x_21996) ;  /* 0x0000049000027945 */ /* 0x000fe20003800200 */
[----:B------:R-:W-:Y:S02]  /*18940*/  HFMA2 R5, -RZ, RZ, 0, 1.1920928955078125e-07 ;  /* 0x00000002ff057431 */ /* 0x000fe400000001ff */
        /* <DEDUP_REMOVED lines=14> */
.L_x_21998:
        /* <DEDUP_REMOVED lines=13> */
.L_x_22000:
[----:B------:R-:W-:Y:S05]  /*18b00*/  BSYNC.RECONVERGENT B3 ;  /* 0x0000000000037941 */ /* 0x000fea0003800200 */
.L_x_21999:
        /* <DEDUP_REMOVED lines=43> */
.L_x_21997:
[----:B------:R-:W-:Y:S05]  /*18dc0*/  BSYNC.RECONVERGENT B2 ;  /* 0x0000000000027941 */ /* 0x000fea0003800200 */
.L_x_21996:
        /* <DEDUP_REMOVED lines=15> */
.L_x_22003:
        /* <DEDUP_REMOVED lines=13> */
.L_x_22005:
[----:B------:R-:W-:Y:S05]  /*18f90*/  BSYNC.RECONVERGENT B3 ;  /* 0x0000000000037941 */ /* 0x000fea0003800200 */
.L_x_22004:
        /* <DEDUP_REMOVED lines=43> */
.L_x_22002:
[----:B------:R-:W-:Y:S05]  /*19250*/  BSYNC.RECONVERGENT B2 ;  /* 0x0000000000027941 */ /* 0x000fea0003800200 */
.L_x_22001:
        /* <DEDUP_REMOVED lines=17> */
.L_x_22008:
        /* <DEDUP_REMOVED lines=13> */
.L_x_22010:
[----:B------:R-:W-:Y:S05]  /*19440*/  BSYNC.RECONVERGENT B3 ;  /* 0x0000000000037941 */ /* 0x000fea0003800200 */
.L_x_22009:
        /* <DEDUP_REMOVED lines=43> */
.L_x_22007:
[----:B------:R-:W-:Y:S05]  /*19700*/  BSYNC.RECONVERGENT B2 ;  /* 0x0000000000027941 */ /* 0x000fea0003800200 */
.L_x_22006:
        /* <DEDUP_REMOVED lines=15> */
.L_x_22013:
        /* <DEDUP_REMOVED lines=13> */
.L_x_22015:
[----:B------:R-:W-:Y:S05]  /*198d0*/  BSYNC.RECONVERGENT B3 ;  /* 0x0000000000037941 */ /* 0x000fea0003800200 */
.L_x_22014:
        /* <DEDUP_REMOVED lines=43> */
.L_x_22012:
[----:B------:R-:W-:Y:S05]  /*19b90*/  BSYNC.RECONVERGENT B2 ;  /* 0x0000000000027941 */ /* 0x000fea0003800200 */
.L_x_22011:
        /* <DEDUP_REMOVED lines=17> */
.L_x_22018:
        /* <DEDUP_REMOVED lines=13> */
.L_x_22020:
[----:B------:R-:W-:Y:S05]  /*19d80*/  BSYNC.RECONVERGENT B3 ;  /* 0x0000000000037941 */ /* 0x000fea0003800200 */
.L_x_22019:
        /* <DEDUP_REMOVED lines=43> */
.L_x_22017:
[----:B------:R-:W-:Y:S05]  /*1a040*/  BSYNC.RECONVERGENT B2 ;  /* 0x0000000000027941 */ /* 0x000fea0003800200 */
.L_x_22016:
        /* <DEDUP_REMOVED lines=15> */
.L_x_22023:
        /* <DEDUP_REMOVED lines=13> */
.L_x_22025:
[----:B------:R-:W-:Y:S05]  /*1a210*/  BSYNC.RECONVERGENT B3 ;  /* 0x0000000000037941 */ /* 0x000fea0003800200 */
.L_x_22024:
        /* <DEDUP_REMOVED lines=43> */
.L_x_22022:
[----:B------:R-:W-:Y:S05]  /*1a4d0*/  BSYNC.RECONVERGENT B2 ;  /* 0x0000000000027941 */ /* 0x000fea0003800200 */
.L_x_22021:
        /* <DEDUP_REMOVED lines=17> */
.L_x_22028:
        /* <DEDUP_REMOVED lines=15> */
.L_x_22030:
[----:B------:R-:W-:Y:S05]  /*1a6e0*/  BSYNC.RECONVERGENT B3 ;  /* 0x0000000000037941 */ /* 0x000fea0003800200 */
.L_x_22029:
        /* <DEDUP_REMOVED lines=43> */
.L_x_22027:
[----:B------:R-:W-:Y:S05]  /*1a9a0*/  BSYNC.RECONVERGENT B2 ;  /* 0x0000000000027941 */ /* 0x000fea0003800200 */
.L_x_22026:
        /* <DEDUP_REMOVED lines=34> */
.L_x_21990:
        /* <DEDUP_REMOVED lines=16> */
.L_x_22034:
        /* <DEDUP_REMOVED lines=13> */
.L_x_22036:
[----:B------:R-:W-:Y:S05]  /*1ada0*/  BSYNC.RECONVERGENT B3 ;  /* 0x0000000000037941 */ /* 0x000fea0003800200 */
.L_x_22035:
        /* <DEDUP_REMOVED lines=43> */
.L_x_22033:
[----:B------:R-:W-:Y:S05]  /*1b060*/  BSYNC.RECONVERGENT B2 ;  /* 0x0000000000027941 */ /* 0x000fea0003800200 */
.L_x_22032:
        /* <DEDUP_REMOVED lines=18> */
.L_x_22039:
        /* <DEDUP_REMOVED lines=13> */
.L_x_22041:
[----:B------:R-:W-:Y:S05]  /*1b260*/  BSYNC.RECONVERGENT B3 ;  /* 0x0000000000037941 */ /* 0x000fea0003800200 */
.L_x_22040:
        /* <DEDUP_REMOVED lines=43> */
.L_x_22038:
[----:B------:R-:W-:Y:S05]  /*1b520*/  BSYNC.RECONVERGENT B2 ;  /* 0x0000000000027941 */ /* 0x000fea0003800200 */
.L_x_22037:
        /* <DEDUP_REMOVED lines=16> */
.L_x_22044:
        /* <DEDUP_REMOVED lines=13> */
.L_x_22046:
[----:B------:R-:W-:Y:S05]  /*1b700*/  BSYNC.RECONVERGENT B3 ;  /* 0x0000000000037941 */ /* 0x000fea0003800200 */
.L_x_22045:
        /* <DEDUP_REMOVED lines=43> */
.L_x_22043:
[----:B------:R-:W-:Y:S05]  /*1b9c0*/  BSYNC.RECONVERGENT B2 ;  /* 0x0000000000027941 */ /* 0x000fea0003800200 */
.L_x_22042:
        /* <DEDUP_REMOVED lines=16> */
.L_x_22049:
        /* <DEDUP_REMOVED lines=13> */
.L_x_22051:
[----:B------:R-:W-:Y:S05]  /*1bba0*/  BSYNC.RECONVERGENT B3 ;  /* 0x0000000000037941 */ /* 0x000fea0003800200 */
.L_x_22050:
        /* <DEDUP_REMOVED lines=43> */
.L_x_22048:
[----:B------:R-:W-:Y:S05]  /*1be60*/  BSYNC.RECONVERGENT B2 ;  /* 0x0000000000027941 */ /* 0x000fea0003800200 */
.L_x_22047:
        /* <DEDUP_REMOVED lines=16> */
.L_x_22031:
        /* <DEDUP_REMOVED lines=24> */
.L_x_22052:
[----:B01----:R-:W-:Y:S01]  /*1c0f0*/  MOV R5, R122 ;  /* 0x0000007a00057202 */ /* 0x003fe20000000f00 */
[----:B------:R-:W-:-:S07]  /*1c100*/  VIADD R120, R120, 0x20 ;  /* 0x0000002078787836 */ /* 0x000fce0000000000 */
.L_x_21989:
[----:B------:R-:W-:Y:S05]  /*1c110*/  BSYNC.RECONVERGENT B1 ;  /* 0x0000000000017941 */ /* 0x000fea0003800200 */
.L_x_21988:
        /* <DEDUP_REMOVED lines=22> */
[----:B0-----:R-:W-:-:S08]  /*1c280*/  MOV R122, R5 ;  /* 0x00000005007a7202 */ /* 0x001fd00000000f00 */
        /* <DEDUP_REMOVED lines=11> */
.L_x_22058:
        /* <DEDUP_REMOVED lines=13> */
.L_x_22060:
[----:B------:R-:W-:Y:S05]  /*1c410*/  BSYNC.RECONVERGENT B3 ;  /* 0x0000000000037941 */ /* 0x000fea0003800200 */
.L_x_22059:
        /* <DEDUP_REMOVED lines=42> */
.L_x_22057:
[----:B------:R-:W-:Y:S05]  /*1c6c0*/  BSYNC.RECONVERGENT B2 ;  /* 0x0000000000027941 */ /* 0x000fea0003800200 */
.L_x_22056:
[----:B------:R-:W0:Y:S01]  /*1c6d0*/  LDC R0, c[0x0][0x408] ;  /* 0x00010200ff007b82 */ /* 0x000e220000000800 */
[----:B------:R-:W-:Y:S01]  /*1c6e0*/  ISETP.NE.AND P3, PT, R4, 0x1, PT ;  /* 0x000000010400780c */ /* 0x000fe20003f65270 */
[----:B------:R-:W-:Y:S01]  /*1c6f0*/  IMAD.MOV.U32 R123, RZ, RZ, 0x2f800000 ;  /* 0x2f800000ff7b7424 */ /* 0x000fe200078e00ff */
[----:B------:R-:W-:Y:S01]  /*1c700*/  I2FP.F32.U32 R2, R2 ;  /* 0x0000000200027245 */ /* 0x000fe20000201000 */
[----:B------:R-:W-:Y:S01]  /*1c710*/  BSSY.RECONVERGENT B2, `(.L_x_22061) ;  /* 0x0000049000027945 */ /* 0x000fe20003800200 */
[----:B------:R-:W-:Y:S01]  /*1c720*/  MOV R5, 0x2 ;  /* 0x0000000200057802 */ /* 0x000fe20000000f00 */
[----:B------:R-:W-:Y:S02]  /*1c730*/  IMAD.MOV.U32 R3, RZ, RZ, R6 ;  /* 0x000000ffff037224 */ /* 0x000fe400078e0006 */
        /* <DEDUP_REMOVED lines=13> */
.L_x_22063:
        /* <DEDUP_REMOVED lines=13> */
.L_x_22065:
[----:B------:R-:W-:Y:S05]  /*1c8e0*/  BSYNC.RECONVERGENT B3 ;  /* 0x0000000000037941 */ /* 0x000fea0003800200 */
.L_x_22064:
        /* <DEDUP_REMOVED lines=43> */
.L_x_22062:
[----:B------:R-:W-:Y:S05]  /*1cba0*/  BSYNC.RECONVERGENT B2 ;  /* 0x0000000000027941 */ /* 0x000fea0003800200 */
.L_x_22061:
        /* <DEDUP_REMOVED lines=15> */
.L_x_22068:
        /* <DEDUP_REMOVED lines=13> */
.L_x_22070:
[----:B------:R-:W-:Y:S05]  /*1cd70*/  BSYNC.RECONVERGENT B3 ;  /* 0x0000000000037941 */ /* 0x000fea0003800200 */
.L_x_22069:
        /* <DEDUP_REMOVED lines=43> */
.L_x_22067:
[----:B------:R-:W-:Y:S05]  /*1d030*/  BSYNC.RECONVERGENT B2 ;  /* 0x0000000000027941 */ /* 0x000fea0003800200 */
.L_x_22066:
        /* <DEDUP_REMOVED lines=17> */
.L_x_22073:
        /* <DEDUP_REMOVED lines=13> */
.L_x_22075:
[----:B------:R-:W-:Y:S05]  /*1d220*/  BSYNC.RECONVERGENT B3 ;  /* 0x0000000000037941 */ /* 0x000fea0003800200 */
.L_x_22074:
        /* <DEDUP_REMOVED lines=43> */
.L_x_22072:
[----:B------:R-:W-:Y:S05]  /*1d4e0*/  BSYNC.RECONVERGENT B2 ;  /* 0x0000000000027941 */ /* 0x000fea0003800200 */
.L_x_22071:
        /* <DEDUP_REMOVED lines=15> */
.L_x_22078:
        /* <DEDUP_REMOVED lines=13> */
.L_x_22080:
[----:B------:R-:W-:Y:S05]  /*1d6b0*/  BSYNC.RECONVERGENT B3 ;  /* 0x0000000000037941 */ /* 0x000fea0003800200 */
.L_x_22079:
        /* <DEDUP_REMOVED lines=43> */
.L_x_22077:
[----:B------:R-:W-:Y:S05]  /*1d970*/  BSYNC.RECONVERGENT B2 ;  /* 0x0000000000027941 */ /* 0x000fea0003800200 */
.L_x_22076:
        /* <DEDUP_REMOVED lines=17> */
.L_x_22083:
        /* <DEDUP_REMOVED lines=13> */
.L_x_22085:
[----:B------:R-:W-:Y:S05]  /*1db60*/  BSYNC.RECONVERGENT B3 ;  /* 0x0000000000037941 */ /* 0x000fea0003800200 */
.L_x_22084:
        /* <DEDUP_REMOVED lines=43> */
.L_x_22082:
[----:B------:R-:W-:Y:S05]  /*1de20*/  BSYNC.RECONVERGENT B2 ;  /* 0x0000000000027941 */ /* 0x000fea0003800200 */
.L_x_22081:
        /* <DEDUP_REMOVED lines=15> */
.L_x_22088:
        /* <DEDUP_REMOVED lines=13> */
.L_x_22090:
[----:B------:R-:W-:Y:S05]  /*1dff0*/  BSYNC.RECONVERGENT B3 ;  /* 0x0000000000037941 */ /* 0x000fea0003800200 */
.L_x_22089:
        /* <DEDUP_REMOVED lines=43> */
.L_x_22087:
[----:B------:R-:W-:Y:S05]  /*1e2b0*/  BSYNC.RECONVERGENT B2 ;  /* 0x0000000000027941 */ /* 0x000fea0003800200 */
.L_x_22086:
        /* <DEDUP_REMOVED lines=17> */
.L_x_22093:
        /* <DEDUP_REMOVED lines=15> */
.L_x_22095:
[----:B------:R-:W-:Y:S05]  /*1e4c0*/  BSYNC.RECONVERGENT B3 ;  /* 0x0000000000037941 */ /* 0x000fea0003800200 */
.L_x_22094:
        /* <DEDUP_REMOVED lines=43> */
.L_x_22092:
[----:B------:R-:W-:Y:S05]  /*1e780*/  BSYNC.RECONVERGENT B2 ;  /* 0x0000000000027941 */ /* 0x000fea0003800200 */
.L_x_22091:
        /* <DEDUP_REMOVED lines=34> */
.L_x_22055:
        /* <DEDUP_REMOVED lines=16> */
.L_x_22099:
        /* <DEDUP_REMOVED lines=13> */
.L_x_22101:
[----:B------:R-:W-:Y:S05]  /*1eb80*/  BSYNC.RECONVERGENT B3 ;  /* 0x0000000000037941 */ /* 0x000fea0003800200 */
.L_x_22100:
        /* <DEDUP_REMOVED lines=42> */
[----:B------:R-:W-:-:S07]  /*1ee30*/  MOV R122, R136 ;  /* 0x00000088007a7202 */ /* 0x000fce0000000f00 */
.L_x_22098:
[----:B------:R-:W-:Y:S05]  /*1ee40*/  BSYNC.RECONVERGENT B2 ;  /* 0x0000000000027941 */ /* 0x000fea0003800200 */
.L_x_22097:
        /* <DEDUP_REMOVED lines=18> */
.L_x_22104:
        /* <DEDUP_REMOVED lines=13> */
.L_x_22106:
[----:B------:R-:W-:Y:S05]  /*1f040*/  BSYNC.RECONVERGENT B3 ;  /* 0x0000000000037941 */ /* 0x000fea0003800200 */
.L_x_22105:
        /* <DEDUP_REMOVED lines=43> */
.L_x_22103:
[----:B------:R-:W-:Y:S05]  /*1f300*/  BSYNC.RECONVERGENT B2 ;  /* 0x0000000000027941 */ /* 0x000fea0003800200 */
.L_x_22102:
        /* <DEDUP_REMOVED lines=16> */
.L_x_22109:
        /* <DEDUP_REMOVED lines=13> */
.L_x_22111:
[----:B------:R-:W-:Y:S05]  /*1f4e0*/  BSYNC.RECONVERGENT B3 ;  /* 0x0000000000037941 */ /* 0x000fea0003800200 */
.L_x_22110:
        /* <DEDUP_REMOVED lines=43> */
.L_x_22108:
[----:B------:R-:W-:Y:S05]  /*1f7a0*/  BSYNC.RECONVERGENT B2 ;  /* 0x0000000000027941 */ /* 0x000fea0003800200 */
.L_x_22107:
        /* <DEDUP_REMOVED lines=16> */
.L_x_22114:
        /* <DEDUP_REMOVED lines=13> */
.L_x_22116:
[----:B------:R-:W-:Y:S05]  /*1f980*/  BSYNC.RECONVERGENT B3 ;  /* 0x0000000000037941 */ /* 0x000fea0003800200 */
.L_x_22115:
        /* <DEDUP_REMOVED lines=43> */
.L_x_22113:
[----:B------:R-:W-:Y:S05]  /*1fc40*/  BSYNC.RECONVERGENT B2 ;  /* 0x0000000000027941 */ /* 0x000fea0003800200 */
.L_x_22112:
        /* <DEDUP_REMOVED lines=16> */
.L_x_22096:
[----:B------:R-:W0:Y:S01]  /*1fd50*/  LDC.64 R136, c[0x0][0x3a8] ;  /* 0x0000ea00ff887b82 */ /* 0x000e220000000a00 */
[----:B------:R-:W-:Y:S02]  /*1fd60*/  SEL R5, RZ, 0x1000000, !P5 ;  /* 0x01000000ff057807 */ /* 0x000fe40006800000 */
[----:B------:R-:W-:Y:S02]  /*1fd70*/  SEL R138, RZ, 0x10000, !P4 ;  /* 0x00010000ff8a7807 */ /* 0x000fe40006000000 */
[----:B------:R-:W-:Y:S02]  /*1fd80*/  SEL R121, RZ, 0x100, !P3 ;  /* 0x00000100ff797807 */ /* 0x000fe40005800000 */
[----:B------:R-:W-:Y:S01]  /*1fd90*/  SEL R140, RZ, 0x1, !P2 ;  /* 0x00000001ff8c7807 */ /* 0x000fe20005000000 */
[----:B------:R-:W1:Y:S01]  /*1fda0*/  LDC.64 R134, c[0x0][0x3b0] ;  /* 0x0000ec00ff867b82 */ /* 0x000e620000000a00 */
[----:B------:R-:W-:-:S05]  /*1fdb0*/  IADD3 R5, PT, PT, R121, R5, R138 ;  /* 0x0000000579057210 */ /* 0x000fca0007ffe08a */
[----:B------:R-:W-:Y:S01]  /*1fdc0*/  IMAD.IADD R121, R5, 0x1, R140 ;  /* 0x0000000105797824 */ /* 0x000fe200078e028c */
[----:B------:R-:W-:Y:S01]  /*1fdd0*/  MOV R5, R122 ;  /* 0x0000007a00057202 */ /* 0x000fe20000000f00 */
[----:B0-----:R-:W-:-:S05]  /*1fde0*/  IMAD.WIDE.U32 R136, R120, 0x10, R136 ;  /* 0x0000001078887825 */ /* 0x001fca00078e0088 */
[----:B------:R0:W-:Y:S01]  /*1fdf0*/  STG.E.128 desc[UR8][R136.64], R116 ;  /* 0x0000007488007986 */ /* 0x0001e2000c101d08 */
[----:B-1----:R-:W-:-:S05]  /*1fe00*/  IMAD.WIDE.U32 R134, R120, 0x4, R134 ;  /* 0x0000000478867825 */ /* 0x002fca00078e0086 */
[----:B------:R0:W-:Y:S01]  /*1fe10*/  STG.E desc[UR8][R134.64], R121 ;  /* 0x0000007986007986 */ /* 0x0001e2000c101908 */
[----:B------:R-:W-:Y:S05]  /*1fe20*/  @!P0 BRA `(.L_x_22054) ;  /* 0x00000000002c8947 */ /* 0x000fea0003800000 */
[----:B------:R-:W1:Y:S01]  /*1fe30*/  LDC.64 R122, c[0x0][0x3b8] ;  /* 0x0000ee00ff7a7b82 */ /* 0x000e620000000a00 */
[----:B0-----:R-:W-:Y:S01]  /*1fe40*/  IMAD.U32 R134, R2, 0x10000, RZ ;  /* 0x0001000002867824 */ /* 0x001fe200078e00ff */
[----:B------:R-:W-:Y:S02]  /*1fe50*/  LOP3.LUT R121, R0, 0xffff, RZ, 0xc0, !PT ;  /* 0x0000ffff00797812 */ /* 0x000fe400078ec0ff */
[----:B------:R-:W-:Y:S02]  /*1fe60*/  LOP3.LUT R136, R3, 0xff, RZ, 0xc0, !PT ;  /* 0x000000ff03887812 */ /* 0x000fe400078ec0ff */
[----:B------:R-:W-:-:S04]  /*1fe70*/  LOP3.LUT R134, R134, 0xff0000, RZ, 0xc0, !PT ;  /* 0x00ff000086867812 */ /* 0x000fc800078ec0ff */
[----:B------:R-:W-:Y:S02]  /*1fe80*/  LEA R121, R121, R134, 0x18 ;  /* 0x0000008679797211 */ /* 0x000fe400078ec0ff */
[----:B------:R-:W-:-:S03]  /*1fe90*/  LOP3.LUT R134, R4, 0xff, RZ, 0xc0, !PT ;  /* 0x000000ff04867812 */ /* 0x000fc600078ec0ff */
[----:B------:R-:W-:-:S05]  /*1fea0*/  IMAD R121, R136, 0x100, R121 ;  /* 0x0000010088797824 */ /* 0x000fca00078e0279 */
[----:B------:R-:W-:Y:S01]  /*1feb0*/  IADD3 R121, PT, PT, R121, R134, RZ ;  /* 0x0000008679797210 */ /* 0x000fe20007ffe0ff */
[----:B-1----:R-:W-:-:S05]  /*1fec0*/  IMAD.WIDE.U32 R122, R120, 0x4, R122 ;  /* 0x00000004787a7825 */ /* 0x002fca00078e007a */
[----:B------:R1:W-:Y:S02]  /*1fed0*/  STG.E desc[UR8][R122.64], R121 ;  /* 0x000000797a007986 */ /* 0x0003e4000c101908 */
.L_x_22054:
[----:B------:R-:W-:Y:S05]  /*1fee0*/  BSYNC.RECONVERGENT B1 ;  /* 0x0000000000017941 */ /* 0x000fea0003800200 */
.L_x_22053:
[----:B------:R-:W-:Y:S01]  /*1fef0*/  FADD.FTZ R120, RZ, R88 ;  /* 0x00000058ff787221 */ /* 0x000fe20000010000 */
[C---:B------:R-:W-:Y:S01]  /*1ff00*/  ISETP.GE.U32.AND P5, PT, R13.reuse, 0x20, PT ;  /* 0x000000200d00780c */ /* 0x040fe20003fa6070 */
[----:B------:R-:W2:Y:S01]  /*1ff10*/  S2R R138, SR_TID.X ;  /* 0x00000000008a7919 */ /* 0x000ea20000002100 */
[----:B------:R-:W-:Y:S01]  /*1ff20*/  ISETP.GT.U32.AND P4, PT, R13, 0x3f, PT ;  /* 0x0000003f0d00780c */ /* 0x000fe20003f84070 */
[----:B01----:R-:W-:Y:S01]  /*1ff30*/  FADD.FTZ R121, R89, R120 ;  /* 0x0000007859797221 */ /* 0x003fe20000010000 */
        /* <DEDUP_REMOVED lines=35> */
[----:B------:R-:W-:Y:S01]  /*20170*/  FADD.FTZ R120, R116, R121 ;  /* 0x0000007974787221 */ /* 0x000fe20000010000 */
[----:B------:R-:W-:-:S03]  /*20180*/  P2R R137, PR, RZ, 0x40 ;  /* 0x00000040ff897803 */ /* 0x000fc60000000000 */
[----:B------:R-:W-:-:S04]  /*20190*/  FADD.FTZ R123, R117, R120 ;  /* 0x00000078757b7221 */ /* 0x000fc80000010000 */
[----:B------:R-:W-:-:S04]  /*201a0*/  FADD.FTZ R120, R118, R123 ;  /* 0x0000007b76787221 */ /* 0x000fc80000010000 */
[----:B------:R-:W-:Y:S01]  /*201b0*/  @P6 FADD.FTZ R121, R119, R120 ;  /* 0x0000007877796221 */ /* 0x000fe20000010000 */
[----:B--2---:R-:W-:-:S04]  /*201c0*/  LOP3.LUT P6, RZ, R138, 0x1f, RZ, 0xc0, !PT ;  /* 0x0000001f8aff7812 */ /* 0x004fc800078cc0ff */
[----:B------:R-:W-:Y:S01]  /*201d0*/  P2R R120, PR, RZ, 0x40 ;  /* 0x00000040ff787803 */ /* 0x000fe20000000000 */
[----:B------:R-:W-:Y:S08]  /*201e0*/  BRA.DIV UR34, `(.L_x_22117) ;  /* 0x00000012222c7947 */ /* 0x000ff0000b800000 */
[----:B------:R-:W0:Y:S01]  /*201f0*/  SHFL.BFLY PT, R120, R121, 0x1, 0x1f ;  /* 0x0c201f0079787f89 */ /* 0x000e2200000e0000 */
[----:B------:R-:W-:Y:S01]  /*20200*/  ISETP.NE.AND P6, PT, R137, RZ, PT ;  /* 0x000000ff8900720c */ /* 0x000fe20003fc5270 */
        /* <DEDUP_REMOVED lines=31> */
[----:B------:R-:W-:Y:S02]  /*20400*/  ISETP.NE.AND P4, PT, R139, RZ, PT ;  /* 0x000000ff8b00720c */ /* 0x000fe40003f85270 */
        /* <DEDUP_REMOVED lines=54> */
.L_x_22146:
[----:B------:R-:W-:Y:S01]  /*20770*/  LOP3.LUT P1, RZ, R138, 0x1f, RZ, 0xc0, !PT ;  /* 0x0000001f8aff7812 */ /* 0x000fe2000782c0ff */
[C---:B------:R-:W-:Y:S01]  /*20780*/  FMUL.FTZ R120, R137.reuse, R137 ;  /* 0x0000008989787220 */ /* 0x040fe20000410000 */
        /* <DEDUP_REMOVED lines=15> */
[----:B0-----:R-:W0:Y:S01]  /*20880*/  LDC.64 R136, c[0x0][0x428] ;  /* 0x00010a00ff887b82 */ /* 0x001e220000000a00 */
        /* <DEDUP_REMOVED lines=12> */
[----:B0-----:R-:W-:-:S04]  /*20950*/  IMAD.WIDE.U32 R136, R126, 0x10, R136 ;  /* 0x000000107e887825 */ /* 0x001fc800078e0088 */
[----:B------:R-:W-:Y:S01]  /*20960*/  VIADD R126, R126, 0x20 ;  /* 0x000000207e7e7836 */ /* 0x000fe20000000000 */
[----:B------:R1:W-:Y:S06]  /*20970*/  STG.E.128 desc[UR8][R136.64], R120 ;  /* 0x0000007888007986 */ /* 0x0003ec000c101d08 */
.L_x_22119:
[----:B------:R-:W-:Y:S05]  /*20980*/  BSYNC.RECONVERGENT B1 ;  /* 0x0000000000017941 */ /* 0x000fea0003800200 */
.L_x_22118:
[----:B------:R-:W-:Y:S01]  /*20990*/  ISETP.NE.AND P0, PT, R129, RZ, PT ;  /* 0x000000ff8100720c */ /* 0x000fe20003f05270 */
        /* <DEDUP_REMOVED lines=15> */
[----:B------:R-:W-:Y:S01]  /*20a90*/  FFMA.FTZ R123, R140, R27, R31 ;  /* 0x0000001b8c7b7223 */ /* 0x000fe2000001001f */
[----:B------:R-:W-:-:S04]  /*20aa0*/  IADD3 R126, PT, PT, R126, 0x20, RZ ;  /* 0x000000207e7e7810 */ /* 0x000fc80007ffe0ff */
[----:B------:R2:W-:Y:S03]  /*20ab0*/  STG.E.128 desc[UR8][R136.64], R120 ;  /* 0x0000007888007986 */ /* 0x0005e6000c101d08 */
.L_x_22121:
[----:B------:R-:W-:Y:S05]  /*20ac0*/  BSYNC.RECONVERGENT B1 ;  /* 0x0000000000017941 */ /* 0x000fea0003800200 */
.L_x_22120:
[----:B------:R-:W-:Y:S01]  /*20ad0*/  ISETP.NE.AND P0, PT, R130, RZ, PT ;  /* 0x000000ff8200720c */ /* 0x000fe20003f05270 */
        /* <DEDUP_REMOVED lines=11> */
[----:B-----5:R-:W-:Y:S01]  /*20b90*/  FFMA.FTZ R122, R129, R34, R38 ;  /* 0x00000022817a7223 */ /* 0x020fe20000010026 */
[----:B0-----:R-:W-:-:S04]  /*20ba0*/  IMAD.WIDE.U32 R136, R126, 0x10, R120 ;  /* 0x000000107e887825 */ /* 0x001fc800078e0078 */
[----:B------:R-:W-:Y:S01]  /*20bb0*/  FFMA.FTZ R120, R123, R32, R36 ;  /* 0x000000207b787223 */ /* 0x000fe20000010024 */
[----:B------:R-:W-:Y:S01]  /*20bc0*/  FFMA.FTZ R121, R130, R33, R37 ;  /* 0x0000002182797223 */ /* 0x000fe20000010025 */
[----:B------:R-:W-:Y:S01]  /*20bd0*/  FFMA.FTZ R123, R138, R35, R39 ;  /* 0x000000238a7b7223 */ /* 0x000fe20000010027 */
[----:B------:R-:W-:-:S04]  /*20be0*/  VIADD R126, R126, 0x20 ;  /* 0x000000207e7e7836 */ /* 0x000fc80000000000 */
[----:B------:R3:W-:Y:S03]  /*20bf0*/  STG.E.128 desc[UR8][R136.64], R120 ;  /* 0x0000007888007986 */ /* 0x0007e6000c101d08 */
.L_x_22123:
[----:B------:R-:W-:Y:S05]  /*20c00*/  BSYNC.RECONVERGENT B1 ;  /* 0x0000000000017941 */ /* 0x000fea0003800200 */
.L_x_22122:
[----:B------:R-:W-:Y:S01]  /*20c10*/  ISETP.NE.AND P0, PT, R131, RZ, PT ;  /* 0x000000ff8300720c */ /* 0x000fe20003f05270 */
        /* <DEDUP_REMOVED lines=18> */
.L_x_22125:
[----:B------:R-:W-:Y:S05]  /*20d40*/  BSYNC.RECONVERGENT B1 ;  /* 0x0000000000017941 */ /* 0x000fea0003800200 */
.L_x_22124:
[----:B------:R-:W-:Y:S01]  /*20d50*/  ISETP.NE.AND P0, PT, R132, RZ, PT ;  /* 0x000000ff8400720c */ /* 0x000fe20003f05270 */
        /* <DEDUP_REMOVED lines=16> */
[----:B------:R-:W-:-:S04]  /*20e60*/  VIADD R126, R126, 0x20 ;  /* 0x000000207e7e7836 */ /* 0x000fc80000000000 */
[----:B------:R0:W-:Y:S03]  /*20e70*/  STG.E.128 desc[UR8][R130.64], R120 ;  /* 0x0000007882007986 */ /* 0x0001e6000c101d08 */
.L_x_22127:
[----:B------:R-:W-:Y:S05]  /*20e80*/  BSYNC.RECONVERGENT B1 ;  /* 0x0000000000017941 */ /* 0x000fea0003800200 */
.L_x_22126:
        /* <DEDUP_REMOVED lines=19> */
.L_x_22129:
[----:B------:R-:W-:Y:S05]  /*20fc0*/  BSYNC.RECONVERGENT B1 ;  /* 0x0000000000017941 */ /* 0x000fea0003800200 */
.L_x_22128:
        /* <DEDUP_REMOVED lines=19> */
.L_x_22131:
[----:B------:R-:W-:Y:S05]  /*21100*/  BSYNC.RECONVERGENT B1 ;  /* 0x0000000000017941 */ /* 0x000fea0003800200 */
.L_x_22130:
        /* <DEDUP_REMOVED lines=16> */
[----:B------:R-:W-:-:S05]  /*21210*/  FFMA.FTZ R123, R134, R75, R79 ;  /* 0x0000004b867b7223 */ /* 0x000fca000001004f */
[----:B------:R0:W-:Y:S02]  /*21220*/  STG.E.128 desc[UR8][R126.64], R120 ;  /* 0x000000787e007986 */ /* 0x0001e4000c101d08 */
.L_x_22133:
[----:B------:R-:W-:Y:S05]  /*21230*/  BSYNC.RECONVERGENT B1 ;  /* 0x0000000000017941 */ /* 0x000fea0003800200 */
.L_x_22132:
[----:B01234-:R-:W0:Y:S02]  /*21240*/  LDC.64 R120, c[0x0][0x380] ;  /* 0x0000e000ff787b82 */ /* 0x01fe240000000a00 */
[----:B0-----:R-:W-:-:S04]  /*21250*/  LEA R15, R120, R15, 0x2 ;  /* 0x0000000f780f7211 */ /* 0x001fc800078e10ff */
[----:B------:R-:W-:-:S13]  /*21260*/  ISETP.GE.AND P0, PT, R15, R121, PT ;  /* 0x000000790f00720c */ /* 0x000fda0003f06270 */
[----:B------:R-:W-:Y:S05]  /*21270*/  @!P0 BRA `(.L_x_22134) ;  /* 0xfffffdfc00488947 */ /* 0x000fea000383ffff */
[----:B------:R-:W-:Y:S05]  /*21280*/  BSYNC B0 ;  /* 0x0000000000007941 */ /* 0x000fea0003800000 */
.L_x_21597:
[----:B------:R-:W-:Y:S05]  /*21290*/  EXIT ;  /* 0x000000000000794d */ /* 0x000fea0003800000 */
.L_x_22117:
        /* <DEDUP_REMOVED lines=8> */
.L_x_22136:
[----:B------:R-:W-:Y:S05]  /*21320*/  BSYNC B1 ;  /* 0x0000000000017941 */ /* 0x000fea0003800000 */
.L_x_22135:
        /* <DEDUP_REMOVED lines=9> */
.L_x_22137:
[----:B------:R-:W-:Y:S01]  /*213c0*/  HFMA2 R142, -RZ, RZ, 0, 2.384185791015625e-07 ;  /* 0x00000004ff8e7431 */ /* 0x000fe200000001ff */
[----:B------:R-:W-:-:S05]  /*213d0*/  MOV R123, R141 ;  /* 0x0000008d007b7202 */ /* 0x000fca0000000f00 */
[----:B------:R-:W-:-:S04]  /*213e0*/  FADD.FTZ R123, R122, R123 ;  /* 0x0000007b7a7b7221 */ /* 0x000fc80000010000 */
[----:B------:R-:W-:-:S07]  /*213f0*/  IMAD.MOV.U32 R143, RZ, RZ, R123 ;  /* 0x000000ffff8f7224 */ /* 0x000fce00078e007b */
[----:B------:R-:W-:Y:S05]  /*21400*/  WARPSYNC.COLLECTIVE R140, `(.L_x_22138) ;  /* 0x000000008c087348 */ /* 0x000fea0003c00000 */
[----:B------:R0:W1:Y:S02]  /*21410*/  SHFL.BFLY P6, R141, R143, R142, R145 ;  /* 0x0c00008e8f8d7389 */ /* 0x00006400000c0091 */
[----:B01----:R-:W-:Y:S05]  /*21420*/  ENDCOLLECTIVE ;  /* 0x000000000000791b */ /* 0x003fea0003800000 */
.L_x_22138:
[----:B------:R-:W-:Y:S02]  /*21430*/  IMAD.MOV.U32 R142, RZ, RZ, 0x8 ;  /* 0x00000008ff8e7424 */ /* 0x000fe400078e00ff */
[----:B------:R-:W-:-:S04]  /*21440*/  IMAD.MOV.U32 R120, RZ, RZ, R141 ;  /* 0x000000ffff787224 */ /* 0x000fc800078e008d */
[----:B------:R-:W-:-:S05]  /*21450*/  FADD.FTZ R134, R123, R120 ;  /* 0x000000787b867221 */ /* 0x000fca0000010000 */
[----:B------:R-:W-:-:S07]  /*21460*/  MOV R143, R134 ;  /* 0x00000086008f7202 */ /* 0x000fce0000000f00 */
[----:B------:R-:W-:Y:S05]  /*21470*/  WARPSYNC.COLLECTIVE R140, `(.L_x_22139) ;  /* 0x000000008c087348 */ /* 0x000fea0003c00000 */
[----:B------:R0:W1:Y:S02]  /*21480*/  SHFL.BFLY P6, R141, R143, R142, R145 ;  /* 0x0c00008e8f8d7389 */ /* 0x00006400000c0091 */
[----:B01----:R-:W-:Y:S05]  /*21490*/  ENDCOLLECTIVE ;  /* 0x000000000000791b */ /* 0x003fea0003800000 */
.L_x_22139:
        /* <DEDUP_REMOVED lines=8> */
.L_x_22140:
[----:B------:R-:W-:Y:S01]  /*21520*/  IMAD.MOV.U32 R142, RZ, RZ, 0x1 ;  /* 0x00000001ff8e7424 */ /* 0x000fe200078e00ff */
[----:B------:R-:W-:Y:S01]  /*21530*/  ISETP.NE.AND P6, PT, R137, RZ, PT ;  /* 0x000000ff8900720c */ /* 0x000fe20003fc5270 */
        /* <DEDUP_REMOVED lines=22> */
[----:B------:R-:W-:Y:S02]  /*216a0*/  ISETP.NE.AND P4, PT, R139, RZ, PT ;  /* 0x000000ff8b00720c */ /* 0x000fe40003f85270 */
        /* <DEDUP_REMOVED lines=50> */
.L_x_22141:
[----:B------:R-:W-:Y:S01]  /*219d0*/  HFMA2 R142, -RZ, RZ, 0, 1.1920928955078125e-07 ;  /* 0x00000002ff8e7431 */ /* 0x000fe200000001ff */
[----:B------:R-:W-:-:S05]  /*219e0*/  MOV R121, R141 ;  /* 0x0000008d00797202 */ /* 0x000fca0000000f00 */
[----:B------:R-:W-:-:S04]  /*219f0*/  FADD.FTZ R121, R120, R121 ;  /* 0x0000007978797221 */ /* 0x000fc80000010000 */
[----:B------:R-:W-:-:S07]  /*21a00*/  IMAD.MOV.U32 R143, RZ, RZ, R121 ;  /* 0x000000ffff8f7224 */ /* 0x000fce00078e0079 */
[----:B------:R-:W-:Y:S05]  /*21a10*/  WARPSYNC.COLLECTIVE R140, `(.L_x_22142) ;  /* 0x000000008c087348 */ /* 0x000fea0003c00000 */
[----:B------:R0:W1:Y:S02]  /*21a20*/  SHFL.BFLY P6, R141, R143, R142, R145 ;  /* 0x0c00008e8f8d7389 */ /* 0x00006400000c0091 */
[----:B01----:R-:W-:Y:S05]  /*21a30*/  ENDCOLLECTIVE ;  /* 0x000000000000791b */ /* 0x003fea0003800000 */
.L_x_22142:
[----:B------:R-:W-:Y:S02]  /*21a40*/  IMAD.MOV.U32 R142, RZ, RZ, 0x4 ;  /* 0x00000004ff8e7424 */ /* 0x000fe400078e00ff */
[----:B------:R-:W-:-:S04]  /*21a50*/  IMAD.MOV.U32 R122, RZ, RZ, R141 ;  /* 0x000000ffff7a7224 */ /* 0x000fc800078e008d */
[----:B------:R-:W-:-:S05]  /*21a60*/  FADD.FTZ R122, R121, R122 ;  /* 0x0000007a797a7221 */ /* 0x000fca0000010000 */
[----:B------:R-:W-:-:S07]  /*21a70*/  MOV R143, R122 ;  /* 0x0000007a008f7202 */ /* 0x000fce0000000f00 */
[----:B------:R-:W-:Y:S05]  /*21a80*/  WARPSYNC.COLLECTIVE R140, `(.L_x_22143) ;  /* 0x000000008c087348 */ /* 0x000fea0003c00000 */
[----:B------:R0:W1:Y:S02]  /*21a90*/  SHFL.BFLY P6, R141, R143, R142, R145 ;  /* 0x0c00008e8f8d7389 */ /* 0x00006400000c0091 */
[----:B01----:R-:W-:Y:S05]  /*21aa0*/  ENDCOLLECTIVE ;  /* 0x000000000000791b */ /* 0x003fea0003800000 */
.L_x_22143:
[----:B------:R-:W-:Y:S01]  /*21ab0*/  HFMA2 R142, -RZ, RZ, 0, 4.76837158203125e-07 ;  /* 0x00000008ff8e7431 */ /* 0x000fe200000001ff */
[----:B------:R-:W-:-:S05]  /*21ac0*/  MOV R123, R141 ;  /* 0x0000008d007b7202 */ /* 0x000fca0000000f00 */
[----:B------:R-:W-:-:S04]  /*21ad0*/  FADD.FTZ R123, R122, R123 ;  /* 0x0000007b7a7b7221 */ /* 0x000fc80000010000 */
[----:B------:R-:W-:-:S07]  /*21ae0*/  IMAD.MOV.U32 R143, RZ, RZ, R123 ;  /* 0x000000ffff8f7224 */ /* 0x000fce00078e007b */
[----:B------:R-:W-:Y:S05]  /*21af0*/  WARPSYNC.COLLECTIVE R140, `(.L_x_22144) ;  /* 0x000000008c087348 */ /* 0x000fea0003c00000 */
[----:B------:R0:W1:Y:S02]  /*21b00*/  SHFL.BFLY P6, R141, R143, R142, R145 ;  /* 0x0c00008e8f8d7389 */ /* 0x00006400000c0091 */
[----:B01----:R-:W-:Y:S05]  /*21b10*/  ENDCOLLECTIVE ;  /* 0x000000000000791b */ /* 0x003fea0003800000 */
.L_x_22144:
[----:B------:R-:W-:Y:S02]  /*21b20*/  IMAD.MOV.U32 R142, RZ, RZ, 0x10 ;  /* 0x00000010ff8e7424 */ /* 0x000fe400078e00ff */
[----:B------:R-:W-:-:S04]  /*21b30*/  IMAD.MOV.U32 R134, RZ, RZ, R141 ;  /* 0x000000ffff867224 */ /* 0x000fc800078e008d */
[----:B------:R-:W-:-:S05]  /*21b40*/  FADD.FTZ R136, R123, R134 ;  /* 0x000000867b887221 */ /* 0x000fca0000010000 */
[----:B------:R-:W-:-:S07]  /*21b50*/  MOV R143, R136 ;  /* 0x00000088008f7202 */ /* 0x000fce0000000f00 */
[----:B------:R-:W-:Y:S05]  /*21b60*/  WARPSYNC.COLLECTIVE R140, `(.L_x_22145) ;  /* 0x000000008c087348 */ /* 0x000fea0003c00000 */
[----:B------:R0:W1:Y:S02]  /*21b70*/  SHFL.BFLY P6, R141, R143, R142, R145 ;  /* 0x0c00008e8f8d7389 */ /* 0x00006400000c0091 */
[----:B01----:R-:W-:Y:S05]  /*21b80*/  ENDCOLLECTIVE ;  /* 0x000000000000791b */ /* 0x003fea0003800000 */
.L_x_22145:
[----:B------:R-:W-:Y:S01]  /*21b90*/  MOV R139, R141 ;  /* 0x0000008d008b7202 */ /* 0x000fe20000000f00 */
[----:B------:R-:W-:Y:S06]  /*21ba0*/  BRA `(.L_x_22146) ;  /* 0xffffffe800f07947 */ /* 0x000fec000383ffff */
.L_x_22147:
        /* <DEDUP_REMOVED lines=13> */
.L_x_22748:


//--------------------- .text._ZN10layer_norm31ln_parallel_residual_fwd_kernelINS_13Kernel_traitsIfffffjLj1024ELj1ELj4ELj1ELj16ENS_18Kernel_traits_baseILj1024EfffffjLj128EEEEELb1ELb1ELb1EEEvNS_9FwdParamsE --------------------------
	.section	.text._ZN10layer_norm31ln_parallel_residual_fwd_kernelINS_13Kernel_traitsIfffffjLj1024ELj1ELj4ELj1ELj16ENS_18Kernel_traits_baseILj1024EfffffjLj128EEEEELb1ELb1ELb1EEEvNS_9FwdParamsE,"ax",@progbits
	.align	128
        .global         _ZN10layer_norm31ln_parallel_residual_fwd_kernelINS_13Kernel_traitsIfffffjLj1024ELj1ELj4ELj1ELj16ENS_18Kernel_traits_baseILj1024EfffffjLj128EEEEELb1ELb1ELb1EEEvNS_9FwdParamsE
        .type           _ZN10layer_norm31ln_parallel_residual_fwd_kernelINS_13Kernel_traitsIfffffjLj1024ELj1ELj4ELj1ELj16ENS_18Kernel_traits_baseILj1024EfffffjLj128EEEEELb1ELb1ELb1EEEvNS_9FwdParamsE,@function
        .size           _ZN10layer_norm31ln_parallel_residual_fwd_kernelINS_13Kernel_traitsIfffffjLj1024ELj1ELj4ELj1ELj16ENS_18Kernel_traits_baseILj1024EfffffjLj128EEEEELb1ELb1ELb1EEEvNS_9FwdParamsE,(.L_x_22749 - _ZN10layer_norm31ln_parallel_residual_fwd_kernelINS_13Kernel_traitsIfffffjLj1024ELj1ELj4ELj1ELj16ENS_18Kernel_traits_baseILj1024EfffffjLj128EEEEELb1ELb1ELb1EEEvNS_9FwdParamsE)
        .other          _ZN10layer_norm31ln_parallel_residual_fwd_kernelINS_13Kernel_traitsIfffffjLj1024ELj1ELj4ELj1ELj16ENS_18Kernel_traits_baseILj1024EfffffjLj128EEEEELb1ELb1ELb1EEEvNS_9FwdParamsE,@"STO_CUDA_ENTRY STV_DEFAULT"
_ZN10layer_norm31ln_parallel_residual_fwd_kernelINS_13Kernel_traitsIfffffjLj1024ELj1ELj4ELj1ELj16ENS_18Kernel_traits_baseILj1024EfffffjLj128EEEEELb1ELb1ELb1EEEvNS_9FwdParamsE:
.text._ZN10layer_norm31ln_parallel_residual_fwd_kernelINS_13Kernel_traitsIfffffjLj1024ELj1ELj4ELj1ELj16ENS_18Kernel_traits_baseILj1024EfffffjLj128EEEEELb1ELb1ELb1EEEvNS_9FwdParamsE:
[----:B------:R-:W-:Y:S01]  /*0000*/  LDC R1, c[0x0][0x37c] ;  /* 0x0000df00ff017b82 */ /* 0x000fe20000000800 */
[----:B------:R-:W0:Y:S01]  /*0010*/  LDCU.U8 UR4, c[0x0][0x464] ;  /* 0x00008c80ff0477ac */ /* 0x000e220008000000 */
[----:B------:R-:W1:Y:S01]  /*0020*/  LDCU.64 UR6, c[0x0][0x450] ;  /* 0x00008a00ff0677ac */ /* 0x000e620008000a00 */
[----:B------:R-:W2:Y:S05]  /*0030*/  LDCU.64 UR8, c[0x0][0x358] ;  /* 0x00006b00ff0877ac */ /* 0x000eaa0008000a00 */
[----:B------:R-:W3:Y:S01]  /*0040*/  LDC R125, c[0x0][0x458] ;  /* 0x00011600ff7d7b82 */ /* 0x000ee20000000800 */
[----:B------:R-:W4:Y:S07]  /*0050*/  LDCU.64 UR10, c[0x0][0x438] ;  /* 0x00008700ff0a77ac */ /* 0x000f2e0008000a00 */
[----:B------:R-:W5:Y:S01]  /*0060*/  LDC R8, c[0x0][0x45c] ;  /* 0x00011700ff087b82 */ /* 0x000f620000000800 */
[----:B0-----:R-:W-:Y:S01]  /*0070*/  ISETP.NE.AND P0, PT, RZ, UR4, PT ;  /* 0x00000004ff007c0c */ /* 0x001fe2000bf05270 */
[----:B-1----:R-:W-:-:S02]  /*0080*/  IMAD.U32 R2, RZ, RZ, UR6 ;  /* 0x00000006ff027e24 */ /* 0x002fc4000f8e00ff */
[----:B------:R-:W-:-:S10]  /*0090*/  IMAD.U32 R3, RZ, RZ, UR7 ;  /* 0x00000007ff037e24 */ /* 0x000fd4000f8e00ff */
[----:B--2---:R-:W2:Y:S01]  /*00a0*/  @P0 LDG.E.64 R2, desc[UR8][R2.64] ;  /* 0x0000000802020981 */ /* 0x004ea2000c1e1b00 */
[----:B------:R-:W0:Y:S01]  /*00b0*/  @P0 LDC R7, c[0x0][0x460] ;  /* 0x00011800ff070b82 */ /* 0x000e220000000800 */
[----:B---3--:R-:W-:Y:S01]  /*00c0*/  @P0 MOV R4, R125 ;  /* 0x0000007d00040202 */ /* 0x008fe20000000f00 */
[----:B-----5:R-:W-:-:S06]  /*00d0*/  @P0 IMAD.MOV.U32 R5, RZ, RZ, R8 ;  /* 0x000000ffff050224 */ /* 0x020fcc00078e0008 */
[----:B------:R-:W0:Y:S01]  /*00e0*/  @P0 LDG.E.64 R4, desc[UR8][R4.64] ;  /* 0x0000000804040981 */ /* 0x000e22000c1e1b00 */
[----:B------:R-:W1:Y:S01]  /*00f0*/  S2UR UR5, SR_CTAID.X ;  /* 0x00000000000579c3 */ /* 0x000e620000002500 */
[----:B----4-:R-:W-:Y:S01]  /*0100*/  UISETP.NE.U32.AND UP0, UPT, UR10, URZ, UPT ;  /* 0x000000ff0a00728c */ /* 0x010fe2000bf05070 */
[----:B------:R-:W3:Y:S03]  /*0110*/  S2R R6, SR_TID.X ;  /* 0x0000000000067919 */ /* 0x000ee60000002100 */
[----:B------:R-:W-:Y:S02]  /*0120*/  UISETP.NE.AND.EX UP0, UPT, UR11, URZ, UPT, UP0 ;  /* 0x000000ff0b00728c */ /* 0x000fe4000bf05300 */
[----:B-1----:R-:W-:Y:S01]  /*0130*/  USHF.L.U32 UR4, UR5, 0x2, URZ ;  /* 0x0000000205047899 */ /* 0x002fe200080006ff */
[----:B---3--:R-:W-:-:S05]  /*0140*/  SHF.R.U32.HI R13, RZ, 0x5, R6 ;  /* 0x00000005ff0d7819 */ /* 0x008fca0000011606 */
[----:B------:R-:W-:Y:S02]  /*0150*/  LOP3.LUT R13, R13, UR4, RZ, 0xfc, !PT ;  /* 0x000000040d0d7c12 */ /* 0x000fe4000f8efcff */
[----:B--2---:R-:W-:Y:S02]  /*0160*/  @P0 R2UR UR7, R3 ;  /* 0x00000000030702ca */ /* 0x004fe400000e0000 */
[----:B------:R-:W1:Y:S01]  /*0170*/  LDC R3, c[0x0][0x360] ;  /* 0x0000d800ff037b82 */ /* 0x000e620000000800 */
[----:B------:R-:W-:Y:S02]  /*0180*/  @P0 R2UR UR6, R2 ;  /* 0x00000000020602ca */ /* 0x000fe400000e0000 */
[----:B------:R-:W-:-:S08]  /*0190*/  LOP3.LUT R2, R6, 0x1f, RZ, 0xc0, !PT ;  /* 0x0000001f06027812 */ /* 0x000fd000078ec0ff */
[----:B------:R-:W-:Y:S02]  /*01a0*/  UIADD3 UR13, UPT, UPT, UR7, -0x4498517b, URZ ;  /* 0xbb67ae85070d7890 */ /* 0x000fe4000fffe0ff */
[----:B------:R-:W-:Y:S01]  /*01b0*/  UIADD3 UR15, UPT, UPT, UR7, 0x76cf5d0a, URZ ;  /* 0x76cf5d0a070f7890 */ /* 0x000fe2000fffe0ff */
[----:B0-----:R-:W-:Y:S01]  /*01c0*/  @P0 IADD3 R125, P1, PT, R4, R7, RZ ;  /* 0x00000007047d0210 */ /* 0x001fe20007f3e0ff */
[----:B------:R-:W-:Y:S02]  /*01d0*/  UIADD3 UR12, UPT, UPT, UR6, -0x61c88647, URZ ;  /* 0x9e3779b9060c7890 */ /* 0x000fe4000fffe0ff */
[----:B------:R-:W-:Y:S02]  /*01e0*/  UIADD3 UR14, UPT, UPT, UR6, 0x3c6ef372, URZ ;  /* 0x3c6ef372060e7890 */ /* 0x000fe4000fffe0ff */
[----:B------:R-:W-:Y:S01]  /*01f0*/  @P0 IMAD.X R8, RZ, RZ, R5, P1 ;  /* 0x000000ffff080224 */ /* 0x000fe200008e0605 */
[----:B------:R-:W-:Y:S02]  /*0200*/  UIADD3 UR16, UPT, UPT, UR6, -0x255992d5, URZ ;  /* 0xdaa66d2b06107890 */ /* 0x000fe4000fffe0ff */
[----:B------:R-:W-:Y:S01]  /*0210*/  UIADD3 UR17, UPT, UPT, UR7, 0x32370b8f, URZ ;  /* 0x32370b8f07117890 */ /* 0x000fe2000fffe0ff */
[----:B-1----:R-:W-:Y:S01]  /*0220*/  IMAD R0, R3, UR5, R6 ;  /* 0x0000000503007c24 */ /* 0x002fe2000f8e0206 */
[--C-:B------:R-:W-:Y:S01]  /*0230*/  SHF.R.U64 R3, R125, 0x2, R8.reuse ;  /* 0x000000027d037819 */ /* 0x100fe20000001208 */
[----:B------:R-:W-:Y:S01]  /*0240*/  UIADD3 UR18, UPT, UPT, UR6, 0x78dde6e4, URZ ;  /* 0x78dde6e406127890 */ /* 0x000fe2000fffe0ff */
[----:B------:R-:W-:Y:S01]  /*0250*/  SHF.R.U32.HI R4, RZ, 0x2, R8 ;  /* 0x00000002ff047819 */ /* 0x000fe20000011608 */
[----:B------:R-:W-:-:S02]  /*0260*/  UIADD3 UR19, UPT, UPT, UR7, -0x126145ec, URZ ;  /* 0xed9eba1407137890 */ /* 0x000fc4000fffe0ff */
[----:B------:R-:W-:Y:S02]  /*0270*/  UIADD3 UR20, UPT, UPT, UR6, 0x1715609d, URZ ;  /* 0x1715609d06147890 */ /* 0x000fe4000fffe0ff */
[----:B------:R-:W-:Y:S02]  /*0280*/  UIADD3 UR21, UPT, UPT, UR7, -0x56f99767, URZ ;  /* 0xa906689907157890 */ /* 0x000fe4000fffe0ff */
[----:B------:R-:W-:Y:S02]  /*0290*/  UIADD3 UR22, UPT, UPT, UR6, -0x4ab325aa, URZ ;  /* 0xb54cda5606167890 */ /* 0x000fe4000fffe0ff */
[----:B------:R-:W-:Y:S02]  /*02a0*/  UIADD3 UR23, UPT, UPT, UR7, 0x646e171e, URZ ;  /* 0x646e171e07177890 */ /* 0x000fe4000fffe0ff */
[----:B------:R-:W-:Y:S02]  /*02b0*/  UIADD3 UR24, UPT, UPT, UR6, 0x5384540f, URZ ;  /* 0x5384540f06187890 */ /* 0x000fe4000fffe0ff */
[----:B------:R-:W-:-:S02]  /*02c0*/  UIADD3 UR25, UPT, UPT, UR7, 0x1fd5c5a3, URZ ;  /* 0x1fd5c5a307197890 */ /* 0x000fc4000fffe0ff */
        /* <DEDUP_REMOVED lines=26> */
.L_x_22148:
        /* <DEDUP_REMOVED lines=26> */
.L_x_22149:
        /* <DEDUP_REMOVED lines=76> */
.L_x_22656:
        /* <DEDUP_REMOVED lines=36> */
.L_x_22154:
        /* <DEDUP_REMOVED lines=13> */
.L_x_22156:
[----:B------:R-:W-:Y:S05]  /*0de0*/  BSYNC.RECONVERGENT B2 ;  /* 0x0000000000027941 */ /* 0x000fea0003800200 */
.L_x_22155:
        /* <DEDUP_REMOVED lines=43> */
.L_x_22153:
[----:B------:R-:W-:Y:S05]  /*10a0*/  BSYNC.RECONVERGENT B1 ;  /* 0x0000000000017941 */ /* 0x000fea0003800200 */
.L_x_22152:
[----:B------:R-:W-:Y:S01]  /*10b0*/  ISETP.NE.AND P0, PT, R23, 0x1, PT ;  /* 0x000000011700780c */ /* 0x000fe20003f05270 */
[----:B------:R-:W-:Y:S01]  /*10c0*/  IMAD.U32 R133, RZ, RZ, UR31 ;  /* 0x0000001fff857e24 */ /* 0x000fe2000f8e00ff */
[----:B------:R-:W-:Y:S01]  /*10d0*/  I2FP.F32.U32 R21, R21 ;  /* 0x0000001500157245 */ /* 0x000fe20000201000 */
[----:B------:R-:W-:Y:S01]  /*10e0*/  BSSY.RECONVERGENT B1, `(.L_x_22157) ;  /* 0x0000047000017945 */ /* 0x000fe20003800200 */
        /* <DEDUP_REMOVED lines=13> */
.L_x_22159:
        /* <DEDUP_REMOVED lines=13> */
.L_x_22161:
[----:B------:R-:W-:Y:S05]  /*1290*/  BSYNC.RECONVERGENT B2 ;  /* 0x0000000000027941 */ /* 0x000fea0003800200 */
.L_x_22160:
        /* <DEDUP_REMOVED lines=43> */
.L_x_22158:
[----:B------:R-:W-:Y:S05]  /*1550*/  BSYNC.RECONVERGENT B1 ;  /* 0x0000000000017941 */ /* 0x000fea0003800200 */
.L_x_22157:
        /* <DEDUP_REMOVED lines=16> */
.L_x_22164:
        /* <DEDUP_REMOVED lines=13> */
.L_x_22166:
[----:B------:R-:W-:Y:S05]  /*1730*/  BSYNC.RECONVERGENT B2 ;  /* 0x0000000000027941 */ /* 0x000fea0003800200 */
.L_x_22165:
        /* <DEDUP_REMOVED lines=43> */
.L_x_22163:
[----:B------:R-:W-:Y:S05]  /*19f0*/  BSYNC.RECONVERGENT B1 ;  /* 0x0000000000017941 */ /* 0x000fea0003800200 */
.L_x_22162:
        /* <DEDUP_REMOVED lines=16> */
.L_x_22169:
        /* <DEDUP_REMOVED lines=13> */
.L_x_22171:
[----:B------:R-:W-:Y:S05]  /*1bd0*/  BSYNC.RECONVERGENT B2 ;  /* 0x0000000000027941 */ /* 0x000fea0003800200 */
.L_x_22170:
        /* <DEDUP_REMOVED lines=43> */
.L_x_22168:
[----:B------:R-:W-:Y:S05]  /*1e90*/  BSYNC.RECONVERGENT B1 ;  /* 0x0000000000017941 */ /* 0x000fea0003800200 */
.L_x_22167:
        /* <DEDUP_REMOVED lines=18> */
.L_x_22151:
        /* <DEDUP_REMOVED lines=16> */
.L_x_22175:
        /* <DEDUP_REMOVED lines=13> */
.L_x_22177:
[----:B------:R-:W-:Y:S05]  /*2190*/  BSYNC.RECONVERGENT B2 ;  /* 0x0000000000027941 */ /* 0x000fea0003800200 */
.L_x_22176:
        /* <DEDUP_REMOVED lines=42> */
.L_x_22174:
[----:B------:R-:W-:Y:S05]  /*2440*/  BSYNC.RECONVERGENT B1 ;  /* 0x0000000000017941 */ /* 0x000fea0003800200 */
.L_x_22173:
[----:B------:R-:W-:Y:S01]  /*2450*/  ISETP.NE.AND P0, PT, R11, 0x1, PT ;  /* 0x000000010b00780c */ /* 0x000fe20003f05270 */
[----:B------:R-:W-:Y:S01]  /*2460*/  IMAD.U32 R133, RZ, RZ, UR31 ;  /* 0x0000001fff857e24 */ /* 0x000fe2000f8e00ff */
[----:B------:R-:W-:Y:S01]  /*2470*/  I2FP.F32.U32 R9, R9 ;  /* 0x0000000900097245 */ /* 0x000fe20000201000 */
[----:B------:R-:W-:Y:S01]  /*2480*/  IMAD.U32 R134, RZ, RZ, UR32 ;  /* 0x00000020ff867e24 */ /* 0x000fe2000f8e00ff */
[----:B------:R-:W-:Y:S01]  /*2490*/  BSSY.RECONVERGENT B1, `(.L_x_22178) ;  /* 0x0000048000017945 */ /* 0x000fe20003800200 */
[----:B------:R-:W-:Y:S02]  /*24a0*/  MOV R12, 0x2 ;  /* 0x00000002000c7802 */ /* 0x000fe40000000f00 */
[----:B------:R-:W-:Y:S01]  /*24b0*/  FFMA.FTZ R10, R9, R132, 1.1641532182693481445e-10 ;  /* 0x2f000000090a7423 */ /* 0x000fe20000010084 */
[----:B------:R-:W-:Y:S02]  /*24c0*/  IMAD.MOV.U32 R9, RZ, RZ, R8 ;  /* 0x000000ffff097224 */ /* 0x000fe400078e0008 */
[----:B-----5:R-:W-:-:S02]  /*24d0*/  FMUL.FTZ R16, R16, R134 ;  /* 0x0000008610107220 */ /* 0x020fc40000410000 */
        /* <DEDUP_REMOVED lines=10> */
.L_x_22180:
        /* <DEDUP_REMOVED lines=13> */
.L_x_22182:
[----:B------:R-:W-:Y:S05]  /*2650*/  BSYNC.RECONVERGENT B2 ;  /* 0x0000000000027941 */ /* 0x000fea0003800200 */
.L_x_22181:
        /* <DEDUP_REMOVED lines=43> */
.L_x_22179:
[----:B------:R-:W-:Y:S05]  /*2910*/  BSYNC.RECONVERGENT B1 ;  /* 0x0000000000017941 */ /* 0x000fea0003800200 */
.L_x_22178:
        /* <DEDUP_REMOVED lines=15> */
.L_x_22185:
        /* <DEDUP_REMOVED lines=13> */
.L_x_22187:
[----:B------:R-:W-:Y:S05]  /*2ae0*/  BSYNC.RECONVERGENT B2 ;  /* 0x0000000000027941 */ /* 0x000fea0003800200 */
.L_x_22186:
        /* <DEDUP_REMOVED lines=43> */
.L_x_22184:
[----:B------:R-:W-:Y:S05]  /*2da0*/  BSYNC.RECONVERGENT B1 ;  /* 0x0000000000017941 */ /* 0x000fea0003800200 */
.L_x_22183:
        /* <DEDUP_REMOVED lines=17> */
.L_x_22190:
        /* <DEDUP_REMOVED lines=13> */
.L_x_22192:
[----:B------:R-:W-:Y:S05]  /*2f90*/  BSYNC.RECONVERGENT B2 ;  /* 0x0000000000027941 */ /* 0x000fea0003800200 */
.L_x_22191:
        /* <DEDUP_REMOVED lines=43> */
.L_x_22189:
[----:B------:R-:W-:Y:S05]  /*3250*/  BSYNC.RECONVERGENT B1 ;  /* 0x0000000000017941 */ /* 0x000fea0003800200 */
.L_x_22188:
        /* <DEDUP_REMOVED lines=15> */
.L_x_22195:
        /* <DEDUP_REMOVED lines=13> */
.L_x_22197:
[----:B------:R-:W-:Y:S05]  /*3420*/  BSYNC.RECONVERGENT B2 ;  /* 0x0000000000027941 */ /* 0x000fea0003800200 */
.L_x_22196:
        /* <DEDUP_REMOVED lines=43> */
.L_x_22194:
[----:B------:R-:W-:Y:S05]  /*36e0*/  BSYNC.RECONVERGENT B1 ;  /* 0x0000000000017941 */ /* 0x000fea0003800200 */
.L_x_22193:
        /* <DEDUP_REMOVED lines=17> */
.L_x_22200:
        /* <DEDUP_REMOVED lines=13> */
.L_x_22202:
[----:B------:R-:W-:Y:S05]  /*38d0*/  BSYNC.RECONVERGENT B2 ;  /* 0x0000000000027941 */ /* 0x000fea0003800200 */
.L_x_22201:
        /* <DEDUP_REMOVED lines=43> */
.L_x_22199:
[----:B------:R-:W-:Y:S05]  /*3b90*/  BSYNC.RECONVERGENT B1 ;  /* 0x0000000000017941 */ /* 0x000fea0003800200 */
.L_x_22198:
        /* <DEDUP_REMOVED lines=15> */
.L_x_22205:
        /* <DEDUP_REMOVED lines=13> */
.L_x_22207:
[----:B------:R-:W-:Y:S05]  /*3d60*/  BSYNC.RECONVERGENT B2 ;  /* 0x0000000000027941 */ /* 0x000fea0003800200 */
.L_x_22206:
        /* <DEDUP_REMOVED lines=43> */
.L_x_22204:
[----:B------:R-:W-:Y:S05]  /*4020*/  BSYNC.RECONVERGENT B1 ;  /* 0x0000000000017941 */ /* 0x000fea0003800200 */
.L_x_22203:
        /* <DEDUP_REMOVED lines=17> */
.L_x_22210:
        /* <DEDUP_REMOVED lines=13> */
.L_x_22212:
[----:B------:R-:W-:Y:S05]  /*4210*/  BSYNC.RECONVERGENT B2 ;  /* 0x0000000000027941 */ /* 0x000fea0003800200 */
.L_x_22211:
        /* <DEDUP_REMOVED lines=43> */
.L_x_22209:
[----:B------:R-:W-:Y:S05]  /*44d0*/  BSYNC.RECONVERGENT B1 ;  /* 0x0000000000017941 */ /* 0x000fea0003800200 */
.L_x_22208:
[----:B------:R-:W-:Y:S01]  /*44e0*/  I2FP.F32.U32 R11, R9 ;  /* 0x00000009000b7245 */ /* 0x000fe20000201000 */
[-C--:B------:R-:W-:Y:S01]  /*44f0*/  FMUL.FTZ R9, R48, R134.reuse ;  /* 0x0000008630097220 */ /* 0x080fe20000410000 */
[-C--:B------:R-:W-:Y:S01]  /*4500*/  FSETP.GTU.FTZ.AND P6, PT, R10, R133.reuse, PT ;  /* 0x000000850a00720b */ /* 0x080fe20003fdc000 */
[----:B------:R-:W-:Y:S01]  /*4510*/  FMUL.FTZ R10, R49, R134 ;  /* 0x00000086310a7220 */ /* 0x000fe20000410000 */
[-C--:B------:R-:W-:Y:S01]  /*4520*/  FSETP.GTU.FTZ.AND P0, PT, R12, R133.reuse, PT ;  /* 0x000000850c00720b */ /* 0x080fe20003f1c000 */
[----:B------:R-:W-:Y:S01]  /*4530*/  FFMA.FTZ R12, R11, R132, 1.1641532182693481445e-10 ;  /* 0x2f0000000b0c7423 */ /* 0x000fe20000010084 */
[----:B------:R-:W-:Y:S01]  /*4540*/  FSEL R11, R9, RZ, !P6 ;  /* 0x000000ff090b7208 */ /* 0x000fe20007000000 */
[----:B------:R-:W-:Y:S01]  /*4550*/  FMUL.FTZ R9, R50, R134 ;  /* 0x0000008632097220 */ /* 0x000fe20000410000 */
[----:B------:R-:W-:Y:S02]  /*4560*/  SEL R21, RZ, 0x1, P6 ;  /* 0x00000001ff157807 */ /* 0x000fe40003000000 */
[----:B------:R-:W-:-:S02]  /*4570*/  FSETP.GTU.FTZ.AND P6, PT, R22, R133, PT ;  /* 0x000000851600720b */ /* 0x000fc40003fdc000 */
[----:B------:R-:W-:Y:S02]  /*4580*/  FSEL R10, R10, RZ, !P0 ;  /* 0x000000ff0a0a7208 */ /* 0x000fe40004000000 */
[----:B------:R-:W-:Y:S02]  /*4590*/  SEL R22, RZ, 0x1, P0 ;  /* 0x00000001ff167807 */ /* 0x000fe40000000000 */
[----:B------:R-:W-:Y:S01]  /*45a0*/  FSETP.GTU.FTZ.AND P0, PT, R12, R133, PT ;  /* 0x000000850c00720b */ /* 0x000fe20003f1c000 */
[----:B------:R-:W-:Y:S01]  /*45b0*/  FMUL.FTZ R12, R51, R134 ;  /* 0x00000086330c7220 */ /* 0x000fe20000410000 */
        /* <DEDUP_REMOVED lines=11> */
[----:B------:R-:W-:Y:S01]  /*4670*/  PRMT R9, R21, 0x7610, R9 ;  /* 0x0000761015097816 */ /* 0x000fe20000000009 */
[----:B------:R-:W-:Y:S01]  /*4680*/  FADD.FTZ R43, R12, R19 ;  /* 0x000000130c2b7221 */ /* 0x000fe20000010000 */
[----:B------:R-:W-:Y:S01]  /*4690*/  PRMT R10, R22, 0x7610, R10 ;  /* 0x00007610160a7816 */ /* 0x000fe2000000000a */
[----:B------:R-:W-:Y:S01]  /*46a0*/  @P1 FADD.FTZ R41, R45, R41 ;  /* 0x000000292d291221 */ /* 0x000fe20000010000 */
[----:B------:R-:W-:Y:S01]  /*46b0*/  SEL R12, RZ, 0x1, P0 ;  /* 0x00000001ff0c7807 */ /* 0x000fe20000000000 */
[----:B------:R-:W-:Y:S01]  /*46c0*/  @P1 FADD.FTZ R40, R44, R40 ;  /* 0x000000282c281221 */ /* 0x000fe20000010000 */
[----:B------:R-:W-:-:S07]  /*46d0*/  @P1 FADD.FTZ R43, R47, R43 ;  /* 0x0000002b2f2b1221 */ /* 0x000fce0000010000 */
.L_x_22172:
[----:B------:R-:W0:Y:S01]  /*46e0*/  LDC.64 R130, c[0x0][0x3a8] ;  /* 0x0000ea00ff827b82 */ /* 0x000e220000000a00 */
[----:B------:R-:W-:Y:S01]  /*46f0*/  ISETP.NE.U32.AND P0, PT, R14, RZ, PT ;  /* 0x000000ff0e00720c */ /* 0x000fe20003f05070 */
[----:B------:R-:W-:Y:S01]  /*4700*/  VIADD R121, R122, 0x20 ;  /* 0x000000207a797836 */ /* 0x000fe20000000000 */
[----:B------:R-:W-:Y:S02]  /*4710*/  SEL R14, RZ, 0x1000000, !P5 ;  /* 0x01000000ff0e7807 */ /* 0x000fe40006800000 */
[----:B------:R-:W-:Y:S01]  /*4720*/  ISETP.NE.AND.EX P0, PT, R15, RZ, PT, P0 ;  /* 0x000000ff0f00720c */ /* 0x000fe20003f05300 */
[----:B------:R-:W-:Y:S01]  /*4730*/  IMAD.WIDE.U32 R18, R121, 0x10, R116 ;  /* 0x0000001079127825 */ /* 0x000fe200078e0074 */
[----:B------:R-:W-:Y:S01]  /*4740*/  SEL R15, RZ, 0x10000, !P4 ;  /* 0x00010000ff0f7807 */ /* 0x000fe20006000000 */
[----:B------:R-:W1:Y:S01]  /*4750*/  LDC.64 R128, c[0x0][0x3b0] ;  /* 0x0000ec00ff807b82 */ /* 0x000e620000000a00 */
[----:B------:R-:W-:Y:S02]  /*4760*/  SEL R16, RZ, 0x100, !P3 ;  /* 0x00000100ff107807 */ /* 0x000fe40005800000 */
[----:B------:R-:W-:-:S02]  /*4770*/  SEL R17, RZ, 0x1, !P2 ;  /* 0x00000001ff117807 */ /* 0x000fc40005000000 */
[----:B------:R-:W-:-:S03]  /*4780*/  IADD3 R16, PT, PT, R16, R14, R15 ;  /* 0x0000000e10107210 */ /* 0x000fc60007ffe00f */
[----:B------:R-:W2:Y:S01]  /*4790*/  @P1 LDC.64 R24, c[0x0][0x3a0] ;  /* 0x0000e800ff181b82 */ /* 0x000ea20000000a00 */
[----:B------:R-:W-:Y:S01]  /*47a0*/  IADD3 R21, PT, PT, R16, R17, RZ ;  /* 0x0000001110157210 */ /* 0x000fe20007ffe0ff */
[----:B0-----:R-:W-:-:S06]  /*47b0*/  IMAD.WIDE.U32 R14, R122, 0x10, R130 ;  /* 0x000000107a0e7825 */ /* 0x001fcc00078e0082 */
[----:B------:R-:W0:Y:S01]  /*47c0*/  @P0 LDC.64 R22, c[0x0][0x398] ;  /* 0x0000e600ff160b82 */ /* 0x000e220000000a00 */
        /* <DEDUP_REMOVED lines=17> */
.L_x_22213:
        /* <DEDUP_REMOVED lines=20> */
.L_x_22217:
        /* <DEDUP_REMOVED lines=13> */
.L_x_22219:
[----:B------:R-:W-:Y:S05]  /*4af0*/  BSYNC.RECONVERGENT B2 ;  /* 0x0000000000027941 */ /* 0x000fea0003800200 */
.L_x_22218:
        /* <DEDUP_REMOVED lines=42> */
.L_x_22216:
[----:B------:R-:W-:Y:S05]  /*4da0*/  BSYNC.RECONVERGENT B1 ;  /* 0x0000000000017941 */ /* 0x000fea0003800200 */
.L_x_22215:
[----:B------:R-:W-:Y:S01]  /*4db0*/  ISETP.NE.AND P3, PT, R11, 0x1, PT ;  /* 0x000000010b00780c */ /* 0x000fe20003f65270 */
[----:B------:R-:W-:Y:S01]  /*4dc0*/  BSSY.RECONVERGENT B1, `(.L_x_22220) ;  /* 0x0000049000017945 */ /* 0x000fe20003800200 */
[----:B------:R-:W-:Y:S01]  /*4dd0*/  I2FP.F32.U32 R9, R9 ;  /* 0x0000000900097245 */ /* 0x000fe20000201000 */
[----:B------:R-:W-:Y:S02]  /*4de0*/  HFMA2 R12, -RZ, RZ, 0, 1.1920928955078125e-07 ;  /* 0x00000002ff0c7431 */ /* 0x000fe400000001ff */
[----:B-----5:R-:W-:Y:S02]  /*4df0*/  FMUL.FTZ R16, R16, R134 ;  /* 0x0000008610107220 */ /* 0x020fe40000410000 */
        /* <DEDUP_REMOVED lines=12> */
.L_x_22222:
        /* <DEDUP_REMOVED lines=13> */
.L_x_22224:
[----:B------:R-:W-:Y:S05]  /*4f90*/  BSYNC.RECONVERGENT B2 ;  /* 0x0000000000027941 */ /* 0x000fea0003800200 */
.L_x_22223:
[----:B------:R-:W-:Y:S01]  /*4fa0*/  IMAD.WIDE.U32 R10, R0, -0x326172a9, RZ ;  /* 0xcd9e8d57000a7825 */ /* 0x000fe200078e00ff */
[----:B-1----:R-:W-:-:S03]  /*4fb0*/  LOP3.LUT R22, R7, UR7, R9, 0x96, !PT ;  /* 0x0000000707167c12 */ /* 0x002fc6000f8e9609 */
        /* <DEDUP_REMOVED lines=41> */
.L_x_22221:
[----:B------:R-:W-:Y:S05]  /*5250*/  BSYNC.RECONVERGENT B1 ;  /* 0x0000000000017941 */ /* 0x000fea0003800200 */
.L_x_22220:
        /* <DEDUP_REMOVED lines=15> */
.L_x_22227:
        /* <DEDUP_REMOVED lines=13> */
.L_x_22229:
[----:B------:R-:W-:Y:S05]  /*5420*/  BSYNC.RECONVERGENT B2 ;  /* 0x0000000000027941 */ /* 0x000fea0003800200 */
.L_x_22228:
[----:B------:R-:W-:Y:S01]  /*5430*/  IMAD.WIDE.U32 R20, R0, -0x326172a9, RZ ;  /* 0xcd9e8d5700147825 */ /* 0x000fe200078e00ff */
[----:B-1----:R-:W-:-:S03]  /*5440*/  LOP3.LUT R24, R7, UR7, R9, 0x96, !PT ;  /* 0x0000000707187c12 */ /* 0x002fc6000f8e9609 */
        /* <DEDUP_REMOVED lines=41> */
.L_x_22226:
[----:B------:R-:W-:Y:S05]  /*56e0*/  BSYNC.RECONVERGENT B1 ;  /* 0x0000000000017941 */ /* 0x000fea0003800200 */
.L_x_22225:
        /* <DEDUP_REMOVED lines=17> */
.L_x_22232:
        /* <DEDUP_REMOVED lines=13> */
.L_x_22234:
[----:B------:R-:W-:Y:S05]  /*58d0*/  BSYNC.RECONVERGENT B2 ;  /* 0x0000000000027941 */ /* 0x000fea0003800200 */
.L_x_22233:
        /* <DEDUP_REMOVED lines=43> */
.L_x_22231:
[----:B------:R-:W-:Y:S05]  /*5b90*/  BSYNC.RECONVERGENT B1 ;  /* 0x0000000000017941 */ /* 0x000fea0003800200 */
.L_x_22230:
        /* <DEDUP_REMOVED lines=15> */
.L_x_22237:
        /* <DEDUP_REMOVED lines=13> */
.L_x_22239:
[----:B------:R-:W-:Y:S05]  /*5d60*/  BSYNC.RECONVERGENT B2 ;  /* 0x0000000000027941 */ /* 0x000fea0003800200 */
.L_x_22238:
[----:B------:R-:W-:Y:S01]  /*5d70*/  IMAD.WIDE.U32 R20, R0, -0x326172a9, RZ ;  /* 0xcd9e8d5700147825 */ /* 0x000fe200078e00ff */
[----:B-1----:R-:W-:-:S03]  /*5d80*/  LOP3.LUT R24, R7, UR7, R9, 0x96, !PT ;  /* 0x0000000707187c12 */ /* 0x002fc6000f8e9609 */
        /* <DEDUP_REMOVED lines=41> */
.L_x_22236:
[----:B------:R-:W-:Y:S05]  /*6020*/  BSYNC.RECONVERGENT B1 ;  /* 0x0000000000017941 */ /* 0x000fea0003800200 */
.L_x_22235:
        /* <DEDUP_REMOVED lines=17> */
.L_x_22242:
        /* <DEDUP_REMOVED lines=13> */
.L_x_22244:
[----:B------:R-:W-:Y:S05]  /*6210*/  BSYNC.RECONVERGENT B2 ;  /* 0x0000000000027941 */ /* 0x000fea0003800200 */
.L_x_22243:
        /* <DEDUP_REMOVED lines=43> */
.L_x_22241:
[----:B------:R-:W-:Y:S05]  /*64d0*/  BSYNC.RECONVERGENT B1 ;  /* 0x0000000000017941 */ /* 0x000fea0003800200 */
.L_x_22240:
        /* <DEDUP_REMOVED lines=15> */
.L_x_22247:
        /* <DEDUP_REMOVED lines=13> */
.L_x_22249:
[----:B------:R-:W-:Y:S05]  /*66a0*/  BSYNC.RECONVERGENT B2 ;  /* 0x0000000000027941 */ /* 0x000fea0003800200 */
.L_x_22248:
[----:B-1----:R-:W-:Y:S01]  /*66b0*/  IMAD.WIDE.U32 R22, R0, -0x326172a9, RZ ;  /* 0xcd9e8d5700167825 */ /* 0x002fe200078e00ff */
        /* <DEDUP_REMOVED lines=42> */
.L_x_22246:
[----:B------:R-:W-:Y:S05]  /*6960*/  BSYNC.RECONVERGENT B1 ;  /* 0x0000000000017941 */ /* 0x000fea0003800200 */
.L_x_22245:
[----:B------:R-:W-:Y:S01]  /*6970*/  ISETP.NE.AND P6, PT, R15, 0x1, PT ;  /* 0x000000010f00780c */ /* 0x000fe20003fc5270 */
[----:B------:R-:W-:Y:S01]  /*6980*/  BSSY.RECONVERGENT B1, `(.L_x_22250) ;  /* 0x000004b000017945 */ /* 0x000fe20003800200 */
[----:B------:R-:W-:Y:S01]  /*6990*/  I2FP.F32.U32 R9, R11 ;  /* 0x0000000b00097245 */ /* 0x000fe20000201000 */
[----:B------:R-:W-:Y:S02]  /*69a0*/  HFMA2 R26, -RZ, RZ, 0, 1.1920928955078125e-07 ;  /* 0x00000002ff1a7431 */ /* 0x000fe400000001ff */
[----:B------:R-:W-:Y:S02]  /*69b0*/  FMUL.FTZ R19, R19, R134 ;  /* 0x0000008613137220 */ /* 0x000fe40000410000 */
[----:B-1----:R-:W-:Y:S01]  /*69c0*/  FFMA.FTZ R22, R9, R132, 1.1641532182693481445e-10 ;  /* 0x2f00000009167423 */ /* 0x002fe20000010084 */
        /* <DEDUP_REMOVED lines=11> */
.L_x_22252:
        /* <DEDUP_REMOVED lines=15> */
.L_x_22254:
[----:B------:R-:W-:Y:S05]  /*6b70*/  BSYNC.RECONVERGENT B2 ;  /* 0x0000000000027941 */ /* 0x000fea0003800200 */
.L_x_22253:
        /* <DEDUP_REMOVED lines=43> */
.L_x_22251:
[----:B------:R-:W-:Y:S05]  /*6e30*/  BSYNC.RECONVERGENT B1 ;  /* 0x0000000000017941 */ /* 0x000fea0003800200 */
.L_x_22250:
        /* <DEDUP_REMOVED lines=32> */
[----:B------:R-:W-:Y:S01]  /*7040*/  @P1 FADD.FTZ R39, R47, R39 ;  /* 0x000000272f271221 */ /* 0x000fe20000010000 */
[----:B------:R-:W-:Y:S06]  /*7050*/  BRA `(.L_x_22255) ;  /* 0x0000001000e07947 */ /* 0x000fec0003800000 */
.L_x_22214:
        /* <DEDUP_REMOVED lines=16> */
.L_x_22258:
        /* <DEDUP_REMOVED lines=13> */
.L_x_22260:
[----:B------:R-:W-:Y:S05]  /*7230*/  BSYNC.RECONVERGENT B2 ;  /* 0x0000000000027941 */ /* 0x000fea0003800200 */
.L_x_22259:
[----:B-1----:R-:W-:Y:S01]  /*7240*/  IMAD.WIDE.U32 R22, R0, -0x326172a9, RZ ;  /* 0xcd9e8d5700167825 */ /* 0x002fe200078e00ff */
        /* <DEDUP_REMOVED lines=42> */
.L_x_22257:
[----:B------:R-:W-:Y:S05]  /*74f0*/  BSYNC.RECONVERGENT B1 ;  /* 0x0000000000017941 */ /* 0x000fea0003800200 */
.L_x_22256:
[----:B------:R-:W-:Y:S01]  /*7500*/  ISETP.NE.AND P3, PT, R21, 0x1, PT ;  /* 0x000000011500780c */ /* 0x000fe20003f65270 */
[----:B------:R-:W-:Y:S01]  /*7510*/  BSSY.RECONVERGENT B1, `(.L_x_22261) ;  /* 0x0000048000017945 */ /* 0x000fe20003800200 */
[----:B------:R-:W-:Y:S01]  /*7520*/  I2FP.F32.U32 R15, R15 ;  /* 0x0000000f000f7245 */ /* 0x000fe20000201000 */
[----:B-1----:R-:W-:-:S04]  /*7530*/  IMAD.MOV.U32 R22, RZ, RZ, 0x2 ;  /* 0x00000002ff167424 */ /* 0x002fc800078e00ff */
        /* <DEDUP_REMOVED lines=12> */
.L_x_22263:
        /* <DEDUP_REMOVED lines=13> */
.L_x_22265:
[----:B------:R-:W-:Y:S05]  /*76d0*/  BSYNC.RECONVERGENT B2 ;  /* 0x0000000000027941 */ /* 0x000fea0003800200 */
.L_x_22264:
        /* <DEDUP_REMOVED lines=43> */
.L_x_22262:
[----:B------:R-:W-:Y:S05]  /*7990*/  BSYNC.RECONVERGENT B1 ;  /* 0x0000000000017941 */ /* 0x000fea0003800200 */
.L_x_22261:
        /* <DEDUP_REMOVED lines=16> */
.L_x_22268:
        /* <DEDUP_REMOVED lines=13> */
.L_x_22270:
[----:B------:R-:W-:Y:S05]  /*7b70*/  BSYNC.RECONVERGENT B2 ;  /* 0x0000000000027941 */ /* 0x000fea0003800200 */
.L_x_22269:
        /* <DEDUP_REMOVED lines=43> */
.L_x_22267:
[----:B------:R-:W-:Y:S05]  /*7e30*/  BSYNC.RECONVERGENT B1 ;  /* 0x0000000000017941 */ /* 0x000fea0003800200 */
.L_x_22266:
        /* <DEDUP_REMOVED lines=16> */
.L_x_22273:
        /* <DEDUP_REMOVED lines=13> */
.L_x_22275:
[----:B------:R-:W-:Y:S05]  /*8010*/  BSYNC.RECONVERGENT B2 ;  /* 0x0000000000027941 */ /* 0x000fea0003800200 */
.L_x_22274:
        /* <DEDUP_REMOVED lines=43> */
.L_x_22272:
[----:B------:R-:W-:Y:S05]  /*82d0*/  BSYNC.RECONVERGENT B1 ;  /* 0x0000000000017941 */ /* 0x000fea0003800200 */
.L_x_22271:
        /* <DEDUP_REMOVED lines=16> */
.L_x_22255:
[----:B------:R-:W-:Y:S01]  /*83e0*/  SEL R15, RZ, 0x1000000, !P5 ;  /* 0x01000000ff0f7807 */ /* 0x000fe20006800000 */
[----:B------:R-:W0:Y:S01]  /*83f0*/  @P0 LDC.64 R22, c[0x0][0x398] ;  /* 0x0000e600ff160b82 */ /* 0x000e220000000a00 */
[----:B------:R-:W-:Y:S01]  /*8400*/  SEL R16, RZ, 0x10000, !P4 ;  /* 0x00010000ff107807 */ /* 0x000fe20006000000 */
[----:B------:R-:W-:Y:S01]  /*8410*/  VIADD R120, R122, 0x40 ;  /* 0x000000407a787836 */ /* 0x000fe20000000000 */
[----:B------:R-:W-:Y:S02]  /*8420*/  SEL R17, RZ, 0x100, !P3 ;  /* 0x00000100ff117807 */ /* 0x000fe40005800000 */
[----:B------:R-:W-:Y:S01]  /*8430*/  SEL R18, RZ, 0x1, !P2 ;  /* 0x00000001ff127807 */ /* 0x000fe20005000000 */
[----:B------:R-:W-:Y:S01]  /*8440*/  IMAD.WIDE.U32 R20, R120, 0x10, R116 ;  /* 0x0000001078147825 */ /* 0x000fe200078e0074 */
[----:B------:R-:W-:Y:S01]  /*8450*/  IADD3 R15, PT, PT, R17, R15, R16 ;  /* 0x0000000f110f7210 */ /* 0x000fe20007ffe010 */
[----:B------:R-:W1:Y:S02]  /*8460*/  @P1 LDC.64 R24, c[0x0][0x3a0] ;  /* 0x0000e800ff181b82 */ /* 0x000e640000000a00 */
[----:B------:R-:W-:-:S04]  /*8470*/  IMAD.WIDE.U32 R16, R121, 0x10, R130 ;  /* 0x0000001079107825 */ /* 0x000fc800078e0082 */
[----:B------:R-:W-:Y:S01]  /*8480*/  IMAD.IADD R15, R15, 0x1, R18 ;  /* 0x000000010f0f7824 */ /* 0x000fe200078e0212 */
[----:B------:R2:W-:Y:S01]  /*8490*/  STG.E.128 desc[UR8][R16.64], R36 ;  /* 0x0000002410007986 */ /* 0x0005e2000c101d08 */
[----:B------:R-:W-:-:S05]  /*84a0*/  IMAD.WIDE.U32 R18, R121, 0x4, R128 ;  /* 0x0000000479127825 */ /* 0x000fca00078e0080 */
[----:B------:R2:W-:Y:S01]  /*84b0*/  STG.E desc[UR8][R18.64], R15 ;  /* 0x0000000f12007986 */ /* 0x0005e2000c101908 */
[----:B0-----:R-:W-:-:S04]  /*84c0*/  @P0 IMAD.WIDE.U32 R22, R120, 0x10, R22 ;  /* 0x0000001078160825 */ /* 0x001fc800078e0016 */
[----:B-1----:R-:W-:Y:S01]  /*84d0*/  @P1 IMAD.WIDE.U32 R24, R120, 0x10, R24 ;  /* 0x0000001078181825 */ /* 0x002fe200078e0018 */
[----:B--2---:R-:W-:Y:S06]  /*84e0*/  @!P0 BRA `(.L_x_22276) ;  /* 0x00000000002c8947 */ /* 0x004fec0003800000 */
        /* <DEDUP_REMOVED lines=11> */
.L_x_22276:
        /* <DEDUP_REMOVED lines=20> */
.L_x_22280:
        /* <DEDUP_REMOVED lines=13> */
.L_x_22282:
[----:B------:R-:W-:Y:S05]  /*87b0*/  BSYNC.RECONVERGENT B2 ;  /* 0x0000000000027941 */ /* 0x000fea0003800200 */
.L_x_22281:
        /* <DEDUP_REMOVED lines=42> */
.L_x_22279:
[----:B------:R-:W-:Y:S05]  /*8a60*/  BSYNC.RECONVERGENT B1 ;  /* 0x0000000000017941 */ /* 0x000fea0003800200 */
.L_x_22278:
[----:B------:R-:W-:Y:S01]  /*8a70*/  ISETP.NE.AND P3, PT, R11, 0x1, PT ;  /* 0x000000010b00780c */ /* 0x000fe20003f65270 */
[----:B------:R-:W-:Y:S01]  /*8a80*/  BSSY.RECONVERGENT B1, `(.L_x_22283) ;  /* 0x0000049000017945 */ /* 0x000fe20003800200 */
[----:B------:R-:W-:Y:S01]  /*8a90*/  I2FP.F32.U32 R9, R9 ;  /* 0x0000000900097245 */ /* 0x000fe20000201000 */
[----:B-----5:R-:W-:Y:S01]  /*8aa0*/  FMUL.FTZ R16, R16, R134 ;  /* 0x0000008610107220 */ /* 0x020fe20000410000 */
        /* <DEDUP_REMOVED lines=13> */
.L_x_22285:
        /* <DEDUP_REMOVED lines=13> */
.L_x_22287:
[----:B------:R-:W-:Y:S05]  /*8c50*/  BSYNC.RECONVERGENT B2 ;  /* 0x0000000000027941 */ /* 0x000fea0003800200 */
.L_x_22286:
        /* <DEDUP_REMOVED lines=43> */
.L_x_22284:
[----:B------:R-:W-:Y:S05]  /*8f10*/  BSYNC.RECONVERGENT B1 ;  /* 0x0000000000017941 */ /* 0x000fea0003800200 */
.L_x_22283:
        /* <DEDUP_REMOVED lines=15> */
.L_x_22290:
        /* <DEDUP_REMOVED lines=13> */
.L_x_22292:
[----:B------:R-:W-:Y:S05]  /*90e0*/  BSYNC.RECONVERGENT B2 ;  /* 0x0000000000027941 */ /* 0x000fea0003800200 */
.L_x_22291:
        /* <DEDUP_REMOVED lines=43> */
.L_x_22289:
[----:B------:R-:W-:Y:S05]  /*93a0*/  BSYNC.RECONVERGENT B1 ;  /* 0x0000000000017941 */ /* 0x000fea0003800200 */
.L_x_22288:
        /* <DEDUP_REMOVED lines=17> */
.L_x_22295:
        /* <DEDUP_REMOVED lines=13> */
.L_x_22297:
[----:B------:R-:W-:Y:S05]  /*9590*/  BSYNC.RECONVERGENT B2 ;  /* 0x0000000000027941 */ /* 0x000fea0003800200 */
.L_x_22296:
        /* <DEDUP_REMOVED lines=43> */
.L_x_22294:
[----:B------:R-:W-:Y:S05]  /*9850*/  BSYNC.RECONVERGENT B1 ;  /* 0x0000000000017941 */ /* 0x000fea0003800200 */
.L_x_22293:
        /* <DEDUP_REMOVED lines=15> */
.L_x_22300:
        /* <DEDUP_REMOVED lines=13> */
.L_x_22302:
[----:B------:R-:W-:Y:S05]  /*9a20*/  BSYNC.RECONVERGENT B2 ;  /* 0x0000000000027941 */ /* 0x000fea0003800200 */
.L_x_22301:
        /* <DEDUP_REMOVED lines=43> */
.L_x_22299:
[----:B------:R-:W-:Y:S05]  /*9ce0*/  BSYNC.RECONVERGENT B1 ;  /* 0x0000000000017941 */ /* 0x000fea0003800200 */
.L_x_22298:
        /* <DEDUP_REMOVED lines=17> */
.L_x_22305:
        /* <DEDUP_REMOVED lines=13> */
.L_x_22307:
[----:B------:R-:W-:Y:S05]  /*9ed0*/  BSYNC.RECONVERGENT B2 ;  /* 0x0000000000027941 */ /* 0x000fea0003800200 */
.L_x_22306:
        /* <DEDUP_REMOVED lines=43> */
.L_x_22304:
[----:B------:R-:W-:Y:S05]  /*a190*/  BSYNC.RECONVERGENT B1 ;  /* 0x0000000000017941 */ /* 0x000fea0003800200 */
.L_x_22303:
        /* <DEDUP_REMOVED lines=15> */
.L_x_22310:
        /* <DEDUP_REMOVED lines=13> */
.L_x_22312:
[----:B------:R-:W-:Y:S05]  /*a360*/  BSYNC.RECONVERGENT B2 ;  /* 0x0000000000027941 */ /* 0x000fea0003800200 */
.L_x_22311:
        /* <DEDUP_REMOVED lines=43> */
.L_x_22309:
[----:B------:R-:W-:Y:S05]  /*a620*/  BSYNC.RECONVERGENT B1 ;  /* 0x0000000000017941 */ /* 0x000fea0003800200 */
.L_x_22308:
        /* <DEDUP_REMOVED lines=17> */
.L_x_22315:
        /* <DEDUP_REMOVED lines=15> */
.L_x_22317:
[----:B------:R-:W-:Y:S05]  /*a830*/  BSYNC.RECONVERGENT B2 ;  /* 0x0000000000027941 */ /* 0x000fea0003800200 */
.L_x_22316:
        /* <DEDUP_REMOVED lines=43> */
.L_x_22314:
[----:B------:R-:W-:Y:S05]  /*aaf0*/  BSYNC.RECONVERGENT B1 ;  /* 0x0000000000017941 */ /* 0x000fea0003800200 */
.L_x_22313:
        /* <DEDUP_REMOVED lines=34> */
.L_x_22277:
        /* <DEDUP_REMOVED lines=16> */
.L_x_22321:
        /* <DEDUP_REMOVED lines=13> */
.L_x_22323:
[----:B------:R-:W-:Y:S05]  /*aef0*/  BSYNC.RECONVERGENT B2 ;  /* 0x0000000000027941 */ /* 0x000fea0003800200 */
.L_x_22322:
        /* <DEDUP_REMOVED lines=43> */
.L_x_22320:
[----:B------:R-:W-:Y:S05]  /*b1b0*/  BSYNC.RECONVERGENT B1 ;  /* 0x0000000000017941 */ /* 0x000fea0003800200 */
.L_x_22319:
        /* <DEDUP_REMOVED lines=16> */
.L_x_22326:
        /* <DEDUP_REMOVED lines=13> */
.L_x_22328:
[----:B------:R-:W-:Y:S05]  /*b390*/  BSYNC.RECONVERGENT B2 ;  /* 0x0000000000027941 */ /* 0x000fea0003800200 */
.L_x_22327:
        /* <DEDUP_REMOVED lines=43> */
.L_x_22325:
[----:B------:R-:W-:Y:S05]  /*b650*/  BSYNC.RECONVERGENT B1 ;  /* 0x0000000000017941 */ /* 0x000fea0003800200 */
.L_x_22324:
        /* <DEDUP_REMOVED lines=16> */
.L_x_22331:
        /* <DEDUP_REMOVED lines=13> */
.L_x_22333:
[----:B------:R-:W-:Y:S05]  /*b830*/  BSYNC.RECONVERGENT B2 ;  /* 0x0000000000027941 */ /* 0x000fea0003800200 */
.L_x_22332:
        /* <DEDUP_REMOVED lines=43> */
.L_x_22330:
[----:B------:R-:W-:Y:S05]  /*baf0*/  BSYNC.RECONVERGENT B1 ;  /* 0x0000000000017941 */ /* 0x000fea0003800200 */
.L_x_22329:
        /* <DEDUP_REMOVED lines=16> */
.L_x_22336:
        /* <DEDUP_REMOVED lines=13> */
.L_x_22338:
[----:B------:R-:W-:Y:S05]  /*bcd0*/  BSYNC.RECONVERGENT B2 ;  /* 0x0000000000027941 */ /* 0x000fea0003800200 */
.L_x_22337:
        /* <DEDUP_REMOVED lines=43> */
.L_x_22335:
[----:B------:R-:W-:Y:S05]  /*bf90*/  BSYNC.RECONVERGENT B1 ;  /* 0x0000000000017941 */ /* 0x000fea0003800200 */
.L_x_22334:
        /* <DEDUP_REMOVED lines=16> */
.L_x_22318:
[----:B------:R-:W-:Y:S01]  /*c0a0*/  SEL R14, RZ, 0x1000000, !P5 ;  /* 0x01000000ff0e7807 */ /* 0x000fe20006800000 */
[C---:B------:R-:W-:Y:S01]  /*c0b0*/  IMAD.WIDE.U32 R18, R120.reuse, 0x10, R130 ;  /* 0x0000001078127825 */ /* 0x040fe200078e0082 */
[----:B------:R-:W-:Y:S01]  /*c0c0*/  SEL R15, RZ, 0x10000, !P4 ;  /* 0x00010000ff0f7807 */ /* 0x000fe20006000000 */
[----:B------:R-:W0:Y:S01]  /*c0d0*/  @P0 LDC.64 R22, c[0x0][0x398] ;  /* 0x0000e600ff160b82 */ /* 0x000e220000000a00 */
[----:B------:R-:W-:Y:S01]  /*c0e0*/  SEL R16, RZ, 0x100, !P3 ;  /* 0x00000100ff107807 */ /* 0x000fe20005800000 */
[----:B------:R-:W-:Y:S01]  /*c0f0*/  IMAD.WIDE.U32 R24, R120, 0x4, R128 ;  /* 0x0000000478187825 */ /* 0x000fe200078e0080 */
[----:B------:R-:W-:Y:S01]  /*c100*/  SEL R17, RZ, 0x1, !P2 ;  /* 0x00000001ff117807 */ /* 0x000fe20005000000 */
[----:B------:R1:W-:Y:S01]  /*c110*/  STG.E.128 desc[UR8][R18.64], R32 ;  /* 0x0000002012007986 */ /* 0x0003e2000c101d08 */
[----:B------:R-:W-:Y:S02]  /*c120*/  IADD3 R14, PT, PT, R16, R14, R15 ;  /* 0x0000000e100e7210 */ /* 0x000fe40007ffe00f */
[----:B------:R-:W-:Y:S01]  /*c130*/  IADD3 R15, PT, PT, R122, 0x60, RZ ;  /* 0x000000607a0f7810 */ /* 0x000fe20007ffe0ff */
[----:B------:R-:W2:Y:S02]  /*c140*/  @P1 LDC.64 R26, c[0x0][0x3a0] ;  /* 0x0000e800ff1a1b82 */ /* 0x000ea40000000a00 */
        /* <DEDUP_REMOVED lines=17> */
.L_x_22339:
        /* <DEDUP_REMOVED lines=20> */
.L_x_22343:
        /* <DEDUP_REMOVED lines=13> */
.L_x_22345:
[----:B------:R-:W-:Y:S05]  /*c470*/  BSYNC.RECONVERGENT B2 ;  /* 0x0000000000027941 */ /* 0x000fea0003800200 */
.L_x_22344:
        /* <DEDUP_REMOVED lines=42> */
.L_x_22342:
[----:B------:R-:W-:Y:S05]  /*c720*/  BSYNC.RECONVERGENT B1 ;  /* 0x0000000000017941 */ /* 0x000fea0003800200 */
.L_x_22341:
[----:B------:R-:W-:Y:S01]  /*c730*/  ISETP.NE.AND P3, PT, R11, 0x1, PT ;  /* 0x000000010b00780c */ /* 0x000fe20003f65270 */
[----:B------:R-:W-:Y:S01]  /*c740*/  BSSY.RECONVERGENT B1, `(.L_x_22346) ;  /* 0x0000049000017945 */ /* 0x000fe20003800200 */
[----:B------:R-:W-:Y:S01]  /*c750*/  I2FP.F32.U32 R9, R9 ;  /* 0x0000000900097245 */ /* 0x000fe20000201000 */
[----:B-----5:R-:W-:Y:S01]  /*c760*/  FMUL.FTZ R16, R16, R134 ;  /* 0x0000008610107220 */ /* 0x020fe20000410000 */
        /* <DEDUP_REMOVED lines=13> */
.L_x_22348:
        /* <DEDUP_REMOVED lines=13> */
.L_x_22350:
[----:B------:R-:W-:Y:S05]  /*c910*/  BSYNC.RECONVERGENT B2 ;  /* 0x0000000000027941 */ /* 0x000fea0003800200 */
.L_x_22349:
        /* <DEDUP_REMOVED lines=43> */
.L_x_22347:
[----:B------:R-:W-:Y:S05]  /*cbd0*/  BSYNC.RECONVERGENT B1 ;  /* 0x0000000000017941 */ /* 0x000fea0003800200 */
.L_x_22346:
        /* <DEDUP_REMOVED lines=15> */
.L_x_22353:
        /* <DEDUP_REMOVED lines=13> */
.L_x_22355:
[----:B------:R-:W-:Y:S05]  /*cda0*/  BSYNC.RECONVERGENT B2 ;  /* 0x0000000000027941 */ /* 0x000fea0003800200 */
.L_x_22354:
        /* <DEDUP_REMOVED lines=43> */
.L_x_22352:
[----:B------:R-:W-:Y:S05]  /*d060*/  BSYNC.RECONVERGENT B1 ;  /* 0x0000000000017941 */ /* 0x000fea0003800200 */
.L_x_22351:
        /* <DEDUP_REMOVED lines=17> */
.L_x_22358:
        /* <DEDUP_REMOVED lines=13> */
.L_x_22360:
[----:B------:R-:W-:Y:S05]  /*d250*/  BSYNC.RECONVERGENT B2 ;  /* 0x0000000000027941 */ /* 0x000fea0003800200 */
.L_x_22359:
        /* <DEDUP_REMOVED lines=43> */
.L_x_22357:
[----:B------:R-:W-:Y:S05]  /*d510*/  BSYNC.RECONVERGENT B1 ;  /* 0x0000000000017941 */ /* 0x000fea0003800200 */
.L_x_22356:
        /* <DEDUP_REMOVED lines=15> */
.L_x_22363:
        /* <DEDUP_REMOVED lines=13> */
.L_x_22365:
[----:B------:R-:W-:Y:S05]  /*d6e0*/  BSYNC.RECONVERGENT B2 ;  /* 0x0000000000027941 */ /* 0x000fea0003800200 */
.L_x_22364:
        /* <DEDUP_REMOVED lines=43> */
.L_x_22362:
[----:B------:R-:W-:Y:S05]  /*d9a0*/  BSYNC.RECONVERGENT B1 ;  /* 0x0000000000017941 */ /* 0x000fea0003800200 */
.L_x_22361:
        /* <DEDUP_REMOVED lines=17> */
.L_x_22368:
        /* <DEDUP_REMOVED lines=13> */
.L_x_22370:
[----:B------:R-:W-:Y:S05]  /*db90*/  BSYNC.RECONVERGENT B2 ;  /* 0x0000000000027941 */ /* 0x000fea0003800200 */
.L_x_22369:
        /* <DEDUP_REMOVED lines=43> */
.L_x_22367:
[----:B------:R-:W-:Y:S05]  /*de50*/  BSYNC.RECONVERGENT B1 ;  /* 0x0000000000017941 */ /* 0x000fea0003800200 */
.L_x_22366:
        /* <DEDUP_REMOVED lines=15> */
.L_x_22373:
        /* <DEDUP_REMOVED lines=13> */
.L_x_22375:
[----:B------:R-:W-:Y:S05]  /*e020*/  BSYNC.RECONVERGENT B2 ;  /* 0x0000000000027941 */ /* 0x000fea0003800200 */
.L_x_22374:
        /* <DEDUP_REMOVED lines=43> */
.L_x_22372:
[----:B------:R-:W-:Y:S05]  /*e2e0*/  BSYNC.RECONVERGENT B1 ;  /* 0x0000000000017941 */ /* 0x000fea0003800200 */
.L_x_22371:
        /* <DEDUP_REMOVED lines=17> */
.L_x_22378:
        /* <DEDUP_REMOVED lines=15> */
.L_x_22380:
[----:B------:R-:W-:Y:S05]  /*e4f0*/  BSYNC.RECONVERGENT B2 ;  /* 0x0000000000027941 */ /* 0x000fea0003800200 */
.L_x_22379:
        /* <DEDUP_REMOVED lines=43> */
.L_x_22377:
[----:B------:R-:W-:Y:S05]  /*e7b0*/  BSYNC.RECONVERGENT B1 ;  /* 0x0000000000017941 */ /* 0x000fea0003800200 */
.L_x_22376:
        /* <DEDUP_REMOVED lines=34> */
.L_x_22340:
        /* <DEDUP_REMOVED lines=16> */
.L_x_22384:
        /* <DEDUP_REMOVED lines=13> */
.L_x_22386:
[----:B------:R-:W-:Y:S05]  /*ebb0*/  BSYNC.RECONVERGENT B2 ;  /* 0x0000000000027941 */ /* 0x000fea0003800200 */
.L_x_22385:
        /* <DEDUP_REMOVED lines=43> */
.L_x_22383:
[----:B------:R-:W-:Y:S05]  /*ee70*/  BSYNC.RECONVERGENT B1 ;  /* 0x0000000000017941 */ /* 0x000fea0003800200 */
.L_x_22382:
        /* <DEDUP_REMOVED lines=16> */
.L_x_22389:
        /* <DEDUP_REMOVED lines=13> */
.L_x_22391:
[----:B------:R-:W-:Y:S05]  /*f050*/  BSYNC.RECONVERGENT B2 ;  /* 0x0000000000027941 */ /* 0x000fea0003800200 */
.L_x_22390:
        /* <DEDUP_REMOVED lines=43> */
.L_x_22388:
[----:B------:R-:W-:Y:S05]  /*f310*/  BSYNC.RECONVERGENT B1 ;  /* 0x0000000000017941 */ /* 0x000fea0003800200 */
.L_x_22387:
        /* <DEDUP_REMOVED lines=16> */
.L_x_22394:
        /* <DEDUP_REMOVED lines=13> */
.L_x_22396:
[----:B------:R-:W-:Y:S05]  /*f4f0*/  BSYNC.RECONVERGENT B2 ;  /* 0x0000000000027941 */ /* 0x000fea0003800200 */
.L_x_22395:
        /* <DEDUP_REMOVED lines=43> */
.L_x_22393:
[----:B------:R-:W-:Y:S05]  /*f7b0*/  BSYNC.RECONVERGENT B1 ;  /* 0x0000000000017941 */ /* 0x000fea0003800200 */
.L_x_22392:
        /* <DEDUP_REMOVED lines=16> */
.L_x_22399:
        /* <DEDUP_REMOVED lines=13> */
.L_x_22401:
[----:B------:R-:W-:Y:S05]  /*f990*/  BSYNC.RECONVERGENT B2 ;  /* 0x0000000000027941 */ /* 0x000fea0003800200 */
.L_x_22400:
        /* <DEDUP_REMOVED lines=43> */
.L_x_22398:
[----:B------:R-:W-:Y:S05]  /*fc50*/  BSYNC.RECONVERGENT B1 ;  /* 0x0000000000017941 */ /* 0x000fea0003800200 */
.L_x_22397:
        /* <DEDUP_REMOVED lines=16> */
.L_x_22381:
        /* <DEDUP_REMOVED lines=28> */
.L_x_22402:
        /* <DEDUP_REMOVED lines=20> */
.L_x_22406:
        /* <DEDUP_REMOVED lines=13> */
.L_x_22408:
[----:B------:R-:W-:Y:S05]  /*10130*/  BSYNC.RECONVERGENT B2 ;  /* 0x0000000000027941 */ /* 0x000fea0003800200 */
.L_x_22407:
        /* <DEDUP_REMOVED lines=42> */
.L_x_22405:
[----:B------:R-:W-:Y:S05]  /*103e0*/  BSYNC.RECONVERGENT B1 ;  /* 0x0000000000017941 */ /* 0x000fea0003800200 */
.L_x_22404:
        /* <DEDUP_REMOVED lines=17> */
.L_x_22411:
        /* <DEDUP_REMOVED lines=13> */
.L_x_22413:
[----:B------:R-:W-:Y:S05]  /*105d0*/  BSYNC.RECONVERGENT B2 ;  /* 0x0000000000027941 */ /* 0x000fea0003800200 */
.L_x_22412:
        /* <DEDUP_REMOVED lines=43> */
.L_x_22410:
[----:B------:R-:W-:Y:S05]  /*10890*/  BSYNC.RECONVERGENT B1 ;  /* 0x0000000000017941 */ /* 0x000fea0003800200 */
.L_x_22409:
        /* <DEDUP_REMOVED lines=15> */
.L_x_22416:
        /* <DEDUP_REMOVED lines=13> */
.L_x_22418:
[----:B------:R-:W-:Y:S05]  /*10a60*/  BSYNC.RECONVERGENT B2 ;  /* 0x0000000000027941 */ /* 0x000fea0003800200 */
.L_x_22417:
        /* <DEDUP_REMOVED lines=43> */
.L_x_22415:
[----:B------:R-:W-:Y:S05]  /*10d20*/  BSYNC.RECONVERGENT B1 ;  /* 0x0000000000017941 */ /* 0x000fea0003800200 */
.L_x_22414:
        /* <DEDUP_REMOVED lines=17> */
.L_x_22421:
        /* <DEDUP_REMOVED lines=13> */
.L_x_22423:
[----:B------:R-:W-:Y:S05]  /*10f10*/  BSYNC.RECONVERGENT B2 ;  /* 0x0000000000027941 */ /* 0x000fea0003800200 */
.L_x_22422:
        /* <DEDUP_REMOVED lines=43> */
.L_x_22420:
[----:B------:R-:W-:Y:S05]  /*111d0*/  BSYNC.RECONVERGENT B1 ;  /* 0x0000000000017941 */ /* 0x000fea0003800200 */
.L_x_22419:
        /* <DEDUP_REMOVED lines=15> */
.L_x_22426:
        /* <DEDUP_REMOVED lines=13> */
.L_x_22428:
[----:B------:R-:W-:Y:S05]  /*113a0*/  BSYNC.RECONVERGENT B2 ;  /* 0x0000000000027941 */ /* 0x000fea0003800200 */
.L_x_22427:
        /* <DEDUP_REMOVED lines=43> */
.L_x_22425:
[----:B------:R-:W-:Y:S05]  /*11660*/  BSYNC.RECONVERGENT B1 ;  /* 0x0000000000017941 */ /* 0x000fea0003800200 */
.L_x_22424:
        /* <DEDUP_REMOVED lines=17> */
.L_x_22431:
        /* <DEDUP_REMOVED lines=13> */
.L_x_22433:
[----:B------:R-:W-:Y:S05]  /*11850*/  BSYNC.RECONVERGENT B2 ;  /* 0x0000000000027941 */ /* 0x000fea0003800200 */
.L_x_22432:
        /* <DEDUP_REMOVED lines=43> */
.L_x_22430:
[----:B------:R-:W-:Y:S05]  /*11b10*/  BSYNC.RECONVERGENT B1 ;  /* 0x0000000000017941 */ /* 0x000fea0003800200 */
.L_x_22429:
        /* <DEDUP_REMOVED lines=15> */
.L_x_22436:
        /* <DEDUP_REMOVED lines=13> */
.L_x_22438:
[----:B------:R-:W-:Y:S05]  /*11ce0*/  BSYNC.RECONVERGENT B2 ;  /* 0x0000000000027941 */ /* 0x000fea0003800200 */
.L_x_22437:
        /* <DEDUP_REMOVED lines=43> */
.L_x_22435:
[----:B------:R-:W-:Y:S05]  /*11fa0*/  BSYNC.RECONVERGENT B1 ;  /* 0x0000000000017941 */ /* 0x000fea0003800200 */
.L_x_22434:
        /* <DEDUP_REMOVED lines=17> */
.L_x_22441:
        /* <DEDUP_REMOVED lines=15> */
.L_x_22443:
[----:B------:R-:W-:Y:S05]  /*121b0*/  BSYNC.RECONVERGENT B2 ;  /* 0x0000000000027941 */ /* 0x000fea0003800200 */
.L_x_22442:
        /* <DEDUP_REMOVED lines=43> */
.L_x_22440:
[----:B------:R-:W-:Y:S05]  /*12470*/  BSYNC.RECONVERGENT B1 ;  /* 0x0000000000017941 */ /* 0x000fea0003800200 */
.L_x_22439:
        /* <DEDUP_REMOVED lines=34> */
.L_x_22403:
        /* <DEDUP_REMOVED lines=16> */
.L_x_22447:
        /* <DEDUP_REMOVED lines=13> */
.L_x_22449:
[----:B------:R-:W-:Y:S05]  /*12870*/  BSYNC.RECONVERGENT B2 ;  /* 0x0000000000027941 */ /* 0x000fea0003800200 */
.L_x_22448:
        /* <DEDUP_REMOVED lines=40> */
[----:B------:R-:W-:Y:S02]  /*12b00*/  MOV R8, R118 ;  /* 0x0000007600087202 */ /* 0x000fe40000000f00 */
[----:B------:R-:W-:Y:S01]  /*12b10*/  LOP3.LUT R5, R20, UR29, R27, 0x96, !PT ;  /* 0x0000001d14057c12 */ /* 0x000fe2000f8e961b */
[----:B------:R-:W-:-:S07]  /*12b20*/  IMAD.MOV.U32 R20, RZ, RZ, R26 ;  /* 0x000000ffff147224 */ /* 0x000fce00078e001a */
.L_x_22446:
[----:B------:R-:W-:Y:S05]  /*12b30*/  BSYNC.RECONVERGENT B1 ;  /* 0x0000000000017941 */ /* 0x000fea0003800200 */
.L_x_22445:
        /* <DEDUP_REMOVED lines=16> */
.L_x_22452:
        /* <DEDUP_REMOVED lines=13> */
.L_x_22454:
[----:B------:R-:W-:Y:S05]  /*12d10*/  BSYNC.RECONVERGENT B2 ;  /* 0x0000000000027941 */ /* 0x000fea0003800200 */
.L_x_22453:
        /* <DEDUP_REMOVED lines=43> */
.L_x_22451:
[----:B------:R-:W-:Y:S05]  /*12fd0*/  BSYNC.RECONVERGENT B1 ;  /* 0x0000000000017941 */ /* 0x000fea0003800200 */
.L_x_22450:
        /* <DEDUP_REMOVED lines=16> */
.L_x_22457:
        /* <DEDUP_REMOVED lines=13> */
.L_x_22459:
[----:B------:R-:W-:Y:S05]  /*131b0*/  BSYNC.RECONVERGENT B2 ;  /* 0x0000000000027941 */ /* 0x000fea0003800200 */
.L_x_22458:
        /* <DEDUP_REMOVED lines=43> */
.L_x_22456:
[----:B------:R-:W-:Y:S05]  /*13470*/  BSYNC.RECONVERGENT B1 ;  /* 0x0000000000017941 */ /* 0x000fea0003800200 */
.L_x_22455:
[----:B------:R-:W-:Y:S01]  /*13480*/  ISETP.NE.AND P5, PT, R24, 0x1, PT ;  /* 0x000000011800780c */ /* 0x000fe20003fa5270 */
[----:B------:R-:W-:Y:S01]  /*13490*/  BSSY.RECONVERGENT B1, `(.L_x_22460) ;  /* 0x0000048000017945 */ /* 0x000fe20003800200 */
[----:B------:R-:W-:-:S05]  /*134a0*/  I2FP.F32.U32 R21, R21 ;  /* 0x0000001500157245 */ /* 0x000fca0000201000 */
        /* <DEDUP_REMOVED lines=13> */
.L_x_22462:
        /* <DEDUP_REMOVED lines=13> */
.L_x_22464:
[----:B------:R-:W-:Y:S05]  /*13650*/  BSYNC.RECONVERGENT B2 ;  /* 0x0000000000027941 */ /* 0x000fea0003800200 */
.L_x_22463:
        /* <DEDUP_REMOVED lines=43> */
.L_x_22461:
[----:B------:R-:W-:Y:S05]  /*13910*/  BSYNC.RECONVERGENT B1 ;  /* 0x0000000000017941 */ /* 0x000fea0003800200 */
.L_x_22460:
        /* <DEDUP_REMOVED lines=16> */
.L_x_22444:
        /* <DEDUP_REMOVED lines=28> */
.L_x_22465:
        /* <DEDUP_REMOVED lines=20> */
.L_x_22469:
        /* <DEDUP_REMOVED lines=13> */
.L_x_22471:
[----:B------:R-:W-:Y:S05]  /*13df0*/  BSYNC.RECONVERGENT B2 ;  /* 0x0000000000027941 */ /* 0x000fea0003800200 */
.L_x_22470:
        /* <DEDUP_REMOVED lines=42> */
.L_x_22468:
[----:B------:R-:W-:Y:S05]  /*140a0*/  BSYNC.RECONVERGENT B1 ;  /* 0x0000000000017941 */ /* 0x000fea0003800200 */
.L_x_22467:
        /* <DEDUP_REMOVED lines=17> */
.L_x_22474:
        /* <DEDUP_REMOVED lines=13> */
.L_x_22476:
[----:B------:R-:W-:Y:S05]  /*14290*/  BSYNC.RECONVERGENT B2 ;  /* 0x0000000000027941 */ /* 0x000fea0003800200 */
.L_x_22475:
        /* <DEDUP_REMOVED lines=43> */
.L_x_22473:
[----:B------:R-:W-:Y:S05]  /*14550*/  BSYNC.RECONVERGENT B1 ;  /* 0x0000000000017941 */ /* 0x000fea0003800200 */
.L_x_22472:
        /* <DEDUP_REMOVED lines=15> */
.L_x_22479:
        /* <DEDUP_REMOVED lines=13> */
.L_x_22481:
[----:B------:R-:W-:Y:S05]  /*14720*/  BSYNC.RECONVERGENT B2 ;  /* 0x0000000000027941 */ /* 0x000fea0003800200 */
.L_x_22480:
        /* <DEDUP_REMOVED lines=43> */
.L_x_22478:
[----:B------:R-:W-:Y:S05]  /*149e0*/  BSYNC.RECONVERGENT B1 ;  /* 0x0000000000017941 */ /* 0x000fea0003800200 */
.L_x_22477:
        /* <DEDUP_REMOVED lines=17> */
.L_x_22484:
        /* <DEDUP_REMOVED lines=13> */
.L_x_22486:
[----:B------:R-:W-:Y:S05]  /*14bd0*/  BSYNC.RECONVERGENT B2 ;  /* 0x0000000000027941 */ /* 0x000fea0003800200 */
.L_x_22485:
        /* <DEDUP_REMOVED lines=43> */
.L_x_22483:
[----:B------:R-:W-:Y:S05]  /*14e90*/  BSYNC.RECONVERGENT B1 ;  /* 0x0000000000017941 */ /* 0x000fea0003800200 */
.L_x_22482:
        /* <DEDUP_REMOVED lines=15> */
.L_x_22489:
        /* <DEDUP_REMOVED lines=13> */
.L_x_22491:
[----:B------:R-:W-:Y:S05]  /*15060*/  BSYNC.RECONVERGENT B2 ;  /* 0x0000000000027941 */ /* 0x000fea0003800200 */
.L_x_22490:
        /* <DEDUP_REMOVED lines=43> */
.L_x_22488:
[----:B------:R-:W-:Y:S05]  /*15320*/  BSYNC.RECONVERGENT B1 ;  /* 0x0000000000017941 */ /* 0x000fea0003800200 */
.L_x_22487:
        /* <DEDUP_REMOVED lines=17> */
.L_x_22494:
        /* <DEDUP_REMOVED lines=13> */
.L_x_22496:
[----:B------:R-:W-:Y:S05]  /*15510*/  BSYNC.RECONVERGENT B2 ;  /* 0x0000000000027941 */ /* 0x000fea0003800200 */
.L_x_22495:
        /* <DEDUP_REMOVED lines=43> */
.L_x_22493:
[----:B------:R-:W-:Y:S05]  /*157d0*/  BSYNC.RECONVERGENT B1 ;  /* 0x0000000000017941 */ /* 0x000fea0003800200 */
.L_x_22492:
        /* <DEDUP_REMOVED lines=15> */
.L_x_22499:
        /* <DEDUP_REMOVED lines=13> */
.L_x_22501:
[----:B------:R-:W-:Y:S05]  /*159a0*/  BSYNC.RECONVERGENT B2 ;  /* 0x0000000000027941 */ /* 0x000fea0003800200 */
.L_x_22500:
        /* <DEDUP_REMOVED lines=43> */
.L_x_22498:
[----:B------:R-:W-:Y:S05]  /*15c60*/  BSYNC.RECONVERGENT B1 ;  /* 0x0000000000017941 */ /* 0x000fea0003800200 */
.L_x_22497:
        /* <DEDUP_REMOVED lines=17> */
.L_x_22504:
        /* <DEDUP_REMOVED lines=12> */
[----:B------:R-:W-:Y:S02]  /*15e40*/  @P0 IADD3 R6, PT, PT, R7, RZ, RZ ;  /* 0x000000ff07060210 */ /* 0x000fe40007ffe0ff */
[----:B------:R-:W-:-:S03]  /*15e50*/  ISETP.NE.AND P0, PT, R5, RZ, PT ;  /* 0x000000ff0500720c */ /* 0x000fc60003f05270 */
[----:B------:R-:W-:-:S10]  /*15e60*/  @!P6 IMAD.MOV.U32 R7, RZ, RZ, R6 ;  /* 0x000000ffff07e224 */ /* 0x000fd400078e0006 */
.L_x_22506:
[----:B------:R-:W-:Y:S05]  /*15e70*/  BSYNC.RECONVERGENT B2 ;  /* 0x0000000000027941 */ /* 0x000fea0003800200 */
.L_x_22505:
        /* <DEDUP_REMOVED lines=43> */
.L_x_22503:
[----:B------:R-:W-:Y:S05]  /*16130*/  BSYNC.RECONVERGENT B1 ;  /* 0x0000000000017941 */ /* 0x000fea0003800200 */
.L_x_22502:
        /* <DEDUP_REMOVED lines=34> */
.L_x_22466:
        /* <DEDUP_REMOVED lines=16> */
.L_x_22510:
        /* <DEDUP_REMOVED lines=13> */
.L_x_22512:
[----:B------:R-:W-:Y:S05]  /*16530*/  BSYNC.RECONVERGENT B2 ;  /* 0x0000000000027941 */ /* 0x000fea0003800200 */
.L_x_22511:
        /* <DEDUP_REMOVED lines=43> */
.L_x_22509:
[----:B------:R-:W-:Y:S05]  /*167f0*/  BSYNC.RECONVERGENT B1 ;  /* 0x0000000000017941 */ /* 0x000fea0003800200 */
.L_x_22508:
        /* <DEDUP_REMOVED lines=16> */
.L_x_22515:
        /* <DEDUP_REMOVED lines=13> */
.L_x_22517:
[----:B------:R-:W-:Y:S05]  /*169d0*/  BSYNC.RECONVERGENT B2 ;  /* 0x0000000000027941 */ /* 0x000fea0003800200 */
.L_x_22516:
        /* <DEDUP_REMOVED lines=43> */
.L_x_22514:
[----:B------:R-:W-:Y:S05]  /*16c90*/  BSYNC.RECONVERGENT B1 ;  /* 0x0000000000017941 */ /* 0x000fea0003800200 */
.L_x_22513:
        /* <DEDUP_REMOVED lines=16> */
.L_x_22520:
        /* <DEDUP_REMOVED lines=13> */
.L_x_22522:
[----:B------:R-:W-:Y:S05]  /*16e70*/  BSYNC.RECONVERGENT B2 ;  /* 0x0000000000027941 */ /* 0x000fea0003800200 */
.L_x_22521:
        /* <DEDUP_REMOVED lines=43> */
.L_x_22519:
[----:B------:R-:W-:Y:S05]  /*17130*/  BSYNC.RECONVERGENT B1 ;  /* 0x0000000000017941 */ /* 0x000fea0003800200 */
.L_x_22518:
        /* <DEDUP_REMOVED lines=16> */
.L_x_22525:
        /* <DEDUP_REMOVED lines=13> */
.L_x_22527:
[----:B------:R-:W-:Y:S05]  /*17310*/  BSYNC.RECONVERGENT B2 ;  /* 0x0000000000027941 */ /* 0x000fea0003800200 */
.L_x_22526:
        /* <DEDUP_REMOVED lines=43> */
.L_x_22524:
[----:B------:R-:W-:Y:S05]  /*175d0*/  BSYNC.RECONVERGENT B1 ;  /* 0x0000000000017941 */ /* 0x000fea0003800200 */
.L_x_22523:
        /* <DEDUP_REMOVED lines=16> */
.L_x_22507:
[----:B------:R-:W-:Y:S01]  /*176e0*/  SEL R16, RZ, 0x1000000, !P5 ;  /* 0x01000000ff107807 */ /* 0x000fe20006800000 */
[C---:B------:R-:W-:Y:S01]  /*176f0*/  IMAD.WIDE.U32 R138, R123.reuse, 0x10, R130 ;  /* 0x000000107b8a7825 */ /* 0x040fe200078e0082 */
        /* <DEDUP_REMOVED lines=26> */
.L_x_22528:
        /* <DEDUP_REMOVED lines=20> */
.L_x_22532:
        /* <DEDUP_REMOVED lines=13> */
.L_x_22534:
[----:B------:R-:W-:Y:S05]  /*17ab0*/  BSYNC.RECONVERGENT B2 ;  /* 0x0000000000027941 */ /* 0x000fea0003800200 */
.L_x_22533:
        /* <DEDUP_REMOVED lines=42> */
.L_x_22531:
[----:B------:R-:W-:Y:S05]  /*17d60*/  BSYNC.RECONVERGENT B1 ;  /* 0x0000000000017941 */ /* 0x000fea0003800200 */
.L_x_22530:
        /* <DEDUP_REMOVED lines=17> */
.L_x_22537:
        /* <DEDUP_REMOVED lines=13> */
.L_x_22539:
[----:B------:R-:W-:Y:S05]  /*17f50*/  BSYNC.RECONVERGENT B2 ;  /* 0x0000000000027941 */ /* 0x000fea0003800200 */
.L_x_22538:
        /* <DEDUP_REMOVED lines=43> */
.L_x_22536:
[----:B------:R-:W-:Y:S05]  /*18210*/  BSYNC.RECONVERGENT B1 ;  /* 0x0000000000017941 */ /* 0x000fea0003800200 */
.L_x_22535:
        /* <DEDUP_REMOVED lines=15> */
.L_x_22542:
        /* <DEDUP_REMOVED lines=13> */
.L_x_22544:
[----:B------:R-:W-:Y:S05]  /*183e0*/  BSYNC.RECONVERGENT B2 ;  /* 0x0000000000027941 */ /* 0x000fea0003800200 */
.L_x_22543:
        /* <DEDUP_REMOVED lines=43> */
.L_x_22541:
[----:B------:R-:W-:Y:S05]  /*186a0*/  BSYNC.RECONVERGENT B1 ;  /* 0x0000000000017941 */ /* 0x000fea0003800200 */
.L_x_22540:
        /* <DEDUP_REMOVED lines=17> */
.L_x_22547:
        /* <DEDUP_REMOVED lines=13> */
.L_x_22549:
[----:B------:R-:W-:Y:S05]  /*18890*/  BSYNC.RECONVERGENT B2 ;  /* 0x0000000000027941 */ /* 0x000fea0003800200 */
.L_x_22548:
        /* <DEDUP_REMOVED lines=43> */
.L_x_22546:
[----:B------:R-:W-:Y:S05]  /*18b50*/  BSYNC.RECONVERGENT B1 ;  /* 0x0000000000017941 */ /* 0x000fea0003800200 */
.L_x_22545:
        /* <DEDUP_REMOVED lines=15> */
.L_x_22552:
        /* <DEDUP_REMOVED lines=13> */
.L_x_22554:
[----:B------:R-:W-:Y:S05]  /*18d20*/  BSYNC.RECONVERGENT B2 ;  /* 0x0000000000027941 */ /* 0x000fea0003800200 */
.L_x_22553:
[----:B-1----:R-:W-:Y:S01]  /*18d30*/  IMAD.WIDE.U32 R126, R0, -0x326172a9, RZ ;  /* 0xcd9e8d57007e7825 */ /* 0x002fe200078e00ff */
        /* <DEDUP_REMOVED lines=41> */
.L_x_22551:
[----:B------:R-:W-:Y:S05]  /*18fd0*/  BSYNC.RECONVERGENT B1 ;  /* 0x0000000000017941 */ /* 0x000fea0003800200 */
.L_x_22550:
        /* <DEDUP_REMOVED lines=17> */
.L_x_22557:
        /* <DEDUP_REMOVED lines=13> */
.L_x_22559:
[----:B------:R-:W-:Y:S05]  /*191c0*/  BSYNC.RECONVERGENT B2 ;  /* 0x0000000000027941 */ /* 0x000fea0003800200 */
.L_x_22558:
[----:B-1----:R-:W-:Y:S01]  /*191d0*/  IMAD.WIDE.U32 R126, R0, -0x326172a9, RZ ;  /* 0xcd9e8d57007e7825 */ /* 0x002fe200078e00ff */
        /* <DEDUP_REMOVED lines=41> */
.L_x_22556:
[----:B------:R-:W-:Y:S05]  /*19470*/  BSYNC.RECONVERGENT B1 ;  /* 0x0000000000017941 */ /* 0x000fea0003800200 */
.L_x_22555:
[----:B------:R-:W-:Y:S01]  /*19480*/  ISETP.NE.AND P5, PT, R119, 0x1, PT ;  /* 0x000000017700780c */ /* 0x000fe20003fa5270 */
[----:B------:R-:W-:Y:S01]  /*19490*/  BSSY.RECONVERGENT B1, `(.L_x_22560) ;  /* 0x0000046000017945 */ /* 0x000fe20003800200 */
[----:B------:R-:W-:Y:S01]  /*194a0*/  I2FP.F32.U32 R9, R9 ;  /* 0x0000000900097245 */ /* 0x000fe20000201000 */
[----:B-1----:R-:W-:Y:S02]  /*194b0*/  HFMA2 R127, -RZ, RZ, 0, 1.1920928955078125e-07 ;  /* 0x00000002ff7f7431 */ /* 0x002fe400000001ff */
        /* <DEDUP_REMOVED lines=11> */
.L_x_22562:
        /* <DEDUP_REMOVED lines=13> */
.L_x_22564:
[----:B------:R-:W-:Y:S05]  /*19640*/  BSYNC.RECONVERGENT B2 ;  /* 0x0000000000027941 */ /* 0x000fea0003800200 */
.L_x_22563:
        /* <DEDUP_REMOVED lines=42> */
.L_x_22561:
[----:B------:R-:W-:Y:S05]  /*198f0*/  BSYNC.RECONVERGENT B1 ;  /* 0x0000000000017941 */ /* 0x000fea0003800200 */
.L_x_22560:
        /* <DEDUP_REMOVED lines=17> */
.L_x_22567:
        /* <DEDUP_REMOVED lines=15> */
.L_x_22569:
[----:B------:R-:W-:Y:S05]  /*19b00*/  BSYNC.RECONVERGENT B2 ;  /* 0x0000000000027941 */ /* 0x000fea0003800200 */
.L_x_22568:
        /* <DEDUP_REMOVED lines=42> */
.L_x_22566:
[----:B------:R-:W-:Y:S05]  /*19db0*/  BSYNC.RECONVERGENT B1 ;  /* 0x0000000000017941 */ /* 0x000fea0003800200 */
.L_x_22565:
        /* <DEDUP_REMOVED lines=14> */
[----:B------:R-:W-:Y:S01]  /*19ea0*/  FSEL R9, R127, RZ, !P6 ;  /* 0x000000ff7f097208 */ /* 0x000fe20007000000 */
[----:B------:R-:W-:Y:S01]  /*19eb0*/  FMUL.FTZ R127, R51, R134 ;  /* 0x00000086337f7220 */ /* 0x000fe20000410000 */
        /* <DEDUP_REMOVED lines=8> */
[----:B------:R-:W-:-:S02]  /*19f40*/  FSEL R19, R127, RZ, !P6 ;  /* 0x000000ff7f137208 */ /* 0x000fc40007000000 */
[----:B------:R-:W-:Y:S01]  /*19f50*/  PRMT R9, R119, 0x7610, R9 ;  /* 0x0000761077097816 */ /* 0x000fe20000000009 */
[--C-:B------:R-:W-:Y:S01]  /*19f60*/  FADD.FTZ R16, R16, R11.reuse ;  /* 0x0000000b10107221 */ /* 0x100fe20000010000 */
[----:B------:R-:W-:Y:S01]  /*19f70*/  PRMT R10, R126, 0x7610, R10 ;  /* 0x000076107e0a7816 */ /* 0x000fe2000000000a */
[----:B------:R-:W-:Y:S01]  /*19f80*/  FADD.FTZ R19, R19, R12 ;  /* 0x0000000c13137221 */ /* 0x000fe20000010000 */
[----:B------:R-:W-:Y:S01]  /*19f90*/  PRMT R11, R118, 0x7610, R11 ;  /* 0x00007610760b7816 */ /* 0x000fe2000000000b */
[----:B------:R-:W-:Y:S01]  /*19fa0*/  @P1 FADD.FTZ R16, R44, R16 ;  /* 0x000000102c101221 */ /* 0x000fe20000010000 */
[----:B------:R-:W-:Y:S01]  /*19fb0*/  SEL R12, RZ, 0x1, P6 ;  /* 0x00000001ff0c7807 */ /* 0x000fe20003000000 */
[----:B------:R-:W-:Y:S01]  /*19fc0*/  @P1 FADD.FTZ R19, R47, R19 ;  /* 0x000000132f131221 */ /* 0x000fe20000010000 */
[----:B------:R-:W-:Y:S06]  /*19fd0*/  BRA `(.L_x_22570) ;  /* 0x0000001000dc7947 */ /* 0x000fec0003800000 */
.L_x_22529:
        /* <DEDUP_REMOVED lines=16> */
.L_x_22573:
        /* <DEDUP_REMOVED lines=13> */
.L_x_22575:
[----:B------:R-:W-:Y:S05]  /*1a1b0*/  BSYNC.RECONVERGENT B2 ;  /* 0x0000000000027941 */ /* 0x000fea0003800200 */
.L_x_22574:
        /* <DEDUP_REMOVED lines=41> */
[----:B------:R-:W-:-:S07]  /*1a450*/  LOP3.LUT R5, R136, UR29, R141, 0x96, !PT ;  /* 0x0000001d88057c12 */ /* 0x000fce000f8e968d */
.L_x_22572:
[----:B------:R-:W-:Y:S05]  /*1a460*/  BSYNC.RECONVERGENT B1 ;  /* 0x0000000000017941 */ /* 0x000fea0003800200 */
.L_x_22571:
        /* <DEDUP_REMOVED lines=16> */
.L_x_22578:
        /* <DEDUP_REMOVED lines=13> */
.L_x_22580:
[----:B------:R-:W-:Y:S05]  /*1a640*/  BSYNC.RECONVERGENT B2 ;  /* 0x0000000000027941 */ /* 0x000fea0003800200 */
.L_x_22579:
        /* <DEDUP_REMOVED lines=43> */
.L_x_22577:
[----:B------:R-:W-:Y:S05]  /*1a900*/  BSYNC.RECONVERGENT B1 ;  /* 0x0000000000017941 */ /* 0x000fea0003800200 */
.L_x_22576:
        /* <DEDUP_REMOVED lines=16> */
.L_x_22583:
        /* <DEDUP_REMOVED lines=13> */
.L_x_22585:
[----:B------:R-:W-:Y:S05]  /*1aae0*/  BSYNC.RECONVERGENT B2 ;  /* 0x0000000000027941 */ /* 0x000fea0003800200 */
.L_x_22584:
        /* <DEDUP_REMOVED lines=43> */
.L_x_22582:
[----:B------:R-:W-:Y:S05]  /*1ada0*/  BSYNC.RECONVERGENT B1 ;  /* 0x0000000000017941 */ /* 0x000fea0003800200 */
.L_x_22581:
        /* <DEDUP_REMOVED lines=16> */
.L_x_22588:
        /* <DEDUP_REMOVED lines=13> */
.L_x_22590:
[----:B------:R-:W-:Y:S05]  /*1af80*/  BSYNC.RECONVERGENT B2 ;  /* 0x0000000000027941 */ /* 0x000fea0003800200 */
.L_x_22589:
        /* <DEDUP_REMOVED lines=43> */
.L_x_22587:
[----:B------:R-:W-:Y:S05]  /*1b240*/  BSYNC.RECONVERGENT B1 ;  /* 0x0000000000017941 */ /* 0x000fea0003800200 */
.L_x_22586:
        /* <DEDUP_REMOVED lines=16> */
.L_x_22570:
[----:B------:R-:W-:Y:S01]  /*1b350*/  SEL R126, RZ, 0x1000000, !P5 ;  /* 0x01000000ff7e7807 */ /* 0x000fe20006800000 */
[C---:B------:R-:W-:Y:S01]  /*1b360*/  IMAD.WIDE.U32 R144, R124.reuse, 0x10, R130 ;  /* 0x000000107c907825 */ /* 0x040fe200078e0082 */
[----:B------:R-:W-:Y:S01]  /*1b370*/  SEL R127, RZ, 0x10000, !P4 ;  /* 0x00010000ff7f7807 */ /* 0x000fe20006000000 */
[----:B------:R-:W0:Y:S01]  /*1b380*/  @P0 LDC.64 R138, c[0x0][0x398] ;  /* 0x0000e600ff8a0b82 */ /* 0x000e220000000a00 */
[----:B------:R-:W-:Y:S01]  /*1b390*/  SEL R135, RZ, 0x100, !P3 ;  /* 0x00000100ff877807 */ /* 0x000fe20005800000 */
[----:B------:R-:W-:Y:S01]  /*1b3a0*/  IMAD.WIDE.U32 R136, R124, 0x4, R128 ;  /* 0x000000047c887825 */ /* 0x000fe200078e0080 */
[----:B------:R1:W-:Y:S02]  /*1b3b0*/  STG.E.128 desc[UR8][R144.64], R16 ;  /* 0x0000001090007986 */ /* 0x0003e4000c101d08 */
[----:B------:R-:W-:Y:S02]  /*1b3c0*/  IADD3 R126, PT, PT, R135, R126, R127 ;  /* 0x0000007e877e7210 */ /* 0x000fe40007ffe07f */
[----:B------:R-:W-:Y:S01]  /*1b3d0*/  SEL R135, RZ, 0x1, !P2 ;  /* 0x00000001ff877807 */ /* 0x000fe20005000000 */
[----:B------:R-:W2:Y:S01]  /*1b3e0*/  @P1 LDC.64 R118, c[0x0][0x3a0] ;  /* 0x0000e800ff761b82 */ /* 0x000ea20000000a00 */
[----:B------:R-:W-:-:S03]  /*1b3f0*/  IADD3 R127, PT, PT, R122, 0xe0, RZ ;  /* 0x000000e07a7f7810 */ /* 0x000fc60007ffe0ff */
[----:B------:R-:W-:Y:S02]  /*1b400*/  IMAD.IADD R135, R126, 0x1, R135 ;  /* 0x000000017e877824 */ /* 0x000fe400078e0287 */
        /* <DEDUP_REMOVED lines=16> */
.L_x_22591:
        /* <DEDUP_REMOVED lines=20> */
.L_x_22595:
        /* <DEDUP_REMOVED lines=13> */
.L_x_22597:
[----:B------:R-:W-:Y:S05]  /*1b720*/  BSYNC.RECONVERGENT B2 ;  /* 0x0000000000027941 */ /* 0x000fea0003800200 */
.L_x_22596:
        /* <DEDUP_REMOVED lines=39> */
[----:B------:R-:W-:Y:S02]  /*1b9a0*/  LOP3.LUT R6, R8, UR28, R139, 0x96, !PT ;  /* 0x0000001c08067c12 */ /* 0x000fe4000f8e968b */
[----:B------:R-:W-:Y:S01]  /*1b9b0*/  MOV R8, R138 ;  /* 0x0000008a00087202 */ /* 0x000fe20000000f00 */
[----:B------:R-:W-:Y:S01]  /*1b9c0*/  IMAD.MOV.U32 R126, RZ, RZ, R136 ;  /* 0x000000ffff7e7224 */ /* 0x000fe200078e0088 */
[----:B------:R-:W-:-:S07]  /*1b9d0*/  LOP3.LUT R5, R10, UR29, R137, 0x96, !PT ;  /* 0x0000001d0a057c12 */ /* 0x000fce000f8e9689 */
.L_x_22594:
[----:B------:R-:W-:Y:S05]  /*1b9e0*/  BSYNC.RECONVERGENT B1 ;  /* 0x0000000000017941 */ /* 0x000fea0003800200 */
.L_x_22593:
[----:B------:R-:W-:Y:S01]  /*1b9f0*/  ISETP.NE.AND P3, PT, R11, 0x1, PT ;  /* 0x000000010b00780c */ /* 0x000fe20003f65270 */
[----:B-----5:R-:W-:Y:S01]  /*1ba00*/  FMUL.FTZ R12, R116, R134 ;  /* 0x00000086740c7220 */ /* 0x020fe20000410000 */
        /* <DEDUP_REMOVED lines=15> */
.L_x_22600:
        /* <DEDUP_REMOVED lines=13> */
.L_x_22602:
[----:B------:R-:W-:Y:S05]  /*1bbd0*/  BSYNC.RECONVERGENT B2 ;  /* 0x0000000000027941 */ /* 0x000fea0003800200 */
.L_x_22601:
[----:B------:R-:W-:Y:S01]  /*1bbe0*/  IMAD.WIDE.U32 R136, R0, -0x326172a9, RZ ;  /* 0xcd9e8d5700887825 */ /* 0x000fe200078e00ff */
[----:B------:R-:W-:-:S03]  /*1bbf0*/  LOP3.LUT R8, R7, UR7, R11, 0x96, !PT ;  /* 0x0000000707087c12 */ /* 0x000fc6000f8e960b */
        /* <DEDUP_REMOVED lines=40> */
.L_x_22599:
[----:B------:R-:W-:Y:S05]  /*1be80*/  BSYNC.RECONVERGENT B1 ;  /* 0x0000000000017941 */ /* 0x000fea0003800200 */
.L_x_22598:
[----:B------:R-:W-:Y:S01]  /*1be90*/  ISETP.NE.AND P3, PT, R116, 0x1, PT ;  /* 0x000000017400780c */ /* 0x000fe20003f65270 */
[----:B------:R-:W-:Y:S01]  /*1bea0*/  BSSY.RECONVERGENT B1, `(.L_x_22603) ;  /* 0x0000046000017945 */ /* 0x000fe20003800200 */
[----:B------:R-:W-:Y:S01]  /*1beb0*/  I2FP.F32.U32 R9, R9 ;  /* 0x0000000900097245 */ /* 0x000fe20000201000 */
[----:B------:R-:W-:Y:S02]  /*1bec0*/  HFMA2 R11, -RZ, RZ, 0, 1.1920928955078125e-07 ;  /* 0x00000002ff0b7431 */ /* 0x000fe400000001ff */
[----:B------:R-:W-:Y:S02]  /*1bed0*/  IMAD.MOV.U32 R10, RZ, RZ, R8 ;  /* 0x000000ffff0a7224 */ /* 0x000fe400078e0008 */
[----:B-1----:R-:W-:-:S06]  /*1bee0*/  FFMA.FTZ R138, R9, R132, 1.1641532182693481445e-10 ;  /* 0x2f000000098a7423 */ /* 0x002fcc0000010084 */
        /* <DEDUP_REMOVED lines=9> */
.L_x_22605:
        /* <DEDUP_REMOVED lines=13> */
.L_x_22607:
[----:B------:R-:W-:Y:S05]  /*1c050*/  BSYNC.RECONVERGENT B2 ;  /* 0x0000000000027941 */ /* 0x000fea0003800200 */
.L_x_22606:
        /* <DEDUP_REMOVED lines=42> */
.L_x_22604:
[----:B------:R-:W-:Y:S05]  /*1c300*/  BSYNC.RECONVERGENT B1 ;  /* 0x0000000000017941 */ /* 0x000fea0003800200 */
.L_x_22603:
        /* <DEDUP_REMOVED lines=17> */
.L_x_22610:
        /* <DEDUP_REMOVED lines=13> */
.L_x_22612:
[----:B------:R-:W-:Y:S05]  /*1c4f0*/  BSYNC.RECONVERGENT B2 ;  /* 0x0000000000027941 */ /* 0x000fea0003800200 */
.L_x_22611:
        /* <DEDUP_REMOVED lines=42> */
.L_x_22609:
[----:B------:R-:W-:Y:S05]  /*1c7a0*/  BSYNC.RECONVERGENT B1 ;  /* 0x0000000000017941 */ /* 0x000fea0003800200 */
.L_x_22608:
        /* <DEDUP_REMOVED lines=15> */
.L_x_22615:
        /* <DEDUP_REMOVED lines=13> */
.L_x_22617:
[----:B------:R-:W-:Y:S05]  /*1c970*/  BSYNC.RECONVERGENT B2 ;  /* 0x0000000000027941 */ /* 0x000fea0003800200 */
.L_x_22616:
        /* <DEDUP_REMOVED lines=42> */
.L_x_22614:
[----:B------:R-:W-:Y:S05]  /*1cc20*/  BSYNC.RECONVERGENT B1 ;  /* 0x0000000000017941 */ /* 0x000fea0003800200 */
.L_x_22613:
        /* <DEDUP_REMOVED lines=17> */
.L_x_22620:
        /* <DEDUP_REMOVED lines=13> */
.L_x_22622:
[----:B------:R-:W-:Y:S05]  /*1ce10*/  BSYNC.RECONVERGENT B2 ;  /* 0x0000000000027941 */ /* 0x000fea0003800200 */
.L_x_22621:
        /* <DEDUP_REMOVED lines=42> */
.L_x_22619:
[----:B------:R-:W-:Y:S05]  /*1d0c0*/  BSYNC.RECONVERGENT B1 ;  /* 0x0000000000017941 */ /* 0x000fea0003800200 */
.L_x_22618:
        /* <DEDUP_REMOVED lines=15> */
.L_x_22625:
        /* <DEDUP_REMOVED lines=13> */
.L_x_22627:
[----:B------:R-:W-:Y:S05]  /*1d290*/  BSYNC.RECONVERGENT B2 ;  /* 0x0000000000027941 */ /* 0x000fea0003800200 */
.L_x_22626:
        /* <DEDUP_REMOVED lines=43> */
.L_x_22624:
[----:B------:R-:W-:Y:S05]  /*1d550*/  BSYNC.RECONVERGENT B1 ;  /* 0x0000000000017941 */ /* 0x000fea0003800200 */
.L_x_22623:
        /* <DEDUP_REMOVED lines=17> */
.L_x_22630:
        /* <DEDUP_REMOVED lines=15> */
.L_x_22632:
[----:B------:R-:W-:Y:S05]  /*1d760*/  BSYNC.RECONVERGENT B2 ;  /* 0x0000000000027941 */ /* 0x000fea0003800200 */
.L_x_22631:
        /* <DEDUP_REMOVED lines=42> */
.L_x_22629:
[----:B------:R-:W-:Y:S05]  /*1da10*/  BSYNC.RECONVERGENT B1 ;  /* 0x0000000000017941 */ /* 0x000fea0003800200 */
.L_x_22628:
        /* <DEDUP_REMOVED lines=34> */
.L_x_22592:
        /* <DEDUP_REMOVED lines=16> */
.L_x_22636:
        /* <DEDUP_REMOVED lines=13> */
.L_x_22638:
[----:B------:R-:W-:Y:S05]  /*1de10*/  BSYNC.RECONVERGENT B2 ;  /* 0x0000000000027941 */ /* 0x000fea0003800200 */
.L_x_22637:
        /* <DEDUP_REMOVED lines=42> */
[----:B------:R-:W-:-:S07]  /*1e0c0*/  MOV R126, R138 ;  /* 0x0000008a007e7202 */ /* 0x000fce0000000f00 */
.L_x_22635:
[----:B------:R-:W-:Y:S05]  /*1e0d0*/  BSYNC.RECONVERGENT B1 ;  /* 0x0000000000017941 */ /* 0x000fea0003800200 */
.L_x_22634:
        /* <DEDUP_REMOVED lines=16> */
.L_x_22641:
        /* <DEDUP_REMOVED lines=13> */
.L_x_22643:
[----:B------:R-:W-:Y:S05]  /*1e2b0*/  BSYNC.RECONVERGENT B2 ;  /* 0x0000000000027941 */ /* 0x000fea0003800200 */
.L_x_22642:
        /* <DEDUP_REMOVED lines=43> */
.L_x_22640:
[----:B------:R-:W-:Y:S05]  /*1e570*/  BSYNC.RECONVERGENT B1 ;  /* 0x0000000000017941 */ /* 0x000fea0003800200 */
.L_x_22639:
        /* <DEDUP_REMOVED lines=16> */
.L_x_22646:
        /* <DEDUP_REMOVED lines=13> */
.L_x_22648:
[----:B------:R-:W-:Y:S05]  /*1e750*/  BSYNC.RECONVERGENT B2 ;  /* 0x0000000000027941 */ /* 0x000fea0003800200 */
.L_x_22647:
        /* <DEDUP_REMOVED lines=43> */
.L_x_22645:
[----:B------:R-:W-:Y:S05]  /*1ea10*/  BSYNC.RECONVERGENT B1 ;  /* 0x0000000000017941 */ /* 0x000fea0003800200 */
.L_x_22644:
        /* <DEDUP_REMOVED lines=16> */
.L_x_22651:
        /* <DEDUP_REMOVED lines=13> */
.L_x_22653:
[----:B------:R-:W-:Y:S05]  /*1ebf0*/  BSYNC.RECONVERGENT B2 ;  /* 0x0000000000027941 */ /* 0x000fea0003800200 */
.L_x_22652:
        /* <DEDUP_REMOVED lines=43> */
.L_x_22650:
[----:B------:R-:W-:Y:S05]  /*1eeb0*/  BSYNC.RECONVERGENT B1 ;  /* 0x0000000000017941 */ /* 0x000fea0003800200 */
.L_x_22649:
        /* <DEDUP_REMOVED lines=16> */
.L_x_22633:
        /* <DEDUP_REMOVED lines=43> */
[----:B--2---:R-:W-:Y:S06]  /*1f270*/  @!P0 BRA `(.L_x_22654) ;  /* 0x00000000002c8947 */ /* 0x004fec0003800000 */
        /* <DEDUP_REMOVED lines=11> */
.L_x_22654:
        /* <DEDUP_REMOVED lines=12> */
[----:B------:R-:W2:Y:S02]  /*1f3f0*/  SHFL.BFLY PT, R128, R135, 0x10, 0x1f ;  /* 0x0e001f0087807f89 */ /* 0x000ea400000e0000 */
[----:B--2---:R-:W-:-:S04]  /*1f400*/  FADD.FTZ R128, R135, R128 ;  /* 0x0000008087807221 */ /* 0x004fc80000010000 */
        /* <DEDUP_REMOVED lines=73> */
[----:B------:R0:W2:Y:S02]  /*1f8a0*/  SHFL.BFLY PT, R137, R132, 0x10, 0x1f ;  /* 0x0e001f0084897f89 */ /* 0x0000a400000e0000 */
.L_x_22668:
[----:B------:R-:W-:Y:S01]  /*1f8b0*/  FMUL.FTZ R128, R131, R131 ;  /* 0x0000008383807220 */ /* 0x000fe20000410000 */
[----:B0-2---:R-:W-:Y:S01]  /*1f8c0*/  FADD.FTZ R132, R132, R137 ;  /* 0x0000008984847221 */ /* 0x005fe20000010000 */
[----:B------:R-:W-:-:S03]  /*1f8d0*/  ISETP.NE.AND P2, PT, RZ, UR30, PT ;  /* 0x0000001eff007c0c */ /* 0x000fc6000bf45270 */
[----:B------:R-:W-:Y:S01]  /*1f8e0*/  FFMA.FTZ R129, R132, R129, UR5 ;  /* 0x0000000584817e23 */ /* 0x000fe20008010081 */
[----:B------:R-:W-:Y:S02]  /*1f8f0*/  FSEL R128, R128, RZ, P2 ;  /* 0x000000ff80807208 */ /* 0x000fe40001000000 */
[----:B------:R-:W-:-:S03]  /*1f900*/  FSEL R133, R131, RZ, !P2 ;  /* 0x000000ff83857208 */ /* 0x000fc60005000000 */
[----:B------:R-:W-:Y:S02]  /*1f910*/  FADD.FTZ R141, R129, R128 ;  /* 0x00000080818d7221 */ /* 0x000fe40000010000 */
[C---:B------:R-:W-:Y:S01]  /*1f920*/  FADD.FTZ R130, -R133.reuse, R41 ;  /* 0x0000002985827221 */ /* 0x040fe20000010100 */
[----:B------:R-:W0:Y:S01]  /*1f930*/  @!P1 LDC.64 R128, c[0x0][0x3c0] ;  /* 0x0000f000ff809b82 */ /* 0x000e220000000a00 */
[C---:B-1----:R-:W-:Y:S01]  /*1f940*/  FADD.FTZ R139, -R133.reuse, R36 ;  /* 0x00000024858b7221 */ /* 0x042fe20000010100 */
[C---:B------:R-:W-:Y:S01]  /*1f950*/  FADD.FTZ R41, -R133.reuse, R37 ;  /* 0x0000002585297221 */ /* 0x040fe20000010100 */
[C---:B------:R-:W-:Y:S01]  /*1f960*/  FADD.FTZ R162, -R133.reuse, R32 ;  /* 0x0000002085a27221 */ /* 0x040fe20000010100 */
[C---:B------:R-:W-:Y:S01]  /*1f970*/  FADD.FTZ R164, -R133.reuse, R33 ;  /* 0x0000002185a47221 */ /* 0x040fe20000010100 */
[----:B------:R-:W1:Y:S01]  /*1f980*/  MUFU.RSQ R141, R141 ;  /* 0x0000008d008d7308 */ /* 0x000e620000001400 */
        /* <DEDUP_REMOVED lines=17> */
[----:B-1----:R-:W-:Y:S01]  /*1faa0*/  FMUL.FTZ R23, R141, R140 ;  /* 0x0000008c8d177220 */ /* 0x002fe20000410000 */
[----:B0-----:R-:W-:-:S04]  /*1fab0*/  @!P1 IMAD.WIDE R128, R13, 0x4, R128 ;  /* 0x000000040d809825 */ /* 0x001fc800078e0280 */
[C---:B------:R-:W-:Y:S01]  /*1fac0*/  FMUL.FTZ R116, R141.reuse, R42 ;  /* 0x0000002a8d747220 */ /* 0x040fe20000410000 */
[C---:B------:R-:W-:Y:S01]  /*1fad0*/  FMUL.FTZ R140, R141.reuse, R43 ;  /* 0x0000002b8d8c7220 */ /* 0x040fe20000410000 */
[C---:B------:R-:W-:Y:S01]  /*1fae0*/  FMUL.FTZ R39, R141.reuse, R136 ;  /* 0x000000888d277220 */ /* 0x040fe20000410000 */
[----:B------:R-:W-:Y:S01]  /*1faf0*/  FMUL.FTZ R42, R141, R134 ;  /* 0x000000868d2a7220 */ /* 0x000fe20000410000 */
        /* <DEDUP_REMOVED lines=15> */
[----:B---3--:R-:W-:-:S04]  /*1fbf0*/  IMAD.WIDE.U32 R134, R121, 0x10, R32 ;  /* 0x0000001079867825 */ /* 0x008fc800078e0020 */
[C---:B------:R-:W-:Y:S01]  /*1fc00*/  FMUL.FTZ R27, R141.reuse, R158 ;  /* 0x0000009e8d1b7220 */ /* 0x040fe20000410000 */
[----:B------:R-:W-:Y:S01]  /*1fc10*/  @!P1 STG.E desc[UR8][R128.64], R131 ;  /* 0x0000008380009986 */ /* 0x000fe2000c101908 */
[----:B------:R-:W-:Y:S01]  /*1fc20*/  FMUL.FTZ R28, R141, R160 ;  /* 0x000000a08d1c7220 */ /* 0x000fe20000410000 */
[----:B------:R-:W-:-:S04]  /*1fc30*/  IMAD.WIDE.U32 R136, R120, 0x10, R32 ;  /* 0x0000001078887825 */ /* 0x000fc800078e0020 */
[C---:B------:R-:W-:Y:S01]  /*1fc40*/  FMUL.FTZ R21, R141.reuse, R40 ;  /* 0x000000288d157220 */ /* 0x040fe20000410000 */
[----:B------:R-:W-:Y:S01]  /*1fc50*/  FMUL.FTZ R29, R141, R162 ;  /* 0x000000a28d1d7220 */ /* 0x000fe20000410000 */
[----:B------:R0:W-:Y:S01]  /*1fc60*/  @!P1 STG.E desc[UR8][R24.64], R141 ;  /* 0x0000008d18009986 */ /* 0x0001e2000c101908 */
[----:B------:R-:W-:-:S04]  /*1fc70*/  IMAD.WIDE.U32 R132, R122, 0x10, R32 ;  /* 0x000000107a847825 */ /* 0x000fc800078e0020 */
[C---:B------:R-:W-:Y:S01]  /*1fc80*/  FMUL.FTZ R22, R141.reuse, R130 ;  /* 0x000000828d167220 */ /* 0x040fe20000410000 */
[C---:B------:R-:W-:Y:S01]  /*1fc90*/  FMUL.FTZ R30, R141.reuse, R164 ;  /* 0x000000a48d1e7220 */ /* 0x040fe20000410000 */
[----:B------:R-:W-:Y:S01]  /*1fca0*/  FMUL.FTZ R31, R141, R138 ;  /* 0x0000008a8d1f7220 */ /* 0x000fe20000410000 */
[----:B------:R-:W-:-:S04]  /*1fcb0*/  IMAD.WIDE.U32 R120, R123, 0x10, R32 ;  /* 0x000000107b787825 */ /* 0x000fc800078e0020 */
[C---:B------:R-:W-:Y:S01]  /*1fcc0*/  FMUL.FTZ R139, R141.reuse, R139 ;  /* 0x0000008b8d8b7220 */ /* 0x040fe20000410000 */
[----:B------:R-:W1:Y:S01]  /*1fcd0*/  LDC.64 R122, c[0x0][0x380] ;  /* 0x0000e000ff7a7b82 */ /* 0x000e620000000a00 */
[C---:B------:R-:W-:Y:S01]  /*1fce0*/  FMUL.FTZ R138, R141.reuse, R154 ;  /* 0x0000009a8d8a7220 */ /* 0x040fe20000410000 */
[C---:B------:R-:W-:Y:S01]  /*1fcf0*/  FMUL.FTZ R117, R141.reuse, R20 ;  /* 0x000000148d757220 */ /* 0x040fe20000410000 */
[----:B------:R-:W-:Y:S01]  /*1fd00*/  FMUL.FTZ R41, R141, R18 ;  /* 0x000000128d297220 */ /* 0x000fe20000410000 */
[----:B------:R-:W-:Y:S01]  /*1fd10*/  FFMA.FTZ R20, R21, R112, R80 ;  /* 0x0000007015147223 */ /* 0x000fe20000010050 */
[----:B0-----:R-:W-:Y:S01]  /*1fd20*/  FFMA.FTZ R25, R26, R109, R77 ;  /* 0x0000006d1a197223 */ /* 0x001fe2000001004d */
[----:B------:R-:W-:Y:S01]  /*1fd30*/  FFMA.FTZ R26, R27, R110, R78 ;  /* 0x0000006e1b1a7223 */ /* 0x000fe2000001004e */
[----:B------:R-:W-:Y:S01]  /*1fd40*/  FFMA.FTZ R27, R28, R111, R79 ;  /* 0x0000006f1c1b7223 */ /* 0x000fe2000001004f */
[----:B------:R-:W-:Y:S01]  /*1fd50*/  FFMA.FTZ R28, R29, R104, R72 ;  /* 0x000000681d1c7223 */ /* 0x000fe20000010048 */
[C---:B------:R-:W-:Y:S01]  /*1fd60*/  FMUL.FTZ R34, R141.reuse, R34 ;  /* 0x000000228d227220 */ /* 0x040fe20000410000 */
[C---:B------:R-:W-:Y:S01]  /*1fd70*/  FMUL.FTZ R40, R141.reuse, R16 ;  /* 0x000000108d287220 */ /* 0x040fe20000410000 */
[C---:B------:R-:W-:Y:S01]  /*1fd80*/  FMUL.FTZ R18, R141.reuse, R17 ;  /* 0x000000118d127220 */ /* 0x040fe20000410000 */
[----:B------:R-:W-:Y:S01]  /*1fd90*/  FFMA.FTZ R21, R22, R113, R81 ;  /* 0x0000007116157223 */ /* 0x000fe20000010051 */
[----:B------:R-:W-:Y:S01]  /*1fda0*/  FFMA.FTZ R29, R30, R105, R73 ;  /* 0x000000691e1d7223 */ /* 0x000fe20000010049 */
        /* <DEDUP_REMOVED lines=17> */
[--C-:B------:R-:W-:Y:S02]  /*1fec0*/  IMAD.WIDE.U32 R14, R14, 0x10, R32.reuse ;  /* 0x000000100e0e7825 */ /* 0x100fe400078e0020 */
[----:B------:R0:W-:Y:S02]  /*1fed0*/  STG.E.128 desc[UR8][R132.64], R20 ;  /* 0x0000001484007986 */ /* 0x0001e4000c101d08 */
[--C-:B------:R-:W-:Y:S02]  /*1fee0*/  IMAD.WIDE.U32 R138, R124, 0x10, R32.reuse ;  /* 0x000000107c8a7825 */ /* 0x100fe400078e0020 */
[----:B------:R2:W-:Y:S02]  /*1fef0*/  STG.E.128 desc[UR8][R134.64], R24 ;  /* 0x0000001886007986 */ /* 0x0005e4000c101d08 */
[----:B------:R-:W-:-:S04]  /*1ff00*/  IMAD.WIDE.U32 R140, R127, 0x10, R32 ;  /* 0x000000107f8c7825 */ /* 0x000fc800078e0020 */
        /* <DEDUP_REMOVED lines=8> */
[----:B------:R3:W-:Y:S01]  /*1ff90*/  STG.E.128 desc[UR8][R136.64], R28 ;  /* 0x0000001c88007986 */ /* 0x0007e2000c101d08 */
[----:B-1----:R-:W-:Y:S02]  /*1ffa0*/  IMAD R13, R122, 0x4, R13 ;  /* 0x000000047a0d7824 */ /* 0x002fe400078e020d */
[----:B0-----:R-:W-:Y:S01]  /*1ffb0*/  FFMA.FTZ R20, R129, R92, R60 ;  /* 0x0000005c81147223 */ /* 0x001fe2000001003c */
[----:B------:R-:W-:Y:S01]  /*1ffc0*/  FFMA.FTZ R21, R128, R93, R61 ;  /* 0x0000005d80157223 */ /* 0x000fe2000001003d */
[----:B------:R-:W-:Y:S01]  /*1ffd0*/  FFMA.FTZ R22, R117, R94, R62 ;  /* 0x0000005e75167223 */ /* 0x000fe2000001003e */
[----:B------:R-:W-:Y:S01]  /*1ffe0*/  FFMA.FTZ R23, R116, R95, R63 ;  /* 0x0000005f74177223 */ /* 0x000fe2000001003f */
[----:B--2---:R-:W-:Y:S01]  /*1fff0*/  FFMA.FTZ R24, R43, R88, R56 ;  /* 0x000000582b187223 */ /* 0x004fe20000010038 */
[----:B------:R-:W-:Y:S01]  /*20000*/  FFMA.FTZ R25, R42, R89, R57 ;  /* 0x000000592a197223 */ /* 0x000fe20000010039 */
[----:B------:R-:W-:Y:S01]  /*20010*/  FFMA.FTZ R26, R41, R90, R58 ;  /* 0x0000005a291a7223 */ /* 0x000fe2000001003a */
[----:B------:R-:W-:Y:S01]  /*20020*/  FFMA.FTZ R27, R40, R91, R59 ;  /* 0x0000005b281b7223 */ /* 0x000fe2000001003b */
[----:B------:R0:W-:Y:S01]  /*20030*/  STG.E.128 desc[UR8][R118.64], R32 ;  /* 0x0000002076007986 */ /* 0x0001e2000c101d08 */
[----:B------:R-:W-:-:S03]  /*20040*/  ISETP.GE.AND P1, PT, R13, R123, PT ;  /* 0x0000007b0d00720c */ /* 0x000fc60003f26270 */
[----:B------:R0:W-:Y:S01]  /*20050*/  STG.E.128 desc[UR8][R14.64], R36 ;  /* 0x000000240e007986 */ /* 0x0001e2000c101d08 */
[----:B---3--:R-:W-:Y:S01]  /*20060*/  FFMA.FTZ R28, R19, R84, R52 ;  /* 0x00000054131c7223 */ /* 0x008fe20000010034 */
[----:B------:R-:W-:Y:S01]  /*20070*/  FFMA.FTZ R29, R18, R85, R53 ;  /* 0x00000055121d7223 */ /* 0x000fe20000010035 */
[----:B------:R-:W-:Y:S01]  /*20080*/  FFMA.FTZ R30, R17, R86, R54 ;  /* 0x00000056111e7223 */ /* 0x000fe20000010036 */
[----:B------:R-:W-:Y:S01]  /*20090*/  FFMA.FTZ R31, R16, R87, R55 ;  /* 0x00000057101f7223 */ /* 0x000fe20000010037 */
[----:B------:R0:W-:Y:S04]  /*200a0*/  STG.E.128 desc[UR8][R120.64], R20 ;  /* 0x0000001478007986 */ /* 0x0001e8000c101d08 */
[----:B------:R0:W-:Y:S04]  /*200b0*/  STG.E.128 desc[UR8][R138.64], R24 ;  /* 0x000000188a007986 */ /* 0x0001e8000c101d08 */
[----:B------:R0:W-:Y:S01]  /*200c0*/  STG.E.128 desc[UR8][R140.64], R28 ;  /* 0x0000001c8c007986 */ /* 0x0001e2000c101d08 */
[----:B------:R-:W-:Y:S05]  /*200d0*/  @!P1 BRA `(.L_x_22656) ;  /* 0xfffffe08007c9947 */ /* 0x000fea000383ffff */
[----:B------:R-:W-:Y:S05]  /*200e0*/  BSYNC B0 ;  /* 0x0000000000007941 */ /* 0x000fea0003800000 */
.L_x_22150:
[----:B------:R-:W-:Y:S05]  /*200f0*/  EXIT ;  /* 0x000000000000794d */ /* 0x000fea0003800000 */
.L_x_22655:
[----:B------:R-:W-:Y:S01]  /*20100*/  HFMA2 R141, -RZ, RZ, 0, 1.847743988037109375e-06 ;  /* 0x0000001fff8d7431 */ /* 0x000fe200000001ff */
[----:B------:R-:W-:Y:S01]  /*20110*/  BSSY B1, `(.L_x_22657) ;  /* 0x0000007000017945 */ /* 0x000fe20003800000 */
[----:B-1----:R-:W-:Y:S01]  /*20120*/  MOV R139, R132 ;  /* 0x00000084008b7202 */ /* 0x002fe20000000f00 */
[----:B------:R-:W-:Y:S02]  /*20130*/  IMAD.MOV.U32 R138, RZ, RZ, 0x1 ;  /* 0x00000001ff8a7424 */ /* 0x000fe400078e00ff */
[----:B------:R-:W-:-:S07]  /*20140*/  IMAD.MOV.U32 R136, RZ, RZ, -0x1 ;  /* 0xffffffffff887424 */ /* 0x000fce00078e00ff */
[----:B0-----:R-:W-:Y:S05]  /*20150*/  WARPSYNC.COLLECTIVE R136, `(.L_x_22658) ;  /* 0x0000000088087348 */ /* 0x001fea0003c00000 */
[----:B------:R1:W2:Y:S02]  /*20160*/  SHFL.BFLY P2, R137, R139, R138, R141 ;  /* 0x0c00008a8b897389 */ /* 0x0002a4000004008d */
[----:B012---:R-:W-:Y:S05]  /*20170*/  ENDCOLLECTIVE ;  /* 0x000000000000791b */ /* 0x007fea0003800000 */
.L_x_22658:
[----:B------:R-:W-:Y:S05]  /*20180*/  BSYNC B1 ;  /* 0x0000000000017941 */ /* 0x000fea0003800000 */
.L_x_22657:
        /* <DEDUP_REMOVED lines=9> */
.L_x_22659:
[----:B------:R-:W-:Y:S02]  /*20220*/  IMAD.MOV.U32 R138, RZ, RZ, 0x4 ;  /* 0x00000004ff8a7424 */ /* 0x000fe400078e00ff */
[----:B------:R-:W-:-:S04]  /*20230*/  IMAD.MOV.U32 R129, RZ, RZ, R137 ;  /* 0x000000ffff817224 */ /* 0x000fc800078e0089 */
[----:B------:R-:W-:-:S05]  /*20240*/  FADD.FTZ R133, R130, R129 ;  /* 0x0000008182857221 */ /* 0x000fca0000010000 */
[----:B------:R-:W-:-:S07]  /*20250*/  MOV R139, R133 ;  /* 0x00000085008b7202 */ /* 0x000fce0000000f00 */
[----:B------:R-:W-:Y:S05]  /*20260*/  WARPSYNC.COLLECTIVE R136, `(.L_x_22660) ;  /* 0x0000000088087348 */ /* 0x000fea0003c00000 */
[----:B------:R0:W1:Y:S02]  /*20270*/  SHFL.BFLY P2, R137, R139, R138, R141 ;  /* 0x0c00008a8b897389 */ /* 0x000064000004008d */
[----:B01----:R-:W-:Y:S05]  /*20280*/  ENDCOLLECTIVE ;  /* 0x000000000000791b */ /* 0x003fea0003800000 */
.L_x_22660:
[----:B------:R-:W-:Y:S01]  /*20290*/  HFMA2 R138, -RZ, RZ, 0, 4.76837158203125e-07 ;  /* 0x00000008ff8a7431 */ /* 0x000fe200000001ff */
[----:B------:R-:W-:-:S05]  /*202a0*/  MOV R128, R137 ;  /* 0x0000008900807202 */ /* 0x000fca0000000f00 */
[----:B------:R-:W-:-:S04]  /*202b0*/  FADD.FTZ R134, R133, R128 ;  /* 0x0000008085867221 */ /* 0x000fc80000010000 */
[----:B------:R-:W-:-:S07]  /*202c0*/  IMAD.MOV.U32 R139, RZ, RZ, R134 ;  /* 0x000000ffff8b7224 */ /* 0x000fce00078e0086 */
[----:B------:R-:W-:Y:S05]  /*202d0*/  WARPSYNC.COLLECTIVE R136, `(.L_x_22661) ;  /* 0x0000000088087348 */ /* 0x000fea0003c00000 */
[----:B------:R0:W1:Y:S02]  /*202e0*/  SHFL.BFLY P2, R137, R139, R138, R141 ;  /* 0x0c00008a8b897389 */ /* 0x000064000004008d */
[----:B01----:R-:W-:Y:S05]  /*202f0*/  ENDCOLLECTIVE ;  /* 0x000000000000791b */ /* 0x003fea0003800000 */
.L_x_22661:
        /* <DEDUP_REMOVED lines=8> */
.L_x_22662:
        /* <DEDUP_REMOVED lines=72> */
.L_x_22663:
[----:B------:R-:W-:Y:S02]  /*20800*/  IMAD.MOV.U32 R138, RZ, RZ, 0x2 ;  /* 0x00000002ff8a7424 */ /* 0x000fe400078e00ff */
[----:B------:R-:W-:-:S04]  /*20810*/  IMAD.MOV.U32 R133, RZ, RZ, R137 ;  /* 0x000000ffff857224 */ /* 0x000fc800078e0089 */
[----:B------:R-:W-:-:S05]  /*20820*/  FADD.FTZ R133, R128, R133 ;  /* 0x0000008580857221 */ /* 0x000fca0000010000 */
[----:B------:R-:W-:-:S07]  /*20830*/  MOV R139, R133 ;  /* 0x00000085008b7202 */ /* 0x000fce0000000f00 */
[----:B------:R-:W-:Y:S05]  /*20840*/  WARPSYNC.COLLECTIVE R136, `(.L_x_22664) ;  /* 0x0000000088087348 */ /* 0x000fea0003c00000 */
[----:B------:R0:W1:Y:S02]  /*20850*/  SHFL.BFLY P2, R137, R139, R138, R141 ;  /* 0x0c00008a8b897389 */ /* 0x000064000004008d */
[----:B01----:R-:W-:Y:S05]  /*20860*/  ENDCOLLECTIVE ;  /* 0x000000000000791b */ /* 0x003fea0003800000 */
.L_x_22664:
[----:B------:R-:W-:Y:S01]  /*20870*/  HFMA2 R138, -RZ, RZ, 0, 2.384185791015625e-07 ;  /* 0x00000004ff8a7431 */ /* 0x000fe200000001ff */
[----:B------:R-:W-:-:S05]  /*20880*/  MOV R130, R137 ;  /* 0x0000008900827202 */ /* 0x000fca0000000f00 */
[----:B------:R-:W-:-:S04]  /*20890*/  FADD.FTZ R130, R133, R130 ;  /* 0x0000008285827221 */ /* 0x000fc80000010000 */
[----:B------:R-:W-:-:S07]  /*208a0*/  IMAD.MOV.U32 R139, RZ, RZ, R130 ;  /* 0x000000ffff8b7224 */ /* 0x000fce00078e0082 */
[----:B------:R-:W-:Y:S05]  /*208b0*/  WARPSYNC.COLLECTIVE R136, `(.L_x_22665) ;  /* 0x0000000088087348 */ /* 0x000fea0003c00000 */
[----:B------:R0:W1:Y:S02]  /*208c0*/  SHFL.BFLY P2, R137, R139, R138, R141 ;  /* 0x0c00008a8b897389 */ /* 0x000064000004008d */
[----:B01----:R-:W-:Y:S05]  /*208d0*/  ENDCOLLECTIVE ;  /* 0x000000000000791b */ /* 0x003fea0003800000 */
.L_x_22665:
[----:B------:R-:W-:Y:S02]  /*208e0*/  IMAD.MOV.U32 R138, RZ, RZ, 0x8 ;  /* 0x00000008ff8a7424 */ /* 0x000fe400078e00ff */
[----:B------:R-:W-:-:S04]  /*208f0*/  IMAD.MOV.U32 R135, RZ, RZ, R137 ;  /* 0x000000ffff877224 */ /* 0x000fc800078e0089 */
[----:B------:R-:W-:-:S05]  /*20900*/  FADD.FTZ R135, R130, R135 ;  /* 0x0000008782877221 */ /* 0x000fca0000010000 */
[----:B------:R-:W-:-:S07]  /*20910*/  MOV R139, R135 ;  /* 0x00000087008b7202 */ /* 0x000fce0000000f00 */
[----:B------:R-:W-:Y:S05]  /*20920*/  WARPSYNC.COLLECTIVE R136, `(.L_x_22666) ;  /* 0x0000000088087348 */ /* 0x000fea0003c00000 */
[----:B------:R0:W1:Y:S02]  /*20930*/  SHFL.BFLY P2, R137, R139, R138, R141 ;  /* 0x0c00008a8b897389 */ /* 0x000064000004008d */
[----:B01----:R-:W-:Y:S05]  /*20940*/  ENDCOLLECTIVE ;  /* 0x000000000000791b */ /* 0x003fea0003800000 */
.L_x_22666:
[----:B------:R-:W-:Y:S01]  /*20950*/  HFMA2 R138, -RZ, RZ, 0, 9.5367431640625e-07 ;  /* 0x00000010ff8a7431 */ /* 0x000fe200000001ff */
[----:B------:R-:W-:-:S05]  /*20960*/  MOV R132, R137 ;  /* 0x0000008900847202 */ /* 0x000fca0000000f00 */
[----:B------:R-:W-:-:S04]  /*20970*/  FADD.FTZ R132, R135, R132 ;  /* 0x0000008487847221 */ /* 0x000fc80000010000 */
[----:B------:R-:W-:-:S07]  /*20980*/  IMAD.MOV.U32 R139, RZ, RZ, R132 ;  /* 0x000000ffff8b7224 */ /* 0x000fce00078e0084 */
[----:B------:R-:W-:Y:S05]  /*20990*/  WARPSYNC.COLLECTIVE R136, `(.L_x_22667) ;  /* 0x0000000088087348 */ /* 0x000fea0003c00000 */
[----:B------:R0:W1:Y:S02]  /*209a0*/  SHFL.BFLY P2, R137, R139, R138, R141 ;  /* 0x0c00008a8b897389 */ /* 0x000064000004008d */
[----:B01----:R-:W-:Y:S05]  /*209b0*/  ENDCOLLECTIVE ;  /* 0x000000000000791b */ /* 0x003fea0003800000 */
.L_x_22667:
[----:B------:R-:W-:Y:S05]  /*209c0*/  BRA `(.L_x_22668) ;  /* 0xffffffec00b87947 */ /* 0x000fea000383ffff */
.L_x_22669:
        /* <DEDUP_REMOVED lines=11> */
.L_x_22749:


//--------------------- .nv.global.init           --------------------------
	.section	.nv.global.init,"aw",@progbits
	.align	4
.nv.global.init:
	.type		mrg32k3aM1SubSeq,@object
	.size		mrg32k3aM1SubSeq,(mrg32k3aM2SubSeq - mrg32k3aM1SubSeq)
mrg32k3aM1SubSeq:
        /*0000*/ 	.byte	0x0b, 0xcc, 0xee, 0x04, 0x73, 0x29, 0x8b, 0x6f, 0xf6, 0x53, 0x03, 0xf6, 0x23, 0xf6, 0xea, 0xda
        /* <DEDUP_REMOVED lines=125> */
	.type		mrg32k3aM2SubSeq,@object
	.size		mrg32k3aM2SubSeq,(mrg32k3aM1 - mrg32k3aM2SubSeq)
mrg32k3aM2SubSeq:
        /* <DEDUP_REMOVED lines=126> */
	.type		mrg32k3aM1,@object
	.size		mrg32k3aM1,(mrg32k3aM1Seq - mrg32k3aM1)
mrg32k3aM1:
        /* <DEDUP_REMOVED lines=144> */
	.type		mrg32k3aM1Seq,@object
	.size		mrg32k3aM1Seq,(mrg32k3aM2 - mrg32k3aM1Seq)
mrg32k3aM1Seq:
        /* <DEDUP_REMOVED lines=144> */
	.type		mrg32k3aM2,@object
	.size		mrg32k3aM2,(mrg32k3aM2Seq - mrg32k3aM2)
mrg32k3aM2:
        /* <DEDUP_REMOVED lines=144> */
	.type		mrg32k3aM2Seq,@object
	.size		mrg32k3aM2Seq,(precalc_xorwow_matrix - mrg32k3aM2Seq)
mrg32k3aM2Seq:
        /* <DEDUP_REMOVED lines=144> */
	.type		precalc_xorwow_matrix,@object
	.size		precalc_xorwow_matrix,(precalc_xorwow_offset_matrix - precalc_xorwow_matrix)
precalc_xorwow_matrix:
        /* <DEDUP_REMOVED lines=6400> */
	.type		precalc_xorwow_offset_matrix,@object
	.size		precalc_xorwow_offset_matrix,(.L_1 - precalc_xorwow_offset_matrix)
precalc_xorwow_offset_matrix:
        /* <DEDUP_REMOVED lines=6400> */
.L_1:


//--------------------- .nv.shared.reserved.0     --------------------------
	.section	.nv.shared.reserved.0,"aw",@nobits
	.weak		__nv_reservedSMEM_offset_0_alias
	.size		__nv_reservedSMEM_offset_0_alias, 0, 64
	.other		__nv_reservedSMEM_offset_0_alias,@"STO_CUDA_RESERVED_SHARED STV_DEFAULT"
__nv_reservedSMEM_offset_0_alias:
	.zero		0
	.zero		64


//--------------------- .nv.constant0._ZN10layer_norm31ln_parallel_residual_fwd_kernelINS_13Kernel_traitsI13__nv_bfloat16S2_S2_S2_fjLj1024ELj1ELj4ELj1ELj16ENS_18Kernel_traits_baseILj1024ES2_S2_S2_S2_fjLj128EEEEELb0ELb0ELb0EEEvNS_9FwdParamsE --------------------------
	.section	.nv.constant0._ZN10layer_norm31ln_parallel_residual_fwd_kernelINS_13Kernel_traitsI13__nv_bfloat16S2_S2_S2_fjLj1024ELj1ELj4ELj1ELj16ENS_18Kernel_traits_baseILj1024ES2_S2_S2_S2_fjLj128EEEEELb0ELb0ELb0EEEvNS_9FwdParamsE,"a",@progbits
	.sectionflags	@""
	.align	4
.nv.constant0._ZN10layer_norm31ln_parallel_residual_fwd_kernelINS_13Kernel_traitsI13__nv_bfloat16S2_S2_S2_fjLj1024ELj1ELj4ELj1ELj16ENS_18Kernel_traits_baseILj1024ES2_S2_S2_S2_fjLj128EEEEELb0ELb0ELb0EEEvNS_9FwdParamsE:
	.zero		1128


//--------------------- .nv.constant0._ZN10layer_norm31ln_parallel_residual_fwd_kernelINS_13Kernel_traitsI13__nv_bfloat16S2_S2_S2_fjLj1024ELj1ELj4ELj1ELj16ENS_18Kernel_traits_baseILj1024ES2_S2_S2_S2_fjLj128EEEEELb0ELb0ELb1EEEvNS_9FwdParamsE --------------------------
	.section	.nv.constant0._ZN10layer_norm31ln_parallel_residual_fwd_kernelINS_13Kernel_traitsI13__nv_bfloat16S2_S2_S2_fjLj1024ELj1ELj4ELj1ELj16ENS_18Kernel_traits_baseILj1024ES2_S2_S2_S2_fjLj128EEEEELb0ELb0ELb1EEEvNS_9FwdParamsE,"a",@progbits
	.sectionflags	@""
	.align	4
.nv.constant0._ZN10layer_norm31ln_parallel_residual_fwd_kernelINS_13Kernel_traitsI13__nv_bfloat16S2_S2_S2_fjLj1024ELj1ELj4ELj1ELj16ENS_18Kernel_traits_baseILj1024ES2_S2_S2_S2_fjLj128EEEEELb0ELb0ELb1EEEvNS_9FwdParamsE:
	.zero		1128


//--------------------- .nv.constant0._ZN10layer_norm31ln_parallel_residual_fwd_kernelINS_13Kernel_traitsI13__nv_bfloat16S2_S2_S2_fjLj1024ELj1ELj4ELj1ELj16ENS_18Kernel_traits_baseILj1024ES2_S2_S2_S2_fjLj128EEEEELb0ELb1ELb0EEEvNS_9FwdParamsE --------------------------
	.section	.nv.constant0._ZN10layer_norm31ln_parallel_residual_fwd_kernelINS_13Kernel_traitsI13__nv_bfloat16S2_S2_S2_fjLj1024ELj1ELj4ELj1ELj16ENS_18Kernel_traits_baseILj1024ES2_S2_S2_S2_fjLj128EEEEELb0ELb1ELb0EEEvNS_9FwdParamsE,"a",@progbits
	.sectionflags	@""
	.align	4
.nv.constant0._ZN10layer_norm31ln_parallel_residual_fwd_kernelINS_13Kernel_traitsI13__nv_bfloat16S2_S2_S2_fjLj1024ELj1ELj4ELj1ELj16ENS_18Kernel_traits_baseILj1024ES2_S2_S2_S2_fjLj128EEEEELb0ELb1ELb0EEEvNS_9FwdParamsE:
	.zero		1128


//--------------------- .nv.constant0._ZN10layer_norm31ln_parallel_residual_fwd_kernelINS_13Kernel_traitsI13__nv_bfloat16S2_S2_S2_fjLj1024ELj1ELj4ELj1ELj16ENS_18Kernel_traits_baseILj1024ES2_S2_S2_S2_fjLj128EEEEELb0ELb1ELb1EEEvNS_9FwdParamsE --------------------------
	.section	.nv.constant0._ZN10layer_norm31ln_parallel_residual_fwd_kernelINS_13Kernel_traitsI13__nv_bfloat16S2_S2_S2_fjLj1024ELj1ELj4ELj1ELj16ENS_18Kernel_traits_baseILj1024ES2_S2_S2_S2_fjLj128EEEEELb0ELb1ELb1EEEvNS_9FwdParamsE,"a",@progbits
	.sectionflags	@""
	.align	4
.nv.constant0._ZN10layer_norm31ln_parallel_residual_fwd_kernelINS_13Kernel_traitsI13__nv_bfloat16S2_S2_S2_fjLj1024ELj1ELj4ELj1ELj16ENS_18Kernel_traits_baseILj1024ES2_S2_S2_S2_fjLj128EEEEELb0ELb1ELb1EEEvNS_9FwdParamsE:
	.zero		1128


//--------------------- .nv.constant0._ZN10layer_norm31ln_parallel_residual_fwd_kernelINS_13Kernel_traitsI13__nv_bfloat16S2_S2_S2_fjLj1024ELj1ELj4ELj1ELj16ENS_18Kernel_traits_baseILj1024ES2_S2_S2_S2_fjLj128EEEEELb1ELb0ELb0EEEvNS_9FwdParamsE --------------------------
	.section	.nv.constant0._ZN10layer_norm31ln_parallel_residual_fwd_kernelINS_13Kernel_traitsI13__nv_bfloat16S2_S2_S2_fjLj1024ELj1ELj4ELj1ELj16ENS_18Kernel_traits_baseILj1024ES2_S2_S2_S2_fjLj128EEEEELb1ELb0ELb0EEEvNS_9FwdParamsE,"a",@progbits
	.sectionflags	@""
	.align	4
.nv.constant0._ZN10layer_norm31ln_parallel_residual_fwd_kernelINS_13Kernel_traitsI13__nv_bfloat16S2_S2_S2_fjLj1024ELj1ELj4ELj1ELj16ENS_18Kernel_traits_baseILj1024ES2_S2_S2_S2_fjLj128EEEEELb1ELb0ELb0EEEvNS_9FwdParamsE:
	.zero		1128


//--------------------- .nv.constant0._ZN10layer_norm31ln_parallel_residual_fwd_kernelINS_13Kernel_traitsI13__nv_bfloat16S2_S2_S2_fjLj1024ELj1ELj4ELj1ELj16ENS_18Kernel_traits_baseILj1024ES2_S2_S2_S2_fjLj128EEEEELb1ELb0ELb1EEEvNS_9FwdParamsE --------------------------
	.section	.nv.constant0._ZN10layer_norm31ln_parallel_residual_fwd_kernelINS_13Kernel_traitsI13__nv_bfloat16S2_S2_S2_fjLj1024ELj1ELj4ELj1ELj16ENS_18Kernel_traits_baseILj1024ES2_S2_S2_S2_fjLj128EEEEELb1ELb0ELb1EEEvNS_9FwdParamsE,"a",@progbits
	.sectionflags	@""
	.align	4
.nv.constant0._ZN10layer_norm31ln_parallel_residual_fwd_kernelINS_13Kernel_traitsI13__nv_bfloat16S2_S2_S2_fjLj1024ELj1ELj4ELj1ELj16ENS_18Kernel_traits_baseILj1024ES2_S2_S2_S2_fjLj128EEEEELb1ELb0ELb1EEEvNS_9FwdParamsE:
	.zero		1128


//--------------------- .nv.constant0._ZN10layer_norm31ln_parallel_residual_fwd_kernelINS_13Kernel_traitsI13__nv_bfloat16S2_S2_S2_fjLj1024ELj1ELj4ELj1ELj16ENS_18Kernel_traits_baseILj1024ES2_S2_S2_S2_fjLj128EEEEELb1ELb1ELb0EEEvNS_9FwdParamsE --------------------------
	.section	.nv.constant0._ZN10layer_norm31ln_parallel_residual_fwd_kernelINS_13Kernel_traitsI13__nv_bfloat16S2_S2_S2_fjLj1024ELj1ELj4ELj1ELj16ENS_18Kernel_traits_baseILj1024ES2_S2_S2_S2_fjLj128EEEEELb1ELb1ELb0EEEvNS_9FwdParamsE,"a",@progbits
	.sectionflags	@""
	.align	4
.nv.constant0._ZN10layer_norm31ln_parallel_residual_fwd_kernelINS_13Kernel_traitsI13__nv_bfloat16S2_S2_S2_fjLj1024ELj1ELj4ELj1ELj16ENS_18Kernel_traits_baseILj1024ES2_S2_S2_S2_fjLj128EEEEELb1ELb1ELb0EEEvNS_9FwdParamsE:
	.zero		1128


//--------------------- .nv.constant0._ZN10layer_norm31ln_parallel_residual_fwd_kernelINS_13Kernel_traitsI13__nv_bfloat16S2_S2_S2_fjLj1024ELj1ELj4ELj1ELj16ENS_18Kernel_traits_baseILj1024ES2_S2_S2_S2_fjLj128EEEEELb1ELb1ELb1EEEvNS_9FwdParamsE --------------------------
	.section	.nv.constant0._ZN10layer_norm31ln_parallel_residual_fwd_kernelINS_13Kernel_traitsI13__nv_bfloat16S2_S2_S2_fjLj1024ELj1ELj4ELj1ELj16ENS_18Kernel_traits_baseILj1024ES2_S2_S2_S2_fjLj128EEEEELb1ELb1ELb1EEEvNS_9FwdParamsE,"a",@progbits
	.sectionflags	@""
	.align	4
.nv.constant0._ZN10layer_norm31ln_parallel_residual_fwd_kernelINS_13Kernel_traitsI13__nv_bfloat16S2_S2_S2_fjLj1024ELj1ELj4ELj1ELj16ENS_18Kernel_traits_baseILj1024ES2_S2_S2_S2_fjLj128EEEEELb1ELb1ELb1EEEvNS_9FwdParamsE:
	.zero		1128


//--------------------- .nv.constant0._ZN10layer_norm31ln_parallel_residual_fwd_kernelINS_13Kernel_traitsI6__halfS2_S2_S2_fjLj1024ELj1ELj4ELj1ELj16ENS_18Kernel_traits_baseILj1024ES2_S2_S2_S2_fjLj128EEEEELb0ELb0ELb0EEEvNS_9FwdParamsE --------------------------
	.section	.nv.constant0._ZN10layer_norm31ln_parallel_residual_fwd_kernelINS_13Kernel_traitsI6__halfS2_S2_S2_fjLj1024ELj1ELj4ELj1ELj16ENS_18Kernel_traits_baseILj1024ES2_S2_S2_S2_fjLj128EEEEELb0ELb0ELb0EEEvNS_9FwdParamsE,"a",@progbits
	.sectionflags	@""
	.align	4
.nv.constant0._ZN10layer_norm31ln_parallel_residual_fwd_kernelINS_13Kernel_traitsI6__halfS2_S2_S2_fjLj1024ELj1ELj4ELj1ELj16ENS_18Kernel_traits_baseILj1024ES2_S2_S2_S2_fjLj128EEEEELb0ELb0ELb0EEEvNS_9FwdParamsE:
	.zero		1128


//--------------------- .nv.constant0._ZN10layer_norm31ln_parallel_residual_fwd_kernelINS_13Kernel_traitsI6__halfS2_S2_S2_fjLj1024ELj1ELj4ELj1ELj16ENS_18Kernel_traits_baseILj1024ES2_S2_S2_S2_fjLj128EEEEELb0ELb0ELb1EEEvNS_9FwdParamsE --------------------------
	.section	.nv.constant0._ZN10layer_norm31ln_parallel_residual_fwd_kernelINS_13Kernel_traitsI6__halfS2_S2_S2_fjLj1024ELj1ELj4ELj1ELj16ENS_18Kernel_traits_baseILj1024ES2_S2_S2_S2_fjLj128EEEEELb0ELb0ELb1EEEvNS_9FwdParamsE,"a",@progbits
	.sectionflags	@""
	.align	4
.nv.constant0._ZN10layer_norm31ln_parallel_residual_fwd_kernelINS_13Kernel_traitsI6__halfS2_S2_S2_fjLj1024ELj1ELj4ELj1ELj16ENS_18Kernel_traits_baseILj1024ES2_S2_S2_S2_fjLj128EEEEELb0ELb0ELb1EEEvNS_9FwdParamsE:
	.zero		1128


//--------------------- .nv.constant0._ZN10layer_norm31ln_parallel_residual_fwd_kernelINS_13Kernel_traitsI6__halfS2_S2_S2_fjLj1024ELj1ELj4ELj1ELj16ENS_18Kernel_traits_baseILj1024ES2_S2_S2_S2_fjLj128EEEEELb0ELb1ELb0EEEvNS_9FwdParamsE --------------------------
	.section	.nv.constant0._ZN10layer_norm31ln_parallel_residual_fwd_kernelINS_13Kernel_traitsI6__halfS2_S2_S2_fjLj1024ELj1ELj4ELj1ELj16ENS_18Kernel_traits_baseILj1024ES2_S2_S2_S2_fjLj128EEEEELb0ELb1ELb0EEEvNS_9FwdParamsE,"a",@progbits
	.sectionflags	@""
	.align	4
.nv.constant0._ZN10layer_norm31ln_parallel_residual_fwd_kernelINS_13Kernel_traitsI6__halfS2_S2_S2_fjLj1024ELj1ELj4ELj1ELj16ENS_18Kernel_traits_baseILj1024ES2_S2_S2_S2_fjLj128EEEEELb0ELb1ELb0EEEvNS_9FwdParamsE:
	.zero		1128


//--------------------- .nv.constant0._ZN10layer_norm31ln_parallel_residual_fwd_kernelINS_13Kernel_traitsI6__halfS2_S2_S2_fjLj1024ELj1ELj4ELj1ELj16ENS_18Kernel_traits_baseILj1024ES2_S2_S2_S2_fjLj128EEEEELb0ELb1ELb1EEEvNS_9FwdParamsE --------------------------
	.section	.nv.constant0._ZN10layer_norm31ln_parallel_residual_fwd_kernelINS_13Kernel_traitsI6__halfS2_S2_S2_fjLj1024ELj1ELj4ELj1ELj16ENS_18Kernel_traits_baseILj1024ES2_S2_S2_S2_fjLj128EEEEELb0ELb1ELb1EEEvNS_9FwdParamsE,"a",@progbits
	.sectionflags	@""
	.align	4
.nv.constant0._ZN10layer_norm31ln_parallel_residual_fwd_kernelINS_13Kernel_traitsI6__halfS2_S2_S2_fjLj1024ELj1ELj4ELj1ELj16ENS_18Kernel_traits_baseILj1024ES2_S2_S2_S2_fjLj128EEEEELb0ELb1ELb1EEEvNS_9FwdParamsE:
	.zero		1128


//--------------------- .nv.constant0._ZN10layer_norm31ln_parallel_residual_fwd_kernelINS_13Kernel_traitsI6__halfS2_S2_S2_fjLj1024ELj1ELj4ELj1ELj16ENS_18Kernel_traits_baseILj1024ES2_S2_S2_S2_fjLj128EEEEELb1ELb0ELb0EEEvNS_9FwdParamsE --------------------------
	.section	.nv.constant0._ZN10layer_norm31ln_parallel_residual_fwd_kernelINS_13Kernel_traitsI6__halfS2_S2_S2_fjLj1024ELj1ELj4ELj1ELj16ENS_18Kernel_traits_baseILj1024ES2_S2_S2_S2_fjLj128EEEEELb1ELb0ELb0EEEvNS_9FwdParamsE,"a",@progbits
	.sectionflags	@""
	.align	4
.nv.constant0._ZN10layer_norm31ln_parallel_residual_fwd_kernelINS_13Kernel_traitsI6__halfS2_S2_S2_fjLj1024ELj1ELj4ELj1ELj16ENS_18Kernel_traits_baseILj1024ES2_S2_S2_S2_fjLj128EEEEELb1ELb0ELb0EEEvNS_9FwdParamsE:
	.zero		1128


//--------------------- .nv.constant0._ZN10layer_norm31ln_parallel_residual_fwd_kernelINS_13Kernel_traitsI6__halfS2_S2_S2_fjLj1024ELj1ELj4ELj1ELj16ENS_18Kernel_traits_baseILj1024ES2_S2_S2_S2_fjLj128EEEEELb1ELb0ELb1EEEvNS_9FwdParamsE --------------------------
	.section	.nv.constant0._ZN10layer_norm31ln_parallel_residual_fwd_kernelINS_13Kernel_traitsI6__halfS2_S2_S2_fjLj1024ELj1ELj4ELj1ELj16ENS_18Kernel_traits_baseILj1024ES2_S2_S2_S2_fjLj128EEEEELb1ELb0ELb1EEEvNS_9FwdParamsE,"a",@progbits
	.sectionflags	@""
	.align	4
.nv.constant0._ZN10layer_norm31ln_parallel_residual_fwd_kernelINS_13Kernel_traitsI6__halfS2_S2_S2_fjLj1024ELj1ELj4ELj1ELj16ENS_18Kernel_traits_baseILj1024ES2_S2_S2_S2_fjLj128EEEEELb1ELb0ELb1EEEvNS_9FwdParamsE:
	.zero		1128


//--------------------- .nv.constant0._ZN10layer_norm31ln_parallel_residual_fwd_kernelINS_13Kernel_traitsI6__halfS2_S2_S2_fjLj1024ELj1ELj4ELj1ELj16ENS_18Kernel_traits_baseILj1024ES2_S2_S2_S2_fjLj128EEEEELb1ELb1ELb0EEEvNS_9FwdParamsE --------------------------
	.section	.nv.constant0._ZN10layer_norm31ln_parallel_residual_fwd_kernelINS_13Kernel_traitsI6__halfS2_S2_S2_fjLj1024ELj1ELj4ELj1ELj16ENS_18Kernel_traits_baseILj1024ES2_S2_S2_S2_fjLj128EEEEELb1ELb1ELb0EEEvNS_9FwdParamsE,"a",@progbits
	.sectionflags	@""
	.align	4
.nv.constant0._ZN10layer_norm31ln_parallel_residual_fwd_kernelINS_13Kernel_traitsI6__halfS2_S2_S2_fjLj1024ELj1ELj4ELj1ELj16ENS_18Kernel_traits_baseILj1024ES2_S2_S2_S2_fjLj128EEEEELb1ELb1ELb0EEEvNS_9FwdParamsE:
	.zero		1128


//--------------------- .nv.constant0._ZN10layer_norm31ln_parallel_residual_fwd_kernelINS_13Kernel_traitsI6__halfS2_S2_S2_fjLj1024ELj1ELj4ELj1ELj16ENS_18Kernel_traits_baseILj1024ES2_S2_S2_S2_fjLj128EEEEELb1ELb1ELb1EEEvNS_9FwdParamsE --------------------------
	.section	.nv.constant0._ZN10layer_norm31ln_parallel_residual_fwd_kernelINS_13Kernel_traitsI6__halfS2_S2_S2_fjLj1024ELj1ELj4ELj1ELj16ENS_18Kernel_traits_baseILj1024ES2_S2_S2_S2_fjLj128EEEEELb1ELb1ELb1EEEvNS_9FwdParamsE,"a",@progbits
	.sectionflags	@""
	.align	4
.nv.constant0._ZN10layer_norm31ln_parallel_residual_fwd_kernelINS_13Kernel_traitsI6__halfS2_S2_S2_fjLj1024ELj1ELj4ELj1ELj16ENS_18Kernel_traits_baseILj1024ES2_S2_S2_S2_fjLj128EEEEELb1ELb1ELb1EEEvNS_9FwdParamsE:
	.zero		1128


//--------------------- .nv.constant0._ZN10layer_norm31ln_parallel_residual_fwd_kernelINS_13Kernel_traitsIf13__nv_bfloat16S2_S2_fjLj1024ELj1ELj4ELj1ELj16ENS_18Kernel_traits_baseILj1024EfS2_S2_S2_fjLj128EEEEELb0ELb0ELb0EEEvNS_9FwdParamsE --------------------------
	.section	.nv.constant0._ZN10layer_norm31ln_parallel_residual_fwd_kernelINS_13Kernel_traitsIf13__nv_bfloat16S2_S2_fjLj1024ELj1ELj4ELj1ELj16ENS_18Kernel_traits_baseILj1024EfS2_S2_S2_fjLj128EEEEELb0ELb0ELb0EEEvNS_9FwdParamsE,"a",@progbits
	.sectionflags	@""
	.align	4
.nv.constant0._ZN10layer_norm31ln_parallel_residual_fwd_kernelINS_13Kernel_traitsIf13__nv_bfloat16S2_S2_fjLj1024ELj1ELj4ELj1ELj16ENS_18Kernel_traits_baseILj1024EfS2_S2_S2_fjLj128EEEEELb0ELb0ELb0EEEvNS_9FwdParamsE:
	.zero		1128


//--------------------- .nv.constant0._ZN10layer_norm31ln_parallel_residual_fwd_kernelINS_13Kernel_traitsIf13__nv_bfloat16S2_S2_fjLj1024ELj1ELj4ELj1ELj16ENS_18Kernel_traits_baseILj1024EfS2_S2_S2_fjLj128EEEEELb0ELb0ELb1EEEvNS_9FwdParamsE --------------------------
	.section	.nv.constant0._ZN10layer_norm31ln_parallel_residual_fwd_kernelINS_13Kernel_traitsIf13__nv_bfloat16S2_S2_fjLj1024ELj1ELj4ELj1ELj16ENS_18Kernel_traits_baseILj1024EfS2_S2_S2_fjLj128EEEEELb0ELb0ELb1EEEvNS_9FwdParamsE,"a",@progbits
	.sectionflags	@""
	.align	4
.nv.constant0._ZN10layer_norm31ln_parallel_residual_fwd_kernelINS_13Kernel_traitsIf13__nv_bfloat16S2_S2_fjLj1024ELj1ELj4ELj1ELj16ENS_18Kernel_traits_baseILj1024EfS2_S2_S2_fjLj128EEEEELb0ELb0ELb1EEEvNS_9FwdParamsE:
	.zero		1128


//--------------------- .nv.constant0._ZN10layer_norm31ln_parallel_residual_fwd_kernelINS_13Kernel_traitsIf13__nv_bfloat16S2_S2_fjLj1024ELj1ELj4ELj1ELj16ENS_18Kernel_traits_baseILj1024EfS2_S2_S2_fjLj128EEEEELb0ELb1ELb0EEEvNS_9FwdParamsE --------------------------
	.section	.nv.constant0._ZN10layer_norm31ln_parallel_residual_fwd_kernelINS_13Kernel_traitsIf13__nv_bfloat16S2_S2_fjLj1024ELj1ELj4ELj1ELj16ENS_18Kernel_traits_baseILj1024EfS2_S2_S2_fjLj128EEEEELb0ELb1ELb0EEEvNS_9FwdParamsE,"a",@progbits
	.sectionflags	@""
	.align	4
.nv.constant0._ZN10layer_norm31ln_parallel_residual_fwd_kernelINS_13Kernel_traitsIf13__nv_bfloat16S2_S2_fjLj1024ELj1ELj4ELj1ELj16ENS_18Kernel_traits_baseILj1024EfS2_S2_S2_fjLj128EEEEELb0ELb1ELb0EEEvNS_9FwdParamsE:
	.zero		1128


//--------------------- .nv.constant0._ZN10layer_norm31ln_parallel_residual_fwd_kernelINS_13Kernel_traitsIf13__nv_bfloat16S2_S2_fjLj1024ELj1ELj4ELj1ELj16ENS_18Kernel_traits_baseILj1024EfS2_S2_S2_fjLj128EEEEELb0ELb1ELb1EEEvNS_9FwdParamsE --------------------------
	.section	.nv.constant0._ZN10layer_norm31ln_parallel_residual_fwd_kernelINS_13Kernel_traitsIf13__nv_bfloat16S2_S2_fjLj1024ELj1ELj4ELj1ELj16ENS_18Kernel_traits_baseILj1024EfS2_S2_S2_fjLj128EEEEELb0ELb1ELb1EEEvNS_9FwdParamsE,"a",@progbits
	.sectionflags	@""
	.align	4
.nv.constant0._ZN10layer_norm31ln_parallel_residual_fwd_kernelINS_13Kernel_traitsIf13__nv_bfloat16S2_S2_fjLj1024ELj1ELj4ELj1ELj16ENS_18Kernel_traits_baseILj1024EfS2_S2_S2_fjLj128EEEEELb0ELb1ELb1EEEvNS_9FwdParamsE:
	.zero		1128


//--------------------- .nv.constant0._ZN10layer_norm31ln_parallel_residual_fwd_kernelINS_13Kernel_traitsIf13__nv_bfloat16S2_S2_fjLj1024ELj1ELj4ELj1ELj16ENS_18Kernel_traits_baseILj1024EfS2_S2_S2_fjLj128EEEEELb1ELb0ELb0EEEvNS_9FwdParamsE --------------------------
	.section	.nv.constant0._ZN10layer_norm31ln_parallel_residual_fwd_kernelINS_13Kernel_traitsIf13__nv_bfloat16S2_S2_fjLj1024ELj1ELj4ELj1ELj16ENS_18Kernel_traits_baseILj1024EfS2_S2_S2_fjLj128EEEEELb1ELb0ELb0EEEvNS_9FwdParamsE,"a",@progbits
	.sectionflags	@""
	.align	4
.nv.constant0._ZN10layer_norm31ln_parallel_residual_fwd_kernelINS_13Kernel_traitsIf13__nv_bfloat16S2_S2_fjLj1024ELj1ELj4ELj1ELj16ENS_18Kernel_traits_baseILj1024EfS2_S2_S2_fjLj128EEEEELb1ELb0ELb0EEEvNS_9FwdParamsE:
	.zero		1128


//--------------------- .nv.constant0._ZN10layer_norm31ln_parallel_residual_fwd_kernelINS_13Kernel_traitsIf13__nv_bfloat16S2_S2_fjLj1024ELj1ELj4ELj1ELj16ENS_18Kernel_traits_baseILj1024EfS2_S2_S2_fjLj128EEEEELb1ELb0ELb1EEEvNS_9FwdParamsE --------------------------
	.section	.nv.constant0._ZN10layer_norm31ln_parallel_residual_fwd_kernelINS_13Kernel_traitsIf13__nv_bfloat16S2_S2_fjLj1024ELj1ELj4ELj1ELj16ENS_18Kernel_traits_baseILj1024EfS2_S2_S2_fjLj128EEEEELb1ELb0ELb1EEEvNS_9FwdParamsE,"a",@progbits
	.sectionflags	@""
	.align	4
.nv.constant0._ZN10layer_norm31ln_parallel_residual_fwd_kernelINS_13Kernel_traitsIf13__nv_bfloat16S2_S2_fjLj1024ELj1ELj4ELj1ELj16ENS_18Kernel_traits_baseILj1024EfS2_S2_S2_fjLj128EEEEELb1ELb0ELb1EEEvNS_9FwdParamsE:
	.zero		1128


//--------------------- .nv.constant0._ZN10layer_norm31ln_parallel_residual_fwd_kernelINS_13Kernel_traitsIf13__nv_bfloat16S2_S2_fjLj1024ELj1ELj4ELj1ELj16ENS_18Kernel_traits_baseILj1024EfS2_S2_S2_fjLj128EEEEELb1ELb1ELb0EEEvNS_9FwdParamsE --------------------------
	.section	.nv.constant0._ZN10layer_norm31ln_parallel_residual_fwd_kernelINS_13Kernel_traitsIf13__nv_bfloat16S2_S2_fjLj1024ELj1ELj4ELj1ELj16ENS_18Kernel_traits_baseILj1024EfS2_S2_S2_fjLj128EEEEELb1ELb1ELb0EEEvNS_9FwdParamsE,"a",@progbits
	.sectionflags	@""
	.align	4
.nv.constant0._ZN10layer_norm31ln_parallel_residual_fwd_kernelINS_13Kernel_traitsIf13__nv_bfloat16S2_S2_fjLj1024ELj1ELj4ELj1ELj16ENS_18Kernel_traits_baseILj1024EfS2_S2_S2_fjLj128EEEEELb1ELb1ELb0EEEvNS_9FwdParamsE:
	.zero		1128


//--------------------- .nv.constant0._ZN10layer_norm31ln_parallel_residual_fwd_kernelINS_13Kernel_traitsIf13__nv_bfloat16S2_S2_fjLj1024ELj1ELj4ELj1ELj16ENS_18Kernel_traits_baseILj1024EfS2_S2_S2_fjLj128EEEEELb1ELb1ELb1EEEvNS_9FwdParamsE --------------------------
	.section	.nv.constant0._ZN10layer_norm31ln_parallel_residual_fwd_kernelINS_13Kernel_traitsIf13__nv_bfloat16S2_S2_fjLj1024ELj1ELj4ELj1ELj16ENS_18Kernel_traits_baseILj1024EfS2_S2_S2_fjLj128EEEEELb1ELb1ELb1EEEvNS_9FwdParamsE,"a",@progbits
	.sectionflags	@""
	.align	4
.nv.constant0._ZN10layer_norm31ln_parallel_residual_fwd_kernelINS_13Kernel_traitsIf13__nv_bfloat16S2_S2_fjLj1024ELj1ELj4ELj1ELj16ENS_18Kernel_traits_baseILj1024EfS2_S2_S2_fjLj128EEEEELb1ELb1ELb1EEEvNS_9FwdParamsE:
	.zero		1128


//--------------------- .nv.constant0._ZN10layer_norm31ln_parallel_residual_fwd_kernelINS_13Kernel_traitsI13__nv_bfloat16S2_fS2_fjLj1024ELj1ELj4ELj1ELj16ENS_18Kernel_traits_baseILj1024ES2_S2_fS2_fjLj128EEEEELb0ELb0ELb0EEEvNS_9FwdParamsE --------------------------
	.section	.nv.constant0._ZN10layer_norm31ln_parallel_residual_fwd_kernelINS_13Kernel_traitsI13__nv_bfloat16S2_fS2_fjLj1024ELj1ELj4ELj1ELj16ENS_18Kernel_traits_baseILj1024ES2_S2_fS2_fjLj128EEEEELb0ELb0ELb0EEEvNS_9FwdParamsE,"a",@progbits
	.sectionflags	@""
	.align	4
.nv.constant0._ZN10layer_norm31ln_parallel_residual_fwd_kernelINS_13Kernel_traitsI13__nv_bfloat16S2_fS2_fjLj1024ELj1ELj4ELj1ELj16ENS_18Kernel_traits_baseILj1024ES2_S2_fS2_fjLj128EEEEELb0ELb0ELb0EEEvNS_9FwdParamsE:
	.zero		1128


//--------------------- .nv.constant0._ZN10layer_norm31ln_parallel_residual_fwd_kernelINS_13Kernel_traitsI13__nv_bfloat16S2_fS2_fjLj1024ELj1ELj4ELj1ELj16ENS_18Kernel_traits_baseILj1024ES2_S2_fS2_fjLj128EEEEELb0ELb0ELb1EEEvNS_9FwdParamsE --------------------------
	.section	.nv.constant0._ZN10layer_norm31ln_parallel_residual_fwd_kernelINS_13Kernel_traitsI13__nv_bfloat16S2_fS2_fjLj1024ELj1ELj4ELj1ELj16ENS_18Kernel_traits_baseILj1024ES2_S2_fS2_fjLj128EEEEELb0ELb0ELb1EEEvNS_9FwdParamsE,"a",@progbits
	.sectionflags	@""
	.align	4
.nv.constant0._ZN10layer_norm31ln_parallel_residual_fwd_kernelINS_13Kernel_traitsI13__nv_bfloat16S2_fS2_fjLj1024ELj1ELj4ELj1ELj16ENS_18Kernel_traits_baseILj1024ES2_S2_fS2_fjLj128EEEEELb0ELb0ELb1EEEvNS_9FwdParamsE:
	.zero		1128


//--------------------- .nv.constant0._ZN10layer_norm31ln_parallel_residual_fwd_kernelINS_13Kernel_traitsI13__nv_bfloat16S2_fS2_fjLj1024ELj1ELj4ELj1ELj16ENS_18Kernel_traits_baseILj1024ES2_S2_fS2_fjLj128EEEEELb0ELb1ELb0EEEvNS_9FwdParamsE --------------------------
	.section	.nv.constant0._ZN10layer_norm31ln_parallel_residual_fwd_kernelINS_13Kernel_traitsI13__nv_bfloat16S2_fS2_fjLj1024ELj1ELj4ELj1ELj16ENS_18Kernel_traits_baseILj1024ES2_S2_fS2_fjLj128EEEEELb0ELb1ELb0EEEvNS_9FwdParamsE,"a",@progbits
	.sectionflags	@""
	.align	4
.nv.constant0._ZN10layer_norm31ln_parallel_residual_fwd_kernelINS_13Kernel_traitsI13__nv_bfloat16S2_fS2_fjLj1024ELj1ELj4ELj1ELj16ENS_18Kernel_traits_baseILj1024ES2_S2_fS2_fjLj128EEEEELb0ELb1ELb0EEEvNS_9FwdParamsE:
	.zero		1128


//--------------------- .nv.constant0._ZN10layer_norm31ln_parallel_residual_fwd_kernelINS_13Kernel_traitsI13__nv_bfloat16S2_fS2_fjLj1024ELj1ELj4ELj1ELj16ENS_18Kernel_traits_baseILj1024ES2_S2_fS2_fjLj128EEEEELb0ELb1ELb1EEEvNS_9FwdParamsE --------------------------
	.section	.nv.constant0._ZN10layer_norm31ln_parallel_residual_fwd_kernelINS_13Kernel_traitsI13__nv_bfloat16S2_fS2_fjLj1024ELj1ELj4ELj1ELj16ENS_18Kernel_traits_baseILj1024ES2_S2_fS2_fjLj128EEEEELb0ELb1ELb1EEEvNS_9FwdParamsE,"a",@progbits
	.sectionflags	@""
	.align	4
.nv.constant0._ZN10layer_norm31ln_parallel_residual_fwd_kernelINS_13Kernel_traitsI13__nv_bfloat16S2_fS2_fjLj1024ELj1ELj4ELj1ELj16ENS_18Kernel_traits_baseILj1024ES2_S2_fS2_fjLj128EEEEELb0ELb1ELb1EEEvNS_9FwdParamsE:
	.zero		1128


//--------------------- .nv.constant0._ZN10layer_norm31ln_parallel_residual_fwd_kernelINS_13Kernel_traitsI13__nv_bfloat16S2_fS2_fjLj1024ELj1ELj4ELj1ELj16ENS_18Kernel_traits_baseILj1024ES2_S2_fS2_fjLj128EEEEELb1ELb0ELb0EEEvNS_9FwdParamsE --------------------------
	.section	.nv.constant0._ZN10layer_norm31ln_parallel_residual_fwd_kernelINS_13Kernel_traitsI13__nv_bfloat16S2_fS2_fjLj1024ELj1ELj4ELj1ELj16ENS_18Kernel_traits_baseILj1024ES2_S2_fS2_fjLj128EEEEELb1ELb0ELb0EEEvNS_9FwdParamsE,"a",@progbits
	.sectionflags	@""
	.align	4
.nv.constant0._ZN10layer_norm31ln_parallel_residual_fwd_kernelINS_13Kernel_traitsI13__nv_bfloat16S2_fS2_fjLj1024ELj1ELj4ELj1ELj16ENS_18Kernel_traits_baseILj1024ES2_S2_fS2_fjLj128EEEEELb1ELb0ELb0EEEvNS_9FwdParamsE:
	.zero		1128


//--------------------- .nv.constant0._ZN10layer_norm31ln_parallel_residual_fwd_kernelINS_13Kernel_traitsI13__nv_bfloat16S2_fS2_fjLj1024ELj1ELj4ELj1ELj16ENS_18Kernel_traits_baseILj1024ES2_S2_fS2_fjLj128EEEEELb1ELb0ELb1EEEvNS_9FwdParamsE --------------------------
	.section	.nv.constant0._ZN10layer_norm31ln_parallel_residual_fwd_kernelINS_13Kernel_traitsI13__nv_bfloat16S2_fS2_fjLj1024ELj1ELj4ELj1ELj16ENS_18Kernel_traits_baseILj1024ES2_S2_fS2_fjLj128EEEEELb1ELb0ELb1EEEvNS_9FwdParamsE,"a",@progbits
	.sectionflags	@""
	.align	4
.nv.constant0._ZN10layer_norm31ln_parallel_residual_fwd_kernelINS_13Kernel_traitsI13__nv_bfloat16S2_fS2_fjLj1024ELj1ELj4ELj1ELj16ENS_18Kernel_traits_baseILj1024ES2_S2_fS2_fjLj128EEEEELb1ELb0ELb1EEEvNS_9FwdParamsE:
	.zero		1128


//--------------------- .nv.constant0._ZN10layer_norm31ln_parallel_residual_fwd_kernelINS_13Kernel_traitsI13__nv_bfloat16S2_fS2_fjLj1024ELj1ELj4ELj1ELj16ENS_18Kernel_traits_baseILj1024ES2_S2_fS2_fjLj128EEEEELb1ELb1ELb0EEEvNS_9FwdParamsE --------------------------
	.section	.nv.constant0._ZN10layer_norm31ln_parallel_residual_fwd_kernelINS_13Kernel_traitsI13__nv_bfloat16S2_fS2_fjLj1024ELj1ELj4ELj1ELj16ENS_18Kernel_traits_baseILj1024ES2_S2_fS2_fjLj128EEEEELb1ELb1ELb0EEEvNS_9FwdParamsE,"a",@progbits
	.sectionflags	@""
	.align	4
.nv.constant0._ZN10layer_norm31ln_parallel_residual_fwd_kernelINS_13Kernel_traitsI13__nv_bfloat16S2_fS2_fjLj1024ELj1ELj4ELj1ELj16ENS_18Kernel_traits_baseILj1024ES2_S2_fS2_fjLj128EEEEELb1ELb1ELb0EEEvNS_9FwdParamsE:
	.zero		1128


//--------------------- .nv.constant0._ZN10layer_norm31ln_parallel_residual_fwd_kernelINS_13Kernel_traitsI13__nv_bfloat16S2_fS2_fjLj1024ELj1ELj4ELj1ELj16ENS_18Kernel_traits_baseILj1024ES2_S2_fS2_fjLj128EEEEELb1ELb1ELb1EEEvNS_9FwdParamsE --------------------------
	.section	.nv.constant0._ZN10layer_norm31ln_parallel_residual_fwd_kernelINS_13Kernel_traitsI13__nv_bfloat16S2_fS2_fjLj1024ELj1ELj4ELj1ELj16ENS_18Kernel_traits_baseILj1024ES2_S2_fS2_fjLj128EEEEELb1ELb1ELb1EEEvNS_9FwdParamsE,"a",@progbits
	.sectionflags	@""
	.align	4
.nv.constant0._ZN10layer_norm31ln_parallel_residual_fwd_kernelINS_13Kernel_traitsI13__nv_bfloat16S2_fS2_fjLj1024ELj1ELj4ELj1ELj16ENS_18Kernel_traits_baseILj1024ES2_S2_fS2_fjLj128EEEEELb1ELb1ELb1EEEvNS_9FwdParamsE:
	.zero		1128


//--------------------- .nv.constant0._ZN10layer_norm31ln_parallel_residual_fwd_kernelINS_13Kernel_traitsIf13__nv_bfloat16fS2_fjLj1024ELj1ELj4ELj1ELj16ENS_18Kernel_traits_baseILj1024EfS2_fS2_fjLj128EEEEELb0ELb0ELb0EEEvNS_9FwdParamsE --------------------------
	.section	.nv.constant0._ZN10layer_norm31ln_parallel_residual_fwd_kernelINS_13Kernel_traitsIf13__nv_bfloat16fS2_fjLj1024ELj1ELj4ELj1ELj16ENS_18Kernel_traits_baseILj1024EfS2_fS2_fjLj128EEEEELb0ELb0ELb0EEEvNS_9FwdParamsE,"a",@progbits
	.sectionflags	@""
	.align	4
.nv.constant0._ZN10layer_norm31ln_parallel_residual_fwd_kernelINS_13Kernel_traitsIf13__nv_bfloat16fS2_fjLj1024ELj1ELj4ELj1ELj16ENS_18Kernel_traits_baseILj1024EfS2_fS2_fjLj128EEEEELb0ELb0ELb0EEEvNS_9FwdParamsE:
	.zero		1128


//--------------------- .nv.constant0._ZN10layer_norm31ln_parallel_residual_fwd_kernelINS_13Kernel_traitsIf13__nv_bfloat16fS2_fjLj1024ELj1ELj4ELj1ELj16ENS_18Kernel_traits_baseILj1024EfS2_fS2_fjLj128EEEEELb0ELb0ELb1EEEvNS_9FwdParamsE --------------------------
	.section	.nv.constant0._ZN10layer_norm31ln_parallel_residual_fwd_kernelINS_13Kernel_traitsIf13__nv_bfloat16fS2_fjLj1024ELj1ELj4ELj1ELj16ENS_18Kernel_traits_baseILj1024EfS2_fS2_fjLj128EEEEELb0ELb0ELb1EEEvNS_9FwdParamsE,"a",@progbits
	.sectionflags	@""
	.align	4
.nv.constant0._ZN10layer_norm31ln_parallel_residual_fwd_kernelINS_13Kernel_traitsIf13__nv_bfloat16fS2_fjLj1024ELj1ELj4ELj1ELj16ENS_18Kernel_traits_baseILj1024EfS2_fS2_fjLj128EEEEELb0ELb0ELb1EEEvNS_9FwdParamsE:
	.zero		1128


//--------------------- .nv.constant0._ZN10layer_norm31ln_parallel_residual_fwd_kernelINS_13Kernel_traitsIf13__nv_bfloat16fS2_fjLj1024ELj1ELj4ELj1ELj16ENS_18Kernel_traits_baseILj1024EfS2_fS2_fjLj128EEEEELb0ELb1ELb0EEEvNS_9FwdParamsE --------------------------
	.section	.nv.constant0._ZN10layer_norm31ln_parallel_residual_fwd_kernelINS_13Kernel_traitsIf13__nv_bfloat16fS2_fjLj1024ELj1ELj4ELj1ELj16ENS_18Kernel_traits_baseILj1024EfS2_fS2_fjLj128EEEEELb0ELb1ELb0EEEvNS_9FwdParamsE,"a",@progbits
	.sectionflags	@""
	.align	4
.nv.constant0._ZN10layer_norm31ln_parallel_residual_fwd_kernelINS_13Kernel_traitsIf13__nv_bfloat16fS2_fjLj1024ELj1ELj4ELj1ELj16ENS_18Kernel_traits_baseILj1024EfS2_fS2_fjLj128EEEEELb0ELb1ELb0EEEvNS_9FwdParamsE:
	.zero		1128


//--------------------- .nv.constant0._ZN10layer_norm31ln_parallel_residual_fwd_kernelINS_13Kernel_traitsIf13__nv_bfloat16fS2_fjLj1024ELj1ELj4ELj1ELj16ENS_18Kernel_traits_baseILj1024EfS2_fS2_fjLj128EEEEELb0ELb1ELb1EEEvNS_9FwdParamsE --------------------------
	.section	.nv.constant0._ZN10layer_norm31ln_parallel_residual_fwd_kernelINS_13Kernel_traitsIf13__nv_bfloat16fS2_fjLj1024ELj1ELj4ELj1ELj16ENS_18Kernel_traits_baseILj1024EfS2_fS2_fjLj128EEEEELb0ELb1ELb1EEEvNS_9FwdParamsE,"a",@progbits
	.sectionflags	@""
	.align	4
.nv.constant0._ZN10layer_norm31ln_parallel_residual_fwd_kernelINS_13Kernel_traitsIf13__nv_bfloat16fS2_fjLj1024ELj1ELj4ELj1ELj16ENS_18Kernel_traits_baseILj1024EfS2_fS2_fjLj128EEEEELb0ELb1ELb1EEEvNS_9FwdParamsE:
	.zero		1128


//--------------------- .nv.constant0._ZN10layer_norm31ln_parallel_residual_fwd_kernelINS_13Kernel_traitsIf13__nv_bfloat16fS2_fjLj1024ELj1ELj4ELj1ELj16ENS_18Kernel_traits_baseILj1024EfS2_fS2_fjLj128EEEEELb1ELb0ELb0EEEvNS_9FwdParamsE --------------------------
	.section	.nv.constant0._ZN10layer_norm31ln_parallel_residual_fwd_kernelINS_13Kernel_traitsIf13__nv_bfloat16fS2_fjLj1024ELj1ELj4ELj1ELj16ENS_18Kernel_traits_baseILj1024EfS2_fS2_fjLj128EEEEELb1ELb0ELb0EEEvNS_9FwdParamsE,"a",@progbits
	.sectionflags	@""
	.align	4
.nv.constant0._ZN10layer_norm31ln_parallel_residual_fwd_kernelINS_13Kernel_traitsIf13__nv_bfloat16fS2_fjLj1024ELj1ELj4ELj1ELj16ENS_18Kernel_traits_baseILj1024EfS2_fS2_fjLj128EEEEELb1ELb0ELb0EEEvNS_9FwdParamsE:
	.zero		1128


//--------------------- .nv.constant0._ZN10layer_norm31ln_parallel_residual_fwd_kernelINS_13Kernel_traitsIf13__nv_bfloat16fS2_fjLj1024ELj1ELj4ELj1ELj16ENS_18Kernel_traits_baseILj1024EfS2_fS2_fjLj128EEEEELb1ELb0ELb1EEEvNS_9FwdParamsE --------------------------
	.section	.nv.constant0._ZN10layer_norm31ln_parallel_residual_fwd_kernelINS_13Kernel_traitsIf13__nv_bfloat16fS2_fjLj1024ELj1ELj4ELj1ELj16ENS_18Kernel_traits_baseILj1024EfS2_fS2_fjLj128EEEEELb1ELb0ELb1EEEvNS_9FwdParamsE,"a",@progbits
	.sectionflags	@""
	.align	4
.nv.constant0._ZN10layer_norm31ln_parallel_residual_fwd_kernelINS_13Kernel_traitsIf13__nv_bfloat16fS2_fjLj1024ELj1ELj4ELj1ELj16ENS_18Kernel_traits_baseILj1024EfS2_fS2_fjLj128EEEEELb1ELb0ELb1EEEvNS_9FwdParamsE:
	.zero		1128


//--------------------- .nv.constant0._ZN10layer_norm31ln_parallel_residual_fwd_kernelINS_13Kernel_traitsIf13__nv_bfloat16fS2_fjLj1024ELj1ELj4ELj1ELj16ENS_18Kernel_traits_baseILj1024EfS2_fS2_fjLj128EEEEELb1ELb1ELb0EEEvNS_9FwdParamsE --------------------------
	.section	.nv.constant0._ZN10layer_norm31ln_parallel_residual_fwd_kernelINS_13Kernel_traitsIf13__nv_bfloat16fS2_fjLj1024ELj1ELj4ELj1ELj16ENS_18Kernel_traits_baseILj1024EfS2_fS2_fjLj128EEEEELb1ELb1ELb0EEEvNS_9FwdParamsE,"a",@progbits
	.sectionflags	@""
	.align	4
.nv.constant0._ZN10layer_norm31ln_parallel_residual_fwd_kernelINS_13Kernel_traitsIf13__nv_bfloat16fS2_fjLj1024ELj1ELj4ELj1ELj16ENS_18Kernel_traits_baseILj1024EfS2_fS2_fjLj128EEEEELb1ELb1ELb0EEEvNS_9FwdParamsE:
	.zero		1128


//--------------------- .nv.constant0._ZN10layer_norm31ln_parallel_residual_fwd_kernelINS_13Kernel_traitsIf13__nv_bfloat16fS2_fjLj1024ELj1ELj4ELj1ELj16ENS_18Kernel_traits_baseILj1024EfS2_fS2_fjLj128EEEEELb1ELb1ELb1EEEvNS_9FwdParamsE --------------------------
	.section	.nv.constant0._ZN10layer_norm31ln_parallel_residual_fwd_kernelINS_13Kernel_traitsIf13__nv_bfloat16fS2_fjLj1024ELj1ELj4ELj1ELj16ENS_18Kernel_traits_baseILj1024EfS2_fS2_fjLj128EEEEELb1ELb1ELb1EEEvNS_9FwdParamsE,"a",@progbits
	.sectionflags	@""
	.align	4
.nv.constant0._ZN10layer_norm31ln_parallel_residual_fwd_kernelINS_13Kernel_traitsIf13__nv_bfloat16fS2_fjLj1024ELj1ELj4ELj1ELj16ENS_18Kernel_traits_baseILj1024EfS2_fS2_fjLj128EEEEELb1ELb1ELb1EEEvNS_9FwdParamsE:
	.zero		1128


//--------------------- .nv.constant0._ZN10layer_norm31ln_parallel_residual_fwd_kernelINS_13Kernel_traitsIf6__halfS2_S2_fjLj1024ELj1ELj4ELj1ELj16ENS_18Kernel_traits_baseILj1024EfS2_S2_S2_fjLj128EEEEELb0ELb0ELb0EEEvNS_9FwdParamsE --------------------------
	.section	.nv.constant0._ZN10layer_norm31ln_parallel_residual_fwd_kernelINS_13Kernel_traitsIf6__halfS2_S2_fjLj1024ELj1ELj4ELj1ELj16ENS_18Kernel_traits_baseILj1024EfS2_S2_S2_fjLj128EEEEELb0ELb0ELb0EEEvNS_9FwdParamsE,"a",@progbits
	.sectionflags	@""
	.align	4
.nv.constant0._ZN10layer_norm31ln_parallel_residual_fwd_kernelINS_13Kernel_traitsIf6__halfS2_S2_fjLj1024ELj1ELj4ELj1ELj16ENS_18Kernel_traits_baseILj1024EfS2_S2_S2_fjLj128EEEEELb0ELb0ELb0EEEvNS_9FwdParamsE:
	.zero		1128


//--------------------- .nv.constant0._ZN10layer_norm31ln_parallel_residual_fwd_kernelINS_13Kernel_traitsIf6__halfS2_S2_fjLj1024ELj1ELj4ELj1ELj16ENS_18Kernel_traits_baseILj1024EfS2_S2_S2_fjLj128EEEEELb0ELb0ELb1EEEvNS_9FwdParamsE --------------------------
	.section	.nv.constant0._ZN10layer_norm31ln_parallel_residual_fwd_kernelINS_13Kernel_traitsIf6__halfS2_S2_fjLj1024ELj1ELj4ELj1ELj16ENS_18Kernel_traits_baseILj1024EfS2_S2_S2_fjLj128EEEEELb0ELb0ELb1EEEvNS_9FwdParamsE,"a",@progbits
	.sectionflags	@""
	.align	4
.nv.constant0._ZN10layer_norm31ln_parallel_residual_fwd_kernelINS_13Kernel_traitsIf6__halfS2_S2_fjLj1024ELj1ELj4ELj1ELj16ENS_18Kernel_traits_baseILj1024EfS2_S2_S2_fjLj128EEEEELb0ELb0ELb1EEEvNS_9FwdParamsE:
	.zero		1128


//--------------------- .nv.constant0._ZN10layer_norm31ln_parallel_residual_fwd_kernelINS_13Kernel_traitsIf6__halfS2_S2_fjLj1024ELj1ELj4ELj1ELj16ENS_18Kernel_traits_baseILj1024EfS2_S2_S2_fjLj128EEEEELb0ELb1ELb0EEEvNS_9FwdParamsE --------------------------
	.section	.nv.constant0._ZN10layer_norm31ln_parallel_residual_fwd_kernelINS_13Kernel_traitsIf6__halfS2_S2_fjLj1024ELj1ELj4ELj1ELj16ENS_18Kernel_traits_baseILj1024EfS2_S2_S2_fjLj128EEEEELb0ELb1ELb0EEEvNS_9FwdParamsE,"a",@progbits
	.sectionflags	@""
	.align	4
.nv.constant0._ZN10layer_norm31ln_parallel_residual_fwd_kernelINS_13Kernel_traitsIf6__halfS2_S2_fjLj1024ELj1ELj4ELj1ELj16ENS_18Kernel_traits_baseILj1024EfS2_S2_S2_fjLj128EEEEELb0ELb1ELb0EEEvNS_9FwdParamsE:
	.zero		1128


//--------------------- .nv.constant0._ZN10layer_norm31ln_parallel_residual_fwd_kernelINS_13Kernel_traitsIf6__halfS2_S2_fjLj1024ELj1ELj4ELj1ELj16ENS_18Kernel_traits_baseILj1024EfS2_S2_S2_fjLj128EEEEELb0ELb1ELb1EEEvNS_9FwdParamsE --------------------------
	.section	.nv.constant0._ZN10layer_norm31ln_parallel_residual_fwd_kernelINS_13Kernel_traitsIf6__halfS2_S2_fjLj1024ELj1ELj4ELj1ELj16ENS_18Kernel_traits_baseILj1024EfS2_S2_S2_fjLj128EEEEELb0ELb1ELb1EEEvNS_9FwdParamsE,"a",@progbits
	.sectionflags	@""
	.align	4
.nv.constant0._ZN10layer_norm31ln_parallel_residual_fwd_kernelINS_13Kernel_traitsIf6__halfS2_S2_fjLj1024ELj1ELj4ELj1ELj16ENS_18Kernel_traits_baseILj1024EfS2_S2_S2_fjLj128EEEEELb0ELb1ELb1EEEvNS_9FwdParamsE:
	.zero		1128


//--------------------- .nv.constant0._ZN10layer_norm31ln_parallel_residual_fwd_kernelINS_13Kernel_traitsIf6__halfS2_S2_fjLj1024ELj1ELj4ELj1ELj16ENS_18Kernel_traits_baseILj1024EfS2_S2_S2_fjLj128EEEEELb1ELb0ELb0EEEvNS_9FwdParamsE --------------------------
	.section	.nv.constant0._ZN10layer_norm31ln_parallel_residual_fwd_kernelINS_13Kernel_traitsIf6__halfS2_S2_fjLj1024ELj1ELj4ELj1ELj16ENS_18Kernel_traits_baseILj1024EfS2_S2_S2_fjLj128EEEEELb1ELb0ELb0EEEvNS_9FwdParamsE,"a",@progbits
	.sectionflags	@""
	.align	4
.nv.constant0._ZN10layer_norm31ln_parallel_residual_fwd_kernelINS_13Kernel_traitsIf6__halfS2_S2_fjLj1024ELj1ELj4ELj1ELj16ENS_18Kernel_traits_baseILj1024EfS2_S2_S2_fjLj128EEEEELb1ELb0ELb0EEEvNS_9FwdParamsE:
	.zero		1128


//--------------------- .nv.constant0._ZN10layer_norm31ln_parallel_residual_fwd_kernelINS_13Kernel_traitsIf6__halfS2_S2_fjLj1024ELj1ELj4ELj1ELj16ENS_18Kernel_traits_baseILj1024EfS2_S2_S2_fjLj128EEEEELb1ELb0ELb1EEEvNS_9FwdParamsE --------------------------
	.section	.nv.constant0._ZN10layer_norm31ln_parallel_residual_fwd_kernelINS_13Kernel_traitsIf6__halfS2_S2_fjLj1024ELj1ELj4ELj1ELj16ENS_18Kernel_traits_baseILj1024EfS2_S2_S2_fjLj128EEEEELb1ELb0ELb1EEEvNS_9FwdParamsE,"a",@progbits
	.sectionflags	@""
	.align	4
.nv.constant0._ZN10layer_norm31ln_parallel_residual_fwd_kernelINS_13Kernel_traitsIf6__halfS2_S2_fjLj1024ELj1ELj4ELj1ELj16ENS_18Kernel_traits_baseILj1024EfS2_S2_S2_fjLj128EEEEELb1ELb0ELb1EEEvNS_9FwdParamsE:
	.zero		1128


//--------------------- .nv.constant0._ZN10layer_norm31ln_parallel_residual_fwd_kernelINS_13Kernel_traitsIf6__halfS2_S2_fjLj1024ELj1ELj4ELj1ELj16ENS_18Kernel_traits_baseILj1024EfS2_S2_S2_fjLj128EEEEELb1ELb1ELb0EEEvNS_9FwdParamsE --------------------------
	.section	.nv.constant0._ZN10layer_norm31ln_parallel_residual_fwd_kernelINS_13Kernel_traitsIf6__halfS2_S2_fjLj1024ELj1ELj4ELj1ELj16ENS_18Kernel_traits_baseILj1024EfS2_S2_S2_fjLj128EEEEELb1ELb1ELb0EEEvNS_9FwdParamsE,"a",@progbits
	.sectionflags	@""
	.align	4
.nv.constant0._ZN10layer_norm31ln_parallel_residual_fwd_kernelINS_13Kernel_traitsIf6__halfS2_S2_fjLj1024ELj1ELj4ELj1ELj16ENS_18Kernel_traits_baseILj1024EfS2_S2_S2_fjLj128EEEEELb1ELb1ELb0EEEvNS_9FwdParamsE:
	.zero		1128


//--------------------- .nv.constant0._ZN10layer_norm31ln_parallel_residual_fwd_kernelINS_13Kernel_traitsIf6__halfS2_S2_fjLj1024ELj1ELj4ELj1ELj16ENS_18Kernel_traits_baseILj1024EfS2_S2_S2_fjLj128EEEEELb1ELb1ELb1EEEvNS_9FwdParamsE --------------------------
	.section	.nv.constant0._ZN10layer_norm31ln_parallel_residual_fwd_kernelINS_13Kernel_traitsIf6__halfS2_S2_fjLj1024ELj1ELj4ELj1ELj16ENS_18Kernel_traits_baseILj1024EfS2_S2_S2_fjLj128EEEEELb1ELb1ELb1EEEvNS_9FwdParamsE,"a",@progbits
	.sectionflags	@""
	.align	4
.nv.constant0._ZN10layer_norm31ln_parallel_residual_fwd_kernelINS_13Kernel_traitsIf6__halfS2_S2_fjLj1024ELj1ELj4ELj1ELj16ENS_18Kernel_traits_baseILj1024EfS2_S2_S2_fjLj128EEEEELb1ELb1ELb1EEEvNS_9FwdParamsE:
	.zero		1128


//--------------------- .nv.constant0._ZN10layer_norm31ln_parallel_residual_fwd_kernelINS_13Kernel_traitsI6__halfS2_fS2_fjLj1024ELj1ELj4ELj1ELj16ENS_18Kernel_traits_baseILj1024ES2_S2_fS2_fjLj128EEEEELb0ELb0ELb0EEEvNS_9FwdParamsE --------------------------
	.section	.nv.constant0._ZN10layer_norm31ln_parallel_residual_fwd_kernelINS_13Kernel_traitsI6__halfS2_fS2_fjLj1024ELj1ELj4ELj1ELj16ENS_18Kernel_traits_baseILj1024ES2_S2_fS2_fjLj128EEEEELb0ELb0ELb0EEEvNS_9FwdParamsE,"a",@progbits
	.sectionflags	@""
	.align	4
.nv.constant0._ZN10layer_norm31ln_parallel_residual_fwd_kernelINS_13Kernel_traitsI6__halfS2_fS2_fjLj1024ELj1ELj4ELj1ELj16ENS_18Kernel_traits_baseILj1024ES2_S2_fS2_fjLj128EEEEELb0ELb0ELb0EEEvNS_9FwdParamsE:
	.zero		1128


//--------------------- .nv.constant0._ZN10layer_norm31ln_parallel_residual_fwd_kernelINS_13Kernel_traitsI6__halfS2_fS2_fjLj1024ELj1ELj4ELj1ELj16ENS_18Kernel_traits_baseILj1024ES2_S2_fS2_fjLj128EEEEELb0ELb0ELb1EEEvNS_9FwdParamsE --------------------------
	.section	.nv.constant0._ZN10layer_norm31ln_parallel_residual_fwd_kernelINS_13Kernel_traitsI6__halfS2_fS2_fjLj1024ELj1ELj4ELj1ELj16ENS_18Kernel_traits_baseILj1024ES2_S2_fS2_fjLj128EEEEELb0ELb0ELb1EEEvNS_9FwdParamsE,"a",@progbits
	.sectionflags	@""
	.align	4
.nv.constant0._ZN10layer_norm31ln_parallel_residual_fwd_kernelINS_13Kernel_traitsI6__halfS2_fS2_fjLj1024ELj1ELj4ELj1ELj16ENS_18Kernel_traits_baseILj1024ES2_S2_fS2_fjLj128EEEEELb0ELb0ELb1EEEvNS_9FwdParamsE:
	.zero		1128


//--------------------- .nv.constant0._ZN10layer_norm31ln_parallel_residual_fwd_kernelINS_13Kernel_traitsI6__halfS2_fS2_fjLj1024ELj1ELj4ELj1ELj16ENS_18Kernel_traits_baseILj1024ES2_S2_fS2_fjLj128EEEEELb0ELb1ELb0EEEvNS_9FwdParamsE --------------------------
	.section	.nv.constant0._ZN10layer_norm31ln_parallel_residual_fwd_kernelINS_13Kernel_traitsI6__halfS2_fS2_fjLj1024ELj1ELj4ELj1ELj16ENS_18Kernel_traits_baseILj1024ES2_S2_fS2_fjLj128EEEEELb0ELb1ELb0EEEvNS_9FwdParamsE,"a",@progbits
	.sectionflags	@""
	.align	4
.nv.constant0._ZN10layer_norm31ln_parallel_residual_fwd_kernelINS_13Kernel_traitsI6__halfS2_fS2_fjLj1024ELj1ELj4ELj1ELj16ENS_18Kernel_traits_baseILj1024ES2_S2_fS2_fjLj128EEEEELb0ELb1ELb0EEEvNS_9FwdParamsE:
	.zero		1128


//--------------------- .nv.constant0._ZN10layer_norm31ln_parallel_residual_fwd_kernelINS_13Kernel_traitsI6__halfS2_fS2_fjLj1024ELj1ELj4ELj1ELj16ENS_18Kernel_traits_baseILj1024ES2_S2_fS2_fjLj128EEEEELb0ELb1ELb1EEEvNS_9FwdParamsE --------------------------
	.section	.nv.constant0._ZN10layer_norm31ln_parallel_residual_fwd_kernelINS_13Kernel_traitsI6__halfS2_fS2_fjLj1024ELj1ELj4ELj1ELj16ENS_18Kernel_traits_baseILj1024ES2_S2_fS2_fjLj128EEEEELb0ELb1ELb1EEEvNS_9FwdParamsE,"a",@progbits
	.sectionflags	@""
	.align	4
.nv.constant0._ZN10layer_norm31ln_parallel_residual_fwd_kernelINS_13Kernel_traitsI6__halfS2_fS2_fjLj1024ELj1ELj4ELj1ELj16ENS_18Kernel_traits_baseILj1024ES2_S2_fS2_fjLj128EEEEELb0ELb1ELb1EEEvNS_9FwdParamsE:
	.zero		1128


//--------------------- .nv.constant0._ZN10layer_norm31ln_parallel_residual_fwd_kernelINS_13Kernel_traitsI6__halfS2_fS2_fjLj1024ELj1ELj4ELj1ELj16ENS_18Kernel_traits_baseILj1024ES2_S2_fS2_fjLj128EEEEELb1ELb0ELb0EEEvNS_9FwdParamsE --------------------------
	.section	.nv.constant0._ZN10layer_norm31ln_parallel_residual_fwd_kernelINS_13Kernel_traitsI6__halfS2_fS2_fjLj1024ELj1ELj4ELj1ELj16ENS_18Kernel_traits_baseILj1024ES2_S2_fS2_fjLj128EEEEELb1ELb0ELb0EEEvNS_9FwdParamsE,"a",@progbits
	.sectionflags	@""
	.align	4
.nv.constant0._ZN10layer_norm31ln_parallel_residual_fwd_kernelINS_13Kernel_traitsI6__halfS2_fS2_fjLj1024ELj1ELj4ELj1ELj16ENS_18Kernel_traits_baseILj1024ES2_S2_fS2_fjLj128EEEEELb1ELb0ELb0EEEvNS_9FwdParamsE:
	.zero		1128


//--------------------- .nv.constant0._ZN10layer_norm31ln_parallel_residual_fwd_kernelINS_13Kernel_traitsI6__halfS2_fS2_fjLj1024ELj1ELj4ELj1ELj16ENS_18Kernel_traits_baseILj1024ES2_S2_fS2_fjLj128EEEEELb1ELb0ELb1EEEvNS_9FwdParamsE --------------------------
	.section	.nv.constant0._ZN10layer_norm31ln_parallel_residual_fwd_kernelINS_13Kernel_traitsI6__halfS2_fS2_fjLj1024ELj1ELj4ELj1ELj16ENS_18Kernel_traits_baseILj1024ES2_S2_fS2_fjLj128EEEEELb1ELb0ELb1EEEvNS_9FwdParamsE,"a",@progbits
	.sectionflags	@""
	.align	4
.nv.constant0._ZN10layer_norm31ln_parallel_residual_fwd_kernelINS_13Kernel_traitsI6__halfS2_fS2_fjLj1024ELj1ELj4ELj1ELj16ENS_18Kernel_traits_baseILj1024ES2_S2_fS2_fjLj128EEEEELb1ELb0ELb1EEEvNS_9FwdParamsE:
	.zero		1128


//--------------------- .nv.constant0._ZN10layer_norm31ln_parallel_residual_fwd_kernelINS_13Kernel_traitsI6__halfS2_fS2_fjLj1024ELj1ELj4ELj1ELj16ENS_18Kernel_traits_baseILj1024ES2_S2_fS2_fjLj128EEEEELb1ELb1ELb0EEEvNS_9FwdParamsE --------------------------
	.section	.nv.constant0._ZN10layer_norm31ln_parallel_residual_fwd_kernelINS_13Kernel_traitsI6__halfS2_fS2_fjLj1024ELj1ELj4ELj1ELj16ENS_18Kernel_traits_baseILj1024ES2_S2_fS2_fjLj128EEEEELb1ELb1ELb0EEEvNS_9FwdParamsE,"a",@progbits
	.sectionflags	@""
	.align	4
.nv.constant0._ZN10layer_norm31ln_parallel_residual_fwd_kernelINS_13Kernel_traitsI6__halfS2_fS2_fjLj1024ELj1ELj4ELj1ELj16ENS_18Kernel_traits_baseILj1024ES2_S2_fS2_fjLj128EEEEELb1ELb1ELb0EEEvNS_9FwdParamsE:
	.zero		1128


//--------------------- .nv.constant0._ZN10layer_norm31ln_parallel_residual_fwd_kernelINS_13Kernel_traitsI6__halfS2_fS2_fjLj1024ELj1ELj4ELj1ELj16ENS_18Kernel_traits_baseILj1024ES2_S2_fS2_fjLj128EEEEELb1ELb1ELb1EEEvNS_9FwdParamsE --------------------------
	.section	.nv.constant0._ZN10layer_norm31ln_parallel_residual_fwd_kernelINS_13Kernel_traitsI6__halfS2_fS2_fjLj1024ELj1ELj4ELj1ELj16ENS_18Kernel_traits_baseILj1024ES2_S2_fS2_fjLj128EEEEELb1ELb1ELb1EEEvNS_9FwdParamsE,"a",@progbits
	.sectionflags	@""
	.align	4
.nv.constant0._ZN10layer_norm31ln_parallel_residual_fwd_kernelINS_13Kernel_traitsI6__halfS2_fS2_fjLj1024ELj1ELj4ELj1ELj16ENS_18Kernel_traits_baseILj1024ES2_S2_fS2_fjLj128EEEEELb1ELb1ELb1EEEvNS_9FwdParamsE:
	.zero		1128


//--------------------- .nv.constant0._ZN10layer_norm31ln_parallel_residual_fwd_kernelINS_13Kernel_traitsIf6__halffS2_fjLj1024ELj1ELj4ELj1ELj16ENS_18Kernel_traits_baseILj1024EfS2_fS2_fjLj128EEEEELb0ELb0ELb0EEEvNS_9FwdParamsE --------------------------
	.section	.nv.constant0._ZN10layer_norm31ln_parallel_residual_fwd_kernelINS_13Kernel_traitsIf6__halffS2_fjLj1024ELj1ELj4ELj1ELj16ENS_18Kernel_traits_baseILj1024EfS2_fS2_fjLj128EEEEELb0ELb0ELb0EEEvNS_9FwdParamsE,"a",@progbits
	.sectionflags	@""
	.align	4
.nv.constant0._ZN10layer_norm31ln_parallel_residual_fwd_kernelINS_13Kernel_traitsIf6__halffS2_fjLj1024ELj1ELj4ELj1ELj16ENS_18Kernel_traits_baseILj1024EfS2_fS2_fjLj128EEEEELb0ELb0ELb0EEEvNS_9FwdParamsE:
	.zero		1128


//--------------------- .nv.constant0._ZN10layer_norm31ln_parallel_residual_fwd_kernelINS_13Kernel_traitsIf6__halffS2_fjLj1024ELj1ELj4ELj1ELj16ENS_18Kernel_traits_baseILj1024EfS2_fS2_fjLj128EEEEELb0ELb0ELb1EEEvNS_9FwdParamsE --------------------------
	.section	.nv.constant0._ZN10layer_norm31ln_parallel_residual_fwd_kernelINS_13Kernel_traitsIf6__halffS2_fjLj1024ELj1ELj4ELj1ELj16ENS_18Kernel_traits_baseILj1024EfS2_fS2_fjLj128EEEEELb0ELb0ELb1EEEvNS_9FwdParamsE,"a",@progbits
	.sectionflags	@""
	.align	4
.nv.constant0._ZN10layer_norm31ln_parallel_residual_fwd_kernelINS_13Kernel_traitsIf6__halffS2_fjLj1024ELj1ELj4ELj1ELj16ENS_18Kernel_traits_baseILj1024EfS2_fS2_fjLj128EEEEELb0ELb0ELb1EEEvNS_9FwdParamsE:
	.zero		1128


//--------------------- .nv.constant0._ZN10layer_norm31ln_parallel_residual_fwd_kernelINS_13Kernel_traitsIf6__halffS2_fjLj1024ELj1ELj4ELj1ELj16ENS_18Kernel_traits_baseILj1024EfS2_fS2_fjLj128EEEEELb0ELb1ELb0EEEvNS_9FwdParamsE --------------------------
	.section	.nv.constant0._ZN10layer_norm31ln_parallel_residual_fwd_kernelINS_13Kernel_traitsIf6__halffS2_fjLj1024ELj1ELj4ELj1ELj16ENS_18Kernel_traits_baseILj1024EfS2_fS2_fjLj128EEEEELb0ELb1ELb0EEEvNS_9FwdParamsE,"a",@progbits
	.sectionflags	@""
	.align	4
.nv.constant0._ZN10layer_norm31ln_parallel_residual_fwd_kernelINS_13Kernel_traitsIf6__halffS2_fjLj1024ELj1ELj4ELj1ELj16ENS_18Kernel_traits_baseILj1024EfS2_fS2_fjLj128EEEEELb0ELb1ELb0EEEvNS_9FwdParamsE:
	.zero		1128


//--------------------- .nv.constant0._ZN10layer_norm31ln_parallel_residual_fwd_kernelINS_13Kernel_traitsIf6__halffS2_fjLj1024ELj1ELj4ELj1ELj16ENS_18Kernel_traits_baseILj1024EfS2_fS2_fjLj128EEEEELb0ELb1ELb1EEEvNS_9FwdParamsE --------------------------
	.section	.nv.constant0._ZN10layer_norm31ln_parallel_residual_fwd_kernelINS_13Kernel_traitsIf6__halffS2_fjLj1024ELj1ELj4ELj1ELj16ENS_18Kernel_traits_baseILj1024EfS2_fS2_fjLj128EEEEELb0ELb1ELb1EEEvNS_9FwdParamsE,"a",@progbits
	.sectionflags	@""
	.align	4
.nv.constant0._ZN10layer_norm31ln_parallel_residual_fwd_kernelINS_13Kernel_traitsIf6__halffS2_fjLj1024ELj1ELj4ELj1ELj16ENS_18Kernel_traits_baseILj1024EfS2_fS2_fjLj128EEEEELb0ELb1ELb1EEEvNS_9FwdParamsE:
	.zero		1128


//--------------------- .nv.constant0._ZN10layer_norm31ln_parallel_residual_fwd_kernelINS_13Kernel_traitsIf6__halffS2_fjLj1024ELj1ELj4ELj1ELj16ENS_18Kernel_traits_baseILj1024EfS2_fS2_fjLj128EEEEELb1ELb0ELb0EEEvNS_9FwdParamsE --------------------------
	.section	.nv.constant0._ZN10layer_norm31ln_parallel_residual_fwd_kernelINS_13Kernel_traitsIf6__halffS2_fjLj1024ELj1ELj4ELj1ELj16ENS_18Kernel_traits_baseILj1024EfS2_fS2_fjLj128EEEEELb1ELb0ELb0EEEvNS_9FwdParamsE,"a",@progbits
	.sectionflags	@""
	.align	4
.nv.constant0._ZN10layer_norm31ln_parallel_residual_fwd_kernelINS_13Kernel_traitsIf6__halffS2_fjLj1024ELj1ELj4ELj1ELj16ENS_18Kernel_traits_baseILj1024EfS2_fS2_fjLj128EEEEELb1ELb0ELb0EEEvNS_9FwdParamsE:
	.zero		1128


//--------------------- .nv.constant0._ZN10layer_norm31ln_parallel_residual_fwd_kernelINS_13Kernel_traitsIf6__halffS2_fjLj1024ELj1ELj4ELj1ELj16ENS_18Kernel_traits_baseILj1024EfS2_fS2_fjLj128EEEEELb1ELb0ELb1EEEvNS_9FwdParamsE --------------------------
	.section	.nv.constant0._ZN10layer_norm31ln_parallel_residual_fwd_kernelINS_13Kernel_traitsIf6__halffS2_fjLj1024ELj1ELj4ELj1ELj16ENS_18Kernel_traits_baseILj1024EfS2_fS2_fjLj128EEEEELb1ELb0ELb1EEEvNS_9FwdParamsE,"a",@progbits
	.sectionflags	@""
	.align	4
.nv.constant0._ZN10layer_norm31ln_parallel_residual_fwd_kernelINS_13Kernel_traitsIf6__halffS2_fjLj1024ELj1ELj4ELj1ELj16ENS_18Kernel_traits_baseILj1024EfS2_fS2_fjLj128EEEEELb1ELb0ELb1EEEvNS_9FwdParamsE:
	.zero		1128


//--------------------- .nv.constant0._ZN10layer_norm31ln_parallel_residual_fwd_kernelINS_13Kernel_traitsIf6__halffS2_fjLj1024ELj1ELj4ELj1ELj16ENS_18Kernel_traits_baseILj1024EfS2_fS2_fjLj128EEEEELb1ELb1ELb0EEEvNS_9FwdParamsE --------------------------
	.section	.nv.constant0._ZN10layer_norm31ln_parallel_residual_fwd_kernelINS_13Kernel_traitsIf6__halffS2_fjLj1024ELj1ELj4ELj1ELj16ENS_18Kernel_traits_baseILj1024EfS2_fS2_fjLj128EEEEELb1ELb1ELb0EEEvNS_9FwdParamsE,"a",@progbits
	.sectionflags	@""
	.align	4
.nv.constant0._ZN10layer_norm31ln_parallel_residual_fwd_kernelINS_13Kernel_traitsIf6__halffS2_fjLj1024ELj1ELj4ELj1ELj16ENS_18Kernel_traits_baseILj1024EfS2_fS2_fjLj128EEEEELb1ELb1ELb0EEEvNS_9FwdParamsE:
	.zero		1128


//--------------------- .nv.constant0._ZN10layer_norm31ln_parallel_residual_fwd_kernelINS_13Kernel_traitsIf6__halffS2_fjLj1024ELj1ELj4ELj1ELj16ENS_18Kernel_traits_baseILj1024EfS2_fS2_fjLj128EEEEELb1ELb1ELb1EEEvNS_9FwdParamsE --------------------------
	.section	.nv.constant0._ZN10layer_norm31ln_parallel_residual_fwd_kernelINS_13Kernel_traitsIf6__halffS2_fjLj1024ELj1ELj4ELj1ELj16ENS_18Kernel_traits_baseILj1024EfS2_fS2_fjLj128EEEEELb1ELb1ELb1EEEvNS_9FwdParamsE,"a",@progbits
	.sectionflags	@""
	.align	4
.nv.constant0._ZN10layer_norm31ln_parallel_residual_fwd_kernelINS_13Kernel_traitsIf6__halffS2_fjLj1024ELj1ELj4ELj1ELj16ENS_18Kernel_traits_baseILj1024EfS2_fS2_fjLj128EEEEELb1ELb1ELb1EEEvNS_9FwdParamsE:
	.zero		1128


//--------------------- .nv.constant0._ZN10layer_norm31ln_parallel_residual_fwd_kernelINS_13Kernel_traitsI6__halfffffjLj1024ELj1ELj4ELj1ELj16ENS_18Kernel_traits_baseILj1024ES2_ffffjLj128EEEEELb0ELb0ELb0EEEvNS_9FwdParamsE --------------------------
	.section	.nv.constant0._ZN10layer_norm31ln_parallel_residual_fwd_kernelINS_13Kernel_traitsI6__halfffffjLj1024ELj1ELj4ELj1ELj16ENS_18Kernel_traits_baseILj1024ES2_ffffjLj128EEEEELb0ELb0ELb0EEEvNS_9FwdParamsE,"a",@progbits
	.sectionflags	@""
	.align	4
.nv.constant0._ZN10layer_norm31ln_parallel_residual_fwd_kernelINS_13Kernel_traitsI6__halfffffjLj1024ELj1ELj4ELj1ELj16ENS_18Kernel_traits_baseILj1024ES2_ffffjLj128EEEEELb0ELb0ELb0EEEvNS_9FwdParamsE:
	.zero		1128


//--------------------- .nv.constant0._ZN10layer_norm31ln_parallel_residual_fwd_kernelINS_13Kernel_traitsI6__halfffffjLj1024ELj1ELj4ELj1ELj16ENS_18Kernel_traits_baseILj1024ES2_ffffjLj128EEEEELb0ELb0ELb1EEEvNS_9FwdParamsE --------------------------
	.section	.nv.constant0._ZN10layer_norm31ln_parallel_residual_fwd_kernelINS_13Kernel_traitsI6__halfffffjLj1024ELj1ELj4ELj1ELj16ENS_18Kernel_traits_baseILj1024ES2_ffffjLj128EEEEELb0ELb0ELb1EEEvNS_9FwdParamsE,"a",@progbits
	.sectionflags	@""
	.align	4
.nv.constant0._ZN10layer_norm31ln_parallel_residual_fwd_kernelINS_13Kernel_traitsI6__halfffffjLj1024ELj1ELj4ELj1ELj16ENS_18Kernel_traits_baseILj1024ES2_ffffjLj128EEEEELb0ELb0ELb1EEEvNS_9FwdParamsE:
	.zero		1128


//--------------------- .nv.constant0._ZN10layer_norm31ln_parallel_residual_fwd_kernelINS_13Kernel_traitsI6__halfffffjLj1024ELj1ELj4ELj1ELj16ENS_18Kernel_traits_baseILj1024ES2_ffffjLj128EEEEELb0ELb1ELb0EEEvNS_9FwdParamsE --------------------------
	.section	.nv.constant0._ZN10layer_norm31ln_parallel_residual_fwd_kernelINS_13Kernel_traitsI6__halfffffjLj1024ELj1ELj4ELj1ELj16ENS_18Kernel_traits_baseILj1024ES2_ffffjLj128EEEEELb0ELb1ELb0EEEvNS_9FwdParamsE,"a",@progbits
	.sectionflags	@""
	.align	4
.nv.constant0._ZN10layer_norm31ln_parallel_residual_fwd_kernelINS_13Kernel_traitsI6__halfffffjLj1024ELj1ELj4ELj1ELj16ENS_18Kernel_traits_baseILj1024ES2_ffffjLj128EEEEELb0ELb1ELb0EEEvNS_9FwdParamsE:
	.zero		1128


//--------------------- .nv.constant0._ZN10layer_norm31ln_parallel_residual_fwd_kernelINS_13Kernel_traitsI6__halfffffjLj1024ELj1ELj4ELj1ELj16ENS_18Kernel_traits_baseILj1024ES2_ffffjLj128EEEEELb0ELb1ELb1EEEvNS_9FwdParamsE --------------------------
	.section	.nv.constant0._ZN10layer_norm31ln_parallel_residual_fwd_kernelINS_13Kernel_traitsI6__halfffffjLj1024ELj1ELj4ELj1ELj16ENS_18Kernel_traits_baseILj1024ES2_ffffjLj128EEEEELb0ELb1ELb1EEEvNS_9FwdParamsE,"a",@progbits
	.sectionflags	@""
	.align	4
.nv.constant0._ZN10layer_norm31ln_parallel_residual_fwd_kernelINS_13Kernel_traitsI6__halfffffjLj1024ELj1ELj4ELj1ELj16ENS_18Kernel_traits_baseILj1024ES2_ffffjLj128EEEEELb0ELb1ELb1EEEvNS_9FwdParamsE:
	.zero		1128


//--------------------- .nv.constant0._ZN10layer_norm31ln_parallel_residual_fwd_kernelINS_13Kernel_traitsI6__halfffffjLj1024ELj1ELj4ELj1ELj16ENS_18Kernel_traits_baseILj1024ES2_ffffjLj128EEEEELb1ELb0ELb0EEEvNS_9FwdParamsE --------------------------
	.section	.nv.constant0._ZN10layer_norm31ln_parallel_residual_fwd_kernelINS_13Kernel_traitsI6__halfffffjLj1024ELj1ELj4ELj1ELj16ENS_18Kernel_traits_baseILj1024ES2_ffffjLj128EEEEELb1ELb0ELb0EEEvNS_9FwdParamsE,"a",@progbits
	.sectionflags	@""
	.align	4
.nv.constant0._ZN10layer_norm31ln_parallel_residual_fwd_kernelINS_13Kernel_traitsI6__halfffffjLj1024ELj1ELj4ELj1ELj16ENS_18Kernel_traits_baseILj1024ES2_ffffjLj128EEEEELb1ELb0ELb0EEEvNS_9FwdParamsE:
	.zero		1128


//--------------------- .nv.constant0._ZN10layer_norm31ln_parallel_residual_fwd_kernelINS_13Kernel_traitsI6__halfffffjLj1024ELj1ELj4ELj1ELj16ENS_18Kernel_traits_baseILj1024ES2_ffffjLj128EEEEELb1ELb0ELb1EEEvNS_9FwdParamsE --------------------------
	.section	.nv.constant0._ZN10layer_norm31ln_parallel_residual_fwd_kernelINS_13Kernel_traitsI6__halfffffjLj1024ELj1ELj4ELj1ELj16ENS_18Kernel_traits_baseILj1024ES2_ffffjLj128EEEEELb1ELb0ELb1EEEvNS_9FwdParamsE,"a",@progbits
	.sectionflags	@""
	.align	4
.nv.constant0._ZN10layer_norm31ln_parallel_residual_fwd_kernelINS_13Kernel_traitsI6__halfffffjLj1024ELj1ELj4ELj1ELj16ENS_18Kernel_traits_baseILj1024ES2_ffffjLj128EEEEELb1ELb0ELb1EEEvNS_9FwdParamsE:
	.zero		1128


//--------------------- .nv.constant0._ZN10layer_norm31ln_parallel_residual_fwd_kernelINS_13Kernel_traitsI6__halfffffjLj1024ELj1ELj4ELj1ELj16ENS_18Kernel_traits_baseILj1024ES2_ffffjLj128EEEEELb1ELb1ELb0EEEvNS_9FwdParamsE --------------------------
	.section	.nv.constant0._ZN10layer_norm31ln_parallel_residual_fwd_kernelINS_13Kernel_traitsI6__halfffffjLj1024ELj1ELj4ELj1ELj16ENS_18Kernel_traits_baseILj1024ES2_ffffjLj128EEEEELb1ELb1ELb0EEEvNS_9FwdParamsE,"a",@progbits
	.sectionflags	@""
	.align	4
.nv.constant0._ZN10layer_norm31ln_parallel_residual_fwd_kernelINS_13Kernel_traitsI6__halfffffjLj1024ELj1ELj4ELj1ELj16ENS_18Kernel_traits_baseILj1024ES2_ffffjLj128EEEEELb1ELb1ELb0EEEvNS_9FwdParamsE:
	.zero		1128


//--------------------- .nv.constant0._ZN10layer_norm31ln_parallel_residual_fwd_kernelINS_13Kernel_traitsI6__halfffffjLj1024ELj1ELj4ELj1ELj16ENS_18Kernel_traits_baseILj1024ES2_ffffjLj128EEEEELb1ELb1ELb1EEEvNS_9FwdParamsE --------------------------
	.section	.nv.constant0._ZN10layer_norm31ln_parallel_residual_fwd_kernelINS_13Kernel_traitsI6__halfffffjLj1024ELj1ELj4ELj1ELj16ENS_18Kernel_traits_baseILj1024ES2_ffffjLj128EEEEELb1ELb1ELb1EEEvNS_9FwdParamsE,"a",@progbits
	.sectionflags	@""
	.align	4
.nv.constant0._ZN10layer_norm31ln_parallel_residual_fwd_kernelINS_13Kernel_traitsI6__halfffffjLj1024ELj1ELj4ELj1ELj16ENS_18Kernel_traits_baseILj1024ES2_ffffjLj128EEEEELb1ELb1ELb1EEEvNS_9FwdParamsE:
	.zero		1128


//--------------------- .nv.constant0._ZN10layer_norm31ln_parallel_residual_fwd_kernelINS_13Kernel_traitsIfffffjLj1024ELj1ELj4ELj1ELj16ENS_18Kernel_traits_baseILj1024EfffffjLj128EEEEELb0ELb0ELb0EEEvNS_9FwdParamsE --------------------------
	.section	.nv.constant0._ZN10layer_norm31ln_parallel_residual_fwd_kernelINS_13Kernel_traitsIfffffjLj1024ELj1ELj4ELj1ELj16ENS_18Kernel_traits_baseILj1024EfffffjLj128EEEEELb0ELb0ELb0EEEvNS_9FwdParamsE,"a",@progbits
	.sectionflags	@""
	.align	4
.nv.constant0._ZN10layer_norm31ln_parallel_residual_fwd_kernelINS_13Kernel_traitsIfffffjLj1024ELj1ELj4ELj1ELj16ENS_18Kernel_traits_baseILj1024EfffffjLj128EEEEELb0ELb0ELb0EEEvNS_9FwdParamsE:
	.zero		1128


//--------------------- .nv.constant0._ZN10layer_norm31ln_parallel_residual_fwd_kernelINS_13Kernel_traitsIfffffjLj1024ELj1ELj4ELj1ELj16ENS_18Kernel_traits_baseILj1024EfffffjLj128EEEEELb0ELb0ELb1EEEvNS_9FwdParamsE --------------------------
	.section	.nv.constant0._ZN10layer_norm31ln_parallel_residual_fwd_kernelINS_13Kernel_traitsIfffffjLj1024ELj1ELj4ELj1ELj16ENS_18Kernel_traits_baseILj1024EfffffjLj128EEEEELb0ELb0ELb1EEEvNS_9FwdParamsE,"a",@progbits
	.sectionflags	@""
	.align	4
.nv.constant0._ZN10layer_norm31ln_parallel_residual_fwd_kernelINS_13Kernel_traitsIfffffjLj1024ELj1ELj4ELj1ELj16ENS_18Kernel_traits_baseILj1024EfffffjLj128EEEEELb0ELb0ELb1EEEvNS_9FwdParamsE:
	.zero		1128


//--------------------- .nv.constant0._ZN10layer_norm31ln_parallel_residual_fwd_kernelINS_13Kernel_traitsIfffffjLj1024ELj1ELj4ELj1ELj16ENS_18Kernel_traits_baseILj1024EfffffjLj128EEEEELb0ELb1ELb0EEEvNS_9FwdParamsE --------------------------
	.section	.nv.constant0._ZN10layer_norm31ln_parallel_residual_fwd_kernelINS_13Kernel_traitsIfffffjLj1024ELj1ELj4ELj1ELj16ENS_18Kernel_traits_baseILj1024EfffffjLj128EEEEELb0ELb1ELb0EEEvNS_9FwdParamsE,"a",@progbits
	.sectionflags	@""
	.align	4
.nv.constant0._ZN10layer_norm31ln_parallel_residual_fwd_kernelINS_13Kernel_traitsIfffffjLj1024ELj1ELj4ELj1ELj16ENS_18Kernel_traits_baseILj1024EfffffjLj128EEEEELb0ELb1ELb0EEEvNS_9FwdParamsE:
	.zero		1128


//--------------------- .nv.constant0._ZN10layer_norm31ln_parallel_residual_fwd_kernelINS_13Kernel_traitsIfffffjLj1024ELj1ELj4ELj1ELj16ENS_18Kernel_traits_baseILj1024EfffffjLj128EEEEELb0ELb1ELb1EEEvNS_9FwdParamsE --------------------------
	.section	.nv.constant0._ZN10layer_norm31ln_parallel_residual_fwd_kernelINS_13Kernel_traitsIfffffjLj1024ELj1ELj4ELj1ELj16ENS_18Kernel_traits_baseILj1024EfffffjLj128EEEEELb0ELb1ELb1EEEvNS_9FwdParamsE,"a",@progbits
	.sectionflags	@""
	.align	4
.nv.constant0._ZN10layer_norm31ln_parallel_residual_fwd_kernelINS_13Kernel_traitsIfffffjLj1024ELj1ELj4ELj1ELj16ENS_18Kernel_traits_baseILj1024EfffffjLj128EEEEELb0ELb1ELb1EEEvNS_9FwdParamsE:
	.zero		1128


//--------------------- .nv.constant0._ZN10layer_norm31ln_parallel_residual_fwd_kernelINS_13Kernel_traitsIfffffjLj1024ELj1ELj4ELj1ELj16ENS_18Kernel_traits_baseILj1024EfffffjLj128EEEEELb1ELb0ELb0EEEvNS_9FwdParamsE --------------------------
	.section	.nv.constant0._ZN10layer_norm31ln_parallel_residual_fwd_kernelINS_13Kernel_traitsIfffffjLj1024ELj1ELj4ELj1ELj16ENS_18Kernel_traits_baseILj1024EfffffjLj128EEEEELb1ELb0ELb0EEEvNS_9FwdParamsE,"a",@progbits
	.sectionflags	@""
	.align	4
.nv.constant0._ZN10layer_norm31ln_parallel_residual_fwd_kernelINS_13Kernel_traitsIfffffjLj1024ELj1ELj4ELj1ELj16ENS_18Kernel_traits_baseILj1024EfffffjLj128EEEEELb1ELb0ELb0EEEvNS_9FwdParamsE:
	.zero		1128


//--------------------- .nv.constant0._ZN10layer_norm31ln_parallel_residual_fwd_kernelINS_13Kernel_traitsIfffffjLj1024ELj1ELj4ELj1ELj16ENS_18Kernel_traits_baseILj1024EfffffjLj128EEEEELb1ELb0ELb1EEEvNS_9FwdParamsE --------------------------
	.section	.nv.constant0._ZN10layer_norm31ln_parallel_residual_fwd_kernelINS_13Kernel_traitsIfffffjLj1024ELj1ELj4ELj1ELj16ENS_18Kernel_traits_baseILj1024EfffffjLj128EEEEELb1ELb0ELb1EEEvNS_9FwdParamsE,"a",@progbits
	.sectionflags	@""
	.align	4
.nv.constant0._ZN10layer_norm31ln_parallel_residual_fwd_kernelINS_13Kernel_traitsIfffffjLj1024ELj1ELj4ELj1ELj16ENS_18Kernel_traits_baseILj1024EfffffjLj128EEEEELb1ELb0ELb1EEEvNS_9FwdParamsE:
	.zero		1128


//--------------------- .nv.constant0._ZN10layer_norm31ln_parallel_residual_fwd_kernelINS_13Kernel_traitsIfffffjLj1024ELj1ELj4ELj1ELj16ENS_18Kernel_traits_baseILj1024EfffffjLj128EEEEELb1ELb1ELb0EEEvNS_9FwdParamsE --------------------------
	.section	.nv.constant0._ZN10layer_norm31ln_parallel_residual_fwd_kernelINS_13Kernel_traitsIfffffjLj1024ELj1ELj4ELj1ELj16ENS_18Kernel_traits_baseILj1024EfffffjLj128EEEEELb1ELb1ELb0EEEvNS_9FwdParamsE,"a",@progbits
	.sectionflags	@""
	.align	4
.nv.constant0._ZN10layer_norm31ln_parallel_residual_fwd_kernelINS_13Kernel_traitsIfffffjLj1024ELj1ELj4ELj1ELj16ENS_18Kernel_traits_baseILj1024EfffffjLj128EEEEELb1ELb1ELb0EEEvNS_9FwdParamsE:
	.zero		1128


//--------------------- .nv.constant0._ZN10layer_norm31ln_parallel_residual_fwd_kernelINS_13Kernel_traitsIfffffjLj1024ELj1ELj4ELj1ELj16ENS_18Kernel_traits_baseILj1024EfffffjLj128EEEEELb1ELb1ELb1EEEvNS_9FwdParamsE --------------------------
	.section	.nv.constant0._ZN10layer_norm31ln_parallel_residual_fwd_kernelINS_13Kernel_traitsIfffffjLj1024ELj1ELj4ELj1ELj16ENS_18Kernel_traits_baseILj1024EfffffjLj128EEEEELb1ELb1ELb1EEEvNS_9FwdParamsE,"a",@progbits
	.sectionflags	@""
	.align	4
.nv.constant0._ZN10layer_norm31ln_parallel_residual_fwd_kernelINS_13Kernel_traitsIfffffjLj1024ELj1ELj4ELj1ELj16ENS_18Kernel_traits_baseILj1024EfffffjLj128EEEEELb1ELb1ELb1EEEvNS_9FwdParamsE:
	.zero		1128


//--------------------- SYMBOLS --------------------------

	.type		.nv.reservedSmem.offset0,@object
	.size		.nv.reservedSmem.offset0,0x4
